	.target	sm_80

	.elftype	@"ET_EXEC"


//--------------------- .note.nv.tkinfo           --------------------------
	.section	.note.nv.tkinfo,"",@"SHT_NOTE"
	.sectionflags	@"SHF_NOTE_NV_TKINFO"
	.tkinfo
        /*0018*/ 	.word	0x00000002
        /*0030*/ 	.string	""
        /*0030*/ 	.string	"ptxas"
        /*0030*/ 	.string	"Cuda compilation tools, release 13.0, V13.0.88"
        /*0030*/ 	.string	"Build cuda_13.0.r13.0/compiler.36424714_0"
        /*0030*/ 	.string	"-arch sm_80 -m 64 "



//--------------------- .note.nv.cuinfo           --------------------------
	.section	.note.nv.cuinfo,"",@"SHT_NOTE"
	.sectionflags	@"SHF_NOTE_NV_CUINFO"
        /*0018*/ 	.short	0x0002
        /*001a*/ 	.short	0x0050
        /*001c*/ 	.short	0x0082
	.zero		2


//--------------------- .nv.info                  --------------------------
	.section	.nv.info,"",@"SHT_CUDA_INFO"
	.align	4


	//----- nvinfo : EIATTR_REGCOUNT
	.align		4
        /*0000*/ 	.byte	0x04, 0x2f
        /*0002*/ 	.short	(.L_1 - .L_0)
	.align		4
.L_0:
        /*0004*/ 	.word	index@(_ZN10layer_norm31ln_parallel_residual_bwd_kernelINS_13Kernel_traitsIfffffjLj1280ELj1ELj4ELj1ELj16ENS_18Kernel_traits_baseILj1280EfffffjLj128EEEEELb1ELb1ELb1EEEvNS_9BwdParamsE)
        /*0008*/ 	.word	0x000000ff


	//----- nvinfo : EIATTR_FRAME_SIZE
	.align		4
.L_1:
        /*000c*/ 	.byte	0x04, 0x11
        /*000e*/ 	.short	(.L_3 - .L_2)
	.align		4
.L_2:
        /*0010*/ 	.word	index@($__internal_119_$__cuda_sm70_shflsync_bfly_p)
        /*0014*/ 	.word	0x00000000


	//----- nvinfo : EIATTR_FRAME_SIZE
	.align		4
.L_3:
        /*0018*/ 	.byte	0x04, 0x11
        /*001a*/ 	.short	(.L_5 - .L_4)
	.align		4
.L_4:
        /*001c*/ 	.word	index@(_ZN10layer_norm31ln_parallel_residual_bwd_kernelINS_13Kernel_traitsIfffffjLj1280ELj1ELj4ELj1ELj16ENS_18Kernel_traits_baseILj1280EfffffjLj128EEEEELb1ELb1ELb1EEEvNS_9BwdParamsE)
        /*0020*/ 	.word	0x00000108


	//----- nvinfo : EIATTR_REGCOUNT
	.align		4
.L_5:
        /*0024*/ 	.byte	0x04, 0x2f
        /*0026*/ 	.short	(.L_7 - .L_6)
	.align		4
.L_6:
        /*0028*/ 	.word	index@(_ZN10layer_norm40ln_parallel_residual_bwd_finalize_kernelINS_22Kernel_traits_finalizeILj1280EfffffjLb0ELj1024ELj4ENS_18Kernel_traits_baseILj1280EfffffjLj1024EEEEELb1EEEvNS_9BwdParamsE)
        /*002c*/ 	.word	0x00000020


	//----- nvinfo : EIATTR_FRAME_SIZE
	.align		4
.L_7:
        /*0030*/ 	.byte	0x04, 0x11
        /*0032*/ 	.short	(.L_9 - .L_8)
	.align		4
.L_8:
        /*0034*/ 	.word	index@($__internal_118_$__cuda_sm70_shflsync_bfly_p)
        /*0038*/ 	.word	0x00000000


	//----- nvinfo : EIATTR_FRAME_SIZE
	.align		4
.L_9:
        /*003c*/ 	.byte	0x04, 0x11
        /*003e*/ 	.short	(.L_11 - .L_10)
	.align		4
.L_10:
        /*0040*/ 	.word	index@(_ZN10layer_norm40ln_parallel_residual_bwd_finalize_kernelINS_22Kernel_traits_finalizeILj1280EfffffjLb0ELj1024ELj4ENS_18Kernel_traits_baseILj1280EfffffjLj1024EEEEELb1EEEvNS_9BwdParamsE)
        /*0044*/ 	.word	0x00000000


	//----- nvinfo : EIATTR_REGCOUNT
	.align		4
.L_11:
        /*0048*/ 	.byte	0x04, 0x2f
        /*004a*/ 	.short	(.L_13 - .L_12)
	.align		4
.L_12:
        /*004c*/ 	.word	index@(_ZN10layer_norm22ln_bwd_finalize_kernelINS_22Kernel_traits_finalizeILj1280EfffffjLb0ELj1024ELj4ENS_18Kernel_traits_baseILj1280EfffffjLj1024EEEEELb0ELb1EEEvNS_9BwdParamsE)
        /*0050*/ 	.word	0x00000020


	//----- nvinfo : EIATTR_FRAME_SIZE
	.align		4
.L_13:
        /*0054*/ 	.byte	0x04, 0x11
        /*0056*/ 	.short	(.L_15 - .L_14)
	.align		4
.L_14:
        /*0058*/ 	.word	index@($__internal_117_$__cuda_sm70_shflsync_bfly_p)
        /*005c*/ 	.word	0x00000000


	//----- nvinfo : EIATTR_FRAME_SIZE
	.align		4
.L_15:
        /*0060*/ 	.byte	0x04, 0x11
        /*0062*/ 	.short	(.L_17 - .L_16)
	.align		4
.L_16:
        /*0064*/ 	.word	index@(_ZN10layer_norm22ln_bwd_finalize_kernelINS_22Kernel_traits_finalizeILj1280EfffffjLb0ELj1024ELj4ENS_18Kernel_traits_baseILj1280EfffffjLj1024EEEEELb0ELb1EEEvNS_9BwdParamsE)
        /*0068*/ 	.word	0x00000000


	//----- nvinfo : EIATTR_REGCOUNT
	.align		4
.L_17:
        /*006c*/ 	.byte	0x04, 0x2f
        /*006e*/ 	.short	(.L_19 - .L_18)
	.align		4
.L_18:
        /*0070*/ 	.word	index@(_ZN10layer_norm31ln_parallel_residual_bwd_kernelINS_13Kernel_traitsIfffffjLj1280ELj1ELj4ELj1ELj16ENS_18Kernel_traits_baseILj1280EfffffjLj128EEEEELb1ELb1ELb0EEEvNS_9BwdParamsE)
        /*0074*/ 	.word	0x000000ff


	//----- nvinfo : EIATTR_FRAME_SIZE
	.align		4
.L_19:
        /*0078*/ 	.byte	0x04, 0x11
        /*007a*/ 	.short	(.L_21 - .L_20)
	.align		4
.L_20:
        /*007c*/ 	.word	index@($__internal_116_$__cuda_sm70_shflsync_bfly_p)
        /*0080*/ 	.word	0x00000000


	//----- nvinfo : EIATTR_FRAME_SIZE
	.align		4
.L_21:
        /*0084*/ 	.byte	0x04, 0x11
        /*0086*/ 	.short	(.L_23 - .L_22)
	.align		4
.L_22:
        /*0088*/ 	.word	index@(_ZN10layer_norm31ln_parallel_residual_bwd_kernelINS_13Kernel_traitsIfffffjLj1280ELj1ELj4ELj1ELj16ENS_18Kernel_traits_baseILj1280EfffffjLj128EEEEELb1ELb1ELb0EEEvNS_9BwdParamsE)
        /*008c*/ 	.word	0x00000088


	//----- nvinfo : EIATTR_REGCOUNT
	.align		4
.L_23:
        /*0090*/ 	.byte	0x04, 0x2f
        /*0092*/ 	.short	(.L_25 - .L_24)
	.align		4
.L_24:
        /*0094*/ 	.word	index@(_ZN10layer_norm40ln_parallel_residual_bwd_finalize_kernelINS_22Kernel_traits_finalizeILj1280EfffffjLb0ELj1024ELj4ENS_18Kernel_traits_baseILj1280EfffffjLj1024EEEEELb0EEEvNS_9BwdParamsE)
        /*0098*/ 	.word	0x00000020


	//----- nvinfo : EIATTR_FRAME_SIZE
	.align		4
.L_25:
        /*009c*/ 	.byte	0x04, 0x11
        /*009e*/ 	.short	(.L_27 - .L_26)
	.align		4
.L_26:
        /*00a0*/ 	.word	index@($__internal_115_$__cuda_sm70_shflsync_bfly_p)
        /*00a4*/ 	.word	0x00000000


	//----- nvinfo : EIATTR_FRAME_SIZE
	.align		4
.L_27:
        /*00a8*/ 	.byte	0x04, 0x11
        /*00aa*/ 	.short	(.L_29 - .L_28)
	.align		4
.L_28:
        /*00ac*/ 	.word	index@(_ZN10layer_norm40ln_parallel_residual_bwd_finalize_kernelINS_22Kernel_traits_finalizeILj1280EfffffjLb0ELj1024ELj4ENS_18Kernel_traits_baseILj1280EfffffjLj1024EEEEELb0EEEvNS_9BwdParamsE)
        /*00b0*/ 	.word	0x00000000


	//----- nvinfo : EIATTR_REGCOUNT
	.align		4
.L_29:
        /*00b4*/ 	.byte	0x04, 0x2f
        /*00b6*/ 	.short	(.L_31 - .L_30)
	.align		4
.L_30:
        /*00b8*/ 	.word	index@(_ZN10layer_norm22ln_bwd_finalize_kernelINS_22Kernel_traits_finalizeILj1280EfffffjLb0ELj1024ELj4ENS_18Kernel_traits_baseILj1280EfffffjLj1024EEEEELb0ELb0EEEvNS_9BwdParamsE)
        /*00bc*/ 	.word	0x0000001e


	//----- nvinfo : EIATTR_FRAME_SIZE
	.align		4
.L_31:
        /*00c0*/ 	.byte	0x04, 0x11
        /*00c2*/ 	.short	(.L_33 - .L_32)
	.align		4
.L_32:
        /*00c4*/ 	.word	index@($__internal_114_$__cuda_sm70_shflsync_bfly_p)
        /*00c8*/ 	.word	0x00000000


	//----- nvinfo : EIATTR_FRAME_SIZE
	.align		4
.L_33:
        /*00cc*/ 	.byte	0x04, 0x11
        /*00ce*/ 	.short	(.L_35 - .L_34)
	.align		4
.L_34:
        /*00d0*/ 	.word	index@(_ZN10layer_norm22ln_bwd_finalize_kernelINS_22Kernel_traits_finalizeILj1280EfffffjLb0ELj1024ELj4ENS_18Kernel_traits_baseILj1280EfffffjLj1024EEEEELb0ELb0EEEvNS_9BwdParamsE)
        /*00d4*/ 	.word	0x00000000


	//----- nvinfo : EIATTR_REGCOUNT
	.align		4
.L_35:
        /*00d8*/ 	.byte	0x04, 0x2f
        /*00da*/ 	.short	(.L_37 - .L_36)
	.align		4
.L_36:
        /*00dc*/ 	.word	index@(_ZN10layer_norm31ln_parallel_residual_bwd_kernelINS_13Kernel_traitsIfffffjLj1280ELj1ELj4ELj1ELj16ENS_18Kernel_traits_baseILj1280EfffffjLj128EEEEELb1ELb0ELb1EEEvNS_9BwdParamsE)
        /*00e0*/ 	.word	0x00000020


	//----- nvinfo : EIATTR_FRAME_SIZE
	.align		4
.L_37:
        /*00e4*/ 	.byte	0x04, 0x11
        /*00e6*/ 	.short	(.L_39 - .L_38)
	.align		4
.L_38:
        /*00e8*/ 	.word	index@($__internal_113_$__cuda_sm70_shflsync_bfly_p)
        /*00ec*/ 	.word	0x00000000


	//----- nvinfo : EIATTR_FRAME_SIZE
	.align		4
.L_39:
        /*00f0*/ 	.byte	0x04, 0x11
        /*00f2*/ 	.short	(.L_41 - .L_40)
	.align		4
.L_40:
        /*00f4*/ 	.word	index@(_ZN10layer_norm31ln_parallel_residual_bwd_kernelINS_13Kernel_traitsIfffffjLj1280ELj1ELj4ELj1ELj16ENS_18Kernel_traits_baseILj1280EfffffjLj128EEEEELb1ELb0ELb1EEEvNS_9BwdParamsE)
        /*00f8*/ 	.word	0x00000868


	//----- nvinfo : EIATTR_REGCOUNT
	.align		4
.L_41:
        /*00fc*/ 	.byte	0x04, 0x2f
        /*00fe*/ 	.short	(.L_43 - .L_42)
	.align		4
.L_42:
        /*0100*/ 	.word	index@(_ZN10layer_norm31ln_parallel_residual_bwd_kernelINS_13Kernel_traitsIfffffjLj1280ELj1ELj4ELj1ELj16ENS_18Kernel_traits_baseILj1280EfffffjLj128EEEEELb1ELb0ELb0EEEvNS_9BwdParamsE)
        /*0104*/ 	.word	0x00000020


	//----- nvinfo : EIATTR_FRAME_SIZE
	.align		4
.L_43:
        /*0108*/ 	.byte	0x04, 0x11
        /*010a*/ 	.short	(.L_45 - .L_44)
	.align		4
.L_44:
        /*010c*/ 	.word	index@($__internal_112_$__cuda_sm70_shflsync_bfly_p)
        /*0110*/ 	.word	0x00000000


	//----- nvinfo : EIATTR_FRAME_SIZE
	.align		4
.L_45:
        /*0114*/ 	.byte	0x04, 0x11
        /*0116*/ 	.short	(.L_47 - .L_46)
	.align		4
.L_46:
        /*0118*/ 	.word	index@(_ZN10layer_norm31ln_parallel_residual_bwd_kernelINS_13Kernel_traitsIfffffjLj1280ELj1ELj4ELj1ELj16ENS_18Kernel_traits_baseILj1280EfffffjLj128EEEEELb1ELb0ELb0EEEvNS_9BwdParamsE)
        /*011c*/ 	.word	0x000007c8


	//----- nvinfo : EIATTR_REGCOUNT
	.align		4
.L_47:
        /*0120*/ 	.byte	0x04, 0x2f
        /*0122*/ 	.short	(.L_49 - .L_48)
	.align		4
.L_48:
        /*0124*/ 	.word	index@(_ZN10layer_norm31ln_parallel_residual_bwd_kernelINS_13Kernel_traitsIfffffjLj1280ELj1ELj4ELj1ELj16ENS_18Kernel_traits_baseILj1280EfffffjLj128EEEEELb0ELb1ELb1EEEvNS_9BwdParamsE)
        /*0128*/ 	.word	0x000000ff


	//----- nvinfo : EIATTR_FRAME_SIZE
	.align		4
.L_49:
        /*012c*/ 	.byte	0x04, 0x11
        /*012e*/ 	.short	(.L_51 - .L_50)
	.align		4
.L_50:
        /*0130*/ 	.word	index@($__internal_111_$__cuda_sm70_shflsync_bfly_p)
        /*0134*/ 	.word	0x00000000


	//----- nvinfo : EIATTR_FRAME_SIZE
	.align		4
.L_51:
        /*0138*/ 	.byte	0x04, 0x11
        /*013a*/ 	.short	(.L_53 - .L_52)
	.align		4
.L_52:
        /*013c*/ 	.word	index@(_ZN10layer_norm31ln_parallel_residual_bwd_kernelINS_13Kernel_traitsIfffffjLj1280ELj1ELj4ELj1ELj16ENS_18Kernel_traits_baseILj1280EfffffjLj128EEEEELb0ELb1ELb1EEEvNS_9BwdParamsE)
        /*0140*/ 	.word	0x00000098


	//----- nvinfo : EIATTR_REGCOUNT
	.align		4
.L_53:
        /*0144*/ 	.byte	0x04, 0x2f
        /*0146*/ 	.short	(.L_55 - .L_54)
	.align		4
.L_54:
        /*0148*/ 	.word	index@(_ZN10layer_norm31ln_parallel_residual_bwd_kernelINS_13Kernel_traitsIfffffjLj1280ELj1ELj4ELj1ELj16ENS_18Kernel_traits_baseILj1280EfffffjLj128EEEEELb0ELb1ELb0EEEvNS_9BwdParamsE)
        /*014c*/ 	.word	0x000000ff


	//----- nvinfo : EIATTR_FRAME_SIZE
	.align		4
.L_55:
        /*0150*/ 	.byte	0x04, 0x11
        /*0152*/ 	.short	(.L_57 - .L_56)
	.align		4
.L_56:
        /*0154*/ 	.word	index@($__internal_110_$__cuda_sm70_shflsync_bfly_p)
        /*0158*/ 	.word	0x00000000


	//----- nvinfo : EIATTR_FRAME_SIZE
	.align		4
.L_57:
        /*015c*/ 	.byte	0x04, 0x11
        /*015e*/ 	.short	(.L_59 - .L_58)
	.align		4
.L_58:
        /*0160*/ 	.word	index@(_ZN10layer_norm31ln_parallel_residual_bwd_kernelINS_13Kernel_traitsIfffffjLj1280ELj1ELj4ELj1ELj16ENS_18Kernel_traits_baseILj1280EfffffjLj128EEEEELb0ELb1ELb0EEEvNS_9BwdParamsE)
        /*0164*/ 	.word	0x00000030


	//----- nvinfo : EIATTR_REGCOUNT
	.align		4
.L_59:
        /*0168*/ 	.byte	0x04, 0x2f
        /*016a*/ 	.short	(.L_61 - .L_60)
	.align		4
.L_60:
        /*016c*/ 	.word	index@(_ZN10layer_norm31ln_parallel_residual_bwd_kernelINS_13Kernel_traitsIfffffjLj1280ELj1ELj4ELj1ELj16ENS_18Kernel_traits_baseILj1280EfffffjLj128EEEEELb0ELb0ELb1EEEvNS_9BwdParamsE)
        /*0170*/ 	.word	0x000000a8


	//----- nvinfo : EIATTR_FRAME_SIZE
	.align		4
.L_61:
        /*0174*/ 	.byte	0x04, 0x11
        /*0176*/ 	.short	(.L_63 - .L_62)
	.align		4
.L_62:
        /*0178*/ 	.word	index@($__internal_109_$__cuda_sm70_shflsync_bfly_p)
        /*017c*/ 	.word	0x00000000


	//----- nvinfo : EIATTR_FRAME_SIZE
	.align		4
.L_63:
        /*0180*/ 	.byte	0x04, 0x11
        /*0182*/ 	.short	(.L_65 - .L_64)
	.align		4
.L_64:
        /*0184*/ 	.word	index@(_ZN10layer_norm31ln_parallel_residual_bwd_kernelINS_13Kernel_traitsIfffffjLj1280ELj1ELj4ELj1ELj16ENS_18Kernel_traits_baseILj1280EfffffjLj128EEEEELb0ELb0ELb1EEEvNS_9BwdParamsE)
        /*0188*/ 	.word	0x000003f0


	//----- nvinfo : EIATTR_REGCOUNT
	.align		4
.L_65:
        /*018c*/ 	.byte	0x04, 0x2f
        /*018e*/ 	.short	(.L_67 - .L_66)
	.align		4
.L_66:
        /*0190*/ 	.word	index@(_ZN10layer_norm31ln_parallel_residual_bwd_kernelINS_13Kernel_traitsIfffffjLj1280ELj1ELj4ELj1ELj16ENS_18Kernel_traits_baseILj1280EfffffjLj128EEEEELb0ELb0ELb0EEEvNS_9BwdParamsE)
        /*0194*/ 	.word	0x00000020


	//----- nvinfo : EIATTR_FRAME_SIZE
	.align		4
.L_67:
        /*0198*/ 	.byte	0x04, 0x11
        /*019a*/ 	.short	(.L_69 - .L_68)
	.align		4
.L_68:
        /*019c*/ 	.word	index@($__internal_108_$__cuda_sm70_shflsync_bfly_p)
        /*01a0*/ 	.word	0x00000000


	//----- nvinfo : EIATTR_FRAME_SIZE
	.align		4
.L_69:
        /*01a4*/ 	.byte	0x04, 0x11
        /*01a6*/ 	.short	(.L_71 - .L_70)
	.align		4
.L_70:
        /*01a8*/ 	.word	index@(_ZN10layer_norm31ln_parallel_residual_bwd_kernelINS_13Kernel_traitsIfffffjLj1280ELj1ELj4ELj1ELj16ENS_18Kernel_traits_baseILj1280EfffffjLj128EEEEELb0ELb0ELb0EEEvNS_9BwdParamsE)
        /*01ac*/ 	.word	0x00000768


	//----- nvinfo : EIATTR_REGCOUNT
	.align		4
.L_71:
        /*01b0*/ 	.byte	0x04, 0x2f
        /*01b2*/ 	.short	(.L_73 - .L_72)
	.align		4
.L_72:
        /*01b4*/ 	.word	index@(_ZN10layer_norm31ln_parallel_residual_bwd_kernelINS_13Kernel_traitsI6__halfffffjLj1280ELj1ELj4ELj1ELj16ENS_18Kernel_traits_baseILj1280ES2_ffffjLj128EEEEELb1ELb1ELb1EEEvNS_9BwdParamsE)
        /*01b8*/ 	.word	0x000000ff


	//----- nvinfo : EIATTR_FRAME_SIZE
	.align		4
.L_73:
        /*01bc*/ 	.byte	0x04, 0x11
        /*01be*/ 	.short	(.L_75 - .L_74)
	.align		4
.L_74:
        /*01c0*/ 	.word	index@($__internal_107_$__cuda_sm70_shflsync_bfly_p)
        /*01c4*/ 	.word	0x00000000


	//----- nvinfo : EIATTR_FRAME_SIZE
	.align		4
.L_75:
        /*01c8*/ 	.byte	0x04, 0x11
        /*01ca*/ 	.short	(.L_77 - .L_76)
	.align		4
.L_76:
        /*01cc*/ 	.word	index@(_ZN10layer_norm31ln_parallel_residual_bwd_kernelINS_13Kernel_traitsI6__halfffffjLj1280ELj1ELj4ELj1ELj16ENS_18Kernel_traits_baseILj1280ES2_ffffjLj128EEEEELb1ELb1ELb1EEEvNS_9BwdParamsE)
        /*01d0*/ 	.word	0x000000e8


	//----- nvinfo : EIATTR_REGCOUNT
	.align		4
.L_77:
        /*01d4*/ 	.byte	0x04, 0x2f
        /*01d6*/ 	.short	(.L_79 - .L_78)
	.align		4
.L_78:
        /*01d8*/ 	.word	index@(_ZN10layer_norm40ln_parallel_residual_bwd_finalize_kernelINS_22Kernel_traits_finalizeILj1280E6__halfffffjLb0ELj1024ELj4ENS_18Kernel_traits_baseILj1280ES2_ffffjLj1024EEEEELb1EEEvNS_9BwdParamsE)
        /*01dc*/ 	.word	0x00000020


	//----- nvinfo : EIATTR_FRAME_SIZE
	.align		4
.L_79:
        /*01e0*/ 	.byte	0x04, 0x11
        /*01e2*/ 	.short	(.L_81 - .L_80)
	.align		4
.L_80:
        /*01e4*/ 	.word	index@($__internal_106_$__cuda_sm70_shflsync_bfly_p)
        /*01e8*/ 	.word	0x00000000


	//----- nvinfo : EIATTR_FRAME_SIZE
	.align		4
.L_81:
        /*01ec*/ 	.byte	0x04, 0x11
        /*01ee*/ 	.short	(.L_83 - .L_82)
	.align		4
.L_82:
        /*01f0*/ 	.word	index@(_ZN10layer_norm40ln_parallel_residual_bwd_finalize_kernelINS_22Kernel_traits_finalizeILj1280E6__halfffffjLb0ELj1024ELj4ENS_18Kernel_traits_baseILj1280ES2_ffffjLj1024EEEEELb1EEEvNS_9BwdParamsE)
        /*01f4*/ 	.word	0x00000000


	//----- nvinfo : EIATTR_REGCOUNT
	.align		4
.L_83:
        /*01f8*/ 	.byte	0x04, 0x2f
        /*01fa*/ 	.short	(.L_85 - .L_84)
	.align		4
.L_84:
        /*01fc*/ 	.word	index@(_ZN10layer_norm22ln_bwd_finalize_kernelINS_22Kernel_traits_finalizeILj1280E6__halfffffjLb0ELj1024ELj4ENS_18Kernel_traits_baseILj1280ES2_ffffjLj1024EEEEELb0ELb1EEEvNS_9BwdParamsE)
        /*0200*/ 	.word	0x00000020


	//----- nvinfo : EIATTR_FRAME_SIZE
	.align		4
.L_85:
        /*0204*/ 	.byte	0x04, 0x11
        /*0206*/ 	.short	(.L_87 - .L_86)
	.align		4
.L_86:
        /*0208*/ 	.word	index@($__internal_105_$__cuda_sm70_shflsync_bfly_p)
        /*020c*/ 	.word	0x00000000


	//----- nvinfo : EIATTR_FRAME_SIZE
	.align		4
.L_87:
        /*0210*/ 	.byte	0x04, 0x11
        /*0212*/ 	.short	(.L_89 - .L_88)
	.align		4
.L_88:
        /*0214*/ 	.word	index@(_ZN10layer_norm22ln_bwd_finalize_kernelINS_22Kernel_traits_finalizeILj1280E6__halfffffjLb0ELj1024ELj4ENS_18Kernel_traits_baseILj1280ES2_ffffjLj1024EEEEELb0ELb1EEEvNS_9BwdParamsE)
        /*0218*/ 	.word	0x00000000


	//----- nvinfo : EIATTR_REGCOUNT
	.align		4
.L_89:
        /*021c*/ 	.byte	0x04, 0x2f
        /*021e*/ 	.short	(.L_91 - .L_90)
	.align		4
.L_90:
        /*0220*/ 	.word	index@(_ZN10layer_norm31ln_parallel_residual_bwd_kernelINS_13Kernel_traitsI6__halfffffjLj1280ELj1ELj4ELj1ELj16ENS_18Kernel_traits_baseILj1280ES2_ffffjLj128EEEEELb1ELb1ELb0EEEvNS_9BwdParamsE)
        /*0224*/ 	.word	0x000000ff


	//----- nvinfo : EIATTR_FRAME_SIZE
	.align		4
.L_91:
        /*0228*/ 	.byte	0x04, 0x11
        /*022a*/ 	.short	(.L_93 - .L_92)
	.align		4
.L_92:
        /*022c*/ 	.word	index@($__internal_104_$__cuda_sm70_shflsync_bfly_p)
        /*0230*/ 	.word	0x00000000


	//----- nvinfo : EIATTR_FRAME_SIZE
	.align		4
.L_93:
        /*0234*/ 	.byte	0x04, 0x11
        /*0236*/ 	.short	(.L_95 - .L_94)
	.align		4
.L_94:
        /*0238*/ 	.word	index@(_ZN10layer_norm31ln_parallel_residual_bwd_kernelINS_13Kernel_traitsI6__halfffffjLj1280ELj1ELj4ELj1ELj16ENS_18Kernel_traits_baseILj1280ES2_ffffjLj128EEEEELb1ELb1ELb0EEEvNS_9BwdParamsE)
        /*023c*/ 	.word	0x00000088


	//----- nvinfo : EIATTR_REGCOUNT
	.align		4
.L_95:
        /*0240*/ 	.byte	0x04, 0x2f
        /*0242*/ 	.short	(.L_97 - .L_96)
	.align		4
.L_96:
        /*0244*/ 	.word	index@(_ZN10layer_norm40ln_parallel_residual_bwd_finalize_kernelINS_22Kernel_traits_finalizeILj1280E6__halfffffjLb0ELj1024ELj4ENS_18Kernel_traits_baseILj1280ES2_ffffjLj1024EEEEELb0EEEvNS_9BwdParamsE)
        /*0248*/ 	.word	0x00000020


	//----- nvinfo : EIATTR_FRAME_SIZE
	.align		4
.L_97:
        /*024c*/ 	.byte	0x04, 0x11
        /*024e*/ 	.short	(.L_99 - .L_98)
	.align		4
.L_98:
        /*0250*/ 	.word	index@($__internal_103_$__cuda_sm70_shflsync_bfly_p)
        /*0254*/ 	.word	0x00000000


	//----- nvinfo : EIATTR_FRAME_SIZE
	.align		4
.L_99:
        /*0258*/ 	.byte	0x04, 0x11
        /*025a*/ 	.short	(.L_101 - .L_100)
	.align		4
.L_100:
        /*025c*/ 	.word	index@(_ZN10layer_norm40ln_parallel_residual_bwd_finalize_kernelINS_22Kernel_traits_finalizeILj1280E6__halfffffjLb0ELj1024ELj4ENS_18Kernel_traits_baseILj1280ES2_ffffjLj1024EEEEELb0EEEvNS_9BwdParamsE)
        /*0260*/ 	.word	0x00000000


	//----- nvinfo : EIATTR_REGCOUNT
	.align		4
.L_101:
        /*0264*/ 	.byte	0x04, 0x2f
        /*0266*/ 	.short	(.L_103 - .L_102)
	.align		4
.L_102:
        /*0268*/ 	.word	index@(_ZN10layer_norm22ln_bwd_finalize_kernelINS_22Kernel_traits_finalizeILj1280E6__halfffffjLb0ELj1024ELj4ENS_18Kernel_traits_baseILj1280ES2_ffffjLj1024EEEEELb0ELb0EEEvNS_9BwdParamsE)
        /*026c*/ 	.word	0x0000001e


	//----- nvinfo : EIATTR_FRAME_SIZE
	.align		4
.L_103:
        /*0270*/ 	.byte	0x04, 0x11
        /*0272*/ 	.short	(.L_105 - .L_104)
	.align		4
.L_104:
        /*0274*/ 	.word	index@($__internal_102_$__cuda_sm70_shflsync_bfly_p)
        /*0278*/ 	.word	0x00000000


	//----- nvinfo : EIATTR_FRAME_SIZE
	.align		4
.L_105:
        /*027c*/ 	.byte	0x04, 0x11
        /*027e*/ 	.short	(.L_107 - .L_106)
	.align		4
.L_106:
        /*0280*/ 	.word	index@(_ZN10layer_norm22ln_bwd_finalize_kernelINS_22Kernel_traits_finalizeILj1280E6__halfffffjLb0ELj1024ELj4ENS_18Kernel_traits_baseILj1280ES2_ffffjLj1024EEEEELb0ELb0EEEvNS_9BwdParamsE)
        /*0284*/ 	.word	0x00000000


	//----- nvinfo : EIATTR_REGCOUNT
	.align		4
.L_107:
        /*0288*/ 	.byte	0x04, 0x2f
        /*028a*/ 	.short	(.L_109 - .L_108)
	.align		4
.L_108:
        /*028c*/ 	.word	index@(_ZN10layer_norm31ln_parallel_residual_bwd_kernelINS_13Kernel_traitsI6__halfffffjLj1280ELj1ELj4ELj1ELj16ENS_18Kernel_traits_baseILj1280ES2_ffffjLj128EEEEELb1ELb0ELb1EEEvNS_9BwdParamsE)
        /*0290*/ 	.word	0x00000020


	//----- nvinfo : EIATTR_FRAME_SIZE
	.align		4
.L_109:
        /*0294*/ 	.byte	0x04, 0x11
        /*0296*/ 	.short	(.L_111 - .L_110)
	.align		4
.L_110:
        /*0298*/ 	.word	index@($__internal_101_$__cuda_sm70_shflsync_bfly_p)
        /*029c*/ 	.word	0x00000000


	//----- nvinfo : EIATTR_FRAME_SIZE
	.align		4
.L_111:
        /*02a0*/ 	.byte	0x04, 0x11
        /*02a2*/ 	.short	(.L_113 - .L_112)
	.align		4
.L_112:
        /*02a4*/ 	.word	index@(_ZN10layer_norm31ln_parallel_residual_bwd_kernelINS_13Kernel_traitsI6__halfffffjLj1280ELj1ELj4ELj1ELj16ENS_18Kernel_traits_baseILj1280ES2_ffffjLj128EEEEELb1ELb0ELb1EEEvNS_9BwdParamsE)
        /*02a8*/ 	.word	0x00000878


	//----- nvinfo : EIATTR_REGCOUNT
	.align		4
.L_113:
        /*02ac*/ 	.byte	0x04, 0x2f
        /*02ae*/ 	.short	(.L_115 - .L_114)
	.align		4
.L_114:
        /*02b0*/ 	.word	index@(_ZN10layer_norm31ln_parallel_residual_bwd_kernelINS_13Kernel_traitsI6__halfffffjLj1280ELj1ELj4ELj1ELj16ENS_18Kernel_traits_baseILj1280ES2_ffffjLj128EEEEELb1ELb0ELb0EEEvNS_9BwdParamsE)
        /*02b4*/ 	.word	0x00000020


	//----- nvinfo : EIATTR_FRAME_SIZE
	.align		4
.L_115:
        /*02b8*/ 	.byte	0x04, 0x11
        /*02ba*/ 	.short	(.L_117 - .L_116)
	.align		4
.L_116:
        /*02bc*/ 	.word	index@($__internal_100_$__cuda_sm70_shflsync_bfly_p)
        /*02c0*/ 	.word	0x00000000


	//----- nvinfo : EIATTR_FRAME_SIZE
	.align		4
.L_117:
        /*02c4*/ 	.byte	0x04, 0x11
        /*02c6*/ 	.short	(.L_119 - .L_118)
	.align		4
.L_118:
        /*02c8*/ 	.word	index@(_ZN10layer_norm31ln_parallel_residual_bwd_kernelINS_13Kernel_traitsI6__halfffffjLj1280ELj1ELj4ELj1ELj16ENS_18Kernel_traits_baseILj1280ES2_ffffjLj128EEEEELb1ELb0ELb0EEEvNS_9BwdParamsE)
        /*02cc*/ 	.word	0x000007c0


	//----- nvinfo : EIATTR_REGCOUNT
	.align		4
.L_119:
        /*02d0*/ 	.byte	0x04, 0x2f
        /*02d2*/ 	.short	(.L_121 - .L_120)
	.align		4
.L_120:
        /*02d4*/ 	.word	index@(_ZN10layer_norm31ln_parallel_residual_bwd_kernelINS_13Kernel_traitsI6__halfffffjLj1280ELj1ELj4ELj1ELj16ENS_18Kernel_traits_baseILj1280ES2_ffffjLj128EEEEELb0ELb1ELb1EEEvNS_9BwdParamsE)
        /*02d8*/ 	.word	0x000000ff


	//----- nvinfo : EIATTR_FRAME_SIZE
	.align		4
.L_121:
        /*02dc*/ 	.byte	0x04, 0x11
        /*02de*/ 	.short	(.L_123 - .L_122)
	.align		4
.L_122:
        /*02e0*/ 	.word	index@($__internal_99_$__cuda_sm70_shflsync_bfly_p)
        /*02e4*/ 	.word	0x00000000


	//----- nvinfo : EIATTR_FRAME_SIZE
	.align		4
.L_123:
        /*02e8*/ 	.byte	0x04, 0x11
        /*02ea*/ 	.short	(.L_125 - .L_124)
	.align		4
.L_124:
        /*02ec*/ 	.word	index@(_ZN10layer_norm31ln_parallel_residual_bwd_kernelINS_13Kernel_traitsI6__halfffffjLj1280ELj1ELj4ELj1ELj16ENS_18Kernel_traits_baseILj1280ES2_ffffjLj128EEEEELb0ELb1ELb1EEEvNS_9BwdParamsE)
        /*02f0*/ 	.word	0x000000c0


	//----- nvinfo : EIATTR_REGCOUNT
	.align		4
.L_125:
        /*02f4*/ 	.byte	0x04, 0x2f
        /*02f6*/ 	.short	(.L_127 - .L_126)
	.align		4
.L_126:
        /*02f8*/ 	.word	index@(_ZN10layer_norm31ln_parallel_residual_bwd_kernelINS_13Kernel_traitsI6__halfffffjLj1280ELj1ELj4ELj1ELj16ENS_18Kernel_traits_baseILj1280ES2_ffffjLj128EEEEELb0ELb1ELb0EEEvNS_9BwdParamsE)
        /*02fc*/ 	.word	0x000000ff


	//----- nvinfo : EIATTR_FRAME_SIZE
	.align		4
.L_127:
        /*0300*/ 	.byte	0x04, 0x11
        /*0302*/ 	.short	(.L_129 - .L_128)
	.align		4
.L_128:
        /*0304*/ 	.word	index@($__internal_98_$__cuda_sm70_shflsync_bfly_p)
        /*0308*/ 	.word	0x00000000


	//----- nvinfo : EIATTR_FRAME_SIZE
	.align		4
.L_129:
        /*030c*/ 	.byte	0x04, 0x11
        /*030e*/ 	.short	(.L_131 - .L_130)
	.align		4
.L_130:
        /*0310*/ 	.word	index@(_ZN10layer_norm31ln_parallel_residual_bwd_kernelINS_13Kernel_traitsI6__halfffffjLj1280ELj1ELj4ELj1ELj16ENS_18Kernel_traits_baseILj1280ES2_ffffjLj128EEEEELb0ELb1ELb0EEEvNS_9BwdParamsE)
        /*0314*/ 	.word	0x00000030


	//----- nvinfo : EIATTR_REGCOUNT
	.align		4
.L_131:
        /*0318*/ 	.byte	0x04, 0x2f
        /*031a*/ 	.short	(.L_133 - .L_132)
	.align		4
.L_132:
        /*031c*/ 	.word	index@(_ZN10layer_norm31ln_parallel_residual_bwd_kernelINS_13Kernel_traitsI6__halfffffjLj1280ELj1ELj4ELj1ELj16ENS_18Kernel_traits_baseILj1280ES2_ffffjLj128EEEEELb0ELb0ELb1EEEvNS_9BwdParamsE)
        /*0320*/ 	.word	0x000000ff


	//----- nvinfo : EIATTR_FRAME_SIZE
	.align		4
.L_133:
        /*0324*/ 	.byte	0x04, 0x11
        /*0326*/ 	.short	(.L_135 - .L_134)
	.align		4
.L_134:
        /*0328*/ 	.word	index@($__internal_97_$__cuda_sm70_shflsync_bfly_p)
        /*032c*/ 	.word	0x00000000


	//----- nvinfo : EIATTR_FRAME_SIZE
	.align		4
.L_135:
        /*0330*/ 	.byte	0x04, 0x11
        /*0332*/ 	.short	(.L_137 - .L_136)
	.align		4
.L_136:
        /*0334*/ 	.word	index@(_ZN10layer_norm31ln_parallel_residual_bwd_kernelINS_13Kernel_traitsI6__halfffffjLj1280ELj1ELj4ELj1ELj16ENS_18Kernel_traits_baseILj1280ES2_ffffjLj128EEEEELb0ELb0ELb1EEEvNS_9BwdParamsE)
        /*0338*/ 	.word	0x000002a8


	//----- nvinfo : EIATTR_REGCOUNT
	.align		4
.L_137:
        /*033c*/ 	.byte	0x04, 0x2f
        /*033e*/ 	.short	(.L_139 - .L_138)
	.align		4
.L_138:
        /*0340*/ 	.word	index@(_ZN10layer_norm31ln_parallel_residual_bwd_kernelINS_13Kernel_traitsI6__halfffffjLj1280ELj1ELj4ELj1ELj16ENS_18Kernel_traits_baseILj1280ES2_ffffjLj128EEEEELb0ELb0ELb0EEEvNS_9BwdParamsE)
        /*0344*/ 	.word	0x00000020


	//----- nvinfo : EIATTR_FRAME_SIZE
	.align		4
.L_139:
        /*0348*/ 	.byte	0x04, 0x11
        /*034a*/ 	.short	(.L_141 - .L_140)
	.align		4
.L_140:
        /*034c*/ 	.word	index@($__internal_96_$__cuda_sm70_shflsync_bfly_p)
        /*0350*/ 	.word	0x00000000


	//----- nvinfo : EIATTR_FRAME_SIZE
	.align		4
.L_141:
        /*0354*/ 	.byte	0x04, 0x11
        /*0356*/ 	.short	(.L_143 - .L_142)
	.align		4
.L_142:
        /*0358*/ 	.word	index@(_ZN10layer_norm31ln_parallel_residual_bwd_kernelINS_13Kernel_traitsI6__halfffffjLj1280ELj1ELj4ELj1ELj16ENS_18Kernel_traits_baseILj1280ES2_ffffjLj128EEEEELb0ELb0ELb0EEEvNS_9BwdParamsE)
        /*035c*/ 	.word	0x00000768


	//----- nvinfo : EIATTR_REGCOUNT
	.align		4
.L_143:
        /*0360*/ 	.byte	0x04, 0x2f
        /*0362*/ 	.short	(.L_145 - .L_144)
	.align		4
.L_144:
        /*0364*/ 	.word	index@(_ZN10layer_norm31ln_parallel_residual_bwd_kernelINS_13Kernel_traitsIf6__halffS2_fjLj1280ELj1ELj4ELj1ELj16ENS_18Kernel_traits_baseILj1280EfS2_fS2_fjLj128EEEEELb1ELb1ELb1EEEvNS_9BwdParamsE)
        /*0368*/ 	.word	0x000000ff


	//----- nvinfo : EIATTR_FRAME_SIZE
	.align		4
.L_145:
        /*036c*/ 	.byte	0x04, 0x11
        /*036e*/ 	.short	(.L_147 - .L_146)
	.align		4
.L_146:
        /*0370*/ 	.word	index@($__internal_95_$__cuda_sm70_shflsync_bfly_p)
        /*0374*/ 	.word	0x00000000


	//----- nvinfo : EIATTR_FRAME_SIZE
	.align		4
.L_147:
        /*0378*/ 	.byte	0x04, 0x11
        /*037a*/ 	.short	(.L_149 - .L_148)
	.align		4
.L_148:
        /*037c*/ 	.word	index@(_ZN10layer_norm31ln_parallel_residual_bwd_kernelINS_13Kernel_traitsIf6__halffS2_fjLj1280ELj1ELj4ELj1ELj16ENS_18Kernel_traits_baseILj1280EfS2_fS2_fjLj128EEEEELb1ELb1ELb1EEEvNS_9BwdParamsE)
        /*0380*/ 	.word	0x000000b8


	//----- nvinfo : EIATTR_REGCOUNT
	.align		4
.L_149:
        /*0384*/ 	.byte	0x04, 0x2f
        /*0386*/ 	.short	(.L_151 - .L_150)
	.align		4
.L_150:
        /*0388*/ 	.word	index@(_ZN10layer_norm40ln_parallel_residual_bwd_finalize_kernelINS_22Kernel_traits_finalizeILj1280Ef6__halffS2_fjLb0ELj1024ELj4ENS_18Kernel_traits_baseILj1280EfS2_fS2_fjLj1024EEEEELb1EEEvNS_9BwdParamsE)
        /*038c*/ 	.word	0x00000020


	//----- nvinfo : EIATTR_FRAME_SIZE
	.align		4
.L_151:
        /*0390*/ 	.byte	0x04, 0x11
        /*0392*/ 	.short	(.L_153 - .L_152)
	.align		4
.L_152:
        /*0394*/ 	.word	index@($__internal_94_$__cuda_sm70_shflsync_bfly_p)
        /*0398*/ 	.word	0x00000000


	//----- nvinfo : EIATTR_FRAME_SIZE
	.align		4
.L_153:
        /*039c*/ 	.byte	0x04, 0x11
        /*039e*/ 	.short	(.L_155 - .L_154)
	.align		4
.L_154:
        /*03a0*/ 	.word	index@(_ZN10layer_norm40ln_parallel_residual_bwd_finalize_kernelINS_22Kernel_traits_finalizeILj1280Ef6__halffS2_fjLb0ELj1024ELj4ENS_18Kernel_traits_baseILj1280EfS2_fS2_fjLj1024EEEEELb1EEEvNS_9BwdParamsE)
        /*03a4*/ 	.word	0x00000000


	//----- nvinfo : EIATTR_REGCOUNT
	.align		4
.L_155:
        /*03a8*/ 	.byte	0x04, 0x2f
        /*03aa*/ 	.short	(.L_157 - .L_156)
	.align		4
.L_156:
        /*03ac*/ 	.word	index@(_ZN10layer_norm22ln_bwd_finalize_kernelINS_22Kernel_traits_finalizeILj1280Ef6__halffS2_fjLb0ELj1024ELj4ENS_18Kernel_traits_baseILj1280EfS2_fS2_fjLj1024EEEEELb0ELb1EEEvNS_9BwdParamsE)
        /*03b0*/ 	.word	0x00000020


	//----- nvinfo : EIATTR_FRAME_SIZE
	.align		4
.L_157:
        /*03b4*/ 	.byte	0x04, 0x11
        /*03b6*/ 	.short	(.L_159 - .L_158)
	.align		4
.L_158:
        /*03b8*/ 	.word	index@($__internal_93_$__cuda_sm70_shflsync_bfly_p)
        /*03bc*/ 	.word	0x00000000


	//----- nvinfo : EIATTR_FRAME_SIZE
	.align		4
.L_159:
        /*03c0*/ 	.byte	0x04, 0x11
        /*03c2*/ 	.short	(.L_161 - .L_160)
	.align		4
.L_160:
        /*03c4*/ 	.word	index@(_ZN10layer_norm22ln_bwd_finalize_kernelINS_22Kernel_traits_finalizeILj1280Ef6__halffS2_fjLb0ELj1024ELj4ENS_18Kernel_traits_baseILj1280EfS2_fS2_fjLj1024EEEEELb0ELb1EEEvNS_9BwdParamsE)
        /*03c8*/ 	.word	0x00000000


	//----- nvinfo : EIATTR_REGCOUNT
	.align		4
.L_161:
        /*03cc*/ 	.byte	0x04, 0x2f
        /*03ce*/ 	.short	(.L_163 - .L_162)
	.align		4
.L_162:
        /*03d0*/ 	.word	index@(_ZN10layer_norm31ln_parallel_residual_bwd_kernelINS_13Kernel_traitsIf6__halffS2_fjLj1280ELj1ELj4ELj1ELj16ENS_18Kernel_traits_baseILj1280EfS2_fS2_fjLj128EEEEELb1ELb1ELb0EEEvNS_9BwdParamsE)
        /*03d4*/ 	.word	0x000000ff


	//----- nvinfo : EIATTR_FRAME_SIZE
	.align		4
.L_163:
        /*03d8*/ 	.byte	0x04, 0x11
        /*03da*/ 	.short	(.L_165 - .L_164)
	.align		4
.L_164:
        /*03dc*/ 	.word	index@($__internal_92_$__cuda_sm70_shflsync_bfly_p)
        /*03e0*/ 	.word	0x00000000


	//----- nvinfo : EIATTR_FRAME_SIZE
	.align		4
.L_165:
        /*03e4*/ 	.byte	0x04, 0x11
        /*03e6*/ 	.short	(.L_167 - .L_166)
	.align		4
.L_166:
        /*03e8*/ 	.word	index@(_ZN10layer_norm31ln_parallel_residual_bwd_kernelINS_13Kernel_traitsIf6__halffS2_fjLj1280ELj1ELj4ELj1ELj16ENS_18Kernel_traits_baseILj1280EfS2_fS2_fjLj128EEEEELb1ELb1ELb0EEEvNS_9BwdParamsE)
        /*03ec*/ 	.word	0x000000a0


	//----- nvinfo : EIATTR_REGCOUNT
	.align		4
.L_167:
        /*03f0*/ 	.byte	0x04, 0x2f
        /*03f2*/ 	.short	(.L_169 - .L_168)
	.align		4
.L_168:
        /*03f4*/ 	.word	index@(_ZN10layer_norm40ln_parallel_residual_bwd_finalize_kernelINS_22Kernel_traits_finalizeILj1280Ef6__halffS2_fjLb0ELj1024ELj4ENS_18Kernel_traits_baseILj1280EfS2_fS2_fjLj1024EEEEELb0EEEvNS_9BwdParamsE)
        /*03f8*/ 	.word	0x00000020


	//----- nvinfo : EIATTR_FRAME_SIZE
	.align		4
.L_169:
        /*03fc*/ 	.byte	0x04, 0x11
        /*03fe*/ 	.short	(.L_171 - .L_170)
	.align		4
.L_170:
        /*0400*/ 	.word	index@($__internal_91_$__cuda_sm70_shflsync_bfly_p)
        /*0404*/ 	.word	0x00000000


	//----- nvinfo : EIATTR_FRAME_SIZE
	.align		4
.L_171:
        /*0408*/ 	.byte	0x04, 0x11
        /*040a*/ 	.short	(.L_173 - .L_172)
	.align		4
.L_172:
        /*040c*/ 	.word	index@(_ZN10layer_norm40ln_parallel_residual_bwd_finalize_kernelINS_22Kernel_traits_finalizeILj1280Ef6__halffS2_fjLb0ELj1024ELj4ENS_18Kernel_traits_baseILj1280EfS2_fS2_fjLj1024EEEEELb0EEEvNS_9BwdParamsE)
        /*0410*/ 	.word	0x00000000


	//----- nvinfo : EIATTR_REGCOUNT
	.align		4
.L_173:
        /*0414*/ 	.byte	0x04, 0x2f
        /*0416*/ 	.short	(.L_175 - .L_174)
	.align		4
.L_174:
        /*0418*/ 	.word	index@(_ZN10layer_norm22ln_bwd_finalize_kernelINS_22Kernel_traits_finalizeILj1280Ef6__halffS2_fjLb0ELj1024ELj4ENS_18Kernel_traits_baseILj1280EfS2_fS2_fjLj1024EEEEELb0ELb0EEEvNS_9BwdParamsE)
        /*041c*/ 	.word	0x0000001e


	//----- nvinfo : EIATTR_FRAME_SIZE
	.align		4
.L_175:
        /*0420*/ 	.byte	0x04, 0x11
        /*0422*/ 	.short	(.L_177 - .L_176)
	.align		4
.L_176:
        /*0424*/ 	.word	index@($__internal_90_$__cuda_sm70_shflsync_bfly_p)
        /*0428*/ 	.word	0x00000000


	//----- nvinfo : EIATTR_FRAME_SIZE
	.align		4
.L_177:
        /*042c*/ 	.byte	0x04, 0x11
        /*042e*/ 	.short	(.L_179 - .L_178)
	.align		4
.L_178:
        /*0430*/ 	.word	index@(_ZN10layer_norm22ln_bwd_finalize_kernelINS_22Kernel_traits_finalizeILj1280Ef6__halffS2_fjLb0ELj1024ELj4ENS_18Kernel_traits_baseILj1280EfS2_fS2_fjLj1024EEEEELb0ELb0EEEvNS_9BwdParamsE)
        /*0434*/ 	.word	0x00000000


	//----- nvinfo : EIATTR_REGCOUNT
	.align		4
.L_179:
        /*0438*/ 	.byte	0x04, 0x2f
        /*043a*/ 	.short	(.L_181 - .L_180)
	.align		4
.L_180:
        /*043c*/ 	.word	index@(_ZN10layer_norm31ln_parallel_residual_bwd_kernelINS_13Kernel_traitsIf6__halffS2_fjLj1280ELj1ELj4ELj1ELj16ENS_18Kernel_traits_baseILj1280EfS2_fS2_fjLj128EEEEELb1ELb0ELb1EEEvNS_9BwdParamsE)
        /*0440*/ 	.word	0x00000020


	//----- nvinfo : EIATTR_FRAME_SIZE
	.align		4
.L_181:
        /*0444*/ 	.byte	0x04, 0x11
        /*0446*/ 	.short	(.L_183 - .L_182)
	.align		4
.L_182:
        /*0448*/ 	.word	index@($__internal_89_$__cuda_sm70_shflsync_bfly_p)
        /*044c*/ 	.word	0x00000000


	//----- nvinfo : EIATTR_FRAME_SIZE
	.align		4
.L_183:
        /*0450*/ 	.byte	0x04, 0x11
        /*0452*/ 	.short	(.L_185 - .L_184)
	.align		4
.L_184:
        /*0454*/ 	.word	index@(_ZN10layer_norm31ln_parallel_residual_bwd_kernelINS_13Kernel_traitsIf6__halffS2_fjLj1280ELj1ELj4ELj1ELj16ENS_18Kernel_traits_baseILj1280EfS2_fS2_fjLj128EEEEELb1ELb0ELb1EEEvNS_9BwdParamsE)
        /*0458*/ 	.word	0x00000850


	//----- nvinfo : EIATTR_REGCOUNT
	.align		4
.L_185:
        /*045c*/ 	.byte	0x04, 0x2f
        /*045e*/ 	.short	(.L_187 - .L_186)
	.align		4
.L_186:
        /*0460*/ 	.word	index@(_ZN10layer_norm31ln_parallel_residual_bwd_kernelINS_13Kernel_traitsIf6__halffS2_fjLj1280ELj1ELj4ELj1ELj16ENS_18Kernel_traits_baseILj1280EfS2_fS2_fjLj128EEEEELb1ELb0ELb0EEEvNS_9BwdParamsE)
        /*0464*/ 	.word	0x00000020


	//----- nvinfo : EIATTR_FRAME_SIZE
	.align		4
.L_187:
        /*0468*/ 	.byte	0x04, 0x11
        /*046a*/ 	.short	(.L_189 - .L_188)
	.align		4
.L_188:
        /*046c*/ 	.word	index@($__internal_88_$__cuda_sm70_shflsync_bfly_p)
        /*0470*/ 	.word	0x00000000


	//----- nvinfo : EIATTR_FRAME_SIZE
	.align		4
.L_189:
        /*0474*/ 	.byte	0x04, 0x11
        /*0476*/ 	.short	(.L_191 - .L_190)
	.align		4
.L_190:
        /*0478*/ 	.word	index@(_ZN10layer_norm31ln_parallel_residual_bwd_kernelINS_13Kernel_traitsIf6__halffS2_fjLj1280ELj1ELj4ELj1ELj16ENS_18Kernel_traits_baseILj1280EfS2_fS2_fjLj128EEEEELb1ELb0ELb0EEEvNS_9BwdParamsE)
        /*047c*/ 	.word	0x000007e8


	//----- nvinfo : EIATTR_REGCOUNT
	.align		4
.L_191:
        /*0480*/ 	.byte	0x04, 0x2f
        /*0482*/ 	.short	(.L_193 - .L_192)
	.align		4
.L_192:
        /*0484*/ 	.word	index@(_ZN10layer_norm31ln_parallel_residual_bwd_kernelINS_13Kernel_traitsIf6__halffS2_fjLj1280ELj1ELj4ELj1ELj16ENS_18Kernel_traits_baseILj1280EfS2_fS2_fjLj128EEEEELb0ELb1ELb1EEEvNS_9BwdParamsE)
        /*0488*/ 	.word	0x000000ff


	//----- nvinfo : EIATTR_FRAME_SIZE
	.align		4
.L_193:
        /*048c*/ 	.byte	0x04, 0x11
        /*048e*/ 	.short	(.L_195 - .L_194)
	.align		4
.L_194:
        /*0490*/ 	.word	index@($__internal_87_$__cuda_sm70_shflsync_bfly_p)
        /*0494*/ 	.word	0x00000000


	//----- nvinfo : EIATTR_FRAME_SIZE
	.align		4
.L_195:
        /*0498*/ 	.byte	0x04, 0x11
        /*049a*/ 	.short	(.L_197 - .L_196)
	.align		4
.L_196:
        /*049c*/ 	.word	index@(_ZN10layer_norm31ln_parallel_residual_bwd_kernelINS_13Kernel_traitsIf6__halffS2_fjLj1280ELj1ELj4ELj1ELj16ENS_18Kernel_traits_baseILj1280EfS2_fS2_fjLj128EEEEELb0ELb1ELb1EEEvNS_9BwdParamsE)
        /*04a0*/ 	.word	0x00000038


	//----- nvinfo : EIATTR_REGCOUNT
	.align		4
.L_197:
        /*04a4*/ 	.byte	0x04, 0x2f
        /*04a6*/ 	.short	(.L_199 - .L_198)
	.align		4
.L_198:
        /*04a8*/ 	.word	index@(_ZN10layer_norm31ln_parallel_residual_bwd_kernelINS_13Kernel_traitsIf6__halffS2_fjLj1280ELj1ELj4ELj1ELj16ENS_18Kernel_traits_baseILj1280EfS2_fS2_fjLj128EEEEELb0ELb1ELb0EEEvNS_9BwdParamsE)
        /*04ac*/ 	.word	0x000000ff


	//----- nvinfo : EIATTR_FRAME_SIZE
	.align		4
.L_199:
        /*04b0*/ 	.byte	0x04, 0x11
        /*04b2*/ 	.short	(.L_201 - .L_200)
	.align		4
.L_200:
        /*04b4*/ 	.word	index@($__internal_86_$__cuda_sm70_shflsync_bfly_p)
        /*04b8*/ 	.word	0x00000000


	//----- nvinfo : EIATTR_FRAME_SIZE
	.align		4
.L_201:
        /*04bc*/ 	.byte	0x04, 0x11
        /*04be*/ 	.short	(.L_203 - .L_202)
	.align		4
.L_202:
        /*04c0*/ 	.word	index@(_ZN10layer_norm31ln_parallel_residual_bwd_kernelINS_13Kernel_traitsIf6__halffS2_fjLj1280ELj1ELj4ELj1ELj16ENS_18Kernel_traits_baseILj1280EfS2_fS2_fjLj128EEEEELb0ELb1ELb0EEEvNS_9BwdParamsE)
        /*04c4*/ 	.word	0x00000050


	//----- nvinfo : EIATTR_REGCOUNT
	.align		4
.L_203:
        /*04c8*/ 	.byte	0x04, 0x2f
        /*04ca*/ 	.short	(.L_205 - .L_204)
	.align		4
.L_204:
        /*04cc*/ 	.word	index@(_ZN10layer_norm31ln_parallel_residual_bwd_kernelINS_13Kernel_traitsIf6__halffS2_fjLj1280ELj1ELj4ELj1ELj16ENS_18Kernel_traits_baseILj1280EfS2_fS2_fjLj128EEEEELb0ELb0ELb1EEEvNS_9BwdParamsE)
        /*04d0*/ 	.word	0x000000a8


	//----- nvinfo : EIATTR_FRAME_SIZE
	.align		4
.L_205:
        /*04d4*/ 	.byte	0x04, 0x11
        /*04d6*/ 	.short	(.L_207 - .L_206)
	.align		4
.L_206:
        /*04d8*/ 	.word	index@($__internal_85_$__cuda_sm70_shflsync_bfly_p)
        /*04dc*/ 	.word	0x00000000


	//----- nvinfo : EIATTR_FRAME_SIZE
	.align		4
.L_207:
        /*04e0*/ 	.byte	0x04, 0x11
        /*04e2*/ 	.short	(.L_209 - .L_208)
	.align		4
.L_208:
        /*04e4*/ 	.word	index@(_ZN10layer_norm31ln_parallel_residual_bwd_kernelINS_13Kernel_traitsIf6__halffS2_fjLj1280ELj1ELj4ELj1ELj16ENS_18Kernel_traits_baseILj1280EfS2_fS2_fjLj128EEEEELb0ELb0ELb1EEEvNS_9BwdParamsE)
        /*04e8*/ 	.word	0x00000388


	//----- nvinfo : EIATTR_REGCOUNT
	.align		4
.L_209:
        /*04ec*/ 	.byte	0x04, 0x2f
        /*04ee*/ 	.short	(.L_211 - .L_210)
	.align		4
.L_210:
        /*04f0*/ 	.word	index@(_ZN10layer_norm31ln_parallel_residual_bwd_kernelINS_13Kernel_traitsIf6__halffS2_fjLj1280ELj1ELj4ELj1ELj16ENS_18Kernel_traits_baseILj1280EfS2_fS2_fjLj128EEEEELb0ELb0ELb0EEEvNS_9BwdParamsE)
        /*04f4*/ 	.word	0x00000020


	//----- nvinfo : EIATTR_FRAME_SIZE
	.align		4
.L_211:
        /*04f8*/ 	.byte	0x04, 0x11
        /*04fa*/ 	.short	(.L_213 - .L_212)
	.align		4
.L_212:
        /*04fc*/ 	.word	index@($__internal_84_$__cuda_sm70_shflsync_bfly_p)
        /*0500*/ 	.word	0x00000000


	//----- nvinfo : EIATTR_FRAME_SIZE
	.align		4
.L_213:
        /*0504*/ 	.byte	0x04, 0x11
        /*0506*/ 	.short	(.L_215 - .L_214)
	.align		4
.L_214:
        /*0508*/ 	.word	index@(_ZN10layer_norm31ln_parallel_residual_bwd_kernelINS_13Kernel_traitsIf6__halffS2_fjLj1280ELj1ELj4ELj1ELj16ENS_18Kernel_traits_baseILj1280EfS2_fS2_fjLj128EEEEELb0ELb0ELb0EEEvNS_9BwdParamsE)
        /*050c*/ 	.word	0x00000798


	//----- nvinfo : EIATTR_REGCOUNT
	.align		4
.L_215:
        /*0510*/ 	.byte	0x04, 0x2f
        /*0512*/ 	.short	(.L_217 - .L_216)
	.align		4
.L_216:
        /*0514*/ 	.word	index@(_ZN10layer_norm31ln_parallel_residual_bwd_kernelINS_13Kernel_traitsI6__halfS2_fS2_fjLj1280ELj1ELj4ELj1ELj16ENS_18Kernel_traits_baseILj1280ES2_S2_fS2_fjLj128EEEEELb1ELb1ELb1EEEvNS_9BwdParamsE)
        /*0518*/ 	.word	0x000000ff


	//----- nvinfo : EIATTR_FRAME_SIZE
	.align		4
.L_217:
        /*051c*/ 	.byte	0x04, 0x11
        /*051e*/ 	.short	(.L_219 - .L_218)
	.align		4
.L_218:
        /*0520*/ 	.word	index@($__internal_83_$__cuda_sm70_shflsync_bfly_p)
        /*0524*/ 	.word	0x00000000


	//----- nvinfo : EIATTR_FRAME_SIZE
	.align		4
.L_219:
        /*0528*/ 	.byte	0x04, 0x11
        /*052a*/ 	.short	(.L_221 - .L_220)
	.align		4
.L_220:
        /*052c*/ 	.word	index@(_ZN10layer_norm31ln_parallel_residual_bwd_kernelINS_13Kernel_traitsI6__halfS2_fS2_fjLj1280ELj1ELj4ELj1ELj16ENS_18Kernel_traits_baseILj1280ES2_S2_fS2_fjLj128EEEEELb1ELb1ELb1EEEvNS_9BwdParamsE)
        /*0530*/ 	.word	0x00000090


	//----- nvinfo : EIATTR_REGCOUNT
	.align		4
.L_221:
        /*0534*/ 	.byte	0x04, 0x2f
        /*0536*/ 	.short	(.L_223 - .L_222)
	.align		4
.L_222:
        /*0538*/ 	.word	index@(_ZN10layer_norm40ln_parallel_residual_bwd_finalize_kernelINS_22Kernel_traits_finalizeILj1280E6__halfS2_fS2_fjLb0ELj1024ELj4ENS_18Kernel_traits_baseILj1280ES2_S2_fS2_fjLj1024EEEEELb1EEEvNS_9BwdParamsE)
        /*053c*/ 	.word	0x00000020


	//----- nvinfo : EIATTR_FRAME_SIZE
	.align		4
.L_223:
        /*0540*/ 	.byte	0x04, 0x11
        /*0542*/ 	.short	(.L_225 - .L_224)
	.align		4
.L_224:
        /*0544*/ 	.word	index@($__internal_82_$__cuda_sm70_shflsync_bfly_p)
        /*0548*/ 	.word	0x00000000


	//----- nvinfo : EIATTR_FRAME_SIZE
	.align		4
.L_225:
        /*054c*/ 	.byte	0x04, 0x11
        /*054e*/ 	.short	(.L_227 - .L_226)
	.align		4
.L_226:
        /*0550*/ 	.word	index@(_ZN10layer_norm40ln_parallel_residual_bwd_finalize_kernelINS_22Kernel_traits_finalizeILj1280E6__halfS2_fS2_fjLb0ELj1024ELj4ENS_18Kernel_traits_baseILj1280ES2_S2_fS2_fjLj1024EEEEELb1EEEvNS_9BwdParamsE)
        /*0554*/ 	.word	0x00000000


	//----- nvinfo : EIATTR_REGCOUNT
	.align		4
.L_227:
        /*0558*/ 	.byte	0x04, 0x2f
        /*055a*/ 	.short	(.L_229 - .L_228)
	.align		4
.L_228:
        /*055c*/ 	.word	index@(_ZN10layer_norm22ln_bwd_finalize_kernelINS_22Kernel_traits_finalizeILj1280E6__halfS2_fS2_fjLb0ELj1024ELj4ENS_18Kernel_traits_baseILj1280ES2_S2_fS2_fjLj1024EEEEELb0ELb1EEEvNS_9BwdParamsE)
        /*0560*/ 	.word	0x00000020


	//----- nvinfo : EIATTR_FRAME_SIZE
	.align		4
.L_229:
        /*0564*/ 	.byte	0x04, 0x11
        /*0566*/ 	.short	(.L_231 - .L_230)
	.align		4
.L_230:
        /*0568*/ 	.word	index@($__internal_81_$__cuda_sm70_shflsync_bfly_p)
        /*056c*/ 	.word	0x00000000


	//----- nvinfo : EIATTR_FRAME_SIZE
	.align		4
.L_231:
        /*0570*/ 	.byte	0x04, 0x11
        /*0572*/ 	.short	(.L_233 - .L_232)
	.align		4
.L_232:
        /*0574*/ 	.word	index@(_ZN10layer_norm22ln_bwd_finalize_kernelINS_22Kernel_traits_finalizeILj1280E6__halfS2_fS2_fjLb0ELj1024ELj4ENS_18Kernel_traits_baseILj1280ES2_S2_fS2_fjLj1024EEEEELb0ELb1EEEvNS_9BwdParamsE)
        /*0578*/ 	.word	0x00000000


	//----- nvinfo : EIATTR_REGCOUNT
	.align		4
.L_233:
        /*057c*/ 	.byte	0x04, 0x2f
        /*057e*/ 	.short	(.L_235 - .L_234)
	.align		4
.L_234:
        /*0580*/ 	.word	index@(_ZN10layer_norm31ln_parallel_residual_bwd_kernelINS_13Kernel_traitsI6__halfS2_fS2_fjLj1280ELj1ELj4ELj1ELj16ENS_18Kernel_traits_baseILj1280ES2_S2_fS2_fjLj128EEEEELb1ELb1ELb0EEEvNS_9BwdParamsE)
        /*0584*/ 	.word	0x000000ff


	//----- nvinfo : EIATTR_FRAME_SIZE
	.align		4
.L_235:
        /*0588*/ 	.byte	0x04, 0x11
        /*058a*/ 	.short	(.L_237 - .L_236)
	.align		4
.L_236:
        /*058c*/ 	.word	index@($__internal_80_$__cuda_sm70_shflsync_bfly_p)
        /*0590*/ 	.word	0x00000000


	//----- nvinfo : EIATTR_FRAME_SIZE
	.align		4
.L_237:
        /*0594*/ 	.byte	0x04, 0x11
        /*0596*/ 	.short	(.L_239 - .L_238)
	.align		4
.L_238:
        /*0598*/ 	.word	index@(_ZN10layer_norm31ln_parallel_residual_bwd_kernelINS_13Kernel_traitsI6__halfS2_fS2_fjLj1280ELj1ELj4ELj1ELj16ENS_18Kernel_traits_baseILj1280ES2_S2_fS2_fjLj128EEEEELb1ELb1ELb0EEEvNS_9BwdParamsE)
        /*059c*/ 	.word	0x000000a0


	//----- nvinfo : EIATTR_REGCOUNT
	.align		4
.L_239:
        /*05a0*/ 	.byte	0x04, 0x2f
        /*05a2*/ 	.short	(.L_241 - .L_240)
	.align		4
.L_240:
        /*05a4*/ 	.word	index@(_ZN10layer_norm40ln_parallel_residual_bwd_finalize_kernelINS_22Kernel_traits_finalizeILj1280E6__halfS2_fS2_fjLb0ELj1024ELj4ENS_18Kernel_traits_baseILj1280ES2_S2_fS2_fjLj1024EEEEELb0EEEvNS_9BwdParamsE)
        /*05a8*/ 	.word	0x00000020


	//----- nvinfo : EIATTR_FRAME_SIZE
	.align		4
.L_241:
        /*05ac*/ 	.byte	0x04, 0x11
        /*05ae*/ 	.short	(.L_243 - .L_242)
	.align		4
.L_242:
        /*05b0*/ 	.word	index@($__internal_79_$__cuda_sm70_shflsync_bfly_p)
        /*05b4*/ 	.word	0x00000000


	//----- nvinfo : EIATTR_FRAME_SIZE
	.align		4
.L_243:
        /*05b8*/ 	.byte	0x04, 0x11
        /*05ba*/ 	.short	(.L_245 - .L_244)
	.align		4
.L_244:
        /*05bc*/ 	.word	index@(_ZN10layer_norm40ln_parallel_residual_bwd_finalize_kernelINS_22Kernel_traits_finalizeILj1280E6__halfS2_fS2_fjLb0ELj1024ELj4ENS_18Kernel_traits_baseILj1280ES2_S2_fS2_fjLj1024EEEEELb0EEEvNS_9BwdParamsE)
        /*05c0*/ 	.word	0x00000000


	//----- nvinfo : EIATTR_REGCOUNT
	.align		4
.L_245:
        /*05c4*/ 	.byte	0x04, 0x2f
        /*05c6*/ 	.short	(.L_247 - .L_246)
	.align		4
.L_246:
        /*05c8*/ 	.word	index@(_ZN10layer_norm22ln_bwd_finalize_kernelINS_22Kernel_traits_finalizeILj1280E6__halfS2_fS2_fjLb0ELj1024ELj4ENS_18Kernel_traits_baseILj1280ES2_S2_fS2_fjLj1024EEEEELb0ELb0EEEvNS_9BwdParamsE)
        /*05cc*/ 	.word	0x0000001e


	//----- nvinfo : EIATTR_FRAME_SIZE
	.align		4
.L_247:
        /*05d0*/ 	.byte	0x04, 0x11
        /*05d2*/ 	.short	(.L_249 - .L_248)
	.align		4
.L_248:
        /*05d4*/ 	.word	index@($__internal_78_$__cuda_sm70_shflsync_bfly_p)
        /*05d8*/ 	.word	0x00000000


	//----- nvinfo : EIATTR_FRAME_SIZE
	.align		4
.L_249:
        /*05dc*/ 	.byte	0x04, 0x11
        /*05de*/ 	.short	(.L_251 - .L_250)
	.align		4
.L_250:
        /*05e0*/ 	.word	index@(_ZN10layer_norm22ln_bwd_finalize_kernelINS_22Kernel_traits_finalizeILj1280E6__halfS2_fS2_fjLb0ELj1024ELj4ENS_18Kernel_traits_baseILj1280ES2_S2_fS2_fjLj1024EEEEELb0ELb0EEEvNS_9BwdParamsE)
        /*05e4*/ 	.word	0x00000000


	//----- nvinfo : EIATTR_REGCOUNT
	.align		4
.L_251:
        /*05e8*/ 	.byte	0x04, 0x2f
        /*05ea*/ 	.short	(.L_253 - .L_252)
	.align		4
.L_252:
        /*05ec*/ 	.word	index@(_ZN10layer_norm31ln_parallel_residual_bwd_kernelINS_13Kernel_traitsI6__halfS2_fS2_fjLj1280ELj1ELj4ELj1ELj16ENS_18Kernel_traits_baseILj1280ES2_S2_fS2_fjLj128EEEEELb1ELb0ELb1EEEvNS_9BwdParamsE)
        /*05f0*/ 	.word	0x000000ff


	//----- nvinfo : EIATTR_FRAME_SIZE
	.align		4
.L_253:
        /*05f4*/ 	.byte	0x04, 0x11
        /*05f6*/ 	.short	(.L_255 - .L_254)
	.align		4
.L_254:
        /*05f8*/ 	.word	index@($__internal_77_$__cuda_sm70_shflsync_bfly_p)
        /*05fc*/ 	.word	0x00000000


	//----- nvinfo : EIATTR_FRAME_SIZE
	.align		4
.L_255:
        /*0600*/ 	.byte	0x04, 0x11
        /*0602*/ 	.short	(.L_257 - .L_256)
	.align		4
.L_256:
        /*0604*/ 	.word	index@(_ZN10layer_norm31ln_parallel_residual_bwd_kernelINS_13Kernel_traitsI6__halfS2_fS2_fjLj1280ELj1ELj4ELj1ELj16ENS_18Kernel_traits_baseILj1280ES2_S2_fS2_fjLj128EEEEELb1ELb0ELb1EEEvNS_9BwdParamsE)
        /*0608*/ 	.word	0x00000290


	//----- nvinfo : EIATTR_REGCOUNT
	.align		4
.L_257:
        /*060c*/ 	.byte	0x04, 0x2f
        /*060e*/ 	.short	(.L_259 - .L_258)
	.align		4
.L_258:
        /*0610*/ 	.word	index@(_ZN10layer_norm31ln_parallel_residual_bwd_kernelINS_13Kernel_traitsI6__halfS2_fS2_fjLj1280ELj1ELj4ELj1ELj16ENS_18Kernel_traits_baseILj1280ES2_S2_fS2_fjLj128EEEEELb1ELb0ELb0EEEvNS_9BwdParamsE)
        /*0614*/ 	.word	0x00000020


	//----- nvinfo : EIATTR_FRAME_SIZE
	.align		4
.L_259:
        /*0618*/ 	.byte	0x04, 0x11
        /*061a*/ 	.short	(.L_261 - .L_260)
	.align		4
.L_260:
        /*061c*/ 	.word	index@($__internal_76_$__cuda_sm70_shflsync_bfly_p)
        /*0620*/ 	.word	0x00000000


	//----- nvinfo : EIATTR_FRAME_SIZE
	.align		4
.L_261:
        /*0624*/ 	.byte	0x04, 0x11
        /*0626*/ 	.short	(.L_263 - .L_262)
	.align		4
.L_262:
        /*0628*/ 	.word	index@(_ZN10layer_norm31ln_parallel_residual_bwd_kernelINS_13Kernel_traitsI6__halfS2_fS2_fjLj1280ELj1ELj4ELj1ELj16ENS_18Kernel_traits_baseILj1280ES2_S2_fS2_fjLj128EEEEELb1ELb0ELb0EEEvNS_9BwdParamsE)
        /*062c*/ 	.word	0x000007e8


	//----- nvinfo : EIATTR_REGCOUNT
	.align		4
.L_263:
        /*0630*/ 	.byte	0x04, 0x2f
        /*0632*/ 	.short	(.L_265 - .L_264)
	.align		4
.L_264:
        /*0634*/ 	.word	index@(_ZN10layer_norm31ln_parallel_residual_bwd_kernelINS_13Kernel_traitsI6__halfS2_fS2_fjLj1280ELj1ELj4ELj1ELj16ENS_18Kernel_traits_baseILj1280ES2_S2_fS2_fjLj128EEEEELb0ELb1ELb1EEEvNS_9BwdParamsE)
        /*0638*/ 	.word	0x000000ff


	//----- nvinfo : EIATTR_FRAME_SIZE
	.align		4
.L_265:
        /*063c*/ 	.byte	0x04, 0x11
        /*063e*/ 	.short	(.L_267 - .L_266)
	.align		4
.L_266:
        /*0640*/ 	.word	index@($__internal_75_$__cuda_sm70_shflsync_bfly_p)
        /*0644*/ 	.word	0x00000000


	//----- nvinfo : EIATTR_FRAME_SIZE
	.align		4
.L_267:
        /*0648*/ 	.byte	0x04, 0x11
        /*064a*/ 	.short	(.L_269 - .L_268)
	.align		4
.L_268:
        /*064c*/ 	.word	index@(_ZN10layer_norm31ln_parallel_residual_bwd_kernelINS_13Kernel_traitsI6__halfS2_fS2_fjLj1280ELj1ELj4ELj1ELj16ENS_18Kernel_traits_baseILj1280ES2_S2_fS2_fjLj128EEEEELb0ELb1ELb1EEEvNS_9BwdParamsE)
        /*0650*/ 	.word	0x00000038


	//----- nvinfo : EIATTR_REGCOUNT
	.align		4
.L_269:
        /*0654*/ 	.byte	0x04, 0x2f
        /*0656*/ 	.short	(.L_271 - .L_270)
	.align		4
.L_270:
        /*0658*/ 	.word	index@(_ZN10layer_norm31ln_parallel_residual_bwd_kernelINS_13Kernel_traitsI6__halfS2_fS2_fjLj1280ELj1ELj4ELj1ELj16ENS_18Kernel_traits_baseILj1280ES2_S2_fS2_fjLj128EEEEELb0ELb1ELb0EEEvNS_9BwdParamsE)
        /*065c*/ 	.word	0x000000ff


	//----- nvinfo : EIATTR_FRAME_SIZE
	.align		4
.L_271:
        /*0660*/ 	.byte	0x04, 0x11
        /*0662*/ 	.short	(.L_273 - .L_272)
	.align		4
.L_272:
        /*0664*/ 	.word	index@($__internal_74_$__cuda_sm70_shflsync_bfly_p)
        /*0668*/ 	.word	0x00000000


	//----- nvinfo : EIATTR_FRAME_SIZE
	.align		4
.L_273:
        /*066c*/ 	.byte	0x04, 0x11
        /*066e*/ 	.short	(.L_275 - .L_274)
	.align		4
.L_274:
        /*0670*/ 	.word	index@(_ZN10layer_norm31ln_parallel_residual_bwd_kernelINS_13Kernel_traitsI6__halfS2_fS2_fjLj1280ELj1ELj4ELj1ELj16ENS_18Kernel_traits_baseILj1280ES2_S2_fS2_fjLj128EEEEELb0ELb1ELb0EEEvNS_9BwdParamsE)
        /*0674*/ 	.word	0x00000050


	//----- nvinfo : EIATTR_REGCOUNT
	.align		4
.L_275:
        /*0678*/ 	.byte	0x04, 0x2f
        /*067a*/ 	.short	(.L_277 - .L_276)
	.align		4
.L_276:
        /*067c*/ 	.word	index@(_ZN10layer_norm31ln_parallel_residual_bwd_kernelINS_13Kernel_traitsI6__halfS2_fS2_fjLj1280ELj1ELj4ELj1ELj16ENS_18Kernel_traits_baseILj1280ES2_S2_fS2_fjLj128EEEEELb0ELb0ELb1EEEvNS_9BwdParamsE)
        /*0680*/ 	.word	0x000000ff


	//----- nvinfo : EIATTR_FRAME_SIZE
	.align		4
.L_277:
        /*0684*/ 	.byte	0x04, 0x11
        /*0686*/ 	.short	(.L_279 - .L_278)
	.align		4
.L_278:
        /*0688*/ 	.word	index@($__internal_73_$__cuda_sm70_shflsync_bfly_p)
        /*068c*/ 	.word	0x00000000


	//----- nvinfo : EIATTR_FRAME_SIZE
	.align		4
.L_279:
        /*0690*/ 	.byte	0x04, 0x11
        /*0692*/ 	.short	(.L_281 - .L_280)
	.align		4
.L_280:
        /*0694*/ 	.word	index@(_ZN10layer_norm31ln_parallel_residual_bwd_kernelINS_13Kernel_traitsI6__halfS2_fS2_fjLj1280ELj1ELj4ELj1ELj16ENS_18Kernel_traits_baseILj1280ES2_S2_fS2_fjLj128EEEEELb0ELb0ELb1EEEvNS_9BwdParamsE)
        /*0698*/ 	.word	0x00000228


	//----- nvinfo : EIATTR_REGCOUNT
	.align		4
.L_281:
        /*069c*/ 	.byte	0x04, 0x2f
        /*069e*/ 	.short	(.L_283 - .L_282)
	.align		4
.L_282:
        /*06a0*/ 	.word	index@(_ZN10layer_norm31ln_parallel_residual_bwd_kernelINS_13Kernel_traitsI6__halfS2_fS2_fjLj1280ELj1ELj4ELj1ELj16ENS_18Kernel_traits_baseILj1280ES2_S2_fS2_fjLj128EEEEELb0ELb0ELb0EEEvNS_9BwdParamsE)
        /*06a4*/ 	.word	0x00000020


	//----- nvinfo : EIATTR_FRAME_SIZE
	.align		4
.L_283:
        /*06a8*/ 	.byte	0x04, 0x11
        /*06aa*/ 	.short	(.L_285 - .L_284)
	.align		4
.L_284:
        /*06ac*/ 	.word	index@($__internal_72_$__cuda_sm70_shflsync_bfly_p)
        /*06b0*/ 	.word	0x00000000


	//----- nvinfo : EIATTR_FRAME_SIZE
	.align		4
.L_285:
        /*06b4*/ 	.byte	0x04, 0x11
        /*06b6*/ 	.short	(.L_287 - .L_286)
	.align		4
.L_286:
        /*06b8*/ 	.word	index@(_ZN10layer_norm31ln_parallel_residual_bwd_kernelINS_13Kernel_traitsI6__halfS2_fS2_fjLj1280ELj1ELj4ELj1ELj16ENS_18Kernel_traits_baseILj1280ES2_S2_fS2_fjLj128EEEEELb0ELb0ELb0EEEvNS_9BwdParamsE)
        /*06bc*/ 	.word	0x00000790


	//----- nvinfo : EIATTR_REGCOUNT
	.align		4
.L_287:
        /*06c0*/ 	.byte	0x04, 0x2f
        /*06c2*/ 	.short	(.L_289 - .L_288)
	.align		4
.L_288:
        /*06c4*/ 	.word	index@(_ZN10layer_norm31ln_parallel_residual_bwd_kernelINS_13Kernel_traitsIf6__halfS2_S2_fjLj1280ELj1ELj4ELj1ELj16ENS_18Kernel_traits_baseILj1280EfS2_S2_S2_fjLj128EEEEELb1ELb1ELb1EEEvNS_9BwdParamsE)
        /*06c8*/ 	.word	0x000000ff


	//----- nvinfo : EIATTR_FRAME_SIZE
	.align		4
.L_289:
        /*06cc*/ 	.byte	0x04, 0x11
        /*06ce*/ 	.short	(.L_291 - .L_290)
	.align		4
.L_290:
        /*06d0*/ 	.word	index@($__internal_71_$__cuda_sm70_shflsync_bfly_p)
        /*06d4*/ 	.word	0x00000000


	//----- nvinfo : EIATTR_FRAME_SIZE
	.align		4
.L_291:
        /*06d8*/ 	.byte	0x04, 0x11
        /*06da*/ 	.short	(.L_293 - .L_292)
	.align		4
.L_292:
        /*06dc*/ 	.word	index@(_ZN10layer_norm31ln_parallel_residual_bwd_kernelINS_13Kernel_traitsIf6__halfS2_S2_fjLj1280ELj1ELj4ELj1ELj16ENS_18Kernel_traits_baseILj1280EfS2_S2_S2_fjLj128EEEEELb1ELb1ELb1EEEvNS_9BwdParamsE)
        /*06e0*/ 	.word	0x00000040


	//----- nvinfo : EIATTR_REGCOUNT
	.align		4
.L_293:
        /*06e4*/ 	.byte	0x04, 0x2f
        /*06e6*/ 	.short	(.L_295 - .L_294)
	.align		4
.L_294:
        /*06e8*/ 	.word	index@(_ZN10layer_norm40ln_parallel_residual_bwd_finalize_kernelINS_22Kernel_traits_finalizeILj1280Ef6__halfS2_S2_fjLb0ELj1024ELj4ENS_18Kernel_traits_baseILj1280EfS2_S2_S2_fjLj1024EEEEELb1EEEvNS_9BwdParamsE)
        /*06ec*/ 	.word	0x00000020


	//----- nvinfo : EIATTR_FRAME_SIZE
	.align		4
.L_295:
        /*06f0*/ 	.byte	0x04, 0x11
        /*06f2*/ 	.short	(.L_297 - .L_296)
	.align		4
.L_296:
        /*06f4*/ 	.word	index@($__internal_70_$__cuda_sm70_shflsync_bfly_p)
        /*06f8*/ 	.word	0x00000000


	//----- nvinfo : EIATTR_FRAME_SIZE
	.align		4
.L_297:
        /*06fc*/ 	.byte	0x04, 0x11
        /*06fe*/ 	.short	(.L_299 - .L_298)
	.align		4
.L_298:
        /*0700*/ 	.word	index@(_ZN10layer_norm40ln_parallel_residual_bwd_finalize_kernelINS_22Kernel_traits_finalizeILj1280Ef6__halfS2_S2_fjLb0ELj1024ELj4ENS_18Kernel_traits_baseILj1280EfS2_S2_S2_fjLj1024EEEEELb1EEEvNS_9BwdParamsE)
        /*0704*/ 	.word	0x00000000


	//----- nvinfo : EIATTR_REGCOUNT
	.align		4
.L_299:
        /*0708*/ 	.byte	0x04, 0x2f
        /*070a*/ 	.short	(.L_301 - .L_300)
	.align		4
.L_300:
        /*070c*/ 	.word	index@(_ZN10layer_norm22ln_bwd_finalize_kernelINS_22Kernel_traits_finalizeILj1280Ef6__halfS2_S2_fjLb0ELj1024ELj4ENS_18Kernel_traits_baseILj1280EfS2_S2_S2_fjLj1024EEEEELb0ELb1EEEvNS_9BwdParamsE)
        /*0710*/ 	.word	0x00000020


	//----- nvinfo : EIATTR_FRAME_SIZE
	.align		4
.L_301:
        /*0714*/ 	.byte	0x04, 0x11
        /*0716*/ 	.short	(.L_303 - .L_302)
	.align		4
.L_302:
        /*0718*/ 	.word	index@($__internal_69_$__cuda_sm70_shflsync_bfly_p)
        /*071c*/ 	.word	0x00000000


	//----- nvinfo : EIATTR_FRAME_SIZE
	.align		4
.L_303:
        /*0720*/ 	.byte	0x04, 0x11
        /*0722*/ 	.short	(.L_305 - .L_304)
	.align		4
.L_304:
        /*0724*/ 	.word	index@(_ZN10layer_norm22ln_bwd_finalize_kernelINS_22Kernel_traits_finalizeILj1280Ef6__halfS2_S2_fjLb0ELj1024ELj4ENS_18Kernel_traits_baseILj1280EfS2_S2_S2_fjLj1024EEEEELb0ELb1EEEvNS_9BwdParamsE)
        /*0728*/ 	.word	0x00000000


	//----- nvinfo : EIATTR_REGCOUNT
	.align		4
.L_305:
        /*072c*/ 	.byte	0x04, 0x2f
        /*072e*/ 	.short	(.L_307 - .L_306)
	.align		4
.L_306:
        /*0730*/ 	.word	index@(_ZN10layer_norm31ln_parallel_residual_bwd_kernelINS_13Kernel_traitsIf6__halfS2_S2_fjLj1280ELj1ELj4ELj1ELj16ENS_18Kernel_traits_baseILj1280EfS2_S2_S2_fjLj128EEEEELb1ELb1ELb0EEEvNS_9BwdParamsE)
        /*0734*/ 	.word	0x000000ff


	//----- nvinfo : EIATTR_FRAME_SIZE
	.align		4
.L_307:
        /*0738*/ 	.byte	0x04, 0x11
        /*073a*/ 	.short	(.L_309 - .L_308)
	.align		4
.L_308:
        /*073c*/ 	.word	index@($__internal_68_$__cuda_sm70_shflsync_bfly_p)
        /*0740*/ 	.word	0x00000000


	//----- nvinfo : EIATTR_FRAME_SIZE
	.align		4
.L_309:
        /*0744*/ 	.byte	0x04, 0x11
        /*0746*/ 	.short	(.L_311 - .L_310)
	.align		4
.L_310:
        /*0748*/ 	.word	index@(_ZN10layer_norm31ln_parallel_residual_bwd_kernelINS_13Kernel_traitsIf6__halfS2_S2_fjLj1280ELj1ELj4ELj1ELj16ENS_18Kernel_traits_baseILj1280EfS2_S2_S2_fjLj128EEEEELb1ELb1ELb0EEEvNS_9BwdParamsE)
        /*074c*/ 	.word	0x00000030


	//----- nvinfo : EIATTR_REGCOUNT
	.align		4
.L_311:
        /*0750*/ 	.byte	0x04, 0x2f
        /*0752*/ 	.short	(.L_313 - .L_312)
	.align		4
.L_312:
        /*0754*/ 	.word	index@(_ZN10layer_norm40ln_parallel_residual_bwd_finalize_kernelINS_22Kernel_traits_finalizeILj1280Ef6__halfS2_S2_fjLb0ELj1024ELj4ENS_18Kernel_traits_baseILj1280EfS2_S2_S2_fjLj1024EEEEELb0EEEvNS_9BwdParamsE)
        /*0758*/ 	.word	0x00000020


	//----- nvinfo : EIATTR_FRAME_SIZE
	.align		4
.L_313:
        /*075c*/ 	.byte	0x04, 0x11
        /*075e*/ 	.short	(.L_315 - .L_314)
	.align		4
.L_314:
        /*0760*/ 	.word	index@($__internal_67_$__cuda_sm70_shflsync_bfly_p)
        /*0764*/ 	.word	0x00000000


	//----- nvinfo : EIATTR_FRAME_SIZE
	.align		4
.L_315:
        /*0768*/ 	.byte	0x04, 0x11
        /*076a*/ 	.short	(.L_317 - .L_316)
	.align		4
.L_316:
        /*076c*/ 	.word	index@(_ZN10layer_norm40ln_parallel_residual_bwd_finalize_kernelINS_22Kernel_traits_finalizeILj1280Ef6__halfS2_S2_fjLb0ELj1024ELj4ENS_18Kernel_traits_baseILj1280EfS2_S2_S2_fjLj1024EEEEELb0EEEvNS_9BwdParamsE)
        /*0770*/ 	.word	0x00000000


	//----- nvinfo : EIATTR_REGCOUNT
	.align		4
.L_317:
        /*0774*/ 	.byte	0x04, 0x2f
        /*0776*/ 	.short	(.L_319 - .L_318)
	.align		4
.L_318:
        /*0778*/ 	.word	index@(_ZN10layer_norm22ln_bwd_finalize_kernelINS_22Kernel_traits_finalizeILj1280Ef6__halfS2_S2_fjLb0ELj1024ELj4ENS_18Kernel_traits_baseILj1280EfS2_S2_S2_fjLj1024EEEEELb0ELb0EEEvNS_9BwdParamsE)
        /*077c*/ 	.word	0x0000001e


	//----- nvinfo : EIATTR_FRAME_SIZE
	.align		4
.L_319:
        /*0780*/ 	.byte	0x04, 0x11
        /*0782*/ 	.short	(.L_321 - .L_320)
	.align		4
.L_320:
        /*0784*/ 	.word	index@($__internal_66_$__cuda_sm70_shflsync_bfly_p)
        /*0788*/ 	.word	0x00000000


	//----- nvinfo : EIATTR_FRAME_SIZE
	.align		4
.L_321:
        /*078c*/ 	.byte	0x04, 0x11
        /*078e*/ 	.short	(.L_323 - .L_322)
	.align		4
.L_322:
        /*0790*/ 	.word	index@(_ZN10layer_norm22ln_bwd_finalize_kernelINS_22Kernel_traits_finalizeILj1280Ef6__halfS2_S2_fjLb0ELj1024ELj4ENS_18Kernel_traits_baseILj1280EfS2_S2_S2_fjLj1024EEEEELb0ELb0EEEvNS_9BwdParamsE)
        /*0794*/ 	.word	0x00000000


	//----- nvinfo : EIATTR_REGCOUNT
	.align		4
.L_323:
        /*0798*/ 	.byte	0x04, 0x2f
        /*079a*/ 	.short	(.L_325 - .L_324)
	.align		4
.L_324:
        /*079c*/ 	.word	index@(_ZN10layer_norm31ln_parallel_residual_bwd_kernelINS_13Kernel_traitsIf6__halfS2_S2_fjLj1280ELj1ELj4ELj1ELj16ENS_18Kernel_traits_baseILj1280EfS2_S2_S2_fjLj128EEEEELb1ELb0ELb1EEEvNS_9BwdParamsE)
        /*07a0*/ 	.word	0x000000a8


	//----- nvinfo : EIATTR_FRAME_SIZE
	.align		4
.L_325:
        /*07a4*/ 	.byte	0x04, 0x11
        /*07a6*/ 	.short	(.L_327 - .L_326)
	.align		4
.L_326:
        /*07a8*/ 	.word	index@($__internal_65_$__cuda_sm70_shflsync_bfly_p)
        /*07ac*/ 	.word	0x00000000


	//----- nvinfo : EIATTR_FRAME_SIZE
	.align		4
.L_327:
        /*07b0*/ 	.byte	0x04, 0x11
        /*07b2*/ 	.short	(.L_329 - .L_328)
	.align		4
.L_328:
        /*07b4*/ 	.word	index@(_ZN10layer_norm31ln_parallel_residual_bwd_kernelINS_13Kernel_traitsIf6__halfS2_S2_fjLj1280ELj1ELj4ELj1ELj16ENS_18Kernel_traits_baseILj1280EfS2_S2_S2_fjLj128EEEEELb1ELb0ELb1EEEvNS_9BwdParamsE)
        /*07b8*/ 	.word	0x00000388


	//----- nvinfo : EIATTR_REGCOUNT
	.align		4
.L_329:
        /*07bc*/ 	.byte	0x04, 0x2f
        /*07be*/ 	.short	(.L_331 - .L_330)
	.align		4
.L_330:
        /*07c0*/ 	.word	index@(_ZN10layer_norm31ln_parallel_residual_bwd_kernelINS_13Kernel_traitsIf6__halfS2_S2_fjLj1280ELj1ELj4ELj1ELj16ENS_18Kernel_traits_baseILj1280EfS2_S2_S2_fjLj128EEEEELb1ELb0ELb0EEEvNS_9BwdParamsE)
        /*07c4*/ 	.word	0x000000ff


	//----- nvinfo : EIATTR_FRAME_SIZE
	.align		4
.L_331:
        /*07c8*/ 	.byte	0x04, 0x11
        /*07ca*/ 	.short	(.L_333 - .L_332)
	.align		4
.L_332:
        /*07cc*/ 	.word	index@($__internal_64_$__cuda_sm70_shflsync_bfly_p)
        /*07d0*/ 	.word	0x00000000


	//----- nvinfo : EIATTR_FRAME_SIZE
	.align		4
.L_333:
        /*07d4*/ 	.byte	0x04, 0x11
        /*07d6*/ 	.short	(.L_335 - .L_334)
	.align		4
.L_334:
        /*07d8*/ 	.word	index@(_ZN10layer_norm31ln_parallel_residual_bwd_kernelINS_13Kernel_traitsIf6__halfS2_S2_fjLj1280ELj1ELj4ELj1ELj16ENS_18Kernel_traits_baseILj1280EfS2_S2_S2_fjLj128EEEEELb1ELb0ELb0EEEvNS_9BwdParamsE)
        /*07dc*/ 	.word	0x00000248


	//----- nvinfo : EIATTR_REGCOUNT
	.align		4
.L_335:
        /*07e0*/ 	.byte	0x04, 0x2f
        /*07e2*/ 	.short	(.L_337 - .L_336)
	.align		4
.L_336:
        /*07e4*/ 	.word	index@(_ZN10layer_norm31ln_parallel_residual_bwd_kernelINS_13Kernel_traitsIf6__halfS2_S2_fjLj1280ELj1ELj4ELj1ELj16ENS_18Kernel_traits_baseILj1280EfS2_S2_S2_fjLj128EEEEELb0ELb1ELb1EEEvNS_9BwdParamsE)
        /*07e8*/ 	.word	0x000000fe


	//----- nvinfo : EIATTR_FRAME_SIZE
	.align		4
.L_337:
        /*07ec*/ 	.byte	0x04, 0x11
        /*07ee*/ 	.short	(.L_339 - .L_338)
	.align		4
.L_338:
        /*07f0*/ 	.word	index@($__internal_63_$__cuda_sm70_shflsync_bfly_p)
        /*07f4*/ 	.word	0x00000000


	//----- nvinfo : EIATTR_FRAME_SIZE
	.align		4
.L_339:
        /*07f8*/ 	.byte	0x04, 0x11
        /*07fa*/ 	.short	(.L_341 - .L_340)
	.align		4
.L_340:
        /*07fc*/ 	.word	index@(_ZN10layer_norm31ln_parallel_residual_bwd_kernelINS_13Kernel_traitsIf6__halfS2_S2_fjLj1280ELj1ELj4ELj1ELj16ENS_18Kernel_traits_baseILj1280EfS2_S2_S2_fjLj128EEEEELb0ELb1ELb1EEEvNS_9BwdParamsE)
        /*0800*/ 	.word	0x00000000


	//----- nvinfo : EIATTR_REGCOUNT
	.align		4
.L_341:
        /*0804*/ 	.byte	0x04, 0x2f
        /*0806*/ 	.short	(.L_343 - .L_342)
	.align		4
.L_342:
        /*0808*/ 	.word	index@(_ZN10layer_norm31ln_parallel_residual_bwd_kernelINS_13Kernel_traitsIf6__halfS2_S2_fjLj1280ELj1ELj4ELj1ELj16ENS_18Kernel_traits_baseILj1280EfS2_S2_S2_fjLj128EEEEELb0ELb1ELb0EEEvNS_9BwdParamsE)
        /*080c*/ 	.word	0x000000fe


	//----- nvinfo : EIATTR_FRAME_SIZE
	.align		4
.L_343:
        /*0810*/ 	.byte	0x04, 0x11
        /*0812*/ 	.short	(.L_345 - .L_344)
	.align		4
.L_344:
        /*0814*/ 	.word	index@($__internal_62_$__cuda_sm70_shflsync_bfly_p)
        /*0818*/ 	.word	0x00000000


	//----- nvinfo : EIATTR_FRAME_SIZE
	.align		4
.L_345:
        /*081c*/ 	.byte	0x04, 0x11
        /*081e*/ 	.short	(.L_347 - .L_346)
	.align		4
.L_346:
        /*0820*/ 	.word	index@(_ZN10layer_norm31ln_parallel_residual_bwd_kernelINS_13Kernel_traitsIf6__halfS2_S2_fjLj1280ELj1ELj4ELj1ELj16ENS_18Kernel_traits_baseILj1280EfS2_S2_S2_fjLj128EEEEELb0ELb1ELb0EEEvNS_9BwdParamsE)
        /*0824*/ 	.word	0x00000000


	//----- nvinfo : EIATTR_REGCOUNT
	.align		4
.L_347:
        /*0828*/ 	.byte	0x04, 0x2f
        /*082a*/ 	.short	(.L_349 - .L_348)
	.align		4
.L_348:
        /*082c*/ 	.word	index@(_ZN10layer_norm31ln_parallel_residual_bwd_kernelINS_13Kernel_traitsIf6__halfS2_S2_fjLj1280ELj1ELj4ELj1ELj16ENS_18Kernel_traits_baseILj1280EfS2_S2_S2_fjLj128EEEEELb0ELb0ELb1EEEvNS_9BwdParamsE)
        /*0830*/ 	.word	0x000000ff


	//----- nvinfo : EIATTR_FRAME_SIZE
	.align		4
.L_349:
        /*0834*/ 	.byte	0x04, 0x11
        /*0836*/ 	.short	(.L_351 - .L_350)
	.align		4
.L_350:
        /*0838*/ 	.word	index@($__internal_61_$__cuda_sm70_shflsync_bfly_p)
        /*083c*/ 	.word	0x00000000


	//----- nvinfo : EIATTR_FRAME_SIZE
	.align		4
.L_351:
        /*0840*/ 	.byte	0x04, 0x11
        /*0842*/ 	.short	(.L_353 - .L_352)
	.align		4
.L_352:
        /*0844*/ 	.word	index@(_ZN10layer_norm31ln_parallel_residual_bwd_kernelINS_13Kernel_traitsIf6__halfS2_S2_fjLj1280ELj1ELj4ELj1ELj16ENS_18Kernel_traits_baseILj1280EfS2_S2_S2_fjLj128EEEEELb0ELb0ELb1EEEvNS_9BwdParamsE)
        /*0848*/ 	.word	0x000001c0


	//----- nvinfo : EIATTR_REGCOUNT
	.align		4
.L_353:
        /*084c*/ 	.byte	0x04, 0x2f
        /*084e*/ 	.short	(.L_355 - .L_354)
	.align		4
.L_354:
        /*0850*/ 	.word	index@(_ZN10layer_norm31ln_parallel_residual_bwd_kernelINS_13Kernel_traitsIf6__halfS2_S2_fjLj1280ELj1ELj4ELj1ELj16ENS_18Kernel_traits_baseILj1280EfS2_S2_S2_fjLj128EEEEELb0ELb0ELb0EEEvNS_9BwdParamsE)
        /*0854*/ 	.word	0x000000ff


	//----- nvinfo : EIATTR_FRAME_SIZE
	.align		4
.L_355:
        /*0858*/ 	.byte	0x04, 0x11
        /*085a*/ 	.short	(.L_357 - .L_356)
	.align		4
.L_356:
        /*085c*/ 	.word	index@($__internal_60_$__cuda_sm70_shflsync_bfly_p)
        /*0860*/ 	.word	0x00000000


	//----- nvinfo : EIATTR_FRAME_SIZE
	.align		4
.L_357:
        /*0864*/ 	.byte	0x04, 0x11
        /*0866*/ 	.short	(.L_359 - .L_358)
	.align		4
.L_358:
        /*0868*/ 	.word	index@(_ZN10layer_norm31ln_parallel_residual_bwd_kernelINS_13Kernel_traitsIf6__halfS2_S2_fjLj1280ELj1ELj4ELj1ELj16ENS_18Kernel_traits_baseILj1280EfS2_S2_S2_fjLj128EEEEELb0ELb0ELb0EEEvNS_9BwdParamsE)
        /*086c*/ 	.word	0x000001e8


	//----- nvinfo : EIATTR_REGCOUNT
	.align		4
.L_359:
        /*0870*/ 	.byte	0x04, 0x2f
        /*0872*/ 	.short	(.L_361 - .L_360)
	.align		4
.L_360:
        /*0874*/ 	.word	index@(_ZN10layer_norm31ln_parallel_residual_bwd_kernelINS_13Kernel_traitsIf13__nv_bfloat16fS2_fjLj1280ELj1ELj4ELj1ELj16ENS_18Kernel_traits_baseILj1280EfS2_fS2_fjLj128EEEEELb1ELb1ELb1EEEvNS_9BwdParamsE)
        /*0878*/ 	.word	0x000000ff


	//----- nvinfo : EIATTR_FRAME_SIZE
	.align		4
.L_361:
        /*087c*/ 	.byte	0x04, 0x11
        /*087e*/ 	.short	(.L_363 - .L_362)
	.align		4
.L_362:
        /*0880*/ 	.word	index@($__internal_59_$__cuda_sm70_shflsync_bfly_p)
        /*0884*/ 	.word	0x00000000


	//----- nvinfo : EIATTR_FRAME_SIZE
	.align		4
.L_363:
        /*0888*/ 	.byte	0x04, 0x11
        /*088a*/ 	.short	(.L_365 - .L_364)
	.align		4
.L_364:
        /*088c*/ 	.word	index@(_ZN10layer_norm31ln_parallel_residual_bwd_kernelINS_13Kernel_traitsIf13__nv_bfloat16fS2_fjLj1280ELj1ELj4ELj1ELj16ENS_18Kernel_traits_baseILj1280EfS2_fS2_fjLj128EEEEELb1ELb1ELb1EEEvNS_9BwdParamsE)
        /*0890*/ 	.word	0x000000b8


	//----- nvinfo : EIATTR_REGCOUNT
	.align		4
.L_365:
        /*0894*/ 	.byte	0x04, 0x2f
        /*0896*/ 	.short	(.L_367 - .L_366)
	.align		4
.L_366:
        /*0898*/ 	.word	index@(_ZN10layer_norm40ln_parallel_residual_bwd_finalize_kernelINS_22Kernel_traits_finalizeILj1280Ef13__nv_bfloat16fS2_fjLb0ELj1024ELj4ENS_18Kernel_traits_baseILj1280EfS2_fS2_fjLj1024EEEEELb1EEEvNS_9BwdParamsE)
        /*089c*/ 	.word	0x00000020


	//----- nvinfo : EIATTR_FRAME_SIZE
	.align		4
.L_367:
        /*08a0*/ 	.byte	0x04, 0x11
        /*08a2*/ 	.short	(.L_369 - .L_368)
	.align		4
.L_368:
        /*08a4*/ 	.word	index@($__internal_58_$__cuda_sm70_shflsync_bfly_p)
        /*08a8*/ 	.word	0x00000000


	//----- nvinfo : EIATTR_FRAME_SIZE
	.align		4
.L_369:
        /*08ac*/ 	.byte	0x04, 0x11
        /*08ae*/ 	.short	(.L_371 - .L_370)
	.align		4
.L_370:
        /*08b0*/ 	.word	index@(_ZN10layer_norm40ln_parallel_residual_bwd_finalize_kernelINS_22Kernel_traits_finalizeILj1280Ef13__nv_bfloat16fS2_fjLb0ELj1024ELj4ENS_18Kernel_traits_baseILj1280EfS2_fS2_fjLj1024EEEEELb1EEEvNS_9BwdParamsE)
        /*08b4*/ 	.word	0x00000000


	//----- nvinfo : EIATTR_REGCOUNT
	.align		4
.L_371:
        /*08b8*/ 	.byte	0x04, 0x2f
        /*08ba*/ 	.short	(.L_373 - .L_372)
	.align		4
.L_372:
        /*08bc*/ 	.word	index@(_ZN10layer_norm22ln_bwd_finalize_kernelINS_22Kernel_traits_finalizeILj1280Ef13__nv_bfloat16fS2_fjLb0ELj1024ELj4ENS_18Kernel_traits_baseILj1280EfS2_fS2_fjLj1024EEEEELb0ELb1EEEvNS_9BwdParamsE)
        /*08c0*/ 	.word	0x00000020


	//----- nvinfo : EIATTR_FRAME_SIZE
	.align		4
.L_373:
        /*08c4*/ 	.byte	0x04, 0x11
        /*08c6*/ 	.short	(.L_375 - .L_374)
	.align		4
.L_374:
        /*08c8*/ 	.word	index@($__internal_57_$__cuda_sm70_shflsync_bfly_p)
        /*08cc*/ 	.word	0x00000000


	//----- nvinfo : EIATTR_FRAME_SIZE
	.align		4
.L_375:
        /*08d0*/ 	.byte	0x04, 0x11
        /*08d2*/ 	.short	(.L_377 - .L_376)
	.align		4
.L_376:
        /*08d4*/ 	.word	index@(_ZN10layer_norm22ln_bwd_finalize_kernelINS_22Kernel_traits_finalizeILj1280Ef13__nv_bfloat16fS2_fjLb0ELj1024ELj4ENS_18Kernel_traits_baseILj1280EfS2_fS2_fjLj1024EEEEELb0ELb1EEEvNS_9BwdParamsE)
        /*08d8*/ 	.word	0x00000000


	//----- nvinfo : EIATTR_REGCOUNT
	.align		4
.L_377:
        /*08dc*/ 	.byte	0x04, 0x2f
        /*08de*/ 	.short	(.L_379 - .L_378)
	.align		4
.L_378:
        /*08e0*/ 	.word	index@(_ZN10layer_norm31ln_parallel_residual_bwd_kernelINS_13Kernel_traitsIf13__nv_bfloat16fS2_fjLj1280ELj1ELj4ELj1ELj16ENS_18Kernel_traits_baseILj1280EfS2_fS2_fjLj128EEEEELb1ELb1ELb0EEEvNS_9BwdParamsE)
        /*08e4*/ 	.word	0x000000ff


	//----- nvinfo : EIATTR_FRAME_SIZE
	.align		4
.L_379:
        /*08e8*/ 	.byte	0x04, 0x11
        /*08ea*/ 	.short	(.L_381 - .L_380)
	.align		4
.L_380:
        /*08ec*/ 	.word	index@($__internal_56_$__cuda_sm70_shflsync_bfly_p)
        /*08f0*/ 	.word	0x00000000


	//----- nvinfo : EIATTR_FRAME_SIZE
	.align		4
.L_381:
        /*08f4*/ 	.byte	0x04, 0x11
        /*08f6*/ 	.short	(.L_383 - .L_382)
	.align		4
.L_382:
        /*08f8*/ 	.word	index@(_ZN10layer_norm31ln_parallel_residual_bwd_kernelINS_13Kernel_traitsIf13__nv_bfloat16fS2_fjLj1280ELj1ELj4ELj1ELj16ENS_18Kernel_traits_baseILj1280EfS2_fS2_fjLj128EEEEELb1ELb1ELb0EEEvNS_9BwdParamsE)
        /*08fc*/ 	.word	0x000000a0


	//----- nvinfo : EIATTR_REGCOUNT
	.align		4
.L_383:
        /*0900*/ 	.byte	0x04, 0x2f
        /*0902*/ 	.short	(.L_385 - .L_384)
	.align		4
.L_384:
        /*0904*/ 	.word	index@(_ZN10layer_norm40ln_parallel_residual_bwd_finalize_kernelINS_22Kernel_traits_finalizeILj1280Ef13__nv_bfloat16fS2_fjLb0ELj1024ELj4ENS_18Kernel_traits_baseILj1280EfS2_fS2_fjLj1024EEEEELb0EEEvNS_9BwdParamsE)
        /*0908*/ 	.word	0x00000020


	//----- nvinfo : EIATTR_FRAME_SIZE
	.align		4
.L_385:
        /*090c*/ 	.byte	0x04, 0x11
        /*090e*/ 	.short	(.L_387 - .L_386)
	.align		4
.L_386:
        /*0910*/ 	.word	index@($__internal_55_$__cuda_sm70_shflsync_bfly_p)
        /*0914*/ 	.word	0x00000000


	//----- nvinfo : EIATTR_FRAME_SIZE
	.align		4
.L_387:
        /*0918*/ 	.byte	0x04, 0x11
        /*091a*/ 	.short	(.L_389 - .L_388)
	.align		4
.L_388:
        /*091c*/ 	.word	index@(_ZN10layer_norm40ln_parallel_residual_bwd_finalize_kernelINS_22Kernel_traits_finalizeILj1280Ef13__nv_bfloat16fS2_fjLb0ELj1024ELj4ENS_18Kernel_traits_baseILj1280EfS2_fS2_fjLj1024EEEEELb0EEEvNS_9BwdParamsE)
        /*0920*/ 	.word	0x00000000


	//----- nvinfo : EIATTR_REGCOUNT
	.align		4
.L_389:
        /*0924*/ 	.byte	0x04, 0x2f
        /*0926*/ 	.short	(.L_391 - .L_390)
	.align		4
.L_390:
        /*0928*/ 	.word	index@(_ZN10layer_norm22ln_bwd_finalize_kernelINS_22Kernel_traits_finalizeILj1280Ef13__nv_bfloat16fS2_fjLb0ELj1024ELj4ENS_18Kernel_traits_baseILj1280EfS2_fS2_fjLj1024EEEEELb0ELb0EEEvNS_9BwdParamsE)
        /*092c*/ 	.word	0x0000001e


	//----- nvinfo : EIATTR_FRAME_SIZE
	.align		4
.L_391:
        /*0930*/ 	.byte	0x04, 0x11
        /*0932*/ 	.short	(.L_393 - .L_392)
	.align		4
.L_392:
        /*0934*/ 	.word	index@($__internal_54_$__cuda_sm70_shflsync_bfly_p)
        /*0938*/ 	.word	0x00000000


	//----- nvinfo : EIATTR_FRAME_SIZE
	.align		4
.L_393:
        /*093c*/ 	.byte	0x04, 0x11
        /*093e*/ 	.short	(.L_395 - .L_394)
	.align		4
.L_394:
        /*0940*/ 	.word	index@(_ZN10layer_norm22ln_bwd_finalize_kernelINS_22Kernel_traits_finalizeILj1280Ef13__nv_bfloat16fS2_fjLb0ELj1024ELj4ENS_18Kernel_traits_baseILj1280EfS2_fS2_fjLj1024EEEEELb0ELb0EEEvNS_9BwdParamsE)
        /*0944*/ 	.word	0x00000000


	//----- nvinfo : EIATTR_REGCOUNT
	.align		4
.L_395:
        /*0948*/ 	.byte	0x04, 0x2f
        /*094a*/ 	.short	(.L_397 - .L_396)
	.align		4
.L_396:
        /*094c*/ 	.word	index@(_ZN10layer_norm31ln_parallel_residual_bwd_kernelINS_13Kernel_traitsIf13__nv_bfloat16fS2_fjLj1280ELj1ELj4ELj1ELj16ENS_18Kernel_traits_baseILj1280EfS2_fS2_fjLj128EEEEELb1ELb0ELb1EEEvNS_9BwdParamsE)
        /*0950*/ 	.word	0x00000020


	//----- nvinfo : EIATTR_FRAME_SIZE
	.align		4
.L_397:
        /*0954*/ 	.byte	0x04, 0x11
        /*0956*/ 	.short	(.L_399 - .L_398)
	.align		4
.L_398:
        /*0958*/ 	.word	index@($__internal_53_$__cuda_sm70_shflsync_bfly_p)
        /*095c*/ 	.word	0x00000000


	//----- nvinfo : EIATTR_FRAME_SIZE
	.align		4
.L_399:
        /*0960*/ 	.byte	0x04, 0x11
        /*0962*/ 	.short	(.L_401 - .L_400)
	.align		4
.L_400:
        /*0964*/ 	.word	index@(_ZN10layer_norm31ln_parallel_residual_bwd_kernelINS_13Kernel_traitsIf13__nv_bfloat16fS2_fjLj1280ELj1ELj4ELj1ELj16ENS_18Kernel_traits_baseILj1280EfS2_fS2_fjLj128EEEEELb1ELb0ELb1EEEvNS_9BwdParamsE)
        /*0968*/ 	.word	0x00000850


	//----- nvinfo : EIATTR_REGCOUNT
	.align		4
.L_401:
        /*096c*/ 	.byte	0x04, 0x2f
        /*096e*/ 	.short	(.L_403 - .L_402)
	.align		4
.L_402:
        /*0970*/ 	.word	index@(_ZN10layer_norm31ln_parallel_residual_bwd_kernelINS_13Kernel_traitsIf13__nv_bfloat16fS2_fjLj1280ELj1ELj4ELj1ELj16ENS_18Kernel_traits_baseILj1280EfS2_fS2_fjLj128EEEEELb1ELb0ELb0EEEvNS_9BwdParamsE)
        /*0974*/ 	.word	0x00000020


	//----- nvinfo : EIATTR_FRAME_SIZE
	.align		4
.L_403:
        /*0978*/ 	.byte	0x04, 0x11
        /*097a*/ 	.short	(.L_405 - .L_404)
	.align		4
.L_404:
        /*097c*/ 	.word	index@($__internal_52_$__cuda_sm70_shflsync_bfly_p)
        /*0980*/ 	.word	0x00000000


	//----- nvinfo : EIATTR_FRAME_SIZE
	.align		4
.L_405:
        /*0984*/ 	.byte	0x04, 0x11
        /*0986*/ 	.short	(.L_407 - .L_406)
	.align		4
.L_406:
        /*0988*/ 	.word	index@(_ZN10layer_norm31ln_parallel_residual_bwd_kernelINS_13Kernel_traitsIf13__nv_bfloat16fS2_fjLj1280ELj1ELj4ELj1ELj16ENS_18Kernel_traits_baseILj1280EfS2_fS2_fjLj128EEEEELb1ELb0ELb0EEEvNS_9BwdParamsE)
        /*098c*/ 	.word	0x000007e8


	//----- nvinfo : EIATTR_REGCOUNT
	.align		4
.L_407:
        /*0990*/ 	.byte	0x04, 0x2f
        /*0992*/ 	.short	(.L_409 - .L_408)
	.align		4
.L_408:
        /*0994*/ 	.word	index@(_ZN10layer_norm31ln_parallel_residual_bwd_kernelINS_13Kernel_traitsIf13__nv_bfloat16fS2_fjLj1280ELj1ELj4ELj1ELj16ENS_18Kernel_traits_baseILj1280EfS2_fS2_fjLj128EEEEELb0ELb1ELb1EEEvNS_9BwdParamsE)
        /*0998*/ 	.word	0x000000ff


	//----- nvinfo : EIATTR_FRAME_SIZE
	.align		4
.L_409:
        /*099c*/ 	.byte	0x04, 0x11
        /*099e*/ 	.short	(.L_411 - .L_410)
	.align		4
.L_410:
        /*09a0*/ 	.word	index@($__internal_51_$__cuda_sm70_shflsync_bfly_p)
        /*09a4*/ 	.word	0x00000000


	//----- nvinfo : EIATTR_FRAME_SIZE
	.align		4
.L_411:
        /*09a8*/ 	.byte	0x04, 0x11
        /*09aa*/ 	.short	(.L_413 - .L_412)
	.align		4
.L_412:
        /*09ac*/ 	.word	index@(_ZN10layer_norm31ln_parallel_residual_bwd_kernelINS_13Kernel_traitsIf13__nv_bfloat16fS2_fjLj1280ELj1ELj4ELj1ELj16ENS_18Kernel_traits_baseILj1280EfS2_fS2_fjLj128EEEEELb0ELb1ELb1EEEvNS_9BwdParamsE)
        /*09b0*/ 	.word	0x00000038


	//----- nvinfo : EIATTR_REGCOUNT
	.align		4
.L_413:
        /*09b4*/ 	.byte	0x04, 0x2f
        /*09b6*/ 	.short	(.L_415 - .L_414)
	.align		4
.L_414:
        /*09b8*/ 	.word	index@(_ZN10layer_norm31ln_parallel_residual_bwd_kernelINS_13Kernel_traitsIf13__nv_bfloat16fS2_fjLj1280ELj1ELj4ELj1ELj16ENS_18Kernel_traits_baseILj1280EfS2_fS2_fjLj128EEEEELb0ELb1ELb0EEEvNS_9BwdParamsE)
        /*09bc*/ 	.word	0x000000ff


	//----- nvinfo : EIATTR_FRAME_SIZE
	.align		4
.L_415:
        /*09c0*/ 	.byte	0x04, 0x11
        /*09c2*/ 	.short	(.L_417 - .L_416)
	.align		4
.L_416:
        /*09c4*/ 	.word	index@($__internal_50_$__cuda_sm70_shflsync_bfly_p)
        /*09c8*/ 	.word	0x00000000


	//----- nvinfo : EIATTR_FRAME_SIZE
	.align		4
.L_417:
        /*09cc*/ 	.byte	0x04, 0x11
        /*09ce*/ 	.short	(.L_419 - .L_418)
	.align		4
.L_418:
        /*09d0*/ 	.word	index@(_ZN10layer_norm31ln_parallel_residual_bwd_kernelINS_13Kernel_traitsIf13__nv_bfloat16fS2_fjLj1280ELj1ELj4ELj1ELj16ENS_18Kernel_traits_baseILj1280EfS2_fS2_fjLj128EEEEELb0ELb1ELb0EEEvNS_9BwdParamsE)
        /*09d4*/ 	.word	0x00000050


	//----- nvinfo : EIATTR_REGCOUNT
	.align		4
.L_419:
        /*09d8*/ 	.byte	0x04, 0x2f
        /*09da*/ 	.short	(.L_421 - .L_420)
	.align		4
.L_420:
        /*09dc*/ 	.word	index@(_ZN10layer_norm31ln_parallel_residual_bwd_kernelINS_13Kernel_traitsIf13__nv_bfloat16fS2_fjLj1280ELj1ELj4ELj1ELj16ENS_18Kernel_traits_baseILj1280EfS2_fS2_fjLj128EEEEELb0ELb0ELb1EEEvNS_9BwdParamsE)
        /*09e0*/ 	.word	0x000000a8


	//----- nvinfo : EIATTR_FRAME_SIZE
	.align		4
.L_421:
        /*09e4*/ 	.byte	0x04, 0x11
        /*09e6*/ 	.short	(.L_423 - .L_422)
	.align		4
.L_422:
        /*09e8*/ 	.word	index@($__internal_49_$__cuda_sm70_shflsync_bfly_p)
        /*09ec*/ 	.word	0x00000000


	//----- nvinfo : EIATTR_FRAME_SIZE
	.align		4
.L_423:
        /*09f0*/ 	.byte	0x04, 0x11
        /*09f2*/ 	.short	(.L_425 - .L_424)
	.align		4
.L_424:
        /*09f4*/ 	.word	index@(_ZN10layer_norm31ln_parallel_residual_bwd_kernelINS_13Kernel_traitsIf13__nv_bfloat16fS2_fjLj1280ELj1ELj4ELj1ELj16ENS_18Kernel_traits_baseILj1280EfS2_fS2_fjLj128EEEEELb0ELb0ELb1EEEvNS_9BwdParamsE)
        /*09f8*/ 	.word	0x00000390


	//----- nvinfo : EIATTR_REGCOUNT
	.align		4
.L_425:
        /*09fc*/ 	.byte	0x04, 0x2f
        /*09fe*/ 	.short	(.L_427 - .L_426)
	.align		4
.L_426:
        /*0a00*/ 	.word	index@(_ZN10layer_norm31ln_parallel_residual_bwd_kernelINS_13Kernel_traitsIf13__nv_bfloat16fS2_fjLj1280ELj1ELj4ELj1ELj16ENS_18Kernel_traits_baseILj1280EfS2_fS2_fjLj128EEEEELb0ELb0ELb0EEEvNS_9BwdParamsE)
        /*0a04*/ 	.word	0x00000020


	//----- nvinfo : EIATTR_FRAME_SIZE
	.align		4
.L_427:
        /*0a08*/ 	.byte	0x04, 0x11
        /*0a0a*/ 	.short	(.L_429 - .L_428)
	.align		4
.L_428:
        /*0a0c*/ 	.word	index@($__internal_48_$__cuda_sm70_shflsync_bfly_p)
        /*0a10*/ 	.word	0x00000000


	//----- nvinfo : EIATTR_FRAME_SIZE
	.align		4
.L_429:
        /*0a14*/ 	.byte	0x04, 0x11
        /*0a16*/ 	.short	(.L_431 - .L_430)
	.align		4
.L_430:
        /*0a18*/ 	.word	index@(_ZN10layer_norm31ln_parallel_residual_bwd_kernelINS_13Kernel_traitsIf13__nv_bfloat16fS2_fjLj1280ELj1ELj4ELj1ELj16ENS_18Kernel_traits_baseILj1280EfS2_fS2_fjLj128EEEEELb0ELb0ELb0EEEvNS_9BwdParamsE)
        /*0a1c*/ 	.word	0x00000798


	//----- nvinfo : EIATTR_REGCOUNT
	.align		4
.L_431:
        /*0a20*/ 	.byte	0x04, 0x2f
        /*0a22*/ 	.short	(.L_433 - .L_432)
	.align		4
.L_432:
        /*0a24*/ 	.word	index@(_ZN10layer_norm31ln_parallel_residual_bwd_kernelINS_13Kernel_traitsI13__nv_bfloat16S2_fS2_fjLj1280ELj1ELj4ELj1ELj16ENS_18Kernel_traits_baseILj1280ES2_S2_fS2_fjLj128EEEEELb1ELb1ELb1EEEvNS_9BwdParamsE)
        /*0a28*/ 	.word	0x000000ff


	//----- nvinfo : EIATTR_FRAME_SIZE
	.align		4
.L_433:
        /*0a2c*/ 	.byte	0x04, 0x11
        /*0a2e*/ 	.short	(.L_435 - .L_434)
	.align		4
.L_434:
        /*0a30*/ 	.word	index@($__internal_47_$__cuda_sm70_shflsync_bfly_p)
        /*0a34*/ 	.word	0x00000000


	//----- nvinfo : EIATTR_FRAME_SIZE
	.align		4
.L_435:
        /*0a38*/ 	.byte	0x04, 0x11
        /*0a3a*/ 	.short	(.L_437 - .L_436)
	.align		4
.L_436:
        /*0a3c*/ 	.word	index@(_ZN10layer_norm31ln_parallel_residual_bwd_kernelINS_13Kernel_traitsI13__nv_bfloat16S2_fS2_fjLj1280ELj1ELj4ELj1ELj16ENS_18Kernel_traits_baseILj1280ES2_S2_fS2_fjLj128EEEEELb1ELb1ELb1EEEvNS_9BwdParamsE)
        /*0a40*/ 	.word	0x00000090


	//----- nvinfo : EIATTR_REGCOUNT
	.align		4
.L_437:
        /*0a44*/ 	.byte	0x04, 0x2f
        /*0a46*/ 	.short	(.L_439 - .L_438)
	.align		4
.L_438:
        /*0a48*/ 	.word	index@(_ZN10layer_norm40ln_parallel_residual_bwd_finalize_kernelINS_22Kernel_traits_finalizeILj1280E13__nv_bfloat16S2_fS2_fjLb0ELj1024ELj4ENS_18Kernel_traits_baseILj1280ES2_S2_fS2_fjLj1024EEEEELb1EEEvNS_9BwdParamsE)
        /*0a4c*/ 	.word	0x00000020


	//----- nvinfo : EIATTR_FRAME_SIZE
	.align		4
.L_439:
        /*0a50*/ 	.byte	0x04, 0x11
        /*0a52*/ 	.short	(.L_441 - .L_440)
	.align		4
.L_440:
        /*0a54*/ 	.word	index@($__internal_46_$__cuda_sm70_shflsync_bfly_p)
        /*0a58*/ 	.word	0x00000000


	//----- nvinfo : EIATTR_FRAME_SIZE
	.align		4
.L_441:
        /*0a5c*/ 	.byte	0x04, 0x11
        /*0a5e*/ 	.short	(.L_443 - .L_442)
	.align		4
.L_442:
        /*0a60*/ 	.word	index@(_ZN10layer_norm40ln_parallel_residual_bwd_finalize_kernelINS_22Kernel_traits_finalizeILj1280E13__nv_bfloat16S2_fS2_fjLb0ELj1024ELj4ENS_18Kernel_traits_baseILj1280ES2_S2_fS2_fjLj1024EEEEELb1EEEvNS_9BwdParamsE)
        /*0a64*/ 	.word	0x00000000


	//----- nvinfo : EIATTR_REGCOUNT
	.align		4
.L_443:
        /*0a68*/ 	.byte	0x04, 0x2f
        /*0a6a*/ 	.short	(.L_445 - .L_444)
	.align		4
.L_444:
        /*0a6c*/ 	.word	index@(_ZN10layer_norm22ln_bwd_finalize_kernelINS_22Kernel_traits_finalizeILj1280E13__nv_bfloat16S2_fS2_fjLb0ELj1024ELj4ENS_18Kernel_traits_baseILj1280ES2_S2_fS2_fjLj1024EEEEELb0ELb1EEEvNS_9BwdParamsE)
        /*0a70*/ 	.word	0x00000020


	//----- nvinfo : EIATTR_FRAME_SIZE
	.align		4
.L_445:
        /*0a74*/ 	.byte	0x04, 0x11
        /*0a76*/ 	.short	(.L_447 - .L_446)
	.align		4
.L_446:
        /*0a78*/ 	.word	index@($__internal_45_$__cuda_sm70_shflsync_bfly_p)
        /*0a7c*/ 	.word	0x00000000


	//----- nvinfo : EIATTR_FRAME_SIZE
	.align		4
.L_447:
        /*0a80*/ 	.byte	0x04, 0x11
        /*0a82*/ 	.short	(.L_449 - .L_448)
	.align		4
.L_448:
        /*0a84*/ 	.word	index@(_ZN10layer_norm22ln_bwd_finalize_kernelINS_22Kernel_traits_finalizeILj1280E13__nv_bfloat16S2_fS2_fjLb0ELj1024ELj4ENS_18Kernel_traits_baseILj1280ES2_S2_fS2_fjLj1024EEEEELb0ELb1EEEvNS_9BwdParamsE)
        /*0a88*/ 	.word	0x00000000


	//----- nvinfo : EIATTR_REGCOUNT
	.align		4
.L_449:
        /*0a8c*/ 	.byte	0x04, 0x2f
        /*0a8e*/ 	.short	(.L_451 - .L_450)
	.align		4
.L_450:
        /*0a90*/ 	.word	index@(_ZN10layer_norm31ln_parallel_residual_bwd_kernelINS_13Kernel_traitsI13__nv_bfloat16S2_fS2_fjLj1280ELj1ELj4ELj1ELj16ENS_18Kernel_traits_baseILj1280ES2_S2_fS2_fjLj128EEEEELb1ELb1ELb0EEEvNS_9BwdParamsE)
        /*0a94*/ 	.word	0x000000ff


	//----- nvinfo : EIATTR_FRAME_SIZE
	.align		4
.L_451:
        /*0a98*/ 	.byte	0x04, 0x11
        /*0a9a*/ 	.short	(.L_453 - .L_452)
	.align		4
.L_452:
        /*0a9c*/ 	.word	index@($__internal_44_$__cuda_sm70_shflsync_bfly_p)
        /*0aa0*/ 	.word	0x00000000


	//----- nvinfo : EIATTR_FRAME_SIZE
	.align		4
.L_453:
        /*0aa4*/ 	.byte	0x04, 0x11
        /*0aa6*/ 	.short	(.L_455 - .L_454)
	.align		4
.L_454:
        /*0aa8*/ 	.word	index@(_ZN10layer_norm31ln_parallel_residual_bwd_kernelINS_13Kernel_traitsI13__nv_bfloat16S2_fS2_fjLj1280ELj1ELj4ELj1ELj16ENS_18Kernel_traits_baseILj1280ES2_S2_fS2_fjLj128EEEEELb1ELb1ELb0EEEvNS_9BwdParamsE)
        /*0aac*/ 	.word	0x000000a0


	//----- nvinfo : EIATTR_REGCOUNT
	.align		4
.L_455:
        /*0ab0*/ 	.byte	0x04, 0x2f
        /*0ab2*/ 	.short	(.L_457 - .L_456)
	.align		4
.L_456:
        /*0ab4*/ 	.word	index@(_ZN10layer_norm40ln_parallel_residual_bwd_finalize_kernelINS_22Kernel_traits_finalizeILj1280E13__nv_bfloat16S2_fS2_fjLb0ELj1024ELj4ENS_18Kernel_traits_baseILj1280ES2_S2_fS2_fjLj1024EEEEELb0EEEvNS_9BwdParamsE)
        /*0ab8*/ 	.word	0x00000020


	//----- nvinfo : EIATTR_FRAME_SIZE
	.align		4
.L_457:
        /*0abc*/ 	.byte	0x04, 0x11
        /*0abe*/ 	.short	(.L_459 - .L_458)
	.align		4
.L_458:
        /*0ac0*/ 	.word	index@($__internal_43_$__cuda_sm70_shflsync_bfly_p)
        /*0ac4*/ 	.word	0x00000000


	//----- nvinfo : EIATTR_FRAME_SIZE
	.align		4
.L_459:
        /*0ac8*/ 	.byte	0x04, 0x11
        /*0aca*/ 	.short	(.L_461 - .L_460)
	.align		4
.L_460:
        /*0acc*/ 	.word	index@(_ZN10layer_norm40ln_parallel_residual_bwd_finalize_kernelINS_22Kernel_traits_finalizeILj1280E13__nv_bfloat16S2_fS2_fjLb0ELj1024ELj4ENS_18Kernel_traits_baseILj1280ES2_S2_fS2_fjLj1024EEEEELb0EEEvNS_9BwdParamsE)
        /*0ad0*/ 	.word	0x00000000


	//----- nvinfo : EIATTR_REGCOUNT
	.align		4
.L_461:
        /*0ad4*/ 	.byte	0x04, 0x2f
        /*0ad6*/ 	.short	(.L_463 - .L_462)
	.align		4
.L_462:
        /*0ad8*/ 	.word	index@(_ZN10layer_norm22ln_bwd_finalize_kernelINS_22Kernel_traits_finalizeILj1280E13__nv_bfloat16S2_fS2_fjLb0ELj1024ELj4ENS_18Kernel_traits_baseILj1280ES2_S2_fS2_fjLj1024EEEEELb0ELb0EEEvNS_9BwdParamsE)
        /*0adc*/ 	.word	0x0000001e


	//----- nvinfo : EIATTR_FRAME_SIZE
	.align		4
.L_463:
        /*0ae0*/ 	.byte	0x04, 0x11
        /*0ae2*/ 	.short	(.L_465 - .L_464)
	.align		4
.L_464:
        /*0ae4*/ 	.word	index@($__internal_42_$__cuda_sm70_shflsync_bfly_p)
        /*0ae8*/ 	.word	0x00000000


	//----- nvinfo : EIATTR_FRAME_SIZE
	.align		4
.L_465:
        /*0aec*/ 	.byte	0x04, 0x11
        /*0aee*/ 	.short	(.L_467 - .L_466)
	.align		4
.L_466:
        /*0af0*/ 	.word	index@(_ZN10layer_norm22ln_bwd_finalize_kernelINS_22Kernel_traits_finalizeILj1280E13__nv_bfloat16S2_fS2_fjLb0ELj1024ELj4ENS_18Kernel_traits_baseILj1280ES2_S2_fS2_fjLj1024EEEEELb0ELb0EEEvNS_9BwdParamsE)
        /*0af4*/ 	.word	0x00000000


	//----- nvinfo : EIATTR_REGCOUNT
	.align		4
.L_467:
        /*0af8*/ 	.byte	0x04, 0x2f
        /*0afa*/ 	.short	(.L_469 - .L_468)
	.align		4
.L_468:
        /*0afc*/ 	.word	index@(_ZN10layer_norm31ln_parallel_residual_bwd_kernelINS_13Kernel_traitsI13__nv_bfloat16S2_fS2_fjLj1280ELj1ELj4ELj1ELj16ENS_18Kernel_traits_baseILj1280ES2_S2_fS2_fjLj128EEEEELb1ELb0ELb1EEEvNS_9BwdParamsE)
        /*0b00*/ 	.word	0x000000ff


	//----- nvinfo : EIATTR_FRAME_SIZE
	.align		4
.L_469:
        /*0b04*/ 	.byte	0x04, 0x11
        /*0b06*/ 	.short	(.L_471 - .L_470)
	.align		4
.L_470:
        /*0b08*/ 	.word	index@($__internal_41_$__cuda_sm70_shflsync_bfly_p)
        /*0b0c*/ 	.word	0x00000000


	//----- nvinfo : EIATTR_FRAME_SIZE
	.align		4
.L_471:
        /*0b10*/ 	.byte	0x04, 0x11
        /*0b12*/ 	.short	(.L_473 - .L_472)
	.align		4
.L_472:
        /*0b14*/ 	.word	index@(_ZN10layer_norm31ln_parallel_residual_bwd_kernelINS_13Kernel_traitsI13__nv_bfloat16S2_fS2_fjLj1280ELj1ELj4ELj1ELj16ENS_18Kernel_traits_baseILj1280ES2_S2_fS2_fjLj128EEEEELb1ELb0ELb1EEEvNS_9BwdParamsE)
        /*0b18*/ 	.word	0x00000288


	//----- nvinfo : EIATTR_REGCOUNT
	.align		4
.L_473:
        /*0b1c*/ 	.byte	0x04, 0x2f
        /*0b1e*/ 	.short	(.L_475 - .L_474)
	.align		4
.L_474:
        /*0b20*/ 	.word	index@(_ZN10layer_norm31ln_parallel_residual_bwd_kernelINS_13Kernel_traitsI13__nv_bfloat16S2_fS2_fjLj1280ELj1ELj4ELj1ELj16ENS_18Kernel_traits_baseILj1280ES2_S2_fS2_fjLj128EEEEELb1ELb0ELb0EEEvNS_9BwdParamsE)
        /*0b24*/ 	.word	0x00000020


	//----- nvinfo : EIATTR_FRAME_SIZE
	.align		4
.L_475:
        /*0b28*/ 	.byte	0x04, 0x11
        /*0b2a*/ 	.short	(.L_477 - .L_476)
	.align		4
.L_476:
        /*0b2c*/ 	.word	index@($__internal_40_$__cuda_sm70_shflsync_bfly_p)
        /*0b30*/ 	.word	0x00000000


	//----- nvinfo : EIATTR_FRAME_SIZE
	.align		4
.L_477:
        /*0b34*/ 	.byte	0x04, 0x11
        /*0b36*/ 	.short	(.L_479 - .L_478)
	.align		4
.L_478:
        /*0b38*/ 	.word	index@(_ZN10layer_norm31ln_parallel_residual_bwd_kernelINS_13Kernel_traitsI13__nv_bfloat16S2_fS2_fjLj1280ELj1ELj4ELj1ELj16ENS_18Kernel_traits_baseILj1280ES2_S2_fS2_fjLj128EEEEELb1ELb0ELb0EEEvNS_9BwdParamsE)
        /*0b3c*/ 	.word	0x000007e8


	//----- nvinfo : EIATTR_REGCOUNT
	.align		4
.L_479:
        /*0b40*/ 	.byte	0x04, 0x2f
        /*0b42*/ 	.short	(.L_481 - .L_480)
	.align		4
.L_480:
        /*0b44*/ 	.word	index@(_ZN10layer_norm31ln_parallel_residual_bwd_kernelINS_13Kernel_traitsI13__nv_bfloat16S2_fS2_fjLj1280ELj1ELj4ELj1ELj16ENS_18Kernel_traits_baseILj1280ES2_S2_fS2_fjLj128EEEEELb0ELb1ELb1EEEvNS_9BwdParamsE)
        /*0b48*/ 	.word	0x000000ff


	//----- nvinfo : EIATTR_FRAME_SIZE
	.align		4
.L_481:
        /*0b4c*/ 	.byte	0x04, 0x11
        /*0b4e*/ 	.short	(.L_483 - .L_482)
	.align		4
.L_482:
        /*0b50*/ 	.word	index@($__internal_39_$__cuda_sm70_shflsync_bfly_p)
        /*0b54*/ 	.word	0x00000000


	//----- nvinfo : EIATTR_FRAME_SIZE
	.align		4
.L_483:
        /*0b58*/ 	.byte	0x04, 0x11
        /*0b5a*/ 	.short	(.L_485 - .L_484)
	.align		4
.L_484:
        /*0b5c*/ 	.word	index@(_ZN10layer_norm31ln_parallel_residual_bwd_kernelINS_13Kernel_traitsI13__nv_bfloat16S2_fS2_fjLj1280ELj1ELj4ELj1ELj16ENS_18Kernel_traits_baseILj1280ES2_S2_fS2_fjLj128EEEEELb0ELb1ELb1EEEvNS_9BwdParamsE)
        /*0b60*/ 	.word	0x00000038


	//----- nvinfo : EIATTR_REGCOUNT
	.align		4
.L_485:
        /*0b64*/ 	.byte	0x04, 0x2f
        /*0b66*/ 	.short	(.L_487 - .L_486)
	.align		4
.L_486:
        /*0b68*/ 	.word	index@(_ZN10layer_norm31ln_parallel_residual_bwd_kernelINS_13Kernel_traitsI13__nv_bfloat16S2_fS2_fjLj1280ELj1ELj4ELj1ELj16ENS_18Kernel_traits_baseILj1280ES2_S2_fS2_fjLj128EEEEELb0ELb1ELb0EEEvNS_9BwdParamsE)
        /*0b6c*/ 	.word	0x000000ff


	//----- nvinfo : EIATTR_FRAME_SIZE
	.align		4
.L_487:
        /*0b70*/ 	.byte	0x04, 0x11
        /*0b72*/ 	.short	(.L_489 - .L_488)
	.align		4
.L_488:
        /*0b74*/ 	.word	index@($__internal_38_$__cuda_sm70_shflsync_bfly_p)
        /*0b78*/ 	.word	0x00000000


	//----- nvinfo : EIATTR_FRAME_SIZE
	.align		4
.L_489:
        /*0b7c*/ 	.byte	0x04, 0x11
        /*0b7e*/ 	.short	(.L_491 - .L_490)
	.align		4
.L_490:
        /*0b80*/ 	.word	index@(_ZN10layer_norm31ln_parallel_residual_bwd_kernelINS_13Kernel_traitsI13__nv_bfloat16S2_fS2_fjLj1280ELj1ELj4ELj1ELj16ENS_18Kernel_traits_baseILj1280ES2_S2_fS2_fjLj128EEEEELb0ELb1ELb0EEEvNS_9BwdParamsE)
        /*0b84*/ 	.word	0x00000050


	//----- nvinfo : EIATTR_REGCOUNT
	.align		4
.L_491:
        /*0b88*/ 	.byte	0x04, 0x2f
        /*0b8a*/ 	.short	(.L_493 - .L_492)
	.align		4
.L_492:
        /*0b8c*/ 	.word	index@(_ZN10layer_norm31ln_parallel_residual_bwd_kernelINS_13Kernel_traitsI13__nv_bfloat16S2_fS2_fjLj1280ELj1ELj4ELj1ELj16ENS_18Kernel_traits_baseILj1280ES2_S2_fS2_fjLj128EEEEELb0ELb0ELb1EEEvNS_9BwdParamsE)
        /*0b90*/ 	.word	0x000000ff


	//----- nvinfo : EIATTR_FRAME_SIZE
	.align		4
.L_493:
        /*0b94*/ 	.byte	0x04, 0x11
        /*0b96*/ 	.short	(.L_495 - .L_494)
	.align		4
.L_494:
        /*0b98*/ 	.word	index@($__internal_37_$__cuda_sm70_shflsync_bfly_p)
        /*0b9c*/ 	.word	0x00000000


	//----- nvinfo : EIATTR_FRAME_SIZE
	.align		4
.L_495:
        /*0ba0*/ 	.byte	0x04, 0x11
        /*0ba2*/ 	.short	(.L_497 - .L_496)
	.align		4
.L_496:
        /*0ba4*/ 	.word	index@(_ZN10layer_norm31ln_parallel_residual_bwd_kernelINS_13Kernel_traitsI13__nv_bfloat16S2_fS2_fjLj1280ELj1ELj4ELj1ELj16ENS_18Kernel_traits_baseILj1280ES2_S2_fS2_fjLj128EEEEELb0ELb0ELb1EEEvNS_9BwdParamsE)
        /*0ba8*/ 	.word	0x00000228


	//----- nvinfo : EIATTR_REGCOUNT
	.align		4
.L_497:
        /*0bac*/ 	.byte	0x04, 0x2f
        /*0bae*/ 	.short	(.L_499 - .L_498)
	.align		4
.L_498:
        /*0bb0*/ 	.word	index@(_ZN10layer_norm31ln_parallel_residual_bwd_kernelINS_13Kernel_traitsI13__nv_bfloat16S2_fS2_fjLj1280ELj1ELj4ELj1ELj16ENS_18Kernel_traits_baseILj1280ES2_S2_fS2_fjLj128EEEEELb0ELb0ELb0EEEvNS_9BwdParamsE)
        /*0bb4*/ 	.word	0x00000020


	//----- nvinfo : EIATTR_FRAME_SIZE
	.align		4
.L_499:
        /*0bb8*/ 	.byte	0x04, 0x11
        /*0bba*/ 	.short	(.L_501 - .L_500)
	.align		4
.L_500:
        /*0bbc*/ 	.word	index@($__internal_36_$__cuda_sm70_shflsync_bfly_p)
        /*0bc0*/ 	.word	0x00000000


	//----- nvinfo : EIATTR_FRAME_SIZE
	.align		4
.L_501:
        /*0bc4*/ 	.byte	0x04, 0x11
        /*0bc6*/ 	.short	(.L_503 - .L_502)
	.align		4
.L_502:
        /*0bc8*/ 	.word	index@(_ZN10layer_norm31ln_parallel_residual_bwd_kernelINS_13Kernel_traitsI13__nv_bfloat16S2_fS2_fjLj1280ELj1ELj4ELj1ELj16ENS_18Kernel_traits_baseILj1280ES2_S2_fS2_fjLj128EEEEELb0ELb0ELb0EEEvNS_9BwdParamsE)
        /*0bcc*/ 	.word	0x00000790


	//----- nvinfo : EIATTR_REGCOUNT
	.align		4
.L_503:
        /*0bd0*/ 	.byte	0x04, 0x2f
        /*0bd2*/ 	.short	(.L_505 - .L_504)
	.align		4
.L_504:
        /*0bd4*/ 	.word	index@(_ZN10layer_norm31ln_parallel_residual_bwd_kernelINS_13Kernel_traitsIf13__nv_bfloat16S2_S2_fjLj1280ELj1ELj4ELj1ELj16ENS_18Kernel_traits_baseILj1280EfS2_S2_S2_fjLj128EEEEELb1ELb1ELb1EEEvNS_9BwdParamsE)
        /*0bd8*/ 	.word	0x000000ff


	//----- nvinfo : EIATTR_FRAME_SIZE
	.align		4
.L_505:
        /*0bdc*/ 	.byte	0x04, 0x11
        /*0bde*/ 	.short	(.L_507 - .L_506)
	.align		4
.L_506:
        /*0be0*/ 	.word	index@($__internal_35_$__cuda_sm70_shflsync_bfly_p)
        /*0be4*/ 	.word	0x00000000


	//----- nvinfo : EIATTR_FRAME_SIZE
	.align		4
.L_507:
        /*0be8*/ 	.byte	0x04, 0x11
        /*0bea*/ 	.short	(.L_509 - .L_508)
	.align		4
.L_508:
        /*0bec*/ 	.word	index@(_ZN10layer_norm31ln_parallel_residual_bwd_kernelINS_13Kernel_traitsIf13__nv_bfloat16S2_S2_fjLj1280ELj1ELj4ELj1ELj16ENS_18Kernel_traits_baseILj1280EfS2_S2_S2_fjLj128EEEEELb1ELb1ELb1EEEvNS_9BwdParamsE)
        /*0bf0*/ 	.word	0x00000040


	//----- nvinfo : EIATTR_REGCOUNT
	.align		4
.L_509:
        /*0bf4*/ 	.byte	0x04, 0x2f
        /*0bf6*/ 	.short	(.L_511 - .L_510)
	.align		4
.L_510:
        /*0bf8*/ 	.word	index@(_ZN10layer_norm40ln_parallel_residual_bwd_finalize_kernelINS_22Kernel_traits_finalizeILj1280Ef13__nv_bfloat16S2_S2_fjLb0ELj1024ELj4ENS_18Kernel_traits_baseILj1280EfS2_S2_S2_fjLj1024EEEEELb1EEEvNS_9BwdParamsE)
        /*0bfc*/ 	.word	0x00000020


	//----- nvinfo : EIATTR_FRAME_SIZE
	.align		4
.L_511:
        /*0c00*/ 	.byte	0x04, 0x11
        /*0c02*/ 	.short	(.L_513 - .L_512)
	.align		4
.L_512:
        /*0c04*/ 	.word	index@($__internal_34_$__cuda_sm70_shflsync_bfly_p)
        /*0c08*/ 	.word	0x00000000


	//----- nvinfo : EIATTR_FRAME_SIZE
	.align		4
.L_513:
        /*0c0c*/ 	.byte	0x04, 0x11
        /*0c0e*/ 	.short	(.L_515 - .L_514)
	.align		4
.L_514:
        /*0c10*/ 	.word	index@(_ZN10layer_norm40ln_parallel_residual_bwd_finalize_kernelINS_22Kernel_traits_finalizeILj1280Ef13__nv_bfloat16S2_S2_fjLb0ELj1024ELj4ENS_18Kernel_traits_baseILj1280EfS2_S2_S2_fjLj1024EEEEELb1EEEvNS_9BwdParamsE)
        /*0c14*/ 	.word	0x00000000


	//----- nvinfo : EIATTR_REGCOUNT
	.align		4
.L_515:
        /*0c18*/ 	.byte	0x04, 0x2f
        /*0c1a*/ 	.short	(.L_517 - .L_516)
	.align		4
.L_516:
        /*0c1c*/ 	.word	index@(_ZN10layer_norm22ln_bwd_finalize_kernelINS_22Kernel_traits_finalizeILj1280Ef13__nv_bfloat16S2_S2_fjLb0ELj1024ELj4ENS_18Kernel_traits_baseILj1280EfS2_S2_S2_fjLj1024EEEEELb0ELb1EEEvNS_9BwdParamsE)
        /*0c20*/ 	.word	0x00000020


	//----- nvinfo : EIATTR_FRAME_SIZE
	.align		4
.L_517:
        /*0c24*/ 	.byte	0x04, 0x11
        /*0c26*/ 	.short	(.L_519 - .L_518)
	.align		4
.L_518:
        /*0c28*/ 	.word	index@($__internal_33_$__cuda_sm70_shflsync_bfly_p)
        /*0c2c*/ 	.word	0x00000000


	//----- nvinfo : EIATTR_FRAME_SIZE
	.align		4
.L_519:
        /*0c30*/ 	.byte	0x04, 0x11
        /*0c32*/ 	.short	(.L_521 - .L_520)
	.align		4
.L_520:
        /*0c34*/ 	.word	index@(_ZN10layer_norm22ln_bwd_finalize_kernelINS_22Kernel_traits_finalizeILj1280Ef13__nv_bfloat16S2_S2_fjLb0ELj1024ELj4ENS_18Kernel_traits_baseILj1280EfS2_S2_S2_fjLj1024EEEEELb0ELb1EEEvNS_9BwdParamsE)
        /*0c38*/ 	.word	0x00000000


	//----- nvinfo : EIATTR_REGCOUNT
	.align		4
.L_521:
        /*0c3c*/ 	.byte	0x04, 0x2f
        /*0c3e*/ 	.short	(.L_523 - .L_522)
	.align		4
.L_522:
        /*0c40*/ 	.word	index@(_ZN10layer_norm31ln_parallel_residual_bwd_kernelINS_13Kernel_traitsIf13__nv_bfloat16S2_S2_fjLj1280ELj1ELj4ELj1ELj16ENS_18Kernel_traits_baseILj1280EfS2_S2_S2_fjLj128EEEEELb1ELb1ELb0EEEvNS_9BwdParamsE)
        /*0c44*/ 	.word	0x000000ff


	//----- nvinfo : EIATTR_FRAME_SIZE
	.align		4
.L_523:
        /*0c48*/ 	.byte	0x04, 0x11
        /*0c4a*/ 	.short	(.L_525 - .L_524)
	.align		4
.L_524:
        /*0c4c*/ 	.word	index@($__internal_32_$__cuda_sm70_shflsync_bfly_p)
        /*0c50*/ 	.word	0x00000000


	//----- nvinfo : EIATTR_FRAME_SIZE
	.align		4
.L_525:
        /*0c54*/ 	.byte	0x04, 0x11
        /*0c56*/ 	.short	(.L_527 - .L_526)
	.align		4
.L_526:
        /*0c58*/ 	.word	index@(_ZN10layer_norm31ln_parallel_residual_bwd_kernelINS_13Kernel_traitsIf13__nv_bfloat16S2_S2_fjLj1280ELj1ELj4ELj1ELj16ENS_18Kernel_traits_baseILj1280EfS2_S2_S2_fjLj128EEEEELb1ELb1ELb0EEEvNS_9BwdParamsE)
        /*0c5c*/ 	.word	0x00000030


	//----- nvinfo : EIATTR_REGCOUNT
	.align		4
.L_527:
        /*0c60*/ 	.byte	0x04, 0x2f
        /*0c62*/ 	.short	(.L_529 - .L_528)
	.align		4
.L_528:
        /*0c64*/ 	.word	index@(_ZN10layer_norm40ln_parallel_residual_bwd_finalize_kernelINS_22Kernel_traits_finalizeILj1280Ef13__nv_bfloat16S2_S2_fjLb0ELj1024ELj4ENS_18Kernel_traits_baseILj1280EfS2_S2_S2_fjLj1024EEEEELb0EEEvNS_9BwdParamsE)
        /*0c68*/ 	.word	0x00000020


	//----- nvinfo : EIATTR_FRAME_SIZE
	.align		4
.L_529:
        /*0c6c*/ 	.byte	0x04, 0x11
        /*0c6e*/ 	.short	(.L_531 - .L_530)
	.align		4
.L_530:
        /*0c70*/ 	.word	index@($__internal_31_$__cuda_sm70_shflsync_bfly_p)
        /*0c74*/ 	.word	0x00000000


	//----- nvinfo : EIATTR_FRAME_SIZE
	.align		4
.L_531:
        /*0c78*/ 	.byte	0x04, 0x11
        /*0c7a*/ 	.short	(.L_533 - .L_532)
	.align		4
.L_532:
        /*0c7c*/ 	.word	index@(_ZN10layer_norm40ln_parallel_residual_bwd_finalize_kernelINS_22Kernel_traits_finalizeILj1280Ef13__nv_bfloat16S2_S2_fjLb0ELj1024ELj4ENS_18Kernel_traits_baseILj1280EfS2_S2_S2_fjLj1024EEEEELb0EEEvNS_9BwdParamsE)
        /*0c80*/ 	.word	0x00000000


	//----- nvinfo : EIATTR_REGCOUNT
	.align		4
.L_533:
        /*0c84*/ 	.byte	0x04, 0x2f
        /*0c86*/ 	.short	(.L_535 - .L_534)
	.align		4
.L_534:
        /*0c88*/ 	.word	index@(_ZN10layer_norm22ln_bwd_finalize_kernelINS_22Kernel_traits_finalizeILj1280Ef13__nv_bfloat16S2_S2_fjLb0ELj1024ELj4ENS_18Kernel_traits_baseILj1280EfS2_S2_S2_fjLj1024EEEEELb0ELb0EEEvNS_9BwdParamsE)
        /*0c8c*/ 	.word	0x0000001e


	//----- nvinfo : EIATTR_FRAME_SIZE
	.align		4
.L_535:
        /*0c90*/ 	.byte	0x04, 0x11
        /*0c92*/ 	.short	(.L_537 - .L_536)
	.align		4
.L_536:
        /*0c94*/ 	.word	index@($__internal_30_$__cuda_sm70_shflsync_bfly_p)
        /*0c98*/ 	.word	0x00000000


	//----- nvinfo : EIATTR_FRAME_SIZE
	.align		4
.L_537:
        /*0c9c*/ 	.byte	0x04, 0x11
        /*0c9e*/ 	.short	(.L_539 - .L_538)
	.align		4
.L_538:
        /*0ca0*/ 	.word	index@(_ZN10layer_norm22ln_bwd_finalize_kernelINS_22Kernel_traits_finalizeILj1280Ef13__nv_bfloat16S2_S2_fjLb0ELj1024ELj4ENS_18Kernel_traits_baseILj1280EfS2_S2_S2_fjLj1024EEEEELb0ELb0EEEvNS_9BwdParamsE)
        /*0ca4*/ 	.word	0x00000000


	//----- nvinfo : EIATTR_REGCOUNT
	.align		4
.L_539:
        /*0ca8*/ 	.byte	0x04, 0x2f
        /*0caa*/ 	.short	(.L_541 - .L_540)
	.align		4
.L_540:
        /*0cac*/ 	.word	index@(_ZN10layer_norm31ln_parallel_residual_bwd_kernelINS_13Kernel_traitsIf13__nv_bfloat16S2_S2_fjLj1280ELj1ELj4ELj1ELj16ENS_18Kernel_traits_baseILj1280EfS2_S2_S2_fjLj128EEEEELb1ELb0ELb1EEEvNS_9BwdParamsE)
        /*0cb0*/ 	.word	0x000000a8


	//----- nvinfo : EIATTR_FRAME_SIZE
	.align		4
.L_541:
        /*0cb4*/ 	.byte	0x04, 0x11
        /*0cb6*/ 	.short	(.L_543 - .L_542)
	.align		4
.L_542:
        /*0cb8*/ 	.word	index@($__internal_29_$__cuda_sm70_shflsync_bfly_p)
        /*0cbc*/ 	.word	0x00000000


	//----- nvinfo : EIATTR_FRAME_SIZE
	.align		4
.L_543:
        /*0cc0*/ 	.byte	0x04, 0x11
        /*0cc2*/ 	.short	(.L_545 - .L_544)
	.align		4
.L_544:
        /*0cc4*/ 	.word	index@(_ZN10layer_norm31ln_parallel_residual_bwd_kernelINS_13Kernel_traitsIf13__nv_bfloat16S2_S2_fjLj1280ELj1ELj4ELj1ELj16ENS_18Kernel_traits_baseILj1280EfS2_S2_S2_fjLj128EEEEELb1ELb0ELb1EEEvNS_9BwdParamsE)
        /*0cc8*/ 	.word	0x00000388


	//----- nvinfo : EIATTR_REGCOUNT
	.align		4
.L_545:
        /*0ccc*/ 	.byte	0x04, 0x2f
        /*0cce*/ 	.short	(.L_547 - .L_546)
	.align		4
.L_546:
        /*0cd0*/ 	.word	index@(_ZN10layer_norm31ln_parallel_residual_bwd_kernelINS_13Kernel_traitsIf13__nv_bfloat16S2_S2_fjLj1280ELj1ELj4ELj1ELj16ENS_18Kernel_traits_baseILj1280EfS2_S2_S2_fjLj128EEEEELb1ELb0ELb0EEEvNS_9BwdParamsE)
        /*0cd4*/ 	.word	0x000000ff


	//----- nvinfo : EIATTR_FRAME_SIZE
	.align		4
.L_547:
        /*0cd8*/ 	.byte	0x04, 0x11
        /*0cda*/ 	.short	(.L_549 - .L_548)
	.align		4
.L_548:
        /*0cdc*/ 	.word	index@($__internal_28_$__cuda_sm70_shflsync_bfly_p)
        /*0ce0*/ 	.word	0x00000000


	//----- nvinfo : EIATTR_FRAME_SIZE
	.align		4
.L_549:
        /*0ce4*/ 	.byte	0x04, 0x11
        /*0ce6*/ 	.short	(.L_551 - .L_550)
	.align		4
.L_550:
        /*0ce8*/ 	.word	index@(_ZN10layer_norm31ln_parallel_residual_bwd_kernelINS_13Kernel_traitsIf13__nv_bfloat16S2_S2_fjLj1280ELj1ELj4ELj1ELj16ENS_18Kernel_traits_baseILj1280EfS2_S2_S2_fjLj128EEEEELb1ELb0ELb0EEEvNS_9BwdParamsE)
        /*0cec*/ 	.word	0x00000248


	//----- nvinfo : EIATTR_REGCOUNT
	.align		4
.L_551:
        /*0cf0*/ 	.byte	0x04, 0x2f
        /*0cf2*/ 	.short	(.L_553 - .L_552)
	.align		4
.L_552:
        /*0cf4*/ 	.word	index@(_ZN10layer_norm31ln_parallel_residual_bwd_kernelINS_13Kernel_traitsIf13__nv_bfloat16S2_S2_fjLj1280ELj1ELj4ELj1ELj16ENS_18Kernel_traits_baseILj1280EfS2_S2_S2_fjLj128EEEEELb0ELb1ELb1EEEvNS_9BwdParamsE)
        /*0cf8*/ 	.word	0x000000ff


	//----- nvinfo : EIATTR_FRAME_SIZE
	.align		4
.L_553:
        /*0cfc*/ 	.byte	0x04, 0x11
        /*0cfe*/ 	.short	(.L_555 - .L_554)
	.align		4
.L_554:
        /*0d00*/ 	.word	index@($__internal_27_$__cuda_sm70_shflsync_bfly_p)
        /*0d04*/ 	.word	0x00000000


	//----- nvinfo : EIATTR_FRAME_SIZE
	.align		4
.L_555:
        /*0d08*/ 	.byte	0x04, 0x11
        /*0d0a*/ 	.short	(.L_557 - .L_556)
	.align		4
.L_556:
        /*0d0c*/ 	.word	index@(_ZN10layer_norm31ln_parallel_residual_bwd_kernelINS_13Kernel_traitsIf13__nv_bfloat16S2_S2_fjLj1280ELj1ELj4ELj1ELj16ENS_18Kernel_traits_baseILj1280EfS2_S2_S2_fjLj128EEEEELb0ELb1ELb1EEEvNS_9BwdParamsE)
        /*0d10*/ 	.word	0x00000000


	//----- nvinfo : EIATTR_REGCOUNT
	.align		4
.L_557:
        /*0d14*/ 	.byte	0x04, 0x2f
        /*0d16*/ 	.short	(.L_559 - .L_558)
	.align		4
.L_558:
        /*0d18*/ 	.word	index@(_ZN10layer_norm31ln_parallel_residual_bwd_kernelINS_13Kernel_traitsIf13__nv_bfloat16S2_S2_fjLj1280ELj1ELj4ELj1ELj16ENS_18Kernel_traits_baseILj1280EfS2_S2_S2_fjLj128EEEEELb0ELb1ELb0EEEvNS_9BwdParamsE)
        /*0d1c*/ 	.word	0x000000fe


	//----- nvinfo : EIATTR_FRAME_SIZE
	.align		4
.L_559:
        /*0d20*/ 	.byte	0x04, 0x11
        /*0d22*/ 	.short	(.L_561 - .L_560)
	.align		4
.L_560:
        /*0d24*/ 	.word	index@($__internal_26_$__cuda_sm70_shflsync_bfly_p)
        /*0d28*/ 	.word	0x00000000


	//----- nvinfo : EIATTR_FRAME_SIZE
	.align		4
.L_561:
        /*0d2c*/ 	.byte	0x04, 0x11
        /*0d2e*/ 	.short	(.L_563 - .L_562)
	.align		4
.L_562:
        /*0d30*/ 	.word	index@(_ZN10layer_norm31ln_parallel_residual_bwd_kernelINS_13Kernel_traitsIf13__nv_bfloat16S2_S2_fjLj1280ELj1ELj4ELj1ELj16ENS_18Kernel_traits_baseILj1280EfS2_S2_S2_fjLj128EEEEELb0ELb1ELb0EEEvNS_9BwdParamsE)
        /*0d34*/ 	.word	0x00000000


	//----- nvinfo : EIATTR_REGCOUNT
	.align		4
.L_563:
        /*0d38*/ 	.byte	0x04, 0x2f
        /*0d3a*/ 	.short	(.L_565 - .L_564)
	.align		4
.L_564:
        /*0d3c*/ 	.word	index@(_ZN10layer_norm31ln_parallel_residual_bwd_kernelINS_13Kernel_traitsIf13__nv_bfloat16S2_S2_fjLj1280ELj1ELj4ELj1ELj16ENS_18Kernel_traits_baseILj1280EfS2_S2_S2_fjLj128EEEEELb0ELb0ELb1EEEvNS_9BwdParamsE)
        /*0d40*/ 	.word	0x000000ff


	//----- nvinfo : EIATTR_FRAME_SIZE
	.align		4
.L_565:
        /*0d44*/ 	.byte	0x04, 0x11
        /*0d46*/ 	.short	(.L_567 - .L_566)
	.align		4
.L_566:
        /*0d48*/ 	.word	index@($__internal_25_$__cuda_sm70_shflsync_bfly_p)
        /*0d4c*/ 	.word	0x00000000


	//----- nvinfo : EIATTR_FRAME_SIZE
	.align		4
.L_567:
        /*0d50*/ 	.byte	0x04, 0x11
        /*0d52*/ 	.short	(.L_569 - .L_568)
	.align		4
.L_568:
        /*0d54*/ 	.word	index@(_ZN10layer_norm31ln_parallel_residual_bwd_kernelINS_13Kernel_traitsIf13__nv_bfloat16S2_S2_fjLj1280ELj1ELj4ELj1ELj16ENS_18Kernel_traits_baseILj1280EfS2_S2_S2_fjLj128EEEEELb0ELb0ELb1EEEvNS_9BwdParamsE)
        /*0d58*/ 	.word	0x000001c0


	//----- nvinfo : EIATTR_REGCOUNT
	.align		4
.L_569:
        /*0d5c*/ 	.byte	0x04, 0x2f
        /*0d5e*/ 	.short	(.L_571 - .L_570)
	.align		4
.L_570:
        /*0d60*/ 	.word	index@(_ZN10layer_norm31ln_parallel_residual_bwd_kernelINS_13Kernel_traitsIf13__nv_bfloat16S2_S2_fjLj1280ELj1ELj4ELj1ELj16ENS_18Kernel_traits_baseILj1280EfS2_S2_S2_fjLj128EEEEELb0ELb0ELb0EEEvNS_9BwdParamsE)
        /*0d64*/ 	.word	0x000000ff


	//----- nvinfo : EIATTR_FRAME_SIZE
	.align		4
.L_571:
        /*0d68*/ 	.byte	0x04, 0x11
        /*0d6a*/ 	.short	(.L_573 - .L_572)
	.align		4
.L_572:
        /*0d6c*/ 	.word	index@($__internal_24_$__cuda_sm70_shflsync_bfly_p)
        /*0d70*/ 	.word	0x00000000


	//----- nvinfo : EIATTR_FRAME_SIZE
	.align		4
.L_573:
        /*0d74*/ 	.byte	0x04, 0x11
        /*0d76*/ 	.short	(.L_575 - .L_574)
	.align		4
.L_574:
        /*0d78*/ 	.word	index@(_ZN10layer_norm31ln_parallel_residual_bwd_kernelINS_13Kernel_traitsIf13__nv_bfloat16S2_S2_fjLj1280ELj1ELj4ELj1ELj16ENS_18Kernel_traits_baseILj1280EfS2_S2_S2_fjLj128EEEEELb0ELb0ELb0EEEvNS_9BwdParamsE)
        /*0d7c*/ 	.word	0x000001e8


	//----- nvinfo : EIATTR_REGCOUNT
	.align		4
.L_575:
        /*0d80*/ 	.byte	0x04, 0x2f
        /*0d82*/ 	.short	(.L_577 - .L_576)
	.align		4
.L_576:
        /*0d84*/ 	.word	index@(_ZN10layer_norm31ln_parallel_residual_bwd_kernelINS_13Kernel_traitsI6__halfS2_S2_S2_fjLj1280ELj1ELj4ELj1ELj16ENS_18Kernel_traits_baseILj1280ES2_S2_S2_S2_fjLj128EEEEELb1ELb1ELb1EEEvNS_9BwdParamsE)
        /*0d88*/ 	.word	0x000000ff


	//----- nvinfo : EIATTR_FRAME_SIZE
	.align		4
.L_577:
        /*0d8c*/ 	.byte	0x04, 0x11
        /*0d8e*/ 	.short	(.L_579 - .L_578)
	.align		4
.L_578:
        /*0d90*/ 	.word	index@($__internal_23_$__cuda_sm70_shflsync_bfly_p)
        /*0d94*/ 	.word	0x00000000


	//----- nvinfo : EIATTR_FRAME_SIZE
	.align		4
.L_579:
        /*0d98*/ 	.byte	0x04, 0x11
        /*0d9a*/ 	.short	(.L_581 - .L_580)
	.align		4
.L_580:
        /*0d9c*/ 	.word	index@(_ZN10layer_norm31ln_parallel_residual_bwd_kernelINS_13Kernel_traitsI6__halfS2_S2_S2_fjLj1280ELj1ELj4ELj1ELj16ENS_18Kernel_traits_baseILj1280ES2_S2_S2_S2_fjLj128EEEEELb1ELb1ELb1EEEvNS_9BwdParamsE)
        /*0da0*/ 	.word	0x00000040


	//----- nvinfo : EIATTR_REGCOUNT
	.align		4
.L_581:
        /*0da4*/ 	.byte	0x04, 0x2f
        /*0da6*/ 	.short	(.L_583 - .L_582)
	.align		4
.L_582:
        /*0da8*/ 	.word	index@(_ZN10layer_norm40ln_parallel_residual_bwd_finalize_kernelINS_22Kernel_traits_finalizeILj1280E6__halfS2_S2_S2_fjLb0ELj1024ELj4ENS_18Kernel_traits_baseILj1280ES2_S2_S2_S2_fjLj1024EEEEELb1EEEvNS_9BwdParamsE)
        /*0dac*/ 	.word	0x00000020


	//----- nvinfo : EIATTR_FRAME_SIZE
	.align		4
.L_583:
        /*0db0*/ 	.byte	0x04, 0x11
        /*0db2*/ 	.short	(.L_585 - .L_584)
	.align		4
.L_584:
        /*0db4*/ 	.word	index@($__internal_22_$__cuda_sm70_shflsync_bfly_p)
        /*0db8*/ 	.word	0x00000000


	//----- nvinfo : EIATTR_FRAME_SIZE
	.align		4
.L_585:
        /*0dbc*/ 	.byte	0x04, 0x11
        /*0dbe*/ 	.short	(.L_587 - .L_586)
	.align		4
.L_586:
        /*0dc0*/ 	.word	index@(_ZN10layer_norm40ln_parallel_residual_bwd_finalize_kernelINS_22Kernel_traits_finalizeILj1280E6__halfS2_S2_S2_fjLb0ELj1024ELj4ENS_18Kernel_traits_baseILj1280ES2_S2_S2_S2_fjLj1024EEEEELb1EEEvNS_9BwdParamsE)
        /*0dc4*/ 	.word	0x00000000


	//----- nvinfo : EIATTR_REGCOUNT
	.align		4
.L_587:
        /*0dc8*/ 	.byte	0x04, 0x2f
        /*0dca*/ 	.short	(.L_589 - .L_588)
	.align		4
.L_588:
        /*0dcc*/ 	.word	index@(_ZN10layer_norm22ln_bwd_finalize_kernelINS_22Kernel_traits_finalizeILj1280E6__halfS2_S2_S2_fjLb0ELj1024ELj4ENS_18Kernel_traits_baseILj1280ES2_S2_S2_S2_fjLj1024EEEEELb0ELb1EEEvNS_9BwdParamsE)
        /*0dd0*/ 	.word	0x00000020


	//----- nvinfo : EIATTR_FRAME_SIZE
	.align		4
.L_589:
        /*0dd4*/ 	.byte	0x04, 0x11
        /*0dd6*/ 	.short	(.L_591 - .L_590)
	.align		4
.L_590:
        /*0dd8*/ 	.word	index@($__internal_21_$__cuda_sm70_shflsync_bfly_p)
        /*0ddc*/ 	.word	0x00000000


	//----- nvinfo : EIATTR_FRAME_SIZE
	.align		4
.L_591:
        /*0de0*/ 	.byte	0x04, 0x11
        /*0de2*/ 	.short	(.L_593 - .L_592)
	.align		4
.L_592:
        /*0de4*/ 	.word	index@(_ZN10layer_norm22ln_bwd_finalize_kernelINS_22Kernel_traits_finalizeILj1280E6__halfS2_S2_S2_fjLb0ELj1024ELj4ENS_18Kernel_traits_baseILj1280ES2_S2_S2_S2_fjLj1024EEEEELb0ELb1EEEvNS_9BwdParamsE)
        /*0de8*/ 	.word	0x00000000


	//----- nvinfo : EIATTR_REGCOUNT
	.align		4
.L_593:
        /*0dec*/ 	.byte	0x04, 0x2f
        /*0dee*/ 	.short	(.L_595 - .L_594)
	.align		4
.L_594:
        /*0df0*/ 	.word	index@(_ZN10layer_norm31ln_parallel_residual_bwd_kernelINS_13Kernel_traitsI6__halfS2_S2_S2_fjLj1280ELj1ELj4ELj1ELj16ENS_18Kernel_traits_baseILj1280ES2_S2_S2_S2_fjLj128EEEEELb1ELb1ELb0EEEvNS_9BwdParamsE)
        /*0df4*/ 	.word	0x000000ff


	//----- nvinfo : EIATTR_FRAME_SIZE
	.align		4
.L_595:
        /*0df8*/ 	.byte	0x04, 0x11
        /*0dfa*/ 	.short	(.L_597 - .L_596)
	.align		4
.L_596:
        /*0dfc*/ 	.word	index@($__internal_20_$__cuda_sm70_shflsync_bfly_p)
        /*0e00*/ 	.word	0x00000000


	//----- nvinfo : EIATTR_FRAME_SIZE
	.align		4
.L_597:
        /*0e04*/ 	.byte	0x04, 0x11
        /*0e06*/ 	.short	(.L_599 - .L_598)
	.align		4
.L_598:
        /*0e08*/ 	.word	index@(_ZN10layer_norm31ln_parallel_residual_bwd_kernelINS_13Kernel_traitsI6__halfS2_S2_S2_fjLj1280ELj1ELj4ELj1ELj16ENS_18Kernel_traits_baseILj1280ES2_S2_S2_S2_fjLj128EEEEELb1ELb1ELb0EEEvNS_9BwdParamsE)
        /*0e0c*/ 	.word	0x00000030


	//----- nvinfo : EIATTR_REGCOUNT
	.align		4
.L_599:
        /*0e10*/ 	.byte	0x04, 0x2f
        /*0e12*/ 	.short	(.L_601 - .L_600)
	.align		4
.L_600:
        /*0e14*/ 	.word	index@(_ZN10layer_norm40ln_parallel_residual_bwd_finalize_kernelINS_22Kernel_traits_finalizeILj1280E6__halfS2_S2_S2_fjLb0ELj1024ELj4ENS_18Kernel_traits_baseILj1280ES2_S2_S2_S2_fjLj1024EEEEELb0EEEvNS_9BwdParamsE)
        /*0e18*/ 	.word	0x00000020


	//----- nvinfo : EIATTR_FRAME_SIZE
	.align		4
.L_601:
        /*0e1c*/ 	.byte	0x04, 0x11
        /*0e1e*/ 	.short	(.L_603 - .L_602)
	.align		4
.L_602:
        /*0e20*/ 	.word	index@($__internal_19_$__cuda_sm70_shflsync_bfly_p)
        /*0e24*/ 	.word	0x00000000


	//----- nvinfo : EIATTR_FRAME_SIZE
	.align		4
.L_603:
        /*0e28*/ 	.byte	0x04, 0x11
        /*0e2a*/ 	.short	(.L_605 - .L_604)
	.align		4
.L_604:
        /*0e2c*/ 	.word	index@(_ZN10layer_norm40ln_parallel_residual_bwd_finalize_kernelINS_22Kernel_traits_finalizeILj1280E6__halfS2_S2_S2_fjLb0ELj1024ELj4ENS_18Kernel_traits_baseILj1280ES2_S2_S2_S2_fjLj1024EEEEELb0EEEvNS_9BwdParamsE)
        /*0e30*/ 	.word	0x00000000


	//----- nvinfo : EIATTR_REGCOUNT
	.align		4
.L_605:
        /*0e34*/ 	.byte	0x04, 0x2f
        /*0e36*/ 	.short	(.L_607 - .L_606)
	.align		4
.L_606:
        /*0e38*/ 	.word	index@(_ZN10layer_norm22ln_bwd_finalize_kernelINS_22Kernel_traits_finalizeILj1280E6__halfS2_S2_S2_fjLb0ELj1024ELj4ENS_18Kernel_traits_baseILj1280ES2_S2_S2_S2_fjLj1024EEEEELb0ELb0EEEvNS_9BwdParamsE)
        /*0e3c*/ 	.word	0x0000001e


	//----- nvinfo : EIATTR_FRAME_SIZE
	.align		4
.L_607:
        /*0e40*/ 	.byte	0x04, 0x11
        /*0e42*/ 	.short	(.L_609 - .L_608)
	.align		4
.L_608:
        /*0e44*/ 	.word	index@($__internal_18_$__cuda_sm70_shflsync_bfly_p)
        /*0e48*/ 	.word	0x00000000


	//----- nvinfo : EIATTR_FRAME_SIZE
	.align		4
.L_609:
        /*0e4c*/ 	.byte	0x04, 0x11
        /*0e4e*/ 	.short	(.L_611 - .L_610)
	.align		4
.L_610:
        /*0e50*/ 	.word	index@(_ZN10layer_norm22ln_bwd_finalize_kernelINS_22Kernel_traits_finalizeILj1280E6__halfS2_S2_S2_fjLb0ELj1024ELj4ENS_18Kernel_traits_baseILj1280ES2_S2_S2_S2_fjLj1024EEEEELb0ELb0EEEvNS_9BwdParamsE)
        /*0e54*/ 	.word	0x00000000


	//----- nvinfo : EIATTR_REGCOUNT
	.align		4
.L_611:
        /*0e58*/ 	.byte	0x04, 0x2f
        /*0e5a*/ 	.short	(.L_613 - .L_612)
	.align		4
.L_612:
        /*0e5c*/ 	.word	index@(_ZN10layer_norm31ln_parallel_residual_bwd_kernelINS_13Kernel_traitsI6__halfS2_S2_S2_fjLj1280ELj1ELj4ELj1ELj16ENS_18Kernel_traits_baseILj1280ES2_S2_S2_S2_fjLj128EEEEELb1ELb0ELb1EEEvNS_9BwdParamsE)
        /*0e60*/ 	.word	0x000000ff


	//----- nvinfo : EIATTR_FRAME_SIZE
	.align		4
.L_613:
        /*0e64*/ 	.byte	0x04, 0x11
        /*0e66*/ 	.short	(.L_615 - .L_614)
	.align		4
.L_614:
        /*0e68*/ 	.word	index@($__internal_17_$__cuda_sm70_shflsync_bfly_p)
        /*0e6c*/ 	.word	0x00000000


	//----- nvinfo : EIATTR_FRAME_SIZE
	.align		4
.L_615:
        /*0e70*/ 	.byte	0x04, 0x11
        /*0e72*/ 	.short	(.L_617 - .L_616)
	.align		4
.L_616:
        /*0e74*/ 	.word	index@(_ZN10layer_norm31ln_parallel_residual_bwd_kernelINS_13Kernel_traitsI6__halfS2_S2_S2_fjLj1280ELj1ELj4ELj1ELj16ENS_18Kernel_traits_baseILj1280ES2_S2_S2_S2_fjLj128EEEEELb1ELb0ELb1EEEvNS_9BwdParamsE)
        /*0e78*/ 	.word	0x00000230


	//----- nvinfo : EIATTR_REGCOUNT
	.align		4
.L_617:
        /*0e7c*/ 	.byte	0x04, 0x2f
        /*0e7e*/ 	.short	(.L_619 - .L_618)
	.align		4
.L_618:
        /*0e80*/ 	.word	index@(_ZN10layer_norm31ln_parallel_residual_bwd_kernelINS_13Kernel_traitsI6__halfS2_S2_S2_fjLj1280ELj1ELj4ELj1ELj16ENS_18Kernel_traits_baseILj1280ES2_S2_S2_S2_fjLj128EEEEELb1ELb0ELb0EEEvNS_9BwdParamsE)
        /*0e84*/ 	.word	0x000000ff


	//----- nvinfo : EIATTR_FRAME_SIZE
	.align		4
.L_619:
        /*0e88*/ 	.byte	0x04, 0x11
        /*0e8a*/ 	.short	(.L_621 - .L_620)
	.align		4
.L_620:
        /*0e8c*/ 	.word	index@($__internal_16_$__cuda_sm70_shflsync_bfly_p)
        /*0e90*/ 	.word	0x00000000


	//----- nvinfo : EIATTR_FRAME_SIZE
	.align		4
.L_621:
        /*0e94*/ 	.byte	0x04, 0x11
        /*0e96*/ 	.short	(.L_623 - .L_622)
	.align		4
.L_622:
        /*0e98*/ 	.word	index@(_ZN10layer_norm31ln_parallel_residual_bwd_kernelINS_13Kernel_traitsI6__halfS2_S2_S2_fjLj1280ELj1ELj4ELj1ELj16ENS_18Kernel_traits_baseILj1280ES2_S2_S2_S2_fjLj128EEEEELb1ELb0ELb0EEEvNS_9BwdParamsE)
        /*0e9c*/ 	.word	0x00000240


	//----- nvinfo : EIATTR_REGCOUNT
	.align		4
.L_623:
        /*0ea0*/ 	.byte	0x04, 0x2f
        /*0ea2*/ 	.short	(.L_625 - .L_624)
	.align		4
.L_624:
        /*0ea4*/ 	.word	index@(_ZN10layer_norm31ln_parallel_residual_bwd_kernelINS_13Kernel_traitsI6__halfS2_S2_S2_fjLj1280ELj1ELj4ELj1ELj16ENS_18Kernel_traits_baseILj1280ES2_S2_S2_S2_fjLj128EEEEELb0ELb1ELb1EEEvNS_9BwdParamsE)
        /*0ea8*/ 	.word	0x000000fe


	//----- nvinfo : EIATTR_FRAME_SIZE
	.align		4
.L_625:
        /*0eac*/ 	.byte	0x04, 0x11
        /*0eae*/ 	.short	(.L_627 - .L_626)
	.align		4
.L_626:
        /*0eb0*/ 	.word	index@($__internal_15_$__cuda_sm70_shflsync_bfly_p)
        /*0eb4*/ 	.word	0x00000000


	//----- nvinfo : EIATTR_FRAME_SIZE
	.align		4
.L_627:
        /*0eb8*/ 	.byte	0x04, 0x11
        /*0eba*/ 	.short	(.L_629 - .L_628)
	.align		4
.L_628:
        /*0ebc*/ 	.word	index@(_ZN10layer_norm31ln_parallel_residual_bwd_kernelINS_13Kernel_traitsI6__halfS2_S2_S2_fjLj1280ELj1ELj4ELj1ELj16ENS_18Kernel_traits_baseILj1280ES2_S2_S2_S2_fjLj128EEEEELb0ELb1ELb1EEEvNS_9BwdParamsE)
        /*0ec0*/ 	.word	0x00000000


	//----- nvinfo : EIATTR_REGCOUNT
	.align		4
.L_629:
        /*0ec4*/ 	.byte	0x04, 0x2f
        /*0ec6*/ 	.short	(.L_631 - .L_630)
	.align		4
.L_630:
        /*0ec8*/ 	.word	index@(_ZN10layer_norm31ln_parallel_residual_bwd_kernelINS_13Kernel_traitsI6__halfS2_S2_S2_fjLj1280ELj1ELj4ELj1ELj16ENS_18Kernel_traits_baseILj1280ES2_S2_S2_S2_fjLj128EEEEELb0ELb1ELb0EEEvNS_9BwdParamsE)
        /*0ecc*/ 	.word	0x000000fd


	//----- nvinfo : EIATTR_FRAME_SIZE
	.align		4
.L_631:
        /*0ed0*/ 	.byte	0x04, 0x11
        /*0ed2*/ 	.short	(.L_633 - .L_632)
	.align		4
.L_632:
        /*0ed4*/ 	.word	index@($__internal_14_$__cuda_sm70_shflsync_bfly_p)
        /*0ed8*/ 	.word	0x00000000


	//----- nvinfo : EIATTR_FRAME_SIZE
	.align		4
.L_633:
        /*0edc*/ 	.byte	0x04, 0x11
        /*0ede*/ 	.short	(.L_635 - .L_634)
	.align		4
.L_634:
        /*0ee0*/ 	.word	index@(_ZN10layer_norm31ln_parallel_residual_bwd_kernelINS_13Kernel_traitsI6__halfS2_S2_S2_fjLj1280ELj1ELj4ELj1ELj16ENS_18Kernel_traits_baseILj1280ES2_S2_S2_S2_fjLj128EEEEELb0ELb1ELb0EEEvNS_9BwdParamsE)
        /*0ee4*/ 	.word	0x00000000


	//----- nvinfo : EIATTR_REGCOUNT
	.align		4
.L_635:
        /*0ee8*/ 	.byte	0x04, 0x2f
        /*0eea*/ 	.short	(.L_637 - .L_636)
	.align		4
.L_636:
        /*0eec*/ 	.word	index@(_ZN10layer_norm31ln_parallel_residual_bwd_kernelINS_13Kernel_traitsI6__halfS2_S2_S2_fjLj1280ELj1ELj4ELj1ELj16ENS_18Kernel_traits_baseILj1280ES2_S2_S2_S2_fjLj128EEEEELb0ELb0ELb1EEEvNS_9BwdParamsE)
        /*0ef0*/ 	.word	0x000000ff


	//----- nvinfo : EIATTR_FRAME_SIZE
	.align		4
.L_637:
        /*0ef4*/ 	.byte	0x04, 0x11
        /*0ef6*/ 	.short	(.L_639 - .L_638)
	.align		4
.L_638:
        /*0ef8*/ 	.word	index@($__internal_13_$__cuda_sm70_shflsync_bfly_p)
        /*0efc*/ 	.word	0x00000000


	//----- nvinfo : EIATTR_FRAME_SIZE
	.align		4
.L_639:
        /*0f00*/ 	.byte	0x04, 0x11
        /*0f02*/ 	.short	(.L_641 - .L_640)
	.align		4
.L_640:
        /*0f04*/ 	.word	index@(_ZN10layer_norm31ln_parallel_residual_bwd_kernelINS_13Kernel_traitsI6__halfS2_S2_S2_fjLj1280ELj1ELj4ELj1ELj16ENS_18Kernel_traits_baseILj1280ES2_S2_S2_S2_fjLj128EEEEELb0ELb0ELb1EEEvNS_9BwdParamsE)
        /*0f08*/ 	.word	0x000001c8


	//----- nvinfo : EIATTR_REGCOUNT
	.align		4
.L_641:
        /*0f0c*/ 	.byte	0x04, 0x2f
        /*0f0e*/ 	.short	(.L_643 - .L_642)
	.align		4
.L_642:
        /*0f10*/ 	.word	index@(_ZN10layer_norm31ln_parallel_residual_bwd_kernelINS_13Kernel_traitsI6__halfS2_S2_S2_fjLj1280ELj1ELj4ELj1ELj16ENS_18Kernel_traits_baseILj1280ES2_S2_S2_S2_fjLj128EEEEELb0ELb0ELb0EEEvNS_9BwdParamsE)
        /*0f14*/ 	.word	0x000000ff


	//----- nvinfo : EIATTR_FRAME_SIZE
	.align		4
.L_643:
        /*0f18*/ 	.byte	0x04, 0x11
        /*0f1a*/ 	.short	(.L_645 - .L_644)
	.align		4
.L_644:
        /*0f1c*/ 	.word	index@($__internal_12_$__cuda_sm70_shflsync_bfly_p)
        /*0f20*/ 	.word	0x00000000


	//----- nvinfo : EIATTR_FRAME_SIZE
	.align		4
.L_645:
        /*0f24*/ 	.byte	0x04, 0x11
        /*0f26*/ 	.short	(.L_647 - .L_646)
	.align		4
.L_646:
        /*0f28*/ 	.word	index@(_ZN10layer_norm31ln_parallel_residual_bwd_kernelINS_13Kernel_traitsI6__halfS2_S2_S2_fjLj1280ELj1ELj4ELj1ELj16ENS_18Kernel_traits_baseILj1280ES2_S2_S2_S2_fjLj128EEEEELb0ELb0ELb0EEEvNS_9BwdParamsE)
        /*0f2c*/ 	.word	0x000001e0


	//----- nvinfo : EIATTR_REGCOUNT
	.align		4
.L_647:
        /*0f30*/ 	.byte	0x04, 0x2f
        /*0f32*/ 	.short	(.L_649 - .L_648)
	.align		4
.L_648:
        /*0f34*/ 	.word	index@(_ZN10layer_norm31ln_parallel_residual_bwd_kernelINS_13Kernel_traitsI13__nv_bfloat16S2_S2_S2_fjLj1280ELj1ELj4ELj1ELj16ENS_18Kernel_traits_baseILj1280ES2_S2_S2_S2_fjLj128EEEEELb1ELb1ELb1EEEvNS_9BwdParamsE)
        /*0f38*/ 	.word	0x000000ff


	//----- nvinfo : EIATTR_FRAME_SIZE
	.align		4
.L_649:
        /*0f3c*/ 	.byte	0x04, 0x11
        /*0f3e*/ 	.short	(.L_651 - .L_650)
	.align		4
.L_650:
        /*0f40*/ 	.word	index@($__internal_11_$__cuda_sm70_shflsync_bfly_p)
        /*0f44*/ 	.word	0x00000000


	//----- nvinfo : EIATTR_FRAME_SIZE
	.align		4
.L_651:
        /*0f48*/ 	.byte	0x04, 0x11
        /*0f4a*/ 	.short	(.L_653 - .L_652)
	.align		4
.L_652:
        /*0f4c*/ 	.word	index@(_ZN10layer_norm31ln_parallel_residual_bwd_kernelINS_13Kernel_traitsI13__nv_bfloat16S2_S2_S2_fjLj1280ELj1ELj4ELj1ELj16ENS_18Kernel_traits_baseILj1280ES2_S2_S2_S2_fjLj128EEEEELb1ELb1ELb1EEEvNS_9BwdParamsE)
        /*0f50*/ 	.word	0x00000040


	//----- nvinfo : EIATTR_REGCOUNT
	.align		4
.L_653:
        /*0f54*/ 	.byte	0x04, 0x2f
        /*0f56*/ 	.short	(.L_655 - .L_654)
	.align		4
.L_654:
        /*0f58*/ 	.word	index@(_ZN10layer_norm40ln_parallel_residual_bwd_finalize_kernelINS_22Kernel_traits_finalizeILj1280E13__nv_bfloat16S2_S2_S2_fjLb0ELj1024ELj4ENS_18Kernel_traits_baseILj1280ES2_S2_S2_S2_fjLj1024EEEEELb1EEEvNS_9BwdParamsE)
        /*0f5c*/ 	.word	0x00000020


	//----- nvinfo : EIATTR_FRAME_SIZE
	.align		4
.L_655:
        /*0f60*/ 	.byte	0x04, 0x11
        /*0f62*/ 	.short	(.L_657 - .L_656)
	.align		4
.L_656:
        /*0f64*/ 	.word	index@($__internal_10_$__cuda_sm70_shflsync_bfly_p)
        /*0f68*/ 	.word	0x00000000


	//----- nvinfo : EIATTR_FRAME_SIZE
	.align		4
.L_657:
        /*0f6c*/ 	.byte	0x04, 0x11
        /*0f6e*/ 	.short	(.L_659 - .L_658)
	.align		4
.L_658:
        /*0f70*/ 	.word	index@(_ZN10layer_norm40ln_parallel_residual_bwd_finalize_kernelINS_22Kernel_traits_finalizeILj1280E13__nv_bfloat16S2_S2_S2_fjLb0ELj1024ELj4ENS_18Kernel_traits_baseILj1280ES2_S2_S2_S2_fjLj1024EEEEELb1EEEvNS_9BwdParamsE)
        /*0f74*/ 	.word	0x00000000


	//----- nvinfo : EIATTR_REGCOUNT
	.align		4
.L_659:
        /*0f78*/ 	.byte	0x04, 0x2f
        /*0f7a*/ 	.short	(.L_661 - .L_660)
	.align		4
.L_660:
        /*0f7c*/ 	.word	index@(_ZN10layer_norm22ln_bwd_finalize_kernelINS_22Kernel_traits_finalizeILj1280E13__nv_bfloat16S2_S2_S2_fjLb0ELj1024ELj4ENS_18Kernel_traits_baseILj1280ES2_S2_S2_S2_fjLj1024EEEEELb0ELb1EEEvNS_9BwdParamsE)
        /*0f80*/ 	.word	0x00000020


	//----- nvinfo : EIATTR_FRAME_SIZE
	.align		4
.L_661:
        /*0f84*/ 	.byte	0x04, 0x11
        /*0f86*/ 	.short	(.L_663 - .L_662)
	.align		4
.L_662:
        /*0f88*/ 	.word	index@($__internal_9_$__cuda_sm70_shflsync_bfly_p)
        /*0f8c*/ 	.word	0x00000000


	//----- nvinfo : EIATTR_FRAME_SIZE
	.align		4
.L_663:
        /*0f90*/ 	.byte	0x04, 0x11
        /*0f92*/ 	.short	(.L_665 - .L_664)
	.align		4
.L_664:
        /*0f94*/ 	.word	index@(_ZN10layer_norm22ln_bwd_finalize_kernelINS_22Kernel_traits_finalizeILj1280E13__nv_bfloat16S2_S2_S2_fjLb0ELj1024ELj4ENS_18Kernel_traits_baseILj1280ES2_S2_S2_S2_fjLj1024EEEEELb0ELb1EEEvNS_9BwdParamsE)
        /*0f98*/ 	.word	0x00000000


	//----- nvinfo : EIATTR_REGCOUNT
	.align		4
.L_665:
        /*0f9c*/ 	.byte	0x04, 0x2f
        /*0f9e*/ 	.short	(.L_667 - .L_666)
	.align		4
.L_666:
        /*0fa0*/ 	.word	index@(_ZN10layer_norm31ln_parallel_residual_bwd_kernelINS_13Kernel_traitsI13__nv_bfloat16S2_S2_S2_fjLj1280ELj1ELj4ELj1ELj16ENS_18Kernel_traits_baseILj1280ES2_S2_S2_S2_fjLj128EEEEELb1ELb1ELb0EEEvNS_9BwdParamsE)
        /*0fa4*/ 	.word	0x000000ff


	//----- nvinfo : EIATTR_FRAME_SIZE
	.align		4
.L_667:
        /*0fa8*/ 	.byte	0x04, 0x11
        /*0faa*/ 	.short	(.L_669 - .L_668)
	.align		4
.L_668:
        /*0fac*/ 	.word	index@($__internal_8_$__cuda_sm70_shflsync_bfly_p)
        /*0fb0*/ 	.word	0x00000000


	//----- nvinfo : EIATTR_FRAME_SIZE
	.align		4
.L_669:
        /*0fb4*/ 	.byte	0x04, 0x11
        /*0fb6*/ 	.short	(.L_671 - .L_670)
	.align		4
.L_670:
        /*0fb8*/ 	.word	index@(_ZN10layer_norm31ln_parallel_residual_bwd_kernelINS_13Kernel_traitsI13__nv_bfloat16S2_S2_S2_fjLj1280ELj1ELj4ELj1ELj16ENS_18Kernel_traits_baseILj1280ES2_S2_S2_S2_fjLj128EEEEELb1ELb1ELb0EEEvNS_9BwdParamsE)
        /*0fbc*/ 	.word	0x00000030


	//----- nvinfo : EIATTR_REGCOUNT
	.align		4
.L_671:
        /*0fc0*/ 	.byte	0x04, 0x2f
        /*0fc2*/ 	.short	(.L_673 - .L_672)
	.align		4
.L_672:
        /*0fc4*/ 	.word	index@(_ZN10layer_norm40ln_parallel_residual_bwd_finalize_kernelINS_22Kernel_traits_finalizeILj1280E13__nv_bfloat16S2_S2_S2_fjLb0ELj1024ELj4ENS_18Kernel_traits_baseILj1280ES2_S2_S2_S2_fjLj1024EEEEELb0EEEvNS_9BwdParamsE)
        /*0fc8*/ 	.word	0x00000020


	//----- nvinfo : EIATTR_FRAME_SIZE
	.align		4
.L_673:
        /*0fcc*/ 	.byte	0x04, 0x11
        /*0fce*/ 	.short	(.L_675 - .L_674)
	.align		4
.L_674:
        /*0fd0*/ 	.word	index@($__internal_7_$__cuda_sm70_shflsync_bfly_p)
        /*0fd4*/ 	.word	0x00000000


	//----- nvinfo : EIATTR_FRAME_SIZE
	.align		4
.L_675:
        /*0fd8*/ 	.byte	0x04, 0x11
        /*0fda*/ 	.short	(.L_677 - .L_676)
	.align		4
.L_676:
        /*0fdc*/ 	.word	index@(_ZN10layer_norm40ln_parallel_residual_bwd_finalize_kernelINS_22Kernel_traits_finalizeILj1280E13__nv_bfloat16S2_S2_S2_fjLb0ELj1024ELj4ENS_18Kernel_traits_baseILj1280ES2_S2_S2_S2_fjLj1024EEEEELb0EEEvNS_9BwdParamsE)
        /*0fe0*/ 	.word	0x00000000


	//----- nvinfo : EIATTR_REGCOUNT
	.align		4
.L_677:
        /*0fe4*/ 	.byte	0x04, 0x2f
        /*0fe6*/ 	.short	(.L_679 - .L_678)
	.align		4
.L_678:
        /*0fe8*/ 	.word	index@(_ZN10layer_norm22ln_bwd_finalize_kernelINS_22Kernel_traits_finalizeILj1280E13__nv_bfloat16S2_S2_S2_fjLb0ELj1024ELj4ENS_18Kernel_traits_baseILj1280ES2_S2_S2_S2_fjLj1024EEEEELb0ELb0EEEvNS_9BwdParamsE)
        /*0fec*/ 	.word	0x0000001e


	//----- nvinfo : EIATTR_FRAME_SIZE
	.align		4
.L_679:
        /*0ff0*/ 	.byte	0x04, 0x11
        /*0ff2*/ 	.short	(.L_681 - .L_680)
	.align		4
.L_680:
        /*0ff4*/ 	.word	index@($__internal_6_$__cuda_sm70_shflsync_bfly_p)
        /*0ff8*/ 	.word	0x00000000


	//----- nvinfo : EIATTR_FRAME_SIZE
	.align		4
.L_681:
        /*0ffc*/ 	.byte	0x04, 0x11
        /*0ffe*/ 	.short	(.L_683 - .L_682)
	.align		4
.L_682:
        /*1000*/ 	.word	index@(_ZN10layer_norm22ln_bwd_finalize_kernelINS_22Kernel_traits_finalizeILj1280E13__nv_bfloat16S2_S2_S2_fjLb0ELj1024ELj4ENS_18Kernel_traits_baseILj1280ES2_S2_S2_S2_fjLj1024EEEEELb0ELb0EEEvNS_9BwdParamsE)
        /*1004*/ 	.word	0x00000000


	//----- nvinfo : EIATTR_REGCOUNT
	.align		4
.L_683:
        /*1008*/ 	.byte	0x04, 0x2f
        /*100a*/ 	.short	(.L_685 - .L_684)
	.align		4
.L_684:
        /*100c*/ 	.word	index@(_ZN10layer_norm31ln_parallel_residual_bwd_kernelINS_13Kernel_traitsI13__nv_bfloat16S2_S2_S2_fjLj1280ELj1ELj4ELj1ELj16ENS_18Kernel_traits_baseILj1280ES2_S2_S2_S2_fjLj128EEEEELb1ELb0ELb1EEEvNS_9BwdParamsE)
        /*1010*/ 	.word	0x000000ff


	//----- nvinfo : EIATTR_FRAME_SIZE
	.align		4
.L_685:
        /*1014*/ 	.byte	0x04, 0x11
        /*1016*/ 	.short	(.L_687 - .L_686)
	.align		4
.L_686:
        /*1018*/ 	.word	index@($__internal_5_$__cuda_sm70_shflsync_bfly_p)
        /*101c*/ 	.word	0x00000000


	//----- nvinfo : EIATTR_FRAME_SIZE
	.align		4
.L_687:
        /*1020*/ 	.byte	0x04, 0x11
        /*1022*/ 	.short	(.L_689 - .L_688)
	.align		4
.L_688:
        /*1024*/ 	.word	index@(_ZN10layer_norm31ln_parallel_residual_bwd_kernelINS_13Kernel_traitsI13__nv_bfloat16S2_S2_S2_fjLj1280ELj1ELj4ELj1ELj16ENS_18Kernel_traits_baseILj1280ES2_S2_S2_S2_fjLj128EEEEELb1ELb0ELb1EEEvNS_9BwdParamsE)
        /*1028*/ 	.word	0x00000230


	//----- nvinfo : EIATTR_REGCOUNT
	.align		4
.L_689:
        /*102c*/ 	.byte	0x04, 0x2f
        /*102e*/ 	.short	(.L_691 - .L_690)
	.align		4
.L_690:
        /*1030*/ 	.word	index@(_ZN10layer_norm31ln_parallel_residual_bwd_kernelINS_13Kernel_traitsI13__nv_bfloat16S2_S2_S2_fjLj1280ELj1ELj4ELj1ELj16ENS_18Kernel_traits_baseILj1280ES2_S2_S2_S2_fjLj128EEEEELb1ELb0ELb0EEEvNS_9BwdParamsE)
        /*1034*/ 	.word	0x000000ff


	//----- nvinfo : EIATTR_FRAME_SIZE
	.align		4
.L_691:
        /*1038*/ 	.byte	0x04, 0x11
        /*103a*/ 	.short	(.L_693 - .L_692)
	.align		4
.L_692:
        /*103c*/ 	.word	index@($__internal_4_$__cuda_sm70_shflsync_bfly_p)
        /*1040*/ 	.word	0x00000000


	//----- nvinfo : EIATTR_FRAME_SIZE
	.align		4
.L_693:
        /*1044*/ 	.byte	0x04, 0x11
        /*1046*/ 	.short	(.L_695 - .L_694)
	.align		4
.L_694:
        /*1048*/ 	.word	index@(_ZN10layer_norm31ln_parallel_residual_bwd_kernelINS_13Kernel_traitsI13__nv_bfloat16S2_S2_S2_fjLj1280ELj1ELj4ELj1ELj16ENS_18Kernel_traits_baseILj1280ES2_S2_S2_S2_fjLj128EEEEELb1ELb0ELb0EEEvNS_9BwdParamsE)
        /*104c*/ 	.word	0x00000240


	//----- nvinfo : EIATTR_REGCOUNT
	.align		4
.L_695:
        /*1050*/ 	.byte	0x04, 0x2f
        /*1052*/ 	.short	(.L_697 - .L_696)
	.align		4
.L_696:
        /*1054*/ 	.word	index@(_ZN10layer_norm31ln_parallel_residual_bwd_kernelINS_13Kernel_traitsI13__nv_bfloat16S2_S2_S2_fjLj1280ELj1ELj4ELj1ELj16ENS_18Kernel_traits_baseILj1280ES2_S2_S2_S2_fjLj128EEEEELb0ELb1ELb1EEEvNS_9BwdParamsE)
        /*1058*/ 	.word	0x000000fe


	//----- nvinfo : EIATTR_FRAME_SIZE
	.align		4
.L_697:
        /*105c*/ 	.byte	0x04, 0x11
        /*105e*/ 	.short	(.L_699 - .L_698)
	.align		4
.L_698:
        /*1060*/ 	.word	index@($__internal_3_$__cuda_sm70_shflsync_bfly_p)
        /*1064*/ 	.word	0x00000000


	//----- nvinfo : EIATTR_FRAME_SIZE
	.align		4
.L_699:
        /*1068*/ 	.byte	0x04, 0x11
        /*106a*/ 	.short	(.L_701 - .L_700)
	.align		4
.L_700:
        /*106c*/ 	.word	index@(_ZN10layer_norm31ln_parallel_residual_bwd_kernelINS_13Kernel_traitsI13__nv_bfloat16S2_S2_S2_fjLj1280ELj1ELj4ELj1ELj16ENS_18Kernel_traits_baseILj1280ES2_S2_S2_S2_fjLj128EEEEELb0ELb1ELb1EEEvNS_9BwdParamsE)
        /*1070*/ 	.word	0x00000000


	//----- nvinfo : EIATTR_REGCOUNT
	.align		4
.L_701:
        /*1074*/ 	.byte	0x04, 0x2f
        /*1076*/ 	.short	(.L_703 - .L_702)
	.align		4
.L_702:
        /*1078*/ 	.word	index@(_ZN10layer_norm31ln_parallel_residual_bwd_kernelINS_13Kernel_traitsI13__nv_bfloat16S2_S2_S2_fjLj1280ELj1ELj4ELj1ELj16ENS_18Kernel_traits_baseILj1280ES2_S2_S2_S2_fjLj128EEEEELb0ELb1ELb0EEEvNS_9BwdParamsE)
        /*107c*/ 	.word	0x000000fd


	//----- nvinfo : EIATTR_FRAME_SIZE
	.align		4
.L_703:
        /*1080*/ 	.byte	0x04, 0x11
        /*1082*/ 	.short	(.L_705 - .L_704)
	.align		4
.L_704:
        /*1084*/ 	.word	index@($__internal_2_$__cuda_sm70_shflsync_bfly_p)
        /*1088*/ 	.word	0x00000000


	//----- nvinfo : EIATTR_FRAME_SIZE
	.align		4
.L_705:
        /*108c*/ 	.byte	0x04, 0x11
        /*108e*/ 	.short	(.L_707 - .L_706)
	.align		4
.L_706:
        /*1090*/ 	.word	index@(_ZN10layer_norm31ln_parallel_residual_bwd_kernelINS_13Kernel_traitsI13__nv_bfloat16S2_S2_S2_fjLj1280ELj1ELj4ELj1ELj16ENS_18Kernel_traits_baseILj1280ES2_S2_S2_S2_fjLj128EEEEELb0ELb1ELb0EEEvNS_9BwdParamsE)
        /*1094*/ 	.word	0x00000000


	//----- nvinfo : EIATTR_REGCOUNT
	.align		4
.L_707:
        /*1098*/ 	.byte	0x04, 0x2f
        /*109a*/ 	.short	(.L_709 - .L_708)
	.align		4
.L_708:
        /*109c*/ 	.word	index@(_ZN10layer_norm31ln_parallel_residual_bwd_kernelINS_13Kernel_traitsI13__nv_bfloat16S2_S2_S2_fjLj1280ELj1ELj4ELj1ELj16ENS_18Kernel_traits_baseILj1280ES2_S2_S2_S2_fjLj128EEEEELb0ELb0ELb1EEEvNS_9BwdParamsE)
        /*10a0*/ 	.word	0x000000ff


	//----- nvinfo : EIATTR_FRAME_SIZE
	.align		4
.L_709:
        /*10a4*/ 	.byte	0x04, 0x11
        /*10a6*/ 	.short	(.L_711 - .L_710)
	.align		4
.L_710:
        /*10a8*/ 	.word	index@($__internal_1_$__cuda_sm70_shflsync_bfly_p)
        /*10ac*/ 	.word	0x00000000


	//----- nvinfo : EIATTR_FRAME_SIZE
	.align		4
.L_711:
        /*10b0*/ 	.byte	0x04, 0x11
        /*10b2*/ 	.short	(.L_713 - .L_712)
	.align		4
.L_712:
        /*10b4*/ 	.word	index@(_ZN10layer_norm31ln_parallel_residual_bwd_kernelINS_13Kernel_traitsI13__nv_bfloat16S2_S2_S2_fjLj1280ELj1ELj4ELj1ELj16ENS_18Kernel_traits_baseILj1280ES2_S2_S2_S2_fjLj128EEEEELb0ELb0ELb1EEEvNS_9BwdParamsE)
        /*10b8*/ 	.word	0x000001c8


	//----- nvinfo : EIATTR_REGCOUNT
	.align		4
.L_713:
        /*10bc*/ 	.byte	0x04, 0x2f
        /*10be*/ 	.short	(.L_715 - .L_714)
	.align		4
.L_714:
        /*10c0*/ 	.word	index@(_ZN10layer_norm31ln_parallel_residual_bwd_kernelINS_13Kernel_traitsI13__nv_bfloat16S2_S2_S2_fjLj1280ELj1ELj4ELj1ELj16ENS_18Kernel_traits_baseILj1280ES2_S2_S2_S2_fjLj128EEEEELb0ELb0ELb0EEEvNS_9BwdParamsE)
        /*10c4*/ 	.word	0x000000ff


	//----- nvinfo : EIATTR_FRAME_SIZE
	.align		4
.L_715:
        /*10c8*/ 	.byte	0x04, 0x11
        /*10ca*/ 	.short	(.L_717 - .L_716)
	.align		4
.L_716:
        /*10cc*/ 	.word	index@($__internal_0_$__cuda_sm70_shflsync_bfly_p)
        /*10d0*/ 	.word	0x00000000


	//----- nvinfo : EIATTR_FRAME_SIZE
	.align		4
.L_717:
        /*10d4*/ 	.byte	0x04, 0x11
        /*10d6*/ 	.short	(.L_719 - .L_718)
	.align		4
.L_718:
        /*10d8*/ 	.word	index@(_ZN10layer_norm31ln_parallel_residual_bwd_kernelINS_13Kernel_traitsI13__nv_bfloat16S2_S2_S2_fjLj1280ELj1ELj4ELj1ELj16ENS_18Kernel_traits_baseILj1280ES2_S2_S2_S2_fjLj128EEEEELb0ELb0ELb0EEEvNS_9BwdParamsE)
        /*10dc*/ 	.word	0x000001e0


	//----- nvinfo : EIATTR_MIN_STACK_SIZE
	.align		4
.L_719:
        /*10e0*/ 	.byte	0x04, 0x12
        /*10e2*/ 	.short	(.L_721 - .L_720)
	.align		4
.L_720:
        /*10e4*/ 	.word	index@(_ZN10layer_norm31ln_parallel_residual_bwd_kernelINS_13Kernel_traitsI13__nv_bfloat16S2_S2_S2_fjLj1280ELj1ELj4ELj1ELj16ENS_18Kernel_traits_baseILj1280ES2_S2_S2_S2_fjLj128EEEEELb0ELb0ELb0EEEvNS_9BwdParamsE)
        /*10e8*/ 	.word	0x000001e0


	//----- nvinfo : EIATTR_MIN_STACK_SIZE
	.align		4
.L_721:
        /*10ec*/ 	.byte	0x04, 0x12
        /*10ee*/ 	.short	(.L_723 - .L_722)
	.align		4
.L_722:
        /*10f0*/ 	.word	index@(_ZN10layer_norm31ln_parallel_residual_bwd_kernelINS_13Kernel_traitsI13__nv_bfloat16S2_S2_S2_fjLj1280ELj1ELj4ELj1ELj16ENS_18Kernel_traits_baseILj1280ES2_S2_S2_S2_fjLj128EEEEELb0ELb0ELb1EEEvNS_9BwdParamsE)
        /*10f4*/ 	.word	0x000001c8


	//----- nvinfo : EIATTR_MIN_STACK_SIZE
	.align		4
.L_723:
        /*10f8*/ 	.byte	0x04, 0x12
        /*10fa*/ 	.short	(.L_725 - .L_724)
	.align		4
.L_724:
        /*10fc*/ 	.word	index@(_ZN10layer_norm31ln_parallel_residual_bwd_kernelINS_13Kernel_traitsI13__nv_bfloat16S2_S2_S2_fjLj1280ELj1ELj4ELj1ELj16ENS_18Kernel_traits_baseILj1280ES2_S2_S2_S2_fjLj128EEEEELb0ELb1ELb0EEEvNS_9BwdParamsE)
        /*1100*/ 	.word	0x00000000


	//----- nvinfo : EIATTR_MIN_STACK_SIZE
	.align		4
.L_725:
        /*1104*/ 	.byte	0x04, 0x12
        /*1106*/ 	.short	(.L_727 - .L_726)
	.align		4
.L_726:
        /*1108*/ 	.word	index@(_ZN10layer_norm31ln_parallel_residual_bwd_kernelINS_13Kernel_traitsI13__nv_bfloat16S2_S2_S2_fjLj1280ELj1ELj4ELj1ELj16ENS_18Kernel_traits_baseILj1280ES2_S2_S2_S2_fjLj128EEEEELb0ELb1ELb1EEEvNS_9BwdParamsE)
        /*110c*/ 	.word	0x00000000


	//----- nvinfo : EIATTR_MIN_STACK_SIZE
	.align		4
.L_727:
        /*1110*/ 	.byte	0x04, 0x12
        /*1112*/ 	.short	(.L_729 - .L_728)
	.align		4
.L_728:
        /*1114*/ 	.word	index@(_ZN10layer_norm31ln_parallel_residual_bwd_kernelINS_13Kernel_traitsI13__nv_bfloat16S2_S2_S2_fjLj1280ELj1ELj4ELj1ELj16ENS_18Kernel_traits_baseILj1280ES2_S2_S2_S2_fjLj128EEEEELb1ELb0ELb0EEEvNS_9BwdParamsE)
        /*1118*/ 	.word	0x00000240


	//----- nvinfo : EIATTR_MIN_STACK_SIZE
	.align		4
.L_729:
        /*111c*/ 	.byte	0x04, 0x12
        /*111e*/ 	.short	(.L_731 - .L_730)
	.align		4
.L_730:
        /*1120*/ 	.word	index@(_ZN10layer_norm31ln_parallel_residual_bwd_kernelINS_13Kernel_traitsI13__nv_bfloat16S2_S2_S2_fjLj1280ELj1ELj4ELj1ELj16ENS_18Kernel_traits_baseILj1280ES2_S2_S2_S2_fjLj128EEEEELb1ELb0ELb1EEEvNS_9BwdParamsE)
        /*1124*/ 	.word	0x00000230


	//----- nvinfo : EIATTR_MIN_STACK_SIZE
	.align		4
.L_731:
        /*1128*/ 	.byte	0x04, 0x12
        /*112a*/ 	.short	(.L_733 - .L_732)
	.align		4
.L_732:
        /*112c*/ 	.word	index@(_ZN10layer_norm22ln_bwd_finalize_kernelINS_22Kernel_traits_finalizeILj1280E13__nv_bfloat16S2_S2_S2_fjLb0ELj1024ELj4ENS_18Kernel_traits_baseILj1280ES2_S2_S2_S2_fjLj1024EEEEELb0ELb0EEEvNS_9BwdParamsE)
        /*1130*/ 	.word	0x00000000


	//----- nvinfo : EIATTR_MIN_STACK_SIZE
	.align		4
.L_733:
        /*1134*/ 	.byte	0x04, 0x12
        /*1136*/ 	.short	(.L_735 - .L_734)
	.align		4
.L_734:
        /*1138*/ 	.word	index@(_ZN10layer_norm40ln_parallel_residual_bwd_finalize_kernelINS_22Kernel_traits_finalizeILj1280E13__nv_bfloat16S2_S2_S2_fjLb0ELj1024ELj4ENS_18Kernel_traits_baseILj1280ES2_S2_S2_S2_fjLj1024EEEEELb0EEEvNS_9BwdParamsE)
        /*113c*/ 	.word	0x00000000


	//----- nvinfo : EIATTR_MIN_STACK_SIZE
	.align		4
.L_735:
        /*1140*/ 	.byte	0x04, 0x12
        /*1142*/ 	.short	(.L_737 - .L_736)
	.align		4
.L_736:
        /*1144*/ 	.word	index@(_ZN10layer_norm31ln_parallel_residual_bwd_kernelINS_13Kernel_traitsI13__nv_bfloat16S2_S2_S2_fjLj1280ELj1ELj4ELj1ELj16ENS_18Kernel_traits_baseILj1280ES2_S2_S2_S2_fjLj128EEEEELb1ELb1ELb0EEEvNS_9BwdParamsE)
        /*1148*/ 	.word	0x00000030


	//----- nvinfo : EIATTR_MIN_STACK_SIZE
	.align		4
.L_737:
        /*114c*/ 	.byte	0x04, 0x12
        /*114e*/ 	.short	(.L_739 - .L_738)
	.align		4
.L_738:
        /*1150*/ 	.word	index@(_ZN10layer_norm22ln_bwd_finalize_kernelINS_22Kernel_traits_finalizeILj1280E13__nv_bfloat16S2_S2_S2_fjLb0ELj1024ELj4ENS_18Kernel_traits_baseILj1280ES2_S2_S2_S2_fjLj1024EEEEELb0ELb1EEEvNS_9BwdParamsE)
        /*1154*/ 	.word	0x00000000


	//----- nvinfo : EIATTR_MIN_STACK_SIZE
	.align		4
.L_739:
        /*1158*/ 	.byte	0x04, 0x12
        /*115a*/ 	.short	(.L_741 - .L_740)
	.align		4
.L_740:
        /*115c*/ 	.word	index@(_ZN10layer_norm40ln_parallel_residual_bwd_finalize_kernelINS_22Kernel_traits_finalizeILj1280E13__nv_bfloat16S2_S2_S2_fjLb0ELj1024ELj4ENS_18Kernel_traits_baseILj1280ES2_S2_S2_S2_fjLj1024EEEEELb1EEEvNS_9BwdParamsE)
        /*1160*/ 	.word	0x00000000


	//----- nvinfo : EIATTR_MIN_STACK_SIZE
	.align		4
.L_741:
        /*1164*/ 	.byte	0x04, 0x12
        /*1166*/ 	.short	(.L_743 - .L_742)
	.align		4
.L_742:
        /*1168*/ 	.word	index@(_ZN10layer_norm31ln_parallel_residual_bwd_kernelINS_13Kernel_traitsI13__nv_bfloat16S2_S2_S2_fjLj1280ELj1ELj4ELj1ELj16ENS_18Kernel_traits_baseILj1280ES2_S2_S2_S2_fjLj128EEEEELb1ELb1ELb1EEEvNS_9BwdParamsE)
        /*116c*/ 	.word	0x00000040


	//----- nvinfo : EIATTR_MIN_STACK_SIZE
	.align		4
.L_743:
        /*1170*/ 	.byte	0x04, 0x12
        /*1172*/ 	.short	(.L_745 - .L_744)
	.align		4
.L_744:
        /*1174*/ 	.word	index@(_ZN10layer_norm31ln_parallel_residual_bwd_kernelINS_13Kernel_traitsI6__halfS2_S2_S2_fjLj1280ELj1ELj4ELj1ELj16ENS_18Kernel_traits_baseILj1280ES2_S2_S2_S2_fjLj128EEEEELb0ELb0ELb0EEEvNS_9BwdParamsE)
        /*1178*/ 	.word	0x000001e0


	//----- nvinfo : EIATTR_MIN_STACK_SIZE
	.align		4
.L_745:
        /*117c*/ 	.byte	0x04, 0x12
        /*117e*/ 	.short	(.L_747 - .L_746)
	.align		4
.L_746:
        /*1180*/ 	.word	index@(_ZN10layer_norm31ln_parallel_residual_bwd_kernelINS_13Kernel_traitsI6__halfS2_S2_S2_fjLj1280ELj1ELj4ELj1ELj16ENS_18Kernel_traits_baseILj1280ES2_S2_S2_S2_fjLj128EEEEELb0ELb0ELb1EEEvNS_9BwdParamsE)
        /*1184*/ 	.word	0x000001c8


	//----- nvinfo : EIATTR_MIN_STACK_SIZE
	.align		4
.L_747:
        /*1188*/ 	.byte	0x04, 0x12
        /*118a*/ 	.short	(.L_749 - .L_748)
	.align		4
.L_748:
        /*118c*/ 	.word	index@(_ZN10layer_norm31ln_parallel_residual_bwd_kernelINS_13Kernel_traitsI6__halfS2_S2_S2_fjLj1280ELj1ELj4ELj1ELj16ENS_18Kernel_traits_baseILj1280ES2_S2_S2_S2_fjLj128EEEEELb0ELb1ELb0EEEvNS_9BwdParamsE)
        /*1190*/ 	.word	0x00000000


	//----- nvinfo : EIATTR_MIN_STACK_SIZE
	.align		4
.L_749:
        /*1194*/ 	.byte	0x04, 0x12
        /*1196*/ 	.short	(.L_751 - .L_750)
	.align		4
.L_750:
        /*1198*/ 	.word	index@(_ZN10layer_norm31ln_parallel_residual_bwd_kernelINS_13Kernel_traitsI6__halfS2_S2_S2_fjLj1280ELj1ELj4ELj1ELj16ENS_18Kernel_traits_baseILj1280ES2_S2_S2_S2_fjLj128EEEEELb0ELb1ELb1EEEvNS_9BwdParamsE)
        /*119c*/ 	.word	0x00000000


	//----- nvinfo : EIATTR_MIN_STACK_SIZE
	.align		4
.L_751:
        /*11a0*/ 	.byte	0x04, 0x12
        /*11a2*/ 	.short	(.L_753 - .L_752)
	.align		4
.L_752:
        /*11a4*/ 	.word	index@(_ZN10layer_norm31ln_parallel_residual_bwd_kernelINS_13Kernel_traitsI6__halfS2_S2_S2_fjLj1280ELj1ELj4ELj1ELj16ENS_18Kernel_traits_baseILj1280ES2_S2_S2_S2_fjLj128EEEEELb1ELb0ELb0EEEvNS_9BwdParamsE)
        /*11a8*/ 	.word	0x00000240


	//----- nvinfo : EIATTR_MIN_STACK_SIZE
	.align		4
.L_753:
        /*11ac*/ 	.byte	0x04, 0x12
        /*11ae*/ 	.short	(.L_755 - .L_754)
	.align		4
.L_754:
        /*11b0*/ 	.word	index@(_ZN10layer_norm31ln_parallel_residual_bwd_kernelINS_13Kernel_traitsI6__halfS2_S2_S2_fjLj1280ELj1ELj4ELj1ELj16ENS_18Kernel_traits_baseILj1280ES2_S2_S2_S2_fjLj128EEEEELb1ELb0ELb1EEEvNS_9BwdParamsE)
        /*11b4*/ 	.word	0x00000230


	//----- nvinfo : EIATTR_MIN_STACK_SIZE
	.align		4
.L_755:
        /*11b8*/ 	.byte	0x04, 0x12
        /*11ba*/ 	.short	(.L_757 - .L_756)
	.align		4
.L_756:
        /*11bc*/ 	.word	index@(_ZN10layer_norm22ln_bwd_finalize_kernelINS_22Kernel_traits_finalizeILj1280E6__halfS2_S2_S2_fjLb0ELj1024ELj4ENS_18Kernel_traits_baseILj1280ES2_S2_S2_S2_fjLj1024EEEEELb0ELb0EEEvNS_9BwdParamsE)
        /*11c0*/ 	.word	0x00000000


	//----- nvinfo : EIATTR_MIN_STACK_SIZE
	.align		4
.L_757:
        /*11c4*/ 	.byte	0x04, 0x12
        /*11c6*/ 	.short	(.L_759 - .L_758)
	.align		4
.L_758:
        /*11c8*/ 	.word	index@(_ZN10layer_norm40ln_parallel_residual_bwd_finalize_kernelINS_22Kernel_traits_finalizeILj1280E6__halfS2_S2_S2_fjLb0ELj1024ELj4ENS_18Kernel_traits_baseILj1280ES2_S2_S2_S2_fjLj1024EEEEELb0EEEvNS_9BwdParamsE)
        /*11cc*/ 	.word	0x00000000


	//----- nvinfo : EIATTR_MIN_STACK_SIZE
	.align		4
.L_759:
        /*11d0*/ 	.byte	0x04, 0x12
        /*11d2*/ 	.short	(.L_761 - .L_760)
	.align		4
.L_760:
        /*11d4*/ 	.word	index@(_ZN10layer_norm31ln_parallel_residual_bwd_kernelINS_13Kernel_traitsI6__halfS2_S2_S2_fjLj1280ELj1ELj4ELj1ELj16ENS_18Kernel_traits_baseILj1280ES2_S2_S2_S2_fjLj128EEEEELb1ELb1ELb0EEEvNS_9BwdParamsE)
        /*11d8*/ 	.word	0x00000030


	//----- nvinfo : EIATTR_MIN_STACK_SIZE
	.align		4
.L_761:
        /*11dc*/ 	.byte	0x04, 0x12
        /*11de*/ 	.short	(.L_763 - .L_762)
	.align		4
.L_762:
        /*11e0*/ 	.word	index@(_ZN10layer_norm22ln_bwd_finalize_kernelINS_22Kernel_traits_finalizeILj1280E6__halfS2_S2_S2_fjLb0ELj1024ELj4ENS_18Kernel_traits_baseILj1280ES2_S2_S2_S2_fjLj1024EEEEELb0ELb1EEEvNS_9BwdParamsE)
        /*11e4*/ 	.word	0x00000000


	//----- nvinfo : EIATTR_MIN_STACK_SIZE
	.align		4
.L_763:
        /*11e8*/ 	.byte	0x04, 0x12
        /*11ea*/ 	.short	(.L_765 - .L_764)
	.align		4
.L_764:
        /*11ec*/ 	.word	index@(_ZN10layer_norm40ln_parallel_residual_bwd_finalize_kernelINS_22Kernel_traits_finalizeILj1280E6__halfS2_S2_S2_fjLb0ELj1024ELj4ENS_18Kernel_traits_baseILj1280ES2_S2_S2_S2_fjLj1024EEEEELb1EEEvNS_9BwdParamsE)
        /*11f0*/ 	.word	0x00000000


	//----- nvinfo : EIATTR_MIN_STACK_SIZE
	.align		4
.L_765:
        /*11f4*/ 	.byte	0x04, 0x12
        /*11f6*/ 	.short	(.L_767 - .L_766)
	.align		4
.L_766:
        /*11f8*/ 	.word	index@(_ZN10layer_norm31ln_parallel_residual_bwd_kernelINS_13Kernel_traitsI6__halfS2_S2_S2_fjLj1280ELj1ELj4ELj1ELj16ENS_18Kernel_traits_baseILj1280ES2_S2_S2_S2_fjLj128EEEEELb1ELb1ELb1EEEvNS_9BwdParamsE)
        /*11fc*/ 	.word	0x00000040


	//----- nvinfo : EIATTR_MIN_STACK_SIZE
	.align		4
.L_767:
        /*1200*/ 	.byte	0x04, 0x12
        /*1202*/ 	.short	(.L_769 - .L_768)
	.align		4
.L_768:
        /*1204*/ 	.word	index@(_ZN10layer_norm31ln_parallel_residual_bwd_kernelINS_13Kernel_traitsIf13__nv_bfloat16S2_S2_fjLj1280ELj1ELj4ELj1ELj16ENS_18Kernel_traits_baseILj1280EfS2_S2_S2_fjLj128EEEEELb0ELb0ELb0EEEvNS_9BwdParamsE)
        /*1208*/ 	.word	0x000001e8


	//----- nvinfo : EIATTR_MIN_STACK_SIZE
	.align		4
.L_769:
        /*120c*/ 	.byte	0x04, 0x12
        /*120e*/ 	.short	(.L_771 - .L_770)
	.align		4
.L_770:
        /*1210*/ 	.word	index@(_ZN10layer_norm31ln_parallel_residual_bwd_kernelINS_13Kernel_traitsIf13__nv_bfloat16S2_S2_fjLj1280ELj1ELj4ELj1ELj16ENS_18Kernel_traits_baseILj1280EfS2_S2_S2_fjLj128EEEEELb0ELb0ELb1EEEvNS_9BwdParamsE)
        /*1214*/ 	.word	0x000001c0


	//----- nvinfo : EIATTR_MIN_STACK_SIZE
	.align		4
.L_771:
        /*1218*/ 	.byte	0x04, 0x12
        /*121a*/ 	.short	(.L_773 - .L_772)
	.align		4
.L_772:
        /*121c*/ 	.word	index@(_ZN10layer_norm31ln_parallel_residual_bwd_kernelINS_13Kernel_traitsIf13__nv_bfloat16S2_S2_fjLj1280ELj1ELj4ELj1ELj16ENS_18Kernel_traits_baseILj1280EfS2_S2_S2_fjLj128EEEEELb0ELb1ELb0EEEvNS_9BwdParamsE)
        /*1220*/ 	.word	0x00000000


	//----- nvinfo : EIATTR_MIN_STACK_SIZE
	.align		4
.L_773:
        /*1224*/ 	.byte	0x04, 0x12
        /*1226*/ 	.short	(.L_775 - .L_774)
	.align		4
.L_774:
        /*1228*/ 	.word	index@(_ZN10layer_norm31ln_parallel_residual_bwd_kernelINS_13Kernel_traitsIf13__nv_bfloat16S2_S2_fjLj1280ELj1ELj4ELj1ELj16ENS_18Kernel_traits_baseILj1280EfS2_S2_S2_fjLj128EEEEELb0ELb1ELb1EEEvNS_9BwdParamsE)
        /*122c*/ 	.word	0x00000000


	//----- nvinfo : EIATTR_MIN_STACK_SIZE
	.align		4
.L_775:
        /*1230*/ 	.byte	0x04, 0x12
        /*1232*/ 	.short	(.L_777 - .L_776)
	.align		4
.L_776:
        /*1234*/ 	.word	index@(_ZN10layer_norm31ln_parallel_residual_bwd_kernelINS_13Kernel_traitsIf13__nv_bfloat16S2_S2_fjLj1280ELj1ELj4ELj1ELj16ENS_18Kernel_traits_baseILj1280EfS2_S2_S2_fjLj128EEEEELb1ELb0ELb0EEEvNS_9BwdParamsE)
        /*1238*/ 	.word	0x00000248


	//----- nvinfo : EIATTR_MIN_STACK_SIZE
	.align		4
.L_777:
        /*123c*/ 	.byte	0x04, 0x12
        /*123e*/ 	.short	(.L_779 - .L_778)
	.align		4
.L_778:
        /*1240*/ 	.word	index@(_ZN10layer_norm31ln_parallel_residual_bwd_kernelINS_13Kernel_traitsIf13__nv_bfloat16S2_S2_fjLj1280ELj1ELj4ELj1ELj16ENS_18Kernel_traits_baseILj1280EfS2_S2_S2_fjLj128EEEEELb1ELb0ELb1EEEvNS_9BwdParamsE)
        /*1244*/ 	.word	0x00000388


	//----- nvinfo : EIATTR_MIN_STACK_SIZE
	.align		4
.L_779:
        /*1248*/ 	.byte	0x04, 0x12
        /*124a*/ 	.short	(.L_781 - .L_780)
	.align		4
.L_780:
        /*124c*/ 	.word	index@(_ZN10layer_norm22ln_bwd_finalize_kernelINS_22Kernel_traits_finalizeILj1280Ef13__nv_bfloat16S2_S2_fjLb0ELj1024ELj4ENS_18Kernel_traits_baseILj1280EfS2_S2_S2_fjLj1024EEEEELb0ELb0EEEvNS_9BwdParamsE)
        /*1250*/ 	.word	0x00000000


	//----- nvinfo : EIATTR_MIN_STACK_SIZE
	.align		4
.L_781:
        /*1254*/ 	.byte	0x04, 0x12
        /*1256*/ 	.short	(.L_783 - .L_782)
	.align		4
.L_782:
        /*1258*/ 	.word	index@(_ZN10layer_norm40ln_parallel_residual_bwd_finalize_kernelINS_22Kernel_traits_finalizeILj1280Ef13__nv_bfloat16S2_S2_fjLb0ELj1024ELj4ENS_18Kernel_traits_baseILj1280EfS2_S2_S2_fjLj1024EEEEELb0EEEvNS_9BwdParamsE)
        /*125c*/ 	.word	0x00000000


	//----- nvinfo : EIATTR_MIN_STACK_SIZE
	.align		4
.L_783:
        /*1260*/ 	.byte	0x04, 0x12
        /*1262*/ 	.short	(.L_785 - .L_784)
	.align		4
.L_784:
        /*1264*/ 	.word	index@(_ZN10layer_norm31ln_parallel_residual_bwd_kernelINS_13Kernel_traitsIf13__nv_bfloat16S2_S2_fjLj1280ELj1ELj4ELj1ELj16ENS_18Kernel_traits_baseILj1280EfS2_S2_S2_fjLj128EEEEELb1ELb1ELb0EEEvNS_9BwdParamsE)
        /*1268*/ 	.word	0x00000030


	//----- nvinfo : EIATTR_MIN_STACK_SIZE
	.align		4
.L_785:
        /*126c*/ 	.byte	0x04, 0x12
        /*126e*/ 	.short	(.L_787 - .L_786)
	.align		4
.L_786:
        /*1270*/ 	.word	index@(_ZN10layer_norm22ln_bwd_finalize_kernelINS_22Kernel_traits_finalizeILj1280Ef13__nv_bfloat16S2_S2_fjLb0ELj1024ELj4ENS_18Kernel_traits_baseILj1280EfS2_S2_S2_fjLj1024EEEEELb0ELb1EEEvNS_9BwdParamsE)
        /*1274*/ 	.word	0x00000000


	//----- nvinfo : EIATTR_MIN_STACK_SIZE
	.align		4
.L_787:
        /*1278*/ 	.byte	0x04, 0x12
        /*127a*/ 	.short	(.L_789 - .L_788)
	.align		4
.L_788:
        /*127c*/ 	.word	index@(_ZN10layer_norm40ln_parallel_residual_bwd_finalize_kernelINS_22Kernel_traits_finalizeILj1280Ef13__nv_bfloat16S2_S2_fjLb0ELj1024ELj4ENS_18Kernel_traits_baseILj1280EfS2_S2_S2_fjLj1024EEEEELb1EEEvNS_9BwdParamsE)
        /*1280*/ 	.word	0x00000000


	//----- nvinfo : EIATTR_MIN_STACK_SIZE
	.align		4
.L_789:
        /*1284*/ 	.byte	0x04, 0x12
        /*1286*/ 	.short	(.L_791 - .L_790)
	.align		4
.L_790:
        /*1288*/ 	.word	index@(_ZN10layer_norm31ln_parallel_residual_bwd_kernelINS_13Kernel_traitsIf13__nv_bfloat16S2_S2_fjLj1280ELj1ELj4ELj1ELj16ENS_18Kernel_traits_baseILj1280EfS2_S2_S2_fjLj128EEEEELb1ELb1ELb1EEEvNS_9BwdParamsE)
        /*128c*/ 	.word	0x00000040


	//----- nvinfo : EIATTR_MIN_STACK_SIZE
	.align		4
.L_791:
        /*1290*/ 	.byte	0x04, 0x12
        /*1292*/ 	.short	(.L_793 - .L_792)
	.align		4
.L_792:
        /*1294*/ 	.word	index@(_ZN10layer_norm31ln_parallel_residual_bwd_kernelINS_13Kernel_traitsI13__nv_bfloat16S2_fS2_fjLj1280ELj1ELj4ELj1ELj16ENS_18Kernel_traits_baseILj1280ES2_S2_fS2_fjLj128EEEEELb0ELb0ELb0EEEvNS_9BwdParamsE)
        /*1298*/ 	.word	0x00000790


	//----- nvinfo : EIATTR_MIN_STACK_SIZE
	.align		4
.L_793:
        /*129c*/ 	.byte	0x04, 0x12
        /*129e*/ 	.short	(.L_795 - .L_794)
	.align		4
.L_794:
        /*12a0*/ 	.word	index@(_ZN10layer_norm31ln_parallel_residual_bwd_kernelINS_13Kernel_traitsI13__nv_bfloat16S2_fS2_fjLj1280ELj1ELj4ELj1ELj16ENS_18Kernel_traits_baseILj1280ES2_S2_fS2_fjLj128EEEEELb0ELb0ELb1EEEvNS_9BwdParamsE)
        /*12a4*/ 	.word	0x00000228


	//----- nvinfo : EIATTR_MIN_STACK_SIZE
	.align		4
.L_795:
        /*12a8*/ 	.byte	0x04, 0x12
        /*12aa*/ 	.short	(.L_797 - .L_796)
	.align		4
.L_796:
        /*12ac*/ 	.word	index@(_ZN10layer_norm31ln_parallel_residual_bwd_kernelINS_13Kernel_traitsI13__nv_bfloat16S2_fS2_fjLj1280ELj1ELj4ELj1ELj16ENS_18Kernel_traits_baseILj1280ES2_S2_fS2_fjLj128EEEEELb0ELb1ELb0EEEvNS_9BwdParamsE)
        /*12b0*/ 	.word	0x00000050


	//----- nvinfo : EIATTR_MIN_STACK_SIZE
	.align		4
.L_797:
        /*12b4*/ 	.byte	0x04, 0x12
        /*12b6*/ 	.short	(.L_799 - .L_798)
	.align		4
.L_798:
        /*12b8*/ 	.word	index@(_ZN10layer_norm31ln_parallel_residual_bwd_kernelINS_13Kernel_traitsI13__nv_bfloat16S2_fS2_fjLj1280ELj1ELj4ELj1ELj16ENS_18Kernel_traits_baseILj1280ES2_S2_fS2_fjLj128EEEEELb0ELb1ELb1EEEvNS_9BwdParamsE)
        /*12bc*/ 	.word	0x00000038


	//----- nvinfo : EIATTR_MIN_STACK_SIZE
	.align		4
.L_799:
        /*12c0*/ 	.byte	0x04, 0x12
        /*12c2*/ 	.short	(.L_801 - .L_800)
	.align		4
.L_800:
        /*12c4*/ 	.word	index@(_ZN10layer_norm31ln_parallel_residual_bwd_kernelINS_13Kernel_traitsI13__nv_bfloat16S2_fS2_fjLj1280ELj1ELj4ELj1ELj16ENS_18Kernel_traits_baseILj1280ES2_S2_fS2_fjLj128EEEEELb1ELb0ELb0EEEvNS_9BwdParamsE)
        /*12c8*/ 	.word	0x000007e8


	//----- nvinfo : EIATTR_MIN_STACK_SIZE
	.align		4
.L_801:
        /*12cc*/ 	.byte	0x04, 0x12
        /*12ce*/ 	.short	(.L_803 - .L_802)
	.align		4
.L_802:
        /*12d0*/ 	.word	index@(_ZN10layer_norm31ln_parallel_residual_bwd_kernelINS_13Kernel_traitsI13__nv_bfloat16S2_fS2_fjLj1280ELj1ELj4ELj1ELj16ENS_18Kernel_traits_baseILj1280ES2_S2_fS2_fjLj128EEEEELb1ELb0ELb1EEEvNS_9BwdParamsE)
        /*12d4*/ 	.word	0x00000288


	//----- nvinfo : EIATTR_MIN_STACK_SIZE
	.align		4
.L_803:
        /*12d8*/ 	.byte	0x04, 0x12
        /*12da*/ 	.short	(.L_805 - .L_804)
	.align		4
.L_804:
        /*12dc*/ 	.word	index@(_ZN10layer_norm22ln_bwd_finalize_kernelINS_22Kernel_traits_finalizeILj1280E13__nv_bfloat16S2_fS2_fjLb0ELj1024ELj4ENS_18Kernel_traits_baseILj1280ES2_S2_fS2_fjLj1024EEEEELb0ELb0EEEvNS_9BwdParamsE)
        /*12e0*/ 	.word	0x00000000


	//----- nvinfo : EIATTR_MIN_STACK_SIZE
	.align		4
.L_805:
        /*12e4*/ 	.byte	0x04, 0x12
        /*12e6*/ 	.short	(.L_807 - .L_806)
	.align		4
.L_806:
        /*12e8*/ 	.word	index@(_ZN10layer_norm40ln_parallel_residual_bwd_finalize_kernelINS_22Kernel_traits_finalizeILj1280E13__nv_bfloat16S2_fS2_fjLb0ELj1024ELj4ENS_18Kernel_traits_baseILj1280ES2_S2_fS2_fjLj1024EEEEELb0EEEvNS_9BwdParamsE)
        /*12ec*/ 	.word	0x00000000


	//----- nvinfo : EIATTR_MIN_STACK_SIZE
	.align		4
.L_807:
        /*12f0*/ 	.byte	0x04, 0x12
        /*12f2*/ 	.short	(.L_809 - .L_808)
	.align		4
.L_808:
        /*12f4*/ 	.word	index@(_ZN10layer_norm31ln_parallel_residual_bwd_kernelINS_13Kernel_traitsI13__nv_bfloat16S2_fS2_fjLj1280ELj1ELj4ELj1ELj16ENS_18Kernel_traits_baseILj1280ES2_S2_fS2_fjLj128EEEEELb1ELb1ELb0EEEvNS_9BwdParamsE)
        /*12f8*/ 	.word	0x000000a0


	//----- nvinfo : EIATTR_MIN_STACK_SIZE
	.align		4
.L_809:
        /*12fc*/ 	.byte	0x04, 0x12
        /*12fe*/ 	.short	(.L_811 - .L_810)
	.align		4
.L_810:
        /*1300*/ 	.word	index@(_ZN10layer_norm22ln_bwd_finalize_kernelINS_22Kernel_traits_finalizeILj1280E13__nv_bfloat16S2_fS2_fjLb0ELj1024ELj4ENS_18Kernel_traits_baseILj1280ES2_S2_fS2_fjLj1024EEEEELb0ELb1EEEvNS_9BwdParamsE)
        /*1304*/ 	.word	0x00000000


	//----- nvinfo : EIATTR_MIN_STACK_SIZE
	.align		4
.L_811:
        /*1308*/ 	.byte	0x04, 0x12
        /*130a*/ 	.short	(.L_813 - .L_812)
	.align		4
.L_812:
        /*130c*/ 	.word	index@(_ZN10layer_norm40ln_parallel_residual_bwd_finalize_kernelINS_22Kernel_traits_finalizeILj1280E13__nv_bfloat16S2_fS2_fjLb0ELj1024ELj4ENS_18Kernel_traits_baseILj1280ES2_S2_fS2_fjLj1024EEEEELb1EEEvNS_9BwdParamsE)
        /*1310*/ 	.word	0x00000000


	//----- nvinfo : EIATTR_MIN_STACK_SIZE
	.align		4
.L_813:
        /*1314*/ 	.byte	0x04, 0x12
        /*1316*/ 	.short	(.L_815 - .L_814)
	.align		4
.L_814:
        /*1318*/ 	.word	index@(_ZN10layer_norm31ln_parallel_residual_bwd_kernelINS_13Kernel_traitsI13__nv_bfloat16S2_fS2_fjLj1280ELj1ELj4ELj1ELj16ENS_18Kernel_traits_baseILj1280ES2_S2_fS2_fjLj128EEEEELb1ELb1ELb1EEEvNS_9BwdParamsE)
        /*131c*/ 	.word	0x00000090


	//----- nvinfo : EIATTR_MIN_STACK_SIZE
	.align		4
.L_815:
        /*1320*/ 	.byte	0x04, 0x12
        /*1322*/ 	.short	(.L_817 - .L_816)
	.align		4
.L_816:
        /*1324*/ 	.word	index@(_ZN10layer_norm31ln_parallel_residual_bwd_kernelINS_13Kernel_traitsIf13__nv_bfloat16fS2_fjLj1280ELj1ELj4ELj1ELj16ENS_18Kernel_traits_baseILj1280EfS2_fS2_fjLj128EEEEELb0ELb0ELb0EEEvNS_9BwdParamsE)
        /*1328*/ 	.word	0x00000798


	//----- nvinfo : EIATTR_MIN_STACK_SIZE
	.align		4
.L_817:
        /*132c*/ 	.byte	0x04, 0x12
        /*132e*/ 	.short	(.L_819 - .L_818)
	.align		4
.L_818:
        /*1330*/ 	.word	index@(_ZN10layer_norm31ln_parallel_residual_bwd_kernelINS_13Kernel_traitsIf13__nv_bfloat16fS2_fjLj1280ELj1ELj4ELj1ELj16ENS_18Kernel_traits_baseILj1280EfS2_fS2_fjLj128EEEEELb0ELb0ELb1EEEvNS_9BwdParamsE)
        /*1334*/ 	.word	0x00000390


	//----- nvinfo : EIATTR_MIN_STACK_SIZE
	.align		4
.L_819:
        /*1338*/ 	.byte	0x04, 0x12
        /*133a*/ 	.short	(.L_821 - .L_820)
	.align		4
.L_820:
        /*133c*/ 	.word	index@(_ZN10layer_norm31ln_parallel_residual_bwd_kernelINS_13Kernel_traitsIf13__nv_bfloat16fS2_fjLj1280ELj1ELj4ELj1ELj16ENS_18Kernel_traits_baseILj1280EfS2_fS2_fjLj128EEEEELb0ELb1ELb0EEEvNS_9BwdParamsE)
        /*1340*/ 	.word	0x00000050


	//----- nvinfo : EIATTR_MIN_STACK_SIZE
	.align		4
.L_821:
        /*1344*/ 	.byte	0x04, 0x12
        /*1346*/ 	.short	(.L_823 - .L_822)
	.align		4
.L_822:
        /*1348*/ 	.word	index@(_ZN10layer_norm31ln_parallel_residual_bwd_kernelINS_13Kernel_traitsIf13__nv_bfloat16fS2_fjLj1280ELj1ELj4ELj1ELj16ENS_18Kernel_traits_baseILj1280EfS2_fS2_fjLj128EEEEELb0ELb1ELb1EEEvNS_9BwdParamsE)
        /*134c*/ 	.word	0x00000038


	//----- nvinfo : EIATTR_MIN_STACK_SIZE
	.align		4
.L_823:
        /*1350*/ 	.byte	0x04, 0x12
        /*1352*/ 	.short	(.L_825 - .L_824)
	.align		4
.L_824:
        /*1354*/ 	.word	index@(_ZN10layer_norm31ln_parallel_residual_bwd_kernelINS_13Kernel_traitsIf13__nv_bfloat16fS2_fjLj1280ELj1ELj4ELj1ELj16ENS_18Kernel_traits_baseILj1280EfS2_fS2_fjLj128EEEEELb1ELb0ELb0EEEvNS_9BwdParamsE)
        /*1358*/ 	.word	0x000007e8


	//----- nvinfo : EIATTR_MIN_STACK_SIZE
	.align		4
.L_825:
        /*135c*/ 	.byte	0x04, 0x12
        /*135e*/ 	.short	(.L_827 - .L_826)
	.align		4
.L_826:
        /*1360*/ 	.word	index@(_ZN10layer_norm31ln_parallel_residual_bwd_kernelINS_13Kernel_traitsIf13__nv_bfloat16fS2_fjLj1280ELj1ELj4ELj1ELj16ENS_18Kernel_traits_baseILj1280EfS2_fS2_fjLj128EEEEELb1ELb0ELb1EEEvNS_9BwdParamsE)
        /*1364*/ 	.word	0x00000850


	//----- nvinfo : EIATTR_MIN_STACK_SIZE
	.align		4
.L_827:
        /*1368*/ 	.byte	0x04, 0x12
        /*136a*/ 	.short	(.L_829 - .L_828)
	.align		4
.L_828:
        /*136c*/ 	.word	index@(_ZN10layer_norm22ln_bwd_finalize_kernelINS_22Kernel_traits_finalizeILj1280Ef13__nv_bfloat16fS2_fjLb0ELj1024ELj4ENS_18Kernel_traits_baseILj1280EfS2_fS2_fjLj1024EEEEELb0ELb0EEEvNS_9BwdParamsE)
        /*1370*/ 	.word	0x00000000


	//----- nvinfo : EIATTR_MIN_STACK_SIZE
	.align		4
.L_829:
        /*1374*/ 	.byte	0x04, 0x12
        /*1376*/ 	.short	(.L_831 - .L_830)
	.align		4
.L_830:
        /*1378*/ 	.word	index@(_ZN10layer_norm40ln_parallel_residual_bwd_finalize_kernelINS_22Kernel_traits_finalizeILj1280Ef13__nv_bfloat16fS2_fjLb0ELj1024ELj4ENS_18Kernel_traits_baseILj1280EfS2_fS2_fjLj1024EEEEELb0EEEvNS_9BwdParamsE)
        /*137c*/ 	.word	0x00000000


	//----- nvinfo : EIATTR_MIN_STACK_SIZE
	.align		4
.L_831:
        /*1380*/ 	.byte	0x04, 0x12
        /*1382*/ 	.short	(.L_833 - .L_832)
	.align		4
.L_832:
        /*1384*/ 	.word	index@(_ZN10layer_norm31ln_parallel_residual_bwd_kernelINS_13Kernel_traitsIf13__nv_bfloat16fS2_fjLj1280ELj1ELj4ELj1ELj16ENS_18Kernel_traits_baseILj1280EfS2_fS2_fjLj128EEEEELb1ELb1ELb0EEEvNS_9BwdParamsE)
        /*1388*/ 	.word	0x000000a0


	//----- nvinfo : EIATTR_MIN_STACK_SIZE
	.align		4
.L_833:
        /*138c*/ 	.byte	0x04, 0x12
        /*138e*/ 	.short	(.L_835 - .L_834)
	.align		4
.L_834:
        /*1390*/ 	.word	index@(_ZN10layer_norm22ln_bwd_finalize_kernelINS_22Kernel_traits_finalizeILj1280Ef13__nv_bfloat16fS2_fjLb0ELj1024ELj4ENS_18Kernel_traits_baseILj1280EfS2_fS2_fjLj1024EEEEELb0ELb1EEEvNS_9BwdParamsE)
        /*1394*/ 	.word	0x00000000


	//----- nvinfo : EIATTR_MIN_STACK_SIZE
	.align		4
.L_835:
        /*1398*/ 	.byte	0x04, 0x12
        /*139a*/ 	.short	(.L_837 - .L_836)
	.align		4
.L_836:
        /*139c*/ 	.word	index@(_ZN10layer_norm40ln_parallel_residual_bwd_finalize_kernelINS_22Kernel_traits_finalizeILj1280Ef13__nv_bfloat16fS2_fjLb0ELj1024ELj4ENS_18Kernel_traits_baseILj1280EfS2_fS2_fjLj1024EEEEELb1EEEvNS_9BwdParamsE)
        /*13a0*/ 	.word	0x00000000


	//----- nvinfo : EIATTR_MIN_STACK_SIZE
	.align		4
.L_837:
        /*13a4*/ 	.byte	0x04, 0x12
        /*13a6*/ 	.short	(.L_839 - .L_838)
	.align		4
.L_838:
        /*13a8*/ 	.word	index@(_ZN10layer_norm31ln_parallel_residual_bwd_kernelINS_13Kernel_traitsIf13__nv_bfloat16fS2_fjLj1280ELj1ELj4ELj1ELj16ENS_18Kernel_traits_baseILj1280EfS2_fS2_fjLj128EEEEELb1ELb1ELb1EEEvNS_9BwdParamsE)
        /*13ac*/ 	.word	0x000000b8


	//----- nvinfo : EIATTR_MIN_STACK_SIZE
	.align		4
.L_839:
        /*13b0*/ 	.byte	0x04, 0x12
        /*13b2*/ 	.short	(.L_841 - .L_840)
	.align		4
.L_840:
        /*13b4*/ 	.word	index@(_ZN10layer_norm31ln_parallel_residual_bwd_kernelINS_13Kernel_traitsIf6__halfS2_S2_fjLj1280ELj1ELj4ELj1ELj16ENS_18Kernel_traits_baseILj1280EfS2_S2_S2_fjLj128EEEEELb0ELb0ELb0EEEvNS_9BwdParamsE)
        /*13b8*/ 	.word	0x000001e8


	//----- nvinfo : EIATTR_MIN_STACK_SIZE
	.align		4
.L_841:
        /*13bc*/ 	.byte	0x04, 0x12
        /*13be*/ 	.short	(.L_843 - .L_842)
	.align		4
.L_842:
        /*13c0*/ 	.word	index@(_ZN10layer_norm31ln_parallel_residual_bwd_kernelINS_13Kernel_traitsIf6__halfS2_S2_fjLj1280ELj1ELj4ELj1ELj16ENS_18Kernel_traits_baseILj1280EfS2_S2_S2_fjLj128EEEEELb0ELb0ELb1EEEvNS_9BwdParamsE)
        /*13c4*/ 	.word	0x000001c0


	//----- nvinfo : EIATTR_MIN_STACK_SIZE
	.align		4
.L_843:
        /*13c8*/ 	.byte	0x04, 0x12
        /*13ca*/ 	.short	(.L_845 - .L_844)
	.align		4
.L_844:
        /*13cc*/ 	.word	index@(_ZN10layer_norm31ln_parallel_residual_bwd_kernelINS_13Kernel_traitsIf6__halfS2_S2_fjLj1280ELj1ELj4ELj1ELj16ENS_18Kernel_traits_baseILj1280EfS2_S2_S2_fjLj128EEEEELb0ELb1ELb0EEEvNS_9BwdParamsE)
        /*13d0*/ 	.word	0x00000000


	//----- nvinfo : EIATTR_MIN_STACK_SIZE
	.align		4
.L_845:
        /*13d4*/ 	.byte	0x04, 0x12
        /*13d6*/ 	.short	(.L_847 - .L_846)
	.align		4
.L_846:
        /*13d8*/ 	.word	index@(_ZN10layer_norm31ln_parallel_residual_bwd_kernelINS_13Kernel_traitsIf6__halfS2_S2_fjLj1280ELj1ELj4ELj1ELj16ENS_18Kernel_traits_baseILj1280EfS2_S2_S2_fjLj128EEEEELb0ELb1ELb1EEEvNS_9BwdParamsE)
        /*13dc*/ 	.word	0x00000000


	//----- nvinfo : EIATTR_MIN_STACK_SIZE
	.align		4
.L_847:
        /*13e0*/ 	.byte	0x04, 0x12
        /*13e2*/ 	.short	(.L_849 - .L_848)
	.align		4
.L_848:
        /*13e4*/ 	.word	index@(_ZN10layer_norm31ln_parallel_residual_bwd_kernelINS_13Kernel_traitsIf6__halfS2_S2_fjLj1280ELj1ELj4ELj1ELj16ENS_18Kernel_traits_baseILj1280EfS2_S2_S2_fjLj128EEEEELb1ELb0ELb0EEEvNS_9BwdParamsE)
        /*13e8*/ 	.word	0x00000248


	//----- nvinfo : EIATTR_MIN_STACK_SIZE
	.align		4
.L_849:
        /*13ec*/ 	.byte	0x04, 0x12
        /*13ee*/ 	.short	(.L_851 - .L_850)
	.align		4
.L_850:
        /*13f0*/ 	.word	index@(_ZN10layer_norm31ln_parallel_residual_bwd_kernelINS_13Kernel_traitsIf6__halfS2_S2_fjLj1280ELj1ELj4ELj1ELj16ENS_18Kernel_traits_baseILj1280EfS2_S2_S2_fjLj128EEEEELb1ELb0ELb1EEEvNS_9BwdParamsE)
        /*13f4*/ 	.word	0x00000388


	//----- nvinfo : EIATTR_MIN_STACK_SIZE
	.align		4
.L_851:
        /*13f8*/ 	.byte	0x04, 0x12
        /*13fa*/ 	.short	(.L_853 - .L_852)
	.align		4
.L_852:
        /*13fc*/ 	.word	index@(_ZN10layer_norm22ln_bwd_finalize_kernelINS_22Kernel_traits_finalizeILj1280Ef6__halfS2_S2_fjLb0ELj1024ELj4ENS_18Kernel_traits_baseILj1280EfS2_S2_S2_fjLj1024EEEEELb0ELb0EEEvNS_9BwdParamsE)
        /*1400*/ 	.word	0x00000000


	//----- nvinfo : EIATTR_MIN_STACK_SIZE
	.align		4
.L_853:
        /*1404*/ 	.byte	0x04, 0x12
        /*1406*/ 	.short	(.L_855 - .L_854)
	.align		4
.L_854:
        /*1408*/ 	.word	index@(_ZN10layer_norm40ln_parallel_residual_bwd_finalize_kernelINS_22Kernel_traits_finalizeILj1280Ef6__halfS2_S2_fjLb0ELj1024ELj4ENS_18Kernel_traits_baseILj1280EfS2_S2_S2_fjLj1024EEEEELb0EEEvNS_9BwdParamsE)
        /*140c*/ 	.word	0x00000000


	//----- nvinfo : EIATTR_MIN_STACK_SIZE
	.align		4
.L_855:
        /*1410*/ 	.byte	0x04, 0x12
        /*1412*/ 	.short	(.L_857 - .L_856)
	.align		4
.L_856:
        /*1414*/ 	.word	index@(_ZN10layer_norm31ln_parallel_residual_bwd_kernelINS_13Kernel_traitsIf6__halfS2_S2_fjLj1280ELj1ELj4ELj1ELj16ENS_18Kernel_traits_baseILj1280EfS2_S2_S2_fjLj128EEEEELb1ELb1ELb0EEEvNS_9BwdParamsE)
        /*1418*/ 	.word	0x00000030


	//----- nvinfo : EIATTR_MIN_STACK_SIZE
	.align		4
.L_857:
        /*141c*/ 	.byte	0x04, 0x12
        /*141e*/ 	.short	(.L_859 - .L_858)
	.align		4
.L_858:
        /*1420*/ 	.word	index@(_ZN10layer_norm22ln_bwd_finalize_kernelINS_22Kernel_traits_finalizeILj1280Ef6__halfS2_S2_fjLb0ELj1024ELj4ENS_18Kernel_traits_baseILj1280EfS2_S2_S2_fjLj1024EEEEELb0ELb1EEEvNS_9BwdParamsE)
        /*1424*/ 	.word	0x00000000


	//----- nvinfo : EIATTR_MIN_STACK_SIZE
	.align		4
.L_859:
        /*1428*/ 	.byte	0x04, 0x12
        /*142a*/ 	.short	(.L_861 - .L_860)
	.align		4
.L_860:
        /*142c*/ 	.word	index@(_ZN10layer_norm40ln_parallel_residual_bwd_finalize_kernelINS_22Kernel_traits_finalizeILj1280Ef6__halfS2_S2_fjLb0ELj1024ELj4ENS_18Kernel_traits_baseILj1280EfS2_S2_S2_fjLj1024EEEEELb1EEEvNS_9BwdParamsE)
        /*1430*/ 	.word	0x00000000


	//----- nvinfo : EIATTR_MIN_STACK_SIZE
	.align		4
.L_861:
        /*1434*/ 	.byte	0x04, 0x12
        /*1436*/ 	.short	(.L_863 - .L_862)
	.align		4
.L_862:
        /*1438*/ 	.word	index@(_ZN10layer_norm31ln_parallel_residual_bwd_kernelINS_13Kernel_traitsIf6__halfS2_S2_fjLj1280ELj1ELj4ELj1ELj16ENS_18Kernel_traits_baseILj1280EfS2_S2_S2_fjLj128EEEEELb1ELb1ELb1EEEvNS_9BwdParamsE)
        /*143c*/ 	.word	0x00000040


	//----- nvinfo : EIATTR_MIN_STACK_SIZE
	.align		4
.L_863:
        /*1440*/ 	.byte	0x04, 0x12
        /*1442*/ 	.short	(.L_865 - .L_864)
	.align		4
.L_864:
        /*1444*/ 	.word	index@(_ZN10layer_norm31ln_parallel_residual_bwd_kernelINS_13Kernel_traitsI6__halfS2_fS2_fjLj1280ELj1ELj4ELj1ELj16ENS_18Kernel_traits_baseILj1280ES2_S2_fS2_fjLj128EEEEELb0ELb0ELb0EEEvNS_9BwdParamsE)
        /*1448*/ 	.word	0x00000790


	//----- nvinfo : EIATTR_MIN_STACK_SIZE
	.align		4
.L_865:
        /*144c*/ 	.byte	0x04, 0x12
        /*144e*/ 	.short	(.L_867 - .L_866)
	.align		4
.L_866:
        /*1450*/ 	.word	index@(_ZN10layer_norm31ln_parallel_residual_bwd_kernelINS_13Kernel_traitsI6__halfS2_fS2_fjLj1280ELj1ELj4ELj1ELj16ENS_18Kernel_traits_baseILj1280ES2_S2_fS2_fjLj128EEEEELb0ELb0ELb1EEEvNS_9BwdParamsE)
        /*1454*/ 	.word	0x00000228


	//----- nvinfo : EIATTR_MIN_STACK_SIZE
	.align		4
.L_867:
        /*1458*/ 	.byte	0x04, 0x12
        /*145a*/ 	.short	(.L_869 - .L_868)
	.align		4
.L_868:
        /*145c*/ 	.word	index@(_ZN10layer_norm31ln_parallel_residual_bwd_kernelINS_13Kernel_traitsI6__halfS2_fS2_fjLj1280ELj1ELj4ELj1ELj16ENS_18Kernel_traits_baseILj1280ES2_S2_fS2_fjLj128EEEEELb0ELb1ELb0EEEvNS_9BwdParamsE)
        /*1460*/ 	.word	0x00000050


	//----- nvinfo : EIATTR_MIN_STACK_SIZE
	.align		4
.L_869:
        /*1464*/ 	.byte	0x04, 0x12
        /*1466*/ 	.short	(.L_871 - .L_870)
	.align		4
.L_870:
        /*1468*/ 	.word	index@(_ZN10layer_norm31ln_parallel_residual_bwd_kernelINS_13Kernel_traitsI6__halfS2_fS2_fjLj1280ELj1ELj4ELj1ELj16ENS_18Kernel_traits_baseILj1280ES2_S2_fS2_fjLj128EEEEELb0ELb1ELb1EEEvNS_9BwdParamsE)
        /*146c*/ 	.word	0x00000038


	//----- nvinfo : EIATTR_MIN_STACK_SIZE
	.align		4
.L_871:
        /*1470*/ 	.byte	0x04, 0x12
        /*1472*/ 	.short	(.L_873 - .L_872)
	.align		4
.L_872:
        /*1474*/ 	.word	index@(_ZN10layer_norm31ln_parallel_residual_bwd_kernelINS_13Kernel_traitsI6__halfS2_fS2_fjLj1280ELj1ELj4ELj1ELj16ENS_18Kernel_traits_baseILj1280ES2_S2_fS2_fjLj128EEEEELb1ELb0ELb0EEEvNS_9BwdParamsE)
        /*1478*/ 	.word	0x000007e8


	//----- nvinfo : EIATTR_MIN_STACK_SIZE
	.align		4
.L_873:
        /*147c*/ 	.byte	0x04, 0x12
        /*147e*/ 	.short	(.L_875 - .L_874)
	.align		4
.L_874:
        /*1480*/ 	.word	index@(_ZN10layer_norm31ln_parallel_residual_bwd_kernelINS_13Kernel_traitsI6__halfS2_fS2_fjLj1280ELj1ELj4ELj1ELj16ENS_18Kernel_traits_baseILj1280ES2_S2_fS2_fjLj128EEEEELb1ELb0ELb1EEEvNS_9BwdParamsE)
        /*1484*/ 	.word	0x00000290


	//----- nvinfo : EIATTR_MIN_STACK_SIZE
	.align		4
.L_875:
        /*1488*/ 	.byte	0x04, 0x12
        /*148a*/ 	.short	(.L_877 - .L_876)
	.align		4
.L_876:
        /*148c*/ 	.word	index@(_ZN10layer_norm22ln_bwd_finalize_kernelINS_22Kernel_traits_finalizeILj1280E6__halfS2_fS2_fjLb0ELj1024ELj4ENS_18Kernel_traits_baseILj1280ES2_S2_fS2_fjLj1024EEEEELb0ELb0EEEvNS_9BwdParamsE)
        /*1490*/ 	.word	0x00000000


	//----- nvinfo : EIATTR_MIN_STACK_SIZE
	.align		4
.L_877:
        /*1494*/ 	.byte	0x04, 0x12
        /*1496*/ 	.short	(.L_879 - .L_878)
	.align		4
.L_878:
        /*1498*/ 	.word	index@(_ZN10layer_norm40ln_parallel_residual_bwd_finalize_kernelINS_22Kernel_traits_finalizeILj1280E6__halfS2_fS2_fjLb0ELj1024ELj4ENS_18Kernel_traits_baseILj1280ES2_S2_fS2_fjLj1024EEEEELb0EEEvNS_9BwdParamsE)
        /*149c*/ 	.word	0x00000000


	//----- nvinfo : EIATTR_MIN_STACK_SIZE
	.align		4
.L_879:
        /*14a0*/ 	.byte	0x04, 0x12
        /*14a2*/ 	.short	(.L_881 - .L_880)
	.align		4
.L_880:
        /*14a4*/ 	.word	index@(_ZN10layer_norm31ln_parallel_residual_bwd_kernelINS_13Kernel_traitsI6__halfS2_fS2_fjLj1280ELj1ELj4ELj1ELj16ENS_18Kernel_traits_baseILj1280ES2_S2_fS2_fjLj128EEEEELb1ELb1ELb0EEEvNS_9BwdParamsE)
        /*14a8*/ 	.word	0x000000a0


	//----- nvinfo : EIATTR_MIN_STACK_SIZE
	.align		4
.L_881:
        /*14ac*/ 	.byte	0x04, 0x12
        /*14ae*/ 	.short	(.L_883 - .L_882)
	.align		4
.L_882:
        /*14b0*/ 	.word	index@(_ZN10layer_norm22ln_bwd_finalize_kernelINS_22Kernel_traits_finalizeILj1280E6__halfS2_fS2_fjLb0ELj1024ELj4ENS_18Kernel_traits_baseILj1280ES2_S2_fS2_fjLj1024EEEEELb0ELb1EEEvNS_9BwdParamsE)
        /*14b4*/ 	.word	0x00000000


	//----- nvinfo : EIATTR_MIN_STACK_SIZE
	.align		4
.L_883:
        /*14b8*/ 	.byte	0x04, 0x12
        /*14ba*/ 	.short	(.L_885 - .L_884)
	.align		4
.L_884:
        /*14bc*/ 	.word	index@(_ZN10layer_norm40ln_parallel_residual_bwd_finalize_kernelINS_22Kernel_traits_finalizeILj1280E6__halfS2_fS2_fjLb0ELj1024ELj4ENS_18Kernel_traits_baseILj1280ES2_S2_fS2_fjLj1024EEEEELb1EEEvNS_9BwdParamsE)
        /*14c0*/ 	.word	0x00000000


	//----- nvinfo : EIATTR_MIN_STACK_SIZE
	.align		4
.L_885:
        /*14c4*/ 	.byte	0x04, 0x12
        /*14c6*/ 	.short	(.L_887 - .L_886)
	.align		4
.L_886:
        /*14c8*/ 	.word	index@(_ZN10layer_norm31ln_parallel_residual_bwd_kernelINS_13Kernel_traitsI6__halfS2_fS2_fjLj1280ELj1ELj4ELj1ELj16ENS_18Kernel_traits_baseILj1280ES2_S2_fS2_fjLj128EEEEELb1ELb1ELb1EEEvNS_9BwdParamsE)
        /*14cc*/ 	.word	0x00000090


	//----- nvinfo : EIATTR_MIN_STACK_SIZE
	.align		4
.L_887:
        /*14d0*/ 	.byte	0x04, 0x12
        /*14d2*/ 	.short	(.L_889 - .L_888)
	.align		4
.L_888:
        /*14d4*/ 	.word	index@(_ZN10layer_norm31ln_parallel_residual_bwd_kernelINS_13Kernel_traitsIf6__halffS2_fjLj1280ELj1ELj4ELj1ELj16ENS_18Kernel_traits_baseILj1280EfS2_fS2_fjLj128EEEEELb0ELb0ELb0EEEvNS_9BwdParamsE)
        /*14d8*/ 	.word	0x00000798


	//----- nvinfo : EIATTR_MIN_STACK_SIZE
	.align		4
.L_889:
        /*14dc*/ 	.byte	0x04, 0x12
        /*14de*/ 	.short	(.L_891 - .L_890)
	.align		4
.L_890:
        /*14e0*/ 	.word	index@(_ZN10layer_norm31ln_parallel_residual_bwd_kernelINS_13Kernel_traitsIf6__halffS2_fjLj1280ELj1ELj4ELj1ELj16ENS_18Kernel_traits_baseILj1280EfS2_fS2_fjLj128EEEEELb0ELb0ELb1EEEvNS_9BwdParamsE)
        /*14e4*/ 	.word	0x00000388


	//----- nvinfo : EIATTR_MIN_STACK_SIZE
	.align		4
.L_891:
        /*14e8*/ 	.byte	0x04, 0x12
        /*14ea*/ 	.short	(.L_893 - .L_892)
	.align		4
.L_892:
        /*14ec*/ 	.word	index@(_ZN10layer_norm31ln_parallel_residual_bwd_kernelINS_13Kernel_traitsIf6__halffS2_fjLj1280ELj1ELj4ELj1ELj16ENS_18Kernel_traits_baseILj1280EfS2_fS2_fjLj128EEEEELb0ELb1ELb0EEEvNS_9BwdParamsE)
        /*14f0*/ 	.word	0x00000050


	//----- nvinfo : EIATTR_MIN_STACK_SIZE
	.align		4
.L_893:
        /*14f4*/ 	.byte	0x04, 0x12
        /*14f6*/ 	.short	(.L_895 - .L_894)
	.align		4
.L_894:
        /*14f8*/ 	.word	index@(_ZN10layer_norm31ln_parallel_residual_bwd_kernelINS_13Kernel_traitsIf6__halffS2_fjLj1280ELj1ELj4ELj1ELj16ENS_18Kernel_traits_baseILj1280EfS2_fS2_fjLj128EEEEELb0ELb1ELb1EEEvNS_9BwdParamsE)
        /*14fc*/ 	.word	0x00000038


	//----- nvinfo : EIATTR_MIN_STACK_SIZE
	.align		4
.L_895:
        /*1500*/ 	.byte	0x04, 0x12
        /*1502*/ 	.short	(.L_897 - .L_896)
	.align		4
.L_896:
        /*1504*/ 	.word	index@(_ZN10layer_norm31ln_parallel_residual_bwd_kernelINS_13Kernel_traitsIf6__halffS2_fjLj1280ELj1ELj4ELj1ELj16ENS_18Kernel_traits_baseILj1280EfS2_fS2_fjLj128EEEEELb1ELb0ELb0EEEvNS_9BwdParamsE)
        /*1508*/ 	.word	0x000007e8


	//----- nvinfo : EIATTR_MIN_STACK_SIZE
	.align		4
.L_897:
        /*150c*/ 	.byte	0x04, 0x12
        /*150e*/ 	.short	(.L_899 - .L_898)
	.align		4
.L_898:
        /*1510*/ 	.word	index@(_ZN10layer_norm31ln_parallel_residual_bwd_kernelINS_13Kernel_traitsIf6__halffS2_fjLj1280ELj1ELj4ELj1ELj16ENS_18Kernel_traits_baseILj1280EfS2_fS2_fjLj128EEEEELb1ELb0ELb1EEEvNS_9BwdParamsE)
        /*1514*/ 	.word	0x00000850


	//----- nvinfo : EIATTR_MIN_STACK_SIZE
	.align		4
.L_899:
        /*1518*/ 	.byte	0x04, 0x12
        /*151a*/ 	.short	(.L_901 - .L_900)
	.align		4
.L_900:
        /*151c*/ 	.word	index@(_ZN10layer_norm22ln_bwd_finalize_kernelINS_22Kernel_traits_finalizeILj1280Ef6__halffS2_fjLb0ELj1024ELj4ENS_18Kernel_traits_baseILj1280EfS2_fS2_fjLj1024EEEEELb0ELb0EEEvNS_9BwdParamsE)
        /*1520*/ 	.word	0x00000000


	//----- nvinfo : EIATTR_MIN_STACK_SIZE
	.align		4
.L_901:
        /*1524*/ 	.byte	0x04, 0x12
        /*1526*/ 	.short	(.L_903 - .L_902)
	.align		4
.L_902:
        /*1528*/ 	.word	index@(_ZN10layer_norm40ln_parallel_residual_bwd_finalize_kernelINS_22Kernel_traits_finalizeILj1280Ef6__halffS2_fjLb0ELj1024ELj4ENS_18Kernel_traits_baseILj1280EfS2_fS2_fjLj1024EEEEELb0EEEvNS_9BwdParamsE)
        /*152c*/ 	.word	0x00000000


	//----- nvinfo : EIATTR_MIN_STACK_SIZE
	.align		4
.L_903:
        /*1530*/ 	.byte	0x04, 0x12
        /*1532*/ 	.short	(.L_905 - .L_904)
	.align		4
.L_904:
        /*1534*/ 	.word	index@(_ZN10layer_norm31ln_parallel_residual_bwd_kernelINS_13Kernel_traitsIf6__halffS2_fjLj1280ELj1ELj4ELj1ELj16ENS_18Kernel_traits_baseILj1280EfS2_fS2_fjLj128EEEEELb1ELb1ELb0EEEvNS_9BwdParamsE)
        /*1538*/ 	.word	0x000000a0


	//----- nvinfo : EIATTR_MIN_STACK_SIZE
	.align		4
.L_905:
        /*153c*/ 	.byte	0x04, 0x12
        /*153e*/ 	.short	(.L_907 - .L_906)
	.align		4
.L_906:
        /*1540*/ 	.word	index@(_ZN10layer_norm22ln_bwd_finalize_kernelINS_22Kernel_traits_finalizeILj1280Ef6__halffS2_fjLb0ELj1024ELj4ENS_18Kernel_traits_baseILj1280EfS2_fS2_fjLj1024EEEEELb0ELb1EEEvNS_9BwdParamsE)
        /*1544*/ 	.word	0x00000000


	//----- nvinfo : EIATTR_MIN_STACK_SIZE
	.align		4
.L_907:
        /*1548*/ 	.byte	0x04, 0x12
        /*154a*/ 	.short	(.L_909 - .L_908)
	.align		4
.L_908:
        /*154c*/ 	.word	index@(_ZN10layer_norm40ln_parallel_residual_bwd_finalize_kernelINS_22Kernel_traits_finalizeILj1280Ef6__halffS2_fjLb0ELj1024ELj4ENS_18Kernel_traits_baseILj1280EfS2_fS2_fjLj1024EEEEELb1EEEvNS_9BwdParamsE)
        /*1550*/ 	.word	0x00000000


	//----- nvinfo : EIATTR_MIN_STACK_SIZE
	.align		4
.L_909:
        /*1554*/ 	.byte	0x04, 0x12
        /*1556*/ 	.short	(.L_911 - .L_910)
	.align		4
.L_910:
        /*1558*/ 	.word	index@(_ZN10layer_norm31ln_parallel_residual_bwd_kernelINS_13Kernel_traitsIf6__halffS2_fjLj1280ELj1ELj4ELj1ELj16ENS_18Kernel_traits_baseILj1280EfS2_fS2_fjLj128EEEEELb1ELb1ELb1EEEvNS_9BwdParamsE)
        /*155c*/ 	.word	0x000000b8


	//----- nvinfo : EIATTR_MIN_STACK_SIZE
	.align		4
.L_911:
        /*1560*/ 	.byte	0x04, 0x12
        /*1562*/ 	.short	(.L_913 - .L_912)
	.align		4
.L_912:
        /*1564*/ 	.word	index@(_ZN10layer_norm31ln_parallel_residual_bwd_kernelINS_13Kernel_traitsI6__halfffffjLj1280ELj1ELj4ELj1ELj16ENS_18Kernel_traits_baseILj1280ES2_ffffjLj128EEEEELb0ELb0ELb0EEEvNS_9BwdParamsE)
        /*1568*/ 	.word	0x00000768


	//----- nvinfo : EIATTR_MIN_STACK_SIZE
	.align		4
.L_913:
        /*156c*/ 	.byte	0x04, 0x12
        /*156e*/ 	.short	(.L_915 - .L_914)
	.align		4
.L_914:
        /*1570*/ 	.word	index@(_ZN10layer_norm31ln_parallel_residual_bwd_kernelINS_13Kernel_traitsI6__halfffffjLj1280ELj1ELj4ELj1ELj16ENS_18Kernel_traits_baseILj1280ES2_ffffjLj128EEEEELb0ELb0ELb1EEEvNS_9BwdParamsE)
        /*1574*/ 	.word	0x000002a8


	//----- nvinfo : EIATTR_MIN_STACK_SIZE
	.align		4
.L_915:
        /*1578*/ 	.byte	0x04, 0x12
        /*157a*/ 	.short	(.L_917 - .L_916)
	.align		4
.L_916:
        /*157c*/ 	.word	index@(_ZN10layer_norm31ln_parallel_residual_bwd_kernelINS_13Kernel_traitsI6__halfffffjLj1280ELj1ELj4ELj1ELj16ENS_18Kernel_traits_baseILj1280ES2_ffffjLj128EEEEELb0ELb1ELb0EEEvNS_9BwdParamsE)
        /*1580*/ 	.word	0x00000030


	//----- nvinfo : EIATTR_MIN_STACK_SIZE
	.align		4
.L_917:
        /*1584*/ 	.byte	0x04, 0x12
        /*1586*/ 	.short	(.L_919 - .L_918)
	.align		4
.L_918:
        /*1588*/ 	.word	index@(_ZN10layer_norm31ln_parallel_residual_bwd_kernelINS_13Kernel_traitsI6__halfffffjLj1280ELj1ELj4ELj1ELj16ENS_18Kernel_traits_baseILj1280ES2_ffffjLj128EEEEELb0ELb1ELb1EEEvNS_9BwdParamsE)
        /*158c*/ 	.word	0x000000c0


	//----- nvinfo : EIATTR_MIN_STACK_SIZE
	.align		4
.L_919:
        /*1590*/ 	.byte	0x04, 0x12
        /*1592*/ 	.short	(.L_921 - .L_920)
	.align		4
.L_920:
        /*1594*/ 	.word	index@(_ZN10layer_norm31ln_parallel_residual_bwd_kernelINS_13Kernel_traitsI6__halfffffjLj1280ELj1ELj4ELj1ELj16ENS_18Kernel_traits_baseILj1280ES2_ffffjLj128EEEEELb1ELb0ELb0EEEvNS_9BwdParamsE)
        /*1598*/ 	.word	0x000007c0


	//----- nvinfo : EIATTR_MIN_STACK_SIZE
	.align		4
.L_921:
        /*159c*/ 	.byte	0x04, 0x12
        /*159e*/ 	.short	(.L_923 - .L_922)
	.align		4
.L_922:
        /*15a0*/ 	.word	index@(_ZN10layer_norm31ln_parallel_residual_bwd_kernelINS_13Kernel_traitsI6__halfffffjLj1280ELj1ELj4ELj1ELj16ENS_18Kernel_traits_baseILj1280ES2_ffffjLj128EEEEELb1ELb0ELb1EEEvNS_9BwdParamsE)
        /*15a4*/ 	.word	0x00000878


	//----- nvinfo : EIATTR_MIN_STACK_SIZE
	.align		4
.L_923:
        /*15a8*/ 	.byte	0x04, 0x12
        /*15aa*/ 	.short	(.L_925 - .L_924)
	.align		4
.L_924:
        /*15ac*/ 	.word	index@(_ZN10layer_norm22ln_bwd_finalize_kernelINS_22Kernel_traits_finalizeILj1280E6__halfffffjLb0ELj1024ELj4ENS_18Kernel_traits_baseILj1280ES2_ffffjLj1024EEEEELb0ELb0EEEvNS_9BwdParamsE)
        /*15b0*/ 	.word	0x00000000


	//----- nvinfo : EIATTR_MIN_STACK_SIZE
	.align		4
.L_925:
        /*15b4*/ 	.byte	0x04, 0x12
        /*15b6*/ 	.short	(.L_927 - .L_926)
	.align		4
.L_926:
        /*15b8*/ 	.word	index@(_ZN10layer_norm40ln_parallel_residual_bwd_finalize_kernelINS_22Kernel_traits_finalizeILj1280E6__halfffffjLb0ELj1024ELj4ENS_18Kernel_traits_baseILj1280ES2_ffffjLj1024EEEEELb0EEEvNS_9BwdParamsE)
        /*15bc*/ 	.word	0x00000000


	//----- nvinfo : EIATTR_MIN_STACK_SIZE
	.align		4
.L_927:
        /*15c0*/ 	.byte	0x04, 0x12
        /*15c2*/ 	.short	(.L_929 - .L_928)
	.align		4
.L_928:
        /*15c4*/ 	.word	index@(_ZN10layer_norm31ln_parallel_residual_bwd_kernelINS_13Kernel_traitsI6__halfffffjLj1280ELj1ELj4ELj1ELj16ENS_18Kernel_traits_baseILj1280ES2_ffffjLj128EEEEELb1ELb1ELb0EEEvNS_9BwdParamsE)
        /*15c8*/ 	.word	0x00000088


	//----- nvinfo : EIATTR_MIN_STACK_SIZE
	.align		4
.L_929:
        /*15cc*/ 	.byte	0x04, 0x12
        /*15ce*/ 	.short	(.L_931 - .L_930)
	.align		4
.L_930:
        /*15d0*/ 	.word	index@(_ZN10layer_norm22ln_bwd_finalize_kernelINS_22Kernel_traits_finalizeILj1280E6__halfffffjLb0ELj1024ELj4ENS_18Kernel_traits_baseILj1280ES2_ffffjLj1024EEEEELb0ELb1EEEvNS_9BwdParamsE)
        /*15d4*/ 	.word	0x00000000


	//----- nvinfo : EIATTR_MIN_STACK_SIZE
	.align		4
.L_931:
        /*15d8*/ 	.byte	0x04, 0x12
        /*15da*/ 	.short	(.L_933 - .L_932)
	.align		4
.L_932:
        /*15dc*/ 	.word	index@(_ZN10layer_norm40ln_parallel_residual_bwd_finalize_kernelINS_22Kernel_traits_finalizeILj1280E6__halfffffjLb0ELj1024ELj4ENS_18Kernel_traits_baseILj1280ES2_ffffjLj1024EEEEELb1EEEvNS_9BwdParamsE)
        /*15e0*/ 	.word	0x00000000


	//----- nvinfo : EIATTR_MIN_STACK_SIZE
	.align		4
.L_933:
        /*15e4*/ 	.byte	0x04, 0x12
        /*15e6*/ 	.short	(.L_935 - .L_934)
	.align		4
.L_934:
        /*15e8*/ 	.word	index@(_ZN10layer_norm31ln_parallel_residual_bwd_kernelINS_13Kernel_traitsI6__halfffffjLj1280ELj1ELj4ELj1ELj16ENS_18Kernel_traits_baseILj1280ES2_ffffjLj128EEEEELb1ELb1ELb1EEEvNS_9BwdParamsE)
        /*15ec*/ 	.word	0x000000e8


	//----- nvinfo : EIATTR_MIN_STACK_SIZE
	.align		4
.L_935:
        /*15f0*/ 	.byte	0x04, 0x12
        /*15f2*/ 	.short	(.L_937 - .L_936)
	.align		4
.L_936:
        /*15f4*/ 	.word	index@(_ZN10layer_norm31ln_parallel_residual_bwd_kernelINS_13Kernel_traitsIfffffjLj1280ELj1ELj4ELj1ELj16ENS_18Kernel_traits_baseILj1280EfffffjLj128EEEEELb0ELb0ELb0EEEvNS_9BwdParamsE)
        /*15f8*/ 	.word	0x00000768


	//----- nvinfo : EIATTR_MIN_STACK_SIZE
	.align		4
.L_937:
        /*15fc*/ 	.byte	0x04, 0x12
        /*15fe*/ 	.short	(.L_939 - .L_938)
	.align		4
.L_938:
        /*1600*/ 	.word	index@(_ZN10layer_norm31ln_parallel_residual_bwd_kernelINS_13Kernel_traitsIfffffjLj1280ELj1ELj4ELj1ELj16ENS_18Kernel_traits_baseILj1280EfffffjLj128EEEEELb0ELb0ELb1EEEvNS_9BwdParamsE)
        /*1604*/ 	.word	0x000003f0


	//----- nvinfo : EIATTR_MIN_STACK_SIZE
	.align		4
.L_939:
        /*1608*/ 	.byte	0x04, 0x12
        /*160a*/ 	.short	(.L_941 - .L_940)
	.align		4
.L_940:
        /*160c*/ 	.word	index@(_ZN10layer_norm31ln_parallel_residual_bwd_kernelINS_13Kernel_traitsIfffffjLj1280ELj1ELj4ELj1ELj16ENS_18Kernel_traits_baseILj1280EfffffjLj128EEEEELb0ELb1ELb0EEEvNS_9BwdParamsE)
        /*1610*/ 	.word	0x00000030


	//----- nvinfo : EIATTR_MIN_STACK_SIZE
	.align		4
.L_941:
        /*1614*/ 	.byte	0x04, 0x12
        /*1616*/ 	.short	(.L_943 - .L_942)
	.align		4
.L_942:
        /*1618*/ 	.word	index@(_ZN10layer_norm31ln_parallel_residual_bwd_kernelINS_13Kernel_traitsIfffffjLj1280ELj1ELj4ELj1ELj16ENS_18Kernel_traits_baseILj1280EfffffjLj128EEEEELb0ELb1ELb1EEEvNS_9BwdParamsE)
        /*161c*/ 	.word	0x00000098


	//----- nvinfo : EIATTR_MIN_STACK_SIZE
	.align		4
.L_943:
        /*1620*/ 	.byte	0x04, 0x12
        /*1622*/ 	.short	(.L_945 - .L_944)
	.align		4
.L_944:
        /*1624*/ 	.word	index@(_ZN10layer_norm31ln_parallel_residual_bwd_kernelINS_13Kernel_traitsIfffffjLj1280ELj1ELj4ELj1ELj16ENS_18Kernel_traits_baseILj1280EfffffjLj128EEEEELb1ELb0ELb0EEEvNS_9BwdParamsE)
        /*1628*/ 	.word	0x000007c8


	//----- nvinfo : EIATTR_MIN_STACK_SIZE
	.align		4
.L_945:
        /*162c*/ 	.byte	0x04, 0x12
        /*162e*/ 	.short	(.L_947 - .L_946)
	.align		4
.L_946:
        /*1630*/ 	.word	index@(_ZN10layer_norm31ln_parallel_residual_bwd_kernelINS_13Kernel_traitsIfffffjLj1280ELj1ELj4ELj1ELj16ENS_18Kernel_traits_baseILj1280EfffffjLj128EEEEELb1ELb0ELb1EEEvNS_9BwdParamsE)
        /*1634*/ 	.word	0x00000868


	//----- nvinfo : EIATTR_MIN_STACK_SIZE
	.align		4
.L_947:
        /*1638*/ 	.byte	0x04, 0x12
        /*163a*/ 	.short	(.L_949 - .L_948)
	.align		4
.L_948:
        /*163c*/ 	.word	index@(_ZN10layer_norm22ln_bwd_finalize_kernelINS_22Kernel_traits_finalizeILj1280EfffffjLb0ELj1024ELj4ENS_18Kernel_traits_baseILj1280EfffffjLj1024EEEEELb0ELb0EEEvNS_9BwdParamsE)
        /*1640*/ 	.word	0x00000000


	//----- nvinfo : EIATTR_MIN_STACK_SIZE
	.align		4
.L_949:
        /*1644*/ 	.byte	0x04, 0x12
        /*1646*/ 	.short	(.L_951 - .L_950)
	.align		4
.L_950:
        /*1648*/ 	.word	index@(_ZN10layer_norm40ln_parallel_residual_bwd_finalize_kernelINS_22Kernel_traits_finalizeILj1280EfffffjLb0ELj1024ELj4ENS_18Kernel_traits_baseILj1280EfffffjLj1024EEEEELb0EEEvNS_9BwdParamsE)
        /*164c*/ 	.word	0x00000000


	//----- nvinfo : EIATTR_MIN_STACK_SIZE
	.align		4
.L_951:
        /*1650*/ 	.byte	0x04, 0x12
        /*1652*/ 	.short	(.L_953 - .L_952)
	.align		4
.L_952:
        /*1654*/ 	.word	index@(_ZN10layer_norm31ln_parallel_residual_bwd_kernelINS_13Kernel_traitsIfffffjLj1280ELj1ELj4ELj1ELj16ENS_18Kernel_traits_baseILj1280EfffffjLj128EEEEELb1ELb1ELb0EEEvNS_9BwdParamsE)
        /*1658*/ 	.word	0x00000088


	//----- nvinfo : EIATTR_MIN_STACK_SIZE
	.align		4
.L_953:
        /*165c*/ 	.byte	0x04, 0x12
        /*165e*/ 	.short	(.L_955 - .L_954)
	.align		4
.L_954:
        /*1660*/ 	.word	index@(_ZN10layer_norm22ln_bwd_finalize_kernelINS_22Kernel_traits_finalizeILj1280EfffffjLb0ELj1024ELj4ENS_18Kernel_traits_baseILj1280EfffffjLj1024EEEEELb0ELb1EEEvNS_9BwdParamsE)
        /*1664*/ 	.word	0x00000000


	//----- nvinfo : EIATTR_MIN_STACK_SIZE
	.align		4
.L_955:
        /*1668*/ 	.byte	0x04, 0x12
        /*166a*/ 	.short	(.L_957 - .L_956)
	.align		4
.L_956:
        /*166c*/ 	.word	index@(_ZN10layer_norm40ln_parallel_residual_bwd_finalize_kernelINS_22Kernel_traits_finalizeILj1280EfffffjLb0ELj1024ELj4ENS_18Kernel_traits_baseILj1280EfffffjLj1024EEEEELb1EEEvNS_9BwdParamsE)
        /*1670*/ 	.word	0x00000000


	//----- nvinfo : EIATTR_MIN_STACK_SIZE
	.align		4
.L_957:
        /*1674*/ 	.byte	0x04, 0x12
        /*1676*/ 	.short	(.L_959 - .L_958)
	.align		4
.L_958:
        /*1678*/ 	.word	index@(_ZN10layer_norm31ln_parallel_residual_bwd_kernelINS_13Kernel_traitsIfffffjLj1280ELj1ELj4ELj1ELj16ENS_18Kernel_traits_baseILj1280EfffffjLj128EEEEELb1ELb1ELb1EEEvNS_9BwdParamsE)
        /*167c*/ 	.word	0x00000108
.L_959:


//--------------------- .nv.info._ZN10layer_norm31ln_parallel_residual_bwd_kernelINS_13Kernel_traitsI13__nv_bfloat16S2_S2_S2_fjLj1280ELj1ELj4ELj1ELj16ENS_18Kernel_traits_baseILj1280ES2_S2_S2_S2_fjLj128EEEEELb0ELb0ELb0EEEvNS_9BwdParamsE --------------------------
	.section	.nv.info._ZN10layer_norm31ln_parallel_residual_bwd_kernelINS_13Kernel_traitsI13__nv_bfloat16S2_S2_S2_fjLj1280ELj1ELj4ELj1ELj16ENS_18Kernel_traits_baseILj1280ES2_S2_S2_S2_fjLj128EEEEELb0ELb0ELb0EEEvNS_9BwdParamsE,"",@"SHT_CUDA_INFO"
	.sectionflags	@""
	.align	4


	//----- nvinfo : EIATTR_CUDA_API_VERSION
	.align		4
        /*0000*/ 	.byte	0x04, 0x37
        /*0002*/ 	.short	(.L_961 - .L_960)
.L_960:
        /*0004*/ 	.word	0x00000082


	//----- nvinfo : EIATTR_SW2861232_WAR
	.align		4
.L_961:
        /*0008*/ 	.byte	0x01, 0x35
	.zero		2


	//----- nvinfo : EIATTR_PARAM_CBANK
	.align		4
        /*000c*/ 	.byte	0x04, 0x0a
        /*000e*/ 	.short	(.L_963 - .L_962)
	.align		4
.L_962:
        /*0010*/ 	.word	index@(.nv.constant0._ZN10layer_norm31ln_parallel_residual_bwd_kernelINS_13Kernel_traitsI13__nv_bfloat16S2_S2_S2_fjLj1280ELj1ELj4ELj1ELj16ENS_18Kernel_traits_baseILj1280ES2_S2_S2_S2_fjLj128EEEEELb0ELb0ELb0EEEvNS_9BwdParamsE)
        /*0014*/ 	.short	0x0160
        /*0016*/ 	.short	0x0128


	//----- nvinfo : EIATTR_CBANK_PARAM_SIZE
	.align		4
.L_963:
        /*0018*/ 	.byte	0x03, 0x19
        /*001a*/ 	.short	0x0128


	//----- nvinfo : EIATTR_KPARAM_INFO
	.align		4
        /*001c*/ 	.byte	0x04, 0x17
        /*001e*/ 	.short	(.L_965 - .L_964)
.L_964:
        /*0020*/ 	.word	0x00000000
        /*0024*/ 	.short	0x0000
        /*0026*/ 	.short	0x0000
        /*0028*/ 	.byte	0x00, 0xf0, 0xa1, 0x04


	//----- nvinfo : EIATTR_MAXREG_COUNT
	.align		4
.L_965:
        /*002c*/ 	.byte	0x03, 0x1b
        /*002e*/ 	.short	0x00ff


	//----- nvinfo : EIATTR_NUM_BARRIERS
	.align		4
        /*0030*/ 	.byte	0x02, 0x4c
        /*0032*/ 	.byte	0x01
	.zero		1


	//----- nvinfo : EIATTR_ANNOTATIONS
	.align		4
        /*0034*/ 	.byte	0x04, 0x55
        /*0036*/ 	.short	(.L_967 - .L_966)


	//   ....[0]....
.L_966:
        /*0038*/ 	.word	0x00000001
        /*003c*/ 	.byte	0x50, 0x08, 0x00, 0x00, 0x01, 0x00, 0x00, 0x00, 0x60, 0x08, 0x00, 0x00, 0x01, 0x00, 0x00, 0x00
        /* <DEDUP_REMOVED lines=123> */
        /*07fc*/ 	.byte	0xb0, 0x5e, 0x00, 0x00, 0x01, 0x00, 0x00, 0x00, 0xc0, 0x5e, 0x00, 0x00


	//----- nvinfo : EIATTR_MERCURY_ISA_VERSION
	.align		4
.L_967:
        /*0808*/ 	.byte	0x03, 0x5f
        /*080a*/ 	.short	0x0000


	//----- nvinfo : EIATTR_COOP_GROUP_MASK_REGIDS
	.align		4
        /*080c*/ 	.byte	0x04, 0x29
        /*080e*/ 	.short	(.L_969 - .L_968)


	//   ....[0]....
.L_968:
        /*0810*/ 	.word	0xffffffff


	//   ....[1]....
        /*0814*/ 	.word	0xffffffff


	//   ....[2]....
        /*0818*/ 	.word	0xffffffff


	//   ....[3]....
        /*081c*/ 	.word	0xffffffff


	//   ....[4]....
        /*0820*/ 	.word	0xffffffff


	//   ....[5]....
        /*0824*/ 	.word	0xffffffff


	//   ....[6]....
        /*0828*/ 	.word	0xffffffff


	//   ....[7]....
        /*082c*/ 	.word	0xffffffff


	//   ....[8]....
        /*0830*/ 	.word	0xffffffff


	//   ....[9]....
        /*0834*/ 	.word	0xffffffff


	//   ....[10]....
        /*0838*/ 	.word	0xffffffff


	//   ....[11]....
        /*083c*/ 	.word	0xffffffff


	//   ....[12]....
        /*0840*/ 	.word	0xffffffff


	//   ....[13]....
        /*0844*/ 	.word	0xffffffff


	//   ....[14]....
        /*0848*/ 	.word	0xffffffff


	//   ....[15]....
        /*084c*/ 	.word	0xffffffff


	//   ....[16]....
        /*0850*/ 	.word	0xffffffff


	//   ....[17]....
        /*0854*/ 	.word	0xffffffff


	//   ....[18]....
        /*0858*/ 	.word	0xffffffff


	//   ....[19]....
        /*085c*/ 	.word	0xffffffff


	//----- nvinfo : EIATTR_COOP_GROUP_INSTR_OFFSETS
	.align		4
.L_969:
        /*0860*/ 	.byte	0x04, 0x28
        /*0862*/ 	.short	(.L_971 - .L_970)


	//   ....[0]....
.L_970:
        /*0864*/ 	.word	0x00004240


	//   ....[1]....
        /*0868*/ 	.word	0x00004260


	//   ....[2]....
        /*086c*/ 	.word	0x00004290


	//   ....[3]....
        /*0870*/ 	.word	0x000042b0


	//   ....[4]....
        /*0874*/ 	.word	0x000042d0


	//   ....[5]....
        /*0878*/ 	.word	0x000042f0


	//   ....[6]....
        /*087c*/ 	.word	0x00004300


	//   ....[7]....
        /*0880*/ 	.word	0x00004330


	//   ....[8]....
        /*0884*/ 	.word	0x00004340


	//   ....[9]....
        /*0888*/ 	.word	0x00004360


	//   ....[10]....
        /*088c*/ 	.word	0x00008b40


	//   ....[11]....
        /*0890*/ 	.word	0x00008bc0


	//   ....[12]....
        /*0894*/ 	.word	0x00008c40


	//   ....[13]....
        /*0898*/ 	.word	0x00008cb0


	//   ....[14]....
        /*089c*/ 	.word	0x00008d30


	//   ....[15]....
        /*08a0*/ 	.word	0x00008da0


	//   ....[16]....
        /*08a4*/ 	.word	0x00008e20


	//   ....[17]....
        /*08a8*/ 	.word	0x00008e90


	//   ....[18]....
        /*08ac*/ 	.word	0x00008f10


	//   ....[19]....
        /*08b0*/ 	.word	0x00008f80


	//----- nvinfo : EIATTR_EXIT_INSTR_OFFSETS
	.align		4
.L_971:
        /*08b4*/ 	.byte	0x04, 0x1c
        /*08b6*/ 	.short	(.L_973 - .L_972)


	//   ....[0]....
.L_972:
        /*08b8*/ 	.word	0x00008a50


	//   ....[1]....
        /*08bc*/ 	.word	0x00008ae0


	//----- nvinfo : EIATTR_MAX_THREADS
	.align		4
.L_973:
        /*08c0*/ 	.byte	0x04, 0x05
        /*08c2*/ 	.short	(.L_975 - .L_974)
.L_974:
        /*08c4*/ 	.word	0x00000080
        /*08c8*/ 	.word	0x00000001
        /*08cc*/ 	.word	0x00000001


	//----- nvinfo : EIATTR_CRS_STACK_SIZE
	.align		4
.L_975:
        /*08d0*/ 	.byte	0x04, 0x1e
        /*08d2*/ 	.short	(.L_977 - .L_976)
.L_976:
        /*08d4*/ 	.word	0x00000000
.L_977:


//--------------------- .nv.info._ZN10layer_norm31ln_parallel_residual_bwd_kernelINS_13Kernel_traitsI13__nv_bfloat16S2_S2_S2_fjLj1280ELj1ELj4ELj1ELj16ENS_18Kernel_traits_baseILj1280ES2_S2_S2_S2_fjLj128EEEEELb0ELb0ELb1EEEvNS_9BwdParamsE --------------------------
	.section	.nv.info._ZN10layer_norm31ln_parallel_residual_bwd_kernelINS_13Kernel_traitsI13__nv_bfloat16S2_S2_S2_fjLj1280ELj1ELj4ELj1ELj16ENS_18Kernel_traits_baseILj1280ES2_S2_S2_S2_fjLj128EEEEELb0ELb0ELb1EEEvNS_9BwdParamsE,"",@"SHT_CUDA_INFO"
	.sectionflags	@""
	.align	4


	//----- nvinfo : EIATTR_CUDA_API_VERSION
	.align		4
        /*0000*/ 	.byte	0x04, 0x37
        /*0002*/ 	.short	(.L_979 - .L_978)
.L_978:
        /*0004*/ 	.word	0x00000082


	//----- nvinfo : EIATTR_SW2861232_WAR
	.align		4
.L_979:
        /*0008*/ 	.byte	0x01, 0x35
	.zero		2


	//----- nvinfo : EIATTR_PARAM_CBANK
	.align		4
        /*000c*/ 	.byte	0x04, 0x0a
        /*000e*/ 	.short	(.L_981 - .L_980)
	.align		4
.L_980:
        /*0010*/ 	.word	index@(.nv.constant0._ZN10layer_norm31ln_parallel_residual_bwd_kernelINS_13Kernel_traitsI13__nv_bfloat16S2_S2_S2_fjLj1280ELj1ELj4ELj1ELj16ENS_18Kernel_traits_baseILj1280ES2_S2_S2_S2_fjLj128EEEEELb0ELb0ELb1EEEvNS_9BwdParamsE)
        /*0014*/ 	.short	0x0160
        /*0016*/ 	.short	0x0128


	//----- nvinfo : EIATTR_CBANK_PARAM_SIZE
	.align		4
.L_981:
        /*0018*/ 	.byte	0x03, 0x19
        /*001a*/ 	.short	0x0128


	//----- nvinfo : EIATTR_KPARAM_INFO
	.align		4
        /*001c*/ 	.byte	0x04, 0x17
        /*001e*/ 	.short	(.L_983 - .L_982)
.L_982:
        /*0020*/ 	.word	0x00000000
        /*0024*/ 	.short	0x0000
        /*0026*/ 	.short	0x0000
        /*0028*/ 	.byte	0x00, 0xf0, 0xa1, 0x04


	//----- nvinfo : EIATTR_MAXREG_COUNT
	.align		4
.L_983:
        /*002c*/ 	.byte	0x03, 0x1b
        /*002e*/ 	.short	0x00ff


	//----- nvinfo : EIATTR_NUM_BARRIERS
	.align		4
        /*0030*/ 	.byte	0x02, 0x4c
        /*0032*/ 	.byte	0x01
	.zero		1


	//----- nvinfo : EIATTR_ANNOTATIONS
	.align		4
        /*0034*/ 	.byte	0x04, 0x55
        /*0036*/ 	.short	(.L_985 - .L_984)


	//   ....[0]....
.L_984:
        /* <DEDUP_REMOVED lines=145> */


	//----- nvinfo : EIATTR_MERCURY_ISA_VERSION
	.align		4
.L_985:
        /*0938*/ 	.byte	0x03, 0x5f
        /*093a*/ 	.short	0x0000


	//----- nvinfo : EIATTR_COOP_GROUP_MASK_REGIDS
	.align		4
        /*093c*/ 	.byte	0x04, 0x29
        /*093e*/ 	.short	(.L_987 - .L_986)


	//   ....[0]....
.L_986:
        /*0940*/ 	.word	0xffffffff


	//   ....[1]....
        /*0944*/ 	.word	0xffffffff


	//   ....[2]....
        /*0948*/ 	.word	0xffffffff


	//   ....[3]....
        /*094c*/ 	.word	0xffffffff


	//   ....[4]....
        /*0950*/ 	.word	0xffffffff


	//   ....[5]....
        /*0954*/ 	.word	0xffffffff


	//   ....[6]....
        /*0958*/ 	.word	0xffffffff


	//   ....[7]....
        /*095c*/ 	.word	0xffffffff


	//   ....[8]....
        /*0960*/ 	.word	0xffffffff


	//   ....[9]....
        /*0964*/ 	.word	0xffffffff


	//   ....[10]....
        /*0968*/ 	.word	0xffffffff


	//   ....[11]....
        /*096c*/ 	.word	0xffffffff


	//   ....[12]....
        /*0970*/ 	.word	0xffffffff


	//   ....[13]....
        /*0974*/ 	.word	0xffffffff


	//   ....[14]....
        /*0978*/ 	.word	0xffffffff


	//   ....[15]....
        /*097c*/ 	.word	0xffffffff


	//   ....[16]....
        /*0980*/ 	.word	0xffffffff


	//   ....[17]....
        /*0984*/ 	.word	0xffffffff


	//   ....[18]....
        /*0988*/ 	.word	0xffffffff


	//   ....[19]....
        /*098c*/ 	.word	0xffffffff


	//----- nvinfo : EIATTR_COOP_GROUP_INSTR_OFFSETS
	.align		4
.L_987:
        /*0990*/ 	.byte	0x04, 0x28
        /*0992*/ 	.short	(.L_989 - .L_988)


	//   ....[0]....
.L_988:
        /*0994*/ 	.word	0x00004450


	//   ....[1]....
        /*0998*/ 	.word	0x00004470


	//   ....[2]....
        /*099c*/ 	.word	0x000044a0


	//   ....[3]....
        /*09a0*/ 	.word	0x000044c0


	//   ....[4]....
        /*09a4*/ 	.word	0x000044e0


	//   ....[5]....
        /*09a8*/ 	.word	0x00004500


	//   ....[6]....
        /*09ac*/ 	.word	0x00004520


	//   ....[7]....
        /*09b0*/ 	.word	0x00004540


	//   ....[8]....
        /*09b4*/ 	.word	0x00004550


	//   ....[9]....
        /*09b8*/ 	.word	0x00004570


	//   ....[10]....
        /*09bc*/ 	.word	0x000083e0


	//   ....[11]....
        /*09c0*/ 	.word	0x00008440


	//   ....[12]....
        /*09c4*/ 	.word	0x000084a0


	//   ....[13]....
        /*09c8*/ 	.word	0x000084f0


	//   ....[14]....
        /*09cc*/ 	.word	0x00008550


	//   ....[15]....
        /*09d0*/ 	.word	0x000085a0


	//   ....[16]....
        /*09d4*/ 	.word	0x00008600


	//   ....[17]....
        /*09d8*/ 	.word	0x00008650


	//   ....[18]....
        /*09dc*/ 	.word	0x000086b0


	//   ....[19]....
        /*09e0*/ 	.word	0x00008700


	//----- nvinfo : EIATTR_EXIT_INSTR_OFFSETS
	.align		4
.L_989:
        /*09e4*/ 	.byte	0x04, 0x1c
        /*09e6*/ 	.short	(.L_991 - .L_990)


	//   ....[0]....
.L_990:
        /*09e8*/ 	.word	0x000083a0


	//----- nvinfo : EIATTR_MAX_THREADS
	.align		4
.L_991:
        /*09ec*/ 	.byte	0x04, 0x05
        /*09ee*/ 	.short	(.L_993 - .L_992)
.L_992:
        /*09f0*/ 	.word	0x00000080
        /*09f4*/ 	.word	0x00000001
        /*09f8*/ 	.word	0x00000001


	//----- nvinfo : EIATTR_CRS_STACK_SIZE
	.align		4
.L_993:
        /*09fc*/ 	.byte	0x04, 0x1e
        /*09fe*/ 	.short	(.L_995 - .L_994)
.L_994:
        /*0a00*/ 	.word	0x00000000
.L_995:


//--------------------- .nv.info._ZN10layer_norm31ln_parallel_residual_bwd_kernelINS_13Kernel_traitsI13__nv_bfloat16S2_S2_S2_fjLj1280ELj1ELj4ELj1ELj16ENS_18Kernel_traits_baseILj1280ES2_S2_S2_S2_fjLj128EEEEELb0ELb1ELb0EEEvNS_9BwdParamsE --------------------------
	.section	.nv.info._ZN10layer_norm31ln_parallel_residual_bwd_kernelINS_13Kernel_traitsI13__nv_bfloat16S2_S2_S2_fjLj1280ELj1ELj4ELj1ELj16ENS_18Kernel_traits_baseILj1280ES2_S2_S2_S2_fjLj128EEEEELb0ELb1ELb0EEEvNS_9BwdParamsE,"",@"SHT_CUDA_INFO"
	.sectionflags	@""
	.align	4


	//----- nvinfo : EIATTR_CUDA_API_VERSION
	.align		4
        /*0000*/ 	.byte	0x04, 0x37
        /*0002*/ 	.short	(.L_997 - .L_996)
.L_996:
        /*0004*/ 	.word	0x00000082


	//----- nvinfo : EIATTR_SW2861232_WAR
	.align		4
.L_997:
        /*0008*/ 	.byte	0x01, 0x35
	.zero		2


	//----- nvinfo : EIATTR_PARAM_CBANK
	.align		4
        /*000c*/ 	.byte	0x04, 0x0a
        /*000e*/ 	.short	(.L_999 - .L_998)
	.align		4
.L_998:
        /*0010*/ 	.word	index@(.nv.constant0._ZN10layer_norm31ln_parallel_residual_bwd_kernelINS_13Kernel_traitsI13__nv_bfloat16S2_S2_S2_fjLj1280ELj1ELj4ELj1ELj16ENS_18Kernel_traits_baseILj1280ES2_S2_S2_S2_fjLj128EEEEELb0ELb1ELb0EEEvNS_9BwdParamsE)
        /*0014*/ 	.short	0x0160
        /*0016*/ 	.short	0x0128


	//----- nvinfo : EIATTR_CBANK_PARAM_SIZE
	.align		4
.L_999:
        /*0018*/ 	.byte	0x03, 0x19
        /*001a*/ 	.short	0x0128


	//----- nvinfo : EIATTR_KPARAM_INFO
	.align		4
        /*001c*/ 	.byte	0x04, 0x17
        /*001e*/ 	.short	(.L_1001 - .L_1000)
.L_1000:
        /*0020*/ 	.word	0x00000000
        /*0024*/ 	.short	0x0000
        /*0026*/ 	.short	0x0000
        /*0028*/ 	.byte	0x00, 0xf0, 0xa1, 0x04


	//----- nvinfo : EIATTR_MAXREG_COUNT
	.align		4
.L_1001:
        /*002c*/ 	.byte	0x03, 0x1b
        /*002e*/ 	.short	0x00ff


	//----- nvinfo : EIATTR_NUM_BARRIERS
	.align		4
        /*0030*/ 	.byte	0x02, 0x4c
        /*0032*/ 	.byte	0x01
	.zero		1


	//----- nvinfo : EIATTR_MERCURY_ISA_VERSION
	.align		4
        /*0034*/ 	.byte	0x03, 0x5f
        /*0036*/ 	.short	0x0000


	//----- nvinfo : EIATTR_COOP_GROUP_MASK_REGIDS
	.align		4
        /*0038*/ 	.byte	0x04, 0x29
        /*003a*/ 	.short	(.L_1003 - .L_1002)


	//   ....[0]....
.L_1002:
        /*003c*/ 	.word	0xffffffff


	//   ....[1]....
        /*0040*/ 	.word	0xffffffff


	//   ....[2]....
        /*0044*/ 	.word	0xffffffff


	//   ....[3]....
        /*0048*/ 	.word	0xffffffff


	//   ....[4]....
        /*004c*/ 	.word	0xffffffff


	//   ....[5]....
        /*0050*/ 	.word	0xffffffff


	//   ....[6]....
        /*0054*/ 	.word	0xffffffff


	//   ....[7]....
        /*0058*/ 	.word	0xffffffff


	//   ....[8]....
        /*005c*/ 	.word	0xffffffff


	//   ....[9]....
        /*0060*/ 	.word	0xffffffff


	//   ....[10]....
        /*0064*/ 	.word	0xffffffff


	//   ....[11]....
        /*0068*/ 	.word	0xffffffff


	//   ....[12]....
        /*006c*/ 	.word	0xffffffff


	//   ....[13]....
        /*0070*/ 	.word	0xffffffff


	//   ....[14]....
        /*0074*/ 	.word	0xffffffff


	//   ....[15]....
        /*0078*/ 	.word	0xffffffff


	//   ....[16]....
        /*007c*/ 	.word	0xffffffff


	//   ....[17]....
        /*0080*/ 	.word	0xffffffff


	//   ....[18]....
        /*0084*/ 	.word	0xffffffff


	//   ....[19]....
        /*0088*/ 	.word	0xffffffff


	//----- nvinfo : EIATTR_COOP_GROUP_INSTR_OFFSETS
	.align		4
.L_1003:
        /*008c*/ 	.byte	0x04, 0x28
        /*008e*/ 	.short	(.L_1005 - .L_1004)


	//   ....[0]....
.L_1004:
        /*0090*/ 	.word	0x000023d0


	//   ....[1]....
        /*0094*/ 	.word	0x000023f0


	//   ....[2]....
        /*0098*/ 	.word	0x00002410


	//   ....[3]....
        /*009c*/ 	.word	0x00002430


	//   ....[4]....
        /*00a0*/ 	.word	0x00002450


	//   ....[5]....
        /*00a4*/ 	.word	0x00002470


	//   ....[6]....
        /*00a8*/ 	.word	0x00002490


	//   ....[7]....
        /*00ac*/ 	.word	0x000024b0


	//   ....[8]....
        /*00b0*/ 	.word	0x000024d0


	//   ....[9]....
        /*00b4*/ 	.word	0x000024f0


	//   ....[10]....
        /*00b8*/ 	.word	0x00005740


	//   ....[11]....
        /*00bc*/ 	.word	0x000057c0


	//   ....[12]....
        /*00c0*/ 	.word	0x00005840


	//   ....[13]....
        /*00c4*/ 	.word	0x000058b0


	//   ....[14]....
        /*00c8*/ 	.word	0x00005930


	//   ....[15]....
        /*00cc*/ 	.word	0x000059a0


	//   ....[16]....
        /*00d0*/ 	.word	0x00005a20


	//   ....[17]....
        /*00d4*/ 	.word	0x00005a90


	//   ....[18]....
        /*00d8*/ 	.word	0x00005b10


	//   ....[19]....
        /*00dc*/ 	.word	0x00005b80


	//----- nvinfo : EIATTR_EXIT_INSTR_OFFSETS
	.align		4
.L_1005:
        /*00e0*/ 	.byte	0x04, 0x1c
        /*00e2*/ 	.short	(.L_1007 - .L_1006)


	//   ....[0]....
.L_1006:
        /*00e4*/ 	.word	0x000056b0


	//   ....[1]....
        /*00e8*/ 	.word	0x000056e0


	//----- nvinfo : EIATTR_MAX_THREADS
	.align		4
.L_1007:
        /*00ec*/ 	.byte	0x04, 0x05
        /*00ee*/ 	.short	(.L_1009 - .L_1008)
.L_1008:
        /*00f0*/ 	.word	0x00000080
        /*00f4*/ 	.word	0x00000001
        /*00f8*/ 	.word	0x00000001


	//----- nvinfo : EIATTR_CRS_STACK_SIZE
	.align		4
.L_1009:
        /*00fc*/ 	.byte	0x04, 0x1e
        /*00fe*/ 	.short	(.L_1011 - .L_1010)
.L_1010:
        /*0100*/ 	.word	0x00000000
.L_1011:


//--------------------- .nv.info._ZN10layer_norm31ln_parallel_residual_bwd_kernelINS_13Kernel_traitsI13__nv_bfloat16S2_S2_S2_fjLj1280ELj1ELj4ELj1ELj16ENS_18Kernel_traits_baseILj1280ES2_S2_S2_S2_fjLj128EEEEELb0ELb1ELb1EEEvNS_9BwdParamsE --------------------------
	.section	.nv.info._ZN10layer_norm31ln_parallel_residual_bwd_kernelINS_13Kernel_traitsI13__nv_bfloat16S2_S2_S2_fjLj1280ELj1ELj4ELj1ELj16ENS_18Kernel_traits_baseILj1280ES2_S2_S2_S2_fjLj128EEEEELb0ELb1ELb1EEEvNS_9BwdParamsE,"",@"SHT_CUDA_INFO"
	.sectionflags	@""
	.align	4


	//----- nvinfo : EIATTR_CUDA_API_VERSION
	.align		4
        /*0000*/ 	.byte	0x04, 0x37
        /*0002*/ 	.short	(.L_1013 - .L_1012)
.L_1012:
        /*0004*/ 	.word	0x00000082


	//----- nvinfo : EIATTR_SW2861232_WAR
	.align		4
.L_1013:
        /*0008*/ 	.byte	0x01, 0x35
	.zero		2


	//----- nvinfo : EIATTR_PARAM_CBANK
	.align		4
        /*000c*/ 	.byte	0x04, 0x0a
        /*000e*/ 	.short	(.L_1015 - .L_1014)
	.align		4
.L_1014:
        /*0010*/ 	.word	index@(.nv.constant0._ZN10layer_norm31ln_parallel_residual_bwd_kernelINS_13Kernel_traitsI13__nv_bfloat16S2_S2_S2_fjLj1280ELj1ELj4ELj1ELj16ENS_18Kernel_traits_baseILj1280ES2_S2_S2_S2_fjLj128EEEEELb0ELb1ELb1EEEvNS_9BwdParamsE)
        /*0014*/ 	.short	0x0160
        /*0016*/ 	.short	0x0128


	//----- nvinfo : EIATTR_CBANK_PARAM_SIZE
	.align		4
.L_1015:
        /*0018*/ 	.byte	0x03, 0x19
        /*001a*/ 	.short	0x0128


	//----- nvinfo : EIATTR_KPARAM_INFO
	.align		4
        /*001c*/ 	.byte	0x04, 0x17
        /*001e*/ 	.short	(.L_1017 - .L_1016)
.L_1016:
        /*0020*/ 	.word	0x00000000
        /*0024*/ 	.short	0x0000
        /*0026*/ 	.short	0x0000
        /*0028*/ 	.byte	0x00, 0xf0, 0xa1, 0x04


	//----- nvinfo : EIATTR_MAXREG_COUNT
	.align		4
.L_1017:
        /*002c*/ 	.byte	0x03, 0x1b
        /*002e*/ 	.short	0x00ff


	//----- nvinfo : EIATTR_NUM_BARRIERS
	.align		4
        /*0030*/ 	.byte	0x02, 0x4c
        /*0032*/ 	.byte	0x01
	.zero		1


	//----- nvinfo : EIATTR_MERCURY_ISA_VERSION
	.align		4
        /*0034*/ 	.byte	0x03, 0x5f
        /*0036*/ 	.short	0x0000


	//----- nvinfo : EIATTR_COOP_GROUP_MASK_REGIDS
	.align		4
        /*0038*/ 	.byte	0x04, 0x29
        /*003a*/ 	.short	(.L_1019 - .L_1018)


	//   ....[0]....
.L_1018:
        /*003c*/ 	.word	0xffffffff


	//   ....[1]....
        /*0040*/ 	.word	0xffffffff


	//   ....[2]....
        /*0044*/ 	.word	0xffffffff


	//   ....[3]....
        /*0048*/ 	.word	0xffffffff


	//   ....[4]....
        /*004c*/ 	.word	0xffffffff


	//   ....[5]....
        /*0050*/ 	.word	0xffffffff


	//   ....[6]....
        /*0054*/ 	.word	0xffffffff


	//   ....[7]....
        /*0058*/ 	.word	0xffffffff


	//   ....[8]....
        /*005c*/ 	.word	0xffffffff


	//   ....[9]....
        /*0060*/ 	.word	0xffffffff


	//   ....[10]....
        /*0064*/ 	.word	0xffffffff


	//   ....[11]....
        /*0068*/ 	.word	0xffffffff


	//   ....[12]....
        /*006c*/ 	.word	0xffffffff


	//   ....[13]....
        /*0070*/ 	.word	0xffffffff


	//   ....[14]....
        /*0074*/ 	.word	0xffffffff


	//   ....[15]....
        /*0078*/ 	.word	0xffffffff


	//   ....[16]....
        /*007c*/ 	.word	0xffffffff


	//   ....[17]....
        /*0080*/ 	.word	0xffffffff


	//   ....[18]....
        /*0084*/ 	.word	0xffffffff


	//   ....[19]....
        /*0088*/ 	.word	0xffffffff


	//----- nvinfo : EIATTR_COOP_GROUP_INSTR_OFFSETS
	.align		4
.L_1019:
        /*008c*/ 	.byte	0x04, 0x28
        /*008e*/ 	.short	(.L_1021 - .L_1020)


	//   ....[0]....
.L_1020:
        /*0090*/ 	.word	0x00002290


	//   ....[1]....
        /*0094*/ 	.word	0x000022b0


	//   ....[2]....
        /*0098*/ 	.word	0x000022d0


	//   ....[3]....
        /*009c*/ 	.word	0x000022f0


	//   ....[4]....
        /*00a0*/ 	.word	0x00002310


	//   ....[5]....
        /*00a4*/ 	.word	0x00002330


	//   ....[6]....
        /*00a8*/ 	.word	0x00002350


	//   ....[7]....
        /*00ac*/ 	.word	0x00002370


	//   ....[8]....
        /*00b0*/ 	.word	0x00002390


	//   ....[9]....
        /*00b4*/ 	.word	0x000023b0


	//   ....[10]....
        /*00b8*/ 	.word	0x000051e0


	//   ....[11]....
        /*00bc*/ 	.word	0x00005260


	//   ....[12]....
        /*00c0*/ 	.word	0x000052e0


	//   ....[13]....
        /*00c4*/ 	.word	0x00005350


	//   ....[14]....
        /*00c8*/ 	.word	0x000053d0


	//   ....[15]....
        /*00cc*/ 	.word	0x00005440


	//   ....[16]....
        /*00d0*/ 	.word	0x000054c0


	//   ....[17]....
        /*00d4*/ 	.word	0x00005530


	//   ....[18]....
        /*00d8*/ 	.word	0x000055b0


	//   ....[19]....
        /*00dc*/ 	.word	0x00005620


	//----- nvinfo : EIATTR_EXIT_INSTR_OFFSETS
	.align		4
.L_1021:
        /*00e0*/ 	.byte	0x04, 0x1c
        /*00e2*/ 	.short	(.L_1023 - .L_1022)


	//   ....[0]....
.L_1022:
        /*00e4*/ 	.word	0x00005180


	//----- nvinfo : EIATTR_MAX_THREADS
	.align		4
.L_1023:
        /*00e8*/ 	.byte	0x04, 0x05
        /*00ea*/ 	.short	(.L_1025 - .L_1024)
.L_1024:
        /*00ec*/ 	.word	0x00000080
        /*00f0*/ 	.word	0x00000001
        /*00f4*/ 	.word	0x00000001


	//----- nvinfo : EIATTR_CRS_STACK_SIZE
	.align		4
.L_1025:
        /*00f8*/ 	.byte	0x04, 0x1e
        /*00fa*/ 	.short	(.L_1027 - .L_1026)
.L_1026:
        /*00fc*/ 	.word	0x00000000
.L_1027:


//--------------------- .nv.info._ZN10layer_norm31ln_parallel_residual_bwd_kernelINS_13Kernel_traitsI13__nv_bfloat16S2_S2_S2_fjLj1280ELj1ELj4ELj1ELj16ENS_18Kernel_traits_baseILj1280ES2_S2_S2_S2_fjLj128EEEEELb1ELb0ELb0EEEvNS_9BwdParamsE --------------------------
	.section	.nv.info._ZN10layer_norm31ln_parallel_residual_bwd_kernelINS_13Kernel_traitsI13__nv_bfloat16S2_S2_S2_fjLj1280ELj1ELj4ELj1ELj16ENS_18Kernel_traits_baseILj1280ES2_S2_S2_S2_fjLj128EEEEELb1ELb0ELb0EEEvNS_9BwdParamsE,"",@"SHT_CUDA_INFO"
	.sectionflags	@""
	.align	4


	//----- nvinfo : EIATTR_CUDA_API_VERSION
	.align		4
        /*0000*/ 	.byte	0x04, 0x37
        /*0002*/ 	.short	(.L_1029 - .L_1028)
.L_1028:
        /*0004*/ 	.word	0x00000082


	//----- nvinfo : EIATTR_SW2861232_WAR
	.align		4
.L_1029:
        /*0008*/ 	.byte	0x01, 0x35
	.zero		2


	//----- nvinfo : EIATTR_PARAM_CBANK
	.align		4
        /*000c*/ 	.byte	0x04, 0x0a
        /*000e*/ 	.short	(.L_1031 - .L_1030)
	.align		4
.L_1030:
        /*0010*/ 	.word	index@(.nv.constant0._ZN10layer_norm31ln_parallel_residual_bwd_kernelINS_13Kernel_traitsI13__nv_bfloat16S2_S2_S2_fjLj1280ELj1ELj4ELj1ELj16ENS_18Kernel_traits_baseILj1280ES2_S2_S2_S2_fjLj128EEEEELb1ELb0ELb0EEEvNS_9BwdParamsE)
        /*0014*/ 	.short	0x0160
        /*0016*/ 	.short	0x0128


	//----- nvinfo : EIATTR_CBANK_PARAM_SIZE
	.align		4
.L_1031:
        /*0018*/ 	.byte	0x03, 0x19
        /*001a*/ 	.short	0x0128


	//----- nvinfo : EIATTR_KPARAM_INFO
	.align		4
        /*001c*/ 	.byte	0x04, 0x17
        /*001e*/ 	.short	(.L_1033 - .L_1032)
.L_1032:
        /*0020*/ 	.word	0x00000000
        /*0024*/ 	.short	0x0000
        /*0026*/ 	.short	0x0000
        /*0028*/ 	.byte	0x00, 0xf0, 0xa1, 0x04


	//----- nvinfo : EIATTR_MAXREG_COUNT
	.align		4
.L_1033:
        /*002c*/ 	.byte	0x03, 0x1b
        /*002e*/ 	.short	0x00ff


	//----- nvinfo : EIATTR_NUM_BARRIERS
	.align		4
        /*0030*/ 	.byte	0x02, 0x4c
        /*0032*/ 	.byte	0x01
	.zero		1


	//----- nvinfo : EIATTR_ANNOTATIONS
	.align		4
        /*0034*/ 	.byte	0x04, 0x55
        /*0036*/ 	.short	(.L_1035 - .L_1034)


	//   ....[0]....
.L_1034:
        /* <DEDUP_REMOVED lines=164> */


	//----- nvinfo : EIATTR_MERCURY_ISA_VERSION
	.align		4
.L_1035:
        /*0a68*/ 	.byte	0x03, 0x5f
        /*0a6a*/ 	.short	0x0000


	//----- nvinfo : EIATTR_COOP_GROUP_MASK_REGIDS
	.align		4
        /*0a6c*/ 	.byte	0x04, 0x29
        /*0a6e*/ 	.short	(.L_1037 - .L_1036)


	//   ....[0]....
.L_1036:
        /*0a70*/ 	.word	0xffffffff


	//   ....[1]....
        /*0a74*/ 	.word	0xffffffff


	//   ....[2]....
        /*0a78*/ 	.word	0xffffffff


	//   ....[3]....
        /*0a7c*/ 	.word	0xffffffff


	//   ....[4]....
        /*0a80*/ 	.word	0xffffffff


	//   ....[5]....
        /*0a84*/ 	.word	0xffffffff


	//   ....[6]....
        /*0a88*/ 	.word	0xffffffff


	//   ....[7]....
        /*0a8c*/ 	.word	0xffffffff


	//   ....[8]....
        /*0a90*/ 	.word	0xffffffff


	//   ....[9]....
        /*0a94*/ 	.word	0xffffffff


	//   ....[10]....
        /*0a98*/ 	.word	0xffffffff


	//   ....[11]....
        /*0a9c*/ 	.word	0xffffffff


	//   ....[12]....
        /*0aa0*/ 	.word	0xffffffff


	//   ....[13]....
        /*0aa4*/ 	.word	0xffffffff


	//   ....[14]....
        /*0aa8*/ 	.word	0xffffffff


	//   ....[15]....
        /*0aac*/ 	.word	0xffffffff


	//   ....[16]....
        /*0ab0*/ 	.word	0xffffffff


	//   ....[17]....
        /*0ab4*/ 	.word	0xffffffff


	//   ....[18]....
        /*0ab8*/ 	.word	0xffffffff


	//   ....[19]....
        /*0abc*/ 	.word	0xffffffff


	//----- nvinfo : EIATTR_COOP_GROUP_INSTR_OFFSETS
	.align		4
.L_1037:
        /*0ac0*/ 	.byte	0x04, 0x28
        /*0ac2*/ 	.short	(.L_1039 - .L_1038)


	//   ....[0]....
.L_1038:
        /*0ac4*/ 	.word	0x00004900


	//   ....[1]....
        /*0ac8*/ 	.word	0x00004920


	//   ....[2]....
        /*0acc*/ 	.word	0x00004950


	//   ....[3]....
        /*0ad0*/ 	.word	0x00004970


	//   ....[4]....
        /*0ad4*/ 	.word	0x00004990


	//   ....[5]....
        /*0ad8*/ 	.word	0x000049b0


	//   ....[6]....
        /*0adc*/ 	.word	0x000049c0


	//   ....[7]....
        /*0ae0*/ 	.word	0x000049f0


	//   ....[8]....
        /*0ae4*/ 	.word	0x00004a00


	//   ....[9]....
        /*0ae8*/ 	.word	0x00004a20


	//   ....[10]....
        /*0aec*/ 	.word	0x0000a100


	//   ....[11]....
        /*0af0*/ 	.word	0x0000a180


	//   ....[12]....
        /*0af4*/ 	.word	0x0000a200


	//   ....[13]....
        /*0af8*/ 	.word	0x0000a270


	//   ....[14]....
        /*0afc*/ 	.word	0x0000a2f0


	//   ....[15]....
        /*0b00*/ 	.word	0x0000a360


	//   ....[16]....
        /*0b04*/ 	.word	0x0000a3e0


	//   ....[17]....
        /*0b08*/ 	.word	0x0000a450


	//   ....[18]....
        /*0b0c*/ 	.word	0x0000a4d0


	//   ....[19]....
        /*0b10*/ 	.word	0x0000a540


	//----- nvinfo : EIATTR_EXIT_INSTR_OFFSETS
	.align		4
.L_1039:
        /*0b14*/ 	.byte	0x04, 0x1c
        /*0b16*/ 	.short	(.L_1041 - .L_1040)


	//   ....[0]....
.L_1040:
        /*0b18*/ 	.word	0x0000a010


	//   ....[1]....
        /*0b1c*/ 	.word	0x0000a0a0


	//----- nvinfo : EIATTR_MAX_THREADS
	.align		4
.L_1041:
        /*0b20*/ 	.byte	0x04, 0x05
        /*0b22*/ 	.short	(.L_1043 - .L_1042)
.L_1042:
        /*0b24*/ 	.word	0x00000080
        /*0b28*/ 	.word	0x00000001
        /*0b2c*/ 	.word	0x00000001


	//----- nvinfo : EIATTR_CRS_STACK_SIZE
	.align		4
.L_1043:
        /*0b30*/ 	.byte	0x04, 0x1e
        /*0b32*/ 	.short	(.L_1045 - .L_1044)
.L_1044:
        /*0b34*/ 	.word	0x00000000
.L_1045:


//--------------------- .nv.info._ZN10layer_norm31ln_parallel_residual_bwd_kernelINS_13Kernel_traitsI13__nv_bfloat16S2_S2_S2_fjLj1280ELj1ELj4ELj1ELj16ENS_18Kernel_traits_baseILj1280ES2_S2_S2_S2_fjLj128EEEEELb1ELb0ELb1EEEvNS_9BwdParamsE --------------------------
	.section	.nv.info._ZN10layer_norm31ln_parallel_residual_bwd_kernelINS_13Kernel_traitsI13__nv_bfloat16S2_S2_S2_fjLj1280ELj1ELj4ELj1ELj16ENS_18Kernel_traits_baseILj1280ES2_S2_S2_S2_fjLj128EEEEELb1ELb0ELb1EEEvNS_9BwdParamsE,"",@"SHT_CUDA_INFO"
	.sectionflags	@""
	.align	4


	//----- nvinfo : EIATTR_CUDA_API_VERSION
	.align		4
        /*0000*/ 	.byte	0x04, 0x37
        /*0002*/ 	.short	(.L_1047 - .L_1046)
.L_1046:
        /*0004*/ 	.word	0x00000082


	//----- nvinfo : EIATTR_SW2861232_WAR
	.align		4
.L_1047:
        /*0008*/ 	.byte	0x01, 0x35
	.zero		2


	//----- nvinfo : EIATTR_PARAM_CBANK
	.align		4
        /*000c*/ 	.byte	0x04, 0x0a
        /*000e*/ 	.short	(.L_1049 - .L_1048)
	.align		4
.L_1048:
        /*0010*/ 	.word	index@(.nv.constant0._ZN10layer_norm31ln_parallel_residual_bwd_kernelINS_13Kernel_traitsI13__nv_bfloat16S2_S2_S2_fjLj1280ELj1ELj4ELj1ELj16ENS_18Kernel_traits_baseILj1280ES2_S2_S2_S2_fjLj128EEEEELb1ELb0ELb1EEEvNS_9BwdParamsE)
        /*0014*/ 	.short	0x0160
        /*0016*/ 	.short	0x0128


	//----- nvinfo : EIATTR_CBANK_PARAM_SIZE
	.align		4
.L_1049:
        /*0018*/ 	.byte	0x03, 0x19
        /*001a*/ 	.short	0x0128


	//----- nvinfo : EIATTR_KPARAM_INFO
	.align		4
        /*001c*/ 	.byte	0x04, 0x17
        /*001e*/ 	.short	(.L_1051 - .L_1050)
.L_1050:
        /*0020*/ 	.word	0x00000000
        /*0024*/ 	.short	0x0000
        /*0026*/ 	.short	0x0000
        /*0028*/ 	.byte	0x00, 0xf0, 0xa1, 0x04


	//----- nvinfo : EIATTR_MAXREG_COUNT
	.align		4
.L_1051:
        /*002c*/ 	.byte	0x03, 0x1b
        /*002e*/ 	.short	0x00ff


	//----- nvinfo : EIATTR_NUM_BARRIERS
	.align		4
        /*0030*/ 	.byte	0x02, 0x4c
        /*0032*/ 	.byte	0x01
	.zero		1


	//----- nvinfo : EIATTR_ANNOTATIONS
	.align		4
        /*0034*/ 	.byte	0x04, 0x55
        /*0036*/ 	.short	(.L_1053 - .L_1052)


	//   ....[0]....
.L_1052:
        /* <DEDUP_REMOVED lines=199> */


	//----- nvinfo : EIATTR_MERCURY_ISA_VERSION
	.align		4
.L_1053:
        /*0c98*/ 	.byte	0x03, 0x5f
        /*0c9a*/ 	.short	0x0000


	//----- nvinfo : EIATTR_COOP_GROUP_MASK_REGIDS
	.align		4
        /*0c9c*/ 	.byte	0x04, 0x29
        /*0c9e*/ 	.short	(.L_1055 - .L_1054)


	//   ....[0]....
.L_1054:
        /*0ca0*/ 	.word	0xffffffff


	//   ....[1]....
        /*0ca4*/ 	.word	0xffffffff


	//   ....[2]....
        /*0ca8*/ 	.word	0xffffffff


	//   ....[3]....
        /*0cac*/ 	.word	0xffffffff


	//   ....[4]....
        /*0cb0*/ 	.word	0xffffffff


	//   ....[5]....
        /*0cb4*/ 	.word	0xffffffff


	//   ....[6]....
        /*0cb8*/ 	.word	0xffffffff


	//   ....[7]....
        /*0cbc*/ 	.word	0xffffffff


	//   ....[8]....
        /*0cc0*/ 	.word	0xffffffff


	//   ....[9]....
        /*0cc4*/ 	.word	0xffffffff


	//   ....[10]....
        /*0cc8*/ 	.word	0xffffffff


	//   ....[11]....
        /*0ccc*/ 	.word	0xffffffff


	//   ....[12]....
        /*0cd0*/ 	.word	0xffffffff


	//   ....[13]....
        /*0cd4*/ 	.word	0xffffffff


	//   ....[14]....
        /*0cd8*/ 	.word	0xffffffff


	//   ....[15]....
        /*0cdc*/ 	.word	0xffffffff


	//   ....[16]....
        /*0ce0*/ 	.word	0xffffffff


	//   ....[17]....
        /*0ce4*/ 	.word	0xffffffff


	//   ....[18]....
        /*0ce8*/ 	.word	0xffffffff


	//   ....[19]....
        /*0cec*/ 	.word	0xffffffff


	//----- nvinfo : EIATTR_COOP_GROUP_INSTR_OFFSETS
	.align		4
.L_1055:
        /*0cf0*/ 	.byte	0x04, 0x28
        /*0cf2*/ 	.short	(.L_1057 - .L_1056)


	//   ....[0]....
.L_1056:
        /*0cf4*/ 	.word	0x00004c70


	//   ....[1]....
        /*0cf8*/ 	.word	0x00004c90


	//   ....[2]....
        /*0cfc*/ 	.word	0x00004cc0


	//   ....[3]....
        /*0d00*/ 	.word	0x00004ce0


	//   ....[4]....
        /*0d04*/ 	.word	0x00004d00


	//   ....[5]....
        /*0d08*/ 	.word	0x00004d20


	//   ....[6]....
        /*0d0c*/ 	.word	0x00004d40


	//   ....[7]....
        /*0d10*/ 	.word	0x00004d60


	//   ....[8]....
        /*0d14*/ 	.word	0x00004d70


	//   ....[9]....
        /*0d18*/ 	.word	0x00004d90


	//   ....[10]....
        /*0d1c*/ 	.word	0x000098d0


	//   ....[11]....
        /*0d20*/ 	.word	0x00009950


	//   ....[12]....
        /*0d24*/ 	.word	0x000099d0


	//   ....[13]....
        /*0d28*/ 	.word	0x00009a40


	//   ....[14]....
        /*0d2c*/ 	.word	0x00009ac0


	//   ....[15]....
        /*0d30*/ 	.word	0x00009b30


	//   ....[16]....
        /*0d34*/ 	.word	0x00009bb0


	//   ....[17]....
        /*0d38*/ 	.word	0x00009c20


	//   ....[18]....
        /*0d3c*/ 	.word	0x00009ca0


	//   ....[19]....
        /*0d40*/ 	.word	0x00009d10


	//----- nvinfo : EIATTR_EXIT_INSTR_OFFSETS
	.align		4
.L_1057:
        /*0d44*/ 	.byte	0x04, 0x1c
        /*0d46*/ 	.short	(.L_1059 - .L_1058)


	//   ....[0]....
.L_1058:
        /*0d48*/ 	.word	0x00009870


	//----- nvinfo : EIATTR_MAX_THREADS
	.align		4
.L_1059:
        /*0d4c*/ 	.byte	0x04, 0x05
        /*0d4e*/ 	.short	(.L_1061 - .L_1060)
.L_1060:
        /*0d50*/ 	.word	0x00000080
        /*0d54*/ 	.word	0x00000001
        /*0d58*/ 	.word	0x00000001


	//----- nvinfo : EIATTR_CRS_STACK_SIZE
	.align		4
.L_1061:
        /*0d5c*/ 	.byte	0x04, 0x1e
        /*0d5e*/ 	.short	(.L_1063 - .L_1062)
.L_1062:
        /*0d60*/ 	.word	0x00000000
.L_1063:


//--------------------- .nv.info._ZN10layer_norm22ln_bwd_finalize_kernelINS_22Kernel_traits_finalizeILj1280E13__nv_bfloat16S2_S2_S2_fjLb0ELj1024ELj4ENS_18Kernel_traits_baseILj1280ES2_S2_S2_S2_fjLj1024EEEEELb0ELb0EEEvNS_9BwdParamsE --------------------------
	.section	.nv.info._ZN10layer_norm22ln_bwd_finalize_kernelINS_22Kernel_traits_finalizeILj1280E13__nv_bfloat16S2_S2_S2_fjLb0ELj1024ELj4ENS_18Kernel_traits_baseILj1280ES2_S2_S2_S2_fjLj1024EEEEELb0ELb0EEEvNS_9BwdParamsE,"",@"SHT_CUDA_INFO"
	.sectionflags	@""
	.align	4


	//----- nvinfo : EIATTR_CUDA_API_VERSION
	.align		4
        /*0000*/ 	.byte	0x04, 0x37
        /*0002*/ 	.short	(.L_1065 - .L_1064)
.L_1064:
        /*0004*/ 	.word	0x00000082


	//----- nvinfo : EIATTR_SW2861232_WAR
	.align		4
.L_1065:
        /*0008*/ 	.byte	0x01, 0x35
	.zero		2


	//----- nvinfo : EIATTR_PARAM_CBANK
	.align		4
        /*000c*/ 	.byte	0x04, 0x0a
        /*000e*/ 	.short	(.L_1067 - .L_1066)
	.align		4
.L_1066:
        /*0010*/ 	.word	index@(.nv.constant0._ZN10layer_norm22ln_bwd_finalize_kernelINS_22Kernel_traits_finalizeILj1280E13__nv_bfloat16S2_S2_S2_fjLb0ELj1024ELj4ENS_18Kernel_traits_baseILj1280ES2_S2_S2_S2_fjLj1024EEEEELb0ELb0EEEvNS_9BwdParamsE)
        /*0014*/ 	.short	0x0160
        /*0016*/ 	.short	0x0128


	//----- nvinfo : EIATTR_CBANK_PARAM_SIZE
	.align		4
.L_1067:
        /*0018*/ 	.byte	0x03, 0x19
        /*001a*/ 	.short	0x0128


	//----- nvinfo : EIATTR_KPARAM_INFO
	.align		4
        /*001c*/ 	.byte	0x04, 0x17
        /*001e*/ 	.short	(.L_1069 - .L_1068)
.L_1068:
        /*0020*/ 	.word	0x00000000
        /*0024*/ 	.short	0x0000
        /*0026*/ 	.short	0x0000
        /*0028*/ 	.byte	0x00, 0xf0, 0xa1, 0x04


	//----- nvinfo : EIATTR_MAXREG_COUNT
	.align		4
.L_1069:
        /*002c*/ 	.byte	0x03, 0x1b
        /*002e*/ 	.short	0x0040


	//----- nvinfo : EIATTR_NUM_BARRIERS
	.align		4
        /*0030*/ 	.byte	0x02, 0x4c
        /*0032*/ 	.byte	0x01
	.zero		1


	//----- nvinfo : EIATTR_MERCURY_ISA_VERSION
	.align		4
        /*0034*/ 	.byte	0x03, 0x5f
        /*0036*/ 	.short	0x0000


	//----- nvinfo : EIATTR_COOP_GROUP_MASK_REGIDS
	.align		4
        /*0038*/ 	.byte	0x04, 0x29
        /*003a*/ 	.short	(.L_1071 - .L_1070)


	//   ....[0]....
.L_1070:
        /*003c*/ 	.word	0xffffffff


	//   ....[1]....
        /*0040*/ 	.word	0xffffffff


	//   ....[2]....
        /*0044*/ 	.word	0xffffffff


	//   ....[3]....
        /*0048*/ 	.word	0xffffffff


	//   ....[4]....
        /*004c*/ 	.word	0xffffffff


	//   ....[5]....
        /*0050*/ 	.word	0xffffffff


	//   ....[6]....
        /*0054*/ 	.word	0xffffffff


	//   ....[7]....
        /*0058*/ 	.word	0xffffffff


	//   ....[8]....
        /*005c*/ 	.word	0xffffffff


	//   ....[9]....
        /*0060*/ 	.word	0xffffffff


	//   ....[10]....
        /*0064*/ 	.word	0xffffffff


	//   ....[11]....
        /*0068*/ 	.word	0xffffffff


	//   ....[12]....
        /*006c*/ 	.word	0xffffffff


	//   ....[13]....
        /*0070*/ 	.word	0xffffffff


	//   ....[14]....
        /*0074*/ 	.word	0xffffffff


	//   ....[15]....
        /*0078*/ 	.word	0xffffffff


	//   ....[16]....
        /*007c*/ 	.word	0xffffffff


	//   ....[17]....
        /*0080*/ 	.word	0xffffffff


	//   ....[18]....
        /*0084*/ 	.word	0xffffffff


	//   ....[19]....
        /*0088*/ 	.word	0xffffffff


	//----- nvinfo : EIATTR_COOP_GROUP_INSTR_OFFSETS
	.align		4
.L_1071:
        /*008c*/ 	.byte	0x04, 0x28
        /*008e*/ 	.short	(.L_1073 - .L_1072)


	//   ....[0]....
.L_1072:
        /*0090*/ 	.word	0x00000820


	//   ....[1]....
        /*0094*/ 	.word	0x00000850


	//   ....[2]....
        /*0098*/ 	.word	0x00000860


	//   ....[3]....
        /*009c*/ 	.word	0x00000890


	//   ....[4]....
        /*00a0*/ 	.word	0x000008a0


	//   ....[5]....
        /*00a4*/ 	.word	0x000008d0


	//   ....[6]....
        /*00a8*/ 	.word	0x000008f0


	//   ....[7]....
        /*00ac*/ 	.word	0x00000900


	//   ....[8]....
        /*00b0*/ 	.word	0x00000930


	//   ....[9]....
        /*00b4*/ 	.word	0x00000940


	//   ....[10]....
        /*00b8*/ 	.word	0x00000b50


	//   ....[11]....
        /*00bc*/ 	.word	0x00000bc0


	//   ....[12]....
        /*00c0*/ 	.word	0x00000c20


	//   ....[13]....
        /*00c4*/ 	.word	0x00000c80


	//   ....[14]....
        /*00c8*/ 	.word	0x00000cf0


	//   ....[15]....
        /*00cc*/ 	.word	0x00000d60


	//   ....[16]....
        /*00d0*/ 	.word	0x00000dc0


	//   ....[17]....
        /*00d4*/ 	.word	0x00000e20


	//   ....[18]....
        /*00d8*/ 	.word	0x00000e80


	//   ....[19]....
        /*00dc*/ 	.word	0x00000ee0


	//----- nvinfo : EIATTR_EXIT_INSTR_OFFSETS
	.align		4
.L_1073:
        /*00e0*/ 	.byte	0x04, 0x1c
        /*00e2*/ 	.short	(.L_1075 - .L_1074)


	//   ....[0]....
.L_1074:
        /*00e4*/ 	.word	0x00000070


	//   ....[1]....
        /*00e8*/ 	.word	0x00000af0


	//----- nvinfo : EIATTR_MAX_THREADS
	.align		4
.L_1075:
        /*00ec*/ 	.byte	0x04, 0x05
        /*00ee*/ 	.short	(.L_1077 - .L_1076)
.L_1076:
        /*00f0*/ 	.word	0x00000400
        /*00f4*/ 	.word	0x00000001
        /*00f8*/ 	.word	0x00000001


	//----- nvinfo : EIATTR_CRS_STACK_SIZE
	.align		4
.L_1077:
        /*00fc*/ 	.byte	0x04, 0x1e
        /*00fe*/ 	.short	(.L_1079 - .L_1078)
.L_1078:
        /*0100*/ 	.word	0x00000000
.L_1079:


//--------------------- .nv.info._ZN10layer_norm40ln_parallel_residual_bwd_finalize_kernelINS_22Kernel_traits_finalizeILj1280E13__nv_bfloat16S2_S2_S2_fjLb0ELj1024ELj4ENS_18Kernel_traits_baseILj1280ES2_S2_S2_S2_fjLj1024EEEEELb0EEEvNS_9BwdParamsE --------------------------
	.section	.nv.info._ZN10layer_norm40ln_parallel_residual_bwd_finalize_kernelINS_22Kernel_traits_finalizeILj1280E13__nv_bfloat16S2_S2_S2_fjLb0ELj1024ELj4ENS_18Kernel_traits_baseILj1280ES2_S2_S2_S2_fjLj1024EEEEELb0EEEvNS_9BwdParamsE,"",@"SHT_CUDA_INFO"
	.sectionflags	@""
	.align	4


	//----- nvinfo : EIATTR_CUDA_API_VERSION
	.align		4
        /*0000*/ 	.byte	0x04, 0x37
        /*0002*/ 	.short	(.L_1081 - .L_1080)
.L_1080:
        /*0004*/ 	.word	0x00000082


	//----- nvinfo : EIATTR_SW2861232_WAR
	.align		4
.L_1081:
        /*0008*/ 	.byte	0x01, 0x35
	.zero		2


	//----- nvinfo : EIATTR_PARAM_CBANK
	.align		4
        /*000c*/ 	.byte	0x04, 0x0a
        /*000e*/ 	.short	(.L_1083 - .L_1082)
	.align		4
.L_1082:
        /*0010*/ 	.word	index@(.nv.constant0._ZN10layer_norm40ln_parallel_residual_bwd_finalize_kernelINS_22Kernel_traits_finalizeILj1280E13__nv_bfloat16S2_S2_S2_fjLb0ELj1024ELj4ENS_18Kernel_traits_baseILj1280ES2_S2_S2_S2_fjLj1024EEEEELb0EEEvNS_9BwdParamsE)
        /*0014*/ 	.short	0x0160
        /*0016*/ 	.short	0x0128


	//----- nvinfo : EIATTR_CBANK_PARAM_SIZE
	.align		4
.L_1083:
        /*0018*/ 	.byte	0x03, 0x19
        /*001a*/ 	.short	0x0128


	//----- nvinfo : EIATTR_KPARAM_INFO
	.align		4
        /*001c*/ 	.byte	0x04, 0x17
        /*001e*/ 	.short	(.L_1085 - .L_1084)
.L_1084:
        /*0020*/ 	.word	0x00000000
        /*0024*/ 	.short	0x0000
        /*0026*/ 	.short	0x0000
        /*0028*/ 	.byte	0x00, 0xf0, 0xa1, 0x04


	//----- nvinfo : EIATTR_MAXREG_COUNT
	.align		4
.L_1085:
        /*002c*/ 	.byte	0x03, 0x1b
        /*002e*/ 	.short	0x0040


	//----- nvinfo : EIATTR_NUM_BARRIERS
	.align		4
        /*0030*/ 	.byte	0x02, 0x4c
        /*0032*/ 	.byte	0x01
	.zero		1


	//----- nvinfo : EIATTR_MERCURY_ISA_VERSION
	.align		4
        /*0034*/ 	.byte	0x03, 0x5f
        /*0036*/ 	.short	0x0000


	//----- nvinfo : EIATTR_COOP_GROUP_MASK_REGIDS
	.align		4
        /*0038*/ 	.byte	0x04, 0x29
        /*003a*/ 	.short	(.L_1087 - .L_1086)


	//   ....[0]....
.L_1086:
        /*003c*/ 	.word	0xffffffff


	//   ....[1]....
        /*0040*/ 	.word	0xffffffff


	//   ....[2]....
        /*0044*/ 	.word	0xffffffff


	//   ....[3]....
        /*0048*/ 	.word	0xffffffff


	//   ....[4]....
        /*004c*/ 	.word	0xffffffff


	//   ....[5]....
        /*0050*/ 	.word	0xffffffff


	//   ....[6]....
        /*0054*/ 	.word	0xffffffff


	//   ....[7]....
        /*0058*/ 	.word	0xffffffff


	//   ....[8]....
        /*005c*/ 	.word	0xffffffff


	//   ....[9]....
        /*0060*/ 	.word	0xffffffff


	//   ....[10]....
        /*0064*/ 	.word	0xffffffff


	//   ....[11]....
        /*0068*/ 	.word	0xffffffff


	//   ....[12]....
        /*006c*/ 	.word	0xffffffff


	//   ....[13]....
        /*0070*/ 	.word	0xffffffff


	//   ....[14]....
        /*0074*/ 	.word	0xffffffff


	//   ....[15]....
        /*0078*/ 	.word	0xffffffff


	//   ....[16]....
        /*007c*/ 	.word	0xffffffff


	//   ....[17]....
        /*0080*/ 	.word	0xffffffff


	//   ....[18]....
        /*0084*/ 	.word	0xffffffff


	//   ....[19]....
        /*0088*/ 	.word	0xffffffff


	//   ....[20]....
        /*008c*/ 	.word	0xffffffff


	//   ....[21]....
        /*0090*/ 	.word	0xffffffff


	//   ....[22]....
        /*0094*/ 	.word	0xffffffff


	//   ....[23]....
        /*0098*/ 	.word	0xffffffff


	//   ....[24]....
        /*009c*/ 	.word	0xffffffff


	//   ....[25]....
        /*00a0*/ 	.word	0xffffffff


	//   ....[26]....
        /*00a4*/ 	.word	0xffffffff


	//   ....[27]....
        /*00a8*/ 	.word	0xffffffff


	//   ....[28]....
        /*00ac*/ 	.word	0xffffffff


	//   ....[29]....
        /*00b0*/ 	.word	0xffffffff


	//   ....[30]....
        /*00b4*/ 	.word	0xffffffff


	//   ....[31]....
        /*00b8*/ 	.word	0xffffffff


	//   ....[32]....
        /*00bc*/ 	.word	0xffffffff


	//   ....[33]....
        /*00c0*/ 	.word	0xffffffff


	//   ....[34]....
        /*00c4*/ 	.word	0xffffffff


	//   ....[35]....
        /*00c8*/ 	.word	0xffffffff


	//   ....[36]....
        /*00cc*/ 	.word	0xffffffff


	//   ....[37]....
        /*00d0*/ 	.word	0xffffffff


	//   ....[38]....
        /*00d4*/ 	.word	0xffffffff


	//   ....[39]....
        /*00d8*/ 	.word	0xffffffff


	//----- nvinfo : EIATTR_COOP_GROUP_INSTR_OFFSETS
	.align		4
.L_1087:
        /*00dc*/ 	.byte	0x04, 0x28
        /*00de*/ 	.short	(.L_1089 - .L_1088)


	//   ....[0]....
.L_1088:
        /*00e0*/ 	.word	0x00000b70


	//   ....[1]....
        /*00e4*/ 	.word	0x00000ba0


	//   ....[2]....
        /*00e8*/ 	.word	0x00000bb0


	//   ....[3]....
        /*00ec*/ 	.word	0x00000bc0


	//   ....[4]....
        /*00f0*/ 	.word	0x00000bf0


	//   ....[5]....
        /*00f4*/ 	.word	0x00000c10


	//   ....[6]....
        /*00f8*/ 	.word	0x00000c20


	//   ....[7]....
        /*00fc*/ 	.word	0x00000c30


	//   ....[8]....
        /*0100*/ 	.word	0x00000c60


	//   ....[9]....
        /*0104*/ 	.word	0x00000c80


	//   ....[10]....
        /*0108*/ 	.word	0x00000ca0


	//   ....[11]....
        /*010c*/ 	.word	0x00000cb0


	//   ....[12]....
        /*0110*/ 	.word	0x00000ce0


	//   ....[13]....
        /*0114*/ 	.word	0x00000d00


	//   ....[14]....
        /*0118*/ 	.word	0x00000d20


	//   ....[15]....
        /*011c*/ 	.word	0x00000d30


	//   ....[16]....
        /*0120*/ 	.word	0x00000d60


	//   ....[17]....
        /*0124*/ 	.word	0x00000d90


	//   ....[18]....
        /*0128*/ 	.word	0x00000da0


	//   ....[19]....
        /*012c*/ 	.word	0x00000db0


	//   ....[20]....
        /*0130*/ 	.word	0x000010c0


	//   ....[21]....
        /*0134*/ 	.word	0x00001130


	//   ....[22]....
        /*0138*/ 	.word	0x00001190


	//   ....[23]....
        /*013c*/ 	.word	0x000011f0


	//   ....[24]....
        /*0140*/ 	.word	0x00001260


	//   ....[25]....
        /*0144*/ 	.word	0x000012d0


	//   ....[26]....
        /*0148*/ 	.word	0x00001330


	//   ....[27]....
        /*014c*/ 	.word	0x00001390


	//   ....[28]....
        /*0150*/ 	.word	0x000013f0


	//   ....[29]....
        /*0154*/ 	.word	0x00001460


	//   ....[30]....
        /*0158*/ 	.word	0x000014d0


	//   ....[31]....
        /*015c*/ 	.word	0x00001530


	//   ....[32]....
        /*0160*/ 	.word	0x00001590


	//   ....[33]....
        /*0164*/ 	.word	0x000015f0


	//   ....[34]....
        /*0168*/ 	.word	0x00001660


	//   ....[35]....
        /*016c*/ 	.word	0x000016d0


	//   ....[36]....
        /*0170*/ 	.word	0x00001730


	//   ....[37]....
        /*0174*/ 	.word	0x00001790


	//   ....[38]....
        /*0178*/ 	.word	0x000017f0


	//   ....[39]....
        /*017c*/ 	.word	0x00001850


	//----- nvinfo : EIATTR_EXIT_INSTR_OFFSETS
	.align		4
.L_1089:
        /*0180*/ 	.byte	0x04, 0x1c
        /*0182*/ 	.short	(.L_1091 - .L_1090)


	//   ....[0]....
.L_1090:
        /*0184*/ 	.word	0x00000070


	//   ....[1]....
        /*0188*/ 	.word	0x00001060


	//----- nvinfo : EIATTR_MAX_THREADS
	.align		4
.L_1091:
        /*018c*/ 	.byte	0x04, 0x05
        /*018e*/ 	.short	(.L_1093 - .L_1092)
.L_1092:
        /*0190*/ 	.word	0x00000400
        /*0194*/ 	.word	0x00000001
        /*0198*/ 	.word	0x00000001


	//----- nvinfo : EIATTR_CRS_STACK_SIZE
	.align		4
.L_1093:
        /*019c*/ 	.byte	0x04, 0x1e
        /*019e*/ 	.short	(.L_1095 - .L_1094)
.L_1094:
        /*01a0*/ 	.word	0x00000000
.L_1095:


//--------------------- .nv.info._ZN10layer_norm31ln_parallel_residual_bwd_kernelINS_13Kernel_traitsI13__nv_bfloat16S2_S2_S2_fjLj1280ELj1ELj4ELj1ELj16ENS_18Kernel_traits_baseILj1280ES2_S2_S2_S2_fjLj128EEEEELb1ELb1ELb0EEEvNS_9BwdParamsE --------------------------
	.section	.nv.info._ZN10layer_norm31ln_parallel_residual_bwd_kernelINS_13Kernel_traitsI13__nv_bfloat16S2_S2_S2_fjLj1280ELj1ELj4ELj1ELj16ENS_18Kernel_traits_baseILj1280ES2_S2_S2_S2_fjLj128EEEEELb1ELb1ELb0EEEvNS_9BwdParamsE,"",@"SHT_CUDA_INFO"
	.sectionflags	@""
	.align	4


	//----- nvinfo : EIATTR_CUDA_API_VERSION
	.align		4
        /*0000*/ 	.byte	0x04, 0x37
        /*0002*/ 	.short	(.L_1097 - .L_1096)
.L_1096:
        /*0004*/ 	.word	0x00000082


	//----- nvinfo : EIATTR_SW2861232_WAR
	.align		4
.L_1097:
        /*0008*/ 	.byte	0x01, 0x35
	.zero		2


	//----- nvinfo : EIATTR_PARAM_CBANK
	.align		4
        /*000c*/ 	.byte	0x04, 0x0a
        /*000e*/ 	.short	(.L_1099 - .L_1098)
	.align		4
.L_1098:
        /*0010*/ 	.word	index@(.nv.constant0._ZN10layer_norm31ln_parallel_residual_bwd_kernelINS_13Kernel_traitsI13__nv_bfloat16S2_S2_S2_fjLj1280ELj1ELj4ELj1ELj16ENS_18Kernel_traits_baseILj1280ES2_S2_S2_S2_fjLj128EEEEELb1ELb1ELb0EEEvNS_9BwdParamsE)
        /*0014*/ 	.short	0x0160
        /*0016*/ 	.short	0x0128


	//----- nvinfo : EIATTR_CBANK_PARAM_SIZE
	.align		4
.L_1099:
        /*0018*/ 	.byte	0x03, 0x19
        /*001a*/ 	.short	0x0128


	//----- nvinfo : EIATTR_KPARAM_INFO
	.align		4
        /*001c*/ 	.byte	0x04, 0x17
        /*001e*/ 	.short	(.L_1101 - .L_1100)
.L_1100:
        /*0020*/ 	.word	0x00000000
        /*0024*/ 	.short	0x0000
        /*0026*/ 	.short	0x0000
        /*0028*/ 	.byte	0x00, 0xf0, 0xa1, 0x04


	//----- nvinfo : EIATTR_MAXREG_COUNT
	.align		4
.L_1101:
        /*002c*/ 	.byte	0x03, 0x1b
        /*002e*/ 	.short	0x00ff


	//----- nvinfo : EIATTR_NUM_BARRIERS
	.align		4
        /*0030*/ 	.byte	0x02, 0x4c
        /*0032*/ 	.byte	0x01
	.zero		1


	//----- nvinfo : EIATTR_ANNOTATIONS
	.align		4
        /*0034*/ 	.byte	0x04, 0x55
        /*0036*/ 	.short	(.L_1103 - .L_1102)


	//   ....[0]....
.L_1102:
        /* <DEDUP_REMOVED lines=13> */


	//----- nvinfo : EIATTR_MERCURY_ISA_VERSION
	.align		4
.L_1103:
        /*00f8*/ 	.byte	0x03, 0x5f
        /*00fa*/ 	.short	0x0000


	//----- nvinfo : EIATTR_COOP_GROUP_MASK_REGIDS
	.align		4
        /*00fc*/ 	.byte	0x04, 0x29
        /*00fe*/ 	.short	(.L_1105 - .L_1104)


	//   ....[0]....
.L_1104:
        /*0100*/ 	.word	0xffffffff


	//   ....[1]....
        /*0104*/ 	.word	0xffffffff


	//   ....[2]....
        /*0108*/ 	.word	0xffffffff


	//   ....[3]....
        /*010c*/ 	.word	0xffffffff


	//   ....[4]....
        /*0110*/ 	.word	0xffffffff


	//   ....[5]....
        /*0114*/ 	.word	0xffffffff


	//   ....[6]....
        /*0118*/ 	.word	0xffffffff


	//   ....[7]....
        /*011c*/ 	.word	0xffffffff


	//   ....[8]....
        /*0120*/ 	.word	0xffffffff


	//   ....[9]....
        /*0124*/ 	.word	0xffffffff


	//   ....[10]....
        /*0128*/ 	.word	0xffffffff


	//   ....[11]....
        /*012c*/ 	.word	0xffffffff


	//   ....[12]....
        /*0130*/ 	.word	0xffffffff


	//   ....[13]....
        /*0134*/ 	.word	0xffffffff


	//   ....[14]....
        /*0138*/ 	.word	0xffffffff


	//   ....[15]....
        /*013c*/ 	.word	0xffffffff


	//   ....[16]....
        /*0140*/ 	.word	0xffffffff


	//   ....[17]....
        /*0144*/ 	.word	0xffffffff


	//   ....[18]....
        /*0148*/ 	.word	0xffffffff


	//   ....[19]....
        /*014c*/ 	.word	0xffffffff


	//----- nvinfo : EIATTR_COOP_GROUP_INSTR_OFFSETS
	.align		4
.L_1105:
        /*0150*/ 	.byte	0x04, 0x28
        /*0152*/ 	.short	(.L_1107 - .L_1106)


	//   ....[0]....
.L_1106:
        /*0154*/ 	.word	0x00002950


	//   ....[1]....
        /*0158*/ 	.word	0x00002970


	//   ....[2]....
        /*015c*/ 	.word	0x000029a0


	//   ....[3]....
        /*0160*/ 	.word	0x000029c0


	//   ....[4]....
        /*0164*/ 	.word	0x000029e0


	//   ....[5]....
        /*0168*/ 	.word	0x00002a00


	//   ....[6]....
        /*016c*/ 	.word	0x00002a10


	//   ....[7]....
        /*0170*/ 	.word	0x00002a40


	//   ....[8]....
        /*0174*/ 	.word	0x00002a50


	//   ....[9]....
        /*0178*/ 	.word	0x00002a70


	//   ....[10]....
        /*017c*/ 	.word	0x00006ab0


	//   ....[11]....
        /*0180*/ 	.word	0x00006b30


	//   ....[12]....
        /*0184*/ 	.word	0x00006bb0


	//   ....[13]....
        /*0188*/ 	.word	0x00006c20


	//   ....[14]....
        /*018c*/ 	.word	0x00006ca0


	//   ....[15]....
        /*0190*/ 	.word	0x00006d10


	//   ....[16]....
        /*0194*/ 	.word	0x00006d90


	//   ....[17]....
        /*0198*/ 	.word	0x00006e00


	//   ....[18]....
        /*019c*/ 	.word	0x00006e80


	//   ....[19]....
        /*01a0*/ 	.word	0x00006ef0


	//----- nvinfo : EIATTR_EXIT_INSTR_OFFSETS
	.align		4
.L_1107:
        /*01a4*/ 	.byte	0x04, 0x1c
        /*01a6*/ 	.short	(.L_1109 - .L_1108)


	//   ....[0]....
.L_1108:
        /*01a8*/ 	.word	0x00006a20


	//   ....[1]....
        /*01ac*/ 	.word	0x00006a50


	//----- nvinfo : EIATTR_MAX_THREADS
	.align		4
.L_1109:
        /*01b0*/ 	.byte	0x04, 0x05
        /*01b2*/ 	.short	(.L_1111 - .L_1110)
.L_1110:
        /*01b4*/ 	.word	0x00000080
        /*01b8*/ 	.word	0x00000001
        /*01bc*/ 	.word	0x00000001


	//----- nvinfo : EIATTR_CRS_STACK_SIZE
	.align		4
.L_1111:
        /*01c0*/ 	.byte	0x04, 0x1e
        /*01c2*/ 	.short	(.L_1113 - .L_1112)
.L_1112:
        /*01c4*/ 	.word	0x00000000
.L_1113:


//--------------------- .nv.info._ZN10layer_norm22ln_bwd_finalize_kernelINS_22Kernel_traits_finalizeILj1280E13__nv_bfloat16S2_S2_S2_fjLb0ELj1024ELj4ENS_18Kernel_traits_baseILj1280ES2_S2_S2_S2_fjLj1024EEEEELb0ELb1EEEvNS_9BwdParamsE --------------------------
	.section	.nv.info._ZN10layer_norm22ln_bwd_finalize_kernelINS_22Kernel_traits_finalizeILj1280E13__nv_bfloat16S2_S2_S2_fjLb0ELj1024ELj4ENS_18Kernel_traits_baseILj1280ES2_S2_S2_S2_fjLj1024EEEEELb0ELb1EEEvNS_9BwdParamsE,"",@"SHT_CUDA_INFO"
	.sectionflags	@""
	.align	4


	//----- nvinfo : EIATTR_CUDA_API_VERSION
	.align		4
        /*0000*/ 	.byte	0x04, 0x37
        /*0002*/ 	.short	(.L_1115 - .L_1114)
.L_1114:
        /*0004*/ 	.word	0x00000082


	//----- nvinfo : EIATTR_SW2861232_WAR
	.align		4
.L_1115:
        /*0008*/ 	.byte	0x01, 0x35
	.zero		2


	//----- nvinfo : EIATTR_PARAM_CBANK
	.align		4
        /*000c*/ 	.byte	0x04, 0x0a
        /*000e*/ 	.short	(.L_1117 - .L_1116)
	.align		4
.L_1116:
        /*0010*/ 	.word	index@(.nv.constant0._ZN10layer_norm22ln_bwd_finalize_kernelINS_22Kernel_traits_finalizeILj1280E13__nv_bfloat16S2_S2_S2_fjLb0ELj1024ELj4ENS_18Kernel_traits_baseILj1280ES2_S2_S2_S2_fjLj1024EEEEELb0ELb1EEEvNS_9BwdParamsE)
        /*0014*/ 	.short	0x0160
        /*0016*/ 	.short	0x0128


	//----- nvinfo : EIATTR_CBANK_PARAM_SIZE
	.align		4
.L_1117:
        /*0018*/ 	.byte	0x03, 0x19
        /*001a*/ 	.short	0x0128


	//----- nvinfo : EIATTR_KPARAM_INFO
	.align		4
        /*001c*/ 	.byte	0x04, 0x17
        /*001e*/ 	.short	(.L_1119 - .L_1118)
.L_1118:
        /*0020*/ 	.word	0x00000000
        /*0024*/ 	.short	0x0000
        /*0026*/ 	.short	0x0000
        /*0028*/ 	.byte	0x00, 0xf0, 0xa1, 0x04


	//----- nvinfo : EIATTR_MAXREG_COUNT
	.align		4
.L_1119:
        /*002c*/ 	.byte	0x03, 0x1b
        /*002e*/ 	.short	0x0040


	//----- nvinfo : EIATTR_NUM_BARRIERS
	.align		4
        /*0030*/ 	.byte	0x02, 0x4c
        /*0032*/ 	.byte	0x01
	.zero		1


	//----- nvinfo : EIATTR_MERCURY_ISA_VERSION
	.align		4
        /*0034*/ 	.byte	0x03, 0x5f
        /*0036*/ 	.short	0x0000


	//----- nvinfo : EIATTR_COOP_GROUP_MASK_REGIDS
	.align		4
        /*0038*/ 	.byte	0x04, 0x29
        /*003a*/ 	.short	(.L_1121 - .L_1120)


	//   ....[0]....
.L_1120:
        /*003c*/ 	.word	0xffffffff


	//   ....[1]....
        /*0040*/ 	.word	0xffffffff


	//   ....[2]....
        /*0044*/ 	.word	0xffffffff


	//   ....[3]....
        /*0048*/ 	.word	0xffffffff


	//   ....[4]....
        /*004c*/ 	.word	0xffffffff


	//   ....[5]....
        /*0050*/ 	.word	0xffffffff


	//   ....[6]....
        /*0054*/ 	.word	0xffffffff


	//   ....[7]....
        /*0058*/ 	.word	0xffffffff


	//   ....[8]....
        /*005c*/ 	.word	0xffffffff


	//   ....[9]....
        /*0060*/ 	.word	0xffffffff


	//   ....[10]....
        /*0064*/ 	.word	0xffffffff


	//   ....[11]....
        /*0068*/ 	.word	0xffffffff


	//   ....[12]....
        /*006c*/ 	.word	0xffffffff


	//   ....[13]....
        /*0070*/ 	.word	0xffffffff


	//   ....[14]....
        /*0074*/ 	.word	0xffffffff


	//   ....[15]....
        /*0078*/ 	.word	0xffffffff


	//   ....[16]....
        /*007c*/ 	.word	0xffffffff


	//   ....[17]....
        /*0080*/ 	.word	0xffffffff


	//   ....[18]....
        /*0084*/ 	.word	0xffffffff


	//   ....[19]....
        /*0088*/ 	.word	0xffffffff


	//----- nvinfo : EIATTR_COOP_GROUP_INSTR_OFFSETS
	.align		4
.L_1121:
        /*008c*/ 	.byte	0x04, 0x28
        /*008e*/ 	.short	(.L_1123 - .L_1122)


	//   ....[0]....
.L_1122:
        /*0090*/ 	.word	0x000007f0


	//   ....[1]....
        /*0094*/ 	.word	0x00000820


	//   ....[2]....
        /*0098*/ 	.word	0x00000840


	//   ....[3]....
        /*009c*/ 	.word	0x00000850


	//   ....[4]....
        /*00a0*/ 	.word	0x00000880


	//   ....[5]....
        /*00a4*/ 	.word	0x00000890


	//   ....[6]....
        /*00a8*/ 	.word	0x000008c0


	//   ....[7]....
        /*00ac*/ 	.word	0x000008d0


	//   ....[8]....
        /*00b0*/ 	.word	0x00000900


	//   ....[9]....
        /*00b4*/ 	.word	0x00000910


	//   ....[10]....
        /*00b8*/ 	.word	0x00000b00


	//   ....[11]....
        /*00bc*/ 	.word	0x00000b80


	//   ....[12]....
        /*00c0*/ 	.word	0x00000be0


	//   ....[13]....
        /*00c4*/ 	.word	0x00000c40


	//   ....[14]....
        /*00c8*/ 	.word	0x00000cb0


	//   ....[15]....
        /*00cc*/ 	.word	0x00000d20


	//   ....[16]....
        /*00d0*/ 	.word	0x00000d80


	//   ....[17]....
        /*00d4*/ 	.word	0x00000de0


	//   ....[18]....
        /*00d8*/ 	.word	0x00000e40


	//   ....[19]....
        /*00dc*/ 	.word	0x00000ea0


	//----- nvinfo : EIATTR_EXIT_INSTR_OFFSETS
	.align		4
.L_1123:
        /*00e0*/ 	.byte	0x04, 0x1c
        /*00e2*/ 	.short	(.L_1125 - .L_1124)


	//   ....[0]....
.L_1124:
        /*00e4*/ 	.word	0x00000070


	//   ....[1]....
        /*00e8*/ 	.word	0x00000aa0


	//----- nvinfo : EIATTR_MAX_THREADS
	.align		4
.L_1125:
        /*00ec*/ 	.byte	0x04, 0x05
        /*00ee*/ 	.short	(.L_1127 - .L_1126)
.L_1126:
        /*00f0*/ 	.word	0x00000400
        /*00f4*/ 	.word	0x00000001
        /*00f8*/ 	.word	0x00000001


	//----- nvinfo : EIATTR_CRS_STACK_SIZE
	.align		4
.L_1127:
        /*00fc*/ 	.byte	0x04, 0x1e
        /*00fe*/ 	.short	(.L_1129 - .L_1128)
.L_1128:
        /*0100*/ 	.word	0x00000000
.L_1129:


//--------------------- .nv.info._ZN10layer_norm40ln_parallel_residual_bwd_finalize_kernelINS_22Kernel_traits_finalizeILj1280E13__nv_bfloat16S2_S2_S2_fjLb0ELj1024ELj4ENS_18Kernel_traits_baseILj1280ES2_S2_S2_S2_fjLj1024EEEEELb1EEEvNS_9BwdParamsE --------------------------
	.section	.nv.info._ZN10layer_norm40ln_parallel_residual_bwd_finalize_kernelINS_22Kernel_traits_finalizeILj1280E13__nv_bfloat16S2_S2_S2_fjLb0ELj1024ELj4ENS_18Kernel_traits_baseILj1280ES2_S2_S2_S2_fjLj1024EEEEELb1EEEvNS_9BwdParamsE,"",@"SHT_CUDA_INFO"
	.sectionflags	@""
	.align	4


	//----- nvinfo : EIATTR_CUDA_API_VERSION
	.align		4
        /*0000*/ 	.byte	0x04, 0x37
        /*0002*/ 	.short	(.L_1131 - .L_1130)
.L_1130:
        /*0004*/ 	.word	0x00000082


	//----- nvinfo : EIATTR_SW2861232_WAR
	.align		4
.L_1131:
        /*0008*/ 	.byte	0x01, 0x35
	.zero		2


	//----- nvinfo : EIATTR_PARAM_CBANK
	.align		4
        /*000c*/ 	.byte	0x04, 0x0a
        /*000e*/ 	.short	(.L_1133 - .L_1132)
	.align		4
.L_1132:
        /*0010*/ 	.word	index@(.nv.constant0._ZN10layer_norm40ln_parallel_residual_bwd_finalize_kernelINS_22Kernel_traits_finalizeILj1280E13__nv_bfloat16S2_S2_S2_fjLb0ELj1024ELj4ENS_18Kernel_traits_baseILj1280ES2_S2_S2_S2_fjLj1024EEEEELb1EEEvNS_9BwdParamsE)
        /*0014*/ 	.short	0x0160
        /*0016*/ 	.short	0x0128


	//----- nvinfo : EIATTR_CBANK_PARAM_SIZE
	.align		4
.L_1133:
        /*0018*/ 	.byte	0x03, 0x19
        /*001a*/ 	.short	0x0128


	//----- nvinfo : EIATTR_KPARAM_INFO
	.align		4
        /*001c*/ 	.byte	0x04, 0x17
        /*001e*/ 	.short	(.L_1135 - .L_1134)
.L_1134:
        /*0020*/ 	.word	0x00000000
        /*0024*/ 	.short	0x0000
        /*0026*/ 	.short	0x0000
        /*0028*/ 	.byte	0x00, 0xf0, 0xa1, 0x04


	//----- nvinfo : EIATTR_MAXREG_COUNT
	.align		4
.L_1135:
        /*002c*/ 	.byte	0x03, 0x1b
        /*002e*/ 	.short	0x0040


	//----- nvinfo : EIATTR_NUM_BARRIERS
	.align		4
        /*0030*/ 	.byte	0x02, 0x4c
        /*0032*/ 	.byte	0x01
	.zero		1


	//----- nvinfo : EIATTR_MERCURY_ISA_VERSION
	.align		4
        /*0034*/ 	.byte	0x03, 0x5f
        /*0036*/ 	.short	0x0000


	//----- nvinfo : EIATTR_COOP_GROUP_MASK_REGIDS
	.align		4
        /*0038*/ 	.byte	0x04, 0x29
        /*003a*/ 	.short	(.L_1137 - .L_1136)


	//   ....[0]....
.L_1136:
        /*003c*/ 	.word	0xffffffff


	//   ....[1]....
        /*0040*/ 	.word	0xffffffff


	//   ....[2]....
        /*0044*/ 	.word	0xffffffff


	//   ....[3]....
        /*0048*/ 	.word	0xffffffff


	//   ....[4]....
        /*004c*/ 	.word	0xffffffff


	//   ....[5]....
        /*0050*/ 	.word	0xffffffff


	//   ....[6]....
        /*0054*/ 	.word	0xffffffff


	//   ....[7]....
        /*0058*/ 	.word	0xffffffff


	//   ....[8]....
        /*005c*/ 	.word	0xffffffff


	//   ....[9]....
        /*0060*/ 	.word	0xffffffff


	//   ....[10]....
        /*0064*/ 	.word	0xffffffff


	//   ....[11]....
        /*0068*/ 	.word	0xffffffff


	//   ....[12]....
        /*006c*/ 	.word	0xffffffff


	//   ....[13]....
        /*0070*/ 	.word	0xffffffff


	//   ....[14]....
        /*0074*/ 	.word	0xffffffff


	//   ....[15]....
        /*0078*/ 	.word	0xffffffff


	//   ....[16]....
        /*007c*/ 	.word	0xffffffff


	//   ....[17]....
        /*0080*/ 	.word	0xffffffff


	//   ....[18]....
        /*0084*/ 	.word	0xffffffff


	//   ....[19]....
        /*0088*/ 	.word	0xffffffff


	//   ....[20]....
        /*008c*/ 	.word	0xffffffff


	//   ....[21]....
        /*0090*/ 	.word	0xffffffff


	//   ....[22]....
        /*0094*/ 	.word	0xffffffff


	//   ....[23]....
        /*0098*/ 	.word	0xffffffff


	//   ....[24]....
        /*009c*/ 	.word	0xffffffff


	//   ....[25]....
        /*00a0*/ 	.word	0xffffffff


	//   ....[26]....
        /*00a4*/ 	.word	0xffffffff


	//   ....[27]....
        /*00a8*/ 	.word	0xffffffff


	//   ....[28]....
        /*00ac*/ 	.word	0xffffffff


	//   ....[29]....
        /*00b0*/ 	.word	0xffffffff


	//   ....[30]....
        /*00b4*/ 	.word	0xffffffff


	//   ....[31]....
        /*00b8*/ 	.word	0xffffffff


	//   ....[32]....
        /*00bc*/ 	.word	0xffffffff


	//   ....[33]....
        /*00c0*/ 	.word	0xffffffff


	//   ....[34]....
        /*00c4*/ 	.word	0xffffffff


	//   ....[35]....
        /*00c8*/ 	.word	0xffffffff


	//   ....[36]....
        /*00cc*/ 	.word	0xffffffff


	//   ....[37]....
        /*00d0*/ 	.word	0xffffffff


	//   ....[38]....
        /*00d4*/ 	.word	0xffffffff


	//   ....[39]....
        /*00d8*/ 	.word	0xffffffff


	//----- nvinfo : EIATTR_COOP_GROUP_INSTR_OFFSETS
	.align		4
.L_1137:
        /*00dc*/ 	.byte	0x04, 0x28
        /*00de*/ 	.short	(.L_1139 - .L_1138)


	//   ....[0]....
.L_1138:
        /*00e0*/ 	.word	0x00000b60


	//   ....[1]....
        /*00e4*/ 	.word	0x00000b90


	//   ....[2]....
        /*00e8*/ 	.word	0x00000ba0


	//   ....[3]....
        /*00ec*/ 	.word	0x00000bb0


	//   ....[4]....
        /*00f0*/ 	.word	0x00000be0


	//   ....[5]....
        /*00f4*/ 	.word	0x00000c00


	//   ....[6]....
        /*00f8*/ 	.word	0x00000c10


	//   ....[7]....
        /*00fc*/ 	.word	0x00000c20


	//   ....[8]....
        /*0100*/ 	.word	0x00000c50


	//   ....[9]....
        /*0104*/ 	.word	0x00000c70


	//   ....[10]....
        /*0108*/ 	.word	0x00000c90


	//   ....[11]....
        /*010c*/ 	.word	0x00000ca0


	//   ....[12]....
        /*0110*/ 	.word	0x00000cd0


	//   ....[13]....
        /*0114*/ 	.word	0x00000cf0


	//   ....[14]....
        /*0118*/ 	.word	0x00000d10


	//   ....[15]....
        /*011c*/ 	.word	0x00000d20


	//   ....[16]....
        /*0120*/ 	.word	0x00000d50


	//   ....[17]....
        /*0124*/ 	.word	0x00000d80


	//   ....[18]....
        /*0128*/ 	.word	0x00000d90


	//   ....[19]....
        /*012c*/ 	.word	0x00000da0


	//   ....[20]....
        /*0130*/ 	.word	0x00001090


	//   ....[21]....
        /*0134*/ 	.word	0x00001100


	//   ....[22]....
        /*0138*/ 	.word	0x00001160


	//   ....[23]....
        /*013c*/ 	.word	0x000011c0


	//   ....[24]....
        /*0140*/ 	.word	0x00001230


	//   ....[25]....
        /*0144*/ 	.word	0x000012a0


	//   ....[26]....
        /*0148*/ 	.word	0x00001300


	//   ....[27]....
        /*014c*/ 	.word	0x00001360


	//   ....[28]....
        /*0150*/ 	.word	0x000013c0


	//   ....[29]....
        /*0154*/ 	.word	0x00001430


	//   ....[30]....
        /*0158*/ 	.word	0x000014a0


	//   ....[31]....
        /*015c*/ 	.word	0x00001500


	//   ....[32]....
        /*0160*/ 	.word	0x00001560


	//   ....[33]....
        /*0164*/ 	.word	0x000015c0


	//   ....[34]....
        /*0168*/ 	.word	0x00001630


	//   ....[35]....
        /*016c*/ 	.word	0x000016a0


	//   ....[36]....
        /*0170*/ 	.word	0x00001700


	//   ....[37]....
        /*0174*/ 	.word	0x00001760


	//   ....[38]....
        /*0178*/ 	.word	0x000017c0


	//   ....[39]....
        /*017c*/ 	.word	0x00001820


	//----- nvinfo : EIATTR_EXIT_INSTR_OFFSETS
	.align		4
.L_1139:
        /*0180*/ 	.byte	0x04, 0x1c
        /*0182*/ 	.short	(.L_1141 - .L_1140)


	//   ....[0]....
.L_1140:
        /*0184*/ 	.word	0x00000070


	//   ....[1]....
        /*0188*/ 	.word	0x00001030


	//----- nvinfo : EIATTR_MAX_THREADS
	.align		4
.L_1141:
        /*018c*/ 	.byte	0x04, 0x05
        /*018e*/ 	.short	(.L_1143 - .L_1142)
.L_1142:
        /*0190*/ 	.word	0x00000400
        /*0194*/ 	.word	0x00000001
        /*0198*/ 	.word	0x00000001


	//----- nvinfo : EIATTR_CRS_STACK_SIZE
	.align		4
.L_1143:
        /*019c*/ 	.byte	0x04, 0x1e
        /*019e*/ 	.short	(.L_1145 - .L_1144)
.L_1144:
        /*01a0*/ 	.word	0x00000000
.L_1145:


//--------------------- .nv.info._ZN10layer_norm31ln_parallel_residual_bwd_kernelINS_13Kernel_traitsI13__nv_bfloat16S2_S2_S2_fjLj1280ELj1ELj4ELj1ELj16ENS_18Kernel_traits_baseILj1280ES2_S2_S2_S2_fjLj128EEEEELb1ELb1ELb1EEEvNS_9BwdParamsE --------------------------
	.section	.nv.info._ZN10layer_norm31ln_parallel_residual_bwd_kernelINS_13Kernel_traitsI13__nv_bfloat16S2_S2_S2_fjLj1280ELj1ELj4ELj1ELj16ENS_18Kernel_traits_baseILj1280ES2_S2_S2_S2_fjLj128EEEEELb1ELb1ELb1EEEvNS_9BwdParamsE,"",@"SHT_CUDA_INFO"
	.sectionflags	@""
	.align	4


	//----- nvinfo : EIATTR_CUDA_API_VERSION
	.align		4
        /*0000*/ 	.byte	0x04, 0x37
        /*0002*/ 	.short	(.L_1147 - .L_1146)
.L_1146:
        /*0004*/ 	.word	0x00000082


	//----- nvinfo : EIATTR_SW2861232_WAR
	.align		4
.L_1147:
        /*0008*/ 	.byte	0x01, 0x35
	.zero		2


	//----- nvinfo : EIATTR_PARAM_CBANK
	.align		4
        /*000c*/ 	.byte	0x04, 0x0a
        /*000e*/ 	.short	(.L_1149 - .L_1148)
	.align		4
.L_1148:
        /*0010*/ 	.word	index@(.nv.constant0._ZN10layer_norm31ln_parallel_residual_bwd_kernelINS_13Kernel_traitsI13__nv_bfloat16S2_S2_S2_fjLj1280ELj1ELj4ELj1ELj16ENS_18Kernel_traits_baseILj1280ES2_S2_S2_S2_fjLj128EEEEELb1ELb1ELb1EEEvNS_9BwdParamsE)
        /*0014*/ 	.short	0x0160
        /*0016*/ 	.short	0x0128


	//----- nvinfo : EIATTR_CBANK_PARAM_SIZE
	.align		4
.L_1149:
        /*0018*/ 	.byte	0x03, 0x19
        /*001a*/ 	.short	0x0128


	//----- nvinfo : EIATTR_KPARAM_INFO
	.align		4
        /*001c*/ 	.byte	0x04, 0x17
        /*001e*/ 	.short	(.L_1151 - .L_1150)
.L_1150:
        /*0020*/ 	.word	0x00000000
        /*0024*/ 	.short	0x0000
        /*0026*/ 	.short	0x0000
        /*0028*/ 	.byte	0x00, 0xf0, 0xa1, 0x04


	//----- nvinfo : EIATTR_MAXREG_COUNT
	.align		4
.L_1151:
        /*002c*/ 	.byte	0x03, 0x1b
        /*002e*/ 	.short	0x00ff


	//----- nvinfo : EIATTR_NUM_BARRIERS
	.align		4
        /*0030*/ 	.byte	0x02, 0x4c
        /*0032*/ 	.byte	0x01
	.zero		1


	//----- nvinfo : EIATTR_ANNOTATIONS
	.align		4
        /*0034*/ 	.byte	0x04, 0x55
        /*0036*/ 	.short	(.L_1153 - .L_1152)


	//   ....[0]....
.L_1152:
        /* <DEDUP_REMOVED lines=17> */


	//----- nvinfo : EIATTR_MERCURY_ISA_VERSION
	.align		4
.L_1153:
        /*0138*/ 	.byte	0x03, 0x5f
        /*013a*/ 	.short	0x0000


	//----- nvinfo : EIATTR_COOP_GROUP_MASK_REGIDS
	.align		4
        /*013c*/ 	.byte	0x04, 0x29
        /*013e*/ 	.short	(.L_1155 - .L_1154)


	//   ....[0]....
.L_1154:
        /*0140*/ 	.word	0xffffffff


	//   ....[1]....
        /*0144*/ 	.word	0xffffffff


	//   ....[2]....
        /*0148*/ 	.word	0xffffffff


	//   ....[3]....
        /*014c*/ 	.word	0xffffffff


	//   ....[4]....
        /*0150*/ 	.word	0xffffffff


	//   ....[5]....
        /*0154*/ 	.word	0xffffffff


	//   ....[6]....
        /*0158*/ 	.word	0xffffffff


	//   ....[7]....
        /*015c*/ 	.word	0xffffffff


	//   ....[8]....
        /*0160*/ 	.word	0xffffffff


	//   ....[9]....
        /*0164*/ 	.word	0xffffffff


	//   ....[10]....
        /*0168*/ 	.word	0xffffffff


	//   ....[11]....
        /*016c*/ 	.word	0xffffffff


	//   ....[12]....
        /*0170*/ 	.word	0xffffffff


	//   ....[13]....
        /*0174*/ 	.word	0xffffffff


	//   ....[14]....
        /*0178*/ 	.word	0xffffffff


	//   ....[15]....
        /*017c*/ 	.word	0xffffffff


	//   ....[16]....
        /*0180*/ 	.word	0xffffffff


	//   ....[17]....
        /*0184*/ 	.word	0xffffffff


	//   ....[18]....
        /*0188*/ 	.word	0xffffffff


	//   ....[19]....
        /*018c*/ 	.word	0xffffffff


	//----- nvinfo : EIATTR_COOP_GROUP_INSTR_OFFSETS
	.align		4
.L_1155:
        /*0190*/ 	.byte	0x04, 0x28
        /*0192*/ 	.short	(.L_1157 - .L_1156)


	//   ....[0]....
.L_1156:
        /*0194*/ 	.word	0x00002840


	//   ....[1]....
        /*0198*/ 	.word	0x00002860


	//   ....[2]....
        /*019c*/ 	.word	0x00002890


	//   ....[3]....
        /*01a0*/ 	.word	0x000028b0


	//   ....[4]....
        /*01a4*/ 	.word	0x000028d0


	//   ....[5]....
        /*01a8*/ 	.word	0x000028f0


	//   ....[6]....
        /*01ac*/ 	.word	0x00002910


	//   ....[7]....
        /*01b0*/ 	.word	0x00002930


	//   ....[8]....
        /*01b4*/ 	.word	0x00002940


	//   ....[9]....
        /*01b8*/ 	.word	0x00002960


	//   ....[10]....
        /*01bc*/ 	.word	0x000064a0


	//   ....[11]....
        /*01c0*/ 	.word	0x00006500


	//   ....[12]....
        /*01c4*/ 	.word	0x00006560


	//   ....[13]....
        /*01c8*/ 	.word	0x000065b0


	//   ....[14]....
        /*01cc*/ 	.word	0x00006610


	//   ....[15]....
        /*01d0*/ 	.word	0x00006660


	//   ....[16]....
        /*01d4*/ 	.word	0x000066c0


	//   ....[17]....
        /*01d8*/ 	.word	0x00006710


	//   ....[18]....
        /*01dc*/ 	.word	0x00006770


	//   ....[19]....
        /*01e0*/ 	.word	0x000067c0


	//----- nvinfo : EIATTR_EXIT_INSTR_OFFSETS
	.align		4
.L_1157:
        /*01e4*/ 	.byte	0x04, 0x1c
        /*01e6*/ 	.short	(.L_1159 - .L_1158)


	//   ....[0]....
.L_1158:
        /*01e8*/ 	.word	0x00006460


	//----- nvinfo : EIATTR_MAX_THREADS
	.align		4
.L_1159:
        /*01ec*/ 	.byte	0x04, 0x05
        /*01ee*/ 	.short	(.L_1161 - .L_1160)
.L_1160:
        /*01f0*/ 	.word	0x00000080
        /*01f4*/ 	.word	0x00000001
        /*01f8*/ 	.word	0x00000001


	//----- nvinfo : EIATTR_CRS_STACK_SIZE
	.align		4
.L_1161:
        /*01fc*/ 	.byte	0x04, 0x1e
        /*01fe*/ 	.short	(.L_1163 - .L_1162)
.L_1162:
        /*0200*/ 	.word	0x00000000
.L_1163:


//--------------------- .nv.info._ZN10layer_norm31ln_parallel_residual_bwd_kernelINS_13Kernel_traitsI6__halfS2_S2_S2_fjLj1280ELj1ELj4ELj1ELj16ENS_18Kernel_traits_baseILj1280ES2_S2_S2_S2_fjLj128EEEEELb0ELb0ELb0EEEvNS_9BwdParamsE --------------------------
	.section	.nv.info._ZN10layer_norm31ln_parallel_residual_bwd_kernelINS_13Kernel_traitsI6__halfS2_S2_S2_fjLj1280ELj1ELj4ELj1ELj16ENS_18Kernel_traits_baseILj1280ES2_S2_S2_S2_fjLj128EEEEELb0ELb0ELb0EEEvNS_9BwdParamsE,"",@"SHT_CUDA_INFO"
	.sectionflags	@""
	.align	4


	//----- nvinfo : EIATTR_CUDA_API_VERSION
	.align		4
        /*0000*/ 	.byte	0x04, 0x37
        /*0002*/ 	.short	(.L_1165 - .L_1164)
.L_1164:
        /*0004*/ 	.word	0x00000082


	//----- nvinfo : EIATTR_SW2861232_WAR
	.align		4
.L_1165:
        /*0008*/ 	.byte	0x01, 0x35
	.zero		2


	//----- nvinfo : EIATTR_PARAM_CBANK
	.align		4
        /*000c*/ 	.byte	0x04, 0x0a
        /*000e*/ 	.short	(.L_1167 - .L_1166)
	.align		4
.L_1166:
        /*0010*/ 	.word	index@(.nv.constant0._ZN10layer_norm31ln_parallel_residual_bwd_kernelINS_13Kernel_traitsI6__halfS2_S2_S2_fjLj1280ELj1ELj4ELj1ELj16ENS_18Kernel_traits_baseILj1280ES2_S2_S2_S2_fjLj128EEEEELb0ELb0ELb0EEEvNS_9BwdParamsE)
        /*0014*/ 	.short	0x0160
        /*0016*/ 	.short	0x0128


	//----- nvinfo : EIATTR_CBANK_PARAM_SIZE
	.align		4
.L_1167:
        /*0018*/ 	.byte	0x03, 0x19
        /*001a*/ 	.short	0x0128


	//----- nvinfo : EIATTR_KPARAM_INFO
	.align		4
        /*001c*/ 	.byte	0x04, 0x17
        /*001e*/ 	.short	(.L_1169 - .L_1168)
.L_1168:
        /*0020*/ 	.word	0x00000000
        /*0024*/ 	.short	0x0000
        /*0026*/ 	.short	0x0000
        /*0028*/ 	.byte	0x00, 0xf0, 0xa1, 0x04


	//----- nvinfo : EIATTR_MAXREG_COUNT
	.align		4
.L_1169:
        /*002c*/ 	.byte	0x03, 0x1b
        /*002e*/ 	.short	0x00ff


	//----- nvinfo : EIATTR_NUM_BARRIERS
	.align		4
        /*0030*/ 	.byte	0x02, 0x4c
        /*0032*/ 	.byte	0x01
	.zero		1


	//----- nvinfo : EIATTR_ANNOTATIONS
	.align		4
        /*0034*/ 	.byte	0x04, 0x55
        /*0036*/ 	.short	(.L_1171 - .L_1170)


	//   ....[0]....
.L_1170:
        /* <DEDUP_REMOVED lines=127> */


	//----- nvinfo : EIATTR_MERCURY_ISA_VERSION
	.align		4
.L_1171:
        /*0818*/ 	.byte	0x03, 0x5f
        /*081a*/ 	.short	0x0000


	//----- nvinfo : EIATTR_COOP_GROUP_MASK_REGIDS
	.align		4
        /*081c*/ 	.byte	0x04, 0x29
        /*081e*/ 	.short	(.L_1173 - .L_1172)


	//   ....[0]....
.L_1172:
        /*0820*/ 	.word	0xffffffff


	//   ....[1]....
        /*0824*/ 	.word	0xffffffff


	//   ....[2]....
        /*0828*/ 	.word	0xffffffff


	//   ....[3]....
        /*082c*/ 	.word	0xffffffff


	//   ....[4]....
        /*0830*/ 	.word	0xffffffff


	//   ....[5]....
        /*0834*/ 	.word	0xffffffff


	//   ....[6]....
        /*0838*/ 	.word	0xffffffff


	//   ....[7]....
        /*083c*/ 	.word	0xffffffff


	//   ....[8]....
        /*0840*/ 	.word	0xffffffff


	//   ....[9]....
        /*0844*/ 	.word	0xffffffff


	//   ....[10]....
        /*0848*/ 	.word	0xffffffff


	//   ....[11]....
        /*084c*/ 	.word	0xffffffff


	//   ....[12]....
        /*0850*/ 	.word	0xffffffff


	//   ....[13]....
        /*0854*/ 	.word	0xffffffff


	//   ....[14]....
        /*0858*/ 	.word	0xffffffff


	//   ....[15]....
        /*085c*/ 	.word	0xffffffff


	//   ....[16]....
        /*0860*/ 	.word	0xffffffff


	//   ....[17]....
        /*0864*/ 	.word	0xffffffff


	//   ....[18]....
        /*0868*/ 	.word	0xffffffff


	//   ....[19]....
        /*086c*/ 	.word	0xffffffff


	//----- nvinfo : EIATTR_COOP_GROUP_INSTR_OFFSETS
	.align		4
.L_1173:
        /*0870*/ 	.byte	0x04, 0x28
        /*0872*/ 	.short	(.L_1175 - .L_1174)


	//   ....[0]....
.L_1174:
        /*0874*/ 	.word	0x00004260


	//   ....[1]....
        /*0878*/ 	.word	0x00004280


	//   ....[2]....
        /*087c*/ 	.word	0x000042b0


	//   ....[3]....
        /*0880*/ 	.word	0x000042d0


	//   ....[4]....
        /*0884*/ 	.word	0x000042f0


	//   ....[5]....
        /*0888*/ 	.word	0x00004310


	//   ....[6]....
        /*088c*/ 	.word	0x00004320


	//   ....[7]....
        /*0890*/ 	.word	0x00004350


	//   ....[8]....
        /*0894*/ 	.word	0x00004360


	//   ....[9]....
        /*0898*/ 	.word	0x00004380


	//   ....[10]....
        /*089c*/ 	.word	0x00008b60


	//   ....[11]....
        /*08a0*/ 	.word	0x00008be0


	//   ....[12]....
        /*08a4*/ 	.word	0x00008c60


	//   ....[13]....
        /*08a8*/ 	.word	0x00008cd0


	//   ....[14]....
        /*08ac*/ 	.word	0x00008d50


	//   ....[15]....
        /*08b0*/ 	.word	0x00008dc0


	//   ....[16]....
        /*08b4*/ 	.word	0x00008e40


	//   ....[17]....
        /*08b8*/ 	.word	0x00008eb0


	//   ....[18]....
        /*08bc*/ 	.word	0x00008f30


	//   ....[19]....
        /*08c0*/ 	.word	0x00008fa0


	//----- nvinfo : EIATTR_EXIT_INSTR_OFFSETS
	.align		4
.L_1175:
        /*08c4*/ 	.byte	0x04, 0x1c
        /*08c6*/ 	.short	(.L_1177 - .L_1176)


	//   ....[0]....
.L_1176:
        /*08c8*/ 	.word	0x00008a70


	//   ....[1]....
        /*08cc*/ 	.word	0x00008b00


	//----- nvinfo : EIATTR_MAX_THREADS
	.align		4
.L_1177:
        /*08d0*/ 	.byte	0x04, 0x05
        /*08d2*/ 	.short	(.L_1179 - .L_1178)
.L_1178:
        /*08d4*/ 	.word	0x00000080
        /*08d8*/ 	.word	0x00000001
        /*08dc*/ 	.word	0x00000001


	//----- nvinfo : EIATTR_CRS_STACK_SIZE
	.align		4
.L_1179:
        /*08e0*/ 	.byte	0x04, 0x1e
        /*08e2*/ 	.short	(.L_1181 - .L_1180)
.L_1180:
        /*08e4*/ 	.word	0x00000000
.L_1181:


//--------------------- .nv.info._ZN10layer_norm31ln_parallel_residual_bwd_kernelINS_13Kernel_traitsI6__halfS2_S2_S2_fjLj1280ELj1ELj4ELj1ELj16ENS_18Kernel_traits_baseILj1280ES2_S2_S2_S2_fjLj128EEEEELb0ELb0ELb1EEEvNS_9BwdParamsE --------------------------
	.section	.nv.info._ZN10layer_norm31ln_parallel_residual_bwd_kernelINS_13Kernel_traitsI6__halfS2_S2_S2_fjLj1280ELj1ELj4ELj1ELj16ENS_18Kernel_traits_baseILj1280ES2_S2_S2_S2_fjLj128EEEEELb0ELb0ELb1EEEvNS_9BwdParamsE,"",@"SHT_CUDA_INFO"
	.sectionflags	@""
	.align	4


	//----- nvinfo : EIATTR_CUDA_API_VERSION
	.align		4
        /*0000*/ 	.byte	0x04, 0x37
        /*0002*/ 	.short	(.L_1183 - .L_1182)
.L_1182:
        /*0004*/ 	.word	0x00000082


	//----- nvinfo : EIATTR_SW2861232_WAR
	.align		4
.L_1183:
        /*0008*/ 	.byte	0x01, 0x35
	.zero		2


	//----- nvinfo : EIATTR_PARAM_CBANK
	.align		4
        /*000c*/ 	.byte	0x04, 0x0a
        /*000e*/ 	.short	(.L_1185 - .L_1184)
	.align		4
.L_1184:
        /*0010*/ 	.word	index@(.nv.constant0._ZN10layer_norm31ln_parallel_residual_bwd_kernelINS_13Kernel_traitsI6__halfS2_S2_S2_fjLj1280ELj1ELj4ELj1ELj16ENS_18Kernel_traits_baseILj1280ES2_S2_S2_S2_fjLj128EEEEELb0ELb0ELb1EEEvNS_9BwdParamsE)
        /*0014*/ 	.short	0x0160
        /*0016*/ 	.short	0x0128


	//----- nvinfo : EIATTR_CBANK_PARAM_SIZE
	.align		4
.L_1185:
        /*0018*/ 	.byte	0x03, 0x19
        /*001a*/ 	.short	0x0128


	//----- nvinfo : EIATTR_KPARAM_INFO
	.align		4
        /*001c*/ 	.byte	0x04, 0x17
        /*001e*/ 	.short	(.L_1187 - .L_1186)
.L_1186:
        /*0020*/ 	.word	0x00000000
        /*0024*/ 	.short	0x0000
        /*0026*/ 	.short	0x0000
        /*0028*/ 	.byte	0x00, 0xf0, 0xa1, 0x04


	//----- nvinfo : EIATTR_MAXREG_COUNT
	.align		4
.L_1187:
        /*002c*/ 	.byte	0x03, 0x1b
        /*002e*/ 	.short	0x00ff


	//----- nvinfo : EIATTR_NUM_BARRIERS
	.align		4
        /*0030*/ 	.byte	0x02, 0x4c
        /*0032*/ 	.byte	0x01
	.zero		1


	//----- nvinfo : EIATTR_ANNOTATIONS
	.align		4
        /*0034*/ 	.byte	0x04, 0x55
        /*0036*/ 	.short	(.L_1189 - .L_1188)


	//   ....[0]....
.L_1188:
        /* <DEDUP_REMOVED lines=145> */


	//----- nvinfo : EIATTR_MERCURY_ISA_VERSION
	.align		4
.L_1189:
        /*0938*/ 	.byte	0x03, 0x5f
        /*093a*/ 	.short	0x0000


	//----- nvinfo : EIATTR_COOP_GROUP_MASK_REGIDS
	.align		4
        /*093c*/ 	.byte	0x04, 0x29
        /*093e*/ 	.short	(.L_1191 - .L_1190)


	//   ....[0]....
.L_1190:
        /*0940*/ 	.word	0xffffffff


	//   ....[1]....
        /*0944*/ 	.word	0xffffffff


	//   ....[2]....
        /*0948*/ 	.word	0xffffffff


	//   ....[3]....
        /*094c*/ 	.word	0xffffffff


	//   ....[4]....
        /*0950*/ 	.word	0xffffffff


	//   ....[5]....
        /*0954*/ 	.word	0xffffffff


	//   ....[6]....
        /*0958*/ 	.word	0xffffffff


	//   ....[7]....
        /*095c*/ 	.word	0xffffffff


	//   ....[8]....
        /*0960*/ 	.word	0xffffffff


	//   ....[9]....
        /*0964*/ 	.word	0xffffffff


	//   ....[10]....
        /*0968*/ 	.word	0xffffffff


	//   ....[11]....
        /*096c*/ 	.word	0xffffffff


	//   ....[12]....
        /*0970*/ 	.word	0xffffffff


	//   ....[13]....
        /*0974*/ 	.word	0xffffffff


	//   ....[14]....
        /*0978*/ 	.word	0xffffffff


	//   ....[15]....
        /*097c*/ 	.word	0xffffffff


	//   ....[16]....
        /*0980*/ 	.word	0xffffffff


	//   ....[17]....
        /*0984*/ 	.word	0xffffffff


	//   ....[18]....
        /*0988*/ 	.word	0xffffffff


	//   ....[19]....
        /*098c*/ 	.word	0xffffffff


	//----- nvinfo : EIATTR_COOP_GROUP_INSTR_OFFSETS
	.align		4
.L_1191:
        /*0990*/ 	.byte	0x04, 0x28
        /*0992*/ 	.short	(.L_1193 - .L_1192)


	//   ....[0]....
.L_1192:
        /*0994*/ 	.word	0x00004460


	//   ....[1]....
        /*0998*/ 	.word	0x00004480


	//   ....[2]....
        /*099c*/ 	.word	0x000044b0


	//   ....[3]....
        /*09a0*/ 	.word	0x000044d0


	//   ....[4]....
        /*09a4*/ 	.word	0x000044f0


	//   ....[5]....
        /*09a8*/ 	.word	0x00004510


	//   ....[6]....
        /*09ac*/ 	.word	0x00004530


	//   ....[7]....
        /*09b0*/ 	.word	0x00004550


	//   ....[8]....
        /*09b4*/ 	.word	0x00004560


	//   ....[9]....
        /*09b8*/ 	.word	0x00004580


	//   ....[10]....
        /*09bc*/ 	.word	0x00008420


	//   ....[11]....
        /*09c0*/ 	.word	0x00008480


	//   ....[12]....
        /*09c4*/ 	.word	0x000084e0


	//   ....[13]....
        /*09c8*/ 	.word	0x00008530


	//   ....[14]....
        /*09cc*/ 	.word	0x00008590


	//   ....[15]....
        /*09d0*/ 	.word	0x000085e0


	//   ....[16]....
        /*09d4*/ 	.word	0x00008640


	//   ....[17]....
        /*09d8*/ 	.word	0x00008690


	//   ....[18]....
        /*09dc*/ 	.word	0x000086f0


	//   ....[19]....
        /*09e0*/ 	.word	0x00008740


	//----- nvinfo : EIATTR_EXIT_INSTR_OFFSETS
	.align		4
.L_1193:
        /*09e4*/ 	.byte	0x04, 0x1c
        /*09e6*/ 	.short	(.L_1195 - .L_1194)


	//   ....[0]....
.L_1194:
        /*09e8*/ 	.word	0x000083e0


	//----- nvinfo : EIATTR_MAX_THREADS
	.align		4
.L_1195:
        /*09ec*/ 	.byte	0x04, 0x05
        /*09ee*/ 	.short	(.L_1197 - .L_1196)
.L_1196:
        /*09f0*/ 	.word	0x00000080
        /*09f4*/ 	.word	0x00000001
        /*09f8*/ 	.word	0x00000001


	//----- nvinfo : EIATTR_CRS_STACK_SIZE
	.align		4
.L_1197:
        /*09fc*/ 	.byte	0x04, 0x1e
        /*09fe*/ 	.short	(.L_1199 - .L_1198)
.L_1198:
        /*0a00*/ 	.word	0x00000000
.L_1199:


//--------------------- .nv.info._ZN10layer_norm31ln_parallel_residual_bwd_kernelINS_13Kernel_traitsI6__halfS2_S2_S2_fjLj1280ELj1ELj4ELj1ELj16ENS_18Kernel_traits_baseILj1280ES2_S2_S2_S2_fjLj128EEEEELb0ELb1ELb0EEEvNS_9BwdParamsE --------------------------
	.section	.nv.info._ZN10layer_norm31ln_parallel_residual_bwd_kernelINS_13Kernel_traitsI6__halfS2_S2_S2_fjLj1280ELj1ELj4ELj1ELj16ENS_18Kernel_traits_baseILj1280ES2_S2_S2_S2_fjLj128EEEEELb0ELb1ELb0EEEvNS_9BwdParamsE,"",@"SHT_CUDA_INFO"
	.sectionflags	@""
	.align	4


	//----- nvinfo : EIATTR_CUDA_API_VERSION
	.align		4
        /*0000*/ 	.byte	0x04, 0x37
        /*0002*/ 	.short	(.L_1201 - .L_1200)
.L_1200:
        /*0004*/ 	.word	0x00000082


	//----- nvinfo : EIATTR_SW2861232_WAR
	.align		4
.L_1201:
        /*0008*/ 	.byte	0x01, 0x35
	.zero		2


	//----- nvinfo : EIATTR_PARAM_CBANK
	.align		4
        /*000c*/ 	.byte	0x04, 0x0a
        /*000e*/ 	.short	(.L_1203 - .L_1202)
	.align		4
.L_1202:
        /*0010*/ 	.word	index@(.nv.constant0._ZN10layer_norm31ln_parallel_residual_bwd_kernelINS_13Kernel_traitsI6__halfS2_S2_S2_fjLj1280ELj1ELj4ELj1ELj16ENS_18Kernel_traits_baseILj1280ES2_S2_S2_S2_fjLj128EEEEELb0ELb1ELb0EEEvNS_9BwdParamsE)
        /*0014*/ 	.short	0x0160
        /*0016*/ 	.short	0x0128


	//----- nvinfo : EIATTR_CBANK_PARAM_SIZE
	.align		4
.L_1203:
        /*0018*/ 	.byte	0x03, 0x19
        /*001a*/ 	.short	0x0128


	//----- nvinfo : EIATTR_KPARAM_INFO
	.align		4
        /*001c*/ 	.byte	0x04, 0x17
        /*001e*/ 	.short	(.L_1205 - .L_1204)
.L_1204:
        /*0020*/ 	.word	0x00000000
        /*0024*/ 	.short	0x0000
        /*0026*/ 	.short	0x0000
        /*0028*/ 	.byte	0x00, 0xf0, 0xa1, 0x04


	//----- nvinfo : EIATTR_MAXREG_COUNT
	.align		4
.L_1205:
        /*002c*/ 	.byte	0x03, 0x1b
        /*002e*/ 	.short	0x00ff


	//----- nvinfo : EIATTR_NUM_BARRIERS
	.align		4
        /*0030*/ 	.byte	0x02, 0x4c
        /*0032*/ 	.byte	0x01
	.zero		1


	//----- nvinfo : EIATTR_MERCURY_ISA_VERSION
	.align		4
        /*0034*/ 	.byte	0x03, 0x5f
        /*0036*/ 	.short	0x0000


	//----- nvinfo : EIATTR_COOP_GROUP_MASK_REGIDS
	.align		4
        /*0038*/ 	.byte	0x04, 0x29
        /*003a*/ 	.short	(.L_1207 - .L_1206)


	//   ....[0]....
.L_1206:
        /*003c*/ 	.word	0xffffffff


	//   ....[1]....
        /*0040*/ 	.word	0xffffffff


	//   ....[2]....
        /*0044*/ 	.word	0xffffffff


	//   ....[3]....
        /*0048*/ 	.word	0xffffffff


	//   ....[4]....
        /*004c*/ 	.word	0xffffffff


	//   ....[5]....
        /*0050*/ 	.word	0xffffffff


	//   ....[6]....
        /*0054*/ 	.word	0xffffffff


	//   ....[7]....
        /*0058*/ 	.word	0xffffffff


	//   ....[8]....
        /*005c*/ 	.word	0xffffffff


	//   ....[9]....
        /*0060*/ 	.word	0xffffffff


	//   ....[10]....
        /*0064*/ 	.word	0xffffffff


	//   ....[11]....
        /*0068*/ 	.word	0xffffffff


	//   ....[12]....
        /*006c*/ 	.word	0xffffffff


	//   ....[13]....
        /*0070*/ 	.word	0xffffffff


	//   ....[14]....
        /*0074*/ 	.word	0xffffffff


	//   ....[15]....
        /*0078*/ 	.word	0xffffffff


	//   ....[16]....
        /*007c*/ 	.word	0xffffffff


	//   ....[17]....
        /*0080*/ 	.word	0xffffffff


	//   ....[18]....
        /*0084*/ 	.word	0xffffffff


	//   ....[19]....
        /*0088*/ 	.word	0xffffffff


	//----- nvinfo : EIATTR_COOP_GROUP_INSTR_OFFSETS
	.align		4
.L_1207:
        /*008c*/ 	.byte	0x04, 0x28
        /*008e*/ 	.short	(.L_1209 - .L_1208)


	//   ....[0]....
.L_1208:
        /*0090*/ 	.word	0x000023d0


	//   ....[1]....
        /*0094*/ 	.word	0x000023f0


	//   ....[2]....
        /*0098*/ 	.word	0x00002410


	//   ....[3]....
        /*009c*/ 	.word	0x00002430


	//   ....[4]....
        /*00a0*/ 	.word	0x00002450


	//   ....[5]....
        /*00a4*/ 	.word	0x00002470


	//   ....[6]....
        /*00a8*/ 	.word	0x00002490


	//   ....[7]....
        /*00ac*/ 	.word	0x000024b0


	//   ....[8]....
        /*00b0*/ 	.word	0x000024d0


	//   ....[9]....
        /*00b4*/ 	.word	0x000024f0


	//   ....[10]....
        /*00b8*/ 	.word	0x00005740


	//   ....[11]....
        /*00bc*/ 	.word	0x000057c0


	//   ....[12]....
        /*00c0*/ 	.word	0x00005840


	//   ....[13]....
        /*00c4*/ 	.word	0x000058b0


	//   ....[14]....
        /*00c8*/ 	.word	0x00005930


	//   ....[15]....
        /*00cc*/ 	.word	0x000059a0


	//   ....[16]....
        /*00d0*/ 	.word	0x00005a20


	//   ....[17]....
        /*00d4*/ 	.word	0x00005a90


	//   ....[18]....
        /*00d8*/ 	.word	0x00005b10


	//   ....[19]....
        /*00dc*/ 	.word	0x00005b80


	//----- nvinfo : EIATTR_EXIT_INSTR_OFFSETS
	.align		4
.L_1209:
        /*00e0*/ 	.byte	0x04, 0x1c
        /*00e2*/ 	.short	(.L_1211 - .L_1210)


	//   ....[0]....
.L_1210:
        /*00e4*/ 	.word	0x000056b0


	//   ....[1]....
        /*00e8*/ 	.word	0x000056e0


	//----- nvinfo : EIATTR_MAX_THREADS
	.align		4
.L_1211:
        /*00ec*/ 	.byte	0x04, 0x05
        /*00ee*/ 	.short	(.L_1213 - .L_1212)
.L_1212:
        /*00f0*/ 	.word	0x00000080
        /*00f4*/ 	.word	0x00000001
        /*00f8*/ 	.word	0x00000001


	//----- nvinfo : EIATTR_CRS_STACK_SIZE
	.align		4
.L_1213:
        /*00fc*/ 	.byte	0x04, 0x1e
        /*00fe*/ 	.short	(.L_1215 - .L_1214)
.L_1214:
        /*0100*/ 	.word	0x00000000
.L_1215:


//--------------------- .nv.info._ZN10layer_norm31ln_parallel_residual_bwd_kernelINS_13Kernel_traitsI6__halfS2_S2_S2_fjLj1280ELj1ELj4ELj1ELj16ENS_18Kernel_traits_baseILj1280ES2_S2_S2_S2_fjLj128EEEEELb0ELb1ELb1EEEvNS_9BwdParamsE --------------------------
	.section	.nv.info._ZN10layer_norm31ln_parallel_residual_bwd_kernelINS_13Kernel_traitsI6__halfS2_S2_S2_fjLj1280ELj1ELj4ELj1ELj16ENS_18Kernel_traits_baseILj1280ES2_S2_S2_S2_fjLj128EEEEELb0ELb1ELb1EEEvNS_9BwdParamsE,"",@"SHT_CUDA_INFO"
	.sectionflags	@""
	.align	4


	//----- nvinfo : EIATTR_CUDA_API_VERSION
	.align		4
        /*0000*/ 	.byte	0x04, 0x37
        /*0002*/ 	.short	(.L_1217 - .L_1216)
.L_1216:
        /*0004*/ 	.word	0x00000082


	//----- nvinfo : EIATTR_SW2861232_WAR
	.align		4
.L_1217:
        /*0008*/ 	.byte	0x01, 0x35
	.zero		2


	//----- nvinfo : EIATTR_PARAM_CBANK
	.align		4
        /*000c*/ 	.byte	0x04, 0x0a
        /*000e*/ 	.short	(.L_1219 - .L_1218)
	.align		4
.L_1218:
        /*0010*/ 	.word	index@(.nv.constant0._ZN10layer_norm31ln_parallel_residual_bwd_kernelINS_13Kernel_traitsI6__halfS2_S2_S2_fjLj1280ELj1ELj4ELj1ELj16ENS_18Kernel_traits_baseILj1280ES2_S2_S2_S2_fjLj128EEEEELb0ELb1ELb1EEEvNS_9BwdParamsE)
        /*0014*/ 	.short	0x0160
        /*0016*/ 	.short	0x0128


	//----- nvinfo : EIATTR_CBANK_PARAM_SIZE
	.align		4
.L_1219:
        /*0018*/ 	.byte	0x03, 0x19
        /*001a*/ 	.short	0x0128


	//----- nvinfo : EIATTR_KPARAM_INFO
	.align		4
        /*001c*/ 	.byte	0x04, 0x17
        /*001e*/ 	.short	(.L_1221 - .L_1220)
.L_1220:
        /*0020*/ 	.word	0x00000000
        /*0024*/ 	.short	0x0000
        /*0026*/ 	.short	0x0000
        /*0028*/ 	.byte	0x00, 0xf0, 0xa1, 0x04


	//----- nvinfo : EIATTR_MAXREG_COUNT
	.align		4
.L_1221:
        /*002c*/ 	.byte	0x03, 0x1b
        /*002e*/ 	.short	0x00ff


	//----- nvinfo : EIATTR_NUM_BARRIERS
	.align		4
        /*0030*/ 	.byte	0x02, 0x4c
        /*0032*/ 	.byte	0x01
	.zero		1


	//----- nvinfo : EIATTR_MERCURY_ISA_VERSION
	.align		4
        /*0034*/ 	.byte	0x03, 0x5f
        /*0036*/ 	.short	0x0000


	//----- nvinfo : EIATTR_COOP_GROUP_MASK_REGIDS
	.align		4
        /*0038*/ 	.byte	0x04, 0x29
        /*003a*/ 	.short	(.L_1223 - .L_1222)


	//   ....[0]....
.L_1222:
        /*003c*/ 	.word	0xffffffff


	//   ....[1]....
        /*0040*/ 	.word	0xffffffff


	//   ....[2]....
        /*0044*/ 	.word	0xffffffff


	//   ....[3]....
        /*0048*/ 	.word	0xffffffff


	//   ....[4]....
        /*004c*/ 	.word	0xffffffff


	//   ....[5]....
        /*0050*/ 	.word	0xffffffff


	//   ....[6]....
        /*0054*/ 	.word	0xffffffff


	//   ....[7]....
        /*0058*/ 	.word	0xffffffff


	//   ....[8]....
        /*005c*/ 	.word	0xffffffff


	//   ....[9]....
        /*0060*/ 	.word	0xffffffff


	//   ....[10]....
        /*0064*/ 	.word	0xffffffff


	//   ....[11]....
        /*0068*/ 	.word	0xffffffff


	//   ....[12]....
        /*006c*/ 	.word	0xffffffff


	//   ....[13]....
        /*0070*/ 	.word	0xffffffff


	//   ....[14]....
        /*0074*/ 	.word	0xffffffff


	//   ....[15]....
        /*0078*/ 	.word	0xffffffff


	//   ....[16]....
        /*007c*/ 	.word	0xffffffff


	//   ....[17]....
        /*0080*/ 	.word	0xffffffff


	//   ....[18]....
        /*0084*/ 	.word	0xffffffff


	//   ....[19]....
        /*0088*/ 	.word	0xffffffff


	//----- nvinfo : EIATTR_COOP_GROUP_INSTR_OFFSETS
	.align		4
.L_1223:
        /*008c*/ 	.byte	0x04, 0x28
        /*008e*/ 	.short	(.L_1225 - .L_1224)


	//   ....[0]....
.L_1224:
        /*0090*/ 	.word	0x00002290


	//   ....[1]....
        /*0094*/ 	.word	0x000022b0


	//   ....[2]....
        /*0098*/ 	.word	0x000022d0


	//   ....[3]....
        /*009c*/ 	.word	0x000022f0


	//   ....[4]....
        /*00a0*/ 	.word	0x00002310


	//   ....[5]....
        /*00a4*/ 	.word	0x00002330


	//   ....[6]....
        /*00a8*/ 	.word	0x00002350


	//   ....[7]....
        /*00ac*/ 	.word	0x00002370


	//   ....[8]....
        /*00b0*/ 	.word	0x00002390


	//   ....[9]....
        /*00b4*/ 	.word	0x000023b0


	//   ....[10]....
        /*00b8*/ 	.word	0x00005080


	//   ....[11]....
        /*00bc*/ 	.word	0x00005100


	//   ....[12]....
        /*00c0*/ 	.word	0x00005180


	//   ....[13]....
        /*00c4*/ 	.word	0x000051f0


	//   ....[14]....
        /*00c8*/ 	.word	0x00005270


	//   ....[15]....
        /*00cc*/ 	.word	0x000052e0


	//   ....[16]....
        /*00d0*/ 	.word	0x00005360


	//   ....[17]....
        /*00d4*/ 	.word	0x000053d0


	//   ....[18]....
        /*00d8*/ 	.word	0x00005450


	//   ....[19]....
        /*00dc*/ 	.word	0x000054c0


	//----- nvinfo : EIATTR_EXIT_INSTR_OFFSETS
	.align		4
.L_1225:
        /*00e0*/ 	.byte	0x04, 0x1c
        /*00e2*/ 	.short	(.L_1227 - .L_1226)


	//   ....[0]....
.L_1226:
        /*00e4*/ 	.word	0x00005020


	//----- nvinfo : EIATTR_MAX_THREADS
	.align		4
.L_1227:
        /*00e8*/ 	.byte	0x04, 0x05
        /*00ea*/ 	.short	(.L_1229 - .L_1228)
.L_1228:
        /*00ec*/ 	.word	0x00000080
        /*00f0*/ 	.word	0x00000001
        /*00f4*/ 	.word	0x00000001


	//----- nvinfo : EIATTR_CRS_STACK_SIZE
	.align		4
.L_1229:
        /*00f8*/ 	.byte	0x04, 0x1e
        /*00fa*/ 	.short	(.L_1231 - .L_1230)
.L_1230:
        /*00fc*/ 	.word	0x00000000
.L_1231:


//--------------------- .nv.info._ZN10layer_norm31ln_parallel_residual_bwd_kernelINS_13Kernel_traitsI6__halfS2_S2_S2_fjLj1280ELj1ELj4ELj1ELj16ENS_18Kernel_traits_baseILj1280ES2_S2_S2_S2_fjLj128EEEEELb1ELb0ELb0EEEvNS_9BwdParamsE --------------------------
	.section	.nv.info._ZN10layer_norm31ln_parallel_residual_bwd_kernelINS_13Kernel_traitsI6__halfS2_S2_S2_fjLj1280ELj1ELj4ELj1ELj16ENS_18Kernel_traits_baseILj1280ES2_S2_S2_S2_fjLj128EEEEELb1ELb0ELb0EEEvNS_9BwdParamsE,"",@"SHT_CUDA_INFO"
	.sectionflags	@""
	.align	4


	//----- nvinfo : EIATTR_CUDA_API_VERSION
	.align		4
        /*0000*/ 	.byte	0x04, 0x37
        /*0002*/ 	.short	(.L_1233 - .L_1232)
.L_1232:
        /*0004*/ 	.word	0x00000082


	//----- nvinfo : EIATTR_SW2861232_WAR
	.align		4
.L_1233:
        /*0008*/ 	.byte	0x01, 0x35
	.zero		2


	//----- nvinfo : EIATTR_PARAM_CBANK
	.align		4
        /*000c*/ 	.byte	0x04, 0x0a
        /*000e*/ 	.short	(.L_1235 - .L_1234)
	.align		4
.L_1234:
        /*0010*/ 	.word	index@(.nv.constant0._ZN10layer_norm31ln_parallel_residual_bwd_kernelINS_13Kernel_traitsI6__halfS2_S2_S2_fjLj1280ELj1ELj4ELj1ELj16ENS_18Kernel_traits_baseILj1280ES2_S2_S2_S2_fjLj128EEEEELb1ELb0ELb0EEEvNS_9BwdParamsE)
        /*0014*/ 	.short	0x0160
        /*0016*/ 	.short	0x0128


	//----- nvinfo : EIATTR_CBANK_PARAM_SIZE
	.align		4
.L_1235:
        /*0018*/ 	.byte	0x03, 0x19
        /*001a*/ 	.short	0x0128


	//----- nvinfo : EIATTR_KPARAM_INFO
	.align		4
        /*001c*/ 	.byte	0x04, 0x17
        /*001e*/ 	.short	(.L_1237 - .L_1236)
.L_1236:
        /*0020*/ 	.word	0x00000000
        /*0024*/ 	.short	0x0000
        /*0026*/ 	.short	0x0000
        /*0028*/ 	.byte	0x00, 0xf0, 0xa1, 0x04


	//----- nvinfo : EIATTR_MAXREG_COUNT
	.align		4
.L_1237:
        /*002c*/ 	.byte	0x03, 0x1b
        /*002e*/ 	.short	0x00ff


	//----- nvinfo : EIATTR_NUM_BARRIERS
	.align		4
        /*0030*/ 	.byte	0x02, 0x4c
        /*0032*/ 	.byte	0x01
	.zero		1


	//----- nvinfo : EIATTR_ANNOTATIONS
	.align		4
        /*0034*/ 	.byte	0x04, 0x55
        /*0036*/ 	.short	(.L_1239 - .L_1238)


	//   ....[0]....
.L_1238:
        /* <DEDUP_REMOVED lines=165> */


	//----- nvinfo : EIATTR_MERCURY_ISA_VERSION
	.align		4
.L_1239:
        /*0a78*/ 	.byte	0x03, 0x5f
        /*0a7a*/ 	.short	0x0000


	//----- nvinfo : EIATTR_COOP_GROUP_MASK_REGIDS
	.align		4
        /*0a7c*/ 	.byte	0x04, 0x29
        /*0a7e*/ 	.short	(.L_1241 - .L_1240)


	//   ....[0]....
.L_1240:
        /*0a80*/ 	.word	0xffffffff


	//   ....[1]....
        /*0a84*/ 	.word	0xffffffff


	//   ....[2]....
        /*0a88*/ 	.word	0xffffffff


	//   ....[3]....
        /*0a8c*/ 	.word	0xffffffff


	//   ....[4]....
        /*0a90*/ 	.word	0xffffffff


	//   ....[5]....
        /*0a94*/ 	.word	0xffffffff


	//   ....[6]....
        /*0a98*/ 	.word	0xffffffff


	//   ....[7]....
        /*0a9c*/ 	.word	0xffffffff


	//   ....[8]....
        /*0aa0*/ 	.word	0xffffffff


	//   ....[9]....
        /*0aa4*/ 	.word	0xffffffff


	//   ....[10]....
        /*0aa8*/ 	.word	0xffffffff


	//   ....[11]....
        /*0aac*/ 	.word	0xffffffff


	//   ....[12]....
        /*0ab0*/ 	.word	0xffffffff


	//   ....[13]....
        /*0ab4*/ 	.word	0xffffffff


	//   ....[14]....
        /*0ab8*/ 	.word	0xffffffff


	//   ....[15]....
        /*0abc*/ 	.word	0xffffffff


	//   ....[16]....
        /*0ac0*/ 	.word	0xffffffff


	//   ....[17]....
        /*0ac4*/ 	.word	0xffffffff


	//   ....[18]....
        /*0ac8*/ 	.word	0xffffffff


	//   ....[19]....
        /*0acc*/ 	.word	0xffffffff


	//----- nvinfo : EIATTR_COOP_GROUP_INSTR_OFFSETS
	.align		4
.L_1241:
        /*0ad0*/ 	.byte	0x04, 0x28
        /*0ad2*/ 	.short	(.L_1243 - .L_1242)


	//   ....[0]....
.L_1242:
        /*0ad4*/ 	.word	0x00004920


	//   ....[1]....
        /*0ad8*/ 	.word	0x00004940


	//   ....[2]....
        /*0adc*/ 	.word	0x00004970


	//   ....[3]....
        /*0ae0*/ 	.word	0x00004990


	//   ....[4]....
        /*0ae4*/ 	.word	0x000049b0


	//   ....[5]....
        /*0ae8*/ 	.word	0x000049d0


	//   ....[6]....
        /*0aec*/ 	.word	0x000049e0


	//   ....[7]....
        /*0af0*/ 	.word	0x00004a10


	//   ....[8]....
        /*0af4*/ 	.word	0x00004a20


	//   ....[9]....
        /*0af8*/ 	.word	0x00004a40


	//   ....[10]....
        /*0afc*/ 	.word	0x0000a120


	//   ....[11]....
        /*0b00*/ 	.word	0x0000a1a0


	//   ....[12]....
        /*0b04*/ 	.word	0x0000a220


	//   ....[13]....
        /*0b08*/ 	.word	0x0000a290


	//   ....[14]....
        /*0b0c*/ 	.word	0x0000a310


	//   ....[15]....
        /*0b10*/ 	.word	0x0000a380


	//   ....[16]....
        /*0b14*/ 	.word	0x0000a400


	//   ....[17]....
        /*0b18*/ 	.word	0x0000a470


	//   ....[18]....
        /*0b1c*/ 	.word	0x0000a4f0


	//   ....[19]....
        /*0b20*/ 	.word	0x0000a560


	//----- nvinfo : EIATTR_EXIT_INSTR_OFFSETS
	.align		4
.L_1243:
        /*0b24*/ 	.byte	0x04, 0x1c
        /*0b26*/ 	.short	(.L_1245 - .L_1244)


	//   ....[0]....
.L_1244:
        /*0b28*/ 	.word	0x0000a030


	//   ....[1]....
        /*0b2c*/ 	.word	0x0000a0c0


	//----- nvinfo : EIATTR_MAX_THREADS
	.align		4
.L_1245:
        /*0b30*/ 	.byte	0x04, 0x05
        /*0b32*/ 	.short	(.L_1247 - .L_1246)
.L_1246:
        /*0b34*/ 	.word	0x00000080
        /*0b38*/ 	.word	0x00000001
        /*0b3c*/ 	.word	0x00000001


	//----- nvinfo : EIATTR_CRS_STACK_SIZE
	.align		4
.L_1247:
        /*0b40*/ 	.byte	0x04, 0x1e
        /*0b42*/ 	.short	(.L_1249 - .L_1248)
.L_1248:
        /*0b44*/ 	.word	0x00000000
.L_1249:


//--------------------- .nv.info._ZN10layer_norm31ln_parallel_residual_bwd_kernelINS_13Kernel_traitsI6__halfS2_S2_S2_fjLj1280ELj1ELj4ELj1ELj16ENS_18Kernel_traits_baseILj1280ES2_S2_S2_S2_fjLj128EEEEELb1ELb0ELb1EEEvNS_9BwdParamsE --------------------------
	.section	.nv.info._ZN10layer_norm31ln_parallel_residual_bwd_kernelINS_13Kernel_traitsI6__halfS2_S2_S2_fjLj1280ELj1ELj4ELj1ELj16ENS_18Kernel_traits_baseILj1280ES2_S2_S2_S2_fjLj128EEEEELb1ELb0ELb1EEEvNS_9BwdParamsE,"",@"SHT_CUDA_INFO"
	.sectionflags	@""
	.align	4


	//----- nvinfo : EIATTR_CUDA_API_VERSION
	.align		4
        /*0000*/ 	.byte	0x04, 0x37
        /*0002*/ 	.short	(.L_1251 - .L_1250)
.L_1250:
        /*0004*/ 	.word	0x00000082


	//----- nvinfo : EIATTR_SW2861232_WAR
	.align		4
.L_1251:
        /*0008*/ 	.byte	0x01, 0x35
	.zero		2


	//----- nvinfo : EIATTR_PARAM_CBANK
	.align		4
        /*000c*/ 	.byte	0x04, 0x0a
        /*000e*/ 	.short	(.L_1253 - .L_1252)
	.align		4
.L_1252:
        /*0010*/ 	.word	index@(.nv.constant0._ZN10layer_norm31ln_parallel_residual_bwd_kernelINS_13Kernel_traitsI6__halfS2_S2_S2_fjLj1280ELj1ELj4ELj1ELj16ENS_18Kernel_traits_baseILj1280ES2_S2_S2_S2_fjLj128EEEEELb1ELb0ELb1EEEvNS_9BwdParamsE)
        /*0014*/ 	.short	0x0160
        /*0016*/ 	.short	0x0128


	//----- nvinfo : EIATTR_CBANK_PARAM_SIZE
	.align		4
.L_1253:
        /*0018*/ 	.byte	0x03, 0x19
        /*001a*/ 	.short	0x0128


	//----- nvinfo : EIATTR_KPARAM_INFO
	.align		4
        /*001c*/ 	.byte	0x04, 0x17
        /*001e*/ 	.short	(.L_1255 - .L_1254)
.L_1254:
        /*0020*/ 	.word	0x00000000
        /*0024*/ 	.short	0x0000
        /*0026*/ 	.short	0x0000
        /*0028*/ 	.byte	0x00, 0xf0, 0xa1, 0x04


	//----- nvinfo : EIATTR_MAXREG_COUNT
	.align		4
.L_1255:
        /*002c*/ 	.byte	0x03, 0x1b
        /*002e*/ 	.short	0x00ff


	//----- nvinfo : EIATTR_NUM_BARRIERS
	.align		4
        /*0030*/ 	.byte	0x02, 0x4c
        /*0032*/ 	.byte	0x01
	.zero		1


	//----- nvinfo : EIATTR_ANNOTATIONS
	.align		4
        /*0034*/ 	.byte	0x04, 0x55
        /*0036*/ 	.short	(.L_1257 - .L_1256)


	//   ....[0]....
.L_1256:
        /* <DEDUP_REMOVED lines=201> */


	//----- nvinfo : EIATTR_MERCURY_ISA_VERSION
	.align		4
.L_1257:
        /*0cb8*/ 	.byte	0x03, 0x5f
        /*0cba*/ 	.short	0x0000


	//----- nvinfo : EIATTR_COOP_GROUP_MASK_REGIDS
	.align		4
        /*0cbc*/ 	.byte	0x04, 0x29
        /*0cbe*/ 	.short	(.L_1259 - .L_1258)


	//   ....[0]....
.L_1258:
        /*0cc0*/ 	.word	0xffffffff


	//   ....[1]....
        /*0cc4*/ 	.word	0xffffffff


	//   ....[2]....
        /*0cc8*/ 	.word	0xffffffff


	//   ....[3]....
        /*0ccc*/ 	.word	0xffffffff


	//   ....[4]....
        /*0cd0*/ 	.word	0xffffffff


	//   ....[5]....
        /*0cd4*/ 	.word	0xffffffff


	//   ....[6]....
        /*0cd8*/ 	.word	0xffffffff


	//   ....[7]....
        /*0cdc*/ 	.word	0xffffffff


	//   ....[8]....
        /*0ce0*/ 	.word	0xffffffff


	//   ....[9]....
        /*0ce4*/ 	.word	0xffffffff


	//   ....[10]....
        /*0ce8*/ 	.word	0xffffffff


	//   ....[11]....
        /*0cec*/ 	.word	0xffffffff


	//   ....[12]....
        /*0cf0*/ 	.word	0xffffffff


	//   ....[13]....
        /*0cf4*/ 	.word	0xffffffff


	//   ....[14]....
        /*0cf8*/ 	.word	0xffffffff


	//   ....[15]....
        /*0cfc*/ 	.word	0xffffffff


	//   ....[16]....
        /*0d00*/ 	.word	0xffffffff


	//   ....[17]....
        /*0d04*/ 	.word	0xffffffff


	//   ....[18]....
        /*0d08*/ 	.word	0xffffffff


	//   ....[19]....
        /*0d0c*/ 	.word	0xffffffff


	//----- nvinfo : EIATTR_COOP_GROUP_INSTR_OFFSETS
	.align		4
.L_1259:
        /*0d10*/ 	.byte	0x04, 0x28
        /*0d12*/ 	.short	(.L_1261 - .L_1260)


	//   ....[0]....
.L_1260:
        /*0d14*/ 	.word	0x00004c80


	//   ....[1]....
        /*0d18*/ 	.word	0x00004ca0


	//   ....[2]....
        /*0d1c*/ 	.word	0x00004cd0


	//   ....[3]....
        /*0d20*/ 	.word	0x00004cf0


	//   ....[4]....
        /*0d24*/ 	.word	0x00004d10


	//   ....[5]....
        /*0d28*/ 	.word	0x00004d30


	//   ....[6]....
        /*0d2c*/ 	.word	0x00004d50


	//   ....[7]....
        /*0d30*/ 	.word	0x00004d70


	//   ....[8]....
        /*0d34*/ 	.word	0x00004d80


	//   ....[9]....
        /*0d38*/ 	.word	0x00004da0


	//   ....[10]....
        /*0d3c*/ 	.word	0x00009980


	//   ....[11]....
        /*0d40*/ 	.word	0x00009a00


	//   ....[12]....
        /*0d44*/ 	.word	0x00009a80


	//   ....[13]....
        /*0d48*/ 	.word	0x00009af0


	//   ....[14]....
        /*0d4c*/ 	.word	0x00009b70


	//   ....[15]....
        /*0d50*/ 	.word	0x00009be0


	//   ....[16]....
        /*0d54*/ 	.word	0x00009c60


	//   ....[17]....
        /*0d58*/ 	.word	0x00009cd0


	//   ....[18]....
        /*0d5c*/ 	.word	0x00009d50


	//   ....[19]....
        /*0d60*/ 	.word	0x00009dc0


	//----- nvinfo : EIATTR_EXIT_INSTR_OFFSETS
	.align		4
.L_1261:
        /*0d64*/ 	.byte	0x04, 0x1c
        /*0d66*/ 	.short	(.L_1263 - .L_1262)


	//   ....[0]....
.L_1262:
        /*0d68*/ 	.word	0x00009920


	//----- nvinfo : EIATTR_MAX_THREADS
	.align		4
.L_1263:
        /*0d6c*/ 	.byte	0x04, 0x05
        /*0d6e*/ 	.short	(.L_1265 - .L_1264)
.L_1264:
        /*0d70*/ 	.word	0x00000080
        /*0d74*/ 	.word	0x00000001
        /*0d78*/ 	.word	0x00000001


	//----- nvinfo : EIATTR_CRS_STACK_SIZE
	.align		4
.L_1265:
        /*0d7c*/ 	.byte	0x04, 0x1e
        /*0d7e*/ 	.short	(.L_1267 - .L_1266)
.L_1266:
        /*0d80*/ 	.word	0x00000000
.L_1267:


//--------------------- .nv.info._ZN10layer_norm22ln_bwd_finalize_kernelINS_22Kernel_traits_finalizeILj1280E6__halfS2_S2_S2_fjLb0ELj1024ELj4ENS_18Kernel_traits_baseILj1280ES2_S2_S2_S2_fjLj1024EEEEELb0ELb0EEEvNS_9BwdParamsE --------------------------
	.section	.nv.info._ZN10layer_norm22ln_bwd_finalize_kernelINS_22Kernel_traits_finalizeILj1280E6__halfS2_S2_S2_fjLb0ELj1024ELj4ENS_18Kernel_traits_baseILj1280ES2_S2_S2_S2_fjLj1024EEEEELb0ELb0EEEvNS_9BwdParamsE,"",@"SHT_CUDA_INFO"
	.sectionflags	@""
	.align	4


	//----- nvinfo : EIATTR_CUDA_API_VERSION
	.align		4
        /*0000*/ 	.byte	0x04, 0x37
        /*0002*/ 	.short	(.L_1269 - .L_1268)
.L_1268:
        /*0004*/ 	.word	0x00000082


	//----- nvinfo : EIATTR_SW2861232_WAR
	.align		4
.L_1269:
        /*0008*/ 	.byte	0x01, 0x35
	.zero		2


	//----- nvinfo : EIATTR_PARAM_CBANK
	.align		4
        /*000c*/ 	.byte	0x04, 0x0a
        /*000e*/ 	.short	(.L_1271 - .L_1270)
	.align		4
.L_1270:
        /*0010*/ 	.word	index@(.nv.constant0._ZN10layer_norm22ln_bwd_finalize_kernelINS_22Kernel_traits_finalizeILj1280E6__halfS2_S2_S2_fjLb0ELj1024ELj4ENS_18Kernel_traits_baseILj1280ES2_S2_S2_S2_fjLj1024EEEEELb0ELb0EEEvNS_9BwdParamsE)
        /*0014*/ 	.short	0x0160
        /*0016*/ 	.short	0x0128


	//----- nvinfo : EIATTR_CBANK_PARAM_SIZE
	.align		4
.L_1271:
        /*0018*/ 	.byte	0x03, 0x19
        /*001a*/ 	.short	0x0128


	//----- nvinfo : EIATTR_KPARAM_INFO
	.align		4
        /*001c*/ 	.byte	0x04, 0x17
        /*001e*/ 	.short	(.L_1273 - .L_1272)
.L_1272:
        /*0020*/ 	.word	0x00000000
        /*0024*/ 	.short	0x0000
        /*0026*/ 	.short	0x0000
        /*0028*/ 	.byte	0x00, 0xf0, 0xa1, 0x04


	//----- nvinfo : EIATTR_MAXREG_COUNT
	.align		4
.L_1273:
        /*002c*/ 	.byte	0x03, 0x1b
        /*002e*/ 	.short	0x0040


	//----- nvinfo : EIATTR_NUM_BARRIERS
	.align		4
        /*0030*/ 	.byte	0x02, 0x4c
        /*0032*/ 	.byte	0x01
	.zero		1


	//----- nvinfo : EIATTR_MERCURY_ISA_VERSION
	.align		4
        /*0034*/ 	.byte	0x03, 0x5f
        /*0036*/ 	.short	0x0000


	//----- nvinfo : EIATTR_COOP_GROUP_MASK_REGIDS
	.align		4
        /*0038*/ 	.byte	0x04, 0x29
        /*003a*/ 	.short	(.L_1275 - .L_1274)


	//   ....[0]....
.L_1274:
        /*003c*/ 	.word	0xffffffff


	//   ....[1]....
        /*0040*/ 	.word	0xffffffff


	//   ....[2]....
        /*0044*/ 	.word	0xffffffff


	//   ....[3]....
        /*0048*/ 	.word	0xffffffff


	//   ....[4]....
        /*004c*/ 	.word	0xffffffff


	//   ....[5]....
        /*0050*/ 	.word	0xffffffff


	//   ....[6]....
        /*0054*/ 	.word	0xffffffff


	//   ....[7]....
        /*0058*/ 	.word	0xffffffff


	//   ....[8]....
        /*005c*/ 	.word	0xffffffff


	//   ....[9]....
        /*0060*/ 	.word	0xffffffff


	//   ....[10]....
        /*0064*/ 	.word	0xffffffff


	//   ....[11]....
        /*0068*/ 	.word	0xffffffff


	//   ....[12]....
        /*006c*/ 	.word	0xffffffff


	//   ....[13]....
        /*0070*/ 	.word	0xffffffff


	//   ....[14]....
        /*0074*/ 	.word	0xffffffff


	//   ....[15]....
        /*0078*/ 	.word	0xffffffff


	//   ....[16]....
        /*007c*/ 	.word	0xffffffff


	//   ....[17]....
        /*0080*/ 	.word	0xffffffff


	//   ....[18]....
        /*0084*/ 	.word	0xffffffff


	//   ....[19]....
        /*0088*/ 	.word	0xffffffff


	//----- nvinfo : EIATTR_COOP_GROUP_INSTR_OFFSETS
	.align		4
.L_1275:
        /*008c*/ 	.byte	0x04, 0x28
        /*008e*/ 	.short	(.L_1277 - .L_1276)


	//   ....[0]....
.L_1276:
        /*0090*/ 	.word	0x00000820


	//   ....[1]....
        /*0094*/ 	.word	0x00000850


	//   ....[2]....
        /*0098*/ 	.word	0x00000860


	//   ....[3]....
        /*009c*/ 	.word	0x00000890


	//   ....[4]....
        /*00a0*/ 	.word	0x000008a0


	//   ....[5]....
        /*00a4*/ 	.word	0x000008d0


	//   ....[6]....
        /*00a8*/ 	.word	0x000008f0


	//   ....[7]....
        /*00ac*/ 	.word	0x00000900


	//   ....[8]....
        /*00b0*/ 	.word	0x00000930


	//   ....[9]....
        /*00b4*/ 	.word	0x00000940


	//   ....[10]....
        /*00b8*/ 	.word	0x00000b50


	//   ....[11]....
        /*00bc*/ 	.word	0x00000bc0


	//   ....[12]....
        /*00c0*/ 	.word	0x00000c20


	//   ....[13]....
        /*00c4*/ 	.word	0x00000c80


	//   ....[14]....
        /*00c8*/ 	.word	0x00000cf0


	//   ....[15]....
        /*00cc*/ 	.word	0x00000d60


	//   ....[16]....
        /*00d0*/ 	.word	0x00000dc0


	//   ....[17]....
        /*00d4*/ 	.word	0x00000e20


	//   ....[18]....
        /*00d8*/ 	.word	0x00000e80


	//   ....[19]....
        /*00dc*/ 	.word	0x00000ee0


	//----- nvinfo : EIATTR_EXIT_INSTR_OFFSETS
	.align		4
.L_1277:
        /*00e0*/ 	.byte	0x04, 0x1c
        /*00e2*/ 	.short	(.L_1279 - .L_1278)


	//   ....[0]....
.L_1278:
        /*00e4*/ 	.word	0x00000070


	//   ....[1]....
        /*00e8*/ 	.word	0x00000af0


	//----- nvinfo : EIATTR_MAX_THREADS
	.align		4
.L_1279:
        /*00ec*/ 	.byte	0x04, 0x05
        /*00ee*/ 	.short	(.L_1281 - .L_1280)
.L_1280:
        /*00f0*/ 	.word	0x00000400
        /*00f4*/ 	.word	0x00000001
        /*00f8*/ 	.word	0x00000001


	//----- nvinfo : EIATTR_CRS_STACK_SIZE
	.align		4
.L_1281:
        /*00fc*/ 	.byte	0x04, 0x1e
        /*00fe*/ 	.short	(.L_1283 - .L_1282)
.L_1282:
        /*0100*/ 	.word	0x00000000
.L_1283:


//--------------------- .nv.info._ZN10layer_norm40ln_parallel_residual_bwd_finalize_kernelINS_22Kernel_traits_finalizeILj1280E6__halfS2_S2_S2_fjLb0ELj1024ELj4ENS_18Kernel_traits_baseILj1280ES2_S2_S2_S2_fjLj1024EEEEELb0EEEvNS_9BwdParamsE --------------------------
	.section	.nv.info._ZN10layer_norm40ln_parallel_residual_bwd_finalize_kernelINS_22Kernel_traits_finalizeILj1280E6__halfS2_S2_S2_fjLb0ELj1024ELj4ENS_18Kernel_traits_baseILj1280ES2_S2_S2_S2_fjLj1024EEEEELb0EEEvNS_9BwdParamsE,"",@"SHT_CUDA_INFO"
	.sectionflags	@""
	.align	4


	//----- nvinfo : EIATTR_CUDA_API_VERSION
	.align		4
        /*0000*/ 	.byte	0x04, 0x37
        /*0002*/ 	.short	(.L_1285 - .L_1284)
.L_1284:
        /*0004*/ 	.word	0x00000082


	//----- nvinfo : EIATTR_SW2861232_WAR
	.align		4
.L_1285:
        /*0008*/ 	.byte	0x01, 0x35
	.zero		2


	//----- nvinfo : EIATTR_PARAM_CBANK
	.align		4
        /*000c*/ 	.byte	0x04, 0x0a
        /*000e*/ 	.short	(.L_1287 - .L_1286)
	.align		4
.L_1286:
        /*0010*/ 	.word	index@(.nv.constant0._ZN10layer_norm40ln_parallel_residual_bwd_finalize_kernelINS_22Kernel_traits_finalizeILj1280E6__halfS2_S2_S2_fjLb0ELj1024ELj4ENS_18Kernel_traits_baseILj1280ES2_S2_S2_S2_fjLj1024EEEEELb0EEEvNS_9BwdParamsE)
        /*0014*/ 	.short	0x0160
        /*0016*/ 	.short	0x0128


	//----- nvinfo : EIATTR_CBANK_PARAM_SIZE
	.align		4
.L_1287:
        /*0018*/ 	.byte	0x03, 0x19
        /*001a*/ 	.short	0x0128


	//----- nvinfo : EIATTR_KPARAM_INFO
	.align		4
        /*001c*/ 	.byte	0x04, 0x17
        /*001e*/ 	.short	(.L_1289 - .L_1288)
.L_1288:
        /*0020*/ 	.word	0x00000000
        /*0024*/ 	.short	0x0000
        /*0026*/ 	.short	0x0000
        /*0028*/ 	.byte	0x00, 0xf0, 0xa1, 0x04


	//----- nvinfo : EIATTR_MAXREG_COUNT
	.align		4
.L_1289:
        /*002c*/ 	.byte	0x03, 0x1b
        /*002e*/ 	.short	0x0040


	//----- nvinfo : EIATTR_NUM_BARRIERS
	.align		4
        /*0030*/ 	.byte	0x02, 0x4c
        /*0032*/ 	.byte	0x01
	.zero		1


	//----- nvinfo : EIATTR_MERCURY_ISA_VERSION
	.align		4
        /*0034*/ 	.byte	0x03, 0x5f
        /*0036*/ 	.short	0x0000


	//----- nvinfo : EIATTR_COOP_GROUP_MASK_REGIDS
	.align		4
        /*0038*/ 	.byte	0x04, 0x29
        /*003a*/ 	.short	(.L_1291 - .L_1290)


	//   ....[0]....
.L_1290:
        /*003c*/ 	.word	0xffffffff


	//   ....[1]....
        /*0040*/ 	.word	0xffffffff


	//   ....[2]....
        /*0044*/ 	.word	0xffffffff


	//   ....[3]....
        /*0048*/ 	.word	0xffffffff


	//   ....[4]....
        /*004c*/ 	.word	0xffffffff


	//   ....[5]....
        /*0050*/ 	.word	0xffffffff


	//   ....[6]....
        /*0054*/ 	.word	0xffffffff


	//   ....[7]....
        /*0058*/ 	.word	0xffffffff


	//   ....[8]....
        /*005c*/ 	.word	0xffffffff


	//   ....[9]....
        /*0060*/ 	.word	0xffffffff


	//   ....[10]....
        /*0064*/ 	.word	0xffffffff


	//   ....[11]....
        /*0068*/ 	.word	0xffffffff


	//   ....[12]....
        /*006c*/ 	.word	0xffffffff


	//   ....[13]....
        /*0070*/ 	.word	0xffffffff


	//   ....[14]....
        /*0074*/ 	.word	0xffffffff


	//   ....[15]....
        /*0078*/ 	.word	0xffffffff


	//   ....[16]....
        /*007c*/ 	.word	0xffffffff


	//   ....[17]....
        /*0080*/ 	.word	0xffffffff


	//   ....[18]....
        /*0084*/ 	.word	0xffffffff


	//   ....[19]....
        /*0088*/ 	.word	0xffffffff


	//   ....[20]....
        /*008c*/ 	.word	0xffffffff


	//   ....[21]....
        /*0090*/ 	.word	0xffffffff


	//   ....[22]....
        /*0094*/ 	.word	0xffffffff


	//   ....[23]....
        /*0098*/ 	.word	0xffffffff


	//   ....[24]....
        /*009c*/ 	.word	0xffffffff


	//   ....[25]....
        /*00a0*/ 	.word	0xffffffff


	//   ....[26]....
        /*00a4*/ 	.word	0xffffffff


	//   ....[27]....
        /*00a8*/ 	.word	0xffffffff


	//   ....[28]....
        /*00ac*/ 	.word	0xffffffff


	//   ....[29]....
        /*00b0*/ 	.word	0xffffffff


	//   ....[30]....
        /*00b4*/ 	.word	0xffffffff


	//   ....[31]....
        /*00b8*/ 	.word	0xffffffff


	//   ....[32]....
        /*00bc*/ 	.word	0xffffffff


	//   ....[33]....
        /*00c0*/ 	.word	0xffffffff


	//   ....[34]....
        /*00c4*/ 	.word	0xffffffff


	//   ....[35]....
        /*00c8*/ 	.word	0xffffffff


	//   ....[36]....
        /*00cc*/ 	.word	0xffffffff


	//   ....[37]....
        /*00d0*/ 	.word	0xffffffff


	//   ....[38]....
        /*00d4*/ 	.word	0xffffffff


	//   ....[39]....
        /*00d8*/ 	.word	0xffffffff


	//----- nvinfo : EIATTR_COOP_GROUP_INSTR_OFFSETS
	.align		4
.L_1291:
        /*00dc*/ 	.byte	0x04, 0x28
        /*00de*/ 	.short	(.L_1293 - .L_1292)


	//   ....[0]....
.L_1292:
        /*00e0*/ 	.word	0x00000b70


	//   ....[1]....
        /*00e4*/ 	.word	0x00000ba0


	//   ....[2]....
        /*00e8*/ 	.word	0x00000bb0


	//   ....[3]....
        /*00ec*/ 	.word	0x00000bc0


	//   ....[4]....
        /*00f0*/ 	.word	0x00000bf0


	//   ....[5]....
        /*00f4*/ 	.word	0x00000c10


	//   ....[6]....
        /*00f8*/ 	.word	0x00000c20


	//   ....[7]....
        /*00fc*/ 	.word	0x00000c30


	//   ....[8]....
        /*0100*/ 	.word	0x00000c60


	//   ....[9]....
        /*0104*/ 	.word	0x00000c80


	//   ....[10]....
        /*0108*/ 	.word	0x00000ca0


	//   ....[11]....
        /*010c*/ 	.word	0x00000cb0


	//   ....[12]....
        /*0110*/ 	.word	0x00000ce0


	//   ....[13]....
        /*0114*/ 	.word	0x00000d00


	//   ....[14]....
        /*0118*/ 	.word	0x00000d20


	//   ....[15]....
        /*011c*/ 	.word	0x00000d30


	//   ....[16]....
        /*0120*/ 	.word	0x00000d60


	//   ....[17]....
        /*0124*/ 	.word	0x00000d90


	//   ....[18]....
        /*0128*/ 	.word	0x00000da0


	//   ....[19]....
        /*012c*/ 	.word	0x00000db0


	//   ....[20]....
        /*0130*/ 	.word	0x000010c0


	//   ....[21]....
        /*0134*/ 	.word	0x00001130


	//   ....[22]....
        /*0138*/ 	.word	0x00001190


	//   ....[23]....
        /*013c*/ 	.word	0x000011f0


	//   ....[24]....
        /*0140*/ 	.word	0x00001260


	//   ....[25]....
        /*0144*/ 	.word	0x000012d0


	//   ....[26]....
        /*0148*/ 	.word	0x00001330


	//   ....[27]....
        /*014c*/ 	.word	0x00001390


	//   ....[28]....
        /*0150*/ 	.word	0x000013f0


	//   ....[29]....
        /*0154*/ 	.word	0x00001460


	//   ....[30]....
        /*0158*/ 	.word	0x000014d0


	//   ....[31]....
        /*015c*/ 	.word	0x00001530


	//   ....[32]....
        /*0160*/ 	.word	0x00001590


	//   ....[33]....
        /*0164*/ 	.word	0x000015f0


	//   ....[34]....
        /*0168*/ 	.word	0x00001660


	//   ....[35]....
        /*016c*/ 	.word	0x000016d0


	//   ....[36]....
        /*0170*/ 	.word	0x00001730


	//   ....[37]....
        /*0174*/ 	.word	0x00001790


	//   ....[38]....
        /*0178*/ 	.word	0x000017f0


	//   ....[39]....
        /*017c*/ 	.word	0x00001850


	//----- nvinfo : EIATTR_EXIT_INSTR_OFFSETS
	.align		4
.L_1293:
        /*0180*/ 	.byte	0x04, 0x1c
        /*0182*/ 	.short	(.L_1295 - .L_1294)


	//   ....[0]....
.L_1294:
        /*0184*/ 	.word	0x00000070


	//   ....[1]....
        /*0188*/ 	.word	0x00001060


	//----- nvinfo : EIATTR_MAX_THREADS
	.align		4
.L_1295:
        /*018c*/ 	.byte	0x04, 0x05
        /*018e*/ 	.short	(.L_1297 - .L_1296)
.L_1296:
        /*0190*/ 	.word	0x00000400
        /*0194*/ 	.word	0x00000001
        /*0198*/ 	.word	0x00000001


	//----- nvinfo : EIATTR_CRS_STACK_SIZE
	.align		4
.L_1297:
        /*019c*/ 	.byte	0x04, 0x1e
        /*019e*/ 	.short	(.L_1299 - .L_1298)
.L_1298:
        /*01a0*/ 	.word	0x00000000
.L_1299:


//--------------------- .nv.info._ZN10layer_norm31ln_parallel_residual_bwd_kernelINS_13Kernel_traitsI6__halfS2_S2_S2_fjLj1280ELj1ELj4ELj1ELj16ENS_18Kernel_traits_baseILj1280ES2_S2_S2_S2_fjLj128EEEEELb1ELb1ELb0EEEvNS_9BwdParamsE --------------------------
	.section	.nv.info._ZN10layer_norm31ln_parallel_residual_bwd_kernelINS_13Kernel_traitsI6__halfS2_S2_S2_fjLj1280ELj1ELj4ELj1ELj16ENS_18Kernel_traits_baseILj1280ES2_S2_S2_S2_fjLj128EEEEELb1ELb1ELb0EEEvNS_9BwdParamsE,"",@"SHT_CUDA_INFO"
	.sectionflags	@""
	.align	4


	//----- nvinfo : EIATTR_CUDA_API_VERSION
	.align		4
        /*0000*/ 	.byte	0x04, 0x37
        /*0002*/ 	.short	(.L_1301 - .L_1300)
.L_1300:
        /*0004*/ 	.word	0x00000082


	//----- nvinfo : EIATTR_SW2861232_WAR
	.align		4
.L_1301:
        /*0008*/ 	.byte	0x01, 0x35
	.zero		2


	//----- nvinfo : EIATTR_PARAM_CBANK
	.align		4
        /*000c*/ 	.byte	0x04, 0x0a
        /*000e*/ 	.short	(.L_1303 - .L_1302)
	.align		4
.L_1302:
        /*0010*/ 	.word	index@(.nv.constant0._ZN10layer_norm31ln_parallel_residual_bwd_kernelINS_13Kernel_traitsI6__halfS2_S2_S2_fjLj1280ELj1ELj4ELj1ELj16ENS_18Kernel_traits_baseILj1280ES2_S2_S2_S2_fjLj128EEEEELb1ELb1ELb0EEEvNS_9BwdParamsE)
        /*0014*/ 	.short	0x0160
        /*0016*/ 	.short	0x0128


	//----- nvinfo : EIATTR_CBANK_PARAM_SIZE
	.align		4
.L_1303:
        /*0018*/ 	.byte	0x03, 0x19
        /*001a*/ 	.short	0x0128


	//----- nvinfo : EIATTR_KPARAM_INFO
	.align		4
        /*001c*/ 	.byte	0x04, 0x17
        /*001e*/ 	.short	(.L_1305 - .L_1304)
.L_1304:
        /*0020*/ 	.word	0x00000000
        /*0024*/ 	.short	0x0000
        /*0026*/ 	.short	0x0000
        /*0028*/ 	.byte	0x00, 0xf0, 0xa1, 0x04


	//----- nvinfo : EIATTR_MAXREG_COUNT
	.align		4
.L_1305:
        /*002c*/ 	.byte	0x03, 0x1b
        /*002e*/ 	.short	0x00ff


	//----- nvinfo : EIATTR_NUM_BARRIERS
	.align		4
        /*0030*/ 	.byte	0x02, 0x4c
        /*0032*/ 	.byte	0x01
	.zero		1


	//----- nvinfo : EIATTR_ANNOTATIONS
	.align		4
        /*0034*/ 	.byte	0x04, 0x55
        /*0036*/ 	.short	(.L_1307 - .L_1306)


	//   ....[0]....
.L_1306:
        /* <DEDUP_REMOVED lines=13> */


	//----- nvinfo : EIATTR_MERCURY_ISA_VERSION
	.align		4
.L_1307:
        /*00f8*/ 	.byte	0x03, 0x5f
        /*00fa*/ 	.short	0x0000


	//----- nvinfo : EIATTR_COOP_GROUP_MASK_REGIDS
	.align		4
        /*00fc*/ 	.byte	0x04, 0x29
        /*00fe*/ 	.short	(.L_1309 - .L_1308)


	//   ....[0]....
.L_1308:
        /*0100*/ 	.word	0xffffffff


	//   ....[1]....
        /*0104*/ 	.word	0xffffffff


	//   ....[2]....
        /*0108*/ 	.word	0xffffffff


	//   ....[3]....
        /*010c*/ 	.word	0xffffffff


	//   ....[4]....
        /*0110*/ 	.word	0xffffffff


	//   ....[5]....
        /*0114*/ 	.word	0xffffffff


	//   ....[6]....
        /*0118*/ 	.word	0xffffffff


	//   ....[7]....
        /*011c*/ 	.word	0xffffffff


	//   ....[8]....
        /*0120*/ 	.word	0xffffffff


	//   ....[9]....
        /*0124*/ 	.word	0xffffffff


	//   ....[10]....
        /*0128*/ 	.word	0xffffffff


	//   ....[11]....
        /*012c*/ 	.word	0xffffffff


	//   ....[12]....
        /*0130*/ 	.word	0xffffffff


	//   ....[13]....
        /*0134*/ 	.word	0xffffffff


	//   ....[14]....
        /*0138*/ 	.word	0xffffffff


	//   ....[15]....
        /*013c*/ 	.word	0xffffffff


	//   ....[16]....
        /*0140*/ 	.word	0xffffffff


	//   ....[17]....
        /*0144*/ 	.word	0xffffffff


	//   ....[18]....
        /*0148*/ 	.word	0xffffffff


	//   ....[19]....
        /*014c*/ 	.word	0xffffffff


	//----- nvinfo : EIATTR_COOP_GROUP_INSTR_OFFSETS
	.align		4
.L_1309:
        /*0150*/ 	.byte	0x04, 0x28
        /*0152*/ 	.short	(.L_1311 - .L_1310)


	//   ....[0]....
.L_1310:
        /*0154*/ 	.word	0x00002950


	//   ....[1]....
        /*0158*/ 	.word	0x00002970


	//   ....[2]....
        /*015c*/ 	.word	0x000029a0


	//   ....[3]....
        /*0160*/ 	.word	0x000029c0


	//   ....[4]....
        /*0164*/ 	.word	0x000029e0


	//   ....[5]....
        /*0168*/ 	.word	0x00002a00


	//   ....[6]....
        /*016c*/ 	.word	0x00002a10


	//   ....[7]....
        /*0170*/ 	.word	0x00002a40


	//   ....[8]....
        /*0174*/ 	.word	0x00002a50


	//   ....[9]....
        /*0178*/ 	.word	0x00002a70


	//   ....[10]....
        /*017c*/ 	.word	0x00006ab0


	//   ....[11]....
        /*0180*/ 	.word	0x00006b30


	//   ....[12]....
        /*0184*/ 	.word	0x00006bb0


	//   ....[13]....
        /*0188*/ 	.word	0x00006c20


	//   ....[14]....
        /*018c*/ 	.word	0x00006ca0


	//   ....[15]....
        /*0190*/ 	.word	0x00006d10


	//   ....[16]....
        /*0194*/ 	.word	0x00006d90


	//   ....[17]....
        /*0198*/ 	.word	0x00006e00


	//   ....[18]....
        /*019c*/ 	.word	0x00006e80


	//   ....[19]....
        /*01a0*/ 	.word	0x00006ef0


	//----- nvinfo : EIATTR_EXIT_INSTR_OFFSETS
	.align		4
.L_1311:
        /*01a4*/ 	.byte	0x04, 0x1c
        /*01a6*/ 	.short	(.L_1313 - .L_1312)


	//   ....[0]....
.L_1312:
        /*01a8*/ 	.word	0x00006a20


	//   ....[1]....
        /*01ac*/ 	.word	0x00006a50


	//----- nvinfo : EIATTR_MAX_THREADS
	.align		4
.L_1313:
        /*01b0*/ 	.byte	0x04, 0x05
        /*01b2*/ 	.short	(.L_1315 - .L_1314)
.L_1314:
        /*01b4*/ 	.word	0x00000080
        /*01b8*/ 	.word	0x00000001
        /*01bc*/ 	.word	0x00000001


	//----- nvinfo : EIATTR_CRS_STACK_SIZE
	.align		4
.L_1315:
        /*01c0*/ 	.byte	0x04, 0x1e
        /*01c2*/ 	.short	(.L_1317 - .L_1316)
.L_1316:
        /*01c4*/ 	.word	0x00000000
.L_1317:


//--------------------- .nv.info._ZN10layer_norm22ln_bwd_finalize_kernelINS_22Kernel_traits_finalizeILj1280E6__halfS2_S2_S2_fjLb0ELj1024ELj4ENS_18Kernel_traits_baseILj1280ES2_S2_S2_S2_fjLj1024EEEEELb0ELb1EEEvNS_9BwdParamsE --------------------------
	.section	.nv.info._ZN10layer_norm22ln_bwd_finalize_kernelINS_22Kernel_traits_finalizeILj1280E6__halfS2_S2_S2_fjLb0ELj1024ELj4ENS_18Kernel_traits_baseILj1280ES2_S2_S2_S2_fjLj1024EEEEELb0ELb1EEEvNS_9BwdParamsE,"",@"SHT_CUDA_INFO"
	.sectionflags	@""
	.align	4


	//----- nvinfo : EIATTR_CUDA_API_VERSION
	.align		4
        /*0000*/ 	.byte	0x04, 0x37
        /*0002*/ 	.short	(.L_1319 - .L_1318)
.L_1318:
        /*0004*/ 	.word	0x00000082


	//----- nvinfo : EIATTR_SW2861232_WAR
	.align		4
.L_1319:
        /*0008*/ 	.byte	0x01, 0x35
	.zero		2


	//----- nvinfo : EIATTR_PARAM_CBANK
	.align		4
        /*000c*/ 	.byte	0x04, 0x0a
        /*000e*/ 	.short	(.L_1321 - .L_1320)
	.align		4
.L_1320:
        /*0010*/ 	.word	index@(.nv.constant0._ZN10layer_norm22ln_bwd_finalize_kernelINS_22Kernel_traits_finalizeILj1280E6__halfS2_S2_S2_fjLb0ELj1024ELj4ENS_18Kernel_traits_baseILj1280ES2_S2_S2_S2_fjLj1024EEEEELb0ELb1EEEvNS_9BwdParamsE)
        /*0014*/ 	.short	0x0160
        /*0016*/ 	.short	0x0128


	//----- nvinfo : EIATTR_CBANK_PARAM_SIZE
	.align		4
.L_1321:
        /*0018*/ 	.byte	0x03, 0x19
        /*001a*/ 	.short	0x0128


	//----- nvinfo : EIATTR_KPARAM_INFO
	.align		4
        /*001c*/ 	.byte	0x04, 0x17
        /*001e*/ 	.short	(.L_1323 - .L_1322)
.L_1322:
        /*0020*/ 	.word	0x00000000
        /*0024*/ 	.short	0x0000
        /*0026*/ 	.short	0x0000
        /*0028*/ 	.byte	0x00, 0xf0, 0xa1, 0x04


	//----- nvinfo : EIATTR_MAXREG_COUNT
	.align		4
.L_1323:
        /*002c*/ 	.byte	0x03, 0x1b
        /*002e*/ 	.short	0x0040


	//----- nvinfo : EIATTR_NUM_BARRIERS
	.align		4
        /*0030*/ 	.byte	0x02, 0x4c
        /*0032*/ 	.byte	0x01
	.zero		1


	//----- nvinfo : EIATTR_MERCURY_ISA_VERSION
	.align		4
        /*0034*/ 	.byte	0x03, 0x5f
        /*0036*/ 	.short	0x0000


	//----- nvinfo : EIATTR_COOP_GROUP_MASK_REGIDS
	.align		4
        /*0038*/ 	.byte	0x04, 0x29
        /*003a*/ 	.short	(.L_1325 - .L_1324)


	//   ....[0]....
.L_1324:
        /*003c*/ 	.word	0xffffffff


	//   ....[1]....
        /*0040*/ 	.word	0xffffffff


	//   ....[2]....
        /*0044*/ 	.word	0xffffffff


	//   ....[3]....
        /*0048*/ 	.word	0xffffffff


	//   ....[4]....
        /*004c*/ 	.word	0xffffffff


	//   ....[5]....
        /*0050*/ 	.word	0xffffffff


	//   ....[6]....
        /*0054*/ 	.word	0xffffffff


	//   ....[7]....
        /*0058*/ 	.word	0xffffffff


	//   ....[8]....
        /*005c*/ 	.word	0xffffffff


	//   ....[9]....
        /*0060*/ 	.word	0xffffffff


	//   ....[10]....
        /*0064*/ 	.word	0xffffffff


	//   ....[11]....
        /*0068*/ 	.word	0xffffffff


	//   ....[12]....
        /*006c*/ 	.word	0xffffffff


	//   ....[13]....
        /*0070*/ 	.word	0xffffffff


	//   ....[14]....
        /*0074*/ 	.word	0xffffffff


	//   ....[15]....
        /*0078*/ 	.word	0xffffffff


	//   ....[16]....
        /*007c*/ 	.word	0xffffffff


	//   ....[17]....
        /*0080*/ 	.word	0xffffffff


	//   ....[18]....
        /*0084*/ 	.word	0xffffffff


	//   ....[19]....
        /*0088*/ 	.word	0xffffffff


	//----- nvinfo : EIATTR_COOP_GROUP_INSTR_OFFSETS
	.align		4
.L_1325:
        /*008c*/ 	.byte	0x04, 0x28
        /*008e*/ 	.short	(.L_1327 - .L_1326)


	//   ....[0]....
.L_1326:
        /*0090*/ 	.word	0x000007f0


	//   ....[1]....
        /*0094*/ 	.word	0x00000820


	//   ....[2]....
        /*0098*/ 	.word	0x00000840


	//   ....[3]....
        /*009c*/ 	.word	0x00000850


	//   ....[4]....
        /*00a0*/ 	.word	0x00000880


	//   ....[5]....
        /*00a4*/ 	.word	0x00000890


	//   ....[6]....
        /*00a8*/ 	.word	0x000008c0


	//   ....[7]....
        /*00ac*/ 	.word	0x000008d0


	//   ....[8]....
        /*00b0*/ 	.word	0x00000900


	//   ....[9]....
        /*00b4*/ 	.word	0x00000910


	//   ....[10]....
        /*00b8*/ 	.word	0x00000b00


	//   ....[11]....
        /*00bc*/ 	.word	0x00000b80


	//   ....[12]....
        /*00c0*/ 	.word	0x00000be0


	//   ....[13]....
        /*00c4*/ 	.word	0x00000c40


	//   ....[14]....
        /*00c8*/ 	.word	0x00000cb0


	//   ....[15]....
        /*00cc*/ 	.word	0x00000d20


	//   ....[16]....
        /*00d0*/ 	.word	0x00000d80


	//   ....[17]....
        /*00d4*/ 	.word	0x00000de0


	//   ....[18]....
        /*00d8*/ 	.word	0x00000e40


	//   ....[19]....
        /*00dc*/ 	.word	0x00000ea0


	//----- nvinfo : EIATTR_EXIT_INSTR_OFFSETS
	.align		4
.L_1327:
        /*00e0*/ 	.byte	0x04, 0x1c
        /*00e2*/ 	.short	(.L_1329 - .L_1328)


	//   ....[0]....
.L_1328:
        /*00e4*/ 	.word	0x00000070


	//   ....[1]....
        /*00e8*/ 	.word	0x00000aa0


	//----- nvinfo : EIATTR_MAX_THREADS
	.align		4
.L_1329:
        /*00ec*/ 	.byte	0x04, 0x05
        /*00ee*/ 	.short	(.L_1331 - .L_1330)
.L_1330:
        /*00f0*/ 	.word	0x00000400
        /*00f4*/ 	.word	0x00000001
        /*00f8*/ 	.word	0x00000001


	//----- nvinfo : EIATTR_CRS_STACK_SIZE
	.align		4
.L_1331:
        /*00fc*/ 	.byte	0x04, 0x1e
        /*00fe*/ 	.short	(.L_1333 - .L_1332)
.L_1332:
        /*0100*/ 	.word	0x00000000
.L_1333:


//--------------------- .nv.info._ZN10layer_norm40ln_parallel_residual_bwd_finalize_kernelINS_22Kernel_traits_finalizeILj1280E6__halfS2_S2_S2_fjLb0ELj1024ELj4ENS_18Kernel_traits_baseILj1280ES2_S2_S2_S2_fjLj1024EEEEELb1EEEvNS_9BwdParamsE --------------------------
	.section	.nv.info._ZN10layer_norm40ln_parallel_residual_bwd_finalize_kernelINS_22Kernel_traits_finalizeILj1280E6__halfS2_S2_S2_fjLb0ELj1024ELj4ENS_18Kernel_traits_baseILj1280ES2_S2_S2_S2_fjLj1024EEEEELb1EEEvNS_9BwdParamsE,"",@"SHT_CUDA_INFO"
	.sectionflags	@""
	.align	4


	//----- nvinfo : EIATTR_CUDA_API_VERSION
	.align		4
        /*0000*/ 	.byte	0x04, 0x37
        /*0002*/ 	.short	(.L_1335 - .L_1334)
.L_1334:
        /*0004*/ 	.word	0x00000082


	//----- nvinfo : EIATTR_SW2861232_WAR
	.align		4
.L_1335:
        /*0008*/ 	.byte	0x01, 0x35
	.zero		2


	//----- nvinfo : EIATTR_PARAM_CBANK
	.align		4
        /*000c*/ 	.byte	0x04, 0x0a
        /*000e*/ 	.short	(.L_1337 - .L_1336)
	.align		4
.L_1336:
        /*0010*/ 	.word	index@(.nv.constant0._ZN10layer_norm40ln_parallel_residual_bwd_finalize_kernelINS_22Kernel_traits_finalizeILj1280E6__halfS2_S2_S2_fjLb0ELj1024ELj4ENS_18Kernel_traits_baseILj1280ES2_S2_S2_S2_fjLj1024EEEEELb1EEEvNS_9BwdParamsE)
        /*0014*/ 	.short	0x0160
        /*0016*/ 	.short	0x0128


	//----- nvinfo : EIATTR_CBANK_PARAM_SIZE
	.align		4
.L_1337:
        /*0018*/ 	.byte	0x03, 0x19
        /*001a*/ 	.short	0x0128


	//----- nvinfo : EIATTR_KPARAM_INFO
	.align		4
        /*001c*/ 	.byte	0x04, 0x17
        /*001e*/ 	.short	(.L_1339 - .L_1338)
.L_1338:
        /*0020*/ 	.word	0x00000000
        /*0024*/ 	.short	0x0000
        /*0026*/ 	.short	0x0000
        /*0028*/ 	.byte	0x00, 0xf0, 0xa1, 0x04


	//----- nvinfo : EIATTR_MAXREG_COUNT
	.align		4
.L_1339:
        /*002c*/ 	.byte	0x03, 0x1b
        /*002e*/ 	.short	0x0040


	//----- nvinfo : EIATTR_NUM_BARRIERS
	.align		4
        /*0030*/ 	.byte	0x02, 0x4c
        /*0032*/ 	.byte	0x01
	.zero		1


	//----- nvinfo : EIATTR_MERCURY_ISA_VERSION
	.align		4
        /*0034*/ 	.byte	0x03, 0x5f
        /*0036*/ 	.short	0x0000


	//----- nvinfo : EIATTR_COOP_GROUP_MASK_REGIDS
	.align		4
        /*0038*/ 	.byte	0x04, 0x29
        /*003a*/ 	.short	(.L_1341 - .L_1340)


	//   ....[0]....
.L_1340:
        /*003c*/ 	.word	0xffffffff


	//   ....[1]....
        /*0040*/ 	.word	0xffffffff


	//   ....[2]....
        /*0044*/ 	.word	0xffffffff


	//   ....[3]....
        /*0048*/ 	.word	0xffffffff


	//   ....[4]....
        /*004c*/ 	.word	0xffffffff


	//   ....[5]....
        /*0050*/ 	.word	0xffffffff


	//   ....[6]....
        /*0054*/ 	.word	0xffffffff


	//   ....[7]....
        /*0058*/ 	.word	0xffffffff


	//   ....[8]....
        /*005c*/ 	.word	0xffffffff


	//   ....[9]....
        /*0060*/ 	.word	0xffffffff


	//   ....[10]....
        /*0064*/ 	.word	0xffffffff


	//   ....[11]....
        /*0068*/ 	.word	0xffffffff


	//   ....[12]....
        /*006c*/ 	.word	0xffffffff


	//   ....[13]....
        /*0070*/ 	.word	0xffffffff


	//   ....[14]....
        /*0074*/ 	.word	0xffffffff


	//   ....[15]....
        /*0078*/ 	.word	0xffffffff


	//   ....[16]....
        /*007c*/ 	.word	0xffffffff


	//   ....[17]....
        /*0080*/ 	.word	0xffffffff


	//   ....[18]....
        /*0084*/ 	.word	0xffffffff


	//   ....[19]....
        /*0088*/ 	.word	0xffffffff


	//   ....[20]....
        /*008c*/ 	.word	0xffffffff


	//   ....[21]....
        /*0090*/ 	.word	0xffffffff


	//   ....[22]....
        /*0094*/ 	.word	0xffffffff


	//   ....[23]....
        /*0098*/ 	.word	0xffffffff


	//   ....[24]....
        /*009c*/ 	.word	0xffffffff


	//   ....[25]....
        /*00a0*/ 	.word	0xffffffff


	//   ....[26]....
        /*00a4*/ 	.word	0xffffffff


	//   ....[27]....
        /*00a8*/ 	.word	0xffffffff


	//   ....[28]....
        /*00ac*/ 	.word	0xffffffff


	//   ....[29]....
        /*00b0*/ 	.word	0xffffffff


	//   ....[30]....
        /*00b4*/ 	.word	0xffffffff


	//   ....[31]....
        /*00b8*/ 	.word	0xffffffff


	//   ....[32]....
        /*00bc*/ 	.word	0xffffffff


	//   ....[33]....
        /*00c0*/ 	.word	0xffffffff


	//   ....[34]....
        /*00c4*/ 	.word	0xffffffff


	//   ....[35]....
        /*00c8*/ 	.word	0xffffffff


	//   ....[36]....
        /*00cc*/ 	.word	0xffffffff


	//   ....[37]....
        /*00d0*/ 	.word	0xffffffff


	//   ....[38]....
        /*00d4*/ 	.word	0xffffffff


	//   ....[39]....
        /*00d8*/ 	.word	0xffffffff


	//----- nvinfo : EIATTR_COOP_GROUP_INSTR_OFFSETS
	.align		4
.L_1341:
        /*00dc*/ 	.byte	0x04, 0x28
        /*00de*/ 	.short	(.L_1343 - .L_1342)


	//   ....[0]....
.L_1342:
        /*00e0*/ 	.word	0x00000b60


	//   ....[1]....
        /*00e4*/ 	.word	0x00000b90


	//   ....[2]....
        /*00e8*/ 	.word	0x00000ba0


	//   ....[3]....
        /*00ec*/ 	.word	0x00000bb0


	//   ....[4]....
        /*00f0*/ 	.word	0x00000be0


	//   ....[5]....
        /*00f4*/ 	.word	0x00000c00


	//   ....[6]....
        /*00f8*/ 	.word	0x00000c10


	//   ....[7]....
        /*00fc*/ 	.word	0x00000c20


	//   ....[8]....
        /*0100*/ 	.word	0x00000c50


	//   ....[9]....
        /*0104*/ 	.word	0x00000c70


	//   ....[10]....
        /*0108*/ 	.word	0x00000c90


	//   ....[11]....
        /*010c*/ 	.word	0x00000ca0


	//   ....[12]....
        /*0110*/ 	.word	0x00000cd0


	//   ....[13]....
        /*0114*/ 	.word	0x00000cf0


	//   ....[14]....
        /*0118*/ 	.word	0x00000d10


	//   ....[15]....
        /*011c*/ 	.word	0x00000d20


	//   ....[16]....
        /*0120*/ 	.word	0x00000d50


	//   ....[17]....
        /*0124*/ 	.word	0x00000d80


	//   ....[18]....
        /*0128*/ 	.word	0x00000d90


	//   ....[19]....
        /*012c*/ 	.word	0x00000da0


	//   ....[20]....
        /*0130*/ 	.word	0x00001090


	//   ....[21]....
        /*0134*/ 	.word	0x00001100


	//   ....[22]....
        /*0138*/ 	.word	0x00001160


	//   ....[23]....
        /*013c*/ 	.word	0x000011c0


	//   ....[24]....
        /*0140*/ 	.word	0x00001230


	//   ....[25]....
        /*0144*/ 	.word	0x000012a0


	//   ....[26]....
        /*0148*/ 	.word	0x00001300


	//   ....[27]....
        /*014c*/ 	.word	0x00001360


	//   ....[28]....
        /*0150*/ 	.word	0x000013c0


	//   ....[29]....
        /*0154*/ 	.word	0x00001430


	//   ....[30]....
        /*0158*/ 	.word	0x000014a0


	//   ....[31]....
        /*015c*/ 	.word	0x00001500


	//   ....[32]....
        /*0160*/ 	.word	0x00001560


	//   ....[33]....
        /*0164*/ 	.word	0x000015c0


	//   ....[34]....
        /*0168*/ 	.word	0x00001630


	//   ....[35]....
        /*016c*/ 	.word	0x000016a0


	//   ....[36]....
        /*0170*/ 	.word	0x00001700


	//   ....[37]....
        /*0174*/ 	.word	0x00001760


	//   ....[38]....
        /*0178*/ 	.word	0x000017c0


	//   ....[39]....
        /*017c*/ 	.word	0x00001820


	//----- nvinfo : EIATTR_EXIT_INSTR_OFFSETS
	.align		4
.L_1343:
        /*0180*/ 	.byte	0x04, 0x1c
        /*0182*/ 	.short	(.L_1345 - .L_1344)


	//   ....[0]....
.L_1344:
        /*0184*/ 	.word	0x00000070


	//   ....[1]....
        /*0188*/ 	.word	0x00001030


	//----- nvinfo : EIATTR_MAX_THREADS
	.align		4
.L_1345:
        /*018c*/ 	.byte	0x04, 0x05
        /*018e*/ 	.short	(.L_1347 - .L_1346)
.L_1346:
        /*0190*/ 	.word	0x00000400
        /*0194*/ 	.word	0x00000001
        /*0198*/ 	.word	0x00000001


	//----- nvinfo : EIATTR_CRS_STACK_SIZE
	.align		4
.L_1347:
        /*019c*/ 	.byte	0x04, 0x1e
        /*019e*/ 	.short	(.L_1349 - .L_1348)
.L_1348:
        /*01a0*/ 	.word	0x00000000
.L_1349:


//--------------------- .nv.info._ZN10layer_norm31ln_parallel_residual_bwd_kernelINS_13Kernel_traitsI6__halfS2_S2_S2_fjLj1280ELj1ELj4ELj1ELj16ENS_18Kernel_traits_baseILj1280ES2_S2_S2_S2_fjLj128EEEEELb1ELb1ELb1EEEvNS_9BwdParamsE --------------------------
	.section	.nv.info._ZN10layer_norm31ln_parallel_residual_bwd_kernelINS_13Kernel_traitsI6__halfS2_S2_S2_fjLj1280ELj1ELj4ELj1ELj16ENS_18Kernel_traits_baseILj1280ES2_S2_S2_S2_fjLj128EEEEELb1ELb1ELb1EEEvNS_9BwdParamsE,"",@"SHT_CUDA_INFO"
	.sectionflags	@""
	.align	4


	//----- nvinfo : EIATTR_CUDA_API_VERSION
	.align		4
        /*0000*/ 	.byte	0x04, 0x37
        /*0002*/ 	.short	(.L_1351 - .L_1350)
.L_1350:
        /*0004*/ 	.word	0x00000082


	//----- nvinfo : EIATTR_SW2861232_WAR
	.align		4
.L_1351:
        /*0008*/ 	.byte	0x01, 0x35
	.zero		2


	//----- nvinfo : EIATTR_PARAM_CBANK
	.align		4
        /*000c*/ 	.byte	0x04, 0x0a
        /*000e*/ 	.short	(.L_1353 - .L_1352)
	.align		4
.L_1352:
        /*0010*/ 	.word	index@(.nv.constant0._ZN10layer_norm31ln_parallel_residual_bwd_kernelINS_13Kernel_traitsI6__halfS2_S2_S2_fjLj1280ELj1ELj4ELj1ELj16ENS_18Kernel_traits_baseILj1280ES2_S2_S2_S2_fjLj128EEEEELb1ELb1ELb1EEEvNS_9BwdParamsE)
        /*0014*/ 	.short	0x0160
        /*0016*/ 	.short	0x0128


	//----- nvinfo : EIATTR_CBANK_PARAM_SIZE
	.align		4
.L_1353:
        /*0018*/ 	.byte	0x03, 0x19
        /*001a*/ 	.short	0x0128


	//----- nvinfo : EIATTR_KPARAM_INFO
	.align		4
        /*001c*/ 	.byte	0x04, 0x17
        /*001e*/ 	.short	(.L_1355 - .L_1354)
.L_1354:
        /*0020*/ 	.word	0x00000000
        /*0024*/ 	.short	0x0000
        /*0026*/ 	.short	0x0000
        /*0028*/ 	.byte	0x00, 0xf0, 0xa1, 0x04


	//----- nvinfo : EIATTR_MAXREG_COUNT
	.align		4
.L_1355:
        /*002c*/ 	.byte	0x03, 0x1b
        /*002e*/ 	.short	0x00ff


	//----- nvinfo : EIATTR_NUM_BARRIERS
	.align		4
        /*0030*/ 	.byte	0x02, 0x4c
        /*0032*/ 	.byte	0x01
	.zero		1


	//----- nvinfo : EIATTR_ANNOTATIONS
	.align		4
        /*0034*/ 	.byte	0x04, 0x55
        /*0036*/ 	.short	(.L_1357 - .L_1356)


	//   ....[0]....
.L_1356:
        /* <DEDUP_REMOVED lines=17> */


	//----- nvinfo : EIATTR_MERCURY_ISA_VERSION
	.align		4
.L_1357:
        /*0138*/ 	.byte	0x03, 0x5f
        /*013a*/ 	.short	0x0000


	//----- nvinfo : EIATTR_COOP_GROUP_MASK_REGIDS
	.align		4
        /*013c*/ 	.byte	0x04, 0x29
        /*013e*/ 	.short	(.L_1359 - .L_1358)


	//   ....[0]....
.L_1358:
        /*0140*/ 	.word	0xffffffff


	//   ....[1]....
        /*0144*/ 	.word	0xffffffff


	//   ....[2]....
        /*0148*/ 	.word	0xffffffff


	//   ....[3]....
        /*014c*/ 	.word	0xffffffff


	//   ....[4]....
        /*0150*/ 	.word	0xffffffff


	//   ....[5]....
        /*0154*/ 	.word	0xffffffff


	//   ....[6]....
        /*0158*/ 	.word	0xffffffff


	//   ....[7]....
        /*015c*/ 	.word	0xffffffff


	//   ....[8]....
        /*0160*/ 	.word	0xffffffff


	//   ....[9]....
        /*0164*/ 	.word	0xffffffff


	//   ....[10]....
        /*0168*/ 	.word	0xffffffff


	//   ....[11]....
        /*016c*/ 	.word	0xffffffff


	//   ....[12]....
        /*0170*/ 	.word	0xffffffff


	//   ....[13]....
        /*0174*/ 	.word	0xffffffff


	//   ....[14]....
        /*0178*/ 	.word	0xffffffff


	//   ....[15]....
        /*017c*/ 	.word	0xffffffff


	//   ....[16]....
        /*0180*/ 	.word	0xffffffff


	//   ....[17]....
        /*0184*/ 	.word	0xffffffff


	//   ....[18]....
        /*0188*/ 	.word	0xffffffff


	//   ....[19]....
        /*018c*/ 	.word	0xffffffff


	//----- nvinfo : EIATTR_COOP_GROUP_INSTR_OFFSETS
	.align		4
.L_1359:
        /*0190*/ 	.byte	0x04, 0x28
        /*0192*/ 	.short	(.L_1361 - .L_1360)


	//   ....[0]....
.L_1360:
        /*0194*/ 	.word	0x00002840


	//   ....[1]....
        /*0198*/ 	.word	0x00002860


	//   ....[2]....
        /*019c*/ 	.word	0x00002890


	//   ....[3]....
        /*01a0*/ 	.word	0x000028b0


	//   ....[4]....
        /*01a4*/ 	.word	0x000028d0


	//   ....[5]....
        /*01a8*/ 	.word	0x000028f0


	//   ....[6]....
        /*01ac*/ 	.word	0x00002910


	//   ....[7]....
        /*01b0*/ 	.word	0x00002930


	//   ....[8]....
        /*01b4*/ 	.word	0x00002940


	//   ....[9]....
        /*01b8*/ 	.word	0x00002960


	//   ....[10]....
        /*01bc*/ 	.word	0x00006390


	//   ....[11]....
        /*01c0*/ 	.word	0x000063f0


	//   ....[12]....
        /*01c4*/ 	.word	0x00006450


	//   ....[13]....
        /*01c8*/ 	.word	0x000064a0


	//   ....[14]....
        /*01cc*/ 	.word	0x00006500


	//   ....[15]....
        /*01d0*/ 	.word	0x00006550


	//   ....[16]....
        /*01d4*/ 	.word	0x000065b0


	//   ....[17]....
        /*01d8*/ 	.word	0x00006600


	//   ....[18]....
        /*01dc*/ 	.word	0x00006660


	//   ....[19]....
        /*01e0*/ 	.word	0x000066b0


	//----- nvinfo : EIATTR_EXIT_INSTR_OFFSETS
	.align		4
.L_1361:
        /*01e4*/ 	.byte	0x04, 0x1c
        /*01e6*/ 	.short	(.L_1363 - .L_1362)


	//   ....[0]....
.L_1362:
        /*01e8*/ 	.word	0x00006350


	//----- nvinfo : EIATTR_MAX_THREADS
	.align		4
.L_1363:
        /*01ec*/ 	.byte	0x04, 0x05
        /*01ee*/ 	.short	(.L_1365 - .L_1364)
.L_1364:
        /*01f0*/ 	.word	0x00000080
        /*01f4*/ 	.word	0x00000001
        /*01f8*/ 	.word	0x00000001


	//----- nvinfo : EIATTR_CRS_STACK_SIZE
	.align		4
.L_1365:
        /*01fc*/ 	.byte	0x04, 0x1e
        /*01fe*/ 	.short	(.L_1367 - .L_1366)
.L_1366:
        /*0200*/ 	.word	0x00000000
.L_1367:


//--------------------- .nv.info._ZN10layer_norm31ln_parallel_residual_bwd_kernelINS_13Kernel_traitsIf13__nv_bfloat16S2_S2_fjLj1280ELj1ELj4ELj1ELj16ENS_18Kernel_traits_baseILj1280EfS2_S2_S2_fjLj128EEEEELb0ELb0ELb0EEEvNS_9BwdParamsE --------------------------
	.section	.nv.info._ZN10layer_norm31ln_parallel_residual_bwd_kernelINS_13Kernel_traitsIf13__nv_bfloat16S2_S2_fjLj1280ELj1ELj4ELj1ELj16ENS_18Kernel_traits_baseILj1280EfS2_S2_S2_fjLj128EEEEELb0ELb0ELb0EEEvNS_9BwdParamsE,"",@"SHT_CUDA_INFO"
	.sectionflags	@""
	.align	4


	//----- nvinfo : EIATTR_CUDA_API_VERSION
	.align		4
        /*0000*/ 	.byte	0x04, 0x37
        /*0002*/ 	.short	(.L_1369 - .L_1368)
.L_1368:
        /*0004*/ 	.word	0x00000082


	//----- nvinfo : EIATTR_SW2861232_WAR
	.align		4
.L_1369:
        /*0008*/ 	.byte	0x01, 0x35
	.zero		2


	//----- nvinfo : EIATTR_PARAM_CBANK
	.align		4
        /*000c*/ 	.byte	0x04, 0x0a
        /*000e*/ 	.short	(.L_1371 - .L_1370)
	.align		4
.L_1370:
        /*0010*/ 	.word	index@(.nv.constant0._ZN10layer_norm31ln_parallel_residual_bwd_kernelINS_13Kernel_traitsIf13__nv_bfloat16S2_S2_fjLj1280ELj1ELj4ELj1ELj16ENS_18Kernel_traits_baseILj1280EfS2_S2_S2_fjLj128EEEEELb0ELb0ELb0EEEvNS_9BwdParamsE)
        /*0014*/ 	.short	0x0160
        /*0016*/ 	.short	0x0128


	//----- nvinfo : EIATTR_CBANK_PARAM_SIZE
	.align		4
.L_1371:
        /*0018*/ 	.byte	0x03, 0x19
        /*001a*/ 	.short	0x0128


	//----- nvinfo : EIATTR_KPARAM_INFO
	.align		4
        /*001c*/ 	.byte	0x04, 0x17
        /*001e*/ 	.short	(.L_1373 - .L_1372)
.L_1372:
        /*0020*/ 	.word	0x00000000
        /*0024*/ 	.short	0x0000
        /*0026*/ 	.short	0x0000
        /*0028*/ 	.byte	0x00, 0xf0, 0xa1, 0x04


	//----- nvinfo : EIATTR_MAXREG_COUNT
	.align		4
.L_1373:
        /*002c*/ 	.byte	0x03, 0x1b
        /*002e*/ 	.short	0x00ff


	//----- nvinfo : EIATTR_NUM_BARRIERS
	.align		4
        /*0030*/ 	.byte	0x02, 0x4c
        /*0032*/ 	.byte	0x01
	.zero		1


	//----- nvinfo : EIATTR_ANNOTATIONS
	.align		4
        /*0034*/ 	.byte	0x04, 0x55
        /*0036*/ 	.short	(.L_1375 - .L_1374)


	//   ....[0]....
.L_1374:
        /* <DEDUP_REMOVED lines=135> */


	//----- nvinfo : EIATTR_MERCURY_ISA_VERSION
	.align		4
.L_1375:
        /*0898*/ 	.byte	0x03, 0x5f
        /*089a*/ 	.short	0x0000


	//----- nvinfo : EIATTR_COOP_GROUP_MASK_REGIDS
	.align		4
        /*089c*/ 	.byte	0x04, 0x29
        /*089e*/ 	.short	(.L_1377 - .L_1376)


	//   ....[0]....
.L_1376:
        /*08a0*/ 	.word	0xffffffff


	//   ....[1]....
        /*08a4*/ 	.word	0xffffffff


	//   ....[2]....
        /*08a8*/ 	.word	0xffffffff


	//   ....[3]....
        /*08ac*/ 	.word	0xffffffff


	//   ....[4]....
        /*08b0*/ 	.word	0xffffffff


	//   ....[5]....
        /*08b4*/ 	.word	0xffffffff


	//   ....[6]....
        /*08b8*/ 	.word	0xffffffff


	//   ....[7]....
        /*08bc*/ 	.word	0xffffffff


	//   ....[8]....
        /*08c0*/ 	.word	0xffffffff


	//   ....[9]....
        /*08c4*/ 	.word	0xffffffff


	//   ....[10]....
        /*08c8*/ 	.word	0xffffffff


	//   ....[11]....
        /*08cc*/ 	.word	0xffffffff


	//   ....[12]....
        /*08d0*/ 	.word	0xffffffff


	//   ....[13]....
        /*08d4*/ 	.word	0xffffffff


	//   ....[14]....
        /*08d8*/ 	.word	0xffffffff


	//   ....[15]....
        /*08dc*/ 	.word	0xffffffff


	//   ....[16]....
        /*08e0*/ 	.word	0xffffffff


	//   ....[17]....
        /*08e4*/ 	.word	0xffffffff


	//   ....[18]....
        /*08e8*/ 	.word	0xffffffff


	//   ....[19]....
        /*08ec*/ 	.word	0xffffffff


	//----- nvinfo : EIATTR_COOP_GROUP_INSTR_OFFSETS
	.align		4
.L_1377:
        /*08f0*/ 	.byte	0x04, 0x28
        /*08f2*/ 	.short	(.L_1379 - .L_1378)


	//   ....[0]....
.L_1378:
        /*08f4*/ 	.word	0x00003f00


	//   ....[1]....
        /*08f8*/ 	.word	0x00003f30


	//   ....[2]....
        /*08fc*/ 	.word	0x00003f50


	//   ....[3]....
        /*0900*/ 	.word	0x00003f70


	//   ....[4]....
        /*0904*/ 	.word	0x00003f90


	//   ....[5]....
        /*0908*/ 	.word	0x00003fb0


	//   ....[6]....
        /*090c*/ 	.word	0x00003fd0


	//   ....[7]....
        /*0910*/ 	.word	0x00003ff0


	//   ....[8]....
        /*0914*/ 	.word	0x00004000


	//   ....[9]....
        /*0918*/ 	.word	0x00004020


	//   ....[10]....
        /*091c*/ 	.word	0x00008800


	//   ....[11]....
        /*0920*/ 	.word	0x00008880


	//   ....[12]....
        /*0924*/ 	.word	0x00008900


	//   ....[13]....
        /*0928*/ 	.word	0x00008970


	//   ....[14]....
        /*092c*/ 	.word	0x000089f0


	//   ....[15]....
        /*0930*/ 	.word	0x00008a60


	//   ....[16]....
        /*0934*/ 	.word	0x00008ae0


	//   ....[17]....
        /*0938*/ 	.word	0x00008b50


	//   ....[18]....
        /*093c*/ 	.word	0x00008bd0


	//   ....[19]....
        /*0940*/ 	.word	0x00008c40


	//----- nvinfo : EIATTR_EXIT_INSTR_OFFSETS
	.align		4
.L_1379:
        /*0944*/ 	.byte	0x04, 0x1c
        /*0946*/ 	.short	(.L_1381 - .L_1380)


	//   ....[0]....
.L_1380:
        /*0948*/ 	.word	0x00008710


	//   ....[1]....
        /*094c*/ 	.word	0x000087a0


	//----- nvinfo : EIATTR_MAX_THREADS
	.align		4
.L_1381:
        /*0950*/ 	.byte	0x04, 0x05
        /*0952*/ 	.short	(.L_1383 - .L_1382)
.L_1382:
        /*0954*/ 	.word	0x00000080
        /*0958*/ 	.word	0x00000001
        /*095c*/ 	.word	0x00000001


	//----- nvinfo : EIATTR_CRS_STACK_SIZE
	.align		4
.L_1383:
        /*0960*/ 	.byte	0x04, 0x1e
        /*0962*/ 	.short	(.L_1385 - .L_1384)
.L_1384:
        /*0964*/ 	.word	0x00000000
.L_1385:


//--------------------- .nv.info._ZN10layer_norm31ln_parallel_residual_bwd_kernelINS_13Kernel_traitsIf13__nv_bfloat16S2_S2_fjLj1280ELj1ELj4ELj1ELj16ENS_18Kernel_traits_baseILj1280EfS2_S2_S2_fjLj128EEEEELb0ELb0ELb1EEEvNS_9BwdParamsE --------------------------
	.section	.nv.info._ZN10layer_norm31ln_parallel_residual_bwd_kernelINS_13Kernel_traitsIf13__nv_bfloat16S2_S2_fjLj1280ELj1ELj4ELj1ELj16ENS_18Kernel_traits_baseILj1280EfS2_S2_S2_fjLj128EEEEELb0ELb0ELb1EEEvNS_9BwdParamsE,"",@"SHT_CUDA_INFO"
	.sectionflags	@""
	.align	4


	//----- nvinfo : EIATTR_CUDA_API_VERSION
	.align		4
        /*0000*/ 	.byte	0x04, 0x37
        /*0002*/ 	.short	(.L_1387 - .L_1386)
.L_1386:
        /*0004*/ 	.word	0x00000082


	//----- nvinfo : EIATTR_SW2861232_WAR
	.align		4
.L_1387:
        /*0008*/ 	.byte	0x01, 0x35
	.zero		2


	//----- nvinfo : EIATTR_PARAM_CBANK
	.align		4
        /*000c*/ 	.byte	0x04, 0x0a
        /*000e*/ 	.short	(.L_1389 - .L_1388)
	.align		4
.L_1388:
        /*0010*/ 	.word	index@(.nv.constant0._ZN10layer_norm31ln_parallel_residual_bwd_kernelINS_13Kernel_traitsIf13__nv_bfloat16S2_S2_fjLj1280ELj1ELj4ELj1ELj16ENS_18Kernel_traits_baseILj1280EfS2_S2_S2_fjLj128EEEEELb0ELb0ELb1EEEvNS_9BwdParamsE)
        /*0014*/ 	.short	0x0160
        /*0016*/ 	.short	0x0128


	//----- nvinfo : EIATTR_CBANK_PARAM_SIZE
	.align		4
.L_1389:
        /*0018*/ 	.byte	0x03, 0x19
        /*001a*/ 	.short	0x0128


	//----- nvinfo : EIATTR_KPARAM_INFO
	.align		4
        /*001c*/ 	.byte	0x04, 0x17
        /*001e*/ 	.short	(.L_1391 - .L_1390)
.L_1390:
        /*0020*/ 	.word	0x00000000
        /*0024*/ 	.short	0x0000
        /*0026*/ 	.short	0x0000
        /*0028*/ 	.byte	0x00, 0xf0, 0xa1, 0x04


	//----- nvinfo : EIATTR_MAXREG_COUNT
	.align		4
.L_1391:
        /*002c*/ 	.byte	0x03, 0x1b
        /*002e*/ 	.short	0x00ff


	//----- nvinfo : EIATTR_NUM_BARRIERS
	.align		4
        /*0030*/ 	.byte	0x02, 0x4c
        /*0032*/ 	.byte	0x01
	.zero		1


	//----- nvinfo : EIATTR_ANNOTATIONS
	.align		4
        /*0034*/ 	.byte	0x04, 0x55
        /*0036*/ 	.short	(.L_1393 - .L_1392)


	//   ....[0]....
.L_1392:
        /* <DEDUP_REMOVED lines=224> */


	//----- nvinfo : EIATTR_MERCURY_ISA_VERSION
	.align		4
.L_1393:
        /*0e28*/ 	.byte	0x03, 0x5f
        /*0e2a*/ 	.short	0x0000


	//----- nvinfo : EIATTR_COOP_GROUP_MASK_REGIDS
	.align		4
        /*0e2c*/ 	.byte	0x04, 0x29
        /*0e2e*/ 	.short	(.L_1395 - .L_1394)


	//   ....[0]....
.L_1394:
        /*0e30*/ 	.word	0xffffffff


	//   ....[1]....
        /*0e34*/ 	.word	0xffffffff


	//   ....[2]....
        /*0e38*/ 	.word	0xffffffff


	//   ....[3]....
        /*0e3c*/ 	.word	0xffffffff


	//   ....[4]....
        /*0e40*/ 	.word	0xffffffff


	//   ....[5]....
        /*0e44*/ 	.word	0xffffffff


	//   ....[6]....
        /*0e48*/ 	.word	0xffffffff


	//   ....[7]....
        /*0e4c*/ 	.word	0xffffffff


	//   ....[8]....
        /*0e50*/ 	.word	0xffffffff


	//   ....[9]....
        /*0e54*/ 	.word	0xffffffff


	//   ....[10]....
        /*0e58*/ 	.word	0xffffffff


	//   ....[11]....
        /*0e5c*/ 	.word	0xffffffff


	//   ....[12]....
        /*0e60*/ 	.word	0xffffffff


	//   ....[13]....
        /*0e64*/ 	.word	0xffffffff


	//   ....[14]....
        /*0e68*/ 	.word	0xffffffff


	//   ....[15]....
        /*0e6c*/ 	.word	0xffffffff


	//   ....[16]....
        /*0e70*/ 	.word	0xffffffff


	//   ....[17]....
        /*0e74*/ 	.word	0xffffffff


	//   ....[18]....
        /*0e78*/ 	.word	0xffffffff


	//   ....[19]....
        /*0e7c*/ 	.word	0xffffffff


	//----- nvinfo : EIATTR_COOP_GROUP_INSTR_OFFSETS
	.align		4
.L_1395:
        /*0e80*/ 	.byte	0x04, 0x28
        /*0e82*/ 	.short	(.L_1397 - .L_1396)


	//   ....[0]....
.L_1396:
        /*0e84*/ 	.word	0x00004240


	//   ....[1]....
        /*0e88*/ 	.word	0x00004260


	//   ....[2]....
        /*0e8c*/ 	.word	0x00004290


	//   ....[3]....
        /*0e90*/ 	.word	0x000042b0


	//   ....[4]....
        /*0e94*/ 	.word	0x000042d0


	//   ....[5]....
        /*0e98*/ 	.word	0x000042f0


	//   ....[6]....
        /*0e9c*/ 	.word	0x00004310


	//   ....[7]....
        /*0ea0*/ 	.word	0x00004330


	//   ....[8]....
        /*0ea4*/ 	.word	0x00004340


	//   ....[9]....
        /*0ea8*/ 	.word	0x00004360


	//   ....[10]....
        /*0eac*/ 	.word	0x00008390


	//   ....[11]....
        /*0eb0*/ 	.word	0x000083f0


	//   ....[12]....
        /*0eb4*/ 	.word	0x00008450


	//   ....[13]....
        /*0eb8*/ 	.word	0x000084a0


	//   ....[14]....
        /*0ebc*/ 	.word	0x00008500


	//   ....[15]....
        /*0ec0*/ 	.word	0x00008550


	//   ....[16]....
        /*0ec4*/ 	.word	0x000085b0


	//   ....[17]....
        /*0ec8*/ 	.word	0x00008600


	//   ....[18]....
        /*0ecc*/ 	.word	0x00008660


	//   ....[19]....
        /*0ed0*/ 	.word	0x000086b0


	//----- nvinfo : EIATTR_EXIT_INSTR_OFFSETS
	.align		4
.L_1397:
        /*0ed4*/ 	.byte	0x04, 0x1c
        /*0ed6*/ 	.short	(.L_1399 - .L_1398)


	//   ....[0]....
.L_1398:
        /*0ed8*/ 	.word	0x00008350


	//----- nvinfo : EIATTR_MAX_THREADS
	.align		4
.L_1399:
        /*0edc*/ 	.byte	0x04, 0x05
        /*0ede*/ 	.short	(.L_1401 - .L_1400)
.L_1400:
        /*0ee0*/ 	.word	0x00000080
        /*0ee4*/ 	.word	0x00000001
        /*0ee8*/ 	.word	0x00000001


	//----- nvinfo : EIATTR_CRS_STACK_SIZE
	.align		4
.L_1401:
        /*0eec*/ 	.byte	0x04, 0x1e
        /*0eee*/ 	.short	(.L_1403 - .L_1402)
.L_1402:
        /*0ef0*/ 	.word	0x00000000
.L_1403:


//--------------------- .nv.info._ZN10layer_norm31ln_parallel_residual_bwd_kernelINS_13Kernel_traitsIf13__nv_bfloat16S2_S2_fjLj1280ELj1ELj4ELj1ELj16ENS_18Kernel_traits_baseILj1280EfS2_S2_S2_fjLj128EEEEELb0ELb1ELb0EEEvNS_9BwdParamsE --------------------------
	.section	.nv.info._ZN10layer_norm31ln_parallel_residual_bwd_kernelINS_13Kernel_traitsIf13__nv_bfloat16S2_S2_fjLj1280ELj1ELj4ELj1ELj16ENS_18Kernel_traits_baseILj1280EfS2_S2_S2_fjLj128EEEEELb0ELb1ELb0EEEvNS_9BwdParamsE,"",@"SHT_CUDA_INFO"
	.sectionflags	@""
	.align	4


	//----- nvinfo : EIATTR_CUDA_API_VERSION
	.align		4
        /*0000*/ 	.byte	0x04, 0x37
        /*0002*/ 	.short	(.L_1405 - .L_1404)
.L_1404:
        /*0004*/ 	.word	0x00000082


	//----- nvinfo : EIATTR_SW2861232_WAR
	.align		4
.L_1405:
        /*0008*/ 	.byte	0x01, 0x35
	.zero		2


	//----- nvinfo : EIATTR_PARAM_CBANK
	.align		4
        /*000c*/ 	.byte	0x04, 0x0a
        /*000e*/ 	.short	(.L_1407 - .L_1406)
	.align		4
.L_1406:
        /*0010*/ 	.word	index@(.nv.constant0._ZN10layer_norm31ln_parallel_residual_bwd_kernelINS_13Kernel_traitsIf13__nv_bfloat16S2_S2_fjLj1280ELj1ELj4ELj1ELj16ENS_18Kernel_traits_baseILj1280EfS2_S2_S2_fjLj128EEEEELb0ELb1ELb0EEEvNS_9BwdParamsE)
        /*0014*/ 	.short	0x0160
        /*0016*/ 	.short	0x0128


	//----- nvinfo : EIATTR_CBANK_PARAM_SIZE
	.align		4
.L_1407:
        /*0018*/ 	.byte	0x03, 0x19
        /*001a*/ 	.short	0x0128


	//----- nvinfo : EIATTR_KPARAM_INFO
	.align		4
        /*001c*/ 	.byte	0x04, 0x17
        /*001e*/ 	.short	(.L_1409 - .L_1408)
.L_1408:
        /*0020*/ 	.word	0x00000000
        /*0024*/ 	.short	0x0000
        /*0026*/ 	.short	0x0000
        /*0028*/ 	.byte	0x00, 0xf0, 0xa1, 0x04


	//----- nvinfo : EIATTR_MAXREG_COUNT
	.align		4
.L_1409:
        /*002c*/ 	.byte	0x03, 0x1b
        /*002e*/ 	.short	0x00ff


	//----- nvinfo : EIATTR_NUM_BARRIERS
	.align		4
        /*0030*/ 	.byte	0x02, 0x4c
        /*0032*/ 	.byte	0x01
	.zero		1


	//----- nvinfo : EIATTR_MERCURY_ISA_VERSION
	.align		4
        /*0034*/ 	.byte	0x03, 0x5f
        /*0036*/ 	.short	0x0000


	//----- nvinfo : EIATTR_COOP_GROUP_MASK_REGIDS
	.align		4
        /*0038*/ 	.byte	0x04, 0x29
        /*003a*/ 	.short	(.L_1411 - .L_1410)


	//   ....[0]....
.L_1410:
        /*003c*/ 	.word	0xffffffff


	//   ....[1]....
        /*0040*/ 	.word	0xffffffff


	//   ....[2]....
        /*0044*/ 	.word	0xffffffff


	//   ....[3]....
        /*0048*/ 	.word	0xffffffff


	//   ....[4]....
        /*004c*/ 	.word	0xffffffff


	//   ....[5]....
        /*0050*/ 	.word	0xffffffff


	//   ....[6]....
        /*0054*/ 	.word	0xffffffff


	//   ....[7]....
        /*0058*/ 	.word	0xffffffff


	//   ....[8]....
        /*005c*/ 	.word	0xffffffff


	//   ....[9]....
        /*0060*/ 	.word	0xffffffff


	//   ....[10]....
        /*0064*/ 	.word	0xffffffff


	//   ....[11]....
        /*0068*/ 	.word	0xffffffff


	//   ....[12]....
        /*006c*/ 	.word	0xffffffff


	//   ....[13]....
        /*0070*/ 	.word	0xffffffff


	//   ....[14]....
        /*0074*/ 	.word	0xffffffff


	//   ....[15]....
        /*0078*/ 	.word	0xffffffff


	//   ....[16]....
        /*007c*/ 	.word	0xffffffff


	//   ....[17]....
        /*0080*/ 	.word	0xffffffff


	//   ....[18]....
        /*0084*/ 	.word	0xffffffff


	//   ....[19]....
        /*0088*/ 	.word	0xffffffff


	//----- nvinfo : EIATTR_COOP_GROUP_INSTR_OFFSETS
	.align		4
.L_1411:
        /*008c*/ 	.byte	0x04, 0x28
        /*008e*/ 	.short	(.L_1413 - .L_1412)


	//   ....[0]....
.L_1412:
        /*0090*/ 	.word	0x00002190


	//   ....[1]....
        /*0094*/ 	.word	0x000021b0


	//   ....[2]....
        /*0098*/ 	.word	0x000021d0


	//   ....[3]....
        /*009c*/ 	.word	0x000021f0


	//   ....[4]....
        /*00a0*/ 	.word	0x00002210


	//   ....[5]....
        /*00a4*/ 	.word	0x00002230


	//   ....[6]....
        /*00a8*/ 	.word	0x00002250


	//   ....[7]....
        /*00ac*/ 	.word	0x00002270


	//   ....[8]....
        /*00b0*/ 	.word	0x00002290


	//   ....[9]....
        /*00b4*/ 	.word	0x000022b0


	//   ....[10]....
        /*00b8*/ 	.word	0x00005500


	//   ....[11]....
        /*00bc*/ 	.word	0x00005580


	//   ....[12]....
        /*00c0*/ 	.word	0x00005600


	//   ....[13]....
        /*00c4*/ 	.word	0x00005670


	//   ....[14]....
        /*00c8*/ 	.word	0x000056f0


	//   ....[15]....
        /*00cc*/ 	.word	0x00005760


	//   ....[16]....
        /*00d0*/ 	.word	0x000057e0


	//   ....[17]....
        /*00d4*/ 	.word	0x00005850


	//   ....[18]....
        /*00d8*/ 	.word	0x000058d0


	//   ....[19]....
        /*00dc*/ 	.word	0x00005940


	//----- nvinfo : EIATTR_EXIT_INSTR_OFFSETS
	.align		4
.L_1413:
        /*00e0*/ 	.byte	0x04, 0x1c
        /*00e2*/ 	.short	(.L_1415 - .L_1414)


	//   ....[0]....
.L_1414:
        /*00e4*/ 	.word	0x00005470


	//   ....[1]....
        /*00e8*/ 	.word	0x000054a0


	//----- nvinfo : EIATTR_MAX_THREADS
	.align		4
.L_1415:
        /*00ec*/ 	.byte	0x04, 0x05
        /*00ee*/ 	.short	(.L_1417 - .L_1416)
.L_1416:
        /*00f0*/ 	.word	0x00000080
        /*00f4*/ 	.word	0x00000001
        /*00f8*/ 	.word	0x00000001


	//----- nvinfo : EIATTR_CRS_STACK_SIZE
	.align		4
.L_1417:
        /*00fc*/ 	.byte	0x04, 0x1e
        /*00fe*/ 	.short	(.L_1419 - .L_1418)
.L_1418:
        /*0100*/ 	.word	0x00000000
.L_1419:


//--------------------- .nv.info._ZN10layer_norm31ln_parallel_residual_bwd_kernelINS_13Kernel_traitsIf13__nv_bfloat16S2_S2_fjLj1280ELj1ELj4ELj1ELj16ENS_18Kernel_traits_baseILj1280EfS2_S2_S2_fjLj128EEEEELb0ELb1ELb1EEEvNS_9BwdParamsE --------------------------
	.section	.nv.info._ZN10layer_norm31ln_parallel_residual_bwd_kernelINS_13Kernel_traitsIf13__nv_bfloat16S2_S2_fjLj1280ELj1ELj4ELj1ELj16ENS_18Kernel_traits_baseILj1280EfS2_S2_S2_fjLj128EEEEELb0ELb1ELb1EEEvNS_9BwdParamsE,"",@"SHT_CUDA_INFO"
	.sectionflags	@""
	.align	4


	//----- nvinfo : EIATTR_CUDA_API_VERSION
	.align		4
        /*0000*/ 	.byte	0x04, 0x37
        /*0002*/ 	.short	(.L_1421 - .L_1420)
.L_1420:
        /*0004*/ 	.word	0x00000082


	//----- nvinfo : EIATTR_SW2861232_WAR
	.align		4
.L_1421:
        /*0008*/ 	.byte	0x01, 0x35
	.zero		2


	//----- nvinfo : EIATTR_PARAM_CBANK
	.align		4
        /*000c*/ 	.byte	0x04, 0x0a
        /*000e*/ 	.short	(.L_1423 - .L_1422)
	.align		4
.L_1422:
        /*0010*/ 	.word	index@(.nv.constant0._ZN10layer_norm31ln_parallel_residual_bwd_kernelINS_13Kernel_traitsIf13__nv_bfloat16S2_S2_fjLj1280ELj1ELj4ELj1ELj16ENS_18Kernel_traits_baseILj1280EfS2_S2_S2_fjLj128EEEEELb0ELb1ELb1EEEvNS_9BwdParamsE)
        /*0014*/ 	.short	0x0160
        /*0016*/ 	.short	0x0128


	//----- nvinfo : EIATTR_CBANK_PARAM_SIZE
	.align		4
.L_1423:
        /*0018*/ 	.byte	0x03, 0x19
        /*001a*/ 	.short	0x0128


	//----- nvinfo : EIATTR_KPARAM_INFO
	.align		4
        /*001c*/ 	.byte	0x04, 0x17
        /*001e*/ 	.short	(.L_1425 - .L_1424)
.L_1424:
        /*0020*/ 	.word	0x00000000
        /*0024*/ 	.short	0x0000
        /*0026*/ 	.short	0x0000
        /*0028*/ 	.byte	0x00, 0xf0, 0xa1, 0x04


	//----- nvinfo : EIATTR_MAXREG_COUNT
	.align		4
.L_1425:
        /*002c*/ 	.byte	0x03, 0x1b
        /*002e*/ 	.short	0x00ff


	//----- nvinfo : EIATTR_NUM_BARRIERS
	.align		4
        /*0030*/ 	.byte	0x02, 0x4c
        /*0032*/ 	.byte	0x01
	.zero		1


	//----- nvinfo : EIATTR_MERCURY_ISA_VERSION
	.align		4
        /*0034*/ 	.byte	0x03, 0x5f
        /*0036*/ 	.short	0x0000


	//----- nvinfo : EIATTR_COOP_GROUP_MASK_REGIDS
	.align		4
        /*0038*/ 	.byte	0x04, 0x29
        /*003a*/ 	.short	(.L_1427 - .L_1426)


	//   ....[0]....
.L_1426:
        /*003c*/ 	.word	0xffffffff


	//   ....[1]....
        /*0040*/ 	.word	0xffffffff


	//   ....[2]....
        /*0044*/ 	.word	0xffffffff


	//   ....[3]....
        /*0048*/ 	.word	0xffffffff


	//   ....[4]....
        /*004c*/ 	.word	0xffffffff


	//   ....[5]....
        /*0050*/ 	.word	0xffffffff


	//   ....[6]....
        /*0054*/ 	.word	0xffffffff


	//   ....[7]....
        /*0058*/ 	.word	0xffffffff


	//   ....[8]....
        /*005c*/ 	.word	0xffffffff


	//   ....[9]....
        /*0060*/ 	.word	0xffffffff


	//   ....[10]....
        /*0064*/ 	.word	0xffffffff


	//   ....[11]....
        /*0068*/ 	.word	0xffffffff


	//   ....[12]....
        /*006c*/ 	.word	0xffffffff


	//   ....[13]....
        /*0070*/ 	.word	0xffffffff


	//   ....[14]....
        /*0074*/ 	.word	0xffffffff


	//   ....[15]....
        /*0078*/ 	.word	0xffffffff


	//   ....[16]....
        /*007c*/ 	.word	0xffffffff


	//   ....[17]....
        /*0080*/ 	.word	0xffffffff


	//   ....[18]....
        /*0084*/ 	.word	0xffffffff


	//   ....[19]....
        /*0088*/ 	.word	0xffffffff


	//----- nvinfo : EIATTR_COOP_GROUP_INSTR_OFFSETS
	.align		4
.L_1427:
        /*008c*/ 	.byte	0x04, 0x28
        /*008e*/ 	.short	(.L_1429 - .L_1428)


	//   ....[0]....
.L_1428:
        /*0090*/ 	.word	0x00002070


	//   ....[1]....
        /*0094*/ 	.word	0x00002090


	//   ....[2]....
        /*0098*/ 	.word	0x000020b0


	//   ....[3]....
        /*009c*/ 	.word	0x000020d0


	//   ....[4]....
        /*00a0*/ 	.word	0x000020f0


	//   ....[5]....
        /*00a4*/ 	.word	0x00002110


	//   ....[6]....
        /*00a8*/ 	.word	0x00002130


	//   ....[7]....
        /*00ac*/ 	.word	0x00002150


	//   ....[8]....
        /*00b0*/ 	.word	0x00002170


	//   ....[9]....
        /*00b4*/ 	.word	0x00002190


	//   ....[10]....
        /*00b8*/ 	.word	0x00004e80


	//   ....[11]....
        /*00bc*/ 	.word	0x00004f00


	//   ....[12]....
        /*00c0*/ 	.word	0x00004f80


	//   ....[13]....
        /*00c4*/ 	.word	0x00004ff0


	//   ....[14]....
        /*00c8*/ 	.word	0x00005070


	//   ....[15]....
        /*00cc*/ 	.word	0x000050e0


	//   ....[16]....
        /*00d0*/ 	.word	0x00005160


	//   ....[17]....
        /*00d4*/ 	.word	0x000051d0


	//   ....[18]....
        /*00d8*/ 	.word	0x00005250


	//   ....[19]....
        /*00dc*/ 	.word	0x000052c0


	//----- nvinfo : EIATTR_EXIT_INSTR_OFFSETS
	.align		4
.L_1429:
        /*00e0*/ 	.byte	0x04, 0x1c
        /*00e2*/ 	.short	(.L_1431 - .L_1430)


	//   ....[0]....
.L_1430:
        /*00e4*/ 	.word	0x00004e20


	//----- nvinfo : EIATTR_MAX_THREADS
	.align		4
.L_1431:
        /*00e8*/ 	.byte	0x04, 0x05
        /*00ea*/ 	.short	(.L_1433 - .L_1432)
.L_1432:
        /*00ec*/ 	.word	0x00000080
        /*00f0*/ 	.word	0x00000001
        /*00f4*/ 	.word	0x00000001


	//----- nvinfo : EIATTR_CRS_STACK_SIZE
	.align		4
.L_1433:
        /*00f8*/ 	.byte	0x04, 0x1e
        /*00fa*/ 	.short	(.L_1435 - .L_1434)
.L_1434:
        /*00fc*/ 	.word	0x00000000
.L_1435:


//--------------------- .nv.info._ZN10layer_norm31ln_parallel_residual_bwd_kernelINS_13Kernel_traitsIf13__nv_bfloat16S2_S2_fjLj1280ELj1ELj4ELj1ELj16ENS_18Kernel_traits_baseILj1280EfS2_S2_S2_fjLj128EEEEELb1ELb0ELb0EEEvNS_9BwdParamsE --------------------------
	.section	.nv.info._ZN10layer_norm31ln_parallel_residual_bwd_kernelINS_13Kernel_traitsIf13__nv_bfloat16S2_S2_fjLj1280ELj1ELj4ELj1ELj16ENS_18Kernel_traits_baseILj1280EfS2_S2_S2_fjLj128EEEEELb1ELb0ELb0EEEvNS_9BwdParamsE,"",@"SHT_CUDA_INFO"
	.sectionflags	@""
	.align	4


	//----- nvinfo : EIATTR_CUDA_API_VERSION
	.align		4
        /*0000*/ 	.byte	0x04, 0x37
        /*0002*/ 	.short	(.L_1437 - .L_1436)
.L_1436:
        /*0004*/ 	.word	0x00000082


	//----- nvinfo : EIATTR_SW2861232_WAR
	.align		4
.L_1437:
        /*0008*/ 	.byte	0x01, 0x35
	.zero		2


	//----- nvinfo : EIATTR_PARAM_CBANK
	.align		4
        /*000c*/ 	.byte	0x04, 0x0a
        /*000e*/ 	.short	(.L_1439 - .L_1438)
	.align		4
.L_1438:
        /*0010*/ 	.word	index@(.nv.constant0._ZN10layer_norm31ln_parallel_residual_bwd_kernelINS_13Kernel_traitsIf13__nv_bfloat16S2_S2_fjLj1280ELj1ELj4ELj1ELj16ENS_18Kernel_traits_baseILj1280EfS2_S2_S2_fjLj128EEEEELb1ELb0ELb0EEEvNS_9BwdParamsE)
        /*0014*/ 	.short	0x0160
        /*0016*/ 	.short	0x0128


	//----- nvinfo : EIATTR_CBANK_PARAM_SIZE
	.align		4
.L_1439:
        /*0018*/ 	.byte	0x03, 0x19
        /*001a*/ 	.short	0x0128


	//----- nvinfo : EIATTR_KPARAM_INFO
	.align		4
        /*001c*/ 	.byte	0x04, 0x17
        /*001e*/ 	.short	(.L_1441 - .L_1440)
.L_1440:
        /*0020*/ 	.word	0x00000000
        /*0024*/ 	.short	0x0000
        /*0026*/ 	.short	0x0000
        /*0028*/ 	.byte	0x00, 0xf0, 0xa1, 0x04


	//----- nvinfo : EIATTR_MAXREG_COUNT
	.align		4
.L_1441:
        /*002c*/ 	.byte	0x03, 0x1b
        /*002e*/ 	.short	0x00ff


	//----- nvinfo : EIATTR_NUM_BARRIERS
	.align		4
        /*0030*/ 	.byte	0x02, 0x4c
        /*0032*/ 	.byte	0x01
	.zero		1


	//----- nvinfo : EIATTR_ANNOTATIONS
	.align		4
        /*0034*/ 	.byte	0x04, 0x55
        /*0036*/ 	.short	(.L_1443 - .L_1442)


	//   ....[0]....
.L_1442:
        /* <DEDUP_REMOVED lines=174> */


	//----- nvinfo : EIATTR_MERCURY_ISA_VERSION
	.align		4
.L_1443:
        /*0b08*/ 	.byte	0x03, 0x5f
        /*0b0a*/ 	.short	0x0000


	//----- nvinfo : EIATTR_COOP_GROUP_MASK_REGIDS
	.align		4
        /*0b0c*/ 	.byte	0x04, 0x29
        /*0b0e*/ 	.short	(.L_1445 - .L_1444)


	//   ....[0]....
.L_1444:
        /*0b10*/ 	.word	0xffffffff


	//   ....[1]....
        /*0b14*/ 	.word	0xffffffff


	//   ....[2]....
        /*0b18*/ 	.word	0xffffffff


	//   ....[3]....
        /*0b1c*/ 	.word	0xffffffff


	//   ....[4]....
        /*0b20*/ 	.word	0xffffffff


	//   ....[5]....
        /*0b24*/ 	.word	0xffffffff


	//   ....[6]....
        /*0b28*/ 	.word	0xffffffff


	//   ....[7]....
        /*0b2c*/ 	.word	0xffffffff


	//   ....[8]....
        /*0b30*/ 	.word	0xffffffff


	//   ....[9]....
        /*0b34*/ 	.word	0xffffffff


	//   ....[10]....
        /*0b38*/ 	.word	0xffffffff


	//   ....[11]....
        /*0b3c*/ 	.word	0xffffffff


	//   ....[12]....
        /*0b40*/ 	.word	0xffffffff


	//   ....[13]....
        /*0b44*/ 	.word	0xffffffff


	//   ....[14]....
        /*0b48*/ 	.word	0xffffffff


	//   ....[15]....
        /*0b4c*/ 	.word	0xffffffff


	//   ....[16]....
        /*0b50*/ 	.word	0xffffffff


	//   ....[17]....
        /*0b54*/ 	.word	0xffffffff


	//   ....[18]....
        /*0b58*/ 	.word	0xffffffff


	//   ....[19]....
        /*0b5c*/ 	.word	0xffffffff


	//----- nvinfo : EIATTR_COOP_GROUP_INSTR_OFFSETS
	.align		4
.L_1445:
        /*0b60*/ 	.byte	0x04, 0x28
        /*0b62*/ 	.short	(.L_1447 - .L_1446)


	//   ....[0]....
.L_1446:
        /*0b64*/ 	.word	0x000045e0


	//   ....[1]....
        /*0b68*/ 	.word	0x00004600


	//   ....[2]....
        /*0b6c*/ 	.word	0x00004630


	//   ....[3]....
        /*0b70*/ 	.word	0x00004650


	//   ....[4]....
        /*0b74*/ 	.word	0x00004670


	//   ....[5]....
        /*0b78*/ 	.word	0x00004690


	//   ....[6]....
        /*0b7c*/ 	.word	0x000046b0


	//   ....[7]....
        /*0b80*/ 	.word	0x000046d0


	//   ....[8]....
        /*0b84*/ 	.word	0x000046e0


	//   ....[9]....
        /*0b88*/ 	.word	0x00004700


	//   ....[10]....
        /*0b8c*/ 	.word	0x00009de0


	//   ....[11]....
        /*0b90*/ 	.word	0x00009e60


	//   ....[12]....
        /*0b94*/ 	.word	0x00009ee0


	//   ....[13]....
        /*0b98*/ 	.word	0x00009f50


	//   ....[14]....
        /*0b9c*/ 	.word	0x00009fd0


	//   ....[15]....
        /*0ba0*/ 	.word	0x0000a040


	//   ....[16]....
        /*0ba4*/ 	.word	0x0000a0c0


	//   ....[17]....
        /*0ba8*/ 	.word	0x0000a130


	//   ....[18]....
        /*0bac*/ 	.word	0x0000a1b0


	//   ....[19]....
        /*0bb0*/ 	.word	0x0000a220


	//----- nvinfo : EIATTR_EXIT_INSTR_OFFSETS
	.align		4
.L_1447:
        /*0bb4*/ 	.byte	0x04, 0x1c
        /*0bb6*/ 	.short	(.L_1449 - .L_1448)


	//   ....[0]....
.L_1448:
        /*0bb8*/ 	.word	0x00009cf0


	//   ....[1]....
        /*0bbc*/ 	.word	0x00009d80


	//----- nvinfo : EIATTR_MAX_THREADS
	.align		4
.L_1449:
        /*0bc0*/ 	.byte	0x04, 0x05
        /*0bc2*/ 	.short	(.L_1451 - .L_1450)
.L_1450:
        /*0bc4*/ 	.word	0x00000080
        /*0bc8*/ 	.word	0x00000001
        /*0bcc*/ 	.word	0x00000001


	//----- nvinfo : EIATTR_CRS_STACK_SIZE
	.align		4
.L_1451:
        /*0bd0*/ 	.byte	0x04, 0x1e
        /*0bd2*/ 	.short	(.L_1453 - .L_1452)
.L_1452:
        /*0bd4*/ 	.word	0x00000000
.L_1453:


//--------------------- .nv.info._ZN10layer_norm31ln_parallel_residual_bwd_kernelINS_13Kernel_traitsIf13__nv_bfloat16S2_S2_fjLj1280ELj1ELj4ELj1ELj16ENS_18Kernel_traits_baseILj1280EfS2_S2_S2_fjLj128EEEEELb1ELb0ELb1EEEvNS_9BwdParamsE --------------------------
	.section	.nv.info._ZN10layer_norm31ln_parallel_residual_bwd_kernelINS_13Kernel_traitsIf13__nv_bfloat16S2_S2_fjLj1280ELj1ELj4ELj1ELj16ENS_18Kernel_traits_baseILj1280EfS2_S2_S2_fjLj128EEEEELb1ELb0ELb1EEEvNS_9BwdParamsE,"",@"SHT_CUDA_INFO"
	.sectionflags	@""
	.align	4


	//----- nvinfo : EIATTR_CUDA_API_VERSION
	.align		4
        /*0000*/ 	.byte	0x04, 0x37
        /*0002*/ 	.short	(.L_1455 - .L_1454)
.L_1454:
        /*0004*/ 	.word	0x00000082


	//----- nvinfo : EIATTR_SW2861232_WAR
	.align		4
.L_1455:
        /*0008*/ 	.byte	0x01, 0x35
	.zero		2


	//----- nvinfo : EIATTR_PARAM_CBANK
	.align		4
        /*000c*/ 	.byte	0x04, 0x0a
        /*000e*/ 	.short	(.L_1457 - .L_1456)
	.align		4
.L_1456:
        /*0010*/ 	.word	index@(.nv.constant0._ZN10layer_norm31ln_parallel_residual_bwd_kernelINS_13Kernel_traitsIf13__nv_bfloat16S2_S2_fjLj1280ELj1ELj4ELj1ELj16ENS_18Kernel_traits_baseILj1280EfS2_S2_S2_fjLj128EEEEELb1ELb0ELb1EEEvNS_9BwdParamsE)
        /*0014*/ 	.short	0x0160
        /*0016*/ 	.short	0x0128


	//----- nvinfo : EIATTR_CBANK_PARAM_SIZE
	.align		4
.L_1457:
        /*0018*/ 	.byte	0x03, 0x19
        /*001a*/ 	.short	0x0128


	//----- nvinfo : EIATTR_KPARAM_INFO
	.align		4
        /*001c*/ 	.byte	0x04, 0x17
        /*001e*/ 	.short	(.L_1459 - .L_1458)
.L_1458:
        /*0020*/ 	.word	0x00000000
        /*0024*/ 	.short	0x0000
        /*0026*/ 	.short	0x0000
        /*0028*/ 	.byte	0x00, 0xf0, 0xa1, 0x04


	//----- nvinfo : EIATTR_MAXREG_COUNT
	.align		4
.L_1459:
        /*002c*/ 	.byte	0x03, 0x1b
        /*002e*/ 	.short	0x00ff


	//----- nvinfo : EIATTR_NUM_BARRIERS
	.align		4
        /*0030*/ 	.byte	0x02, 0x4c
        /*0032*/ 	.byte	0x01
	.zero		1


	//----- nvinfo : EIATTR_ANNOTATIONS
	.align		4
        /*0034*/ 	.byte	0x04, 0x55
        /*0036*/ 	.short	(.L_1461 - .L_1460)


	//   ....[0]....
.L_1460:
        /* <DEDUP_REMOVED lines=370> */


	//----- nvinfo : EIATTR_MERCURY_ISA_VERSION
	.align		4
.L_1461:
        /*1748*/ 	.byte	0x03, 0x5f
        /*174a*/ 	.short	0x0000


	//----- nvinfo : EIATTR_COOP_GROUP_MASK_REGIDS
	.align		4
        /*174c*/ 	.byte	0x04, 0x29
        /*174e*/ 	.short	(.L_1463 - .L_1462)


	//   ....[0]....
.L_1462:
        /*1750*/ 	.word	0xffffffff


	//   ....[1]....
        /*1754*/ 	.word	0xffffffff


	//   ....[2]....
        /*1758*/ 	.word	0xffffffff


	//   ....[3]....
        /*175c*/ 	.word	0xffffffff


	//   ....[4]....
        /*1760*/ 	.word	0xffffffff


	//   ....[5]....
        /*1764*/ 	.word	0xffffffff


	//   ....[6]....
        /*1768*/ 	.word	0xffffffff


	//   ....[7]....
        /*176c*/ 	.word	0xffffffff


	//   ....[8]....
        /*1770*/ 	.word	0xffffffff


	//   ....[9]....
        /*1774*/ 	.word	0xffffffff


	//   ....[10]....
        /*1778*/ 	.word	0xffffffff


	//   ....[11]....
        /*177c*/ 	.word	0xffffffff


	//   ....[12]....
        /*1780*/ 	.word	0xffffffff


	//   ....[13]....
        /*1784*/ 	.word	0xffffffff


	//   ....[14]....
        /*1788*/ 	.word	0xffffffff


	//   ....[15]....
        /*178c*/ 	.word	0xffffffff


	//   ....[16]....
        /*1790*/ 	.word	0xffffffff


	//   ....[17]....
        /*1794*/ 	.word	0xffffffff


	//   ....[18]....
        /*1798*/ 	.word	0xffffffff


	//   ....[19]....
        /*179c*/ 	.word	0xffffffff


	//----- nvinfo : EIATTR_COOP_GROUP_INSTR_OFFSETS
	.align		4
.L_1463:
        /*17a0*/ 	.byte	0x04, 0x28
        /*17a2*/ 	.short	(.L_1465 - .L_1464)


	//   ....[0]....
.L_1464:
        /*17a4*/ 	.word	0x000053d0


	//   ....[1]....
        /*17a8*/ 	.word	0x00005400


	//   ....[2]....
        /*17ac*/ 	.word	0x00005410


	//   ....[3]....
        /*17b0*/ 	.word	0x00005440


	//   ....[4]....
        /*17b4*/ 	.word	0x00005460


	//   ....[5]....
        /*17b8*/ 	.word	0x00005480


	//   ....[6]....
        /*17bc*/ 	.word	0x000054a0


	//   ....[7]....
        /*17c0*/ 	.word	0x000054c0


	//   ....[8]....
        /*17c4*/ 	.word	0x000054d0


	//   ....[9]....
        /*17c8*/ 	.word	0x000054f0


	//   ....[10]....
        /*17cc*/ 	.word	0x0000a290


	//   ....[11]....
        /*17d0*/ 	.word	0x0000a2f0


	//   ....[12]....
        /*17d4*/ 	.word	0x0000a350


	//   ....[13]....
        /*17d8*/ 	.word	0x0000a3a0


	//   ....[14]....
        /*17dc*/ 	.word	0x0000a400


	//   ....[15]....
        /*17e0*/ 	.word	0x0000a450


	//   ....[16]....
        /*17e4*/ 	.word	0x0000a4b0


	//   ....[17]....
        /*17e8*/ 	.word	0x0000a500


	//   ....[18]....
        /*17ec*/ 	.word	0x0000a560


	//   ....[19]....
        /*17f0*/ 	.word	0x0000a5b0


	//----- nvinfo : EIATTR_EXIT_INSTR_OFFSETS
	.align		4
.L_1465:
        /*17f4*/ 	.byte	0x04, 0x1c
        /*17f6*/ 	.short	(.L_1467 - .L_1466)


	//   ....[0]....
.L_1466:
        /*17f8*/ 	.word	0x0000a250


	//----- nvinfo : EIATTR_MAX_THREADS
	.align		4
.L_1467:
        /*17fc*/ 	.byte	0x04, 0x05
        /*17fe*/ 	.short	(.L_1469 - .L_1468)
.L_1468:
        /*1800*/ 	.word	0x00000080
        /*1804*/ 	.word	0x00000001
        /*1808*/ 	.word	0x00000001


	//----- nvinfo : EIATTR_CRS_STACK_SIZE
	.align		4
.L_1469:
        /*180c*/ 	.byte	0x04, 0x1e
        /*180e*/ 	.short	(.L_1471 - .L_1470)
.L_1470:
        /*1810*/ 	.word	0x00000000
.L_1471:


//--------------------- .nv.info._ZN10layer_norm22ln_bwd_finalize_kernelINS_22Kernel_traits_finalizeILj1280Ef13__nv_bfloat16S2_S2_fjLb0ELj1024ELj4ENS_18Kernel_traits_baseILj1280EfS2_S2_S2_fjLj1024EEEEELb0ELb0EEEvNS_9BwdParamsE --------------------------
	.section	.nv.info._ZN10layer_norm22ln_bwd_finalize_kernelINS_22Kernel_traits_finalizeILj1280Ef13__nv_bfloat16S2_S2_fjLb0ELj1024ELj4ENS_18Kernel_traits_baseILj1280EfS2_S2_S2_fjLj1024EEEEELb0ELb0EEEvNS_9BwdParamsE,"",@"SHT_CUDA_INFO"
	.sectionflags	@""
	.align	4


	//----- nvinfo : EIATTR_CUDA_API_VERSION
	.align		4
        /*0000*/ 	.byte	0x04, 0x37
        /*0002*/ 	.short	(.L_1473 - .L_1472)
.L_1472:
        /*0004*/ 	.word	0x00000082


	//----- nvinfo : EIATTR_SW2861232_WAR
	.align		4
.L_1473:
        /*0008*/ 	.byte	0x01, 0x35
	.zero		2


	//----- nvinfo : EIATTR_PARAM_CBANK
	.align		4
        /*000c*/ 	.byte	0x04, 0x0a
        /*000e*/ 	.short	(.L_1475 - .L_1474)
	.align		4
.L_1474:
        /*0010*/ 	.word	index@(.nv.constant0._ZN10layer_norm22ln_bwd_finalize_kernelINS_22Kernel_traits_finalizeILj1280Ef13__nv_bfloat16S2_S2_fjLb0ELj1024ELj4ENS_18Kernel_traits_baseILj1280EfS2_S2_S2_fjLj1024EEEEELb0ELb0EEEvNS_9BwdParamsE)
        /*0014*/ 	.short	0x0160
        /*0016*/ 	.short	0x0128


	//----- nvinfo : EIATTR_CBANK_PARAM_SIZE
	.align		4
.L_1475:
        /*0018*/ 	.byte	0x03, 0x19
        /*001a*/ 	.short	0x0128


	//----- nvinfo : EIATTR_KPARAM_INFO
	.align		4
        /*001c*/ 	.byte	0x04, 0x17
        /*001e*/ 	.short	(.L_1477 - .L_1476)
.L_1476:
        /*0020*/ 	.word	0x00000000
        /*0024*/ 	.short	0x0000
        /*0026*/ 	.short	0x0000
        /*0028*/ 	.byte	0x00, 0xf0, 0xa1, 0x04


	//----- nvinfo : EIATTR_MAXREG_COUNT
	.align		4
.L_1477:
        /*002c*/ 	.byte	0x03, 0x1b
        /*002e*/ 	.short	0x0040


	//----- nvinfo : EIATTR_NUM_BARRIERS
	.align		4
        /*0030*/ 	.byte	0x02, 0x4c
        /*0032*/ 	.byte	0x01
	.zero		1


	//----- nvinfo : EIATTR_MERCURY_ISA_VERSION
	.align		4
        /*0034*/ 	.byte	0x03, 0x5f
        /*0036*/ 	.short	0x0000


	//----- nvinfo : EIATTR_COOP_GROUP_MASK_REGIDS
	.align		4
        /*0038*/ 	.byte	0x04, 0x29
        /*003a*/ 	.short	(.L_1479 - .L_1478)


	//   ....[0]....
.L_1478:
        /*003c*/ 	.word	0xffffffff


	//   ....[1]....
        /*0040*/ 	.word	0xffffffff


	//   ....[2]....
        /*0044*/ 	.word	0xffffffff


	//   ....[3]....
        /*0048*/ 	.word	0xffffffff


	//   ....[4]....
        /*004c*/ 	.word	0xffffffff


	//   ....[5]....
        /*0050*/ 	.word	0xffffffff


	//   ....[6]....
        /*0054*/ 	.word	0xffffffff


	//   ....[7]....
        /*0058*/ 	.word	0xffffffff


	//   ....[8]....
        /*005c*/ 	.word	0xffffffff


	//   ....[9]....
        /*0060*/ 	.word	0xffffffff


	//   ....[10]....
        /*0064*/ 	.word	0xffffffff


	//   ....[11]....
        /*0068*/ 	.word	0xffffffff


	//   ....[12]....
        /*006c*/ 	.word	0xffffffff


	//   ....[13]....
        /*0070*/ 	.word	0xffffffff


	//   ....[14]....
        /*0074*/ 	.word	0xffffffff


	//   ....[15]....
        /*0078*/ 	.word	0xffffffff


	//   ....[16]....
        /*007c*/ 	.word	0xffffffff


	//   ....[17]....
        /*0080*/ 	.word	0xffffffff


	//   ....[18]....
        /*0084*/ 	.word	0xffffffff


	//   ....[19]....
        /*0088*/ 	.word	0xffffffff


	//----- nvinfo : EIATTR_COOP_GROUP_INSTR_OFFSETS
	.align		4
.L_1479:
        /*008c*/ 	.byte	0x04, 0x28
        /*008e*/ 	.short	(.L_1481 - .L_1480)


	//   ....[0]....
.L_1480:
        /*0090*/ 	.word	0x00000820


	//   ....[1]....
        /*0094*/ 	.word	0x00000850


	//   ....[2]....
        /*0098*/ 	.word	0x00000860


	//   ....[3]....
        /*009c*/ 	.word	0x00000890


	//   ....[4]....
        /*00a0*/ 	.word	0x000008a0


	//   ....[5]....
        /*00a4*/ 	.word	0x000008d0


	//   ....[6]....
        /*00a8*/ 	.word	0x000008f0


	//   ....[7]....
        /*00ac*/ 	.word	0x00000900


	//   ....[8]....
        /*00b0*/ 	.word	0x00000930


	//   ....[9]....
        /*00b4*/ 	.word	0x00000940


	//   ....[10]....
        /*00b8*/ 	.word	0x00000b30


	//   ....[11]....
        /*00bc*/ 	.word	0x00000ba0


	//   ....[12]....
        /*00c0*/ 	.word	0x00000c00


	//   ....[13]....
        /*00c4*/ 	.word	0x00000c60


	//   ....[14]....
        /*00c8*/ 	.word	0x00000cd0


	//   ....[15]....
        /*00cc*/ 	.word	0x00000d40


	//   ....[16]....
        /*00d0*/ 	.word	0x00000da0


	//   ....[17]....
        /*00d4*/ 	.word	0x00000e00


	//   ....[18]....
        /*00d8*/ 	.word	0x00000e60


	//   ....[19]....
        /*00dc*/ 	.word	0x00000ec0


	//----- nvinfo : EIATTR_EXIT_INSTR_OFFSETS
	.align		4
.L_1481:
        /*00e0*/ 	.byte	0x04, 0x1c
        /*00e2*/ 	.short	(.L_1483 - .L_1482)


	//   ....[0]....
.L_1482:
        /*00e4*/ 	.word	0x00000070


	//   ....[1]....
        /*00e8*/ 	.word	0x00000ad0


	//----- nvinfo : EIATTR_MAX_THREADS
	.align		4
.L_1483:
        /*00ec*/ 	.byte	0x04, 0x05
        /*00ee*/ 	.short	(.L_1485 - .L_1484)
.L_1484:
        /*00f0*/ 	.word	0x00000400
        /*00f4*/ 	.word	0x00000001
        /*00f8*/ 	.word	0x00000001


	//----- nvinfo : EIATTR_CRS_STACK_SIZE
	.align		4
.L_1485:
        /*00fc*/ 	.byte	0x04, 0x1e
        /*00fe*/ 	.short	(.L_1487 - .L_1486)
.L_1486:
        /*0100*/ 	.word	0x00000000
.L_1487:


//--------------------- .nv.info._ZN10layer_norm40ln_parallel_residual_bwd_finalize_kernelINS_22Kernel_traits_finalizeILj1280Ef13__nv_bfloat16S2_S2_fjLb0ELj1024ELj4ENS_18Kernel_traits_baseILj1280EfS2_S2_S2_fjLj1024EEEEELb0EEEvNS_9BwdParamsE --------------------------
	.section	.nv.info._ZN10layer_norm40ln_parallel_residual_bwd_finalize_kernelINS_22Kernel_traits_finalizeILj1280Ef13__nv_bfloat16S2_S2_fjLb0ELj1024ELj4ENS_18Kernel_traits_baseILj1280EfS2_S2_S2_fjLj1024EEEEELb0EEEvNS_9BwdParamsE,"",@"SHT_CUDA_INFO"
	.sectionflags	@""
	.align	4


	//----- nvinfo : EIATTR_CUDA_API_VERSION
	.align		4
        /*0000*/ 	.byte	0x04, 0x37
        /*0002*/ 	.short	(.L_1489 - .L_1488)
.L_1488:
        /*0004*/ 	.word	0x00000082


	//----- nvinfo : EIATTR_SW2861232_WAR
	.align		4
.L_1489:
        /*0008*/ 	.byte	0x01, 0x35
	.zero		2


	//----- nvinfo : EIATTR_PARAM_CBANK
	.align		4
        /*000c*/ 	.byte	0x04, 0x0a
        /*000e*/ 	.short	(.L_1491 - .L_1490)
	.align		4
.L_1490:
        /*0010*/ 	.word	index@(.nv.constant0._ZN10layer_norm40ln_parallel_residual_bwd_finalize_kernelINS_22Kernel_traits_finalizeILj1280Ef13__nv_bfloat16S2_S2_fjLb0ELj1024ELj4ENS_18Kernel_traits_baseILj1280EfS2_S2_S2_fjLj1024EEEEELb0EEEvNS_9BwdParamsE)
        /*0014*/ 	.short	0x0160
        /*0016*/ 	.short	0x0128


	//----- nvinfo : EIATTR_CBANK_PARAM_SIZE
	.align		4
.L_1491:
        /*0018*/ 	.byte	0x03, 0x19
        /*001a*/ 	.short	0x0128


	//----- nvinfo : EIATTR_KPARAM_INFO
	.align		4
        /*001c*/ 	.byte	0x04, 0x17
        /*001e*/ 	.short	(.L_1493 - .L_1492)
.L_1492:
        /*0020*/ 	.word	0x00000000
        /*0024*/ 	.short	0x0000
        /*0026*/ 	.short	0x0000
        /*0028*/ 	.byte	0x00, 0xf0, 0xa1, 0x04


	//----- nvinfo : EIATTR_MAXREG_COUNT
	.align		4
.L_1493:
        /*002c*/ 	.byte	0x03, 0x1b
        /*002e*/ 	.short	0x0040


	//----- nvinfo : EIATTR_NUM_BARRIERS
	.align		4
        /*0030*/ 	.byte	0x02, 0x4c
        /*0032*/ 	.byte	0x01
	.zero		1


	//----- nvinfo : EIATTR_MERCURY_ISA_VERSION
	.align		4
        /*0034*/ 	.byte	0x03, 0x5f
        /*0036*/ 	.short	0x0000


	//----- nvinfo : EIATTR_COOP_GROUP_MASK_REGIDS
	.align		4
        /*0038*/ 	.byte	0x04, 0x29
        /*003a*/ 	.short	(.L_1495 - .L_1494)


	//   ....[0]....
.L_1494:
        /*003c*/ 	.word	0xffffffff


	//   ....[1]....
        /*0040*/ 	.word	0xffffffff


	//   ....[2]....
        /*0044*/ 	.word	0xffffffff


	//   ....[3]....
        /*0048*/ 	.word	0xffffffff


	//   ....[4]....
        /*004c*/ 	.word	0xffffffff


	//   ....[5]....
        /*0050*/ 	.word	0xffffffff


	//   ....[6]....
        /*0054*/ 	.word	0xffffffff


	//   ....[7]....
        /*0058*/ 	.word	0xffffffff


	//   ....[8]....
        /*005c*/ 	.word	0xffffffff


	//   ....[9]....
        /*0060*/ 	.word	0xffffffff


	//   ....[10]....
        /*0064*/ 	.word	0xffffffff


	//   ....[11]....
        /*0068*/ 	.word	0xffffffff


	//   ....[12]....
        /*006c*/ 	.word	0xffffffff


	//   ....[13]....
        /*0070*/ 	.word	0xffffffff


	//   ....[14]....
        /*0074*/ 	.word	0xffffffff


	//   ....[15]....
        /*0078*/ 	.word	0xffffffff


	//   ....[16]....
        /*007c*/ 	.word	0xffffffff


	//   ....[17]....
        /*0080*/ 	.word	0xffffffff


	//   ....[18]....
        /*0084*/ 	.word	0xffffffff


	//   ....[19]....
        /*0088*/ 	.word	0xffffffff


	//   ....[20]....
        /*008c*/ 	.word	0xffffffff


	//   ....[21]....
        /*0090*/ 	.word	0xffffffff


	//   ....[22]....
        /*0094*/ 	.word	0xffffffff


	//   ....[23]....
        /*0098*/ 	.word	0xffffffff


	//   ....[24]....
        /*009c*/ 	.word	0xffffffff


	//   ....[25]....
        /*00a0*/ 	.word	0xffffffff


	//   ....[26]....
        /*00a4*/ 	.word	0xffffffff


	//   ....[27]....
        /*00a8*/ 	.word	0xffffffff


	//   ....[28]....
        /*00ac*/ 	.word	0xffffffff


	//   ....[29]....
        /*00b0*/ 	.word	0xffffffff


	//   ....[30]....
        /*00b4*/ 	.word	0xffffffff


	//   ....[31]....
        /*00b8*/ 	.word	0xffffffff


	//   ....[32]....
        /*00bc*/ 	.word	0xffffffff


	//   ....[33]....
        /*00c0*/ 	.word	0xffffffff


	//   ....[34]....
        /*00c4*/ 	.word	0xffffffff


	//   ....[35]....
        /*00c8*/ 	.word	0xffffffff


	//   ....[36]....
        /*00cc*/ 	.word	0xffffffff


	//   ....[37]....
        /*00d0*/ 	.word	0xffffffff


	//   ....[38]....
        /*00d4*/ 	.word	0xffffffff


	//   ....[39]....
        /*00d8*/ 	.word	0xffffffff


	//----- nvinfo : EIATTR_COOP_GROUP_INSTR_OFFSETS
	.align		4
.L_1495:
        /*00dc*/ 	.byte	0x04, 0x28
        /*00de*/ 	.short	(.L_1497 - .L_1496)


	//   ....[0]....
.L_1496:
        /*00e0*/ 	.word	0x00000b70


	//   ....[1]....
        /*00e4*/ 	.word	0x00000ba0


	//   ....[2]....
        /*00e8*/ 	.word	0x00000bb0


	//   ....[3]....
        /*00ec*/ 	.word	0x00000bc0


	//   ....[4]....
        /*00f0*/ 	.word	0x00000bf0


	//   ....[5]....
        /*00f4*/ 	.word	0x00000c10


	//   ....[6]....
        /*00f8*/ 	.word	0x00000c20


	//   ....[7]....
        /*00fc*/ 	.word	0x00000c30


	//   ....[8]....
        /*0100*/ 	.word	0x00000c60


	//   ....[9]....
        /*0104*/ 	.word	0x00000c80


	//   ....[10]....
        /*0108*/ 	.word	0x00000ca0


	//   ....[11]....
        /*010c*/ 	.word	0x00000cb0


	//   ....[12]....
        /*0110*/ 	.word	0x00000ce0


	//   ....[13]....
        /*0114*/ 	.word	0x00000d00


	//   ....[14]....
        /*0118*/ 	.word	0x00000d20


	//   ....[15]....
        /*011c*/ 	.word	0x00000d30


	//   ....[16]....
        /*0120*/ 	.word	0x00000d60


	//   ....[17]....
        /*0124*/ 	.word	0x00000d90


	//   ....[18]....
        /*0128*/ 	.word	0x00000da0


	//   ....[19]....
        /*012c*/ 	.word	0x00000db0


	//   ....[20]....
        /*0130*/ 	.word	0x00001080


	//   ....[21]....
        /*0134*/ 	.word	0x000010f0


	//   ....[22]....
        /*0138*/ 	.word	0x00001150


	//   ....[23]....
        /*013c*/ 	.word	0x000011b0


	//   ....[24]....
        /*0140*/ 	.word	0x00001220


	//   ....[25]....
        /*0144*/ 	.word	0x00001290


	//   ....[26]....
        /*0148*/ 	.word	0x000012f0


	//   ....[27]....
        /*014c*/ 	.word	0x00001350


	//   ....[28]....
        /*0150*/ 	.word	0x000013b0


	//   ....[29]....
        /*0154*/ 	.word	0x00001420


	//   ....[30]....
        /*0158*/ 	.word	0x00001490


	//   ....[31]....
        /*015c*/ 	.word	0x000014f0


	//   ....[32]....
        /*0160*/ 	.word	0x00001550


	//   ....[33]....
        /*0164*/ 	.word	0x000015b0


	//   ....[34]....
        /*0168*/ 	.word	0x00001620


	//   ....[35]....
        /*016c*/ 	.word	0x00001690


	//   ....[36]....
        /*0170*/ 	.word	0x000016f0


	//   ....[37]....
        /*0174*/ 	.word	0x00001750


	//   ....[38]....
        /*0178*/ 	.word	0x000017b0


	//   ....[39]....
        /*017c*/ 	.word	0x00001810


	//----- nvinfo : EIATTR_EXIT_INSTR_OFFSETS
	.align		4
.L_1497:
        /*0180*/ 	.byte	0x04, 0x1c
        /*0182*/ 	.short	(.L_1499 - .L_1498)


	//   ....[0]....
.L_1498:
        /*0184*/ 	.word	0x00000070


	//   ....[1]....
        /*0188*/ 	.word	0x00001020


	//----- nvinfo : EIATTR_MAX_THREADS
	.align		4
.L_1499:
        /*018c*/ 	.byte	0x04, 0x05
        /*018e*/ 	.short	(.L_1501 - .L_1500)
.L_1500:
        /*0190*/ 	.word	0x00000400
        /*0194*/ 	.word	0x00000001
        /*0198*/ 	.word	0x00000001


	//----- nvinfo : EIATTR_CRS_STACK_SIZE
	.align		4
.L_1501:
        /*019c*/ 	.byte	0x04, 0x1e
        /*019e*/ 	.short	(.L_1503 - .L_1502)
.L_1502:
        /*01a0*/ 	.word	0x00000000
.L_1503:


//--------------------- .nv.info._ZN10layer_norm31ln_parallel_residual_bwd_kernelINS_13Kernel_traitsIf13__nv_bfloat16S2_S2_fjLj1280ELj1ELj4ELj1ELj16ENS_18Kernel_traits_baseILj1280EfS2_S2_S2_fjLj128EEEEELb1ELb1ELb0EEEvNS_9BwdParamsE --------------------------
	.section	.nv.info._ZN10layer_norm31ln_parallel_residual_bwd_kernelINS_13Kernel_traitsIf13__nv_bfloat16S2_S2_fjLj1280ELj1ELj4ELj1ELj16ENS_18Kernel_traits_baseILj1280EfS2_S2_S2_fjLj128EEEEELb1ELb1ELb0EEEvNS_9BwdParamsE,"",@"SHT_CUDA_INFO"
	.sectionflags	@""
	.align	4


	//----- nvinfo : EIATTR_CUDA_API_VERSION
	.align		4
        /*0000*/ 	.byte	0x04, 0x37
        /*0002*/ 	.short	(.L_1505 - .L_1504)
.L_1504:
        /*0004*/ 	.word	0x00000082


	//----- nvinfo : EIATTR_SW2861232_WAR
	.align		4
.L_1505:
        /*0008*/ 	.byte	0x01, 0x35
	.zero		2


	//----- nvinfo : EIATTR_PARAM_CBANK
	.align		4
        /*000c*/ 	.byte	0x04, 0x0a
        /*000e*/ 	.short	(.L_1507 - .L_1506)
	.align		4
.L_1506:
        /*0010*/ 	.word	index@(.nv.constant0._ZN10layer_norm31ln_parallel_residual_bwd_kernelINS_13Kernel_traitsIf13__nv_bfloat16S2_S2_fjLj1280ELj1ELj4ELj1ELj16ENS_18Kernel_traits_baseILj1280EfS2_S2_S2_fjLj128EEEEELb1ELb1ELb0EEEvNS_9BwdParamsE)
        /*0014*/ 	.short	0x0160
        /*0016*/ 	.short	0x0128


	//----- nvinfo : EIATTR_CBANK_PARAM_SIZE
	.align		4
.L_1507:
        /*0018*/ 	.byte	0x03, 0x19
        /*001a*/ 	.short	0x0128


	//----- nvinfo : EIATTR_KPARAM_INFO
	.align		4
        /*001c*/ 	.byte	0x04, 0x17
        /*001e*/ 	.short	(.L_1509 - .L_1508)
.L_1508:
        /*0020*/ 	.word	0x00000000
        /*0024*/ 	.short	0x0000
        /*0026*/ 	.short	0x0000
        /*0028*/ 	.byte	0x00, 0xf0, 0xa1, 0x04


	//----- nvinfo : EIATTR_MAXREG_COUNT
	.align		4
.L_1509:
        /*002c*/ 	.byte	0x03, 0x1b
        /*002e*/ 	.short	0x00ff


	//----- nvinfo : EIATTR_NUM_BARRIERS
	.align		4
        /*0030*/ 	.byte	0x02, 0x4c
        /*0032*/ 	.byte	0x01
	.zero		1


	//----- nvinfo : EIATTR_ANNOTATIONS
	.align		4
        /*0034*/ 	.byte	0x04, 0x55
        /*0036*/ 	.short	(.L_1511 - .L_1510)


	//   ....[0]....
.L_1510:
        /* <DEDUP_REMOVED lines=13> */


	//----- nvinfo : EIATTR_MERCURY_ISA_VERSION
	.align		4
.L_1511:
        /*00f8*/ 	.byte	0x03, 0x5f
        /*00fa*/ 	.short	0x0000


	//----- nvinfo : EIATTR_COOP_GROUP_MASK_REGIDS
	.align		4
        /*00fc*/ 	.byte	0x04, 0x29
        /*00fe*/ 	.short	(.L_1513 - .L_1512)


	//   ....[0]....
.L_1512:
        /*0100*/ 	.word	0xffffffff


	//   ....[1]....
        /*0104*/ 	.word	0xffffffff


	//   ....[2]....
        /*0108*/ 	.word	0xffffffff


	//   ....[3]....
        /*010c*/ 	.word	0xffffffff


	//   ....[4]....
        /*0110*/ 	.word	0xffffffff


	//   ....[5]....
        /*0114*/ 	.word	0xffffffff


	//   ....[6]....
        /*0118*/ 	.word	0xffffffff


	//   ....[7]....
        /*011c*/ 	.word	0xffffffff


	//   ....[8]....
        /*0120*/ 	.word	0xffffffff


	//   ....[9]....
        /*0124*/ 	.word	0xffffffff


	//   ....[10]....
        /*0128*/ 	.word	0xffffffff


	//   ....[11]....
        /*012c*/ 	.word	0xffffffff


	//   ....[12]....
        /*0130*/ 	.word	0xffffffff


	//   ....[13]....
        /*0134*/ 	.word	0xffffffff


	//   ....[14]....
        /*0138*/ 	.word	0xffffffff


	//   ....[15]....
        /*013c*/ 	.word	0xffffffff


	//   ....[16]....
        /*0140*/ 	.word	0xffffffff


	//   ....[17]....
        /*0144*/ 	.word	0xffffffff


	//   ....[18]....
        /*0148*/ 	.word	0xffffffff


	//   ....[19]....
        /*014c*/ 	.word	0xffffffff


	//----- nvinfo : EIATTR_COOP_GROUP_INSTR_OFFSETS
	.align		4
.L_1513:
        /*0150*/ 	.byte	0x04, 0x28
        /*0152*/ 	.short	(.L_1515 - .L_1514)


	//   ....[0]....
.L_1514:
        /*0154*/ 	.word	0x00002720


	//   ....[1]....
        /*0158*/ 	.word	0x00002750


	//   ....[2]....
        /*015c*/ 	.word	0x00002760


	//   ....[3]....
        /*0160*/ 	.word	0x00002790


	//   ....[4]....
        /*0164*/ 	.word	0x000027b0


	//   ....[5]....
        /*0168*/ 	.word	0x000027d0


	//   ....[6]....
        /*016c*/ 	.word	0x000027f0


	//   ....[7]....
        /*0170*/ 	.word	0x00002810


	//   ....[8]....
        /*0174*/ 	.word	0x00002820


	//   ....[9]....
        /*0178*/ 	.word	0x00002840


	//   ....[10]....
        /*017c*/ 	.word	0x00006880


	//   ....[11]....
        /*0180*/ 	.word	0x00006900


	//   ....[12]....
        /*0184*/ 	.word	0x00006980


	//   ....[13]....
        /*0188*/ 	.word	0x000069f0


	//   ....[14]....
        /*018c*/ 	.word	0x00006a70


	//   ....[15]....
        /*0190*/ 	.word	0x00006ae0


	//   ....[16]....
        /*0194*/ 	.word	0x00006b60


	//   ....[17]....
        /*0198*/ 	.word	0x00006bd0


	//   ....[18]....
        /*019c*/ 	.word	0x00006c50


	//   ....[19]....
        /*01a0*/ 	.word	0x00006cc0


	//----- nvinfo : EIATTR_EXIT_INSTR_OFFSETS
	.align		4
.L_1515:
        /*01a4*/ 	.byte	0x04, 0x1c
        /*01a6*/ 	.short	(.L_1517 - .L_1516)


	//   ....[0]....
.L_1516:
        /*01a8*/ 	.word	0x000067f0


	//   ....[1]....
        /*01ac*/ 	.word	0x00006820


	//----- nvinfo : EIATTR_MAX_THREADS
	.align		4
.L_1517:
        /*01b0*/ 	.byte	0x04, 0x05
        /*01b2*/ 	.short	(.L_1519 - .L_1518)
.L_1518:
        /*01b4*/ 	.word	0x00000080
        /*01b8*/ 	.word	0x00000001
        /*01bc*/ 	.word	0x00000001


	//----- nvinfo : EIATTR_CRS_STACK_SIZE
	.align		4
.L_1519:
        /*01c0*/ 	.byte	0x04, 0x1e
        /*01c2*/ 	.short	(.L_1521 - .L_1520)
.L_1520:
        /*01c4*/ 	.word	0x00000000
.L_1521:


//--------------------- .nv.info._ZN10layer_norm22ln_bwd_finalize_kernelINS_22Kernel_traits_finalizeILj1280Ef13__nv_bfloat16S2_S2_fjLb0ELj1024ELj4ENS_18Kernel_traits_baseILj1280EfS2_S2_S2_fjLj1024EEEEELb0ELb1EEEvNS_9BwdParamsE --------------------------
	.section	.nv.info._ZN10layer_norm22ln_bwd_finalize_kernelINS_22Kernel_traits_finalizeILj1280Ef13__nv_bfloat16S2_S2_fjLb0ELj1024ELj4ENS_18Kernel_traits_baseILj1280EfS2_S2_S2_fjLj1024EEEEELb0ELb1EEEvNS_9BwdParamsE,"",@"SHT_CUDA_INFO"
	.sectionflags	@""
	.align	4


	//----- nvinfo : EIATTR_CUDA_API_VERSION
	.align		4
        /*0000*/ 	.byte	0x04, 0x37
        /*0002*/ 	.short	(.L_1523 - .L_1522)
.L_1522:
        /*0004*/ 	.word	0x00000082


	//----- nvinfo : EIATTR_SW2861232_WAR
	.align		4
.L_1523:
        /*0008*/ 	.byte	0x01, 0x35
	.zero		2


	//----- nvinfo : EIATTR_PARAM_CBANK
	.align		4
        /*000c*/ 	.byte	0x04, 0x0a
        /*000e*/ 	.short	(.L_1525 - .L_1524)
	.align		4
.L_1524:
        /*0010*/ 	.word	index@(.nv.constant0._ZN10layer_norm22ln_bwd_finalize_kernelINS_22Kernel_traits_finalizeILj1280Ef13__nv_bfloat16S2_S2_fjLb0ELj1024ELj4ENS_18Kernel_traits_baseILj1280EfS2_S2_S2_fjLj1024EEEEELb0ELb1EEEvNS_9BwdParamsE)
        /*0014*/ 	.short	0x0160
        /*0016*/ 	.short	0x0128


	//----- nvinfo : EIATTR_CBANK_PARAM_SIZE
	.align		4
.L_1525:
        /*0018*/ 	.byte	0x03, 0x19
        /*001a*/ 	.short	0x0128


	//----- nvinfo : EIATTR_KPARAM_INFO
	.align		4
        /*001c*/ 	.byte	0x04, 0x17
        /*001e*/ 	.short	(.L_1527 - .L_1526)
.L_1526:
        /*0020*/ 	.word	0x00000000
        /*0024*/ 	.short	0x0000
        /*0026*/ 	.short	0x0000
        /*0028*/ 	.byte	0x00, 0xf0, 0xa1, 0x04


	//----- nvinfo : EIATTR_MAXREG_COUNT
	.align		4
.L_1527:
        /*002c*/ 	.byte	0x03, 0x1b
        /*002e*/ 	.short	0x0040


	//----- nvinfo : EIATTR_NUM_BARRIERS
	.align		4
        /*0030*/ 	.byte	0x02, 0x4c
        /*0032*/ 	.byte	0x01
	.zero		1


	//----- nvinfo : EIATTR_MERCURY_ISA_VERSION
	.align		4
        /*0034*/ 	.byte	0x03, 0x5f
        /*0036*/ 	.short	0x0000


	//----- nvinfo : EIATTR_COOP_GROUP_MASK_REGIDS
	.align		4
        /*0038*/ 	.byte	0x04, 0x29
        /*003a*/ 	.short	(.L_1529 - .L_1528)


	//   ....[0]....
.L_1528:
        /*003c*/ 	.word	0xffffffff


	//   ....[1]....
        /*0040*/ 	.word	0xffffffff


	//   ....[2]....
        /*0044*/ 	.word	0xffffffff


	//   ....[3]....
        /*0048*/ 	.word	0xffffffff


	//   ....[4]....
        /*004c*/ 	.word	0xffffffff


	//   ....[5]....
        /*0050*/ 	.word	0xffffffff


	//   ....[6]....
        /*0054*/ 	.word	0xffffffff


	//   ....[7]....
        /*0058*/ 	.word	0xffffffff


	//   ....[8]....
        /*005c*/ 	.word	0xffffffff


	//   ....[9]....
        /*0060*/ 	.word	0xffffffff


	//   ....[10]....
        /*0064*/ 	.word	0xffffffff


	//   ....[11]....
        /*0068*/ 	.word	0xffffffff


	//   ....[12]....
        /*006c*/ 	.word	0xffffffff


	//   ....[13]....
        /*0070*/ 	.word	0xffffffff


	//   ....[14]....
        /*0074*/ 	.word	0xffffffff


	//   ....[15]....
        /*0078*/ 	.word	0xffffffff


	//   ....[16]....
        /*007c*/ 	.word	0xffffffff


	//   ....[17]....
        /*0080*/ 	.word	0xffffffff


	//   ....[18]....
        /*0084*/ 	.word	0xffffffff


	//   ....[19]....
        /*0088*/ 	.word	0xffffffff


	//----- nvinfo : EIATTR_COOP_GROUP_INSTR_OFFSETS
	.align		4
.L_1529:
        /*008c*/ 	.byte	0x04, 0x28
        /*008e*/ 	.short	(.L_1531 - .L_1530)


	//   ....[0]....
.L_1530:
        /*0090*/ 	.word	0x000007f0


	//   ....[1]....
        /*0094*/ 	.word	0x00000820


	//   ....[2]....
        /*0098*/ 	.word	0x00000840


	//   ....[3]....
        /*009c*/ 	.word	0x00000850


	//   ....[4]....
        /*00a0*/ 	.word	0x00000880


	//   ....[5]....
        /*00a4*/ 	.word	0x00000890


	//   ....[6]....
        /*00a8*/ 	.word	0x000008c0


	//   ....[7]....
        /*00ac*/ 	.word	0x000008d0


	//   ....[8]....
        /*00b0*/ 	.word	0x00000900


	//   ....[9]....
        /*00b4*/ 	.word	0x00000910


	//   ....[10]....
        /*00b8*/ 	.word	0x00000ab0


	//   ....[11]....
        /*00bc*/ 	.word	0x00000b30


	//   ....[12]....
        /*00c0*/ 	.word	0x00000b90


	//   ....[13]....
        /*00c4*/ 	.word	0x00000bf0


	//   ....[14]....
        /*00c8*/ 	.word	0x00000c60


	//   ....[15]....
        /*00cc*/ 	.word	0x00000cd0


	//   ....[16]....
        /*00d0*/ 	.word	0x00000d30


	//   ....[17]....
        /*00d4*/ 	.word	0x00000d90


	//   ....[18]....
        /*00d8*/ 	.word	0x00000df0


	//   ....[19]....
        /*00dc*/ 	.word	0x00000e50


	//----- nvinfo : EIATTR_EXIT_INSTR_OFFSETS
	.align		4
.L_1531:
        /*00e0*/ 	.byte	0x04, 0x1c
        /*00e2*/ 	.short	(.L_1533 - .L_1532)


	//   ....[0]....
.L_1532:
        /*00e4*/ 	.word	0x00000070


	//   ....[1]....
        /*00e8*/ 	.word	0x00000a50


	//----- nvinfo : EIATTR_MAX_THREADS
	.align		4
.L_1533:
        /*00ec*/ 	.byte	0x04, 0x05
        /*00ee*/ 	.short	(.L_1535 - .L_1534)
.L_1534:
        /*00f0*/ 	.word	0x00000400
        /*00f4*/ 	.word	0x00000001
        /*00f8*/ 	.word	0x00000001


	//----- nvinfo : EIATTR_CRS_STACK_SIZE
	.align		4
.L_1535:
        /*00fc*/ 	.byte	0x04, 0x1e
        /*00fe*/ 	.short	(.L_1537 - .L_1536)
.L_1536:
        /*0100*/ 	.word	0x00000000
.L_1537:


//--------------------- .nv.info._ZN10layer_norm40ln_parallel_residual_bwd_finalize_kernelINS_22Kernel_traits_finalizeILj1280Ef13__nv_bfloat16S2_S2_fjLb0ELj1024ELj4ENS_18Kernel_traits_baseILj1280EfS2_S2_S2_fjLj1024EEEEELb1EEEvNS_9BwdParamsE --------------------------
	.section	.nv.info._ZN10layer_norm40ln_parallel_residual_bwd_finalize_kernelINS_22Kernel_traits_finalizeILj1280Ef13__nv_bfloat16S2_S2_fjLb0ELj1024ELj4ENS_18Kernel_traits_baseILj1280EfS2_S2_S2_fjLj1024EEEEELb1EEEvNS_9BwdParamsE,"",@"SHT_CUDA_INFO"
	.sectionflags	@""
	.align	4


	//----- nvinfo : EIATTR_CUDA_API_VERSION
	.align		4
        /*0000*/ 	.byte	0x04, 0x37
        /*0002*/ 	.short	(.L_1539 - .L_1538)
.L_1538:
        /*0004*/ 	.word	0x00000082


	//----- nvinfo : EIATTR_SW2861232_WAR
	.align		4
.L_1539:
        /*0008*/ 	.byte	0x01, 0x35
	.zero		2


	//----- nvinfo : EIATTR_PARAM_CBANK
	.align		4
        /*000c*/ 	.byte	0x04, 0x0a
        /*000e*/ 	.short	(.L_1541 - .L_1540)
	.align		4
.L_1540:
        /*0010*/ 	.word	index@(.nv.constant0._ZN10layer_norm40ln_parallel_residual_bwd_finalize_kernelINS_22Kernel_traits_finalizeILj1280Ef13__nv_bfloat16S2_S2_fjLb0ELj1024ELj4ENS_18Kernel_traits_baseILj1280EfS2_S2_S2_fjLj1024EEEEELb1EEEvNS_9BwdParamsE)
        /*0014*/ 	.short	0x0160
        /*0016*/ 	.short	0x0128


	//----- nvinfo : EIATTR_CBANK_PARAM_SIZE
	.align		4
.L_1541:
        /*0018*/ 	.byte	0x03, 0x19
        /*001a*/ 	.short	0x0128


	//----- nvinfo : EIATTR_KPARAM_INFO
	.align		4
        /*001c*/ 	.byte	0x04, 0x17
        /*001e*/ 	.short	(.L_1543 - .L_1542)
.L_1542:
        /*0020*/ 	.word	0x00000000
        /*0024*/ 	.short	0x0000
        /*0026*/ 	.short	0x0000
        /*0028*/ 	.byte	0x00, 0xf0, 0xa1, 0x04


	//----- nvinfo : EIATTR_MAXREG_COUNT
	.align		4
.L_1543:
        /*002c*/ 	.byte	0x03, 0x1b
        /*002e*/ 	.short	0x0040


	//----- nvinfo : EIATTR_NUM_BARRIERS
	.align		4
        /*0030*/ 	.byte	0x02, 0x4c
        /*0032*/ 	.byte	0x01
	.zero		1


	//----- nvinfo : EIATTR_MERCURY_ISA_VERSION
	.align		4
        /*0034*/ 	.byte	0x03, 0x5f
        /*0036*/ 	.short	0x0000


	//----- nvinfo : EIATTR_COOP_GROUP_MASK_REGIDS
	.align		4
        /*0038*/ 	.byte	0x04, 0x29
        /*003a*/ 	.short	(.L_1545 - .L_1544)


	//   ....[0]....
.L_1544:
        /*003c*/ 	.word	0xffffffff


	//   ....[1]....
        /*0040*/ 	.word	0xffffffff


	//   ....[2]....
        /*0044*/ 	.word	0xffffffff


	//   ....[3]....
        /*0048*/ 	.word	0xffffffff


	//   ....[4]....
        /*004c*/ 	.word	0xffffffff


	//   ....[5]....
        /*0050*/ 	.word	0xffffffff


	//   ....[6]....
        /*0054*/ 	.word	0xffffffff


	//   ....[7]....
        /*0058*/ 	.word	0xffffffff


	//   ....[8]....
        /*005c*/ 	.word	0xffffffff


	//   ....[9]....
        /*0060*/ 	.word	0xffffffff


	//   ....[10]....
        /*0064*/ 	.word	0xffffffff


	//   ....[11]....
        /*0068*/ 	.word	0xffffffff


	//   ....[12]....
        /*006c*/ 	.word	0xffffffff


	//   ....[13]....
        /*0070*/ 	.word	0xffffffff


	//   ....[14]....
        /*0074*/ 	.word	0xffffffff


	//   ....[15]....
        /*0078*/ 	.word	0xffffffff


	//   ....[16]....
        /*007c*/ 	.word	0xffffffff


	//   ....[17]....
        /*0080*/ 	.word	0xffffffff


	//   ....[18]....
        /*0084*/ 	.word	0xffffffff


	//   ....[19]....
        /*0088*/ 	.word	0xffffffff


	//   ....[20]....
        /*008c*/ 	.word	0xffffffff


	//   ....[21]....
        /*0090*/ 	.word	0xffffffff


	//   ....[22]....
        /*0094*/ 	.word	0xffffffff


	//   ....[23]....
        /*0098*/ 	.word	0xffffffff


	//   ....[24]....
        /*009c*/ 	.word	0xffffffff


	//   ....[25]....
        /*00a0*/ 	.word	0xffffffff


	//   ....[26]....
        /*00a4*/ 	.word	0xffffffff


	//   ....[27]....
        /*00a8*/ 	.word	0xffffffff


	//   ....[28]....
        /*00ac*/ 	.word	0xffffffff


	//   ....[29]....
        /*00b0*/ 	.word	0xffffffff


	//   ....[30]....
        /*00b4*/ 	.word	0xffffffff


	//   ....[31]....
        /*00b8*/ 	.word	0xffffffff


	//   ....[32]....
        /*00bc*/ 	.word	0xffffffff


	//   ....[33]....
        /*00c0*/ 	.word	0xffffffff


	//   ....[34]....
        /*00c4*/ 	.word	0xffffffff


	//   ....[35]....
        /*00c8*/ 	.word	0xffffffff


	//   ....[36]....
        /*00cc*/ 	.word	0xffffffff


	//   ....[37]....
        /*00d0*/ 	.word	0xffffffff


	//   ....[38]....
        /*00d4*/ 	.word	0xffffffff


	//   ....[39]....
        /*00d8*/ 	.word	0xffffffff


	//----- nvinfo : EIATTR_COOP_GROUP_INSTR_OFFSETS
	.align		4
.L_1545:
        /*00dc*/ 	.byte	0x04, 0x28
        /*00de*/ 	.short	(.L_1547 - .L_1546)


	//   ....[0]....
.L_1546:
        /*00e0*/ 	.word	0x00000b60


	//   ....[1]....
        /*00e4*/ 	.word	0x00000b90


	//   ....[2]....
        /*00e8*/ 	.word	0x00000ba0


	//   ....[3]....
        /*00ec*/ 	.word	0x00000bb0


	//   ....[4]....
        /*00f0*/ 	.word	0x00000be0


	//   ....[5]....
        /*00f4*/ 	.word	0x00000c00


	//   ....[6]....
        /*00f8*/ 	.word	0x00000c10


	//   ....[7]....
        /*00fc*/ 	.word	0x00000c20


	//   ....[8]....
        /*0100*/ 	.word	0x00000c50


	//   ....[9]....
        /*0104*/ 	.word	0x00000c70


	//   ....[10]....
        /*0108*/ 	.word	0x00000c90


	//   ....[11]....
        /*010c*/ 	.word	0x00000ca0


	//   ....[12]....
        /*0110*/ 	.word	0x00000cd0


	//   ....[13]....
        /*0114*/ 	.word	0x00000cf0


	//   ....[14]....
        /*0118*/ 	.word	0x00000d10


	//   ....[15]....
        /*011c*/ 	.word	0x00000d20


	//   ....[16]....
        /*0120*/ 	.word	0x00000d50


	//   ....[17]....
        /*0124*/ 	.word	0x00000d80


	//   ....[18]....
        /*0128*/ 	.word	0x00000d90


	//   ....[19]....
        /*012c*/ 	.word	0x00000da0


	//   ....[20]....
        /*0130*/ 	.word	0x00001050


	//   ....[21]....
        /*0134*/ 	.word	0x000010c0


	//   ....[22]....
        /*0138*/ 	.word	0x00001120


	//   ....[23]....
        /*013c*/ 	.word	0x00001180


	//   ....[24]....
        /*0140*/ 	.word	0x000011f0


	//   ....[25]....
        /*0144*/ 	.word	0x00001260


	//   ....[26]....
        /*0148*/ 	.word	0x000012c0


	//   ....[27]....
        /*014c*/ 	.word	0x00001320


	//   ....[28]....
        /*0150*/ 	.word	0x00001380


	//   ....[29]....
        /*0154*/ 	.word	0x000013f0


	//   ....[30]....
        /*0158*/ 	.word	0x00001460


	//   ....[31]....
        /*015c*/ 	.word	0x000014c0


	//   ....[32]....
        /*0160*/ 	.word	0x00001520


	//   ....[33]....
        /*0164*/ 	.word	0x00001580


	//   ....[34]....
        /*0168*/ 	.word	0x000015f0


	//   ....[35]....
        /*016c*/ 	.word	0x00001660


	//   ....[36]....
        /*0170*/ 	.word	0x000016c0


	//   ....[37]....
        /*0174*/ 	.word	0x00001720


	//   ....[38]....
        /*0178*/ 	.word	0x00001780


	//   ....[39]....
        /*017c*/ 	.word	0x000017e0


	//----- nvinfo : EIATTR_EXIT_INSTR_OFFSETS
	.align		4
.L_1547:
        /*0180*/ 	.byte	0x04, 0x1c
        /*0182*/ 	.short	(.L_1549 - .L_1548)


	//   ....[0]....
.L_1548:
        /*0184*/ 	.word	0x00000070


	//   ....[1]....
        /*0188*/ 	.word	0x00000ff0


	//----- nvinfo : EIATTR_MAX_THREADS
	.align		4
.L_1549:
        /*018c*/ 	.byte	0x04, 0x05
        /*018e*/ 	.short	(.L_1551 - .L_1550)
.L_1550:
        /*0190*/ 	.word	0x00000400
        /*0194*/ 	.word	0x00000001
        /*0198*/ 	.word	0x00000001


	//----- nvinfo : EIATTR_CRS_STACK_SIZE
	.align		4
.L_1551:
        /*019c*/ 	.byte	0x04, 0x1e
        /*019e*/ 	.short	(.L_1553 - .L_1552)
.L_1552:
        /*01a0*/ 	.word	0x00000000
.L_1553:


//--------------------- .nv.info._ZN10layer_norm31ln_parallel_residual_bwd_kernelINS_13Kernel_traitsIf13__nv_bfloat16S2_S2_fjLj1280ELj1ELj4ELj1ELj16ENS_18Kernel_traits_baseILj1280EfS2_S2_S2_fjLj128EEEEELb1ELb1ELb1EEEvNS_9BwdParamsE --------------------------
	.section	.nv.info._ZN10layer_norm31ln_parallel_residual_bwd_kernelINS_13Kernel_traitsIf13__nv_bfloat16S2_S2_fjLj1280ELj1ELj4ELj1ELj16ENS_18Kernel_traits_baseILj1280EfS2_S2_S2_fjLj128EEEEELb1ELb1ELb1EEEvNS_9BwdParamsE,"",@"SHT_CUDA_INFO"
	.sectionflags	@""
	.align	4


	//----- nvinfo : EIATTR_CUDA_API_VERSION
	.align		4
        /*0000*/ 	.byte	0x04, 0x37
        /*0002*/ 	.short	(.L_1555 - .L_1554)
.L_1554:
        /*0004*/ 	.word	0x00000082


	//----- nvinfo : EIATTR_SW2861232_WAR
	.align		4
.L_1555:
        /*0008*/ 	.byte	0x01, 0x35
	.zero		2


	//----- nvinfo : EIATTR_PARAM_CBANK
	.align		4
        /*000c*/ 	.byte	0x04, 0x0a
        /*000e*/ 	.short	(.L_1557 - .L_1556)
	.align		4
.L_1556:
        /*0010*/ 	.word	index@(.nv.constant0._ZN10layer_norm31ln_parallel_residual_bwd_kernelINS_13Kernel_traitsIf13__nv_bfloat16S2_S2_fjLj1280ELj1ELj4ELj1ELj16ENS_18Kernel_traits_baseILj1280EfS2_S2_S2_fjLj128EEEEELb1ELb1ELb1EEEvNS_9BwdParamsE)
        /*0014*/ 	.short	0x0160
        /*0016*/ 	.short	0x0128


	//----- nvinfo : EIATTR_CBANK_PARAM_SIZE
	.align		4
.L_1557:
        /*0018*/ 	.byte	0x03, 0x19
        /*001a*/ 	.short	0x0128


	//----- nvinfo : EIATTR_KPARAM_INFO
	.align		4
        /*001c*/ 	.byte	0x04, 0x17
        /*001e*/ 	.short	(.L_1559 - .L_1558)
.L_1558:
        /*0020*/ 	.word	0x00000000
        /*0024*/ 	.short	0x0000
        /*0026*/ 	.short	0x0000
        /*0028*/ 	.byte	0x00, 0xf0, 0xa1, 0x04


	//----- nvinfo : EIATTR_MAXREG_COUNT
	.align		4
.L_1559:
        /*002c*/ 	.byte	0x03, 0x1b
        /*002e*/ 	.short	0x00ff


	//----- nvinfo : EIATTR_NUM_BARRIERS
	.align		4
        /*0030*/ 	.byte	0x02, 0x4c
        /*0032*/ 	.byte	0x01
	.zero		1


	//----- nvinfo : EIATTR_ANNOTATIONS
	.align		4
        /*0034*/ 	.byte	0x04, 0x55
        /*0036*/ 	.short	(.L_1561 - .L_1560)


	//   ....[0]....
.L_1560:
        /* <DEDUP_REMOVED lines=33> */


	//----- nvinfo : EIATTR_MERCURY_ISA_VERSION
	.align		4
.L_1561:
        /*0238*/ 	.byte	0x03, 0x5f
        /*023a*/ 	.short	0x0000


	//----- nvinfo : EIATTR_COOP_GROUP_MASK_REGIDS
	.align		4
        /*023c*/ 	.byte	0x04, 0x29
        /*023e*/ 	.short	(.L_1563 - .L_1562)


	//   ....[0]....
.L_1562:
        /*0240*/ 	.word	0xffffffff


	//   ....[1]....
        /*0244*/ 	.word	0xffffffff


	//   ....[2]....
        /*0248*/ 	.word	0xffffffff


	//   ....[3]....
        /*024c*/ 	.word	0xffffffff


	//   ....[4]....
        /*0250*/ 	.word	0xffffffff


	//   ....[5]....
        /*0254*/ 	.word	0xffffffff


	//   ....[6]....
        /*0258*/ 	.word	0xffffffff


	//   ....[7]....
        /*025c*/ 	.word	0xffffffff


	//   ....[8]....
        /*0260*/ 	.word	0xffffffff


	//   ....[9]....
        /*0264*/ 	.word	0xffffffff


	//   ....[10]....
        /*0268*/ 	.word	0xffffffff


	//   ....[11]....
        /*026c*/ 	.word	0xffffffff


	//   ....[12]....
        /*0270*/ 	.word	0xffffffff


	//   ....[13]....
        /*0274*/ 	.word	0xffffffff


	//   ....[14]....
        /*0278*/ 	.word	0xffffffff


	//   ....[15]....
        /*027c*/ 	.word	0xffffffff


	//   ....[16]....
        /*0280*/ 	.word	0xffffffff


	//   ....[17]....
        /*0284*/ 	.word	0xffffffff


	//   ....[18]....
        /*0288*/ 	.word	0xffffffff


	//   ....[19]....
        /*028c*/ 	.word	0xffffffff


	//----- nvinfo : EIATTR_COOP_GROUP_INSTR_OFFSETS
	.align		4
.L_1563:
        /*0290*/ 	.byte	0x04, 0x28
        /*0292*/ 	.short	(.L_1565 - .L_1564)


	//   ....[0]....
.L_1564:
        /*0294*/ 	.word	0x00002700


	//   ....[1]....
        /*0298*/ 	.word	0x00002720


	//   ....[2]....
        /*029c*/ 	.word	0x00002750


	//   ....[3]....
        /*02a0*/ 	.word	0x00002770


	//   ....[4]....
        /*02a4*/ 	.word	0x00002790


	//   ....[5]....
        /*02a8*/ 	.word	0x000027b0


	//   ....[6]....
        /*02ac*/ 	.word	0x000027d0


	//   ....[7]....
        /*02b0*/ 	.word	0x000027f0


	//   ....[8]....
        /*02b4*/ 	.word	0x00002800


	//   ....[9]....
        /*02b8*/ 	.word	0x00002820


	//   ....[10]....
        /*02bc*/ 	.word	0x00006250


	//   ....[11]....
        /*02c0*/ 	.word	0x000062d0


	//   ....[12]....
        /*02c4*/ 	.word	0x00006350


	//   ....[13]....
        /*02c8*/ 	.word	0x000063c0


	//   ....[14]....
        /*02cc*/ 	.word	0x00006440


	//   ....[15]....
        /*02d0*/ 	.word	0x000064b0


	//   ....[16]....
        /*02d4*/ 	.word	0x00006530


	//   ....[17]....
        /*02d8*/ 	.word	0x000065a0


	//   ....[18]....
        /*02dc*/ 	.word	0x00006620


	//   ....[19]....
        /*02e0*/ 	.word	0x00006690


	//----- nvinfo : EIATTR_EXIT_INSTR_OFFSETS
	.align		4
.L_1565:
        /*02e4*/ 	.byte	0x04, 0x1c
        /*02e6*/ 	.short	(.L_1567 - .L_1566)


	//   ....[0]....
.L_1566:
        /*02e8*/ 	.word	0x000061f0


	//----- nvinfo : EIATTR_MAX_THREADS
	.align		4
.L_1567:
        /*02ec*/ 	.byte	0x04, 0x05
        /*02ee*/ 	.short	(.L_1569 - .L_1568)
.L_1568:
        /*02f0*/ 	.word	0x00000080
        /*02f4*/ 	.word	0x00000001
        /*02f8*/ 	.word	0x00000001


	//----- nvinfo : EIATTR_CRS_STACK_SIZE
	.align		4
.L_1569:
        /*02fc*/ 	.byte	0x04, 0x1e
        /*02fe*/ 	.short	(.L_1571 - .L_1570)
.L_1570:
        /*0300*/ 	.word	0x00000000
.L_1571:


//--------------------- .nv.info._ZN10layer_norm31ln_parallel_residual_bwd_kernelINS_13Kernel_traitsI13__nv_bfloat16S2_fS2_fjLj1280ELj1ELj4ELj1ELj16ENS_18Kernel_traits_baseILj1280ES2_S2_fS2_fjLj128EEEEELb0ELb0ELb0EEEvNS_9BwdParamsE --------------------------
	.section	.nv.info._ZN10layer_norm31ln_parallel_residual_bwd_kernelINS_13Kernel_traitsI13__nv_bfloat16S2_fS2_fjLj1280ELj1ELj4ELj1ELj16ENS_18Kernel_traits_baseILj1280ES2_S2_fS2_fjLj128EEEEELb0ELb0ELb0EEEvNS_9BwdParamsE,"",@"SHT_CUDA_INFO"
	.sectionflags	@""
	.align	4


	//----- nvinfo : EIATTR_CUDA_API_VERSION
	.align		4
        /*0000*/ 	.byte	0x04, 0x37
        /*0002*/ 	.short	(.L_1573 - .L_1572)
.L_1572:
        /*0004*/ 	.word	0x00000082


	//----- nvinfo : EIATTR_SW2861232_WAR
	.align		4
.L_1573:
        /*0008*/ 	.byte	0x01, 0x35
	.zero		2


	//----- nvinfo : EIATTR_PARAM_CBANK
	.align		4
        /*000c*/ 	.byte	0x04, 0x0a
        /*000e*/ 	.short	(.L_1575 - .L_1574)
	.align		4
.L_1574:
        /*0010*/ 	.word	index@(.nv.constant0._ZN10layer_norm31ln_parallel_residual_bwd_kernelINS_13Kernel_traitsI13__nv_bfloat16S2_fS2_fjLj1280ELj1ELj4ELj1ELj16ENS_18Kernel_traits_baseILj1280ES2_S2_fS2_fjLj128EEEEELb0ELb0ELb0EEEvNS_9BwdParamsE)
        /*0014*/ 	.short	0x0160
        /*0016*/ 	.short	0x0128


	//----- nvinfo : EIATTR_CBANK_PARAM_SIZE
	.align		4
.L_1575:
        /*0018*/ 	.byte	0x03, 0x19
        /*001a*/ 	.short	0x0128


	//----- nvinfo : EIATTR_KPARAM_INFO
	.align		4
        /*001c*/ 	.byte	0x04, 0x17
        /*001e*/ 	.short	(.L_1577 - .L_1576)
.L_1576:
        /*0020*/ 	.word	0x00000000
        /*0024*/ 	.short	0x0000
        /*0026*/ 	.short	0x0000
        /*0028*/ 	.byte	0x00, 0xf0, 0xa1, 0x04


	//----- nvinfo : EIATTR_MAXREG_COUNT
	.align		4
.L_1577:
        /*002c*/ 	.byte	0x03, 0x1b
        /*002e*/ 	.short	0x00ff


	//----- nvinfo : EIATTR_NUM_BARRIERS
	.align		4
        /*0030*/ 	.byte	0x02, 0x4c
        /*0032*/ 	.byte	0x01
	.zero		1


	//----- nvinfo : EIATTR_ANNOTATIONS
	.align		4
        /*0034*/ 	.byte	0x04, 0x55
        /*0036*/ 	.short	(.L_1579 - .L_1578)


	//   ....[0]....
.L_1578:
        /* <DEDUP_REMOVED lines=837> */
        /*347c*/ 	.byte	0x70, 0xda, 0x00, 0x00


	//----- nvinfo : EIATTR_MERCURY_ISA_VERSION
	.align		4
.L_1579:
        /*3480*/ 	.byte	0x03, 0x5f
        /*3482*/ 	.short	0x0000


	//----- nvinfo : EIATTR_COOP_GROUP_MASK_REGIDS
	.align		4
        /*3484*/ 	.byte	0x04, 0x29
        /*3486*/ 	.short	(.L_1581 - .L_1580)


	//   ....[0]....
.L_1580:
        /*3488*/ 	.word	0xffffffff


	//   ....[1]....
        /*348c*/ 	.word	0xffffffff


	//   ....[2]....
        /*3490*/ 	.word	0xffffffff


	//   ....[3]....
        /*3494*/ 	.word	0xffffffff


	//   ....[4]....
        /*3498*/ 	.word	0xffffffff


	//   ....[5]....
        /*349c*/ 	.word	0xffffffff


	//   ....[6]....
        /*34a0*/ 	.word	0xffffffff


	//   ....[7]....
        /*34a4*/ 	.word	0xffffffff


	//   ....[8]....
        /*34a8*/ 	.word	0xffffffff


	//   ....[9]....
        /*34ac*/ 	.word	0xffffffff


	//   ....[10]....
        /*34b0*/ 	.word	0xffffffff


	//   ....[11]....
        /*34b4*/ 	.word	0xffffffff


	//   ....[12]....
        /*34b8*/ 	.word	0xffffffff


	//   ....[13]....
        /*34bc*/ 	.word	0xffffffff


	//   ....[14]....
        /*34c0*/ 	.word	0xffffffff


	//   ....[15]....
        /*34c4*/ 	.word	0xffffffff


	//   ....[16]....
        /*34c8*/ 	.word	0xffffffff


	//   ....[17]....
        /*34cc*/ 	.word	0xffffffff


	//   ....[18]....
        /*34d0*/ 	.word	0xffffffff


	//   ....[19]....
        /*34d4*/ 	.word	0xffffffff


	//----- nvinfo : EIATTR_COOP_GROUP_INSTR_OFFSETS
	.align		4
.L_1581:
        /*34d8*/ 	.byte	0x04, 0x28
        /*34da*/ 	.short	(.L_1583 - .L_1582)


	//   ....[0]....
.L_1582:
        /*34dc*/ 	.word	0x00007050


	//   ....[1]....
        /*34e0*/ 	.word	0x00007080


	//   ....[2]....
        /*34e4*/ 	.word	0x000070b0


	//   ....[3]....
        /*34e8*/ 	.word	0x000070d0


	//   ....[4]....
        /*34ec*/ 	.word	0x000070e0


	//   ....[5]....
        /*34f0*/ 	.word	0x00007110


	//   ....[6]....
        /*34f4*/ 	.word	0x00007130


	//   ....[7]....
        /*34f8*/ 	.word	0x00007150


	//   ....[8]....
        /*34fc*/ 	.word	0x00007160


	//   ....[9]....
        /*3500*/ 	.word	0x00007180


	//   ....[10]....
        /*3504*/ 	.word	0x0000d9e0


	//   ....[11]....
        /*3508*/ 	.word	0x0000da60


	//   ....[12]....
        /*350c*/ 	.word	0x0000daf0


	//   ....[13]....
        /*3510*/ 	.word	0x0000db60


	//   ....[14]....
        /*3514*/ 	.word	0x0000dbe0


	//   ....[15]....
        /*3518*/ 	.word	0x0000dc50


	//   ....[16]....
        /*351c*/ 	.word	0x0000dcd0


	//   ....[17]....
        /*3520*/ 	.word	0x0000dd40


	//   ....[18]....
        /*3524*/ 	.word	0x0000ddc0


	//   ....[19]....
        /*3528*/ 	.word	0x0000de30


	//----- nvinfo : EIATTR_EXIT_INSTR_OFFSETS
	.align		4
.L_1583:
        /*352c*/ 	.byte	0x04, 0x1c
        /*352e*/ 	.short	(.L_1585 - .L_1584)


	//   ....[0]....
.L_1584:
        /*3530*/ 	.word	0x0000d8c0


	//   ....[1]....
        /*3534*/ 	.word	0x0000d980


	//----- nvinfo : EIATTR_MAX_THREADS
	.align		4
.L_1585:
        /*3538*/ 	.byte	0x04, 0x05
        /*353a*/ 	.short	(.L_1587 - .L_1586)
.L_1586:
        /*353c*/ 	.word	0x00000080
        /*3540*/ 	.word	0x00000001
        /*3544*/ 	.word	0x00000001


	//----- nvinfo : EIATTR_CRS_STACK_SIZE
	.align		4
.L_1587:
        /*3548*/ 	.byte	0x04, 0x1e
        /*354a*/ 	.short	(.L_1589 - .L_1588)
.L_1588:
        /*354c*/ 	.word	0x00000000
.L_1589:


//--------------------- .nv.info._ZN10layer_norm31ln_parallel_residual_bwd_kernelINS_13Kernel_traitsI13__nv_bfloat16S2_fS2_fjLj1280ELj1ELj4ELj1ELj16ENS_18Kernel_traits_baseILj1280ES2_S2_fS2_fjLj128EEEEELb0ELb0ELb1EEEvNS_9BwdParamsE --------------------------
	.section	.nv.info._ZN10layer_norm31ln_parallel_residual_bwd_kernelINS_13Kernel_traitsI13__nv_bfloat16S2_fS2_fjLj1280ELj1ELj4ELj1ELj16ENS_18Kernel_traits_baseILj1280ES2_S2_fS2_fjLj128EEEEELb0ELb0ELb1EEEvNS_9BwdParamsE,"",@"SHT_CUDA_INFO"
	.sectionflags	@""
	.align	4


	//----- nvinfo : EIATTR_CUDA_API_VERSION
	.align		4
        /*0000*/ 	.byte	0x04, 0x37
        /*0002*/ 	.short	(.L_1591 - .L_1590)
.L_1590:
        /*0004*/ 	.word	0x00000082


	//----- nvinfo : EIATTR_SW2861232_WAR
	.align		4
.L_1591:
        /*0008*/ 	.byte	0x01, 0x35
	.zero		2


	//----- nvinfo : EIATTR_PARAM_CBANK
	.align		4
        /*000c*/ 	.byte	0x04, 0x0a
        /*000e*/ 	.short	(.L_1593 - .L_1592)
	.align		4
.L_1592:
        /*0010*/ 	.word	index@(.nv.constant0._ZN10layer_norm31ln_parallel_residual_bwd_kernelINS_13Kernel_traitsI13__nv_bfloat16S2_fS2_fjLj1280ELj1ELj4ELj1ELj16ENS_18Kernel_traits_baseILj1280ES2_S2_fS2_fjLj128EEEEELb0ELb0ELb1EEEvNS_9BwdParamsE)
        /*0014*/ 	.short	0x0160
        /*0016*/ 	.short	0x0128


	//----- nvinfo : EIATTR_CBANK_PARAM_SIZE
	.align		4
.L_1593:
        /*0018*/ 	.byte	0x03, 0x19
        /*001a*/ 	.short	0x0128


	//----- nvinfo : EIATTR_KPARAM_INFO
	.align		4
        /*001c*/ 	.byte	0x04, 0x17
        /*001e*/ 	.short	(.L_1595 - .L_1594)
.L_1594:
        /*0020*/ 	.word	0x00000000
        /*0024*/ 	.short	0x0000
        /*0026*/ 	.short	0x0000
        /*0028*/ 	.byte	0x00, 0xf0, 0xa1, 0x04


	//----- nvinfo : EIATTR_MAXREG_COUNT
	.align		4
.L_1595:
        /*002c*/ 	.byte	0x03, 0x1b
        /*002e*/ 	.short	0x00ff


	//----- nvinfo : EIATTR_NUM_BARRIERS
	.align		4
        /*0030*/ 	.byte	0x02, 0x4c
        /*0032*/ 	.byte	0x01
	.zero		1


	//----- nvinfo : EIATTR_ANNOTATIONS
	.align		4
        /*0034*/ 	.byte	0x04, 0x55
        /*0036*/ 	.short	(.L_1597 - .L_1596)


	//   ....[0]....
.L_1596:
        /* <DEDUP_REMOVED lines=192> */


	//----- nvinfo : EIATTR_MERCURY_ISA_VERSION
	.align		4
.L_1597:
        /*0c28*/ 	.byte	0x03, 0x5f
        /*0c2a*/ 	.short	0x0000


	//----- nvinfo : EIATTR_COOP_GROUP_MASK_REGIDS
	.align		4
        /*0c2c*/ 	.byte	0x04, 0x29
        /*0c2e*/ 	.short	(.L_1599 - .L_1598)


	//   ....[0]....
.L_1598:
        /*0c30*/ 	.word	0xffffffff


	//   ....[1]....
        /*0c34*/ 	.word	0xffffffff


	//   ....[2]....
        /*0c38*/ 	.word	0xffffffff


	//   ....[3]....
        /*0c3c*/ 	.word	0xffffffff


	//   ....[4]....
        /*0c40*/ 	.word	0xffffffff


	//   ....[5]....
        /*0c44*/ 	.word	0xffffffff


	//   ....[6]....
        /*0c48*/ 	.word	0xffffffff


	//   ....[7]....
        /*0c4c*/ 	.word	0xffffffff


	//   ....[8]....
        /*0c50*/ 	.word	0xffffffff


	//   ....[9]....
        /*0c54*/ 	.word	0xffffffff


	//   ....[10]....
        /*0c58*/ 	.word	0xffffffff


	//   ....[11]....
        /*0c5c*/ 	.word	0xffffffff


	//   ....[12]....
        /*0c60*/ 	.word	0xffffffff


	//   ....[13]....
        /*0c64*/ 	.word	0xffffffff


	//   ....[14]....
        /*0c68*/ 	.word	0xffffffff


	//   ....[15]....
        /*0c6c*/ 	.word	0xffffffff


	//   ....[16]....
        /*0c70*/ 	.word	0xffffffff


	//   ....[17]....
        /*0c74*/ 	.word	0xffffffff


	//   ....[18]....
        /*0c78*/ 	.word	0xffffffff


	//   ....[19]....
        /*0c7c*/ 	.word	0xffffffff


	//----- nvinfo : EIATTR_COOP_GROUP_INSTR_OFFSETS
	.align		4
.L_1599:
        /*0c80*/ 	.byte	0x04, 0x28
        /*0c82*/ 	.short	(.L_1601 - .L_1600)


	//   ....[0]....
.L_1600:
        /*0c84*/ 	.word	0x00004670


	//   ....[1]....
        /*0c88*/ 	.word	0x00004690


	//   ....[2]....
        /*0c8c*/ 	.word	0x000046c0


	//   ....[3]....
        /*0c90*/ 	.word	0x000046e0


	//   ....[4]....
        /*0c94*/ 	.word	0x00004700


	//   ....[5]....
        /*0c98*/ 	.word	0x00004720


	//   ....[6]....
        /*0c9c*/ 	.word	0x00004740


	//   ....[7]....
        /*0ca0*/ 	.word	0x00004760


	//   ....[8]....
        /*0ca4*/ 	.word	0x00004770


	//   ....[9]....
        /*0ca8*/ 	.word	0x00004790


	//   ....[10]....
        /*0cac*/ 	.word	0x00008280


	//   ....[11]....
        /*0cb0*/ 	.word	0x000082e0


	//   ....[12]....
        /*0cb4*/ 	.word	0x00008340


	//   ....[13]....
        /*0cb8*/ 	.word	0x00008390


	//   ....[14]....
        /*0cbc*/ 	.word	0x000083f0


	//   ....[15]....
        /*0cc0*/ 	.word	0x00008440


	//   ....[16]....
        /*0cc4*/ 	.word	0x000084a0


	//   ....[17]....
        /*0cc8*/ 	.word	0x000084f0


	//   ....[18]....
        /*0ccc*/ 	.word	0x00008550


	//   ....[19]....
        /*0cd0*/ 	.word	0x000085a0


	//----- nvinfo : EIATTR_EXIT_INSTR_OFFSETS
	.align		4
.L_1601:
        /*0cd4*/ 	.byte	0x04, 0x1c
        /*0cd6*/ 	.short	(.L_1603 - .L_1602)


	//   ....[0]....
.L_1602:
        /*0cd8*/ 	.word	0x00008240


	//----- nvinfo : EIATTR_MAX_THREADS
	.align		4
.L_1603:
        /*0cdc*/ 	.byte	0x04, 0x05
        /*0cde*/ 	.short	(.L_1605 - .L_1604)
.L_1604:
        /*0ce0*/ 	.word	0x00000080
        /*0ce4*/ 	.word	0x00000001
        /*0ce8*/ 	.word	0x00000001


	//----- nvinfo : EIATTR_CRS_STACK_SIZE
	.align		4
.L_1605:
        /*0cec*/ 	.byte	0x04, 0x1e
        /*0cee*/ 	.short	(.L_1607 - .L_1606)
.L_1606:
        /*0cf0*/ 	.word	0x00000000
.L_1607:


//--------------------- .nv.info._ZN10layer_norm31ln_parallel_residual_bwd_kernelINS_13Kernel_traitsI13__nv_bfloat16S2_fS2_fjLj1280ELj1ELj4ELj1ELj16ENS_18Kernel_traits_baseILj1280ES2_S2_fS2_fjLj128EEEEELb0ELb1ELb0EEEvNS_9BwdParamsE --------------------------
	.section	.nv.info._ZN10layer_norm31ln_parallel_residual_bwd_kernelINS_13Kernel_traitsI13__nv_bfloat16S2_fS2_fjLj1280ELj1ELj4ELj1ELj16ENS_18Kernel_traits_baseILj1280ES2_S2_fS2_fjLj128EEEEELb0ELb1ELb0EEEvNS_9BwdParamsE,"",@"SHT_CUDA_INFO"
	.sectionflags	@""
	.align	4


	//----- nvinfo : EIATTR_CUDA_API_VERSION
	.align		4
        /*0000*/ 	.byte	0x04, 0x37
        /*0002*/ 	.short	(.L_1609 - .L_1608)
.L_1608:
        /*0004*/ 	.word	0x00000082


	//----- nvinfo : EIATTR_SW2861232_WAR
	.align		4
.L_1609:
        /*0008*/ 	.byte	0x01, 0x35
	.zero		2


	//----- nvinfo : EIATTR_PARAM_CBANK
	.align		4
        /*000c*/ 	.byte	0x04, 0x0a
        /*000e*/ 	.short	(.L_1611 - .L_1610)
	.align		4
.L_1610:
        /*0010*/ 	.word	index@(.nv.constant0._ZN10layer_norm31ln_parallel_residual_bwd_kernelINS_13Kernel_traitsI13__nv_bfloat16S2_fS2_fjLj1280ELj1ELj4ELj1ELj16ENS_18Kernel_traits_baseILj1280ES2_S2_fS2_fjLj128EEEEELb0ELb1ELb0EEEvNS_9BwdParamsE)
        /*0014*/ 	.short	0x0160
        /*0016*/ 	.short	0x0128


	//----- nvinfo : EIATTR_CBANK_PARAM_SIZE
	.align		4
.L_1611:
        /*0018*/ 	.byte	0x03, 0x19
        /*001a*/ 	.short	0x0128


	//----- nvinfo : EIATTR_KPARAM_INFO
	.align		4
        /*001c*/ 	.byte	0x04, 0x17
        /*001e*/ 	.short	(.L_1613 - .L_1612)
.L_1612:
        /*0020*/ 	.word	0x00000000
        /*0024*/ 	.short	0x0000
        /*0026*/ 	.short	0x0000
        /*0028*/ 	.byte	0x00, 0xf0, 0xa1, 0x04


	//----- nvinfo : EIATTR_MAXREG_COUNT
	.align		4
.L_1613:
        /*002c*/ 	.byte	0x03, 0x1b
        /*002e*/ 	.short	0x00ff


	//----- nvinfo : EIATTR_NUM_BARRIERS
	.align		4
        /*0030*/ 	.byte	0x02, 0x4c
        /*0032*/ 	.byte	0x01
	.zero		1


	//----- nvinfo : EIATTR_ANNOTATIONS
	.align		4
        /*0034*/ 	.byte	0x04, 0x55
        /*0036*/ 	.short	(.L_1615 - .L_1614)


	//   ....[0]....
.L_1614:
        /* <DEDUP_REMOVED lines=20> */


	//----- nvinfo : EIATTR_MERCURY_ISA_VERSION
	.align		4
.L_1615:
        /*0168*/ 	.byte	0x03, 0x5f
        /*016a*/ 	.short	0x0000


	//----- nvinfo : EIATTR_COOP_GROUP_MASK_REGIDS
	.align		4
        /*016c*/ 	.byte	0x04, 0x29
        /*016e*/ 	.short	(.L_1617 - .L_1616)


	//   ....[0]....
.L_1616:
        /*0170*/ 	.word	0xffffffff


	//   ....[1]....
        /*0174*/ 	.word	0xffffffff


	//   ....[2]....
        /*0178*/ 	.word	0xffffffff


	//   ....[3]....
        /*017c*/ 	.word	0xffffffff


	//   ....[4]....
        /*0180*/ 	.word	0xffffffff


	//   ....[5]....
        /*0184*/ 	.word	0xffffffff


	//   ....[6]....
        /*0188*/ 	.word	0xffffffff


	//   ....[7]....
        /*018c*/ 	.word	0xffffffff


	//   ....[8]....
        /*0190*/ 	.word	0xffffffff


	//   ....[9]....
        /*0194*/ 	.word	0xffffffff


	//   ....[10]....
        /*0198*/ 	.word	0xffffffff


	//   ....[11]....
        /*019c*/ 	.word	0xffffffff


	//   ....[12]....
        /*01a0*/ 	.word	0xffffffff


	//   ....[13]....
        /*01a4*/ 	.word	0xffffffff


	//   ....[14]....
        /*01a8*/ 	.word	0xffffffff


	//   ....[15]....
        /*01ac*/ 	.word	0xffffffff


	//   ....[16]....
        /*01b0*/ 	.word	0xffffffff


	//   ....[17]....
        /*01b4*/ 	.word	0xffffffff


	//   ....[18]....
        /*01b8*/ 	.word	0xffffffff


	//   ....[19]....
        /*01bc*/ 	.word	0xffffffff


	//----- nvinfo : EIATTR_COOP_GROUP_INSTR_OFFSETS
	.align		4
.L_1617:
        /*01c0*/ 	.byte	0x04, 0x28
        /*01c2*/ 	.short	(.L_1619 - .L_1618)


	//   ....[0]....
.L_1618:
        /*01c4*/ 	.word	0x00002470


	//   ....[1]....
        /*01c8*/ 	.word	0x00002490


	//   ....[2]....
        /*01cc*/ 	.word	0x000024c0


	//   ....[3]....
        /*01d0*/ 	.word	0x000024e0


	//   ....[4]....
        /*01d4*/ 	.word	0x00002500


	//   ....[5]....
        /*01d8*/ 	.word	0x00002520


	//   ....[6]....
        /*01dc*/ 	.word	0x00002530


	//   ....[7]....
        /*01e0*/ 	.word	0x00002560


	//   ....[8]....
        /*01e4*/ 	.word	0x00002570


	//   ....[9]....
        /*01e8*/ 	.word	0x00002590


	//   ....[10]....
        /*01ec*/ 	.word	0x000052f0


	//   ....[11]....
        /*01f0*/ 	.word	0x00005370


	//   ....[12]....
        /*01f4*/ 	.word	0x000053f0


	//   ....[13]....
        /*01f8*/ 	.word	0x00005460


	//   ....[14]....
        /*01fc*/ 	.word	0x000054e0


	//   ....[15]....
        /*0200*/ 	.word	0x00005550


	//   ....[16]....
        /*0204*/ 	.word	0x000055d0


	//   ....[17]....
        /*0208*/ 	.word	0x00005640


	//   ....[18]....
        /*020c*/ 	.word	0x000056c0


	//   ....[19]....
        /*0210*/ 	.word	0x00005730


	//----- nvinfo : EIATTR_EXIT_INSTR_OFFSETS
	.align		4
.L_1619:
        /*0214*/ 	.byte	0x04, 0x1c
        /*0216*/ 	.short	(.L_1621 - .L_1620)


	//   ....[0]....
.L_1620:
        /*0218*/ 	.word	0x00005260


	//   ....[1]....
        /*021c*/ 	.word	0x00005290


	//----- nvinfo : EIATTR_MAX_THREADS
	.align		4
.L_1621:
        /*0220*/ 	.byte	0x04, 0x05
        /*0222*/ 	.short	(.L_1623 - .L_1622)
.L_1622:
        /*0224*/ 	.word	0x00000080
        /*0228*/ 	.word	0x00000001
        /*022c*/ 	.word	0x00000001


	//----- nvinfo : EIATTR_CRS_STACK_SIZE
	.align		4
.L_1623:
        /*0230*/ 	.byte	0x04, 0x1e
        /*0232*/ 	.short	(.L_1625 - .L_1624)
.L_1624:
        /*0234*/ 	.word	0x00000000
.L_1625:


//--------------------- .nv.info._ZN10layer_norm31ln_parallel_residual_bwd_kernelINS_13Kernel_traitsI13__nv_bfloat16S2_fS2_fjLj1280ELj1ELj4ELj1ELj16ENS_18Kernel_traits_baseILj1280ES2_S2_fS2_fjLj128EEEEELb0ELb1ELb1EEEvNS_9BwdParamsE --------------------------
	.section	.nv.info._ZN10layer_norm31ln_parallel_residual_bwd_kernelINS_13Kernel_traitsI13__nv_bfloat16S2_fS2_fjLj1280ELj1ELj4ELj1ELj16ENS_18Kernel_traits_baseILj1280ES2_S2_fS2_fjLj128EEEEELb0ELb1ELb1EEEvNS_9BwdParamsE,"",@"SHT_CUDA_INFO"
	.sectionflags	@""
	.align	4


	//----- nvinfo : EIATTR_CUDA_API_VERSION
	.align		4
        /*0000*/ 	.byte	0x04, 0x37
        /*0002*/ 	.short	(.L_1627 - .L_1626)
.L_1626:
        /*0004*/ 	.word	0x00000082


	//----- nvinfo : EIATTR_SW2861232_WAR
	.align		4
.L_1627:
        /*0008*/ 	.byte	0x01, 0x35
	.zero		2


	//----- nvinfo : EIATTR_PARAM_CBANK
	.align		4
        /*000c*/ 	.byte	0x04, 0x0a
        /*000e*/ 	.short	(.L_1629 - .L_1628)
	.align		4
.L_1628:
        /*0010*/ 	.word	index@(.nv.constant0._ZN10layer_norm31ln_parallel_residual_bwd_kernelINS_13Kernel_traitsI13__nv_bfloat16S2_fS2_fjLj1280ELj1ELj4ELj1ELj16ENS_18Kernel_traits_baseILj1280ES2_S2_fS2_fjLj128EEEEELb0ELb1ELb1EEEvNS_9BwdParamsE)
        /*0014*/ 	.short	0x0160
        /*0016*/ 	.short	0x0128


	//----- nvinfo : EIATTR_CBANK_PARAM_SIZE
	.align		4
.L_1629:
        /*0018*/ 	.byte	0x03, 0x19
        /*001a*/ 	.short	0x0128


	//----- nvinfo : EIATTR_KPARAM_INFO
	.align		4
        /*001c*/ 	.byte	0x04, 0x17
        /*001e*/ 	.short	(.L_1631 - .L_1630)
.L_1630:
        /*0020*/ 	.word	0x00000000
        /*0024*/ 	.short	0x0000
        /*0026*/ 	.short	0x0000
        /*0028*/ 	.byte	0x00, 0xf0, 0xa1, 0x04


	//----- nvinfo : EIATTR_MAXREG_COUNT
	.align		4
.L_1631:
        /*002c*/ 	.byte	0x03, 0x1b
        /*002e*/ 	.short	0x00ff


	//----- nvinfo : EIATTR_NUM_BARRIERS
	.align		4
        /*0030*/ 	.byte	0x02, 0x4c
        /*0032*/ 	.byte	0x01
	.zero		1


	//----- nvinfo : EIATTR_ANNOTATIONS
	.align		4
        /*0034*/ 	.byte	0x04, 0x55
        /*0036*/ 	.short	(.L_1633 - .L_1632)


	//   ....[0]....
.L_1632:
        /* <DEDUP_REMOVED lines=15> */


	//----- nvinfo : EIATTR_MERCURY_ISA_VERSION
	.align		4
.L_1633:
        /*0118*/ 	.byte	0x03, 0x5f
        /*011a*/ 	.short	0x0000


	//----- nvinfo : EIATTR_COOP_GROUP_MASK_REGIDS
	.align		4
        /*011c*/ 	.byte	0x04, 0x29
        /*011e*/ 	.short	(.L_1635 - .L_1634)


	//   ....[0]....
.L_1634:
        /*0120*/ 	.word	0xffffffff


	//   ....[1]....
        /*0124*/ 	.word	0xffffffff


	//   ....[2]....
        /*0128*/ 	.word	0xffffffff


	//   ....[3]....
        /*012c*/ 	.word	0xffffffff


	//   ....[4]....
        /*0130*/ 	.word	0xffffffff


	//   ....[5]....
        /*0134*/ 	.word	0xffffffff


	//   ....[6]....
        /*0138*/ 	.word	0xffffffff


	//   ....[7]....
        /*013c*/ 	.word	0xffffffff


	//   ....[8]....
        /*0140*/ 	.word	0xffffffff


	//   ....[9]....
        /*0144*/ 	.word	0xffffffff


	//   ....[10]....
        /*0148*/ 	.word	0xffffffff


	//   ....[11]....
        /*014c*/ 	.word	0xffffffff


	//   ....[12]....
        /*0150*/ 	.word	0xffffffff


	//   ....[13]....
        /*0154*/ 	.word	0xffffffff


	//   ....[14]....
        /*0158*/ 	.word	0xffffffff


	//   ....[15]....
        /*015c*/ 	.word	0xffffffff


	//   ....[16]....
        /*0160*/ 	.word	0xffffffff


	//   ....[17]....
        /*0164*/ 	.word	0xffffffff


	//   ....[18]....
        /*0168*/ 	.word	0xffffffff


	//   ....[19]....
        /*016c*/ 	.word	0xffffffff


	//----- nvinfo : EIATTR_COOP_GROUP_INSTR_OFFSETS
	.align		4
.L_1635:
        /*0170*/ 	.byte	0x04, 0x28
        /*0172*/ 	.short	(.L_1637 - .L_1636)


	//   ....[0]....
.L_1636:
        /*0174*/ 	.word	0x00002270


	//   ....[1]....
        /*0178*/ 	.word	0x00002290


	//   ....[2]....
        /*017c*/ 	.word	0x000022c0


	//   ....[3]....
        /*0180*/ 	.word	0x000022e0


	//   ....[4]....
        /*0184*/ 	.word	0x00002300


	//   ....[5]....
        /*0188*/ 	.word	0x00002320


	//   ....[6]....
        /*018c*/ 	.word	0x00002340


	//   ....[7]....
        /*0190*/ 	.word	0x00002360


	//   ....[8]....
        /*0194*/ 	.word	0x00002370


	//   ....[9]....
        /*0198*/ 	.word	0x00002390


	//   ....[10]....
        /*019c*/ 	.word	0x00004d90


	//   ....[11]....
        /*01a0*/ 	.word	0x00004df0


	//   ....[12]....
        /*01a4*/ 	.word	0x00004e50


	//   ....[13]....
        /*01a8*/ 	.word	0x00004ea0


	//   ....[14]....
        /*01ac*/ 	.word	0x00004f00


	//   ....[15]....
        /*01b0*/ 	.word	0x00004f50


	//   ....[16]....
        /*01b4*/ 	.word	0x00004fb0


	//   ....[17]....
        /*01b8*/ 	.word	0x00005000


	//   ....[18]....
        /*01bc*/ 	.word	0x00005060


	//   ....[19]....
        /*01c0*/ 	.word	0x000050b0


	//----- nvinfo : EIATTR_EXIT_INSTR_OFFSETS
	.align		4
.L_1637:
        /*01c4*/ 	.byte	0x04, 0x1c
        /*01c6*/ 	.short	(.L_1639 - .L_1638)


	//   ....[0]....
.L_1638:
        /*01c8*/ 	.word	0x00004d50


	//----- nvinfo : EIATTR_MAX_THREADS
	.align		4
.L_1639:
        /*01cc*/ 	.byte	0x04, 0x05
        /*01ce*/ 	.short	(.L_1641 - .L_1640)
.L_1640:
        /*01d0*/ 	.word	0x00000080
        /*01d4*/ 	.word	0x00000001
        /*01d8*/ 	.word	0x00000001


	//----- nvinfo : EIATTR_CRS_STACK_SIZE
	.align		4
.L_1641:
        /*01dc*/ 	.byte	0x04, 0x1e
        /*01de*/ 	.short	(.L_1643 - .L_1642)
.L_1642:
        /*01e0*/ 	.word	0x00000000
.L_1643:


//--------------------- .nv.info._ZN10layer_norm31ln_parallel_residual_bwd_kernelINS_13Kernel_traitsI13__nv_bfloat16S2_fS2_fjLj1280ELj1ELj4ELj1ELj16ENS_18Kernel_traits_baseILj1280ES2_S2_fS2_fjLj128EEEEELb1ELb0ELb0EEEvNS_9BwdParamsE --------------------------
	.section	.nv.info._ZN10layer_norm31ln_parallel_residual_bwd_kernelINS_13Kernel_traitsI13__nv_bfloat16S2_fS2_fjLj1280ELj1ELj4ELj1ELj16ENS_18Kernel_traits_baseILj1280ES2_S2_fS2_fjLj128EEEEELb1ELb0ELb0EEEvNS_9BwdParamsE,"",@"SHT_CUDA_INFO"
	.sectionflags	@""
	.align	4


	//----- nvinfo : EIATTR_CUDA_API_VERSION
	.align		4
        /*0000*/ 	.byte	0x04, 0x37
        /*0002*/ 	.short	(.L_1645 - .L_1644)
.L_1644:
        /*0004*/ 	.word	0x00000082


	//----- nvinfo : EIATTR_SW2861232_WAR
	.align		4
.L_1645:
        /*0008*/ 	.byte	0x01, 0x35
	.zero		2


	//----- nvinfo : EIATTR_PARAM_CBANK
	.align		4
        /*000c*/ 	.byte	0x04, 0x0a
        /*000e*/ 	.short	(.L_1647 - .L_1646)
	.align		4
.L_1646:
        /*0010*/ 	.word	index@(.nv.constant0._ZN10layer_norm31ln_parallel_residual_bwd_kernelINS_13Kernel_traitsI13__nv_bfloat16S2_fS2_fjLj1280ELj1ELj4ELj1ELj16ENS_18Kernel_traits_baseILj1280ES2_S2_fS2_fjLj128EEEEELb1ELb0ELb0EEEvNS_9BwdParamsE)
        /*0014*/ 	.short	0x0160
        /*0016*/ 	.short	0x0128


	//----- nvinfo : EIATTR_CBANK_PARAM_SIZE
	.align		4
.L_1647:
        /*0018*/ 	.byte	0x03, 0x19
        /*001a*/ 	.short	0x0128


	//----- nvinfo : EIATTR_KPARAM_INFO
	.align		4
        /*001c*/ 	.byte	0x04, 0x17
        /*001e*/ 	.short	(.L_1649 - .L_1648)
.L_1648:
        /*0020*/ 	.word	0x00000000
        /*0024*/ 	.short	0x0000
        /*0026*/ 	.short	0x0000
        /*0028*/ 	.byte	0x00, 0xf0, 0xa1, 0x04


	//----- nvinfo : EIATTR_MAXREG_COUNT
	.align		4
.L_1649:
        /*002c*/ 	.byte	0x03, 0x1b
        /*002e*/ 	.short	0x00ff


	//----- nvinfo : EIATTR_NUM_BARRIERS
	.align		4
        /*0030*/ 	.byte	0x02, 0x4c
        /*0032*/ 	.byte	0x01
	.zero		1


	//----- nvinfo : EIATTR_ANNOTATIONS
	.align		4
        /*0034*/ 	.byte	0x04, 0x55
        /*0036*/ 	.short	(.L_1651 - .L_1650)


	//   ....[0]....
.L_1650:
        /* <DEDUP_REMOVED lines=885> */


	//----- nvinfo : EIATTR_MERCURY_ISA_VERSION
	.align		4
.L_1651:
        /*3778*/ 	.byte	0x03, 0x5f
        /*377a*/ 	.short	0x0000


	//----- nvinfo : EIATTR_COOP_GROUP_MASK_REGIDS
	.align		4
        /*377c*/ 	.byte	0x04, 0x29
        /*377e*/ 	.short	(.L_1653 - .L_1652)


	//   ....[0]....
.L_1652:
        /*3780*/ 	.word	0xffffffff


	//   ....[1]....
        /*3784*/ 	.word	0xffffffff


	//   ....[2]....
        /*3788*/ 	.word	0xffffffff


	//   ....[3]....
        /*378c*/ 	.word	0xffffffff


	//   ....[4]....
        /*3790*/ 	.word	0xffffffff


	//   ....[5]....
        /*3794*/ 	.word	0xffffffff


	//   ....[6]....
        /*3798*/ 	.word	0xffffffff


	//   ....[7]....
        /*379c*/ 	.word	0xffffffff


	//   ....[8]....
        /*37a0*/ 	.word	0xffffffff


	//   ....[9]....
        /*37a4*/ 	.word	0xffffffff


	//   ....[10]....
        /*37a8*/ 	.word	0xffffffff


	//   ....[11]....
        /*37ac*/ 	.word	0xffffffff


	//   ....[12]....
        /*37b0*/ 	.word	0xffffffff


	//   ....[13]....
        /*37b4*/ 	.word	0xffffffff


	//   ....[14]....
        /*37b8*/ 	.word	0xffffffff


	//   ....[15]....
        /*37bc*/ 	.word	0xffffffff


	//   ....[16]....
        /*37c0*/ 	.word	0xffffffff


	//   ....[17]....
        /*37c4*/ 	.word	0xffffffff


	//   ....[18]....
        /*37c8*/ 	.word	0xffffffff


	//   ....[19]....
        /*37cc*/ 	.word	0xffffffff


	//----- nvinfo : EIATTR_COOP_GROUP_INSTR_OFFSETS
	.align		4
.L_1653:
        /*37d0*/ 	.byte	0x04, 0x28
        /*37d2*/ 	.short	(.L_1655 - .L_1654)


	//   ....[0]....
.L_1654:
        /*37d4*/ 	.word	0x000075b0


	//   ....[1]....
        /*37d8*/ 	.word	0x00007600


	//   ....[2]....
        /*37dc*/ 	.word	0x00007620


	//   ....[3]....
        /*37e0*/ 	.word	0x00007640


	//   ....[4]....
        /*37e4*/ 	.word	0x00007660


	//   ....[5]....
        /*37e8*/ 	.word	0x00007680


	//   ....[6]....
        /*37ec*/ 	.word	0x00007690


	//   ....[7]....
        /*37f0*/ 	.word	0x000076c0


	//   ....[8]....
        /*37f4*/ 	.word	0x000076d0


	//   ....[9]....
        /*37f8*/ 	.word	0x000076f0


	//   ....[10]....
        /*37fc*/ 	.word	0x0000f0a0


	//   ....[11]....
        /*3800*/ 	.word	0x0000f120


	//   ....[12]....
        /*3804*/ 	.word	0x0000f1c0


	//   ....[13]....
        /*3808*/ 	.word	0x0000f230


	//   ....[14]....
        /*380c*/ 	.word	0x0000f2b0


	//   ....[15]....
        /*3810*/ 	.word	0x0000f320


	//   ....[16]....
        /*3814*/ 	.word	0x0000f3a0


	//   ....[17]....
        /*3818*/ 	.word	0x0000f410


	//   ....[18]....
        /*381c*/ 	.word	0x0000f490


	//   ....[19]....
        /*3820*/ 	.word	0x0000f500


	//----- nvinfo : EIATTR_EXIT_INSTR_OFFSETS
	.align		4
.L_1655:
        /*3824*/ 	.byte	0x04, 0x1c
        /*3826*/ 	.short	(.L_1657 - .L_1656)


	//   ....[0]....
.L_1656:
        /*3828*/ 	.word	0x0000ef80


	//   ....[1]....
        /*382c*/ 	.word	0x0000f040


	//----- nvinfo : EIATTR_MAX_THREADS
	.align		4
.L_1657:
        /*3830*/ 	.byte	0x04, 0x05
        /*3832*/ 	.short	(.L_1659 - .L_1658)
.L_1658:
        /*3834*/ 	.word	0x00000080
        /*3838*/ 	.word	0x00000001
        /*383c*/ 	.word	0x00000001


	//----- nvinfo : EIATTR_CRS_STACK_SIZE
	.align		4
.L_1659:
        /*3840*/ 	.byte	0x04, 0x1e
        /*3842*/ 	.short	(.L_1661 - .L_1660)
.L_1660:
        /*3844*/ 	.word	0x00000000
.L_1661:


//--------------------- .nv.info._ZN10layer_norm31ln_parallel_residual_bwd_kernelINS_13Kernel_traitsI13__nv_bfloat16S2_fS2_fjLj1280ELj1ELj4ELj1ELj16ENS_18Kernel_traits_baseILj1280ES2_S2_fS2_fjLj128EEEEELb1ELb0ELb1EEEvNS_9BwdParamsE --------------------------
	.section	.nv.info._ZN10layer_norm31ln_parallel_residual_bwd_kernelINS_13Kernel_traitsI13__nv_bfloat16S2_fS2_fjLj1280ELj1ELj4ELj1ELj16ENS_18Kernel_traits_baseILj1280ES2_S2_fS2_fjLj128EEEEELb1ELb0ELb1EEEvNS_9BwdParamsE,"",@"SHT_CUDA_INFO"
	.sectionflags	@""
	.align	4


	//----- nvinfo : EIATTR_CUDA_API_VERSION
	.align		4
        /*0000*/ 	.byte	0x04, 0x37
        /*0002*/ 	.short	(.L_1663 - .L_1662)
.L_1662:
        /*0004*/ 	.word	0x00000082


	//----- nvinfo : EIATTR_SW2861232_WAR
	.align		4
.L_1663:
        /*0008*/ 	.byte	0x01, 0x35
	.zero		2


	//----- nvinfo : EIATTR_PARAM_CBANK
	.align		4
        /*000c*/ 	.byte	0x04, 0x0a
        /*000e*/ 	.short	(.L_1665 - .L_1664)
	.align		4
.L_1664:
        /*0010*/ 	.word	index@(.nv.constant0._ZN10layer_norm31ln_parallel_residual_bwd_kernelINS_13Kernel_traitsI13__nv_bfloat16S2_fS2_fjLj1280ELj1ELj4ELj1ELj16ENS_18Kernel_traits_baseILj1280ES2_S2_fS2_fjLj128EEEEELb1ELb0ELb1EEEvNS_9BwdParamsE)
        /*0014*/ 	.short	0x0160
        /*0016*/ 	.short	0x0128


	//----- nvinfo : EIATTR_CBANK_PARAM_SIZE
	.align		4
.L_1665:
        /*0018*/ 	.byte	0x03, 0x19
        /*001a*/ 	.short	0x0128


	//----- nvinfo : EIATTR_KPARAM_INFO
	.align		4
        /*001c*/ 	.byte	0x04, 0x17
        /*001e*/ 	.short	(.L_1667 - .L_1666)
.L_1666:
        /*0020*/ 	.word	0x00000000
        /*0024*/ 	.short	0x0000
        /*0026*/ 	.short	0x0000
        /*0028*/ 	.byte	0x00, 0xf0, 0xa1, 0x04


	//----- nvinfo : EIATTR_MAXREG_COUNT
	.align		4
.L_1667:
        /*002c*/ 	.byte	0x03, 0x1b
        /*002e*/ 	.short	0x00ff


	//----- nvinfo : EIATTR_NUM_BARRIERS
	.align		4
        /*0030*/ 	.byte	0x02, 0x4c
        /*0032*/ 	.byte	0x01
	.zero		1


	//----- nvinfo : EIATTR_ANNOTATIONS
	.align		4
        /*0034*/ 	.byte	0x04, 0x55
        /*0036*/ 	.short	(.L_1669 - .L_1668)


	//   ....[0]....
.L_1668:
        /* <DEDUP_REMOVED lines=245> */


	//----- nvinfo : EIATTR_MERCURY_ISA_VERSION
	.align		4
.L_1669:
        /*0f78*/ 	.byte	0x03, 0x5f
        /*0f7a*/ 	.short	0x0000


	//----- nvinfo : EIATTR_COOP_GROUP_MASK_REGIDS
	.align		4
        /*0f7c*/ 	.byte	0x04, 0x29
        /*0f7e*/ 	.short	(.L_1671 - .L_1670)


	//   ....[0]....
.L_1670:
        /*0f80*/ 	.word	0xffffffff


	//   ....[1]....
        /*0f84*/ 	.word	0xffffffff


	//   ....[2]....
        /*0f88*/ 	.word	0xffffffff


	//   ....[3]....
        /*0f8c*/ 	.word	0xffffffff


	//   ....[4]....
        /*0f90*/ 	.word	0xffffffff


	//   ....[5]....
        /*0f94*/ 	.word	0xffffffff


	//   ....[6]....
        /*0f98*/ 	.word	0xffffffff


	//   ....[7]....
        /*0f9c*/ 	.word	0xffffffff


	//   ....[8]....
        /*0fa0*/ 	.word	0xffffffff


	//   ....[9]....
        /*0fa4*/ 	.word	0xffffffff


	//   ....[10]....
        /*0fa8*/ 	.word	0xffffffff


	//   ....[11]....
        /*0fac*/ 	.word	0xffffffff


	//   ....[12]....
        /*0fb0*/ 	.word	0xffffffff


	//   ....[13]....
        /*0fb4*/ 	.word	0xffffffff


	//   ....[14]....
        /*0fb8*/ 	.word	0xffffffff


	//   ....[15]....
        /*0fbc*/ 	.word	0xffffffff


	//   ....[16]....
        /*0fc0*/ 	.word	0xffffffff


	//   ....[17]....
        /*0fc4*/ 	.word	0xffffffff


	//   ....[18]....
        /*0fc8*/ 	.word	0xffffffff


	//   ....[19]....
        /*0fcc*/ 	.word	0xffffffff


	//----- nvinfo : EIATTR_COOP_GROUP_INSTR_OFFSETS
	.align		4
.L_1671:
        /*0fd0*/ 	.byte	0x04, 0x28
        /*0fd2*/ 	.short	(.L_1673 - .L_1672)


	//   ....[0]....
.L_1672:
        /*0fd4*/ 	.word	0x00004d60


	//   ....[1]....
        /*0fd8*/ 	.word	0x00004d80


	//   ....[2]....
        /*0fdc*/ 	.word	0x00004db0


	//   ....[3]....
        /*0fe0*/ 	.word	0x00004dd0


	//   ....[4]....
        /*0fe4*/ 	.word	0x00004df0


	//   ....[5]....
        /*0fe8*/ 	.word	0x00004e10


	//   ....[6]....
        /*0fec*/ 	.word	0x00004e30


	//   ....[7]....
        /*0ff0*/ 	.word	0x00004e50


	//   ....[8]....
        /*0ff4*/ 	.word	0x00004e60


	//   ....[9]....
        /*0ff8*/ 	.word	0x00004e80


	//   ....[10]....
        /*0ffc*/ 	.word	0x00009840


	//   ....[11]....
        /*1000*/ 	.word	0x000098c0


	//   ....[12]....
        /*1004*/ 	.word	0x00009940


	//   ....[13]....
        /*1008*/ 	.word	0x000099b0


	//   ....[14]....
        /*100c*/ 	.word	0x00009a30


	//   ....[15]....
        /*1010*/ 	.word	0x00009aa0


	//   ....[16]....
        /*1014*/ 	.word	0x00009b20


	//   ....[17]....
        /*1018*/ 	.word	0x00009b90


	//   ....[18]....
        /*101c*/ 	.word	0x00009c10


	//   ....[19]....
        /*1020*/ 	.word	0x00009c80


	//----- nvinfo : EIATTR_EXIT_INSTR_OFFSETS
	.align		4
.L_1673:
        /*1024*/ 	.byte	0x04, 0x1c
        /*1026*/ 	.short	(.L_1675 - .L_1674)


	//   ....[0]....
.L_1674:
        /*1028*/ 	.word	0x000097e0


	//----- nvinfo : EIATTR_MAX_THREADS
	.align		4
.L_1675:
        /*102c*/ 	.byte	0x04, 0x05
        /*102e*/ 	.short	(.L_1677 - .L_1676)
.L_1676:
        /*1030*/ 	.word	0x00000080
        /*1034*/ 	.word	0x00000001
        /*1038*/ 	.word	0x00000001


	//----- nvinfo : EIATTR_CRS_STACK_SIZE
	.align		4
.L_1677:
        /*103c*/ 	.byte	0x04, 0x1e
        /*103e*/ 	.short	(.L_1679 - .L_1678)
.L_1678:
        /*1040*/ 	.word	0x00000000
.L_1679:


//--------------------- .nv.info._ZN10layer_norm22ln_bwd_finalize_kernelINS_22Kernel_traits_finalizeILj1280E13__nv_bfloat16S2_fS2_fjLb0ELj1024ELj4ENS_18Kernel_traits_baseILj1280ES2_S2_fS2_fjLj1024EEEEELb0ELb0EEEvNS_9BwdParamsE --------------------------
	.section	.nv.info._ZN10layer_norm22ln_bwd_finalize_kernelINS_22Kernel_traits_finalizeILj1280E13__nv_bfloat16S2_fS2_fjLb0ELj1024ELj4ENS_18Kernel_traits_baseILj1280ES2_S2_fS2_fjLj1024EEEEELb0ELb0EEEvNS_9BwdParamsE,"",@"SHT_CUDA_INFO"
	.sectionflags	@""
	.align	4


	//----- nvinfo : EIATTR_CUDA_API_VERSION
	.align		4
        /*0000*/ 	.byte	0x04, 0x37
        /*0002*/ 	.short	(.L_1681 - .L_1680)
.L_1680:
        /*0004*/ 	.word	0x00000082


	//----- nvinfo : EIATTR_SW2861232_WAR
	.align		4
.L_1681:
        /*0008*/ 	.byte	0x01, 0x35
	.zero		2


	//----- nvinfo : EIATTR_PARAM_CBANK
	.align		4
        /*000c*/ 	.byte	0x04, 0x0a
        /*000e*/ 	.short	(.L_1683 - .L_1682)
	.align		4
.L_1682:
        /*0010*/ 	.word	index@(.nv.constant0._ZN10layer_norm22ln_bwd_finalize_kernelINS_22Kernel_traits_finalizeILj1280E13__nv_bfloat16S2_fS2_fjLb0ELj1024ELj4ENS_18Kernel_traits_baseILj1280ES2_S2_fS2_fjLj1024EEEEELb0ELb0EEEvNS_9BwdParamsE)
        /*0014*/ 	.short	0x0160
        /*0016*/ 	.short	0x0128


	//----- nvinfo : EIATTR_CBANK_PARAM_SIZE
	.align		4
.L_1683:
        /*0018*/ 	.byte	0x03, 0x19
        /*001a*/ 	.short	0x0128


	//----- nvinfo : EIATTR_KPARAM_INFO
	.align		4
        /*001c*/ 	.byte	0x04, 0x17
        /*001e*/ 	.short	(.L_1685 - .L_1684)
.L_1684:
        /*0020*/ 	.word	0x00000000
        /*0024*/ 	.short	0x0000
        /*0026*/ 	.short	0x0000
        /*0028*/ 	.byte	0x00, 0xf0, 0xa1, 0x04


	//----- nvinfo : EIATTR_MAXREG_COUNT
	.align		4
.L_1685:
        /*002c*/ 	.byte	0x03, 0x1b
        /*002e*/ 	.short	0x0040


	//----- nvinfo : EIATTR_NUM_BARRIERS
	.align		4
        /*0030*/ 	.byte	0x02, 0x4c
        /*0032*/ 	.byte	0x01
	.zero		1


	//----- nvinfo : EIATTR_MERCURY_ISA_VERSION
	.align		4
        /*0034*/ 	.byte	0x03, 0x5f
        /*0036*/ 	.short	0x0000


	//----- nvinfo : EIATTR_COOP_GROUP_MASK_REGIDS
	.align		4
        /*0038*/ 	.byte	0x04, 0x29
        /*003a*/ 	.short	(.L_1687 - .L_1686)


	//   ....[0]....
.L_1686:
        /*003c*/ 	.word	0xffffffff


	//   ....[1]....
        /*0040*/ 	.word	0xffffffff


	//   ....[2]....
        /*0044*/ 	.word	0xffffffff


	//   ....[3]....
        /*0048*/ 	.word	0xffffffff


	//   ....[4]....
        /*004c*/ 	.word	0xffffffff


	//   ....[5]....
        /*0050*/ 	.word	0xffffffff


	//   ....[6]....
        /*0054*/ 	.word	0xffffffff


	//   ....[7]....
        /*0058*/ 	.word	0xffffffff


	//   ....[8]....
        /*005c*/ 	.word	0xffffffff


	//   ....[9]....
        /*0060*/ 	.word	0xffffffff


	//   ....[10]....
        /*0064*/ 	.word	0xffffffff


	//   ....[11]....
        /*0068*/ 	.word	0xffffffff


	//   ....[12]....
        /*006c*/ 	.word	0xffffffff


	//   ....[13]....
        /*0070*/ 	.word	0xffffffff


	//   ....[14]....
        /*0074*/ 	.word	0xffffffff


	//   ....[15]....
        /*0078*/ 	.word	0xffffffff


	//   ....[16]....
        /*007c*/ 	.word	0xffffffff


	//   ....[17]....
        /*0080*/ 	.word	0xffffffff


	//   ....[18]....
        /*0084*/ 	.word	0xffffffff


	//   ....[19]....
        /*0088*/ 	.word	0xffffffff


	//----- nvinfo : EIATTR_COOP_GROUP_INSTR_OFFSETS
	.align		4
.L_1687:
        /*008c*/ 	.byte	0x04, 0x28
        /*008e*/ 	.short	(.L_1689 - .L_1688)


	//   ....[0]....
.L_1688:
        /*0090*/ 	.word	0x00000820


	//   ....[1]....
        /*0094*/ 	.word	0x00000850


	//   ....[2]....
        /*0098*/ 	.word	0x00000860


	//   ....[3]....
        /*009c*/ 	.word	0x00000890


	//   ....[4]....
        /*00a0*/ 	.word	0x000008a0


	//   ....[5]....
        /*00a4*/ 	.word	0x000008d0


	//   ....[6]....
        /*00a8*/ 	.word	0x000008f0


	//   ....[7]....
        /*00ac*/ 	.word	0x00000900


	//   ....[8]....
        /*00b0*/ 	.word	0x00000930


	//   ....[9]....
        /*00b4*/ 	.word	0x00000940


	//   ....[10]....
        /*00b8*/ 	.word	0x00000b50


	//   ....[11]....
        /*00bc*/ 	.word	0x00000bc0


	//   ....[12]....
        /*00c0*/ 	.word	0x00000c20


	//   ....[13]....
        /*00c4*/ 	.word	0x00000c80


	//   ....[14]....
        /*00c8*/ 	.word	0x00000cf0


	//   ....[15]....
        /*00cc*/ 	.word	0x00000d60


	//   ....[16]....
        /*00d0*/ 	.word	0x00000dc0


	//   ....[17]....
        /*00d4*/ 	.word	0x00000e20


	//   ....[18]....
        /*00d8*/ 	.word	0x00000e80


	//   ....[19]....
        /*00dc*/ 	.word	0x00000ee0


	//----- nvinfo : EIATTR_EXIT_INSTR_OFFSETS
	.align		4
.L_1689:
        /*00e0*/ 	.byte	0x04, 0x1c
        /*00e2*/ 	.short	(.L_1691 - .L_1690)


	//   ....[0]....
.L_1690:
        /*00e4*/ 	.word	0x00000070


	//   ....[1]....
        /*00e8*/ 	.word	0x00000af0


	//----- nvinfo : EIATTR_MAX_THREADS
	.align		4
.L_1691:
        /*00ec*/ 	.byte	0x04, 0x05
        /*00ee*/ 	.short	(.L_1693 - .L_1692)
.L_1692:
        /*00f0*/ 	.word	0x00000400
        /*00f4*/ 	.word	0x00000001
        /*00f8*/ 	.word	0x00000001


	//----- nvinfo : EIATTR_CRS_STACK_SIZE
	.align		4
.L_1693:
        /*00fc*/ 	.byte	0x04, 0x1e
        /*00fe*/ 	.short	(.L_1695 - .L_1694)
.L_1694:
        /*0100*/ 	.word	0x00000000
.L_1695:


//--------------------- .nv.info._ZN10layer_norm40ln_parallel_residual_bwd_finalize_kernelINS_22Kernel_traits_finalizeILj1280E13__nv_bfloat16S2_fS2_fjLb0ELj1024ELj4ENS_18Kernel_traits_baseILj1280ES2_S2_fS2_fjLj1024EEEEELb0EEEvNS_9BwdParamsE --------------------------
	.section	.nv.info._ZN10layer_norm40ln_parallel_residual_bwd_finalize_kernelINS_22Kernel_traits_finalizeILj1280E13__nv_bfloat16S2_fS2_fjLb0ELj1024ELj4ENS_18Kernel_traits_baseILj1280ES2_S2_fS2_fjLj1024EEEEELb0EEEvNS_9BwdParamsE,"",@"SHT_CUDA_INFO"
	.sectionflags	@""
	.align	4


	//----- nvinfo : EIATTR_CUDA_API_VERSION
	.align		4
        /*0000*/ 	.byte	0x04, 0x37
        /*0002*/ 	.short	(.L_1697 - .L_1696)
.L_1696:
        /*0004*/ 	.word	0x00000082


	//----- nvinfo : EIATTR_SW2861232_WAR
	.align		4
.L_1697:
        /*0008*/ 	.byte	0x01, 0x35
	.zero		2


	//----- nvinfo : EIATTR_PARAM_CBANK
	.align		4
        /*000c*/ 	.byte	0x04, 0x0a
        /*000e*/ 	.short	(.L_1699 - .L_1698)
	.align		4
.L_1698:
        /*0010*/ 	.word	index@(.nv.constant0._ZN10layer_norm40ln_parallel_residual_bwd_finalize_kernelINS_22Kernel_traits_finalizeILj1280E13__nv_bfloat16S2_fS2_fjLb0ELj1024ELj4ENS_18Kernel_traits_baseILj1280ES2_S2_fS2_fjLj1024EEEEELb0EEEvNS_9BwdParamsE)
        /*0014*/ 	.short	0x0160
        /*0016*/ 	.short	0x0128


	//----- nvinfo : EIATTR_CBANK_PARAM_SIZE
	.align		4
.L_1699:
        /*0018*/ 	.byte	0x03, 0x19
        /*001a*/ 	.short	0x0128


	//----- nvinfo : EIATTR_KPARAM_INFO
	.align		4
        /*001c*/ 	.byte	0x04, 0x17
        /*001e*/ 	.short	(.L_1701 - .L_1700)
.L_1700:
        /*0020*/ 	.word	0x00000000
        /*0024*/ 	.short	0x0000
        /*0026*/ 	.short	0x0000
        /*0028*/ 	.byte	0x00, 0xf0, 0xa1, 0x04


	//----- nvinfo : EIATTR_MAXREG_COUNT
	.align		4
.L_1701:
        /*002c*/ 	.byte	0x03, 0x1b
        /*002e*/ 	.short	0x0040


	//----- nvinfo : EIATTR_NUM_BARRIERS
	.align		4
        /*0030*/ 	.byte	0x02, 0x4c
        /*0032*/ 	.byte	0x01
	.zero		1


	//----- nvinfo : EIATTR_MERCURY_ISA_VERSION
	.align		4
        /*0034*/ 	.byte	0x03, 0x5f
        /*0036*/ 	.short	0x0000


	//----- nvinfo : EIATTR_COOP_GROUP_MASK_REGIDS
	.align		4
        /*0038*/ 	.byte	0x04, 0x29
        /*003a*/ 	.short	(.L_1703 - .L_1702)


	//   ....[0]....
.L_1702:
        /*003c*/ 	.word	0xffffffff


	//   ....[1]....
        /*0040*/ 	.word	0xffffffff


	//   ....[2]....
        /*0044*/ 	.word	0xffffffff


	//   ....[3]....
        /*0048*/ 	.word	0xffffffff


	//   ....[4]....
        /*004c*/ 	.word	0xffffffff


	//   ....[5]....
        /*0050*/ 	.word	0xffffffff


	//   ....[6]....
        /*0054*/ 	.word	0xffffffff


	//   ....[7]....
        /*0058*/ 	.word	0xffffffff


	//   ....[8]....
        /*005c*/ 	.word	0xffffffff


	//   ....[9]....
        /*0060*/ 	.word	0xffffffff


	//   ....[10]....
        /*0064*/ 	.word	0xffffffff


	//   ....[11]....
        /*0068*/ 	.word	0xffffffff


	//   ....[12]....
        /*006c*/ 	.word	0xffffffff


	//   ....[13]....
        /*0070*/ 	.word	0xffffffff


	//   ....[14]....
        /*0074*/ 	.word	0xffffffff


	//   ....[15]....
        /*0078*/ 	.word	0xffffffff


	//   ....[16]....
        /*007c*/ 	.word	0xffffffff


	//   ....[17]....
        /*0080*/ 	.word	0xffffffff


	//   ....[18]....
        /*0084*/ 	.word	0xffffffff


	//   ....[19]....
        /*0088*/ 	.word	0xffffffff


	//   ....[20]....
        /*008c*/ 	.word	0xffffffff


	//   ....[21]....
        /*0090*/ 	.word	0xffffffff


	//   ....[22]....
        /*0094*/ 	.word	0xffffffff


	//   ....[23]....
        /*0098*/ 	.word	0xffffffff


	//   ....[24]....
        /*009c*/ 	.word	0xffffffff


	//   ....[25]....
        /*00a0*/ 	.word	0xffffffff


	//   ....[26]....
        /*00a4*/ 	.word	0xffffffff


	//   ....[27]....
        /*00a8*/ 	.word	0xffffffff


	//   ....[28]....
        /*00ac*/ 	.word	0xffffffff


	//   ....[29]....
        /*00b0*/ 	.word	0xffffffff


	//   ....[30]....
        /*00b4*/ 	.word	0xffffffff


	//   ....[31]....
        /*00b8*/ 	.word	0xffffffff


	//   ....[32]....
        /*00bc*/ 	.word	0xffffffff


	//   ....[33]....
        /*00c0*/ 	.word	0xffffffff


	//   ....[34]....
        /*00c4*/ 	.word	0xffffffff


	//   ....[35]....
        /*00c8*/ 	.word	0xffffffff


	//   ....[36]....
        /*00cc*/ 	.word	0xffffffff


	//   ....[37]....
        /*00d0*/ 	.word	0xffffffff


	//   ....[38]....
        /*00d4*/ 	.word	0xffffffff


	//   ....[39]....
        /*00d8*/ 	.word	0xffffffff


	//----- nvinfo : EIATTR_COOP_GROUP_INSTR_OFFSETS
	.align		4
.L_1703:
        /*00dc*/ 	.byte	0x04, 0x28
        /*00de*/ 	.short	(.L_1705 - .L_1704)


	//   ....[0]....
.L_1704:
        /*00e0*/ 	.word	0x00000b70


	//   ....[1]....
        /*00e4*/ 	.word	0x00000ba0


	//   ....[2]....
        /*00e8*/ 	.word	0x00000bb0


	//   ....[3]....
        /*00ec*/ 	.word	0x00000bc0


	//   ....[4]....
        /*00f0*/ 	.word	0x00000bf0


	//   ....[5]....
        /*00f4*/ 	.word	0x00000c10


	//   ....[6]....
        /*00f8*/ 	.word	0x00000c20


	//   ....[7]....
        /*00fc*/ 	.word	0x00000c30


	//   ....[8]....
        /*0100*/ 	.word	0x00000c60


	//   ....[9]....
        /*0104*/ 	.word	0x00000c80


	//   ....[10]....
        /*0108*/ 	.word	0x00000ca0


	//   ....[11]....
        /*010c*/ 	.word	0x00000cb0


	//   ....[12]....
        /*0110*/ 	.word	0x00000ce0


	//   ....[13]....
        /*0114*/ 	.word	0x00000d00


	//   ....[14]....
        /*0118*/ 	.word	0x00000d20


	//   ....[15]....
        /*011c*/ 	.word	0x00000d30


	//   ....[16]....
        /*0120*/ 	.word	0x00000d60


	//   ....[17]....
        /*0124*/ 	.word	0x00000d90


	//   ....[18]....
        /*0128*/ 	.word	0x00000da0


	//   ....[19]....
        /*012c*/ 	.word	0x00000db0


	//   ....[20]....
        /*0130*/ 	.word	0x000010c0


	//   ....[21]....
        /*0134*/ 	.word	0x00001130


	//   ....[22]....
        /*0138*/ 	.word	0x00001190


	//   ....[23]....
        /*013c*/ 	.word	0x000011f0


	//   ....[24]....
        /*0140*/ 	.word	0x00001260


	//   ....[25]....
        /*0144*/ 	.word	0x000012d0


	//   ....[26]....
        /*0148*/ 	.word	0x00001330


	//   ....[27]....
        /*014c*/ 	.word	0x00001390


	//   ....[28]....
        /*0150*/ 	.word	0x000013f0


	//   ....[29]....
        /*0154*/ 	.word	0x00001460


	//   ....[30]....
        /*0158*/ 	.word	0x000014d0


	//   ....[31]....
        /*015c*/ 	.word	0x00001530


	//   ....[32]....
        /*0160*/ 	.word	0x00001590


	//   ....[33]....
        /*0164*/ 	.word	0x000015f0


	//   ....[34]....
        /*0168*/ 	.word	0x00001660


	//   ....[35]....
        /*016c*/ 	.word	0x000016d0


	//   ....[36]....
        /*0170*/ 	.word	0x00001730


	//   ....[37]....
        /*0174*/ 	.word	0x00001790


	//   ....[38]....
        /*0178*/ 	.word	0x000017f0


	//   ....[39]....
        /*017c*/ 	.word	0x00001850


	//----- nvinfo : EIATTR_EXIT_INSTR_OFFSETS
	.align		4
.L_1705:
        /*0180*/ 	.byte	0x04, 0x1c
        /*0182*/ 	.short	(.L_1707 - .L_1706)


	//   ....[0]....
.L_1706:
        /*0184*/ 	.word	0x00000070


	//   ....[1]....
        /*0188*/ 	.word	0x00001060


	//----- nvinfo : EIATTR_MAX_THREADS
	.align		4
.L_1707:
        /*018c*/ 	.byte	0x04, 0x05
        /*018e*/ 	.short	(.L_1709 - .L_1708)
.L_1708:
        /*0190*/ 	.word	0x00000400
        /*0194*/ 	.word	0x00000001
        /*0198*/ 	.word	0x00000001


	//----- nvinfo : EIATTR_CRS_STACK_SIZE
	.align		4
.L_1709:
        /*019c*/ 	.byte	0x04, 0x1e
        /*019e*/ 	.short	(.L_1711 - .L_1710)
.L_1710:
        /*01a0*/ 	.word	0x00000000
.L_1711:


//--------------------- .nv.info._ZN10layer_norm31ln_parallel_residual_bwd_kernelINS_13Kernel_traitsI13__nv_bfloat16S2_fS2_fjLj1280ELj1ELj4ELj1ELj16ENS_18Kernel_traits_baseILj1280ES2_S2_fS2_fjLj128EEEEELb1ELb1ELb0EEEvNS_9BwdParamsE --------------------------
	.section	.nv.info._ZN10layer_norm31ln_parallel_residual_bwd_kernelINS_13Kernel_traitsI13__nv_bfloat16S2_fS2_fjLj1280ELj1ELj4ELj1ELj16ENS_18Kernel_traits_baseILj1280ES2_S2_fS2_fjLj128EEEEELb1ELb1ELb0EEEvNS_9BwdParamsE,"",@"SHT_CUDA_INFO"
	.sectionflags	@""
	.align	4


	//----- nvinfo : EIATTR_CUDA_API_VERSION
	.align		4
        /*0000*/ 	.byte	0x04, 0x37
        /*0002*/ 	.short	(.L_1713 - .L_1712)
.L_1712:
        /*0004*/ 	.word	0x00000082


	//----- nvinfo : EIATTR_SW2861232_WAR
	.align		4
.L_1713:
        /*0008*/ 	.byte	0x01, 0x35
	.zero		2


	//----- nvinfo : EIATTR_PARAM_CBANK
	.align		4
        /*000c*/ 	.byte	0x04, 0x0a
        /*000e*/ 	.short	(.L_1715 - .L_1714)
	.align		4
.L_1714:
        /*0010*/ 	.word	index@(.nv.constant0._ZN10layer_norm31ln_parallel_residual_bwd_kernelINS_13Kernel_traitsI13__nv_bfloat16S2_fS2_fjLj1280ELj1ELj4ELj1ELj16ENS_18Kernel_traits_baseILj1280ES2_S2_fS2_fjLj128EEEEELb1ELb1ELb0EEEvNS_9BwdParamsE)
        /*0014*/ 	.short	0x0160
        /*0016*/ 	.short	0x0128


	//----- nvinfo : EIATTR_CBANK_PARAM_SIZE
	.align		4
.L_1715:
        /*0018*/ 	.byte	0x03, 0x19
        /*001a*/ 	.short	0x0128


	//----- nvinfo : EIATTR_KPARAM_INFO
	.align		4
        /*001c*/ 	.byte	0x04, 0x17
        /*001e*/ 	.short	(.L_1717 - .L_1716)
.L_1716:
        /*0020*/ 	.word	0x00000000
        /*0024*/ 	.short	0x0000
        /*0026*/ 	.short	0x0000
        /*0028*/ 	.byte	0x00, 0xf0, 0xa1, 0x04


	//----- nvinfo : EIATTR_MAXREG_COUNT
	.align		4
.L_1717:
        /*002c*/ 	.byte	0x03, 0x1b
        /*002e*/ 	.short	0x00ff


	//----- nvinfo : EIATTR_NUM_BARRIERS
	.align		4
        /*0030*/ 	.byte	0x02, 0x4c
        /*0032*/ 	.byte	0x01
	.zero		1


	//----- nvinfo : EIATTR_ANNOTATIONS
	.align		4
        /*0034*/ 	.byte	0x04, 0x55
        /*0036*/ 	.short	(.L_1719 - .L_1718)


	//   ....[0]....
.L_1718:
        /* <DEDUP_REMOVED lines=41> */


	//----- nvinfo : EIATTR_MERCURY_ISA_VERSION
	.align		4
.L_1719:
        /*02b8*/ 	.byte	0x03, 0x5f
        /*02ba*/ 	.short	0x0000


	//----- nvinfo : EIATTR_COOP_GROUP_MASK_REGIDS
	.align		4
        /*02bc*/ 	.byte	0x04, 0x29
        /*02be*/ 	.short	(.L_1721 - .L_1720)


	//   ....[0]....
.L_1720:
        /*02c0*/ 	.word	0xffffffff


	//   ....[1]....
        /*02c4*/ 	.word	0xffffffff


	//   ....[2]....
        /*02c8*/ 	.word	0xffffffff


	//   ....[3]....
        /*02cc*/ 	.word	0xffffffff


	//   ....[4]....
        /*02d0*/ 	.word	0xffffffff


	//   ....[5]....
        /*02d4*/ 	.word	0xffffffff


	//   ....[6]....
        /*02d8*/ 	.word	0xffffffff


	//   ....[7]....
        /*02dc*/ 	.word	0xffffffff


	//   ....[8]....
        /*02e0*/ 	.word	0xffffffff


	//   ....[9]....
        /*02e4*/ 	.word	0xffffffff


	//   ....[10]....
        /*02e8*/ 	.word	0xffffffff


	//   ....[11]....
        /*02ec*/ 	.word	0xffffffff


	//   ....[12]....
        /*02f0*/ 	.word	0xffffffff


	//   ....[13]....
        /*02f4*/ 	.word	0xffffffff


	//   ....[14]....
        /*02f8*/ 	.word	0xffffffff


	//   ....[15]....
        /*02fc*/ 	.word	0xffffffff


	//   ....[16]....
        /*0300*/ 	.word	0xffffffff


	//   ....[17]....
        /*0304*/ 	.word	0xffffffff


	//   ....[18]....
        /*0308*/ 	.word	0xffffffff


	//   ....[19]....
        /*030c*/ 	.word	0xffffffff


	//----- nvinfo : EIATTR_COOP_GROUP_INSTR_OFFSETS
	.align		4
.L_1721:
        /*0310*/ 	.byte	0x04, 0x28
        /*0312*/ 	.short	(.L_1723 - .L_1722)


	//   ....[0]....
.L_1722:
        /*0314*/ 	.word	0x00002af0


	//   ....[1]....
        /*0318*/ 	.word	0x00002b10


	//   ....[2]....
        /*031c*/ 	.word	0x00002b40


	//   ....[3]....
        /*0320*/ 	.word	0x00002b60


	//   ....[4]....
        /*0324*/ 	.word	0x00002b80


	//   ....[5]....
        /*0328*/ 	.word	0x00002ba0


	//   ....[6]....
        /*032c*/ 	.word	0x00002bb0


	//   ....[7]....
        /*0330*/ 	.word	0x00002be0


	//   ....[8]....
        /*0334*/ 	.word	0x00002bf0


	//   ....[9]....
        /*0338*/ 	.word	0x00002c10


	//   ....[10]....
        /*033c*/ 	.word	0x00006750


	//   ....[11]....
        /*0340*/ 	.word	0x000067d0


	//   ....[12]....
        /*0344*/ 	.word	0x00006850


	//   ....[13]....
        /*0348*/ 	.word	0x000068c0


	//   ....[14]....
        /*034c*/ 	.word	0x00006940


	//   ....[15]....
        /*0350*/ 	.word	0x000069b0


	//   ....[16]....
        /*0354*/ 	.word	0x00006a30


	//   ....[17]....
        /*0358*/ 	.word	0x00006aa0


	//   ....[18]....
        /*035c*/ 	.word	0x00006b20


	//   ....[19]....
        /*0360*/ 	.word	0x00006b90


	//----- nvinfo : EIATTR_EXIT_INSTR_OFFSETS
	.align		4
.L_1723:
        /*0364*/ 	.byte	0x04, 0x1c
        /*0366*/ 	.short	(.L_1725 - .L_1724)


	//   ....[0]....
.L_1724:
        /*0368*/ 	.word	0x000066c0


	//   ....[1]....
        /*036c*/ 	.word	0x000066f0


	//----- nvinfo : EIATTR_MAX_THREADS
	.align		4
.L_1725:
        /*0370*/ 	.byte	0x04, 0x05
        /*0372*/ 	.short	(.L_1727 - .L_1726)
.L_1726:
        /*0374*/ 	.word	0x00000080
        /*0378*/ 	.word	0x00000001
        /*037c*/ 	.word	0x00000001


	//----- nvinfo : EIATTR_CRS_STACK_SIZE
	.align		4
.L_1727:
        /*0380*/ 	.byte	0x04, 0x1e
        /*0382*/ 	.short	(.L_1729 - .L_1728)
.L_1728:
        /*0384*/ 	.word	0x00000000
.L_1729:


//--------------------- .nv.info._ZN10layer_norm22ln_bwd_finalize_kernelINS_22Kernel_traits_finalizeILj1280E13__nv_bfloat16S2_fS2_fjLb0ELj1024ELj4ENS_18Kernel_traits_baseILj1280ES2_S2_fS2_fjLj1024EEEEELb0ELb1EEEvNS_9BwdParamsE --------------------------
	.section	.nv.info._ZN10layer_norm22ln_bwd_finalize_kernelINS_22Kernel_traits_finalizeILj1280E13__nv_bfloat16S2_fS2_fjLb0ELj1024ELj4ENS_18Kernel_traits_baseILj1280ES2_S2_fS2_fjLj1024EEEEELb0ELb1EEEvNS_9BwdParamsE,"",@"SHT_CUDA_INFO"
	.sectionflags	@""
	.align	4


	//----- nvinfo : EIATTR_CUDA_API_VERSION
	.align		4
        /*0000*/ 	.byte	0x04, 0x37
        /*0002*/ 	.short	(.L_1731 - .L_1730)
.L_1730:
        /*0004*/ 	.word	0x00000082


	//----- nvinfo : EIATTR_SW2861232_WAR
	.align		4
.L_1731:
        /*0008*/ 	.byte	0x01, 0x35
	.zero		2


	//----- nvinfo : EIATTR_PARAM_CBANK
	.align		4
        /*000c*/ 	.byte	0x04, 0x0a
        /*000e*/ 	.short	(.L_1733 - .L_1732)
	.align		4
.L_1732:
        /*0010*/ 	.word	index@(.nv.constant0._ZN10layer_norm22ln_bwd_finalize_kernelINS_22Kernel_traits_finalizeILj1280E13__nv_bfloat16S2_fS2_fjLb0ELj1024ELj4ENS_18Kernel_traits_baseILj1280ES2_S2_fS2_fjLj1024EEEEELb0ELb1EEEvNS_9BwdParamsE)
        /*0014*/ 	.short	0x0160
        /*0016*/ 	.short	0x0128


	//----- nvinfo : EIATTR_CBANK_PARAM_SIZE
	.align		4
.L_1733:
        /*0018*/ 	.byte	0x03, 0x19
        /*001a*/ 	.short	0x0128


	//----- nvinfo : EIATTR_KPARAM_INFO
	.align		4
        /*001c*/ 	.byte	0x04, 0x17
        /*001e*/ 	.short	(.L_1735 - .L_1734)
.L_1734:
        /*0020*/ 	.word	0x00000000
        /*0024*/ 	.short	0x0000
        /*0026*/ 	.short	0x0000
        /*0028*/ 	.byte	0x00, 0xf0, 0xa1, 0x04


	//----- nvinfo : EIATTR_MAXREG_COUNT
	.align		4
.L_1735:
        /*002c*/ 	.byte	0x03, 0x1b
        /*002e*/ 	.short	0x0040


	//----- nvinfo : EIATTR_NUM_BARRIERS
	.align		4
        /*0030*/ 	.byte	0x02, 0x4c
        /*0032*/ 	.byte	0x01
	.zero		1


	//----- nvinfo : EIATTR_MERCURY_ISA_VERSION
	.align		4
        /*0034*/ 	.byte	0x03, 0x5f
        /*0036*/ 	.short	0x0000


	//----- nvinfo : EIATTR_COOP_GROUP_MASK_REGIDS
	.align		4
        /*0038*/ 	.byte	0x04, 0x29
        /*003a*/ 	.short	(.L_1737 - .L_1736)


	//   ....[0]....
.L_1736:
        /*003c*/ 	.word	0xffffffff


	//   ....[1]....
        /*0040*/ 	.word	0xffffffff


	//   ....[2]....
        /*0044*/ 	.word	0xffffffff


	//   ....[3]....
        /*0048*/ 	.word	0xffffffff


	//   ....[4]....
        /*004c*/ 	.word	0xffffffff


	//   ....[5]....
        /*0050*/ 	.word	0xffffffff


	//   ....[6]....
        /*0054*/ 	.word	0xffffffff


	//   ....[7]....
        /*0058*/ 	.word	0xffffffff


	//   ....[8]....
        /*005c*/ 	.word	0xffffffff


	//   ....[9]....
        /*0060*/ 	.word	0xffffffff


	//   ....[10]....
        /*0064*/ 	.word	0xffffffff


	//   ....[11]....
        /*0068*/ 	.word	0xffffffff


	//   ....[12]....
        /*006c*/ 	.word	0xffffffff


	//   ....[13]....
        /*0070*/ 	.word	0xffffffff


	//   ....[14]....
        /*0074*/ 	.word	0xffffffff


	//   ....[15]....
        /*0078*/ 	.word	0xffffffff


	//   ....[16]....
        /*007c*/ 	.word	0xffffffff


	//   ....[17]....
        /*0080*/ 	.word	0xffffffff


	//   ....[18]....
        /*0084*/ 	.word	0xffffffff


	//   ....[19]....
        /*0088*/ 	.word	0xffffffff


	//----- nvinfo : EIATTR_COOP_GROUP_INSTR_OFFSETS
	.align		4
.L_1737:
        /*008c*/ 	.byte	0x04, 0x28
        /*008e*/ 	.short	(.L_1739 - .L_1738)


	//   ....[0]....
.L_1738:
        /*0090*/ 	.word	0x000007f0


	//   ....[1]....
        /*0094*/ 	.word	0x00000820


	//   ....[2]....
        /*0098*/ 	.word	0x00000840


	//   ....[3]....
        /*009c*/ 	.word	0x00000850


	//   ....[4]....
        /*00a0*/ 	.word	0x00000880


	//   ....[5]....
        /*00a4*/ 	.word	0x00000890


	//   ....[6]....
        /*00a8*/ 	.word	0x000008c0


	//   ....[7]....
        /*00ac*/ 	.word	0x000008d0


	//   ....[8]....
        /*00b0*/ 	.word	0x00000900


	//   ....[9]....
        /*00b4*/ 	.word	0x00000910


	//   ....[10]....
        /*00b8*/ 	.word	0x00000b00


	//   ....[11]....
        /*00bc*/ 	.word	0x00000b80


	//   ....[12]....
        /*00c0*/ 	.word	0x00000be0


	//   ....[13]....
        /*00c4*/ 	.word	0x00000c40


	//   ....[14]....
        /*00c8*/ 	.word	0x00000cb0


	//   ....[15]....
        /*00cc*/ 	.word	0x00000d20


	//   ....[16]....
        /*00d0*/ 	.word	0x00000d80


	//   ....[17]....
        /*00d4*/ 	.word	0x00000de0


	//   ....[18]....
        /*00d8*/ 	.word	0x00000e40


	//   ....[19]....
        /*00dc*/ 	.word	0x00000ea0


	//----- nvinfo : EIATTR_EXIT_INSTR_OFFSETS
	.align		4
.L_1739:
        /*00e0*/ 	.byte	0x04, 0x1c
        /*00e2*/ 	.short	(.L_1741 - .L_1740)


	//   ....[0]....
.L_1740:
        /*00e4*/ 	.word	0x00000070


	//   ....[1]....
        /*00e8*/ 	.word	0x00000aa0


	//----- nvinfo : EIATTR_MAX_THREADS
	.align		4
.L_1741:
        /*00ec*/ 	.byte	0x04, 0x05
        /*00ee*/ 	.short	(.L_1743 - .L_1742)
.L_1742:
        /*00f0*/ 	.word	0x00000400
        /*00f4*/ 	.word	0x00000001
        /*00f8*/ 	.word	0x00000001


	//----- nvinfo : EIATTR_CRS_STACK_SIZE
	.align		4
.L_1743:
        /*00fc*/ 	.byte	0x04, 0x1e
        /*00fe*/ 	.short	(.L_1745 - .L_1744)
.L_1744:
        /*0100*/ 	.word	0x00000000
.L_1745:


//--------------------- .nv.info._ZN10layer_norm40ln_parallel_residual_bwd_finalize_kernelINS_22Kernel_traits_finalizeILj1280E13__nv_bfloat16S2_fS2_fjLb0ELj1024ELj4ENS_18Kernel_traits_baseILj1280ES2_S2_fS2_fjLj1024EEEEELb1EEEvNS_9BwdParamsE --------------------------
	.section	.nv.info._ZN10layer_norm40ln_parallel_residual_bwd_finalize_kernelINS_22Kernel_traits_finalizeILj1280E13__nv_bfloat16S2_fS2_fjLb0ELj1024ELj4ENS_18Kernel_traits_baseILj1280ES2_S2_fS2_fjLj1024EEEEELb1EEEvNS_9BwdParamsE,"",@"SHT_CUDA_INFO"
	.sectionflags	@""
	.align	4


	//----- nvinfo : EIATTR_CUDA_API_VERSION
	.align		4
        /*0000*/ 	.byte	0x04, 0x37
        /*0002*/ 	.short	(.L_1747 - .L_1746)
.L_1746:
        /*0004*/ 	.word	0x00000082


	//----- nvinfo : EIATTR_SW2861232_WAR
	.align		4
.L_1747:
        /*0008*/ 	.byte	0x01, 0x35
	.zero		2


	//----- nvinfo : EIATTR_PARAM_CBANK
	.align		4
        /*000c*/ 	.byte	0x04, 0x0a
        /*000e*/ 	.short	(.L_1749 - .L_1748)
	.align		4
.L_1748:
        /*0010*/ 	.word	index@(.nv.constant0._ZN10layer_norm40ln_parallel_residual_bwd_finalize_kernelINS_22Kernel_traits_finalizeILj1280E13__nv_bfloat16S2_fS2_fjLb0ELj1024ELj4ENS_18Kernel_traits_baseILj1280ES2_S2_fS2_fjLj1024EEEEELb1EEEvNS_9BwdParamsE)
        /*0014*/ 	.short	0x0160
        /*0016*/ 	.short	0x0128


	//----- nvinfo : EIATTR_CBANK_PARAM_SIZE
	.align		4
.L_1749:
        /*0018*/ 	.byte	0x03, 0x19
        /*001a*/ 	.short	0x0128


	//----- nvinfo : EIATTR_KPARAM_INFO
	.align		4
        /*001c*/ 	.byte	0x04, 0x17
        /*001e*/ 	.short	(.L_1751 - .L_1750)
.L_1750:
        /*0020*/ 	.word	0x00000000
        /*0024*/ 	.short	0x0000
        /*0026*/ 	.short	0x0000
        /*0028*/ 	.byte	0x00, 0xf0, 0xa1, 0x04


	//----- nvinfo : EIATTR_MAXREG_COUNT
	.align		4
.L_1751:
        /*002c*/ 	.byte	0x03, 0x1b
        /*002e*/ 	.short	0x0040


	//----- nvinfo : EIATTR_NUM_BARRIERS
	.align		4
        /*0030*/ 	.byte	0x02, 0x4c
        /*0032*/ 	.byte	0x01
	.zero		1


	//----- nvinfo : EIATTR_MERCURY_ISA_VERSION
	.align		4
        /*0034*/ 	.byte	0x03, 0x5f
        /*0036*/ 	.short	0x0000


	//----- nvinfo : EIATTR_COOP_GROUP_MASK_REGIDS
	.align		4
        /*0038*/ 	.byte	0x04, 0x29
        /*003a*/ 	.short	(.L_1753 - .L_1752)


	//   ....[0]....
.L_1752:
        /*003c*/ 	.word	0xffffffff


	//   ....[1]....
        /*0040*/ 	.word	0xffffffff


	//   ....[2]....
        /*0044*/ 	.word	0xffffffff


	//   ....[3]....
        /*0048*/ 	.word	0xffffffff


	//   ....[4]....
        /*004c*/ 	.word	0xffffffff


	//   ....[5]....
        /*0050*/ 	.word	0xffffffff


	//   ....[6]....
        /*0054*/ 	.word	0xffffffff


	//   ....[7]....
        /*0058*/ 	.word	0xffffffff


	//   ....[8]....
        /*005c*/ 	.word	0xffffffff


	//   ....[9]....
        /*0060*/ 	.word	0xffffffff


	//   ....[10]....
        /*0064*/ 	.word	0xffffffff


	//   ....[11]....
        /*0068*/ 	.word	0xffffffff


	//   ....[12]....
        /*006c*/ 	.word	0xffffffff


	//   ....[13]....
        /*0070*/ 	.word	0xffffffff


	//   ....[14]....
        /*0074*/ 	.word	0xffffffff


	//   ....[15]....
        /*0078*/ 	.word	0xffffffff


	//   ....[16]....
        /*007c*/ 	.word	0xffffffff


	//   ....[17]....
        /*0080*/ 	.word	0xffffffff


	//   ....[18]....
        /*0084*/ 	.word	0xffffffff


	//   ....[19]....
        /*0088*/ 	.word	0xffffffff


	//   ....[20]....
        /*008c*/ 	.word	0xffffffff


	//   ....[21]....
        /*0090*/ 	.word	0xffffffff


	//   ....[22]....
        /*0094*/ 	.word	0xffffffff


	//   ....[23]....
        /*0098*/ 	.word	0xffffffff


	//   ....[24]....
        /*009c*/ 	.word	0xffffffff


	//   ....[25]....
        /*00a0*/ 	.word	0xffffffff


	//   ....[26]....
        /*00a4*/ 	.word	0xffffffff


	//   ....[27]....
        /*00a8*/ 	.word	0xffffffff


	//   ....[28]....
        /*00ac*/ 	.word	0xffffffff


	//   ....[29]....
        /*00b0*/ 	.word	0xffffffff


	//   ....[30]....
        /*00b4*/ 	.word	0xffffffff


	//   ....[31]....
        /*00b8*/ 	.word	0xffffffff


	//   ....[32]....
        /*00bc*/ 	.word	0xffffffff


	//   ....[33]....
        /*00c0*/ 	.word	0xffffffff


	//   ....[34]....
        /*00c4*/ 	.word	0xffffffff


	//   ....[35]....
        /*00c8*/ 	.word	0xffffffff


	//   ....[36]....
        /*00cc*/ 	.word	0xffffffff


	//   ....[37]....
        /*00d0*/ 	.word	0xffffffff


	//   ....[38]....
        /*00d4*/ 	.word	0xffffffff


	//   ....[39]....
        /*00d8*/ 	.word	0xffffffff


	//----- nvinfo : EIATTR_COOP_GROUP_INSTR_OFFSETS
	.align		4
.L_1753:
        /*00dc*/ 	.byte	0x04, 0x28
        /*00de*/ 	.short	(.L_1755 - .L_1754)


	//   ....[0]....
.L_1754:
        /*00e0*/ 	.word	0x00000b60


	//   ....[1]....
        /*00e4*/ 	.word	0x00000b90


	//   ....[2]....
        /*00e8*/ 	.word	0x00000ba0


	//   ....[3]....
        /*00ec*/ 	.word	0x00000bb0


	//   ....[4]....
        /*00f0*/ 	.word	0x00000be0


	//   ....[5]....
        /*00f4*/ 	.word	0x00000c00


	//   ....[6]....
        /*00f8*/ 	.word	0x00000c10


	//   ....[7]....
        /*00fc*/ 	.word	0x00000c20


	//   ....[8]....
        /*0100*/ 	.word	0x00000c50


	//   ....[9]....
        /*0104*/ 	.word	0x00000c70


	//   ....[10]....
        /*0108*/ 	.word	0x00000c90


	//   ....[11]....
        /*010c*/ 	.word	0x00000ca0


	//   ....[12]....
        /*0110*/ 	.word	0x00000cd0


	//   ....[13]....
        /*0114*/ 	.word	0x00000cf0


	//   ....[14]....
        /*0118*/ 	.word	0x00000d10


	//   ....[15]....
        /*011c*/ 	.word	0x00000d20


	//   ....[16]....
        /*0120*/ 	.word	0x00000d50


	//   ....[17]....
        /*0124*/ 	.word	0x00000d80


	//   ....[18]....
        /*0128*/ 	.word	0x00000d90


	//   ....[19]....
        /*012c*/ 	.word	0x00000da0


	//   ....[20]....
        /*0130*/ 	.word	0x00001090


	//   ....[21]....
        /*0134*/ 	.word	0x00001100


	//   ....[22]....
        /*0138*/ 	.word	0x00001160


	//   ....[23]....
        /*013c*/ 	.word	0x000011c0


	//   ....[24]....
        /*0140*/ 	.word	0x00001230


	//   ....[25]....
        /*0144*/ 	.word	0x000012a0


	//   ....[26]....
        /*0148*/ 	.word	0x00001300


	//   ....[27]....
        /*014c*/ 	.word	0x00001360


	//   ....[28]....
        /*0150*/ 	.word	0x000013c0


	//   ....[29]....
        /*0154*/ 	.word	0x00001430


	//   ....[30]....
        /*0158*/ 	.word	0x000014a0


	//   ....[31]....
        /*015c*/ 	.word	0x00001500


	//   ....[32]....
        /*0160*/ 	.word	0x00001560


	//   ....[33]....
        /*0164*/ 	.word	0x000015c0


	//   ....[34]....
        /*0168*/ 	.word	0x00001630


	//   ....[35]....
        /*016c*/ 	.word	0x000016a0


	//   ....[36]....
        /*0170*/ 	.word	0x00001700


	//   ....[37]....
        /*0174*/ 	.word	0x00001760


	//   ....[38]....
        /*0178*/ 	.word	0x000017c0


	//   ....[39]....
        /*017c*/ 	.word	0x00001820


	//----- nvinfo : EIATTR_EXIT_INSTR_OFFSETS
	.align		4
.L_1755:
        /*0180*/ 	.byte	0x04, 0x1c
        /*0182*/ 	.short	(.L_1757 - .L_1756)


	//   ....[0]....
.L_1756:
        /*0184*/ 	.word	0x00000070


	//   ....[1]....
        /*0188*/ 	.word	0x00001030


	//----- nvinfo : EIATTR_MAX_THREADS
	.align		4
.L_1757:
        /*018c*/ 	.byte	0x04, 0x05
        /*018e*/ 	.short	(.L_1759 - .L_1758)
.L_1758:
        /*0190*/ 	.word	0x00000400
        /*0194*/ 	.word	0x00000001
        /*0198*/ 	.word	0x00000001


	//----- nvinfo : EIATTR_CRS_STACK_SIZE
	.align		4
.L_1759:
        /*019c*/ 	.byte	0x04, 0x1e
        /*019e*/ 	.short	(.L_1761 - .L_1760)
.L_1760:
        /*01a0*/ 	.word	0x00000000
.L_1761:


//--------------------- .nv.info._ZN10layer_norm31ln_parallel_residual_bwd_kernelINS_13Kernel_traitsI13__nv_bfloat16S2_fS2_fjLj1280ELj1ELj4ELj1ELj16ENS_18Kernel_traits_baseILj1280ES2_S2_fS2_fjLj128EEEEELb1ELb1ELb1EEEvNS_9BwdParamsE --------------------------
	.section	.nv.info._ZN10layer_norm31ln_parallel_residual_bwd_kernelINS_13Kernel_traitsI13__nv_bfloat16S2_fS2_fjLj1280ELj1ELj4ELj1ELj16ENS_18Kernel_traits_baseILj1280ES2_S2_fS2_fjLj128EEEEELb1ELb1ELb1EEEvNS_9BwdParamsE,"",@"SHT_CUDA_INFO"
	.sectionflags	@""
	.align	4


	//----- nvinfo : EIATTR_CUDA_API_VERSION
	.align		4
        /*0000*/ 	.byte	0x04, 0x37
        /*0002*/ 	.short	(.L_1763 - .L_1762)
.L_1762:
        /*0004*/ 	.word	0x00000082


	//----- nvinfo : EIATTR_SW2861232_WAR
	.align		4
.L_1763:
        /*0008*/ 	.byte	0x01, 0x35
	.zero		2


	//----- nvinfo : EIATTR_PARAM_CBANK
	.align		4
        /*000c*/ 	.byte	0x04, 0x0a
        /*000e*/ 	.short	(.L_1765 - .L_1764)
	.align		4
.L_1764:
        /*0010*/ 	.word	index@(.nv.constant0._ZN10layer_norm31ln_parallel_residual_bwd_kernelINS_13Kernel_traitsI13__nv_bfloat16S2_fS2_fjLj1280ELj1ELj4ELj1ELj16ENS_18Kernel_traits_baseILj1280ES2_S2_fS2_fjLj128EEEEELb1ELb1ELb1EEEvNS_9BwdParamsE)
        /*0014*/ 	.short	0x0160
        /*0016*/ 	.short	0x0128


	//----- nvinfo : EIATTR_CBANK_PARAM_SIZE
	.align		4
.L_1765:
        /*0018*/ 	.byte	0x03, 0x19
        /*001a*/ 	.short	0x0128


	//----- nvinfo : EIATTR_KPARAM_INFO
	.align		4
        /*001c*/ 	.byte	0x04, 0x17
        /*001e*/ 	.short	(.L_1767 - .L_1766)
.L_1766:
        /*0020*/ 	.word	0x00000000
        /*0024*/ 	.short	0x0000
        /*0026*/ 	.short	0x0000
        /*0028*/ 	.byte	0x00, 0xf0, 0xa1, 0x04


	//----- nvinfo : EIATTR_MAXREG_COUNT
	.align		4
.L_1767:
        /*002c*/ 	.byte	0x03, 0x1b
        /*002e*/ 	.short	0x00ff


	//----- nvinfo : EIATTR_NUM_BARRIERS
	.align		4
        /*0030*/ 	.byte	0x02, 0x4c
        /*0032*/ 	.byte	0x01
	.zero		1


	//----- nvinfo : EIATTR_ANNOTATIONS
	.align		4
        /*0034*/ 	.byte	0x04, 0x55
        /*0036*/ 	.short	(.L_1769 - .L_1768)


	//   ....[0]....
.L_1768:
        /* <DEDUP_REMOVED lines=36> */


	//----- nvinfo : EIATTR_MERCURY_ISA_VERSION
	.align		4
.L_1769:
        /*0268*/ 	.byte	0x03, 0x5f
        /*026a*/ 	.short	0x0000


	//----- nvinfo : EIATTR_COOP_GROUP_MASK_REGIDS
	.align		4
        /*026c*/ 	.byte	0x04, 0x29
        /*026e*/ 	.short	(.L_1771 - .L_1770)


	//   ....[0]....
.L_1770:
        /*0270*/ 	.word	0xffffffff


	//   ....[1]....
        /*0274*/ 	.word	0xffffffff


	//   ....[2]....
        /*0278*/ 	.word	0xffffffff


	//   ....[3]....
        /*027c*/ 	.word	0xffffffff


	//   ....[4]....
        /*0280*/ 	.word	0xffffffff


	//   ....[5]....
        /*0284*/ 	.word	0xffffffff


	//   ....[6]....
        /*0288*/ 	.word	0xffffffff


	//   ....[7]....
        /*028c*/ 	.word	0xffffffff


	//   ....[8]....
        /*0290*/ 	.word	0xffffffff


	//   ....[9]....
        /*0294*/ 	.word	0xffffffff


	//   ....[10]....
        /*0298*/ 	.word	0xffffffff


	//   ....[11]....
        /*029c*/ 	.word	0xffffffff


	//   ....[12]....
        /*02a0*/ 	.word	0xffffffff


	//   ....[13]....
        /*02a4*/ 	.word	0xffffffff


	//   ....[14]....
        /*02a8*/ 	.word	0xffffffff


	//   ....[15]....
        /*02ac*/ 	.word	0xffffffff


	//   ....[16]....
        /*02b0*/ 	.word	0xffffffff


	//   ....[17]....
        /*02b4*/ 	.word	0xffffffff


	//   ....[18]....
        /*02b8*/ 	.word	0xffffffff


	//   ....[19]....
        /*02bc*/ 	.word	0xffffffff


	//----- nvinfo : EIATTR_COOP_GROUP_INSTR_OFFSETS
	.align		4
.L_1771:
        /*02c0*/ 	.byte	0x04, 0x28
        /*02c2*/ 	.short	(.L_1773 - .L_1772)


	//   ....[0]....
.L_1772:
        /*02c4*/ 	.word	0x00002830


	//   ....[1]....
        /*02c8*/ 	.word	0x00002850


	//   ....[2]....
        /*02cc*/ 	.word	0x00002880


	//   ....[3]....
        /*02d0*/ 	.word	0x000028a0


	//   ....[4]....
        /*02d4*/ 	.word	0x000028c0


	//   ....[5]....
        /*02d8*/ 	.word	0x000028e0


	//   ....[6]....
        /*02dc*/ 	.word	0x00002900


	//   ....[7]....
        /*02e0*/ 	.word	0x00002920


	//   ....[8]....
        /*02e4*/ 	.word	0x00002930


	//   ....[9]....
        /*02e8*/ 	.word	0x00002950


	//   ....[10]....
        /*02ec*/ 	.word	0x000060c0


	//   ....[11]....
        /*02f0*/ 	.word	0x00006120


	//   ....[12]....
        /*02f4*/ 	.word	0x00006180


	//   ....[13]....
        /*02f8*/ 	.word	0x000061d0


	//   ....[14]....
        /*02fc*/ 	.word	0x00006230


	//   ....[15]....
        /*0300*/ 	.word	0x00006280


	//   ....[16]....
        /*0304*/ 	.word	0x000062e0


	//   ....[17]....
        /*0308*/ 	.word	0x00006330


	//   ....[18]....
        /*030c*/ 	.word	0x00006390


	//   ....[19]....
        /*0310*/ 	.word	0x000063e0


	//----- nvinfo : EIATTR_EXIT_INSTR_OFFSETS
	.align		4
.L_1773:
        /*0314*/ 	.byte	0x04, 0x1c
        /*0316*/ 	.short	(.L_1775 - .L_1774)


	//   ....[0]....
.L_1774:
        /*0318*/ 	.word	0x00006080


	//----- nvinfo : EIATTR_MAX_THREADS
	.align		4
.L_1775:
        /*031c*/ 	.byte	0x04, 0x05
        /*031e*/ 	.short	(.L_1777 - .L_1776)
.L_1776:
        /*0320*/ 	.word	0x00000080
        /*0324*/ 	.word	0x00000001
        /*0328*/ 	.word	0x00000001


	//----- nvinfo : EIATTR_CRS_STACK_SIZE
	.align		4
.L_1777:
        /*032c*/ 	.byte	0x04, 0x1e
        /*032e*/ 	.short	(.L_1779 - .L_1778)
.L_1778:
        /*0330*/ 	.word	0x00000000
.L_1779:


//--------------------- .nv.info._ZN10layer_norm31ln_parallel_residual_bwd_kernelINS_13Kernel_traitsIf13__nv_bfloat16fS2_fjLj1280ELj1ELj4ELj1ELj16ENS_18Kernel_traits_baseILj1280EfS2_fS2_fjLj128EEEEELb0ELb0ELb0EEEvNS_9BwdParamsE --------------------------
	.section	.nv.info._ZN10layer_norm31ln_parallel_residual_bwd_kernelINS_13Kernel_traitsIf13__nv_bfloat16fS2_fjLj1280ELj1ELj4ELj1ELj16ENS_18Kernel_traits_baseILj1280EfS2_fS2_fjLj128EEEEELb0ELb0ELb0EEEvNS_9BwdParamsE,"",@"SHT_CUDA_INFO"
	.sectionflags	@""
	.align	4


	//----- nvinfo : EIATTR_CUDA_API_VERSION
	.align		4
        /*0000*/ 	.byte	0x04, 0x37
        /*0002*/ 	.short	(.L_1781 - .L_1780)
.L_1780:
        /*0004*/ 	.word	0x00000082


	//----- nvinfo : EIATTR_SW2861232_WAR
	.align		4
.L_1781:
        /*0008*/ 	.byte	0x01, 0x35
	.zero		2


	//----- nvinfo : EIATTR_PARAM_CBANK
	.align		4
        /*000c*/ 	.byte	0x04, 0x0a
        /*000e*/ 	.short	(.L_1783 - .L_1782)
	.align		4
.L_1782:
        /*0010*/ 	.word	index@(.nv.constant0._ZN10layer_norm31ln_parallel_residual_bwd_kernelINS_13Kernel_traitsIf13__nv_bfloat16fS2_fjLj1280ELj1ELj4ELj1ELj16ENS_18Kernel_traits_baseILj1280EfS2_fS2_fjLj128EEEEELb0ELb0ELb0EEEvNS_9BwdParamsE)
        /*0014*/ 	.short	0x0160
        /*0016*/ 	.short	0x0128


	//----- nvinfo : EIATTR_CBANK_PARAM_SIZE
	.align		4
.L_1783:
        /*0018*/ 	.byte	0x03, 0x19
        /*001a*/ 	.short	0x0128


	//----- nvinfo : EIATTR_KPARAM_INFO
	.align		4
        /*001c*/ 	.byte	0x04, 0x17
        /*001e*/ 	.short	(.L_1785 - .L_1784)
.L_1784:
        /*0020*/ 	.word	0x00000000
        /*0024*/ 	.short	0x0000
        /*0026*/ 	.short	0x0000
        /*0028*/ 	.byte	0x00, 0xf0, 0xa1, 0x04


	//----- nvinfo : EIATTR_MAXREG_COUNT
	.align		4
.L_1785:
        /*002c*/ 	.byte	0x03, 0x1b
        /*002e*/ 	.short	0x00ff


	//----- nvinfo : EIATTR_NUM_BARRIERS
	.align		4
        /*0030*/ 	.byte	0x02, 0x4c
        /*0032*/ 	.byte	0x01
	.zero		1


	//----- nvinfo : EIATTR_ANNOTATIONS
	.align		4
        /*0034*/ 	.byte	0x04, 0x55
        /*0036*/ 	.short	(.L_1787 - .L_1786)


	//   ....[0]....
.L_1786:
        /* <DEDUP_REMOVED lines=830> */


	//----- nvinfo : EIATTR_MERCURY_ISA_VERSION
	.align		4
.L_1787:
        /*3408*/ 	.byte	0x03, 0x5f
        /*340a*/ 	.short	0x0000


	//----- nvinfo : EIATTR_COOP_GROUP_MASK_REGIDS
	.align		4
        /*340c*/ 	.byte	0x04, 0x29
        /*340e*/ 	.short	(.L_1789 - .L_1788)


	//   ....[0]....
.L_1788:
        /*3410*/ 	.word	0xffffffff


	//   ....[1]....
        /*3414*/ 	.word	0xffffffff


	//   ....[2]....
        /*3418*/ 	.word	0xffffffff


	//   ....[3]....
        /*341c*/ 	.word	0xffffffff


	//   ....[4]....
        /*3420*/ 	.word	0xffffffff


	//   ....[5]....
        /*3424*/ 	.word	0xffffffff


	//   ....[6]....
        /*3428*/ 	.word	0xffffffff


	//   ....[7]....
        /*342c*/ 	.word	0xffffffff


	//   ....[8]....
        /*3430*/ 	.word	0xffffffff


	//   ....[9]....
        /*3434*/ 	.word	0xffffffff


	//   ....[10]....
        /*3438*/ 	.word	0xffffffff


	//   ....[11]....
        /*343c*/ 	.word	0xffffffff


	//   ....[12]....
        /*3440*/ 	.word	0xffffffff


	//   ....[13]....
        /*3444*/ 	.word	0xffffffff


	//   ....[14]....
        /*3448*/ 	.word	0xffffffff


	//   ....[15]....
        /*344c*/ 	.word	0xffffffff


	//   ....[16]....
        /*3450*/ 	.word	0xffffffff


	//   ....[17]....
        /*3454*/ 	.word	0xffffffff


	//   ....[18]....
        /*3458*/ 	.word	0xffffffff


	//   ....[19]....
        /*345c*/ 	.word	0xffffffff


	//----- nvinfo : EIATTR_COOP_GROUP_INSTR_OFFSETS
	.align		4
.L_1789:
        /*3460*/ 	.byte	0x04, 0x28
        /*3462*/ 	.short	(.L_1791 - .L_1790)


	//   ....[0]....
.L_1790:
        /*3464*/ 	.word	0x00006aa0


	//   ....[1]....
        /*3468*/ 	.word	0x00006ae0


	//   ....[2]....
        /*346c*/ 	.word	0x00006af0


	//   ....[3]....
        /*3470*/ 	.word	0x00006b20


	//   ....[4]....
        /*3474*/ 	.word	0x00006b40


	//   ....[5]....
        /*3478*/ 	.word	0x00006b60


	//   ....[6]....
        /*347c*/ 	.word	0x00006b70


	//   ....[7]....
        /*3480*/ 	.word	0x00006ba0


	//   ....[8]....
        /*3484*/ 	.word	0x00006bb0


	//   ....[9]....
        /*3488*/ 	.word	0x00006bd0


	//   ....[10]....
        /*348c*/ 	.word	0x0000d450


	//   ....[11]....
        /*3490*/ 	.word	0x0000d4d0


	//   ....[12]....
        /*3494*/ 	.word	0x0000d560


	//   ....[13]....
        /*3498*/ 	.word	0x0000d5d0


	//   ....[14]....
        /*349c*/ 	.word	0x0000d650


	//   ....[15]....
        /*34a0*/ 	.word	0x0000d6c0


	//   ....[16]....
        /*34a4*/ 	.word	0x0000d740


	//   ....[17]....
        /*34a8*/ 	.word	0x0000d7b0


	//   ....[18]....
        /*34ac*/ 	.word	0x0000d830


	//   ....[19]....
        /*34b0*/ 	.word	0x0000d8a0


	//----- nvinfo : EIATTR_EXIT_INSTR_OFFSETS
	.align		4
.L_1791:
        /*34b4*/ 	.byte	0x04, 0x1c
        /*34b6*/ 	.short	(.L_1793 - .L_1792)


	//   ....[0]....
.L_1792:
        /*34b8*/ 	.word	0x0000d330


	//   ....[1]....
        /*34bc*/ 	.word	0x0000d3f0


	//----- nvinfo : EIATTR_MAX_THREADS
	.align		4
.L_1793:
        /*34c0*/ 	.byte	0x04, 0x05
        /*34c2*/ 	.short	(.L_1795 - .L_1794)
.L_1794:
        /*34c4*/ 	.word	0x00000080
        /*34c8*/ 	.word	0x00000001
        /*34cc*/ 	.word	0x00000001


	//----- nvinfo : EIATTR_CRS_STACK_SIZE
	.align		4
.L_1795:
        /*34d0*/ 	.byte	0x04, 0x1e
        /*34d2*/ 	.short	(.L_1797 - .L_1796)
.L_1796:
        /*34d4*/ 	.word	0x00000000
.L_1797:


//--------------------- .nv.info._ZN10layer_norm31ln_parallel_residual_bwd_kernelINS_13Kernel_traitsIf13__nv_bfloat16fS2_fjLj1280ELj1ELj4ELj1ELj16ENS_18Kernel_traits_baseILj1280EfS2_fS2_fjLj128EEEEELb0ELb0ELb1EEEvNS_9BwdParamsE --------------------------
	.section	.nv.info._ZN10layer_norm31ln_parallel_residual_bwd_kernelINS_13Kernel_traitsIf13__nv_bfloat16fS2_fjLj1280ELj1ELj4ELj1ELj16ENS_18Kernel_traits_baseILj1280EfS2_fS2_fjLj128EEEEELb0ELb0ELb1EEEvNS_9BwdParamsE,"",@"SHT_CUDA_INFO"
	.sectionflags	@""
	.align	4


	//----- nvinfo : EIATTR_CUDA_API_VERSION
	.align		4
        /*0000*/ 	.byte	0x04, 0x37
        /*0002*/ 	.short	(.L_1799 - .L_1798)
.L_1798:
        /*0004*/ 	.word	0x00000082


	//----- nvinfo : EIATTR_SW2861232_WAR
	.align		4
.L_1799:
        /*0008*/ 	.byte	0x01, 0x35
	.zero		2


	//----- nvinfo : EIATTR_PARAM_CBANK
	.align		4
        /*000c*/ 	.byte	0x04, 0x0a
        /*000e*/ 	.short	(.L_1801 - .L_1800)
	.align		4
.L_1800:
        /*0010*/ 	.word	index@(.nv.constant0._ZN10layer_norm31ln_parallel_residual_bwd_kernelINS_13Kernel_traitsIf13__nv_bfloat16fS2_fjLj1280ELj1ELj4ELj1ELj16ENS_18Kernel_traits_baseILj1280EfS2_fS2_fjLj128EEEEELb0ELb0ELb1EEEvNS_9BwdParamsE)
        /*0014*/ 	.short	0x0160
        /*0016*/ 	.short	0x0128


	//----- nvinfo : EIATTR_CBANK_PARAM_SIZE
	.align		4
.L_1801:
        /*0018*/ 	.byte	0x03, 0x19
        /*001a*/ 	.short	0x0128


	//----- nvinfo : EIATTR_KPARAM_INFO
	.align		4
        /*001c*/ 	.byte	0x04, 0x17
        /*001e*/ 	.short	(.L_1803 - .L_1802)
.L_1802:
        /*0020*/ 	.word	0x00000000
        /*0024*/ 	.short	0x0000
        /*0026*/ 	.short	0x0000
        /*0028*/ 	.byte	0x00, 0xf0, 0xa1, 0x04


	//----- nvinfo : EIATTR_MAXREG_COUNT
	.align		4
.L_1803:
        /*002c*/ 	.byte	0x03, 0x1b
        /*002e*/ 	.short	0x00ff


	//----- nvinfo : EIATTR_NUM_BARRIERS
	.align		4
        /*0030*/ 	.byte	0x02, 0x4c
        /*0032*/ 	.byte	0x01
	.zero		1


	//----- nvinfo : EIATTR_ANNOTATIONS
	.align		4
        /*0034*/ 	.byte	0x04, 0x55
        /*0036*/ 	.short	(.L_1805 - .L_1804)


	//   ....[0]....
.L_1804:
        /* <DEDUP_REMOVED lines=369> */


	//----- nvinfo : EIATTR_MERCURY_ISA_VERSION
	.align		4
.L_1805:
        /*1738*/ 	.byte	0x03, 0x5f
        /*173a*/ 	.short	0x0000


	//----- nvinfo : EIATTR_COOP_GROUP_MASK_REGIDS
	.align		4
        /*173c*/ 	.byte	0x04, 0x29
        /*173e*/ 	.short	(.L_1807 - .L_1806)


	//   ....[0]....
.L_1806:
        /*1740*/ 	.word	0xffffffff


	//   ....[1]....
        /*1744*/ 	.word	0xffffffff


	//   ....[2]....
        /*1748*/ 	.word	0xffffffff


	//   ....[3]....
        /*174c*/ 	.word	0xffffffff


	//   ....[4]....
        /*1750*/ 	.word	0xffffffff


	//   ....[5]....
        /*1754*/ 	.word	0xffffffff


	//   ....[6]....
        /*1758*/ 	.word	0xffffffff


	//   ....[7]....
        /*175c*/ 	.word	0xffffffff


	//   ....[8]....
        /*1760*/ 	.word	0xffffffff


	//   ....[9]....
        /*1764*/ 	.word	0xffffffff


	//   ....[10]....
        /*1768*/ 	.word	0xffffffff


	//   ....[11]....
        /*176c*/ 	.word	0xffffffff


	//   ....[12]....
        /*1770*/ 	.word	0xffffffff


	//   ....[13]....
        /*1774*/ 	.word	0xffffffff


	//   ....[14]....
        /*1778*/ 	.word	0xffffffff


	//   ....[15]....
        /*177c*/ 	.word	0xffffffff


	//   ....[16]....
        /*1780*/ 	.word	0xffffffff


	//   ....[17]....
        /*1784*/ 	.word	0xffffffff


	//   ....[18]....
        /*1788*/ 	.word	0xffffffff


	//   ....[19]....
        /*178c*/ 	.word	0xffffffff


	//----- nvinfo : EIATTR_COOP_GROUP_INSTR_OFFSETS
	.align		4
.L_1807:
        /*1790*/ 	.byte	0x04, 0x28
        /*1792*/ 	.short	(.L_1809 - .L_1808)


	//   ....[0]....
.L_1808:
        /*1794*/ 	.word	0x00004e40


	//   ....[1]....
        /*1798*/ 	.word	0x00004e70


	//   ....[2]....
        /*179c*/ 	.word	0x00004e80


	//   ....[3]....
        /*17a0*/ 	.word	0x00004eb0


	//   ....[4]....
        /*17a4*/ 	.word	0x00004ed0


	//   ....[5]....
        /*17a8*/ 	.word	0x00004ef0


	//   ....[6]....
        /*17ac*/ 	.word	0x00004f10


	//   ....[7]....
        /*17b0*/ 	.word	0x00004f30


	//   ....[8]....
        /*17b4*/ 	.word	0x00004f40


	//   ....[9]....
        /*17b8*/ 	.word	0x00004f60


	//   ....[10]....
        /*17bc*/ 	.word	0x00008b70


	//   ....[11]....
        /*17c0*/ 	.word	0x00008bd0


	//   ....[12]....
        /*17c4*/ 	.word	0x00008c30


	//   ....[13]....
        /*17c8*/ 	.word	0x00008c80


	//   ....[14]....
        /*17cc*/ 	.word	0x00008ce0


	//   ....[15]....
        /*17d0*/ 	.word	0x00008d30


	//   ....[16]....
        /*17d4*/ 	.word	0x00008d90


	//   ....[17]....
        /*17d8*/ 	.word	0x00008de0


	//   ....[18]....
        /*17dc*/ 	.word	0x00008e40


	//   ....[19]....
        /*17e0*/ 	.word	0x00008e90


	//----- nvinfo : EIATTR_EXIT_INSTR_OFFSETS
	.align		4
.L_1809:
        /*17e4*/ 	.byte	0x04, 0x1c
        /*17e6*/ 	.short	(.L_1811 - .L_1810)


	//   ....[0]....
.L_1810:
        /*17e8*/ 	.word	0x00008b30


	//----- nvinfo : EIATTR_MAX_THREADS
	.align		4
.L_1811:
        /*17ec*/ 	.byte	0x04, 0x05
        /*17ee*/ 	.short	(.L_1813 - .L_1812)
.L_1812:
        /*17f0*/ 	.word	0x00000080
        /*17f4*/ 	.word	0x00000001
        /*17f8*/ 	.word	0x00000001


	//----- nvinfo : EIATTR_CRS_STACK_SIZE
	.align		4
.L_1813:
        /*17fc*/ 	.byte	0x04, 0x1e
        /*17fe*/ 	.short	(.L_1815 - .L_1814)
.L_1814:
        /*1800*/ 	.word	0x00000000
.L_1815:


//--------------------- .nv.info._ZN10layer_norm31ln_parallel_residual_bwd_kernelINS_13Kernel_traitsIf13__nv_bfloat16fS2_fjLj1280ELj1ELj4ELj1ELj16ENS_18Kernel_traits_baseILj1280EfS2_fS2_fjLj128EEEEELb0ELb1ELb0EEEvNS_9BwdParamsE --------------------------
	.section	.nv.info._ZN10layer_norm31ln_parallel_residual_bwd_kernelINS_13Kernel_traitsIf13__nv_bfloat16fS2_fjLj1280ELj1ELj4ELj1ELj16ENS_18Kernel_traits_baseILj1280EfS2_fS2_fjLj128EEEEELb0ELb1ELb0EEEvNS_9BwdParamsE,"",@"SHT_CUDA_INFO"
	.sectionflags	@""
	.align	4


	//----- nvinfo : EIATTR_CUDA_API_VERSION
	.align		4
        /*0000*/ 	.byte	0x04, 0x37
        /*0002*/ 	.short	(.L_1817 - .L_1816)
.L_1816:
        /*0004*/ 	.word	0x00000082


	//----- nvinfo : EIATTR_SW2861232_WAR
	.align		4
.L_1817:
        /*0008*/ 	.byte	0x01, 0x35
	.zero		2


	//----- nvinfo : EIATTR_PARAM_CBANK
	.align		4
        /*000c*/ 	.byte	0x04, 0x0a
        /*000e*/ 	.short	(.L_1819 - .L_1818)
	.align		4
.L_1818:
        /*0010*/ 	.word	index@(.nv.constant0._ZN10layer_norm31ln_parallel_residual_bwd_kernelINS_13Kernel_traitsIf13__nv_bfloat16fS2_fjLj1280ELj1ELj4ELj1ELj16ENS_18Kernel_traits_baseILj1280EfS2_fS2_fjLj128EEEEELb0ELb1ELb0EEEvNS_9BwdParamsE)
        /*0014*/ 	.short	0x0160
        /*0016*/ 	.short	0x0128


	//----- nvinfo : EIATTR_CBANK_PARAM_SIZE
	.align		4
.L_1819:
        /*0018*/ 	.byte	0x03, 0x19
        /*001a*/ 	.short	0x0128


	//----- nvinfo : EIATTR_KPARAM_INFO
	.align		4
        /*001c*/ 	.byte	0x04, 0x17
        /*001e*/ 	.short	(.L_1821 - .L_1820)
.L_1820:
        /*0020*/ 	.word	0x00000000
        /*0024*/ 	.short	0x0000
        /*0026*/ 	.short	0x0000
        /*0028*/ 	.byte	0x00, 0xf0, 0xa1, 0x04


	//----- nvinfo : EIATTR_MAXREG_COUNT
	.align		4
.L_1821:
        /*002c*/ 	.byte	0x03, 0x1b
        /*002e*/ 	.short	0x00ff


	//----- nvinfo : EIATTR_NUM_BARRIERS
	.align		4
        /*0030*/ 	.byte	0x02, 0x4c
        /*0032*/ 	.byte	0x01
	.zero		1


	//----- nvinfo : EIATTR_ANNOTATIONS
	.align		4
        /*0034*/ 	.byte	0x04, 0x55
        /*0036*/ 	.short	(.L_1823 - .L_1822)


	//   ....[0]....
.L_1822:
        /* <DEDUP_REMOVED lines=21> */


	//----- nvinfo : EIATTR_MERCURY_ISA_VERSION
	.align		4
.L_1823:
        /*0178*/ 	.byte	0x03, 0x5f
        /*017a*/ 	.short	0x0000


	//----- nvinfo : EIATTR_COOP_GROUP_MASK_REGIDS
	.align		4
        /*017c*/ 	.byte	0x04, 0x29
        /*017e*/ 	.short	(.L_1825 - .L_1824)


	//   ....[0]....
.L_1824:
        /*0180*/ 	.word	0xffffffff


	//   ....[1]....
        /*0184*/ 	.word	0xffffffff


	//   ....[2]....
        /*0188*/ 	.word	0xffffffff


	//   ....[3]....
        /*018c*/ 	.word	0xffffffff


	//   ....[4]....
        /*0190*/ 	.word	0xffffffff


	//   ....[5]....
        /*0194*/ 	.word	0xffffffff


	//   ....[6]....
        /*0198*/ 	.word	0xffffffff


	//   ....[7]....
        /*019c*/ 	.word	0xffffffff


	//   ....[8]....
        /*01a0*/ 	.word	0xffffffff


	//   ....[9]....
        /*01a4*/ 	.word	0xffffffff


	//   ....[10]....
        /*01a8*/ 	.word	0xffffffff


	//   ....[11]....
        /*01ac*/ 	.word	0xffffffff


	//   ....[12]....
        /*01b0*/ 	.word	0xffffffff


	//   ....[13]....
        /*01b4*/ 	.word	0xffffffff


	//   ....[14]....
        /*01b8*/ 	.word	0xffffffff


	//   ....[15]....
        /*01bc*/ 	.word	0xffffffff


	//   ....[16]....
        /*01c0*/ 	.word	0xffffffff


	//   ....[17]....
        /*01c4*/ 	.word	0xffffffff


	//   ....[18]....
        /*01c8*/ 	.word	0xffffffff


	//   ....[19]....
        /*01cc*/ 	.word	0xffffffff


	//----- nvinfo : EIATTR_COOP_GROUP_INSTR_OFFSETS
	.align		4
.L_1825:
        /*01d0*/ 	.byte	0x04, 0x28
        /*01d2*/ 	.short	(.L_1827 - .L_1826)


	//   ....[0]....
.L_1826:
        /*01d4*/ 	.word	0x000021d0


	//   ....[1]....
        /*01d8*/ 	.word	0x00002200


	//   ....[2]....
        /*01dc*/ 	.word	0x00002210


	//   ....[3]....
        /*01e0*/ 	.word	0x00002240


	//   ....[4]....
        /*01e4*/ 	.word	0x00002260


	//   ....[5]....
        /*01e8*/ 	.word	0x00002280


	//   ....[6]....
        /*01ec*/ 	.word	0x000022a0


	//   ....[7]....
        /*01f0*/ 	.word	0x000022c0


	//   ....[8]....
        /*01f4*/ 	.word	0x000022d0


	//   ....[9]....
        /*01f8*/ 	.word	0x000022f0


	//   ....[10]....
        /*01fc*/ 	.word	0x000050d0


	//   ....[11]....
        /*0200*/ 	.word	0x00005150


	//   ....[12]....
        /*0204*/ 	.word	0x000051d0


	//   ....[13]....
        /*0208*/ 	.word	0x00005240


	//   ....[14]....
        /*020c*/ 	.word	0x000052c0


	//   ....[15]....
        /*0210*/ 	.word	0x00005330


	//   ....[16]....
        /*0214*/ 	.word	0x000053b0


	//   ....[17]....
        /*0218*/ 	.word	0x00005420


	//   ....[18]....
        /*021c*/ 	.word	0x000054a0


	//   ....[19]....
        /*0220*/ 	.word	0x00005510


	//----- nvinfo : EIATTR_EXIT_INSTR_OFFSETS
	.align		4
.L_1827:
        /*0224*/ 	.byte	0x04, 0x1c
        /*0226*/ 	.short	(.L_1829 - .L_1828)


	//   ....[0]....
.L_1828:
        /*0228*/ 	.word	0x00005040


	//   ....[1]....
        /*022c*/ 	.word	0x00005070


	//----- nvinfo : EIATTR_MAX_THREADS
	.align		4
.L_1829:
        /*0230*/ 	.byte	0x04, 0x05
        /*0232*/ 	.short	(.L_1831 - .L_1830)
.L_1830:
        /*0234*/ 	.word	0x00000080
        /*0238*/ 	.word	0x00000001
        /*023c*/ 	.word	0x00000001


	//----- nvinfo : EIATTR_CRS_STACK_SIZE
	.align		4
.L_1831:
        /*0240*/ 	.byte	0x04, 0x1e
        /*0242*/ 	.short	(.L_1833 - .L_1832)
.L_1832:
        /*0244*/ 	.word	0x00000000
.L_1833:


//--------------------- .nv.info._ZN10layer_norm31ln_parallel_residual_bwd_kernelINS_13Kernel_traitsIf13__nv_bfloat16fS2_fjLj1280ELj1ELj4ELj1ELj16ENS_18Kernel_traits_baseILj1280EfS2_fS2_fjLj128EEEEELb0ELb1ELb1EEEvNS_9BwdParamsE --------------------------
	.section	.nv.info._ZN10layer_norm31ln_parallel_residual_bwd_kernelINS_13Kernel_traitsIf13__nv_bfloat16fS2_fjLj1280ELj1ELj4ELj1ELj16ENS_18Kernel_traits_baseILj1280EfS2_fS2_fjLj128EEEEELb0ELb1ELb1EEEvNS_9BwdParamsE,"",@"SHT_CUDA_INFO"
	.sectionflags	@""
	.align	4


	//----- nvinfo : EIATTR_CUDA_API_VERSION
	.align		4
        /*0000*/ 	.byte	0x04, 0x37
        /*0002*/ 	.short	(.L_1835 - .L_1834)
.L_1834:
        /*0004*/ 	.word	0x00000082


	//----- nvinfo : EIATTR_SW2861232_WAR
	.align		4
.L_1835:
        /*0008*/ 	.byte	0x01, 0x35
	.zero		2


	//----- nvinfo : EIATTR_PARAM_CBANK
	.align		4
        /*000c*/ 	.byte	0x04, 0x0a
        /*000e*/ 	.short	(.L_1837 - .L_1836)
	.align		4
.L_1836:
        /*0010*/ 	.word	index@(.nv.constant0._ZN10layer_norm31ln_parallel_residual_bwd_kernelINS_13Kernel_traitsIf13__nv_bfloat16fS2_fjLj1280ELj1ELj4ELj1ELj16ENS_18Kernel_traits_baseILj1280EfS2_fS2_fjLj128EEEEELb0ELb1ELb1EEEvNS_9BwdParamsE)
        /*0014*/ 	.short	0x0160
        /*0016*/ 	.short	0x0128


	//----- nvinfo : EIATTR_CBANK_PARAM_SIZE
	.align		4
.L_1837:
        /*0018*/ 	.byte	0x03, 0x19
        /*001a*/ 	.short	0x0128


	//----- nvinfo : EIATTR_KPARAM_INFO
	.align		4
        /*001c*/ 	.byte	0x04, 0x17
        /*001e*/ 	.short	(.L_1839 - .L_1838)
.L_1838:
        /*0020*/ 	.word	0x00000000
        /*0024*/ 	.short	0x0000
        /*0026*/ 	.short	0x0000
        /*0028*/ 	.byte	0x00, 0xf0, 0xa1, 0x04


	//----- nvinfo : EIATTR_MAXREG_COUNT
	.align		4
.L_1839:
        /*002c*/ 	.byte	0x03, 0x1b
        /*002e*/ 	.short	0x00ff


	//----- nvinfo : EIATTR_NUM_BARRIERS
	.align		4
        /*0030*/ 	.byte	0x02, 0x4c
        /*0032*/ 	.byte	0x01
	.zero		1


	//----- nvinfo : EIATTR_ANNOTATIONS
	.align		4
        /*0034*/ 	.byte	0x04, 0x55
        /*0036*/ 	.short	(.L_1841 - .L_1840)


	//   ....[0]....
.L_1840:
        /* <DEDUP_REMOVED lines=27> */


	//----- nvinfo : EIATTR_MERCURY_ISA_VERSION
	.align		4
.L_1841:
        /*01d8*/ 	.byte	0x03, 0x5f
        /*01da*/ 	.short	0x0000


	//----- nvinfo : EIATTR_COOP_GROUP_MASK_REGIDS
	.align		4
        /*01dc*/ 	.byte	0x04, 0x29
        /*01de*/ 	.short	(.L_1843 - .L_1842)


	//   ....[0]....
.L_1842:
        /*01e0*/ 	.word	0xffffffff


	//   ....[1]....
        /*01e4*/ 	.word	0xffffffff


	//   ....[2]....
        /*01e8*/ 	.word	0xffffffff


	//   ....[3]....
        /*01ec*/ 	.word	0xffffffff


	//   ....[4]....
        /*01f0*/ 	.word	0xffffffff


	//   ....[5]....
        /*01f4*/ 	.word	0xffffffff


	//   ....[6]....
        /*01f8*/ 	.word	0xffffffff


	//   ....[7]....
        /*01fc*/ 	.word	0xffffffff


	//   ....[8]....
        /*0200*/ 	.word	0xffffffff


	//   ....[9]....
        /*0204*/ 	.word	0xffffffff


	//   ....[10]....
        /*0208*/ 	.word	0xffffffff


	//   ....[11]....
        /*020c*/ 	.word	0xffffffff


	//   ....[12]....
        /*0210*/ 	.word	0xffffffff


	//   ....[13]....
        /*0214*/ 	.word	0xffffffff


	//   ....[14]....
        /*0218*/ 	.word	0xffffffff


	//   ....[15]....
        /*021c*/ 	.word	0xffffffff


	//   ....[16]....
        /*0220*/ 	.word	0xffffffff


	//   ....[17]....
        /*0224*/ 	.word	0xffffffff


	//   ....[18]....
        /*0228*/ 	.word	0xffffffff


	//   ....[19]....
        /*022c*/ 	.word	0xffffffff


	//----- nvinfo : EIATTR_COOP_GROUP_INSTR_OFFSETS
	.align		4
.L_1843:
        /*0230*/ 	.byte	0x04, 0x28
        /*0232*/ 	.short	(.L_1845 - .L_1844)


	//   ....[0]....
.L_1844:
        /*0234*/ 	.word	0x000020b0


	//   ....[1]....
        /*0238*/ 	.word	0x000020d0


	//   ....[2]....
        /*023c*/ 	.word	0x00002100


	//   ....[3]....
        /*0240*/ 	.word	0x00002120


	//   ....[4]....
        /*0244*/ 	.word	0x00002140


	//   ....[5]....
        /*0248*/ 	.word	0x00002160


	//   ....[6]....
        /*024c*/ 	.word	0x00002180


	//   ....[7]....
        /*0250*/ 	.word	0x000021a0


	//   ....[8]....
        /*0254*/ 	.word	0x000021b0


	//   ....[9]....
        /*0258*/ 	.word	0x000021d0


	//   ....[10]....
        /*025c*/ 	.word	0x00004b80


	//   ....[11]....
        /*0260*/ 	.word	0x00004be0


	//   ....[12]....
        /*0264*/ 	.word	0x00004c40


	//   ....[13]....
        /*0268*/ 	.word	0x00004c90


	//   ....[14]....
        /*026c*/ 	.word	0x00004cf0


	//   ....[15]....
        /*0270*/ 	.word	0x00004d40


	//   ....[16]....
        /*0274*/ 	.word	0x00004da0


	//   ....[17]....
        /*0278*/ 	.word	0x00004df0


	//   ....[18]....
        /*027c*/ 	.word	0x00004e50


	//   ....[19]....
        /*0280*/ 	.word	0x00004ea0


	//----- nvinfo : EIATTR_EXIT_INSTR_OFFSETS
	.align		4
.L_1845:
        /*0284*/ 	.byte	0x04, 0x1c
        /*0286*/ 	.short	(.L_1847 - .L_1846)


	//   ....[0]....
.L_1846:
        /*0288*/ 	.word	0x00004b40


	//----- nvinfo : EIATTR_MAX_THREADS
	.align		4
.L_1847:
        /*028c*/ 	.byte	0x04, 0x05
        /*028e*/ 	.short	(.L_1849 - .L_1848)
.L_1848:
        /*0290*/ 	.word	0x00000080
        /*0294*/ 	.word	0x00000001
        /*0298*/ 	.word	0x00000001


	//----- nvinfo : EIATTR_CRS_STACK_SIZE
	.align		4
.L_1849:
        /*029c*/ 	.byte	0x04, 0x1e
        /*029e*/ 	.short	(.L_1851 - .L_1850)
.L_1850:
        /*02a0*/ 	.word	0x00000000
.L_1851:


//--------------------- .nv.info._ZN10layer_norm31ln_parallel_residual_bwd_kernelINS_13Kernel_traitsIf13__nv_bfloat16fS2_fjLj1280ELj1ELj4ELj1ELj16ENS_18Kernel_traits_baseILj1280EfS2_fS2_fjLj128EEEEELb1ELb0ELb0EEEvNS_9BwdParamsE --------------------------
	.section	.nv.info._ZN10layer_norm31ln_parallel_residual_bwd_kernelINS_13Kernel_traitsIf13__nv_bfloat16fS2_fjLj1280ELj1ELj4ELj1ELj16ENS_18Kernel_traits_baseILj1280EfS2_fS2_fjLj128EEEEELb1ELb0ELb0EEEvNS_9BwdParamsE,"",@"SHT_CUDA_INFO"
	.sectionflags	@""
	.align	4


	//----- nvinfo : EIATTR_CUDA_API_VERSION
	.align		4
        /*0000*/ 	.byte	0x04, 0x37
        /*0002*/ 	.short	(.L_1853 - .L_1852)
.L_1852:
        /*0004*/ 	.word	0x00000082


	//----- nvinfo : EIATTR_SW2861232_WAR
	.align		4
.L_1853:
        /*0008*/ 	.byte	0x01, 0x35
	.zero		2


	//----- nvinfo : EIATTR_PARAM_CBANK
	.align		4
        /*000c*/ 	.byte	0x04, 0x0a
        /*000e*/ 	.short	(.L_1855 - .L_1854)
	.align		4
.L_1854:
        /*0010*/ 	.word	index@(.nv.constant0._ZN10layer_norm31ln_parallel_residual_bwd_kernelINS_13Kernel_traitsIf13__nv_bfloat16fS2_fjLj1280ELj1ELj4ELj1ELj16ENS_18Kernel_traits_baseILj1280EfS2_fS2_fjLj128EEEEELb1ELb0ELb0EEEvNS_9BwdParamsE)
        /*0014*/ 	.short	0x0160
        /*0016*/ 	.short	0x0128


	//----- nvinfo : EIATTR_CBANK_PARAM_SIZE
	.align		4
.L_1855:
        /*0018*/ 	.byte	0x03, 0x19
        /*001a*/ 	.short	0x0128


	//----- nvinfo : EIATTR_KPARAM_INFO
	.align		4
        /*001c*/ 	.byte	0x04, 0x17
        /*001e*/ 	.short	(.L_1857 - .L_1856)
.L_1856:
        /*0020*/ 	.word	0x00000000
        /*0024*/ 	.short	0x0000
        /*0026*/ 	.short	0x0000
        /*0028*/ 	.byte	0x00, 0xf0, 0xa1, 0x04


	//----- nvinfo : EIATTR_MAXREG_COUNT
	.align		4
.L_1857:
        /*002c*/ 	.byte	0x03, 0x1b
        /*002e*/ 	.short	0x00ff


	//----- nvinfo : EIATTR_NUM_BARRIERS
	.align		4
        /*0030*/ 	.byte	0x02, 0x4c
        /*0032*/ 	.byte	0x01
	.zero		1


	//----- nvinfo : EIATTR_ANNOTATIONS
	.align		4
        /*0034*/ 	.byte	0x04, 0x55
        /*0036*/ 	.short	(.L_1859 - .L_1858)


	//   ....[0]....
.L_1858:
        /* <DEDUP_REMOVED lines=873> */


	//----- nvinfo : EIATTR_MERCURY_ISA_VERSION
	.align		4
.L_1859:
        /*36b8*/ 	.byte	0x03, 0x5f
        /*36ba*/ 	.short	0x0000


	//----- nvinfo : EIATTR_COOP_GROUP_MASK_REGIDS
	.align		4
        /*36bc*/ 	.byte	0x04, 0x29
        /*36be*/ 	.short	(.L_1861 - .L_1860)


	//   ....[0]....
.L_1860:
        /*36c0*/ 	.word	0xffffffff


	//   ....[1]....
        /*36c4*/ 	.word	0xffffffff


	//   ....[2]....
        /*36c8*/ 	.word	0xffffffff


	//   ....[3]....
        /*36cc*/ 	.word	0xffffffff


	//   ....[4]....
        /*36d0*/ 	.word	0xffffffff


	//   ....[5]....
        /*36d4*/ 	.word	0xffffffff


	//   ....[6]....
        /*36d8*/ 	.word	0xffffffff


	//   ....[7]....
        /*36dc*/ 	.word	0xffffffff


	//   ....[8]....
        /*36e0*/ 	.word	0xffffffff


	//   ....[9]....
        /*36e4*/ 	.word	0xffffffff


	//   ....[10]....
        /*36e8*/ 	.word	0xffffffff


	//   ....[11]....
        /*36ec*/ 	.word	0xffffffff


	//   ....[12]....
        /*36f0*/ 	.word	0xffffffff


	//   ....[13]....
        /*36f4*/ 	.word	0xffffffff


	//   ....[14]....
        /*36f8*/ 	.word	0xffffffff


	//   ....[15]....
        /*36fc*/ 	.word	0xffffffff


	//   ....[16]....
        /*3700*/ 	.word	0xffffffff


	//   ....[17]....
        /*3704*/ 	.word	0xffffffff


	//   ....[18]....
        /*3708*/ 	.word	0xffffffff


	//   ....[19]....
        /*370c*/ 	.word	0xffffffff


	//----- nvinfo : EIATTR_COOP_GROUP_INSTR_OFFSETS
	.align		4
.L_1861:
        /*3710*/ 	.byte	0x04, 0x28
        /*3712*/ 	.short	(.L_1863 - .L_1862)


	//   ....[0]....
.L_1862:
        /*3714*/ 	.word	0x00006fc0


	//   ....[1]....
        /*3718*/ 	.word	0x00007010


	//   ....[2]....
        /*371c*/ 	.word	0x00007030


	//   ....[3]....
        /*3720*/ 	.word	0x00007050


	//   ....[4]....
        /*3724*/ 	.word	0x00007070


	//   ....[5]....
        /*3728*/ 	.word	0x00007090


	//   ....[6]....
        /*372c*/ 	.word	0x000070a0


	//   ....[7]....
        /*3730*/ 	.word	0x000070d0


	//   ....[8]....
        /*3734*/ 	.word	0x000070e0


	//   ....[9]....
        /*3738*/ 	.word	0x00007100


	//   ....[10]....
        /*373c*/ 	.word	0x0000eab0


	//   ....[11]....
        /*3740*/ 	.word	0x0000eb30


	//   ....[12]....
        /*3744*/ 	.word	0x0000ebd0


	//   ....[13]....
        /*3748*/ 	.word	0x0000ec40


	//   ....[14]....
        /*374c*/ 	.word	0x0000ecc0


	//   ....[15]....
        /*3750*/ 	.word	0x0000ed30


	//   ....[16]....
        /*3754*/ 	.word	0x0000edb0


	//   ....[17]....
        /*3758*/ 	.word	0x0000ee20


	//   ....[18]....
        /*375c*/ 	.word	0x0000eea0


	//   ....[19]....
        /*3760*/ 	.word	0x0000ef10


	//----- nvinfo : EIATTR_EXIT_INSTR_OFFSETS
	.align		4
.L_1863:
        /*3764*/ 	.byte	0x04, 0x1c
        /*3766*/ 	.short	(.L_1865 - .L_1864)


	//   ....[0]....
.L_1864:
        /*3768*/ 	.word	0x0000e990


	//   ....[1]....
        /*376c*/ 	.word	0x0000ea50


	//----- nvinfo : EIATTR_MAX_THREADS
	.align		4
.L_1865:
        /*3770*/ 	.byte	0x04, 0x05
        /*3772*/ 	.short	(.L_1867 - .L_1866)
.L_1866:
        /*3774*/ 	.word	0x00000080
        /*3778*/ 	.word	0x00000001
        /*377c*/ 	.word	0x00000001


	//----- nvinfo : EIATTR_CRS_STACK_SIZE
	.align		4
.L_1867:
        /*3780*/ 	.byte	0x04, 0x1e
        /*3782*/ 	.short	(.L_1869 - .L_1868)
.L_1868:
        /*3784*/ 	.word	0x00000000
.L_1869:


//--------------------- .nv.info._ZN10layer_norm31ln_parallel_residual_bwd_kernelINS_13Kernel_traitsIf13__nv_bfloat16fS2_fjLj1280ELj1ELj4ELj1ELj16ENS_18Kernel_traits_baseILj1280EfS2_fS2_fjLj128EEEEELb1ELb0ELb1EEEvNS_9BwdParamsE --------------------------
	.section	.nv.info._ZN10layer_norm31ln_parallel_residual_bwd_kernelINS_13Kernel_traitsIf13__nv_bfloat16fS2_fjLj1280ELj1ELj4ELj1ELj16ENS_18Kernel_traits_baseILj1280EfS2_fS2_fjLj128EEEEELb1ELb0ELb1EEEvNS_9BwdParamsE,"",@"SHT_CUDA_INFO"
	.sectionflags	@""
	.align	4


	//----- nvinfo : EIATTR_CUDA_API_VERSION
	.align		4
        /*0000*/ 	.byte	0x04, 0x37
        /*0002*/ 	.short	(.L_1871 - .L_1870)
.L_1870:
        /*0004*/ 	.word	0x00000082


	//----- nvinfo : EIATTR_SW2861232_WAR
	.align		4
.L_1871:
        /*0008*/ 	.byte	0x01, 0x35
	.zero		2


	//----- nvinfo : EIATTR_PARAM_CBANK
	.align		4
        /*000c*/ 	.byte	0x04, 0x0a
        /*000e*/ 	.short	(.L_1873 - .L_1872)
	.align		4
.L_1872:
        /*0010*/ 	.word	index@(.nv.constant0._ZN10layer_norm31ln_parallel_residual_bwd_kernelINS_13Kernel_traitsIf13__nv_bfloat16fS2_fjLj1280ELj1ELj4ELj1ELj16ENS_18Kernel_traits_baseILj1280EfS2_fS2_fjLj128EEEEELb1ELb0ELb1EEEvNS_9BwdParamsE)
        /*0014*/ 	.short	0x0160
        /*0016*/ 	.short	0x0128


	//----- nvinfo : EIATTR_CBANK_PARAM_SIZE
	.align		4
.L_1873:
        /*0018*/ 	.byte	0x03, 0x19
        /*001a*/ 	.short	0x0128


	//----- nvinfo : EIATTR_KPARAM_INFO
	.align		4
        /*001c*/ 	.byte	0x04, 0x17
        /*001e*/ 	.short	(.L_1875 - .L_1874)
.L_1874:
        /*0020*/ 	.word	0x00000000
        /*0024*/ 	.short	0x0000
        /*0026*/ 	.short	0x0000
        /*0028*/ 	.byte	0x00, 0xf0, 0xa1, 0x04


	//----- nvinfo : EIATTR_MAXREG_COUNT
	.align		4
.L_1875:
        /*002c*/ 	.byte	0x03, 0x1b
        /*002e*/ 	.short	0x00ff


	//----- nvinfo : EIATTR_NUM_BARRIERS
	.align		4
        /*0030*/ 	.byte	0x02, 0x4c
        /*0032*/ 	.byte	0x01
	.zero		1


	//----- nvinfo : EIATTR_ANNOTATIONS
	.align		4
        /*0034*/ 	.byte	0x04, 0x55
        /*0036*/ 	.short	(.L_1877 - .L_1876)


	//   ....[0]....
.L_1876:
        /* <DEDUP_REMOVED lines=1191> */


	//----- nvinfo : EIATTR_MERCURY_ISA_VERSION
	.align		4
.L_1877:
        /*4a98*/ 	.byte	0x03, 0x5f
        /*4a9a*/ 	.short	0x0000


	//----- nvinfo : EIATTR_COOP_GROUP_MASK_REGIDS
	.align		4
        /*4a9c*/ 	.byte	0x04, 0x29
        /*4a9e*/ 	.short	(.L_1879 - .L_1878)


	//   ....[0]....
.L_1878:
        /*4aa0*/ 	.word	0xffffffff


	//   ....[1]....
        /*4aa4*/ 	.word	0xffffffff


	//   ....[2]....
        /*4aa8*/ 	.word	0xffffffff


	//   ....[3]....
        /*4aac*/ 	.word	0xffffffff


	//   ....[4]....
        /*4ab0*/ 	.word	0xffffffff


	//   ....[5]....
        /*4ab4*/ 	.word	0xffffffff


	//   ....[6]....
        /*4ab8*/ 	.word	0xffffffff


	//   ....[7]....
        /*4abc*/ 	.word	0xffffffff


	//   ....[8]....
        /*4ac0*/ 	.word	0xffffffff


	//   ....[9]....
        /*4ac4*/ 	.word	0xffffffff


	//   ....[10]....
        /*4ac8*/ 	.word	0xffffffff


	//   ....[11]....
        /*4acc*/ 	.word	0xffffffff


	//   ....[12]....
        /*4ad0*/ 	.word	0xffffffff


	//   ....[13]....
        /*4ad4*/ 	.word	0xffffffff


	//   ....[14]....
        /*4ad8*/ 	.word	0xffffffff


	//   ....[15]....
        /*4adc*/ 	.word	0xffffffff


	//   ....[16]....
        /*4ae0*/ 	.word	0xffffffff


	//   ....[17]....
        /*4ae4*/ 	.word	0xffffffff


	//   ....[18]....
        /*4ae8*/ 	.word	0xffffffff


	//   ....[19]....
        /*4aec*/ 	.word	0xffffffff


	//----- nvinfo : EIATTR_COOP_GROUP_INSTR_OFFSETS
	.align		4
.L_1879:
        /*4af0*/ 	.byte	0x04, 0x28
        /*4af2*/ 	.short	(.L_1881 - .L_1880)


	//   ....[0]....
.L_1880:
        /*4af4*/ 	.word	0x00007520


	//   ....[1]....
        /*4af8*/ 	.word	0x00007540


	//   ....[2]....
        /*4afc*/ 	.word	0x00007570


	//   ....[3]....
        /*4b00*/ 	.word	0x00007590


	//   ....[4]....
        /*4b04*/ 	.word	0x000075b0


	//   ....[5]....
        /*4b08*/ 	.word	0x000075d0


	//   ....[6]....
        /*4b0c*/ 	.word	0x000075f0


	//   ....[7]....
        /*4b10*/ 	.word	0x00007610


	//   ....[8]....
        /*4b14*/ 	.word	0x00007620


	//   ....[9]....
        /*4b18*/ 	.word	0x00007640


	//   ....[10]....
        /*4b1c*/ 	.word	0x000101c0


	//   ....[11]....
        /*4b20*/ 	.word	0x00010240


	//   ....[12]....
        /*4b24*/ 	.word	0x000102c0


	//   ....[13]....
        /*4b28*/ 	.word	0x00010330


	//   ....[14]....
        /*4b2c*/ 	.word	0x000103b0


	//   ....[15]....
        /*4b30*/ 	.word	0x00010420


	//   ....[16]....
        /*4b34*/ 	.word	0x000104a0


	//   ....[17]....
        /*4b38*/ 	.word	0x00010510


	//   ....[18]....
        /*4b3c*/ 	.word	0x00010590


	//   ....[19]....
        /*4b40*/ 	.word	0x00010600


	//----- nvinfo : EIATTR_EXIT_INSTR_OFFSETS
	.align		4
.L_1881:
        /*4b44*/ 	.byte	0x04, 0x1c
        /*4b46*/ 	.short	(.L_1883 - .L_1882)


	//   ....[0]....
.L_1882:
        /*4b48*/ 	.word	0x00010160


	//----- nvinfo : EIATTR_MAX_THREADS
	.align		4
.L_1883:
        /*4b4c*/ 	.byte	0x04, 0x05
        /*4b4e*/ 	.short	(.L_1885 - .L_1884)
.L_1884:
        /*4b50*/ 	.word	0x00000080
        /*4b54*/ 	.word	0x00000001
        /*4b58*/ 	.word	0x00000001


	//----- nvinfo : EIATTR_CRS_STACK_SIZE
	.align		4
.L_1885:
        /*4b5c*/ 	.byte	0x04, 0x1e
        /*4b5e*/ 	.short	(.L_1887 - .L_1886)
.L_1886:
        /*4b60*/ 	.word	0x00000000
.L_1887:


//--------------------- .nv.info._ZN10layer_norm22ln_bwd_finalize_kernelINS_22Kernel_traits_finalizeILj1280Ef13__nv_bfloat16fS2_fjLb0ELj1024ELj4ENS_18Kernel_traits_baseILj1280EfS2_fS2_fjLj1024EEEEELb0ELb0EEEvNS_9BwdParamsE --------------------------
	.section	.nv.info._ZN10layer_norm22ln_bwd_finalize_kernelINS_22Kernel_traits_finalizeILj1280Ef13__nv_bfloat16fS2_fjLb0ELj1024ELj4ENS_18Kernel_traits_baseILj1280EfS2_fS2_fjLj1024EEEEELb0ELb0EEEvNS_9BwdParamsE,"",@"SHT_CUDA_INFO"
	.sectionflags	@""
	.align	4


	//----- nvinfo : EIATTR_CUDA_API_VERSION
	.align		4
        /*0000*/ 	.byte	0x04, 0x37
        /*0002*/ 	.short	(.L_1889 - .L_1888)
.L_1888:
        /*0004*/ 	.word	0x00000082


	//----- nvinfo : EIATTR_SW2861232_WAR
	.align		4
.L_1889:
        /*0008*/ 	.byte	0x01, 0x35
	.zero		2


	//----- nvinfo : EIATTR_PARAM_CBANK
	.align		4
        /*000c*/ 	.byte	0x04, 0x0a
        /*000e*/ 	.short	(.L_1891 - .L_1890)
	.align		4
.L_1890:
        /*0010*/ 	.word	index@(.nv.constant0._ZN10layer_norm22ln_bwd_finalize_kernelINS_22Kernel_traits_finalizeILj1280Ef13__nv_bfloat16fS2_fjLb0ELj1024ELj4ENS_18Kernel_traits_baseILj1280EfS2_fS2_fjLj1024EEEEELb0ELb0EEEvNS_9BwdParamsE)
        /*0014*/ 	.short	0x0160
        /*0016*/ 	.short	0x0128


	//----- nvinfo : EIATTR_CBANK_PARAM_SIZE
	.align		4
.L_1891:
        /*0018*/ 	.byte	0x03, 0x19
        /*001a*/ 	.short	0x0128


	//----- nvinfo : EIATTR_KPARAM_INFO
	.align		4
        /*001c*/ 	.byte	0x04, 0x17
        /*001e*/ 	.short	(.L_1893 - .L_1892)
.L_1892:
        /*0020*/ 	.word	0x00000000
        /*0024*/ 	.short	0x0000
        /*0026*/ 	.short	0x0000
        /*0028*/ 	.byte	0x00, 0xf0, 0xa1, 0x04


	//----- nvinfo : EIATTR_MAXREG_COUNT
	.align		4
.L_1893:
        /*002c*/ 	.byte	0x03, 0x1b
        /*002e*/ 	.short	0x0040


	//----- nvinfo : EIATTR_NUM_BARRIERS
	.align		4
        /*0030*/ 	.byte	0x02, 0x4c
        /*0032*/ 	.byte	0x01
	.zero		1


	//----- nvinfo : EIATTR_MERCURY_ISA_VERSION
	.align		4
        /*0034*/ 	.byte	0x03, 0x5f
        /*0036*/ 	.short	0x0000


	//----- nvinfo : EIATTR_COOP_GROUP_MASK_REGIDS
	.align		4
        /*0038*/ 	.byte	0x04, 0x29
        /*003a*/ 	.short	(.L_1895 - .L_1894)


	//   ....[0]....
.L_1894:
        /*003c*/ 	.word	0xffffffff


	//   ....[1]....
        /*0040*/ 	.word	0xffffffff


	//   ....[2]....
        /*0044*/ 	.word	0xffffffff


	//   ....[3]....
        /*0048*/ 	.word	0xffffffff


	//   ....[4]....
        /*004c*/ 	.word	0xffffffff


	//   ....[5]....
        /*0050*/ 	.word	0xffffffff


	//   ....[6]....
        /*0054*/ 	.word	0xffffffff


	//   ....[7]....
        /*0058*/ 	.word	0xffffffff


	//   ....[8]....
        /*005c*/ 	.word	0xffffffff


	//   ....[9]....
        /*0060*/ 	.word	0xffffffff


	//   ....[10]....
        /*0064*/ 	.word	0xffffffff


	//   ....[11]....
        /*0068*/ 	.word	0xffffffff


	//   ....[12]....
        /*006c*/ 	.word	0xffffffff


	//   ....[13]....
        /*0070*/ 	.word	0xffffffff


	//   ....[14]....
        /*0074*/ 	.word	0xffffffff


	//   ....[15]....
        /*0078*/ 	.word	0xffffffff


	//   ....[16]....
        /*007c*/ 	.word	0xffffffff


	//   ....[17]....
        /*0080*/ 	.word	0xffffffff


	//   ....[18]....
        /*0084*/ 	.word	0xffffffff


	//   ....[19]....
        /*0088*/ 	.word	0xffffffff


	//----- nvinfo : EIATTR_COOP_GROUP_INSTR_OFFSETS
	.align		4
.L_1895:
        /*008c*/ 	.byte	0x04, 0x28
        /*008e*/ 	.short	(.L_1897 - .L_1896)


	//   ....[0]....
.L_1896:
        /*0090*/ 	.word	0x00000820


	//   ....[1]....
        /*0094*/ 	.word	0x00000850


	//   ....[2]....
        /*0098*/ 	.word	0x00000860


	//   ....[3]....
        /*009c*/ 	.word	0x00000890


	//   ....[4]....
        /*00a0*/ 	.word	0x000008a0


	//   ....[5]....
        /*00a4*/ 	.word	0x000008d0


	//   ....[6]....
        /*00a8*/ 	.word	0x000008f0


	//   ....[7]....
        /*00ac*/ 	.word	0x00000900


	//   ....[8]....
        /*00b0*/ 	.word	0x00000930


	//   ....[9]....
        /*00b4*/ 	.word	0x00000940


	//   ....[10]....
        /*00b8*/ 	.word	0x00000b30


	//   ....[11]....
        /*00bc*/ 	.word	0x00000ba0


	//   ....[12]....
        /*00c0*/ 	.word	0x00000c00


	//   ....[13]....
        /*00c4*/ 	.word	0x00000c60


	//   ....[14]....
        /*00c8*/ 	.word	0x00000cd0


	//   ....[15]....
        /*00cc*/ 	.word	0x00000d40


	//   ....[16]....
        /*00d0*/ 	.word	0x00000da0


	//   ....[17]....
        /*00d4*/ 	.word	0x00000e00


	//   ....[18]....
        /*00d8*/ 	.word	0x00000e60


	//   ....[19]....
        /*00dc*/ 	.word	0x00000ec0


	//----- nvinfo : EIATTR_EXIT_INSTR_OFFSETS
	.align		4
.L_1897:
        /*00e0*/ 	.byte	0x04, 0x1c
        /*00e2*/ 	.short	(.L_1899 - .L_1898)


	//   ....[0]....
.L_1898:
        /*00e4*/ 	.word	0x00000070


	//   ....[1]....
        /*00e8*/ 	.word	0x00000ad0


	//----- nvinfo : EIATTR_MAX_THREADS
	.align		4
.L_1899:
        /*00ec*/ 	.byte	0x04, 0x05
        /*00ee*/ 	.short	(.L_1901 - .L_1900)
.L_1900:
        /*00f0*/ 	.word	0x00000400
        /*00f4*/ 	.word	0x00000001
        /*00f8*/ 	.word	0x00000001


	//----- nvinfo : EIATTR_CRS_STACK_SIZE
	.align		4
.L_1901:
        /*00fc*/ 	.byte	0x04, 0x1e
        /*00fe*/ 	.short	(.L_1903 - .L_1902)
.L_1902:
        /*0100*/ 	.word	0x00000000
.L_1903:


//--------------------- .nv.info._ZN10layer_norm40ln_parallel_residual_bwd_finalize_kernelINS_22Kernel_traits_finalizeILj1280Ef13__nv_bfloat16fS2_fjLb0ELj1024ELj4ENS_18Kernel_traits_baseILj1280EfS2_fS2_fjLj1024EEEEELb0EEEvNS_9BwdParamsE --------------------------
	.section	.nv.info._ZN10layer_norm40ln_parallel_residual_bwd_finalize_kernelINS_22Kernel_traits_finalizeILj1280Ef13__nv_bfloat16fS2_fjLb0ELj1024ELj4ENS_18Kernel_traits_baseILj1280EfS2_fS2_fjLj1024EEEEELb0EEEvNS_9BwdParamsE,"",@"SHT_CUDA_INFO"
	.sectionflags	@""
	.align	4


	//----- nvinfo : EIATTR_CUDA_API_VERSION
	.align		4
        /*0000*/ 	.byte	0x04, 0x37
        /*0002*/ 	.short	(.L_1905 - .L_1904)
.L_1904:
        /*0004*/ 	.word	0x00000082


	//----- nvinfo : EIATTR_SW2861232_WAR
	.align		4
.L_1905:
        /*0008*/ 	.byte	0x01, 0x35
	.zero		2


	//----- nvinfo : EIATTR_PARAM_CBANK
	.align		4
        /*000c*/ 	.byte	0x04, 0x0a
        /*000e*/ 	.short	(.L_1907 - .L_1906)
	.align		4
.L_1906:
        /*0010*/ 	.word	index@(.nv.constant0._ZN10layer_norm40ln_parallel_residual_bwd_finalize_kernelINS_22Kernel_traits_finalizeILj1280Ef13__nv_bfloat16fS2_fjLb0ELj1024ELj4ENS_18Kernel_traits_baseILj1280EfS2_fS2_fjLj1024EEEEELb0EEEvNS_9BwdParamsE)
        /*0014*/ 	.short	0x0160
        /*0016*/ 	.short	0x0128


	//----- nvinfo : EIATTR_CBANK_PARAM_SIZE
	.align		4
.L_1907:
        /*0018*/ 	.byte	0x03, 0x19
        /*001a*/ 	.short	0x0128


	//----- nvinfo : EIATTR_KPARAM_INFO
	.align		4
        /*001c*/ 	.byte	0x04, 0x17
        /*001e*/ 	.short	(.L_1909 - .L_1908)
.L_1908:
        /*0020*/ 	.word	0x00000000
        /*0024*/ 	.short	0x0000
        /*0026*/ 	.short	0x0000
        /*0028*/ 	.byte	0x00, 0xf0, 0xa1, 0x04


	//----- nvinfo : EIATTR_MAXREG_COUNT
	.align		4
.L_1909:
        /*002c*/ 	.byte	0x03, 0x1b
        /*002e*/ 	.short	0x0040


	//----- nvinfo : EIATTR_NUM_BARRIERS
	.align		4
        /*0030*/ 	.byte	0x02, 0x4c
        /*0032*/ 	.byte	0x01
	.zero		1


	//----- nvinfo : EIATTR_MERCURY_ISA_VERSION
	.align		4
        /*0034*/ 	.byte	0x03, 0x5f
        /*0036*/ 	.short	0x0000


	//----- nvinfo : EIATTR_COOP_GROUP_MASK_REGIDS
	.align		4
        /*0038*/ 	.byte	0x04, 0x29
        /*003a*/ 	.short	(.L_1911 - .L_1910)


	//   ....[0]....
.L_1910:
        /*003c*/ 	.word	0xffffffff


	//   ....[1]....
        /*0040*/ 	.word	0xffffffff


	//   ....[2]....
        /*0044*/ 	.word	0xffffffff


	//   ....[3]....
        /*0048*/ 	.word	0xffffffff


	//   ....[4]....
        /*004c*/ 	.word	0xffffffff


	//   ....[5]....
        /*0050*/ 	.word	0xffffffff


	//   ....[6]....
        /*0054*/ 	.word	0xffffffff


	//   ....[7]....
        /*0058*/ 	.word	0xffffffff


	//   ....[8]....
        /*005c*/ 	.word	0xffffffff


	//   ....[9]....
        /*0060*/ 	.word	0xffffffff


	//   ....[10]....
        /*0064*/ 	.word	0xffffffff


	//   ....[11]....
        /*0068*/ 	.word	0xffffffff


	//   ....[12]....
        /*006c*/ 	.word	0xffffffff


	//   ....[13]....
        /*0070*/ 	.word	0xffffffff


	//   ....[14]....
        /*0074*/ 	.word	0xffffffff


	//   ....[15]....
        /*0078*/ 	.word	0xffffffff


	//   ....[16]....
        /*007c*/ 	.word	0xffffffff


	//   ....[17]....
        /*0080*/ 	.word	0xffffffff


	//   ....[18]....
        /*0084*/ 	.word	0xffffffff


	//   ....[19]....
        /*0088*/ 	.word	0xffffffff


	//   ....[20]....
        /*008c*/ 	.word	0xffffffff


	//   ....[21]....
        /*0090*/ 	.word	0xffffffff


	//   ....[22]....
        /*0094*/ 	.word	0xffffffff


	//   ....[23]....
        /*0098*/ 	.word	0xffffffff


	//   ....[24]....
        /*009c*/ 	.word	0xffffffff


	//   ....[25]....
        /*00a0*/ 	.word	0xffffffff


	//   ....[26]....
        /*00a4*/ 	.word	0xffffffff


	//   ....[27]....
        /*00a8*/ 	.word	0xffffffff


	//   ....[28]....
        /*00ac*/ 	.word	0xffffffff


	//   ....[29]....
        /*00b0*/ 	.word	0xffffffff


	//   ....[30]....
        /*00b4*/ 	.word	0xffffffff


	//   ....[31]....
        /*00b8*/ 	.word	0xffffffff


	//   ....[32]....
        /*00bc*/ 	.word	0xffffffff


	//   ....[33]....
        /*00c0*/ 	.word	0xffffffff


	//   ....[34]....
        /*00c4*/ 	.word	0xffffffff


	//   ....[35]....
        /*00c8*/ 	.word	0xffffffff


	//   ....[36]....
        /*00cc*/ 	.word	0xffffffff


	//   ....[37]....
        /*00d0*/ 	.word	0xffffffff


	//   ....[38]....
        /*00d4*/ 	.word	0xffffffff


	//   ....[39]....
        /*00d8*/ 	.word	0xffffffff


	//----- nvinfo : EIATTR_COOP_GROUP_INSTR_OFFSETS
	.align		4
.L_1911:
        /*00dc*/ 	.byte	0x04, 0x28
        /*00de*/ 	.short	(.L_1913 - .L_1912)


	//   ....[0]....
.L_1912:
        /*00e0*/ 	.word	0x00000b70


	//   ....[1]....
        /*00e4*/ 	.word	0x00000ba0


	//   ....[2]....
        /*00e8*/ 	.word	0x00000bb0


	//   ....[3]....
        /*00ec*/ 	.word	0x00000bc0


	//   ....[4]....
        /*00f0*/ 	.word	0x00000bf0


	//   ....[5]....
        /*00f4*/ 	.word	0x00000c10


	//   ....[6]....
        /*00f8*/ 	.word	0x00000c20


	//   ....[7]....
        /*00fc*/ 	.word	0x00000c30


	//   ....[8]....
        /*0100*/ 	.word	0x00000c60


	//   ....[9]....
        /*0104*/ 	.word	0x00000c80


	//   ....[10]....
        /*0108*/ 	.word	0x00000ca0


	//   ....[11]....
        /*010c*/ 	.word	0x00000cb0


	//   ....[12]....
        /*0110*/ 	.word	0x00000ce0


	//   ....[13]....
        /*0114*/ 	.word	0x00000d00


	//   ....[14]....
        /*0118*/ 	.word	0x00000d20


	//   ....[15]....
        /*011c*/ 	.word	0x00000d30


	//   ....[16]....
        /*0120*/ 	.word	0x00000d60


	//   ....[17]....
        /*0124*/ 	.word	0x00000d90


	//   ....[18]....
        /*0128*/ 	.word	0x00000da0


	//   ....[19]....
        /*012c*/ 	.word	0x00000db0


	//   ....[20]....
        /*0130*/ 	.word	0x00001080


	//   ....[21]....
        /*0134*/ 	.word	0x000010f0


	//   ....[22]....
        /*0138*/ 	.word	0x00001150


	//   ....[23]....
        /*013c*/ 	.word	0x000011b0


	//   ....[24]....
        /*0140*/ 	.word	0x00001220


	//   ....[25]....
        /*0144*/ 	.word	0x00001290


	//   ....[26]....
        /*0148*/ 	.word	0x000012f0


	//   ....[27]....
        /*014c*/ 	.word	0x00001350


	//   ....[28]....
        /*0150*/ 	.word	0x000013b0


	//   ....[29]....
        /*0154*/ 	.word	0x00001420


	//   ....[30]....
        /*0158*/ 	.word	0x00001490


	//   ....[31]....
        /*015c*/ 	.word	0x000014f0


	//   ....[32]....
        /*0160*/ 	.word	0x00001550


	//   ....[33]....
        /*0164*/ 	.word	0x000015b0


	//   ....[34]....
        /*0168*/ 	.word	0x00001620


	//   ....[35]....
        /*016c*/ 	.word	0x00001690


	//   ....[36]....
        /*0170*/ 	.word	0x000016f0


	//   ....[37]....
        /*0174*/ 	.word	0x00001750


	//   ....[38]....
        /*0178*/ 	.word	0x000017b0


	//   ....[39]....
        /*017c*/ 	.word	0x00001810


	//----- nvinfo : EIATTR_EXIT_INSTR_OFFSETS
	.align		4
.L_1913:
        /*0180*/ 	.byte	0x04, 0x1c
        /*0182*/ 	.short	(.L_1915 - .L_1914)


	//   ....[0]....
.L_1914:
        /*0184*/ 	.word	0x00000070


	//   ....[1]....
        /*0188*/ 	.word	0x00001020


	//----- nvinfo : EIATTR_MAX_THREADS
	.align		4
.L_1915:
        /*018c*/ 	.byte	0x04, 0x05
        /*018e*/ 	.short	(.L_1917 - .L_1916)
.L_1916:
        /*0190*/ 	.word	0x00000400
        /*0194*/ 	.word	0x00000001
        /*0198*/ 	.word	0x00000001


	//----- nvinfo : EIATTR_CRS_STACK_SIZE
	.align		4
.L_1917:
        /*019c*/ 	.byte	0x04, 0x1e
        /*019e*/ 	.short	(.L_1919 - .L_1918)
.L_1918:
        /*01a0*/ 	.word	0x00000000
.L_1919:


//--------------------- .nv.info._ZN10layer_norm31ln_parallel_residual_bwd_kernelINS_13Kernel_traitsIf13__nv_bfloat16fS2_fjLj1280ELj1ELj4ELj1ELj16ENS_18Kernel_traits_baseILj1280EfS2_fS2_fjLj128EEEEELb1ELb1ELb0EEEvNS_9BwdParamsE --------------------------
	.section	.nv.info._ZN10layer_norm31ln_parallel_residual_bwd_kernelINS_13Kernel_traitsIf13__nv_bfloat16fS2_fjLj1280ELj1ELj4ELj1ELj16ENS_18Kernel_traits_baseILj1280EfS2_fS2_fjLj128EEEEELb1ELb1ELb0EEEvNS_9BwdParamsE,"",@"SHT_CUDA_INFO"
	.sectionflags	@""
	.align	4


	//----- nvinfo : EIATTR_CUDA_API_VERSION
	.align		4
        /*0000*/ 	.byte	0x04, 0x37
        /*0002*/ 	.short	(.L_1921 - .L_1920)
.L_1920:
        /*0004*/ 	.word	0x00000082


	//----- nvinfo : EIATTR_SW2861232_WAR
	.align		4
.L_1921:
        /*0008*/ 	.byte	0x01, 0x35
	.zero		2


	//----- nvinfo : EIATTR_PARAM_CBANK
	.align		4
        /*000c*/ 	.byte	0x04, 0x0a
        /*000e*/ 	.short	(.L_1923 - .L_1922)
	.align		4
.L_1922:
        /*0010*/ 	.word	index@(.nv.constant0._ZN10layer_norm31ln_parallel_residual_bwd_kernelINS_13Kernel_traitsIf13__nv_bfloat16fS2_fjLj1280ELj1ELj4ELj1ELj16ENS_18Kernel_traits_baseILj1280EfS2_fS2_fjLj128EEEEELb1ELb1ELb0EEEvNS_9BwdParamsE)
        /*0014*/ 	.short	0x0160
        /*0016*/ 	.short	0x0128


	//----- nvinfo : EIATTR_CBANK_PARAM_SIZE
	.align		4
.L_1923:
        /*0018*/ 	.byte	0x03, 0x19
        /*001a*/ 	.short	0x0128


	//----- nvinfo : EIATTR_KPARAM_INFO
	.align		4
        /*001c*/ 	.byte	0x04, 0x17
        /*001e*/ 	.short	(.L_1925 - .L_1924)
.L_1924:
        /*0020*/ 	.word	0x00000000
        /*0024*/ 	.short	0x0000
        /*0026*/ 	.short	0x0000
        /*0028*/ 	.byte	0x00, 0xf0, 0xa1, 0x04


	//----- nvinfo : EIATTR_MAXREG_COUNT
	.align		4
.L_1925:
        /*002c*/ 	.byte	0x03, 0x1b
        /*002e*/ 	.short	0x00ff


	//----- nvinfo : EIATTR_NUM_BARRIERS
	.align		4
        /*0030*/ 	.byte	0x02, 0x4c
        /*0032*/ 	.byte	0x01
	.zero		1


	//----- nvinfo : EIATTR_ANNOTATIONS
	.align		4
        /*0034*/ 	.byte	0x04, 0x55
        /*0036*/ 	.short	(.L_1927 - .L_1926)


	//   ....[0]....
.L_1926:
        /* <DEDUP_REMOVED lines=41> */


	//----- nvinfo : EIATTR_MERCURY_ISA_VERSION
	.align		4
.L_1927:
        /*02b8*/ 	.byte	0x03, 0x5f
        /*02ba*/ 	.short	0x0000


	//----- nvinfo : EIATTR_COOP_GROUP_MASK_REGIDS
	.align		4
        /*02bc*/ 	.byte	0x04, 0x29
        /*02be*/ 	.short	(.L_1929 - .L_1928)


	//   ....[0]....
.L_1928:
        /*02c0*/ 	.word	0xffffffff


	//   ....[1]....
        /*02c4*/ 	.word	0xffffffff


	//   ....[2]....
        /*02c8*/ 	.word	0xffffffff


	//   ....[3]....
        /*02cc*/ 	.word	0xffffffff


	//   ....[4]....
        /*02d0*/ 	.word	0xffffffff


	//   ....[5]....
        /*02d4*/ 	.word	0xffffffff


	//   ....[6]....
        /*02d8*/ 	.word	0xffffffff


	//   ....[7]....
        /*02dc*/ 	.word	0xffffffff


	//   ....[8]....
        /*02e0*/ 	.word	0xffffffff


	//   ....[9]....
        /*02e4*/ 	.word	0xffffffff


	//   ....[10]....
        /*02e8*/ 	.word	0xffffffff


	//   ....[11]....
        /*02ec*/ 	.word	0xffffffff


	//   ....[12]....
        /*02f0*/ 	.word	0xffffffff


	//   ....[13]....
        /*02f4*/ 	.word	0xffffffff


	//   ....[14]....
        /*02f8*/ 	.word	0xffffffff


	//   ....[15]....
        /*02fc*/ 	.word	0xffffffff


	//   ....[16]....
        /*0300*/ 	.word	0xffffffff


	//   ....[17]....
        /*0304*/ 	.word	0xffffffff


	//   ....[18]....
        /*0308*/ 	.word	0xffffffff


	//   ....[19]....
        /*030c*/ 	.word	0xffffffff


	//----- nvinfo : EIATTR_COOP_GROUP_INSTR_OFFSETS
	.align		4
.L_1929:
        /*0310*/ 	.byte	0x04, 0x28
        /*0312*/ 	.short	(.L_1931 - .L_1930)


	//   ....[0]....
.L_1930:
        /*0314*/ 	.word	0x00002880


	//   ....[1]....
        /*0318*/ 	.word	0x000028b0


	//   ....[2]....
        /*031c*/ 	.word	0x000028c0


	//   ....[3]....
        /*0320*/ 	.word	0x000028f0


	//   ....[4]....
        /*0324*/ 	.word	0x00002910


	//   ....[5]....
        /*0328*/ 	.word	0x00002930


	//   ....[6]....
        /*032c*/ 	.word	0x00002950


	//   ....[7]....
        /*0330*/ 	.word	0x00002970


	//   ....[8]....
        /*0334*/ 	.word	0x00002980


	//   ....[9]....
        /*0338*/ 	.word	0x000029a0


	//   ....[10]....
        /*033c*/ 	.word	0x00006520


	//   ....[11]....
        /*0340*/ 	.word	0x000065a0


	//   ....[12]....
        /*0344*/ 	.word	0x00006620


	//   ....[13]....
        /*0348*/ 	.word	0x00006690


	//   ....[14]....
        /*034c*/ 	.word	0x00006710


	//   ....[15]....
        /*0350*/ 	.word	0x00006780


	//   ....[16]....
        /*0354*/ 	.word	0x00006800


	//   ....[17]....
        /*0358*/ 	.word	0x00006870


	//   ....[18]....
        /*035c*/ 	.word	0x000068f0


	//   ....[19]....
        /*0360*/ 	.word	0x00006960


	//----- nvinfo : EIATTR_EXIT_INSTR_OFFSETS
	.align		4
.L_1931:
        /*0364*/ 	.byte	0x04, 0x1c
        /*0366*/ 	.short	(.L_1933 - .L_1932)


	//   ....[0]....
.L_1932:
        /*0368*/ 	.word	0x00006490


	//   ....[1]....
        /*036c*/ 	.word	0x000064c0


	//----- nvinfo : EIATTR_MAX_THREADS
	.align		4
.L_1933:
        /*0370*/ 	.byte	0x04, 0x05
        /*0372*/ 	.short	(.L_1935 - .L_1934)
.L_1934:
        /*0374*/ 	.word	0x00000080
        /*0378*/ 	.word	0x00000001
        /*037c*/ 	.word	0x00000001


	//----- nvinfo : EIATTR_CRS_STACK_SIZE
	.align		4
.L_1935:
        /*0380*/ 	.byte	0x04, 0x1e
        /*0382*/ 	.short	(.L_1937 - .L_1936)
.L_1936:
        /*0384*/ 	.word	0x00000000
.L_1937:


//--------------------- .nv.info._ZN10layer_norm22ln_bwd_finalize_kernelINS_22Kernel_traits_finalizeILj1280Ef13__nv_bfloat16fS2_fjLb0ELj1024ELj4ENS_18Kernel_traits_baseILj1280EfS2_fS2_fjLj1024EEEEELb0ELb1EEEvNS_9BwdParamsE --------------------------
	.section	.nv.info._ZN10layer_norm22ln_bwd_finalize_kernelINS_22Kernel_traits_finalizeILj1280Ef13__nv_bfloat16fS2_fjLb0ELj1024ELj4ENS_18Kernel_traits_baseILj1280EfS2_fS2_fjLj1024EEEEELb0ELb1EEEvNS_9BwdParamsE,"",@"SHT_CUDA_INFO"
	.sectionflags	@""
	.align	4


	//----- nvinfo : EIATTR_CUDA_API_VERSION
	.align		4
        /*0000*/ 	.byte	0x04, 0x37
        /*0002*/ 	.short	(.L_1939 - .L_1938)
.L_1938:
        /*0004*/ 	.word	0x00000082


	//----- nvinfo : EIATTR_SW2861232_WAR
	.align		4
.L_1939:
        /*0008*/ 	.byte	0x01, 0x35
	.zero		2


	//----- nvinfo : EIATTR_PARAM_CBANK
	.align		4
        /*000c*/ 	.byte	0x04, 0x0a
        /*000e*/ 	.short	(.L_1941 - .L_1940)
	.align		4
.L_1940:
        /*0010*/ 	.word	index@(.nv.constant0._ZN10layer_norm22ln_bwd_finalize_kernelINS_22Kernel_traits_finalizeILj1280Ef13__nv_bfloat16fS2_fjLb0ELj1024ELj4ENS_18Kernel_traits_baseILj1280EfS2_fS2_fjLj1024EEEEELb0ELb1EEEvNS_9BwdParamsE)
        /*0014*/ 	.short	0x0160
        /*0016*/ 	.short	0x0128


	//----- nvinfo : EIATTR_CBANK_PARAM_SIZE
	.align		4
.L_1941:
        /*0018*/ 	.byte	0x03, 0x19
        /*001a*/ 	.short	0x0128


	//----- nvinfo : EIATTR_KPARAM_INFO
	.align		4
        /*001c*/ 	.byte	0x04, 0x17
        /*001e*/ 	.short	(.L_1943 - .L_1942)
.L_1942:
        /*0020*/ 	.word	0x00000000
        /*0024*/ 	.short	0x0000
        /*0026*/ 	.short	0x0000
        /*0028*/ 	.byte	0x00, 0xf0, 0xa1, 0x04


	//----- nvinfo : EIATTR_MAXREG_COUNT
	.align		4
.L_1943:
        /*002c*/ 	.byte	0x03, 0x1b
        /*002e*/ 	.short	0x0040


	//----- nvinfo : EIATTR_NUM_BARRIERS
	.align		4
        /*0030*/ 	.byte	0x02, 0x4c
        /*0032*/ 	.byte	0x01
	.zero		1


	//----- nvinfo : EIATTR_MERCURY_ISA_VERSION
	.align		4
        /*0034*/ 	.byte	0x03, 0x5f
        /*0036*/ 	.short	0x0000


	//----- nvinfo : EIATTR_COOP_GROUP_MASK_REGIDS
	.align		4
        /*0038*/ 	.byte	0x04, 0x29
        /*003a*/ 	.short	(.L_1945 - .L_1944)


	//   ....[0]....
.L_1944:
        /*003c*/ 	.word	0xffffffff


	//   ....[1]....
        /*0040*/ 	.word	0xffffffff


	//   ....[2]....
        /*0044*/ 	.word	0xffffffff


	//   ....[3]....
        /*0048*/ 	.word	0xffffffff


	//   ....[4]....
        /*004c*/ 	.word	0xffffffff


	//   ....[5]....
        /*0050*/ 	.word	0xffffffff


	//   ....[6]....
        /*0054*/ 	.word	0xffffffff


	//   ....[7]....
        /*0058*/ 	.word	0xffffffff


	//   ....[8]....
        /*005c*/ 	.word	0xffffffff


	//   ....[9]....
        /*0060*/ 	.word	0xffffffff


	//   ....[10]....
        /*0064*/ 	.word	0xffffffff


	//   ....[11]....
        /*0068*/ 	.word	0xffffffff


	//   ....[12]....
        /*006c*/ 	.word	0xffffffff


	//   ....[13]....
        /*0070*/ 	.word	0xffffffff


	//   ....[14]....
        /*0074*/ 	.word	0xffffffff


	//   ....[15]....
        /*0078*/ 	.word	0xffffffff


	//   ....[16]....
        /*007c*/ 	.word	0xffffffff


	//   ....[17]....
        /*0080*/ 	.word	0xffffffff


	//   ....[18]....
        /*0084*/ 	.word	0xffffffff


	//   ....[19]....
        /*0088*/ 	.word	0xffffffff


	//----- nvinfo : EIATTR_COOP_GROUP_INSTR_OFFSETS
	.align		4
.L_1945:
        /*008c*/ 	.byte	0x04, 0x28
        /*008e*/ 	.short	(.L_1947 - .L_1946)


	//   ....[0]....
.L_1946:
        /*0090*/ 	.word	0x000007f0


	//   ....[1]....
        /*0094*/ 	.word	0x00000820


	//   ....[2]....
        /*0098*/ 	.word	0x00000840


	//   ....[3]....
        /*009c*/ 	.word	0x00000850


	//   ....[4]....
        /*00a0*/ 	.word	0x00000880


	//   ....[5]....
        /*00a4*/ 	.word	0x00000890


	//   ....[6]....
        /*00a8*/ 	.word	0x000008c0


	//   ....[7]....
        /*00ac*/ 	.word	0x000008d0


	//   ....[8]....
        /*00b0*/ 	.word	0x00000900


	//   ....[9]....
        /*00b4*/ 	.word	0x00000910


	//   ....[10]....
        /*00b8*/ 	.word	0x00000ab0


	//   ....[11]....
        /*00bc*/ 	.word	0x00000b30


	//   ....[12]....
        /*00c0*/ 	.word	0x00000b90


	//   ....[13]....
        /*00c4*/ 	.word	0x00000bf0


	//   ....[14]....
        /*00c8*/ 	.word	0x00000c60


	//   ....[15]....
        /*00cc*/ 	.word	0x00000cd0


	//   ....[16]....
        /*00d0*/ 	.word	0x00000d30


	//   ....[17]....
        /*00d4*/ 	.word	0x00000d90


	//   ....[18]....
        /*00d8*/ 	.word	0x00000df0


	//   ....[19]....
        /*00dc*/ 	.word	0x00000e50


	//----- nvinfo : EIATTR_EXIT_INSTR_OFFSETS
	.align		4
.L_1947:
        /*00e0*/ 	.byte	0x04, 0x1c
        /*00e2*/ 	.short	(.L_1949 - .L_1948)


	//   ....[0]....
.L_1948:
        /*00e4*/ 	.word	0x00000070


	//   ....[1]....
        /*00e8*/ 	.word	0x00000a50


	//----- nvinfo : EIATTR_MAX_THREADS
	.align		4
.L_1949:
        /*00ec*/ 	.byte	0x04, 0x05
        /*00ee*/ 	.short	(.L_1951 - .L_1950)
.L_1950:
        /*00f0*/ 	.word	0x00000400
        /*00f4*/ 	.word	0x00000001
        /*00f8*/ 	.word	0x00000001


	//----- nvinfo : EIATTR_CRS_STACK_SIZE
	.align		4
.L_1951:
        /*00fc*/ 	.byte	0x04, 0x1e
        /*00fe*/ 	.short	(.L_1953 - .L_1952)
.L_1952:
        /*0100*/ 	.word	0x00000000
.L_1953:


//--------------------- .nv.info._ZN10layer_norm40ln_parallel_residual_bwd_finalize_kernelINS_22Kernel_traits_finalizeILj1280Ef13__nv_bfloat16fS2_fjLb0ELj1024ELj4ENS_18Kernel_traits_baseILj1280EfS2_fS2_fjLj1024EEEEELb1EEEvNS_9BwdParamsE --------------------------
	.section	.nv.info._ZN10layer_norm40ln_parallel_residual_bwd_finalize_kernelINS_22Kernel_traits_finalizeILj1280Ef13__nv_bfloat16fS2_fjLb0ELj1024ELj4ENS_18Kernel_traits_baseILj1280EfS2_fS2_fjLj1024EEEEELb1EEEvNS_9BwdParamsE,"",@"SHT_CUDA_INFO"
	.sectionflags	@""
	.align	4


	//----- nvinfo : EIATTR_CUDA_API_VERSION
	.align		4
        /*0000*/ 	.byte	0x04, 0x37
        /*0002*/ 	.short	(.L_1955 - .L_1954)
.L_1954:
        /*0004*/ 	.word	0x00000082


	//----- nvinfo : EIATTR_SW2861232_WAR
	.align		4
.L_1955:
        /*0008*/ 	.byte	0x01, 0x35
	.zero		2


	//----- nvinfo : EIATTR_PARAM_CBANK
	.align		4
        /*000c*/ 	.byte	0x04, 0x0a
        /*000e*/ 	.short	(.L_1957 - .L_1956)
	.align		4
.L_1956:
        /*0010*/ 	.word	index@(.nv.constant0._ZN10layer_norm40ln_parallel_residual_bwd_finalize_kernelINS_22Kernel_traits_finalizeILj1280Ef13__nv_bfloat16fS2_fjLb0ELj1024ELj4ENS_18Kernel_traits_baseILj1280EfS2_fS2_fjLj1024EEEEELb1EEEvNS_9BwdParamsE)
        /*0014*/ 	.short	0x0160
        /*0016*/ 	.short	0x0128


	//----- nvinfo : EIATTR_CBANK_PARAM_SIZE
	.align		4
.L_1957:
        /*0018*/ 	.byte	0x03, 0x19
        /*001a*/ 	.short	0x0128


	//----- nvinfo : EIATTR_KPARAM_INFO
	.align		4
        /*001c*/ 	.byte	0x04, 0x17
        /*001e*/ 	.short	(.L_1959 - .L_1958)
.L_1958:
        /*0020*/ 	.word	0x00000000
        /*0024*/ 	.short	0x0000
        /*0026*/ 	.short	0x0000
        /*0028*/ 	.byte	0x00, 0xf0, 0xa1, 0x04


	//----- nvinfo : EIATTR_MAXREG_COUNT
	.align		4
.L_1959:
        /*002c*/ 	.byte	0x03, 0x1b
        /*002e*/ 	.short	0x0040


	//----- nvinfo : EIATTR_NUM_BARRIERS
	.align		4
        /*0030*/ 	.byte	0x02, 0x4c
        /*0032*/ 	.byte	0x01
	.zero		1


	//----- nvinfo : EIATTR_MERCURY_ISA_VERSION
	.align		4
        /*0034*/ 	.byte	0x03, 0x5f
        /*0036*/ 	.short	0x0000


	//----- nvinfo : EIATTR_COOP_GROUP_MASK_REGIDS
	.align		4
        /*0038*/ 	.byte	0x04, 0x29
        /*003a*/ 	.short	(.L_1961 - .L_1960)


	//   ....[0]....
.L_1960:
        /*003c*/ 	.word	0xffffffff


	//   ....[1]....
        /*0040*/ 	.word	0xffffffff


	//   ....[2]....
        /*0044*/ 	.word	0xffffffff


	//   ....[3]....
        /*0048*/ 	.word	0xffffffff


	//   ....[4]....
        /*004c*/ 	.word	0xffffffff


	//   ....[5]....
        /*0050*/ 	.word	0xffffffff


	//   ....[6]....
        /*0054*/ 	.word	0xffffffff


	//   ....[7]....
        /*0058*/ 	.word	0xffffffff


	//   ....[8]....
        /*005c*/ 	.word	0xffffffff


	//   ....[9]....
        /*0060*/ 	.word	0xffffffff


	//   ....[10]....
        /*0064*/ 	.word	0xffffffff


	//   ....[11]....
        /*0068*/ 	.word	0xffffffff


	//   ....[12]....
        /*006c*/ 	.word	0xffffffff


	//   ....[13]....
        /*0070*/ 	.word	0xffffffff


	//   ....[14]....
        /*0074*/ 	.word	0xffffffff


	//   ....[15]....
        /*0078*/ 	.word	0xffffffff


	//   ....[16]....
        /*007c*/ 	.word	0xffffffff


	//   ....[17]....
        /*0080*/ 	.word	0xffffffff


	//   ....[18]....
        /*0084*/ 	.word	0xffffffff


	//   ....[19]....
        /*0088*/ 	.word	0xffffffff


	//   ....[20]....
        /*008c*/ 	.word	0xffffffff


	//   ....[21]....
        /*0090*/ 	.word	0xffffffff


	//   ....[22]....
        /*0094*/ 	.word	0xffffffff


	//   ....[23]....
        /*0098*/ 	.word	0xffffffff


	//   ....[24]....
        /*009c*/ 	.word	0xffffffff


	//   ....[25]....
        /*00a0*/ 	.word	0xffffffff


	//   ....[26]....
        /*00a4*/ 	.word	0xffffffff


	//   ....[27]....
        /*00a8*/ 	.word	0xffffffff


	//   ....[28]....
        /*00ac*/ 	.word	0xffffffff


	//   ....[29]....
        /*00b0*/ 	.word	0xffffffff


	//   ....[30]....
        /*00b4*/ 	.word	0xffffffff


	//   ....[31]....
        /*00b8*/ 	.word	0xffffffff


	//   ....[32]....
        /*00bc*/ 	.word	0xffffffff


	//   ....[33]....
        /*00c0*/ 	.word	0xffffffff


	//   ....[34]....
        /*00c4*/ 	.word	0xffffffff


	//   ....[35]....
        /*00c8*/ 	.word	0xffffffff


	//   ....[36]....
        /*00cc*/ 	.word	0xffffffff


	//   ....[37]....
        /*00d0*/ 	.word	0xffffffff


	//   ....[38]....
        /*00d4*/ 	.word	0xffffffff


	//   ....[39]....
        /*00d8*/ 	.word	0xffffffff


	//----- nvinfo : EIATTR_COOP_GROUP_INSTR_OFFSETS
	.align		4
.L_1961:
        /*00dc*/ 	.byte	0x04, 0x28
        /*00de*/ 	.short	(.L_1963 - .L_1962)


	//   ....[0]....
.L_1962:
        /*00e0*/ 	.word	0x00000b60


	//   ....[1]....
        /*00e4*/ 	.word	0x00000b90


	//   ....[2]....
        /*00e8*/ 	.word	0x00000ba0


	//   ....[3]....
        /*00ec*/ 	.word	0x00000bb0


	//   ....[4]....
        /*00f0*/ 	.word	0x00000be0


	//   ....[5]....
        /*00f4*/ 	.word	0x00000c00


	//   ....[6]....
        /*00f8*/ 	.word	0x00000c10


	//   ....[7]....
        /*00fc*/ 	.word	0x00000c20


	//   ....[8]....
        /*0100*/ 	.word	0x00000c50


	//   ....[9]....
        /*0104*/ 	.word	0x00000c70


	//   ....[10]....
        /*0108*/ 	.word	0x00000c90


	//   ....[11]....
        /*010c*/ 	.word	0x00000ca0


	//   ....[12]....
        /*0110*/ 	.word	0x00000cd0


	//   ....[13]....
        /*0114*/ 	.word	0x00000cf0


	//   ....[14]....
        /*0118*/ 	.word	0x00000d10


	//   ....[15]....
        /*011c*/ 	.word	0x00000d20


	//   ....[16]....
        /*0120*/ 	.word	0x00000d50


	//   ....[17]....
        /*0124*/ 	.word	0x00000d80


	//   ....[18]....
        /*0128*/ 	.word	0x00000d90


	//   ....[19]....
        /*012c*/ 	.word	0x00000da0


	//   ....[20]....
        /*0130*/ 	.word	0x00001050


	//   ....[21]....
        /*0134*/ 	.word	0x000010c0


	//   ....[22]....
        /*0138*/ 	.word	0x00001120


	//   ....[23]....
        /*013c*/ 	.word	0x00001180


	//   ....[24]....
        /*0140*/ 	.word	0x000011f0


	//   ....[25]....
        /*0144*/ 	.word	0x00001260


	//   ....[26]....
        /*0148*/ 	.word	0x000012c0


	//   ....[27]....
        /*014c*/ 	.word	0x00001320


	//   ....[28]....
        /*0150*/ 	.word	0x00001380


	//   ....[29]....
        /*0154*/ 	.word	0x000013f0


	//   ....[30]....
        /*0158*/ 	.word	0x00001460


	//   ....[31]....
        /*015c*/ 	.word	0x000014c0


	//   ....[32]....
        /*0160*/ 	.word	0x00001520


	//   ....[33]....
        /*0164*/ 	.word	0x00001580


	//   ....[34]....
        /*0168*/ 	.word	0x000015f0


	//   ....[35]....
        /*016c*/ 	.word	0x00001660


	//   ....[36]....
        /*0170*/ 	.word	0x000016c0


	//   ....[37]....
        /*0174*/ 	.word	0x00001720


	//   ....[38]....
        /*0178*/ 	.word	0x00001780


	//   ....[39]....
        /*017c*/ 	.word	0x000017e0


	//----- nvinfo : EIATTR_EXIT_INSTR_OFFSETS
	.align		4
.L_1963:
        /*0180*/ 	.byte	0x04, 0x1c
        /*0182*/ 	.short	(.L_1965 - .L_1964)


	//   ....[0]....
.L_1964:
        /*0184*/ 	.word	0x00000070


	//   ....[1]....
        /*0188*/ 	.word	0x00000ff0


	//----- nvinfo : EIATTR_MAX_THREADS
	.align		4
.L_1965:
        /*018c*/ 	.byte	0x04, 0x05
        /*018e*/ 	.short	(.L_1967 - .L_1966)
.L_1966:
        /*0190*/ 	.word	0x00000400
        /*0194*/ 	.word	0x00000001
        /*0198*/ 	.word	0x00000001


	//----- nvinfo : EIATTR_CRS_STACK_SIZE
	.align		4
.L_1967:
        /*019c*/ 	.byte	0x04, 0x1e
        /*019e*/ 	.short	(.L_1969 - .L_1968)
.L_1968:
        /*01a0*/ 	.word	0x00000000
.L_1969:


//--------------------- .nv.info._ZN10layer_norm31ln_parallel_residual_bwd_kernelINS_13Kernel_traitsIf13__nv_bfloat16fS2_fjLj1280ELj1ELj4ELj1ELj16ENS_18Kernel_traits_baseILj1280EfS2_fS2_fjLj128EEEEELb1ELb1ELb1EEEvNS_9BwdParamsE --------------------------
	.section	.nv.info._ZN10layer_norm31ln_parallel_residual_bwd_kernelINS_13Kernel_traitsIf13__nv_bfloat16fS2_fjLj1280ELj1ELj4ELj1ELj16ENS_18Kernel_traits_baseILj1280EfS2_fS2_fjLj128EEEEELb1ELb1ELb1EEEvNS_9BwdParamsE,"",@"SHT_CUDA_INFO"
	.sectionflags	@""
	.align	4


	//----- nvinfo : EIATTR_CUDA_API_VERSION
	.align		4
        /*0000*/ 	.byte	0x04, 0x37
        /*0002*/ 	.short	(.L_1971 - .L_1970)
.L_1970:
        /*0004*/ 	.word	0x00000082


	//----- nvinfo : EIATTR_SW2861232_WAR
	.align		4
.L_1971:
        /*0008*/ 	.byte	0x01, 0x35
	.zero		2


	//----- nvinfo : EIATTR_PARAM_CBANK
	.align		4
        /*000c*/ 	.byte	0x04, 0x0a
        /*000e*/ 	.short	(.L_1973 - .L_1972)
	.align		4
.L_1972:
        /*0010*/ 	.word	index@(.nv.constant0._ZN10layer_norm31ln_parallel_residual_bwd_kernelINS_13Kernel_traitsIf13__nv_bfloat16fS2_fjLj1280ELj1ELj4ELj1ELj16ENS_18Kernel_traits_baseILj1280EfS2_fS2_fjLj128EEEEELb1ELb1ELb1EEEvNS_9BwdParamsE)
        /*0014*/ 	.short	0x0160
        /*0016*/ 	.short	0x0128


	//----- nvinfo : EIATTR_CBANK_PARAM_SIZE
	.align		4
.L_1973:
        /*0018*/ 	.byte	0x03, 0x19
        /*001a*/ 	.short	0x0128


	//----- nvinfo : EIATTR_KPARAM_INFO
	.align		4
        /*001c*/ 	.byte	0x04, 0x17
        /*001e*/ 	.short	(.L_1975 - .L_1974)
.L_1974:
        /*0020*/ 	.word	0x00000000
        /*0024*/ 	.short	0x0000
        /*0026*/ 	.short	0x0000
        /*0028*/ 	.byte	0x00, 0xf0, 0xa1, 0x04


	//----- nvinfo : EIATTR_MAXREG_COUNT
	.align		4
.L_1975:
        /*002c*/ 	.byte	0x03, 0x1b
        /*002e*/ 	.short	0x00ff


	//----- nvinfo : EIATTR_NUM_BARRIERS
	.align		4
        /*0030*/ 	.byte	0x02, 0x4c
        /*0032*/ 	.byte	0x01
	.zero		1


	//----- nvinfo : EIATTR_ANNOTATIONS
	.align		4
        /*0034*/ 	.byte	0x04, 0x55
        /*0036*/ 	.short	(.L_1977 - .L_1976)


	//   ....[0]....
.L_1976:
        /* <DEDUP_REMOVED lines=91> */


	//----- nvinfo : EIATTR_MERCURY_ISA_VERSION
	.align		4
.L_1977:
        /*05d8*/ 	.byte	0x03, 0x5f
        /*05da*/ 	.short	0x0000


	//----- nvinfo : EIATTR_COOP_GROUP_MASK_REGIDS
	.align		4
        /*05dc*/ 	.byte	0x04, 0x29
        /*05de*/ 	.short	(.L_1979 - .L_1978)


	//   ....[0]....
.L_1978:
        /*05e0*/ 	.word	0xffffffff


	//   ....[1]....
        /*05e4*/ 	.word	0xffffffff


	//   ....[2]....
        /*05e8*/ 	.word	0xffffffff


	//   ....[3]....
        /*05ec*/ 	.word	0xffffffff


	//   ....[4]....
        /*05f0*/ 	.word	0xffffffff


	//   ....[5]....
        /*05f4*/ 	.word	0xffffffff


	//   ....[6]....
        /*05f8*/ 	.word	0xffffffff


	//   ....[7]....
        /*05fc*/ 	.word	0xffffffff


	//   ....[8]....
        /*0600*/ 	.word	0xffffffff


	//   ....[9]....
        /*0604*/ 	.word	0xffffffff


	//   ....[10]....
        /*0608*/ 	.word	0xffffffff


	//   ....[11]....
        /*060c*/ 	.word	0xffffffff


	//   ....[12]....
        /*0610*/ 	.word	0xffffffff


	//   ....[13]....
        /*0614*/ 	.word	0xffffffff


	//   ....[14]....
        /*0618*/ 	.word	0xffffffff


	//   ....[15]....
        /*061c*/ 	.word	0xffffffff


	//   ....[16]....
        /*0620*/ 	.word	0xffffffff


	//   ....[17]....
        /*0624*/ 	.word	0xffffffff


	//   ....[18]....
        /*0628*/ 	.word	0xffffffff


	//   ....[19]....
        /*062c*/ 	.word	0xffffffff


	//----- nvinfo : EIATTR_COOP_GROUP_INSTR_OFFSETS
	.align		4
.L_1979:
        /*0630*/ 	.byte	0x04, 0x28
        /*0632*/ 	.short	(.L_1981 - .L_1980)


	//   ....[0]....
.L_1980:
        /*0634*/ 	.word	0x000028f0


	//   ....[1]....
        /*0638*/ 	.word	0x00002910


	//   ....[2]....
        /*063c*/ 	.word	0x00002940


	//   ....[3]....
        /*0640*/ 	.word	0x00002960


	//   ....[4]....
        /*0644*/ 	.word	0x00002980


	//   ....[5]....
        /*0648*/ 	.word	0x000029a0


	//   ....[6]....
        /*064c*/ 	.word	0x000029c0


	//   ....[7]....
        /*0650*/ 	.word	0x000029e0


	//   ....[8]....
        /*0654*/ 	.word	0x000029f0


	//   ....[9]....
        /*0658*/ 	.word	0x00002a10


	//   ....[10]....
        /*065c*/ 	.word	0x00006240


	//   ....[11]....
        /*0660*/ 	.word	0x000062c0


	//   ....[12]....
        /*0664*/ 	.word	0x00006340


	//   ....[13]....
        /*0668*/ 	.word	0x000063b0


	//   ....[14]....
        /*066c*/ 	.word	0x00006430


	//   ....[15]....
        /*0670*/ 	.word	0x000064a0


	//   ....[16]....
        /*0674*/ 	.word	0x00006520


	//   ....[17]....
        /*0678*/ 	.word	0x00006590


	//   ....[18]....
        /*067c*/ 	.word	0x00006610


	//   ....[19]....
        /*0680*/ 	.word	0x00006680


	//----- nvinfo : EIATTR_EXIT_INSTR_OFFSETS
	.align		4
.L_1981:
        /*0684*/ 	.byte	0x04, 0x1c
        /*0686*/ 	.short	(.L_1983 - .L_1982)


	//   ....[0]....
.L_1982:
        /*0688*/ 	.word	0x000061e0


	//----- nvinfo : EIATTR_MAX_THREADS
	.align		4
.L_1983:
        /*068c*/ 	.byte	0x04, 0x05
        /*068e*/ 	.short	(.L_1985 - .L_1984)
.L_1984:
        /*0690*/ 	.word	0x00000080
        /*0694*/ 	.word	0x00000001
        /*0698*/ 	.word	0x00000001


	//----- nvinfo : EIATTR_CRS_STACK_SIZE
	.align		4
.L_1985:
        /*069c*/ 	.byte	0x04, 0x1e
        /*069e*/ 	.short	(.L_1987 - .L_1986)
.L_1986:
        /*06a0*/ 	.word	0x00000000
.L_1987:


//--------------------- .nv.info._ZN10layer_norm31ln_parallel_residual_bwd_kernelINS_13Kernel_traitsIf6__halfS2_S2_fjLj1280ELj1ELj4ELj1ELj16ENS_18Kernel_traits_baseILj1280EfS2_S2_S2_fjLj128EEEEELb0ELb0ELb0EEEvNS_9BwdParamsE --------------------------
	.section	.nv.info._ZN10layer_norm31ln_parallel_residual_bwd_kernelINS_13Kernel_traitsIf6__halfS2_S2_fjLj1280ELj1ELj4ELj1ELj16ENS_18Kernel_traits_baseILj1280EfS2_S2_S2_fjLj128EEEEELb0ELb0ELb0EEEvNS_9BwdParamsE,"",@"SHT_CUDA_INFO"
	.sectionflags	@""
	.align	4


	//----- nvinfo : EIATTR_CUDA_API_VERSION
	.align		4
        /*0000*/ 	.byte	0x04, 0x37
        /*0002*/ 	.short	(.L_1989 - .L_1988)
.L_1988:
        /*0004*/ 	.word	0x00000082


	//----- nvinfo : EIATTR_SW2861232_WAR
	.align		4
.L_1989:
        /*0008*/ 	.byte	0x01, 0x35
	.zero		2


	//----- nvinfo : EIATTR_PARAM_CBANK
	.align		4
        /*000c*/ 	.byte	0x04, 0x0a
        /*000e*/ 	.short	(.L_1991 - .L_1990)
	.align		4
.L_1990:
        /*0010*/ 	.word	index@(.nv.constant0._ZN10layer_norm31ln_parallel_residual_bwd_kernelINS_13Kernel_traitsIf6__halfS2_S2_fjLj1280ELj1ELj4ELj1ELj16ENS_18Kernel_traits_baseILj1280EfS2_S2_S2_fjLj128EEEEELb0ELb0ELb0EEEvNS_9BwdParamsE)
        /*0014*/ 	.short	0x0160
        /*0016*/ 	.short	0x0128


	//----- nvinfo : EIATTR_CBANK_PARAM_SIZE
	.align		4
.L_1991:
        /*0018*/ 	.byte	0x03, 0x19
        /*001a*/ 	.short	0x0128


	//----- nvinfo : EIATTR_KPARAM_INFO
	.align		4
        /*001c*/ 	.byte	0x04, 0x17
        /*001e*/ 	.short	(.L_1993 - .L_1992)
.L_1992:
        /*0020*/ 	.word	0x00000000
        /*0024*/ 	.short	0x0000
        /*0026*/ 	.short	0x0000
        /*0028*/ 	.byte	0x00, 0xf0, 0xa1, 0x04


	//----- nvinfo : EIATTR_MAXREG_COUNT
	.align		4
.L_1993:
        /*002c*/ 	.byte	0x03, 0x1b
        /*002e*/ 	.short	0x00ff


	//----- nvinfo : EIATTR_NUM_BARRIERS
	.align		4
        /*0030*/ 	.byte	0x02, 0x4c
        /*0032*/ 	.byte	0x01
	.zero		1


	//----- nvinfo : EIATTR_ANNOTATIONS
	.align		4
        /*0034*/ 	.byte	0x04, 0x55
        /*0036*/ 	.short	(.L_1995 - .L_1994)


	//   ....[0]....
.L_1994:
        /* <DEDUP_REMOVED lines=135> */


	//----- nvinfo : EIATTR_MERCURY_ISA_VERSION
	.align		4
.L_1995:
        /*0898*/ 	.byte	0x03, 0x5f
        /*089a*/ 	.short	0x0000


	//----- nvinfo : EIATTR_COOP_GROUP_MASK_REGIDS
	.align		4
        /*089c*/ 	.byte	0x04, 0x29
        /*089e*/ 	.short	(.L_1997 - .L_1996)


	//   ....[0]....
.L_1996:
        /*08a0*/ 	.word	0xffffffff


	//   ....[1]....
        /*08a4*/ 	.word	0xffffffff


	//   ....[2]....
        /*08a8*/ 	.word	0xffffffff


	//   ....[3]....
        /*08ac*/ 	.word	0xffffffff


	//   ....[4]....
        /*08b0*/ 	.word	0xffffffff


	//   ....[5]....
        /*08b4*/ 	.word	0xffffffff


	//   ....[6]....
        /*08b8*/ 	.word	0xffffffff


	//   ....[7]....
        /*08bc*/ 	.word	0xffffffff


	//   ....[8]....
        /*08c0*/ 	.word	0xffffffff


	//   ....[9]....
        /*08c4*/ 	.word	0xffffffff


	//   ....[10]....
        /*08c8*/ 	.word	0xffffffff


	//   ....[11]....
        /*08cc*/ 	.word	0xffffffff


	//   ....[12]....
        /*08d0*/ 	.word	0xffffffff


	//   ....[13]....
        /*08d4*/ 	.word	0xffffffff


	//   ....[14]....
        /*08d8*/ 	.word	0xffffffff


	//   ....[15]....
        /*08dc*/ 	.word	0xffffffff


	//   ....[16]....
        /*08e0*/ 	.word	0xffffffff


	//   ....[17]....
        /*08e4*/ 	.word	0xffffffff


	//   ....[18]....
        /*08e8*/ 	.word	0xffffffff


	//   ....[19]....
        /*08ec*/ 	.word	0xffffffff


	//----- nvinfo : EIATTR_COOP_GROUP_INSTR_OFFSETS
	.align		4
.L_1997:
        /*08f0*/ 	.byte	0x04, 0x28
        /*08f2*/ 	.short	(.L_1999 - .L_1998)


	//   ....[0]....
.L_1998:
        /*08f4*/ 	.word	0x00003f00


	//   ....[1]....
        /*08f8*/ 	.word	0x00003f30


	//   ....[2]....
        /*08fc*/ 	.word	0x00003f50


	//   ....[3]....
        /*0900*/ 	.word	0x00003f70


	//   ....[4]....
        /*0904*/ 	.word	0x00003f90


	//   ....[5]....
        /*0908*/ 	.word	0x00003fb0


	//   ....[6]....
        /*090c*/ 	.word	0x00003fd0


	//   ....[7]....
        /*0910*/ 	.word	0x00003ff0


	//   ....[8]....
        /*0914*/ 	.word	0x00004000


	//   ....[9]....
        /*0918*/ 	.word	0x00004020


	//   ....[10]....
        /*091c*/ 	.word	0x00008800


	//   ....[11]....
        /*0920*/ 	.word	0x00008880


	//   ....[12]....
        /*0924*/ 	.word	0x00008900


	//   ....[13]....
        /*0928*/ 	.word	0x00008970


	//   ....[14]....
        /*092c*/ 	.word	0x000089f0


	//   ....[15]....
        /*0930*/ 	.word	0x00008a60


	//   ....[16]....
        /*0934*/ 	.word	0x00008ae0


	//   ....[17]....
        /*0938*/ 	.word	0x00008b50


	//   ....[18]....
        /*093c*/ 	.word	0x00008bd0


	//   ....[19]....
        /*0940*/ 	.word	0x00008c40


	//----- nvinfo : EIATTR_EXIT_INSTR_OFFSETS
	.align		4
.L_1999:
        /*0944*/ 	.byte	0x04, 0x1c
        /*0946*/ 	.short	(.L_2001 - .L_2000)


	//   ....[0]....
.L_2000:
        /*0948*/ 	.word	0x00008710


	//   ....[1]....
        /*094c*/ 	.word	0x000087a0


	//----- nvinfo : EIATTR_MAX_THREADS
	.align		4
.L_2001:
        /*0950*/ 	.byte	0x04, 0x05
        /*0952*/ 	.short	(.L_2003 - .L_2002)
.L_2002:
        /*0954*/ 	.word	0x00000080
        /*0958*/ 	.word	0x00000001
        /*095c*/ 	.word	0x00000001


	//----- nvinfo : EIATTR_CRS_STACK_SIZE
	.align		4
.L_2003:
        /*0960*/ 	.byte	0x04, 0x1e
        /*0962*/ 	.short	(.L_2005 - .L_2004)
.L_2004:
        /*0964*/ 	.word	0x00000000
.L_2005:


//--------------------- .nv.info._ZN10layer_norm31ln_parallel_residual_bwd_kernelINS_13Kernel_traitsIf6__halfS2_S2_fjLj1280ELj1ELj4ELj1ELj16ENS_18Kernel_traits_baseILj1280EfS2_S2_S2_fjLj128EEEEELb0ELb0ELb1EEEvNS_9BwdParamsE --------------------------
	.section	.nv.info._ZN10layer_norm31ln_parallel_residual_bwd_kernelINS_13Kernel_traitsIf6__halfS2_S2_fjLj1280ELj1ELj4ELj1ELj16ENS_18Kernel_traits_baseILj1280EfS2_S2_S2_fjLj128EEEEELb0ELb0ELb1EEEvNS_9BwdParamsE,"",@"SHT_CUDA_INFO"
	.sectionflags	@""
	.align	4


	//----- nvinfo : EIATTR_CUDA_API_VERSION
	.align		4
        /*0000*/ 	.byte	0x04, 0x37
        /*0002*/ 	.short	(.L_2007 - .L_2006)
.L_2006:
        /*0004*/ 	.word	0x00000082


	//----- nvinfo : EIATTR_SW2861232_WAR
	.align		4
.L_2007:
        /*0008*/ 	.byte	0x01, 0x35
	.zero		2


	//----- nvinfo : EIATTR_PARAM_CBANK
	.align		4
        /*000c*/ 	.byte	0x04, 0x0a
        /*000e*/ 	.short	(.L_2009 - .L_2008)
	.align		4
.L_2008:
        /*0010*/ 	.word	index@(.nv.constant0._ZN10layer_norm31ln_parallel_residual_bwd_kernelINS_13Kernel_traitsIf6__halfS2_S2_fjLj1280ELj1ELj4ELj1ELj16ENS_18Kernel_traits_baseILj1280EfS2_S2_S2_fjLj128EEEEELb0ELb0ELb1EEEvNS_9BwdParamsE)
        /*0014*/ 	.short	0x0160
        /*0016*/ 	.short	0x0128


	//----- nvinfo : EIATTR_CBANK_PARAM_SIZE
	.align		4
.L_2009:
        /*0018*/ 	.byte	0x03, 0x19
        /*001a*/ 	.short	0x0128


	//----- nvinfo : EIATTR_KPARAM_INFO
	.align		4
        /*001c*/ 	.byte	0x04, 0x17
        /*001e*/ 	.short	(.L_2011 - .L_2010)
.L_2010:
        /*0020*/ 	.word	0x00000000
        /*0024*/ 	.short	0x0000
        /*0026*/ 	.short	0x0000
        /*0028*/ 	.byte	0x00, 0xf0, 0xa1, 0x04


	//----- nvinfo : EIATTR_MAXREG_COUNT
	.align		4
.L_2011:
        /*002c*/ 	.byte	0x03, 0x1b
        /*002e*/ 	.short	0x00ff


	//----- nvinfo : EIATTR_NUM_BARRIERS
	.align		4
        /*0030*/ 	.byte	0x02, 0x4c
        /*0032*/ 	.byte	0x01
	.zero		1


	//----- nvinfo : EIATTR_ANNOTATIONS
	.align		4
        /*0034*/ 	.byte	0x04, 0x55
        /*0036*/ 	.short	(.L_2013 - .L_2012)


	//   ....[0]....
.L_2012:
        /* <DEDUP_REMOVED lines=224> */


	//----- nvinfo : EIATTR_MERCURY_ISA_VERSION
	.align		4
.L_2013:
        /*0e28*/ 	.byte	0x03, 0x5f
        /*0e2a*/ 	.short	0x0000


	//----- nvinfo : EIATTR_COOP_GROUP_MASK_REGIDS
	.align		4
        /*0e2c*/ 	.byte	0x04, 0x29
        /*0e2e*/ 	.short	(.L_2015 - .L_2014)


	//   ....[0]....
.L_2014:
        /*0e30*/ 	.word	0xffffffff


	//   ....[1]....
        /*0e34*/ 	.word	0xffffffff


	//   ....[2]....
        /*0e38*/ 	.word	0xffffffff


	//   ....[3]....
        /*0e3c*/ 	.word	0xffffffff


	//   ....[4]....
        /*0e40*/ 	.word	0xffffffff


	//   ....[5]....
        /*0e44*/ 	.word	0xffffffff


	//   ....[6]....
        /*0e48*/ 	.word	0xffffffff


	//   ....[7]....
        /*0e4c*/ 	.word	0xffffffff


	//   ....[8]....
        /*0e50*/ 	.word	0xffffffff


	//   ....[9]....
        /*0e54*/ 	.word	0xffffffff


	//   ....[10]....
        /*0e58*/ 	.word	0xffffffff


	//   ....[11]....
        /*0e5c*/ 	.word	0xffffffff


	//   ....[12]....
        /*0e60*/ 	.word	0xffffffff


	//   ....[13]....
        /*0e64*/ 	.word	0xffffffff


	//   ....[14]....
        /*0e68*/ 	.word	0xffffffff


	//   ....[15]....
        /*0e6c*/ 	.word	0xffffffff


	//   ....[16]....
        /*0e70*/ 	.word	0xffffffff


	//   ....[17]....
        /*0e74*/ 	.word	0xffffffff


	//   ....[18]....
        /*0e78*/ 	.word	0xffffffff


	//   ....[19]....
        /*0e7c*/ 	.word	0xffffffff


	//----- nvinfo : EIATTR_COOP_GROUP_INSTR_OFFSETS
	.align		4
.L_2015:
        /*0e80*/ 	.byte	0x04, 0x28
        /*0e82*/ 	.short	(.L_2017 - .L_2016)


	//   ....[0]....
.L_2016:
        /*0e84*/ 	.word	0x00004240


	//   ....[1]....
        /*0e88*/ 	.word	0x00004260


	//   ....[2]....
        /*0e8c*/ 	.word	0x00004290


	//   ....[3]....
        /*0e90*/ 	.word	0x000042b0


	//   ....[4]....
        /*0e94*/ 	.word	0x000042d0


	//   ....[5]....
        /*0e98*/ 	.word	0x000042f0


	//   ....[6]....
        /*0e9c*/ 	.word	0x00004310


	//   ....[7]....
        /*0ea0*/ 	.word	0x00004330


	//   ....[8]....
        /*0ea4*/ 	.word	0x00004340


	//   ....[9]....
        /*0ea8*/ 	.word	0x00004360


	//   ....[10]....
        /*0eac*/ 	.word	0x000082d0


	//   ....[11]....
        /*0eb0*/ 	.word	0x00008330


	//   ....[12]....
        /*0eb4*/ 	.word	0x00008390


	//   ....[13]....
        /*0eb8*/ 	.word	0x000083e0


	//   ....[14]....
        /*0ebc*/ 	.word	0x00008440


	//   ....[15]....
        /*0ec0*/ 	.word	0x00008490


	//   ....[16]....
        /*0ec4*/ 	.word	0x000084f0


	//   ....[17]....
        /*0ec8*/ 	.word	0x00008540


	//   ....[18]....
        /*0ecc*/ 	.word	0x000085a0


	//   ....[19]....
        /*0ed0*/ 	.word	0x000085f0


	//----- nvinfo : EIATTR_EXIT_INSTR_OFFSETS
	.align		4
.L_2017:
        /*0ed4*/ 	.byte	0x04, 0x1c
        /*0ed6*/ 	.short	(.L_2019 - .L_2018)


	//   ....[0]....
.L_2018:
        /*0ed8*/ 	.word	0x00008290


	//----- nvinfo : EIATTR_MAX_THREADS
	.align		4
.L_2019:
        /*0edc*/ 	.byte	0x04, 0x05
        /*0ede*/ 	.short	(.L_2021 - .L_2020)
.L_2020:
        /*0ee0*/ 	.word	0x00000080
        /*0ee4*/ 	.word	0x00000001
        /*0ee8*/ 	.word	0x00000001


	//----- nvinfo : EIATTR_CRS_STACK_SIZE
	.align		4
.L_2021:
        /*0eec*/ 	.byte	0x04, 0x1e
        /*0eee*/ 	.short	(.L_2023 - .L_2022)
.L_2022:
        /*0ef0*/ 	.word	0x00000000
.L_2023:


//--------------------- .nv.info._ZN10layer_norm31ln_parallel_residual_bwd_kernelINS_13Kernel_traitsIf6__halfS2_S2_fjLj1280ELj1ELj4ELj1ELj16ENS_18Kernel_traits_baseILj1280EfS2_S2_S2_fjLj128EEEEELb0ELb1ELb0EEEvNS_9BwdParamsE --------------------------
	.section	.nv.info._ZN10layer_norm31ln_parallel_residual_bwd_kernelINS_13Kernel_traitsIf6__halfS2_S2_fjLj1280ELj1ELj4ELj1ELj16ENS_18Kernel_traits_baseILj1280EfS2_S2_S2_fjLj128EEEEELb0ELb1ELb0EEEvNS_9BwdParamsE,"",@"SHT_CUDA_INFO"
	.sectionflags	@""
	.align	4


	//----- nvinfo : EIATTR_CUDA_API_VERSION
	.align		4
        /*0000*/ 	.byte	0x04, 0x37
        /*0002*/ 	.short	(.L_2025 - .L_2024)
.L_2024:
        /*0004*/ 	.word	0x00000082


	//----- nvinfo : EIATTR_SW2861232_WAR
	.align		4
.L_2025:
        /*0008*/ 	.byte	0x01, 0x35
	.zero		2


	//----- nvinfo : EIATTR_PARAM_CBANK
	.align		4
        /*000c*/ 	.byte	0x04, 0x0a
        /*000e*/ 	.short	(.L_2027 - .L_2026)
	.align		4
.L_2026:
        /*0010*/ 	.word	index@(.nv.constant0._ZN10layer_norm31ln_parallel_residual_bwd_kernelINS_13Kernel_traitsIf6__halfS2_S2_fjLj1280ELj1ELj4ELj1ELj16ENS_18Kernel_traits_baseILj1280EfS2_S2_S2_fjLj128EEEEELb0ELb1ELb0EEEvNS_9BwdParamsE)
        /*0014*/ 	.short	0x0160
        /*0016*/ 	.short	0x0128


	//----- nvinfo : EIATTR_CBANK_PARAM_SIZE
	.align		4
.L_2027:
        /*0018*/ 	.byte	0x03, 0x19
        /*001a*/ 	.short	0x0128


	//----- nvinfo : EIATTR_KPARAM_INFO
	.align		4
        /*001c*/ 	.byte	0x04, 0x17
        /*001e*/ 	.short	(.L_2029 - .L_2028)
.L_2028:
        /*0020*/ 	.word	0x00000000
        /*0024*/ 	.short	0x0000
        /*0026*/ 	.short	0x0000
        /*0028*/ 	.byte	0x00, 0xf0, 0xa1, 0x04


	//----- nvinfo : EIATTR_MAXREG_COUNT
	.align		4
.L_2029:
        /*002c*/ 	.byte	0x03, 0x1b
        /*002e*/ 	.short	0x00ff


	//----- nvinfo : EIATTR_NUM_BARRIERS
	.align		4
        /*0030*/ 	.byte	0x02, 0x4c
        /*0032*/ 	.byte	0x01
	.zero		1


	//----- nvinfo : EIATTR_MERCURY_ISA_VERSION
	.align		4
        /*0034*/ 	.byte	0x03, 0x5f
        /*0036*/ 	.short	0x0000


	//----- nvinfo : EIATTR_COOP_GROUP_MASK_REGIDS
	.align		4
        /*0038*/ 	.byte	0x04, 0x29
        /*003a*/ 	.short	(.L_2031 - .L_2030)


	//   ....[0]....
.L_2030:
        /*003c*/ 	.word	0xffffffff


	//   ....[1]....
        /*0040*/ 	.word	0xffffffff


	//   ....[2]....
        /*0044*/ 	.word	0xffffffff


	//   ....[3]....
        /*0048*/ 	.word	0xffffffff


	//   ....[4]....
        /*004c*/ 	.word	0xffffffff


	//   ....[5]....
        /*0050*/ 	.word	0xffffffff


	//   ....[6]....
        /*0054*/ 	.word	0xffffffff


	//   ....[7]....
        /*0058*/ 	.word	0xffffffff


	//   ....[8]....
        /*005c*/ 	.word	0xffffffff


	//   ....[9]....
        /*0060*/ 	.word	0xffffffff


	//   ....[10]....
        /*0064*/ 	.word	0xffffffff


	//   ....[11]....
        /*0068*/ 	.word	0xffffffff


	//   ....[12]....
        /*006c*/ 	.word	0xffffffff


	//   ....[13]....
        /*0070*/ 	.word	0xffffffff


	//   ....[14]....
        /*0074*/ 	.word	0xffffffff


	//   ....[15]....
        /*0078*/ 	.word	0xffffffff


	//   ....[16]....
        /*007c*/ 	.word	0xffffffff


	//   ....[17]....
        /*0080*/ 	.word	0xffffffff


	//   ....[18]....
        /*0084*/ 	.word	0xffffffff


	//   ....[19]....
        /*0088*/ 	.word	0xffffffff


	//----- nvinfo : EIATTR_COOP_GROUP_INSTR_OFFSETS
	.align		4
.L_2031:
        /*008c*/ 	.byte	0x04, 0x28
        /*008e*/ 	.short	(.L_2033 - .L_2032)


	//   ....[0]....
.L_2032:
        /*0090*/ 	.word	0x00002190


	//   ....[1]....
        /*0094*/ 	.word	0x000021b0


	//   ....[2]....
        /*0098*/ 	.word	0x000021d0


	//   ....[3]....
        /*009c*/ 	.word	0x000021f0


	//   ....[4]....
        /*00a0*/ 	.word	0x00002210


	//   ....[5]....
        /*00a4*/ 	.word	0x00002230


	//   ....[6]....
        /*00a8*/ 	.word	0x00002250


	//   ....[7]....
        /*00ac*/ 	.word	0x00002270


	//   ....[8]....
        /*00b0*/ 	.word	0x00002290


	//   ....[9]....
        /*00b4*/ 	.word	0x000022b0


	//   ....[10]....
        /*00b8*/ 	.word	0x00005500


	//   ....[11]....
        /*00bc*/ 	.word	0x00005580


	//   ....[12]....
        /*00c0*/ 	.word	0x00005600


	//   ....[13]....
        /*00c4*/ 	.word	0x00005670


	//   ....[14]....
        /*00c8*/ 	.word	0x000056f0


	//   ....[15]....
        /*00cc*/ 	.word	0x00005760


	//   ....[16]....
        /*00d0*/ 	.word	0x000057e0


	//   ....[17]....
        /*00d4*/ 	.word	0x00005850


	//   ....[18]....
        /*00d8*/ 	.word	0x000058d0


	//   ....[19]....
        /*00dc*/ 	.word	0x00005940


	//----- nvinfo : EIATTR_EXIT_INSTR_OFFSETS
	.align		4
.L_2033:
        /*00e0*/ 	.byte	0x04, 0x1c
        /*00e2*/ 	.short	(.L_2035 - .L_2034)


	//   ....[0]....
.L_2034:
        /*00e4*/ 	.word	0x00005470


	//   ....[1]....
        /*00e8*/ 	.word	0x000054a0


	//----- nvinfo : EIATTR_MAX_THREADS
	.align		4
.L_2035:
        /*00ec*/ 	.byte	0x04, 0x05
        /*00ee*/ 	.short	(.L_2037 - .L_2036)
.L_2036:
        /*00f0*/ 	.word	0x00000080
        /*00f4*/ 	.word	0x00000001
        /*00f8*/ 	.word	0x00000001


	//----- nvinfo : EIATTR_CRS_STACK_SIZE
	.align		4
.L_2037:
        /*00fc*/ 	.byte	0x04, 0x1e
        /*00fe*/ 	.short	(.L_2039 - .L_2038)
.L_2038:
        /*0100*/ 	.word	0x00000000
.L_2039:


//--------------------- .nv.info._ZN10layer_norm31ln_parallel_residual_bwd_kernelINS_13Kernel_traitsIf6__halfS2_S2_fjLj1280ELj1ELj4ELj1ELj16ENS_18Kernel_traits_baseILj1280EfS2_S2_S2_fjLj128EEEEELb0ELb1ELb1EEEvNS_9BwdParamsE --------------------------
	.section	.nv.info._ZN10layer_norm31ln_parallel_residual_bwd_kernelINS_13Kernel_traitsIf6__halfS2_S2_fjLj1280ELj1ELj4ELj1ELj16ENS_18Kernel_traits_baseILj1280EfS2_S2_S2_fjLj128EEEEELb0ELb1ELb1EEEvNS_9BwdParamsE,"",@"SHT_CUDA_INFO"
	.sectionflags	@""
	.align	4


	//----- nvinfo : EIATTR_CUDA_API_VERSION
	.align		4
        /*0000*/ 	.byte	0x04, 0x37
        /*0002*/ 	.short	(.L_2041 - .L_2040)
.L_2040:
        /*0004*/ 	.word	0x00000082


	//----- nvinfo : EIATTR_SW2861232_WAR
	.align		4
.L_2041:
        /*0008*/ 	.byte	0x01, 0x35
	.zero		2


	//----- nvinfo : EIATTR_PARAM_CBANK
	.align		4
        /*000c*/ 	.byte	0x04, 0x0a
        /*000e*/ 	.short	(.L_2043 - .L_2042)
	.align		4
.L_2042:
        /*0010*/ 	.word	index@(.nv.constant0._ZN10layer_norm31ln_parallel_residual_bwd_kernelINS_13Kernel_traitsIf6__halfS2_S2_fjLj1280ELj1ELj4ELj1ELj16ENS_18Kernel_traits_baseILj1280EfS2_S2_S2_fjLj128EEEEELb0ELb1ELb1EEEvNS_9BwdParamsE)
        /*0014*/ 	.short	0x0160
        /*0016*/ 	.short	0x0128


	//----- nvinfo : EIATTR_CBANK_PARAM_SIZE
	.align		4
.L_2043:
        /*0018*/ 	.byte	0x03, 0x19
        /*001a*/ 	.short	0x0128


	//----- nvinfo : EIATTR_KPARAM_INFO
	.align		4
        /*001c*/ 	.byte	0x04, 0x17
        /*001e*/ 	.short	(.L_2045 - .L_2044)
.L_2044:
        /*0020*/ 	.word	0x00000000
        /*0024*/ 	.short	0x0000
        /*0026*/ 	.short	0x0000
        /*0028*/ 	.byte	0x00, 0xf0, 0xa1, 0x04


	//----- nvinfo : EIATTR_MAXREG_COUNT
	.align		4
.L_2045:
        /*002c*/ 	.byte	0x03, 0x1b
        /*002e*/ 	.short	0x00ff


	//----- nvinfo : EIATTR_NUM_BARRIERS
	.align		4
        /*0030*/ 	.byte	0x02, 0x4c
        /*0032*/ 	.byte	0x01
	.zero		1


	//----- nvinfo : EIATTR_MERCURY_ISA_VERSION
	.align		4
        /*0034*/ 	.byte	0x03, 0x5f
        /*0036*/ 	.short	0x0000


	//----- nvinfo : EIATTR_COOP_GROUP_MASK_REGIDS
	.align		4
        /*0038*/ 	.byte	0x04, 0x29
        /*003a*/ 	.short	(.L_2047 - .L_2046)


	//   ....[0]....
.L_2046:
        /*003c*/ 	.word	0xffffffff


	//   ....[1]....
        /*0040*/ 	.word	0xffffffff


	//   ....[2]....
        /*0044*/ 	.word	0xffffffff


	//   ....[3]....
        /*0048*/ 	.word	0xffffffff


	//   ....[4]....
        /*004c*/ 	.word	0xffffffff


	//   ....[5]....
        /*0050*/ 	.word	0xffffffff


	//   ....[6]....
        /*0054*/ 	.word	0xffffffff


	//   ....[7]....
        /*0058*/ 	.word	0xffffffff


	//   ....[8]....
        /*005c*/ 	.word	0xffffffff


	//   ....[9]....
        /*0060*/ 	.word	0xffffffff


	//   ....[10]....
        /*0064*/ 	.word	0xffffffff


	//   ....[11]....
        /*0068*/ 	.word	0xffffffff


	//   ....[12]....
        /*006c*/ 	.word	0xffffffff


	//   ....[13]....
        /*0070*/ 	.word	0xffffffff


	//   ....[14]....
        /*0074*/ 	.word	0xffffffff


	//   ....[15]....
        /*0078*/ 	.word	0xffffffff


	//   ....[16]....
        /*007c*/ 	.word	0xffffffff


	//   ....[17]....
        /*0080*/ 	.word	0xffffffff


	//   ....[18]....
        /*0084*/ 	.word	0xffffffff


	//   ....[19]....
        /*0088*/ 	.word	0xffffffff


	//----- nvinfo : EIATTR_COOP_GROUP_INSTR_OFFSETS
	.align		4
.L_2047:
        /*008c*/ 	.byte	0x04, 0x28
        /*008e*/ 	.short	(.L_2049 - .L_2048)


	//   ....[0]....
.L_2048:
        /*0090*/ 	.word	0x00002070


	//   ....[1]....
        /*0094*/ 	.word	0x00002090


	//   ....[2]....
        /*0098*/ 	.word	0x000020b0


	//   ....[3]....
        /*009c*/ 	.word	0x000020d0


	//   ....[4]....
        /*00a0*/ 	.word	0x000020f0


	//   ....[5]....
        /*00a4*/ 	.word	0x00002110


	//   ....[6]....
        /*00a8*/ 	.word	0x00002130


	//   ....[7]....
        /*00ac*/ 	.word	0x00002150


	//   ....[8]....
        /*00b0*/ 	.word	0x00002170


	//   ....[9]....
        /*00b4*/ 	.word	0x00002190


	//   ....[10]....
        /*00b8*/ 	.word	0x00004e80


	//   ....[11]....
        /*00bc*/ 	.word	0x00004f00


	//   ....[12]....
        /*00c0*/ 	.word	0x00004f80


	//   ....[13]....
        /*00c4*/ 	.word	0x00004ff0


	//   ....[14]....
        /*00c8*/ 	.word	0x00005070


	//   ....[15]....
        /*00cc*/ 	.word	0x000050e0


	//   ....[16]....
        /*00d0*/ 	.word	0x00005160


	//   ....[17]....
        /*00d4*/ 	.word	0x000051d0


	//   ....[18]....
        /*00d8*/ 	.word	0x00005250


	//   ....[19]....
        /*00dc*/ 	.word	0x000052c0


	//----- nvinfo : EIATTR_EXIT_INSTR_OFFSETS
	.align		4
.L_2049:
        /*00e0*/ 	.byte	0x04, 0x1c
        /*00e2*/ 	.short	(.L_2051 - .L_2050)


	//   ....[0]....
.L_2050:
        /*00e4*/ 	.word	0x00004e20


	//----- nvinfo : EIATTR_MAX_THREADS
	.align		4
.L_2051:
        /*00e8*/ 	.byte	0x04, 0x05
        /*00ea*/ 	.short	(.L_2053 - .L_2052)
.L_2052:
        /*00ec*/ 	.word	0x00000080
        /*00f0*/ 	.word	0x00000001
        /*00f4*/ 	.word	0x00000001


	//----- nvinfo : EIATTR_CRS_STACK_SIZE
	.align		4
.L_2053:
        /*00f8*/ 	.byte	0x04, 0x1e
        /*00fa*/ 	.short	(.L_2055 - .L_2054)
.L_2054:
        /*00fc*/ 	.word	0x00000000
.L_2055:


//--------------------- .nv.info._ZN10layer_norm31ln_parallel_residual_bwd_kernelINS_13Kernel_traitsIf6__halfS2_S2_fjLj1280ELj1ELj4ELj1ELj16ENS_18Kernel_traits_baseILj1280EfS2_S2_S2_fjLj128EEEEELb1ELb0ELb0EEEvNS_9BwdParamsE --------------------------
	.section	.nv.info._ZN10layer_norm31ln_parallel_residual_bwd_kernelINS_13Kernel_traitsIf6__halfS2_S2_fjLj1280ELj1ELj4ELj1ELj16ENS_18Kernel_traits_baseILj1280EfS2_S2_S2_fjLj128EEEEELb1ELb0ELb0EEEvNS_9BwdParamsE,"",@"SHT_CUDA_INFO"
	.sectionflags	@""
	.align	4


	//----- nvinfo : EIATTR_CUDA_API_VERSION
	.align		4
        /*0000*/ 	.byte	0x04, 0x37
        /*0002*/ 	.short	(.L_2057 - .L_2056)
.L_2056:
        /*0004*/ 	.word	0x00000082


	//----- nvinfo : EIATTR_SW2861232_WAR
	.align		4
.L_2057:
        /*0008*/ 	.byte	0x01, 0x35
	.zero		2


	//----- nvinfo : EIATTR_PARAM_CBANK
	.align		4
        /*000c*/ 	.byte	0x04, 0x0a
        /*000e*/ 	.short	(.L_2059 - .L_2058)
	.align		4
.L_2058:
        /*0010*/ 	.word	index@(.nv.constant0._ZN10layer_norm31ln_parallel_residual_bwd_kernelINS_13Kernel_traitsIf6__halfS2_S2_fjLj1280ELj1ELj4ELj1ELj16ENS_18Kernel_traits_baseILj1280EfS2_S2_S2_fjLj128EEEEELb1ELb0ELb0EEEvNS_9BwdParamsE)
        /*0014*/ 	.short	0x0160
        /*0016*/ 	.short	0x0128


	//----- nvinfo : EIATTR_CBANK_PARAM_SIZE
	.align		4
.L_2059:
        /*0018*/ 	.byte	0x03, 0x19
        /*001a*/ 	.short	0x0128


	//----- nvinfo : EIATTR_KPARAM_INFO
	.align		4
        /*001c*/ 	.byte	0x04, 0x17
        /*001e*/ 	.short	(.L_2061 - .L_2060)
.L_2060:
        /*0020*/ 	.word	0x00000000
        /*0024*/ 	.short	0x0000
        /*0026*/ 	.short	0x0000
        /*0028*/ 	.byte	0x00, 0xf0, 0xa1, 0x04


	//----- nvinfo : EIATTR_MAXREG_COUNT
	.align		4
.L_2061:
        /*002c*/ 	.byte	0x03, 0x1b
        /*002e*/ 	.short	0x00ff


	//----- nvinfo : EIATTR_NUM_BARRIERS
	.align		4
        /*0030*/ 	.byte	0x02, 0x4c
        /*0032*/ 	.byte	0x01
	.zero		1


	//----- nvinfo : EIATTR_ANNOTATIONS
	.align		4
        /*0034*/ 	.byte	0x04, 0x55
        /*0036*/ 	.short	(.L_2063 - .L_2062)


	//   ....[0]....
.L_2062:
        /* <DEDUP_REMOVED lines=174> */


	//----- nvinfo : EIATTR_MERCURY_ISA_VERSION
	.align		4
.L_2063:
        /*0b08*/ 	.byte	0x03, 0x5f
        /*0b0a*/ 	.short	0x0000


	//----- nvinfo : EIATTR_COOP_GROUP_MASK_REGIDS
	.align		4
        /*0b0c*/ 	.byte	0x04, 0x29
        /*0b0e*/ 	.short	(.L_2065 - .L_2064)


	//   ....[0]....
.L_2064:
        /*0b10*/ 	.word	0xffffffff


	//   ....[1]....
        /*0b14*/ 	.word	0xffffffff


	//   ....[2]....
        /*0b18*/ 	.word	0xffffffff


	//   ....[3]....
        /*0b1c*/ 	.word	0xffffffff


	//   ....[4]....
        /*0b20*/ 	.word	0xffffffff


	//   ....[5]....
        /*0b24*/ 	.word	0xffffffff


	//   ....[6]....
        /*0b28*/ 	.word	0xffffffff


	//   ....[7]....
        /*0b2c*/ 	.word	0xffffffff


	//   ....[8]....
        /*0b30*/ 	.word	0xffffffff


	//   ....[9]....
        /*0b34*/ 	.word	0xffffffff


	//   ....[10]....
        /*0b38*/ 	.word	0xffffffff


	//   ....[11]....
        /*0b3c*/ 	.word	0xffffffff


	//   ....[12]....
        /*0b40*/ 	.word	0xffffffff


	//   ....[13]....
        /*0b44*/ 	.word	0xffffffff


	//   ....[14]....
        /*0b48*/ 	.word	0xffffffff


	//   ....[15]....
        /*0b4c*/ 	.word	0xffffffff


	//   ....[16]....
        /*0b50*/ 	.word	0xffffffff


	//   ....[17]....
        /*0b54*/ 	.word	0xffffffff


	//   ....[18]....
        /*0b58*/ 	.word	0xffffffff


	//   ....[19]....
        /*0b5c*/ 	.word	0xffffffff


	//----- nvinfo : EIATTR_COOP_GROUP_INSTR_OFFSETS
	.align		4
.L_2065:
        /*0b60*/ 	.byte	0x04, 0x28
        /*0b62*/ 	.short	(.L_2067 - .L_2066)


	//   ....[0]....
.L_2066:
        /*0b64*/ 	.word	0x000045e0


	//   ....[1]....
        /*0b68*/ 	.word	0x00004600


	//   ....[2]....
        /*0b6c*/ 	.word	0x00004630


	//   ....[3]....
        /*0b70*/ 	.word	0x00004650


	//   ....[4]....
        /*0b74*/ 	.word	0x00004670


	//   ....[5]....
        /*0b78*/ 	.word	0x00004690


	//   ....[6]....
        /*0b7c*/ 	.word	0x000046b0


	//   ....[7]....
        /*0b80*/ 	.word	0x000046d0


	//   ....[8]....
        /*0b84*/ 	.word	0x000046e0


	//   ....[9]....
        /*0b88*/ 	.word	0x00004700


	//   ....[10]....
        /*0b8c*/ 	.word	0x00009de0


	//   ....[11]....
        /*0b90*/ 	.word	0x00009e60


	//   ....[12]....
        /*0b94*/ 	.word	0x00009ee0


	//   ....[13]....
        /*0b98*/ 	.word	0x00009f50


	//   ....[14]....
        /*0b9c*/ 	.word	0x00009fd0


	//   ....[15]....
        /*0ba0*/ 	.word	0x0000a040


	//   ....[16]....
        /*0ba4*/ 	.word	0x0000a0c0


	//   ....[17]....
        /*0ba8*/ 	.word	0x0000a130


	//   ....[18]....
        /*0bac*/ 	.word	0x0000a1b0


	//   ....[19]....
        /*0bb0*/ 	.word	0x0000a220


	//----- nvinfo : EIATTR_EXIT_INSTR_OFFSETS
	.align		4
.L_2067:
        /*0bb4*/ 	.byte	0x04, 0x1c
        /*0bb6*/ 	.short	(.L_2069 - .L_2068)


	//   ....[0]....
.L_2068:
        /*0bb8*/ 	.word	0x00009cf0


	//   ....[1]....
        /*0bbc*/ 	.word	0x00009d80


	//----- nvinfo : EIATTR_MAX_THREADS
	.align		4
.L_2069:
        /*0bc0*/ 	.byte	0x04, 0x05
        /*0bc2*/ 	.short	(.L_2071 - .L_2070)
.L_2070:
        /*0bc4*/ 	.word	0x00000080
        /*0bc8*/ 	.word	0x00000001
        /*0bcc*/ 	.word	0x00000001


	//----- nvinfo : EIATTR_CRS_STACK_SIZE
	.align		4
.L_2071:
        /*0bd0*/ 	.byte	0x04, 0x1e
        /*0bd2*/ 	.short	(.L_2073 - .L_2072)
.L_2072:
        /*0bd4*/ 	.word	0x00000000
.L_2073:


//--------------------- .nv.info._ZN10layer_norm31ln_parallel_residual_bwd_kernelINS_13Kernel_traitsIf6__halfS2_S2_fjLj1280ELj1ELj4ELj1ELj16ENS_18Kernel_traits_baseILj1280EfS2_S2_S2_fjLj128EEEEELb1ELb0ELb1EEEvNS_9BwdParamsE --------------------------
	.section	.nv.info._ZN10layer_norm31ln_parallel_residual_bwd_kernelINS_13Kernel_traitsIf6__halfS2_S2_fjLj1280ELj1ELj4ELj1ELj16ENS_18Kernel_traits_baseILj1280EfS2_S2_S2_fjLj128EEEEELb1ELb0ELb1EEEvNS_9BwdParamsE,"",@"SHT_CUDA_INFO"
	.sectionflags	@""
	.align	4


	//----- nvinfo : EIATTR_CUDA_API_VERSION
	.align		4
        /*0000*/ 	.byte	0x04, 0x37
        /*0002*/ 	.short	(.L_2075 - .L_2074)
.L_2074:
        /*0004*/ 	.word	0x00000082


	//----- nvinfo : EIATTR_SW2861232_WAR
	.align		4
.L_2075:
        /*0008*/ 	.byte	0x01, 0x35
	.zero		2


	//----- nvinfo : EIATTR_PARAM_CBANK
	.align		4
        /*000c*/ 	.byte	0x04, 0x0a
        /*000e*/ 	.short	(.L_2077 - .L_2076)
	.align		4
.L_2076:
        /*0010*/ 	.word	index@(.nv.constant0._ZN10layer_norm31ln_parallel_residual_bwd_kernelINS_13Kernel_traitsIf6__halfS2_S2_fjLj1280ELj1ELj4ELj1ELj16ENS_18Kernel_traits_baseILj1280EfS2_S2_S2_fjLj128EEEEELb1ELb0ELb1EEEvNS_9BwdParamsE)
        /*0014*/ 	.short	0x0160
        /*0016*/ 	.short	0x0128


	//----- nvinfo : EIATTR_CBANK_PARAM_SIZE
	.align		4
.L_2077:
        /*0018*/ 	.byte	0x03, 0x19
        /*001a*/ 	.short	0x0128


	//----- nvinfo : EIATTR_KPARAM_INFO
	.align		4
        /*001c*/ 	.byte	0x04, 0x17
        /*001e*/ 	.short	(.L_2079 - .L_2078)
.L_2078:
        /*0020*/ 	.word	0x00000000
        /*0024*/ 	.short	0x0000
        /*0026*/ 	.short	0x0000
        /*0028*/ 	.byte	0x00, 0xf0, 0xa1, 0x04


	//----- nvinfo : EIATTR_MAXREG_COUNT
	.align		4
.L_2079:
        /*002c*/ 	.byte	0x03, 0x1b
        /*002e*/ 	.short	0x00ff


	//----- nvinfo : EIATTR_NUM_BARRIERS
	.align		4
        /*0030*/ 	.byte	0x02, 0x4c
        /*0032*/ 	.byte	0x01
	.zero		1


	//----- nvinfo : EIATTR_ANNOTATIONS
	.align		4
        /*0034*/ 	.byte	0x04, 0x55
        /*0036*/ 	.short	(.L_2081 - .L_2080)


	//   ....[0]....
.L_2080:
        /* <DEDUP_REMOVED lines=370> */


	//----- nvinfo : EIATTR_MERCURY_ISA_VERSION
	.align		4
.L_2081:
        /*1748*/ 	.byte	0x03, 0x5f
        /*174a*/ 	.short	0x0000


	//----- nvinfo : EIATTR_COOP_GROUP_MASK_REGIDS
	.align		4
        /*174c*/ 	.byte	0x04, 0x29
        /*174e*/ 	.short	(.L_2083 - .L_2082)


	//   ....[0]....
.L_2082:
        /*1750*/ 	.word	0xffffffff


	//   ....[1]....
        /*1754*/ 	.word	0xffffffff


	//   ....[2]....
        /*1758*/ 	.word	0xffffffff


	//   ....[3]....
        /*175c*/ 	.word	0xffffffff


	//   ....[4]....
        /*1760*/ 	.word	0xffffffff


	//   ....[5]....
        /*1764*/ 	.word	0xffffffff


	//   ....[6]....
        /*1768*/ 	.word	0xffffffff


	//   ....[7]....
        /*176c*/ 	.word	0xffffffff


	//   ....[8]....
        /*1770*/ 	.word	0xffffffff


	//   ....[9]....
        /*1774*/ 	.word	0xffffffff


	//   ....[10]....
        /*1778*/ 	.word	0xffffffff


	//   ....[11]....
        /*177c*/ 	.word	0xffffffff


	//   ....[12]....
        /*1780*/ 	.word	0xffffffff


	//   ....[13]....
        /*1784*/ 	.word	0xffffffff


	//   ....[14]....
        /*1788*/ 	.word	0xffffffff


	//   ....[15]....
        /*178c*/ 	.word	0xffffffff


	//   ....[16]....
        /*1790*/ 	.word	0xffffffff


	//   ....[17]....
        /*1794*/ 	.word	0xffffffff


	//   ....[18]....
        /*1798*/ 	.word	0xffffffff


	//   ....[19]....
        /*179c*/ 	.word	0xffffffff


	//----- nvinfo : EIATTR_COOP_GROUP_INSTR_OFFSETS
	.align		4
.L_2083:
        /*17a0*/ 	.byte	0x04, 0x28
        /*17a2*/ 	.short	(.L_2085 - .L_2084)


	//   ....[0]....
.L_2084:
        /*17a4*/ 	.word	0x000053d0


	//   ....[1]....
        /*17a8*/ 	.word	0x00005400


	//   ....[2]....
        /*17ac*/ 	.word	0x00005410


	//   ....[3]....
        /*17b0*/ 	.word	0x00005440


	//   ....[4]....
        /*17b4*/ 	.word	0x00005460


	//   ....[5]....
        /*17b8*/ 	.word	0x00005480


	//   ....[6]....
        /*17bc*/ 	.word	0x000054a0


	//   ....[7]....
        /*17c0*/ 	.word	0x000054c0


	//   ....[8]....
        /*17c4*/ 	.word	0x000054d0


	//   ....[9]....
        /*17c8*/ 	.word	0x000054f0


	//   ....[10]....
        /*17cc*/ 	.word	0x0000a2a0


	//   ....[11]....
        /*17d0*/ 	.word	0x0000a310


	//   ....[12]....
        /*17d4*/ 	.word	0x0000a380


	//   ....[13]....
        /*17d8*/ 	.word	0x0000a3e0


	//   ....[14]....
        /*17dc*/ 	.word	0x0000a450


	//   ....[15]....
        /*17e0*/ 	.word	0x0000a4b0


	//   ....[16]....
        /*17e4*/ 	.word	0x0000a520


	//   ....[17]....
        /*17e8*/ 	.word	0x0000a580


	//   ....[18]....
        /*17ec*/ 	.word	0x0000a5f0


	//   ....[19]....
        /*17f0*/ 	.word	0x0000a650


	//----- nvinfo : EIATTR_EXIT_INSTR_OFFSETS
	.align		4
.L_2085:
        /*17f4*/ 	.byte	0x04, 0x1c
        /*17f6*/ 	.short	(.L_2087 - .L_2086)


	//   ....[0]....
.L_2086:
        /*17f8*/ 	.word	0x0000a250


	//----- nvinfo : EIATTR_MAX_THREADS
	.align		4
.L_2087:
        /*17fc*/ 	.byte	0x04, 0x05
        /*17fe*/ 	.short	(.L_2089 - .L_2088)
.L_2088:
        /*1800*/ 	.word	0x00000080
        /*1804*/ 	.word	0x00000001
        /*1808*/ 	.word	0x00000001


	//----- nvinfo : EIATTR_CRS_STACK_SIZE
	.align		4
.L_2089:
        /*180c*/ 	.byte	0x04, 0x1e
        /*180e*/ 	.short	(.L_2091 - .L_2090)
.L_2090:
        /*1810*/ 	.word	0x00000000
.L_2091:


//--------------------- .nv.info._ZN10layer_norm22ln_bwd_finalize_kernelINS_22Kernel_traits_finalizeILj1280Ef6__halfS2_S2_fjLb0ELj1024ELj4ENS_18Kernel_traits_baseILj1280EfS2_S2_S2_fjLj1024EEEEELb0ELb0EEEvNS_9BwdParamsE --------------------------
	.section	.nv.info._ZN10layer_norm22ln_bwd_finalize_kernelINS_22Kernel_traits_finalizeILj1280Ef6__halfS2_S2_fjLb0ELj1024ELj4ENS_18Kernel_traits_baseILj1280EfS2_S2_S2_fjLj1024EEEEELb0ELb0EEEvNS_9BwdParamsE,"",@"SHT_CUDA_INFO"
	.sectionflags	@""
	.align	4


	//----- nvinfo : EIATTR_CUDA_API_VERSION
	.align		4
        /*0000*/ 	.byte	0x04, 0x37
        /*0002*/ 	.short	(.L_2093 - .L_2092)
.L_2092:
        /*0004*/ 	.word	0x00000082


	//----- nvinfo : EIATTR_SW2861232_WAR
	.align		4
.L_2093:
        /*0008*/ 	.byte	0x01, 0x35
	.zero		2


	//----- nvinfo : EIATTR_PARAM_CBANK
	.align		4
        /*000c*/ 	.byte	0x04, 0x0a
        /*000e*/ 	.short	(.L_2095 - .L_2094)
	.align		4
.L_2094:
        /*0010*/ 	.word	index@(.nv.constant0._ZN10layer_norm22ln_bwd_finalize_kernelINS_22Kernel_traits_finalizeILj1280Ef6__halfS2_S2_fjLb0ELj1024ELj4ENS_18Kernel_traits_baseILj1280EfS2_S2_S2_fjLj1024EEEEELb0ELb0EEEvNS_9BwdParamsE)
        /*0014*/ 	.short	0x0160
        /*0016*/ 	.short	0x0128


	//----- nvinfo : EIATTR_CBANK_PARAM_SIZE
	.align		4
.L_2095:
        /*0018*/ 	.byte	0x03, 0x19
        /*001a*/ 	.short	0x0128


	//----- nvinfo : EIATTR_KPARAM_INFO
	.align		4
        /*001c*/ 	.byte	0x04, 0x17
        /*001e*/ 	.short	(.L_2097 - .L_2096)
.L_2096:
        /*0020*/ 	.word	0x00000000
        /*0024*/ 	.short	0x0000
        /*0026*/ 	.short	0x0000
        /*0028*/ 	.byte	0x00, 0xf0, 0xa1, 0x04


	//----- nvinfo : EIATTR_MAXREG_COUNT
	.align		4
.L_2097:
        /*002c*/ 	.byte	0x03, 0x1b
        /*002e*/ 	.short	0x0040


	//----- nvinfo : EIATTR_NUM_BARRIERS
	.align		4
        /*0030*/ 	.byte	0x02, 0x4c
        /*0032*/ 	.byte	0x01
	.zero		1


	//----- nvinfo : EIATTR_MERCURY_ISA_VERSION
	.align		4
        /*0034*/ 	.byte	0x03, 0x5f
        /*0036*/ 	.short	0x0000


	//----- nvinfo : EIATTR_COOP_GROUP_MASK_REGIDS
	.align		4
        /*0038*/ 	.byte	0x04, 0x29
        /*003a*/ 	.short	(.L_2099 - .L_2098)


	//   ....[0]....
.L_2098:
        /*003c*/ 	.word	0xffffffff


	//   ....[1]....
        /*0040*/ 	.word	0xffffffff


	//   ....[2]....
        /*0044*/ 	.word	0xffffffff


	//   ....[3]....
        /*0048*/ 	.word	0xffffffff


	//   ....[4]....
        /*004c*/ 	.word	0xffffffff


	//   ....[5]....
        /*0050*/ 	.word	0xffffffff


	//   ....[6]....
        /*0054*/ 	.word	0xffffffff


	//   ....[7]....
        /*0058*/ 	.word	0xffffffff


	//   ....[8]....
        /*005c*/ 	.word	0xffffffff


	//   ....[9]....
        /*0060*/ 	.word	0xffffffff


	//   ....[10]....
        /*0064*/ 	.word	0xffffffff


	//   ....[11]....
        /*0068*/ 	.word	0xffffffff


	//   ....[12]....
        /*006c*/ 	.word	0xffffffff


	//   ....[13]....
        /*0070*/ 	.word	0xffffffff


	//   ....[14]....
        /*0074*/ 	.word	0xffffffff


	//   ....[15]....
        /*0078*/ 	.word	0xffffffff


	//   ....[16]....
        /*007c*/ 	.word	0xffffffff


	//   ....[17]....
        /*0080*/ 	.word	0xffffffff


	//   ....[18]....
        /*0084*/ 	.word	0xffffffff


	//   ....[19]....
        /*0088*/ 	.word	0xffffffff


	//----- nvinfo : EIATTR_COOP_GROUP_INSTR_OFFSETS
	.align		4
.L_2099:
        /*008c*/ 	.byte	0x04, 0x28
        /*008e*/ 	.short	(.L_2101 - .L_2100)


	//   ....[0]....
.L_2100:
        /*0090*/ 	.word	0x00000820


	//   ....[1]....
        /*0094*/ 	.word	0x00000850


	//   ....[2]....
        /*0098*/ 	.word	0x00000860


	//   ....[3]....
        /*009c*/ 	.word	0x00000890


	//   ....[4]....
        /*00a0*/ 	.word	0x000008a0


	//   ....[5]....
        /*00a4*/ 	.word	0x000008d0


	//   ....[6]....
        /*00a8*/ 	.word	0x000008f0


	//   ....[7]....
        /*00ac*/ 	.word	0x00000900


	//   ....[8]....
        /*00b0*/ 	.word	0x00000930


	//   ....[9]....
        /*00b4*/ 	.word	0x00000940


	//   ....[10]....
        /*00b8*/ 	.word	0x00000b30


	//   ....[11]....
        /*00bc*/ 	.word	0x00000ba0


	//   ....[12]....
        /*00c0*/ 	.word	0x00000c00


	//   ....[13]....
        /*00c4*/ 	.word	0x00000c60


	//   ....[14]....
        /*00c8*/ 	.word	0x00000cd0


	//   ....[15]....
        /*00cc*/ 	.word	0x00000d40


	//   ....[16]....
        /*00d0*/ 	.word	0x00000da0


	//   ....[17]....
        /*00d4*/ 	.word	0x00000e00


	//   ....[18]....
        /*00d8*/ 	.word	0x00000e60


	//   ....[19]....
        /*00dc*/ 	.word	0x00000ec0


	//----- nvinfo : EIATTR_EXIT_INSTR_OFFSETS
	.align		4
.L_2101:
        /*00e0*/ 	.byte	0x04, 0x1c
        /*00e2*/ 	.short	(.L_2103 - .L_2102)


	//   ....[0]....
.L_2102:
        /*00e4*/ 	.word	0x00000070


	//   ....[1]....
        /*00e8*/ 	.word	0x00000ad0


	//----- nvinfo : EIATTR_MAX_THREADS
	.align		4
.L_2103:
        /*00ec*/ 	.byte	0x04, 0x05
        /*00ee*/ 	.short	(.L_2105 - .L_2104)
.L_2104:
        /*00f0*/ 	.word	0x00000400
        /*00f4*/ 	.word	0x00000001
        /*00f8*/ 	.word	0x00000001


	//----- nvinfo : EIATTR_CRS_STACK_SIZE
	.align		4
.L_2105:
        /*00fc*/ 	.byte	0x04, 0x1e
        /*00fe*/ 	.short	(.L_2107 - .L_2106)
.L_2106:
        /*0100*/ 	.word	0x00000000
.L_2107:


//--------------------- .nv.info._ZN10layer_norm40ln_parallel_residual_bwd_finalize_kernelINS_22Kernel_traits_finalizeILj1280Ef6__halfS2_S2_fjLb0ELj1024ELj4ENS_18Kernel_traits_baseILj1280EfS2_S2_S2_fjLj1024EEEEELb0EEEvNS_9BwdParamsE --------------------------
	.section	.nv.info._ZN10layer_norm40ln_parallel_residual_bwd_finalize_kernelINS_22Kernel_traits_finalizeILj1280Ef6__halfS2_S2_fjLb0ELj1024ELj4ENS_18Kernel_traits_baseILj1280EfS2_S2_S2_fjLj1024EEEEELb0EEEvNS_9BwdParamsE,"",@"SHT_CUDA_INFO"
	.sectionflags	@""
	.align	4


	//----- nvinfo : EIATTR_CUDA_API_VERSION
	.align		4
        /*0000*/ 	.byte	0x04, 0x37
        /*0002*/ 	.short	(.L_2109 - .L_2108)
.L_2108:
        /*0004*/ 	.word	0x00000082


	//----- nvinfo : EIATTR_SW2861232_WAR
	.align		4
.L_2109:
        /*0008*/ 	.byte	0x01, 0x35
	.zero		2


	//----- nvinfo : EIATTR_PARAM_CBANK
	.align		4
        /*000c*/ 	.byte	0x04, 0x0a
        /*000e*/ 	.short	(.L_2111 - .L_2110)
	.align		4
.L_2110:
        /*0010*/ 	.word	index@(.nv.constant0._ZN10layer_norm40ln_parallel_residual_bwd_finalize_kernelINS_22Kernel_traits_finalizeILj1280Ef6__halfS2_S2_fjLb0ELj1024ELj4ENS_18Kernel_traits_baseILj1280EfS2_S2_S2_fjLj1024EEEEELb0EEEvNS_9BwdParamsE)
        /*0014*/ 	.short	0x0160
        /*0016*/ 	.short	0x0128


	//----- nvinfo : EIATTR_CBANK_PARAM_SIZE
	.align		4
.L_2111:
        /*0018*/ 	.byte	0x03, 0x19
        /*001a*/ 	.short	0x0128


	//----- nvinfo : EIATTR_KPARAM_INFO
	.align		4
        /*001c*/ 	.byte	0x04, 0x17
        /*001e*/ 	.short	(.L_2113 - .L_2112)
.L_2112:
        /*0020*/ 	.word	0x00000000
        /*0024*/ 	.short	0x0000
        /*0026*/ 	.short	0x0000
        /*0028*/ 	.byte	0x00, 0xf0, 0xa1, 0x04


	//----- nvinfo : EIATTR_MAXREG_COUNT
	.align		4
.L_2113:
        /*002c*/ 	.byte	0x03, 0x1b
        /*002e*/ 	.short	0x0040


	//----- nvinfo : EIATTR_NUM_BARRIERS
	.align		4
        /*0030*/ 	.byte	0x02, 0x4c
        /*0032*/ 	.byte	0x01
	.zero		1


	//----- nvinfo : EIATTR_MERCURY_ISA_VERSION
	.align		4
        /*0034*/ 	.byte	0x03, 0x5f
        /*0036*/ 	.short	0x0000


	//----- nvinfo : EIATTR_COOP_GROUP_MASK_REGIDS
	.align		4
        /*0038*/ 	.byte	0x04, 0x29
        /*003a*/ 	.short	(.L_2115 - .L_2114)


	//   ....[0]....
.L_2114:
        /*003c*/ 	.word	0xffffffff


	//   ....[1]....
        /*0040*/ 	.word	0xffffffff


	//   ....[2]....
        /*0044*/ 	.word	0xffffffff


	//   ....[3]....
        /*0048*/ 	.word	0xffffffff


	//   ....[4]....
        /*004c*/ 	.word	0xffffffff


	//   ....[5]....
        /*0050*/ 	.word	0xffffffff


	//   ....[6]....
        /*0054*/ 	.word	0xffffffff


	//   ....[7]....
        /*0058*/ 	.word	0xffffffff


	//   ....[8]....
        /*005c*/ 	.word	0xffffffff


	//   ....[9]....
        /*0060*/ 	.word	0xffffffff


	//   ....[10]....
        /*0064*/ 	.word	0xffffffff


	//   ....[11]....
        /*0068*/ 	.word	0xffffffff


	//   ....[12]....
        /*006c*/ 	.word	0xffffffff


	//   ....[13]....
        /*0070*/ 	.word	0xffffffff


	//   ....[14]....
        /*0074*/ 	.word	0xffffffff


	//   ....[15]....
        /*0078*/ 	.word	0xffffffff


	//   ....[16]....
        /*007c*/ 	.word	0xffffffff


	//   ....[17]....
        /*0080*/ 	.word	0xffffffff


	//   ....[18]....
        /*0084*/ 	.word	0xffffffff


	//   ....[19]....
        /*0088*/ 	.word	0xffffffff


	//   ....[20]....
        /*008c*/ 	.word	0xffffffff


	//   ....[21]....
        /*0090*/ 	.word	0xffffffff


	//   ....[22]....
        /*0094*/ 	.word	0xffffffff


	//   ....[23]....
        /*0098*/ 	.word	0xffffffff


	//   ....[24]....
        /*009c*/ 	.word	0xffffffff


	//   ....[25]....
        /*00a0*/ 	.word	0xffffffff


	//   ....[26]....
        /*00a4*/ 	.word	0xffffffff


	//   ....[27]....
        /*00a8*/ 	.word	0xffffffff


	//   ....[28]....
        /*00ac*/ 	.word	0xffffffff


	//   ....[29]....
        /*00b0*/ 	.word	0xffffffff


	//   ....[30]....
        /*00b4*/ 	.word	0xffffffff


	//   ....[31]....
        /*00b8*/ 	.word	0xffffffff


	//   ....[32]....
        /*00bc*/ 	.word	0xffffffff


	//   ....[33]....
        /*00c0*/ 	.word	0xffffffff


	//   ....[34]....
        /*00c4*/ 	.word	0xffffffff


	//   ....[35]....
        /*00c8*/ 	.word	0xffffffff


	//   ....[36]....
        /*00cc*/ 	.word	0xffffffff


	//   ....[37]....
        /*00d0*/ 	.word	0xffffffff


	//   ....[38]....
        /*00d4*/ 	.word	0xffffffff


	//   ....[39]....
        /*00d8*/ 	.word	0xffffffff


	//----- nvinfo : EIATTR_COOP_GROUP_INSTR_OFFSETS
	.align		4
.L_2115:
        /*00dc*/ 	.byte	0x04, 0x28
        /*00de*/ 	.short	(.L_2117 - .L_2116)


	//   ....[0]....
.L_2116:
        /*00e0*/ 	.word	0x00000b70


	//   ....[1]....
        /*00e4*/ 	.word	0x00000ba0


	//   ....[2]....
        /*00e8*/ 	.word	0x00000bb0


	//   ....[3]....
        /*00ec*/ 	.word	0x00000bc0


	//   ....[4]....
        /*00f0*/ 	.word	0x00000bf0


	//   ....[5]....
        /*00f4*/ 	.word	0x00000c10


	//   ....[6]....
        /*00f8*/ 	.word	0x00000c20


	//   ....[7]....
        /*00fc*/ 	.word	0x00000c30


	//   ....[8]....
        /*0100*/ 	.word	0x00000c60


	//   ....[9]....
        /*0104*/ 	.word	0x00000c80


	//   ....[10]....
        /*0108*/ 	.word	0x00000ca0


	//   ....[11]....
        /*010c*/ 	.word	0x00000cb0


	//   ....[12]....
        /*0110*/ 	.word	0x00000ce0


	//   ....[13]....
        /*0114*/ 	.word	0x00000d00


	//   ....[14]....
        /*0118*/ 	.word	0x00000d20


	//   ....[15]....
        /*011c*/ 	.word	0x00000d30


	//   ....[16]....
        /*0120*/ 	.word	0x00000d60


	//   ....[17]....
        /*0124*/ 	.word	0x00000d90


	//   ....[18]....
        /*0128*/ 	.word	0x00000da0


	//   ....[19]....
        /*012c*/ 	.word	0x00000db0


	//   ....[20]....
        /*0130*/ 	.word	0x00001080


	//   ....[21]....
        /*0134*/ 	.word	0x000010f0


	//   ....[22]....
        /*0138*/ 	.word	0x00001150


	//   ....[23]....
        /*013c*/ 	.word	0x000011b0


	//   ....[24]....
        /*0140*/ 	.word	0x00001220


	//   ....[25]....
        /*0144*/ 	.word	0x00001290


	//   ....[26]....
        /*0148*/ 	.word	0x000012f0


	//   ....[27]....
        /*014c*/ 	.word	0x00001350


	//   ....[28]....
        /*0150*/ 	.word	0x000013b0


	//   ....[29]....
        /*0154*/ 	.word	0x00001420


	//   ....[30]....
        /*0158*/ 	.word	0x00001490


	//   ....[31]....
        /*015c*/ 	.word	0x000014f0


	//   ....[32]....
        /*0160*/ 	.word	0x00001550


	//   ....[33]....
        /*0164*/ 	.word	0x000015b0


	//   ....[34]....
        /*0168*/ 	.word	0x00001620


	//   ....[35]....
        /*016c*/ 	.word	0x00001690


	//   ....[36]....
        /*0170*/ 	.word	0x000016f0


	//   ....[37]....
        /*0174*/ 	.word	0x00001750


	//   ....[38]....
        /*0178*/ 	.word	0x000017b0


	//   ....[39]....
        /*017c*/ 	.word	0x00001810


	//----- nvinfo : EIATTR_EXIT_INSTR_OFFSETS
	.align		4
.L_2117:
        /*0180*/ 	.byte	0x04, 0x1c
        /*0182*/ 	.short	(.L_2119 - .L_2118)


	//   ....[0]....
.L_2118:
        /*0184*/ 	.word	0x00000070


	//   ....[1]....
        /*0188*/ 	.word	0x00001020


	//----- nvinfo : EIATTR_MAX_THREADS
	.align		4
.L_2119:
        /*018c*/ 	.byte	0x04, 0x05
        /*018e*/ 	.short	(.L_2121 - .L_2120)
.L_2120:
        /*0190*/ 	.word	0x00000400
        /*0194*/ 	.word	0x00000001
        /*0198*/ 	.word	0x00000001


	//----- nvinfo : EIATTR_CRS_STACK_SIZE
	.align		4
.L_2121:
        /*019c*/ 	.byte	0x04, 0x1e
        /*019e*/ 	.short	(.L_2123 - .L_2122)
.L_2122:
        /*01a0*/ 	.word	0x00000000
.L_2123:


//--------------------- .nv.info._ZN10layer_norm31ln_parallel_residual_bwd_kernelINS_13Kernel_traitsIf6__halfS2_S2_fjLj1280ELj1ELj4ELj1ELj16ENS_18Kernel_traits_baseILj1280EfS2_S2_S2_fjLj128EEEEELb1ELb1ELb0EEEvNS_9BwdParamsE --------------------------
	.section	.nv.info._ZN10layer_norm31ln_parallel_residual_bwd_kernelINS_13Kernel_traitsIf6__halfS2_S2_fjLj1280ELj1ELj4ELj1ELj16ENS_18Kernel_traits_baseILj1280EfS2_S2_S2_fjLj128EEEEELb1ELb1ELb0EEEvNS_9BwdParamsE,"",@"SHT_CUDA_INFO"
	.sectionflags	@""
	.align	4


	//----- nvinfo : EIATTR_CUDA_API_VERSION
	.align		4
        /*0000*/ 	.byte	0x04, 0x37
        /*0002*/ 	.short	(.L_2125 - .L_2124)
.L_2124:
        /*0004*/ 	.word	0x00000082


	//----- nvinfo : EIATTR_SW2861232_WAR
	.align		4
.L_2125:
        /*0008*/ 	.byte	0x01, 0x35
	.zero		2


	//----- nvinfo : EIATTR_PARAM_CBANK
	.align		4
        /*000c*/ 	.byte	0x04, 0x0a
        /*000e*/ 	.short	(.L_2127 - .L_2126)
	.align		4
.L_2126:
        /*0010*/ 	.word	index@(.nv.constant0._ZN10layer_norm31ln_parallel_residual_bwd_kernelINS_13Kernel_traitsIf6__halfS2_S2_fjLj1280ELj1ELj4ELj1ELj16ENS_18Kernel_traits_baseILj1280EfS2_S2_S2_fjLj128EEEEELb1ELb1ELb0EEEvNS_9BwdParamsE)
        /*0014*/ 	.short	0x0160
        /*0016*/ 	.short	0x0128


	//----- nvinfo : EIATTR_CBANK_PARAM_SIZE
	.align		4
.L_2127:
        /*0018*/ 	.byte	0x03, 0x19
        /*001a*/ 	.short	0x0128


	//----- nvinfo : EIATTR_KPARAM_INFO
	.align		4
        /*001c*/ 	.byte	0x04, 0x17
        /*001e*/ 	.short	(.L_2129 - .L_2128)
.L_2128:
        /*0020*/ 	.word	0x00000000
        /*0024*/ 	.short	0x0000
        /*0026*/ 	.short	0x0000
        /*0028*/ 	.byte	0x00, 0xf0, 0xa1, 0x04


	//----- nvinfo : EIATTR_MAXREG_COUNT
	.align		4
.L_2129:
        /*002c*/ 	.byte	0x03, 0x1b
        /*002e*/ 	.short	0x00ff


	//----- nvinfo : EIATTR_NUM_BARRIERS
	.align		4
        /*0030*/ 	.byte	0x02, 0x4c
        /*0032*/ 	.byte	0x01
	.zero		1


	//----- nvinfo : EIATTR_ANNOTATIONS
	.align		4
        /*0034*/ 	.byte	0x04, 0x55
        /*0036*/ 	.short	(.L_2131 - .L_2130)


	//   ....[0]....
.L_2130:
        /* <DEDUP_REMOVED lines=13> */


	//----- nvinfo : EIATTR_MERCURY_ISA_VERSION
	.align		4
.L_2131:
        /*00f8*/ 	.byte	0x03, 0x5f
        /*00fa*/ 	.short	0x0000


	//----- nvinfo : EIATTR_COOP_GROUP_MASK_REGIDS
	.align		4
        /*00fc*/ 	.byte	0x04, 0x29
        /*00fe*/ 	.short	(.L_2133 - .L_2132)


	//   ....[0]....
.L_2132:
        /*0100*/ 	.word	0xffffffff


	//   ....[1]....
        /*0104*/ 	.word	0xffffffff


	//   ....[2]....
        /*0108*/ 	.word	0xffffffff


	//   ....[3]....
        /*010c*/ 	.word	0xffffffff


	//   ....[4]....
        /*0110*/ 	.word	0xffffffff


	//   ....[5]....
        /*0114*/ 	.word	0xffffffff


	//   ....[6]....
        /*0118*/ 	.word	0xffffffff


	//   ....[7]....
        /*011c*/ 	.word	0xffffffff


	//   ....[8]....
        /*0120*/ 	.word	0xffffffff


	//   ....[9]....
        /*0124*/ 	.word	0xffffffff


	//   ....[10]....
        /*0128*/ 	.word	0xffffffff


	//   ....[11]....
        /*012c*/ 	.word	0xffffffff


	//   ....[12]....
        /*0130*/ 	.word	0xffffffff


	//   ....[13]....
        /*0134*/ 	.word	0xffffffff


	//   ....[14]....
        /*0138*/ 	.word	0xffffffff


	//   ....[15]....
        /*013c*/ 	.word	0xffffffff


	//   ....[16]....
        /*0140*/ 	.word	0xffffffff


	//   ....[17]....
        /*0144*/ 	.word	0xffffffff


	//   ....[18]....
        /*0148*/ 	.word	0xffffffff


	//   ....[19]....
        /*014c*/ 	.word	0xffffffff


	//----- nvinfo : EIATTR_COOP_GROUP_INSTR_OFFSETS
	.align		4
.L_2133:
        /*0150*/ 	.byte	0x04, 0x28
        /*0152*/ 	.short	(.L_2135 - .L_2134)


	//   ....[0]....
.L_2134:
        /*0154*/ 	.word	0x00002720


	//   ....[1]....
        /*0158*/ 	.word	0x00002750


	//   ....[2]....
        /*015c*/ 	.word	0x00002760


	//   ....[3]....
        /*0160*/ 	.word	0x00002790


	//   ....[4]....
        /*0164*/ 	.word	0x000027b0


	//   ....[5]....
        /*0168*/ 	.word	0x000027d0


	//   ....[6]....
        /*016c*/ 	.word	0x000027f0


	//   ....[7]....
        /*0170*/ 	.word	0x00002810


	//   ....[8]....
        /*0174*/ 	.word	0x00002820


	//   ....[9]....
        /*0178*/ 	.word	0x00002840


	//   ....[10]....
        /*017c*/ 	.word	0x00006880


	//   ....[11]....
        /*0180*/ 	.word	0x00006900


	//   ....[12]....
        /*0184*/ 	.word	0x00006980


	//   ....[13]....
        /*0188*/ 	.word	0x000069f0


	//   ....[14]....
        /*018c*/ 	.word	0x00006a70


	//   ....[15]....
        /*0190*/ 	.word	0x00006ae0


	//   ....[16]....
        /*0194*/ 	.word	0x00006b60


	//   ....[17]....
        /*0198*/ 	.word	0x00006bd0


	//   ....[18]....
        /*019c*/ 	.word	0x00006c50


	//   ....[19]....
        /*01a0*/ 	.word	0x00006cc0


	//----- nvinfo : EIATTR_EXIT_INSTR_OFFSETS
	.align		4
.L_2135:
        /*01a4*/ 	.byte	0x04, 0x1c
        /*01a6*/ 	.short	(.L_2137 - .L_2136)


	//   ....[0]....
.L_2136:
        /*01a8*/ 	.word	0x000067f0


	//   ....[1]....
        /*01ac*/ 	.word	0x00006820


	//----- nvinfo : EIATTR_MAX_THREADS
	.align		4
.L_2137:
        /*01b0*/ 	.byte	0x04, 0x05
        /*01b2*/ 	.short	(.L_2139 - .L_2138)
.L_2138:
        /*01b4*/ 	.word	0x00000080
        /*01b8*/ 	.word	0x00000001
        /*01bc*/ 	.word	0x00000001


	//----- nvinfo : EIATTR_CRS_STACK_SIZE
	.align		4
.L_2139:
        /*01c0*/ 	.byte	0x04, 0x1e
        /*01c2*/ 	.short	(.L_2141 - .L_2140)
.L_2140:
        /*01c4*/ 	.word	0x00000000
.L_2141:


//--------------------- .nv.info._ZN10layer_norm22ln_bwd_finalize_kernelINS_22Kernel_traits_finalizeILj1280Ef6__halfS2_S2_fjLb0ELj1024ELj4ENS_18Kernel_traits_baseILj1280EfS2_S2_S2_fjLj1024EEEEELb0ELb1EEEvNS_9BwdParamsE --------------------------
	.section	.nv.info._ZN10layer_norm22ln_bwd_finalize_kernelINS_22Kernel_traits_finalizeILj1280Ef6__halfS2_S2_fjLb0ELj1024ELj4ENS_18Kernel_traits_baseILj1280EfS2_S2_S2_fjLj1024EEEEELb0ELb1EEEvNS_9BwdParamsE,"",@"SHT_CUDA_INFO"
	.sectionflags	@""
	.align	4


	//----- nvinfo : EIATTR_CUDA_API_VERSION
	.align		4
        /*0000*/ 	.byte	0x04, 0x37
        /*0002*/ 	.short	(.L_2143 - .L_2142)
.L_2142:
        /*0004*/ 	.word	0x00000082


	//----- nvinfo : EIATTR_SW2861232_WAR
	.align		4
.L_2143:
        /*0008*/ 	.byte	0x01, 0x35
	.zero		2


	//----- nvinfo : EIATTR_PARAM_CBANK
	.align		4
        /*000c*/ 	.byte	0x04, 0x0a
        /*000e*/ 	.short	(.L_2145 - .L_2144)
	.align		4
.L_2144:
        /*0010*/ 	.word	index@(.nv.constant0._ZN10layer_norm22ln_bwd_finalize_kernelINS_22Kernel_traits_finalizeILj1280Ef6__halfS2_S2_fjLb0ELj1024ELj4ENS_18Kernel_traits_baseILj1280EfS2_S2_S2_fjLj1024EEEEELb0ELb1EEEvNS_9BwdParamsE)
        /*0014*/ 	.short	0x0160
        /*0016*/ 	.short	0x0128


	//----- nvinfo : EIATTR_CBANK_PARAM_SIZE
	.align		4
.L_2145:
        /*0018*/ 	.byte	0x03, 0x19
        /*001a*/ 	.short	0x0128


	//----- nvinfo : EIATTR_KPARAM_INFO
	.align		4
        /*001c*/ 	.byte	0x04, 0x17
        /*001e*/ 	.short	(.L_2147 - .L_2146)
.L_2146:
        /*0020*/ 	.word	0x00000000
        /*0024*/ 	.short	0x0000
        /*0026*/ 	.short	0x0000
        /*0028*/ 	.byte	0x00, 0xf0, 0xa1, 0x04


	//----- nvinfo : EIATTR_MAXREG_COUNT
	.align		4
.L_2147:
        /*002c*/ 	.byte	0x03, 0x1b
        /*002e*/ 	.short	0x0040


	//----- nvinfo : EIATTR_NUM_BARRIERS
	.align		4
        /*0030*/ 	.byte	0x02, 0x4c
        /*0032*/ 	.byte	0x01
	.zero		1


	//----- nvinfo : EIATTR_MERCURY_ISA_VERSION
	.align		4
        /*0034*/ 	.byte	0x03, 0x5f
        /*0036*/ 	.short	0x0000


	//----- nvinfo : EIATTR_COOP_GROUP_MASK_REGIDS
	.align		4
        /*0038*/ 	.byte	0x04, 0x29
        /*003a*/ 	.short	(.L_2149 - .L_2148)


	//   ....[0]....
.L_2148:
        /*003c*/ 	.word	0xffffffff


	//   ....[1]....
        /*0040*/ 	.word	0xffffffff


	//   ....[2]....
        /*0044*/ 	.word	0xffffffff


	//   ....[3]....
        /*0048*/ 	.word	0xffffffff


	//   ....[4]....
        /*004c*/ 	.word	0xffffffff


	//   ....[5]....
        /*0050*/ 	.word	0xffffffff


	//   ....[6]....
        /*0054*/ 	.word	0xffffffff


	//   ....[7]....
        /*0058*/ 	.word	0xffffffff


	//   ....[8]....
        /*005c*/ 	.word	0xffffffff


	//   ....[9]....
        /*0060*/ 	.word	0xffffffff


	//   ....[10]....
        /*0064*/ 	.word	0xffffffff


	//   ....[11]....
        /*0068*/ 	.word	0xffffffff


	//   ....[12]....
        /*006c*/ 	.word	0xffffffff


	//   ....[13]....
        /*0070*/ 	.word	0xffffffff


	//   ....[14]....
        /*0074*/ 	.word	0xffffffff


	//   ....[15]....
        /*0078*/ 	.word	0xffffffff


	//   ....[16]....
        /*007c*/ 	.word	0xffffffff


	//   ....[17]....
        /*0080*/ 	.word	0xffffffff


	//   ....[18]....
        /*0084*/ 	.word	0xffffffff


	//   ....[19]....
        /*0088*/ 	.word	0xffffffff


	//----- nvinfo : EIATTR_COOP_GROUP_INSTR_OFFSETS
	.align		4
.L_2149:
        /*008c*/ 	.byte	0x04, 0x28
        /*008e*/ 	.short	(.L_2151 - .L_2150)


	//   ....[0]....
.L_2150:
        /*0090*/ 	.word	0x000007f0


	//   ....[1]....
        /*0094*/ 	.word	0x00000820


	//   ....[2]....
        /*0098*/ 	.word	0x00000840


	//   ....[3]....
        /*009c*/ 	.word	0x00000850


	//   ....[4]....
        /*00a0*/ 	.word	0x00000880


	//   ....[5]....
        /*00a4*/ 	.word	0x00000890


	//   ....[6]....
        /*00a8*/ 	.word	0x000008c0


	//   ....[7]....
        /*00ac*/ 	.word	0x000008d0


	//   ....[8]....
        /*00b0*/ 	.word	0x00000900


	//   ....[9]....
        /*00b4*/ 	.word	0x00000910


	//   ....[10]....
        /*00b8*/ 	.word	0x00000ab0


	//   ....[11]....
        /*00bc*/ 	.word	0x00000b30


	//   ....[12]....
        /*00c0*/ 	.word	0x00000b90


	//   ....[13]....
        /*00c4*/ 	.word	0x00000bf0


	//   ....[14]....
        /*00c8*/ 	.word	0x00000c60


	//   ....[15]....
        /*00cc*/ 	.word	0x00000cd0


	//   ....[16]....
        /*00d0*/ 	.word	0x00000d30


	//   ....[17]....
        /*00d4*/ 	.word	0x00000d90


	//   ....[18]....
        /*00d8*/ 	.word	0x00000df0


	//   ....[19]....
        /*00dc*/ 	.word	0x00000e50


	//----- nvinfo : EIATTR_EXIT_INSTR_OFFSETS
	.align		4
.L_2151:
        /*00e0*/ 	.byte	0x04, 0x1c
        /*00e2*/ 	.short	(.L_2153 - .L_2152)


	//   ....[0]....
.L_2152:
        /*00e4*/ 	.word	0x00000070


	//   ....[1]....
        /*00e8*/ 	.word	0x00000a50


	//----- nvinfo : EIATTR_MAX_THREADS
	.align		4
.L_2153:
        /*00ec*/ 	.byte	0x04, 0x05
        /*00ee*/ 	.short	(.L_2155 - .L_2154)
.L_2154:
        /*00f0*/ 	.word	0x00000400
        /*00f4*/ 	.word	0x00000001
        /*00f8*/ 	.word	0x00000001


	//----- nvinfo : EIATTR_CRS_STACK_SIZE
	.align		4
.L_2155:
        /*00fc*/ 	.byte	0x04, 0x1e
        /*00fe*/ 	.short	(.L_2157 - .L_2156)
.L_2156:
        /*0100*/ 	.word	0x00000000
.L_2157:


//--------------------- .nv.info._ZN10layer_norm40ln_parallel_residual_bwd_finalize_kernelINS_22Kernel_traits_finalizeILj1280Ef6__halfS2_S2_fjLb0ELj1024ELj4ENS_18Kernel_traits_baseILj1280EfS2_S2_S2_fjLj1024EEEEELb1EEEvNS_9BwdParamsE --------------------------
	.section	.nv.info._ZN10layer_norm40ln_parallel_residual_bwd_finalize_kernelINS_22Kernel_traits_finalizeILj1280Ef6__halfS2_S2_fjLb0ELj1024ELj4ENS_18Kernel_traits_baseILj1280EfS2_S2_S2_fjLj1024EEEEELb1EEEvNS_9BwdParamsE,"",@"SHT_CUDA_INFO"
	.sectionflags	@""
	.align	4


	//----- nvinfo : EIATTR_CUDA_API_VERSION
	.align		4
        /*0000*/ 	.byte	0x04, 0x37
        /*0002*/ 	.short	(.L_2159 - .L_2158)
.L_2158:
        /*0004*/ 	.word	0x00000082


	//----- nvinfo : EIATTR_SW2861232_WAR
	.align		4
.L_2159:
        /*0008*/ 	.byte	0x01, 0x35
	.zero		2


	//----- nvinfo : EIATTR_PARAM_CBANK
	.align		4
        /*000c*/ 	.byte	0x04, 0x0a
        /*000e*/ 	.short	(.L_2161 - .L_2160)
	.align		4
.L_2160:
        /*0010*/ 	.word	index@(.nv.constant0._ZN10layer_norm40ln_parallel_residual_bwd_finalize_kernelINS_22Kernel_traits_finalizeILj1280Ef6__halfS2_S2_fjLb0ELj1024ELj4ENS_18Kernel_traits_baseILj1280EfS2_S2_S2_fjLj1024EEEEELb1EEEvNS_9BwdParamsE)
        /*0014*/ 	.short	0x0160
        /*0016*/ 	.short	0x0128


	//----- nvinfo : EIATTR_CBANK_PARAM_SIZE
	.align		4
.L_2161:
        /*0018*/ 	.byte	0x03, 0x19
        /*001a*/ 	.short	0x0128


	//----- nvinfo : EIATTR_KPARAM_INFO
	.align		4
        /*001c*/ 	.byte	0x04, 0x17
        /*001e*/ 	.short	(.L_2163 - .L_2162)
.L_2162:
        /*0020*/ 	.word	0x00000000
        /*0024*/ 	.short	0x0000
        /*0026*/ 	.short	0x0000
        /*0028*/ 	.byte	0x00, 0xf0, 0xa1, 0x04


	//----- nvinfo : EIATTR_MAXREG_COUNT
	.align		4
.L_2163:
        /*002c*/ 	.byte	0x03, 0x1b
        /*002e*/ 	.short	0x0040


	//----- nvinfo : EIATTR_NUM_BARRIERS
	.align		4
        /*0030*/ 	.byte	0x02, 0x4c
        /*0032*/ 	.byte	0x01
	.zero		1


	//----- nvinfo : EIATTR_MERCURY_ISA_VERSION
	.align		4
        /*0034*/ 	.byte	0x03, 0x5f
        /*0036*/ 	.short	0x0000


	//----- nvinfo : EIATTR_COOP_GROUP_MASK_REGIDS
	.align		4
        /*0038*/ 	.byte	0x04, 0x29
        /*003a*/ 	.short	(.L_2165 - .L_2164)


	//   ....[0]....
.L_2164:
        /*003c*/ 	.word	0xffffffff


	//   ....[1]....
        /*0040*/ 	.word	0xffffffff


	//   ....[2]....
        /*0044*/ 	.word	0xffffffff


	//   ....[3]....
        /*0048*/ 	.word	0xffffffff


	//   ....[4]....
        /*004c*/ 	.word	0xffffffff


	//   ....[5]....
        /*0050*/ 	.word	0xffffffff


	//   ....[6]....
        /*0054*/ 	.word	0xffffffff


	//   ....[7]....
        /*0058*/ 	.word	0xffffffff


	//   ....[8]....
        /*005c*/ 	.word	0xffffffff


	//   ....[9]....
        /*0060*/ 	.word	0xffffffff


	//   ....[10]....
        /*0064*/ 	.word	0xffffffff


	//   ....[11]....
        /*0068*/ 	.word	0xffffffff


	//   ....[12]....
        /*006c*/ 	.word	0xffffffff


	//   ....[13]....
        /*0070*/ 	.word	0xffffffff


	//   ....[14]....
        /*0074*/ 	.word	0xffffffff


	//   ....[15]....
        /*0078*/ 	.word	0xffffffff


	//   ....[16]....
        /*007c*/ 	.word	0xffffffff


	//   ....[17]....
        /*0080*/ 	.word	0xffffffff


	//   ....[18]....
        /*0084*/ 	.word	0xffffffff


	//   ....[19]....
        /*0088*/ 	.word	0xffffffff


	//   ....[20]....
        /*008c*/ 	.word	0xffffffff


	//   ....[21]....
        /*0090*/ 	.word	0xffffffff


	//   ....[22]....
        /*0094*/ 	.word	0xffffffff


	//   ....[23]....
        /*0098*/ 	.word	0xffffffff


	//   ....[24]....
        /*009c*/ 	.word	0xffffffff


	//   ....[25]....
        /*00a0*/ 	.word	0xffffffff


	//   ....[26]....
        /*00a4*/ 	.word	0xffffffff


	//   ....[27]....
        /*00a8*/ 	.word	0xffffffff


	//   ....[28]....
        /*00ac*/ 	.word	0xffffffff


	//   ....[29]....
        /*00b0*/ 	.word	0xffffffff


	//   ....[30]....
        /*00b4*/ 	.word	0xffffffff


	//   ....[31]....
        /*00b8*/ 	.word	0xffffffff


	//   ....[32]....
        /*00bc*/ 	.word	0xffffffff


	//   ....[33]....
        /*00c0*/ 	.word	0xffffffff


	//   ....[34]....
        /*00c4*/ 	.word	0xffffffff


	//   ....[35]....
        /*00c8*/ 	.word	0xffffffff


	//   ....[36]....
        /*00cc*/ 	.word	0xffffffff


	//   ....[37]....
        /*00d0*/ 	.word	0xffffffff


	//   ....[38]....
        /*00d4*/ 	.word	0xffffffff


	//   ....[39]....
        /*00d8*/ 	.word	0xffffffff


	//----- nvinfo : EIATTR_COOP_GROUP_INSTR_OFFSETS
	.align		4
.L_2165:
        /*00dc*/ 	.byte	0x04, 0x28
        /*00de*/ 	.short	(.L_2167 - .L_2166)


	//   ....[0]....
.L_2166:
        /*00e0*/ 	.word	0x00000b60


	//   ....[1]....
        /*00e4*/ 	.word	0x00000b90


	//   ....[2]....
        /*00e8*/ 	.word	0x00000ba0


	//   ....[3]....
        /*00ec*/ 	.word	0x00000bb0


	//   ....[4]....
        /*00f0*/ 	.word	0x00000be0


	//   ....[5]....
        /*00f4*/ 	.word	0x00000c00


	//   ....[6]....
        /*00f8*/ 	.word	0x00000c10


	//   ....[7]....
        /*00fc*/ 	.word	0x00000c20


	//   ....[8]....
        /*0100*/ 	.word	0x00000c50


	//   ....[9]....
        /*0104*/ 	.word	0x00000c70


	//   ....[10]....
        /*0108*/ 	.word	0x00000c90


	//   ....[11]....
        /*010c*/ 	.word	0x00000ca0


	//   ....[12]....
        /*0110*/ 	.word	0x00000cd0


	//   ....[13]....
        /*0114*/ 	.word	0x00000cf0


	//   ....[14]....
        /*0118*/ 	.word	0x00000d10


	//   ....[15]....
        /*011c*/ 	.word	0x00000d20


	//   ....[16]....
        /*0120*/ 	.word	0x00000d50


	//   ....[17]....
        /*0124*/ 	.word	0x00000d80


	//   ....[18]....
        /*0128*/ 	.word	0x00000d90


	//   ....[19]....
        /*012c*/ 	.word	0x00000da0


	//   ....[20]....
        /*0130*/ 	.word	0x00001050


	//   ....[21]....
        /*0134*/ 	.word	0x000010c0


	//   ....[22]....
        /*0138*/ 	.word	0x00001120


	//   ....[23]....
        /*013c*/ 	.word	0x00001180


	//   ....[24]....
        /*0140*/ 	.word	0x000011f0


	//   ....[25]....
        /*0144*/ 	.word	0x00001260


	//   ....[26]....
        /*0148*/ 	.word	0x000012c0


	//   ....[27]....
        /*014c*/ 	.word	0x00001320


	//   ....[28]....
        /*0150*/ 	.word	0x00001380


	//   ....[29]....
        /*0154*/ 	.word	0x000013f0


	//   ....[30]....
        /*0158*/ 	.word	0x00001460


	//   ....[31]....
        /*015c*/ 	.word	0x000014c0


	//   ....[32]....
        /*0160*/ 	.word	0x00001520


	//   ....[33]....
        /*0164*/ 	.word	0x00001580


	//   ....[34]....
        /*0168*/ 	.word	0x000015f0


	//   ....[35]....
        /*016c*/ 	.word	0x00001660


	//   ....[36]....
        /*0170*/ 	.word	0x000016c0


	//   ....[37]....
        /*0174*/ 	.word	0x00001720


	//   ....[38]....
        /*0178*/ 	.word	0x00001780


	//   ....[39]....
        /*017c*/ 	.word	0x000017e0


	//----- nvinfo : EIATTR_EXIT_INSTR_OFFSETS
	.align		4
.L_2167:
        /*0180*/ 	.byte	0x04, 0x1c
        /*0182*/ 	.short	(.L_2169 - .L_2168)


	//   ....[0]....
.L_2168:
        /*0184*/ 	.word	0x00000070


	//   ....[1]....
        /*0188*/ 	.word	0x00000ff0


	//----- nvinfo : EIATTR_MAX_THREADS
	.align		4
.L_2169:
        /*018c*/ 	.byte	0x04, 0x05
        /*018e*/ 	.short	(.L_2171 - .L_2170)
.L_2170:
        /*0190*/ 	.word	0x00000400
        /*0194*/ 	.word	0x00000001
        /*0198*/ 	.word	0x00000001


	//----- nvinfo : EIATTR_CRS_STACK_SIZE
	.align		4
.L_2171:
        /*019c*/ 	.byte	0x04, 0x1e
        /*019e*/ 	.short	(.L_2173 - .L_2172)
.L_2172:
        /*01a0*/ 	.word	0x00000000
.L_2173:


//--------------------- .nv.info._ZN10layer_norm31ln_parallel_residual_bwd_kernelINS_13Kernel_traitsIf6__halfS2_S2_fjLj1280ELj1ELj4ELj1ELj16ENS_18Kernel_traits_baseILj1280EfS2_S2_S2_fjLj128EEEEELb1ELb1ELb1EEEvNS_9BwdParamsE --------------------------
	.section	.nv.info._ZN10layer_norm31ln_parallel_residual_bwd_kernelINS_13Kernel_traitsIf6__halfS2_S2_fjLj1280ELj1ELj4ELj1ELj16ENS_18Kernel_traits_baseILj1280EfS2_S2_S2_fjLj128EEEEELb1ELb1ELb1EEEvNS_9BwdParamsE,"",@"SHT_CUDA_INFO"
	.sectionflags	@""
	.align	4


	//----- nvinfo : EIATTR_CUDA_API_VERSION
	.align		4
        /*0000*/ 	.byte	0x04, 0x37
        /*0002*/ 	.short	(.L_2175 - .L_2174)
.L_2174:
        /*0004*/ 	.word	0x00000082


	//----- nvinfo : EIATTR_SW2861232_WAR
	.align		4
.L_2175:
        /*0008*/ 	.byte	0x01, 0x35
	.zero		2


	//----- nvinfo : EIATTR_PARAM_CBANK
	.align		4
        /*000c*/ 	.byte	0x04, 0x0a
        /*000e*/ 	.short	(.L_2177 - .L_2176)
	.align		4
.L_2176:
        /*0010*/ 	.word	index@(.nv.constant0._ZN10layer_norm31ln_parallel_residual_bwd_kernelINS_13Kernel_traitsIf6__halfS2_S2_fjLj1280ELj1ELj4ELj1ELj16ENS_18Kernel_traits_baseILj1280EfS2_S2_S2_fjLj128EEEEELb1ELb1ELb1EEEvNS_9BwdParamsE)
        /*0014*/ 	.short	0x0160
        /*0016*/ 	.short	0x0128


	//----- nvinfo : EIATTR_CBANK_PARAM_SIZE
	.align		4
.L_2177:
        /*0018*/ 	.byte	0x03, 0x19
        /*001a*/ 	.short	0x0128


	//----- nvinfo : EIATTR_KPARAM_INFO
	.align		4
        /*001c*/ 	.byte	0x04, 0x17
        /*001e*/ 	.short	(.L_2179 - .L_2178)
.L_2178:
        /*0020*/ 	.word	0x00000000
        /*0024*/ 	.short	0x0000
        /*0026*/ 	.short	0x0000
        /*0028*/ 	.byte	0x00, 0xf0, 0xa1, 0x04


	//----- nvinfo : EIATTR_MAXREG_COUNT
	.align		4
.L_2179:
        /*002c*/ 	.byte	0x03, 0x1b
        /*002e*/ 	.short	0x00ff


	//----- nvinfo : EIATTR_NUM_BARRIERS
	.align		4
        /*0030*/ 	.byte	0x02, 0x4c
        /*0032*/ 	.byte	0x01
	.zero		1


	//----- nvinfo : EIATTR_ANNOTATIONS
	.align		4
        /*0034*/ 	.byte	0x04, 0x55
        /*0036*/ 	.short	(.L_2181 - .L_2180)


	//   ....[0]....
.L_2180:
        /* <DEDUP_REMOVED lines=33> */


	//----- nvinfo : EIATTR_MERCURY_ISA_VERSION
	.align		4
.L_2181:
        /*0238*/ 	.byte	0x03, 0x5f
        /*023a*/ 	.short	0x0000


	//----- nvinfo : EIATTR_COOP_GROUP_MASK_REGIDS
	.align		4
        /*023c*/ 	.byte	0x04, 0x29
        /*023e*/ 	.short	(.L_2183 - .L_2182)


	//   ....[0]....
.L_2182:
        /*0240*/ 	.word	0xffffffff


	//   ....[1]....
        /*0244*/ 	.word	0xffffffff


	//   ....[2]....
        /*0248*/ 	.word	0xffffffff


	//   ....[3]....
        /*024c*/ 	.word	0xffffffff


	//   ....[4]....
        /*0250*/ 	.word	0xffffffff


	//   ....[5]....
        /*0254*/ 	.word	0xffffffff


	//   ....[6]....
        /*0258*/ 	.word	0xffffffff


	//   ....[7]....
        /*025c*/ 	.word	0xffffffff


	//   ....[8]....
        /*0260*/ 	.word	0xffffffff


	//   ....[9]....
        /*0264*/ 	.word	0xffffffff


	//   ....[10]....
        /*0268*/ 	.word	0xffffffff


	//   ....[11]....
        /*026c*/ 	.word	0xffffffff


	//   ....[12]....
        /*0270*/ 	.word	0xffffffff


	//   ....[13]....
        /*0274*/ 	.word	0xffffffff


	//   ....[14]....
        /*0278*/ 	.word	0xffffffff


	//   ....[15]....
        /*027c*/ 	.word	0xffffffff


	//   ....[16]....
        /*0280*/ 	.word	0xffffffff


	//   ....[17]....
        /*0284*/ 	.word	0xffffffff


	//   ....[18]....
        /*0288*/ 	.word	0xffffffff


	//   ....[19]....
        /*028c*/ 	.word	0xffffffff


	//----- nvinfo : EIATTR_COOP_GROUP_INSTR_OFFSETS
	.align		4
.L_2183:
        /*0290*/ 	.byte	0x04, 0x28
        /*0292*/ 	.short	(.L_2185 - .L_2184)


	//   ....[0]....
.L_2184:
        /*0294*/ 	.word	0x000026f0


	//   ....[1]....
        /*0298*/ 	.word	0x00002710


	//   ....[2]....
        /*029c*/ 	.word	0x00002740


	//   ....[3]....
        /*02a0*/ 	.word	0x00002760


	//   ....[4]....
        /*02a4*/ 	.word	0x00002780


	//   ....[5]....
        /*02a8*/ 	.word	0x000027a0


	//   ....[6]....
        /*02ac*/ 	.word	0x000027c0


	//   ....[7]....
        /*02b0*/ 	.word	0x000027e0


	//   ....[8]....
        /*02b4*/ 	.word	0x000027f0


	//   ....[9]....
        /*02b8*/ 	.word	0x00002810


	//   ....[10]....
        /*02bc*/ 	.word	0x00006240


	//   ....[11]....
        /*02c0*/ 	.word	0x000062c0


	//   ....[12]....
        /*02c4*/ 	.word	0x00006340


	//   ....[13]....
        /*02c8*/ 	.word	0x000063b0


	//   ....[14]....
        /*02cc*/ 	.word	0x00006430


	//   ....[15]....
        /*02d0*/ 	.word	0x000064a0


	//   ....[16]....
        /*02d4*/ 	.word	0x00006520


	//   ....[17]....
        /*02d8*/ 	.word	0x00006590


	//   ....[18]....
        /*02dc*/ 	.word	0x00006610


	//   ....[19]....
        /*02e0*/ 	.word	0x00006680


	//----- nvinfo : EIATTR_EXIT_INSTR_OFFSETS
	.align		4
.L_2185:
        /*02e4*/ 	.byte	0x04, 0x1c
        /*02e6*/ 	.short	(.L_2187 - .L_2186)


	//   ....[0]....
.L_2186:
        /*02e8*/ 	.word	0x000061e0


	//----- nvinfo : EIATTR_MAX_THREADS
	.align		4
.L_2187:
        /*02ec*/ 	.byte	0x04, 0x05
        /*02ee*/ 	.short	(.L_2189 - .L_2188)
.L_2188:
        /*02f0*/ 	.word	0x00000080
        /*02f4*/ 	.word	0x00000001
        /*02f8*/ 	.word	0x00000001


	//----- nvinfo : EIATTR_CRS_STACK_SIZE
	.align		4
.L_2189:
        /*02fc*/ 	.byte	0x04, 0x1e
        /*02fe*/ 	.short	(.L_2191 - .L_2190)
.L_2190:
        /*0300*/ 	.word	0x00000000
.L_2191:


//--------------------- .nv.info._ZN10layer_norm31ln_parallel_residual_bwd_kernelINS_13Kernel_traitsI6__halfS2_fS2_fjLj1280ELj1ELj4ELj1ELj16ENS_18Kernel_traits_baseILj1280ES2_S2_fS2_fjLj128EEEEELb0ELb0ELb0EEEvNS_9BwdParamsE --------------------------
	.section	.nv.info._ZN10layer_norm31ln_parallel_residual_bwd_kernelINS_13Kernel_traitsI6__halfS2_fS2_fjLj1280ELj1ELj4ELj1ELj16ENS_18Kernel_traits_baseILj1280ES2_S2_fS2_fjLj128EEEEELb0ELb0ELb0EEEvNS_9BwdParamsE,"",@"SHT_CUDA_INFO"
	.sectionflags	@""
	.align	4


	//----- nvinfo : EIATTR_CUDA_API_VERSION
	.align		4
        /*0000*/ 	.byte	0x04, 0x37
        /*0002*/ 	.short	(.L_2193 - .L_2192)
.L_2192:
        /*0004*/ 	.word	0x00000082


	//----- nvinfo : EIATTR_SW2861232_WAR
	.align		4
.L_2193:
        /*0008*/ 	.byte	0x01, 0x35
	.zero		2


	//----- nvinfo : EIATTR_PARAM_CBANK
	.align		4
        /*000c*/ 	.byte	0x04, 0x0a
        /*000e*/ 	.short	(.L_2195 - .L_2194)
	.align		4
.L_2194:
        /*0010*/ 	.word	index@(.nv.constant0._ZN10layer_norm31ln_parallel_residual_bwd_kernelINS_13Kernel_traitsI6__halfS2_fS2_fjLj1280ELj1ELj4ELj1ELj16ENS_18Kernel_traits_baseILj1280ES2_S2_fS2_fjLj128EEEEELb0ELb0ELb0EEEvNS_9BwdParamsE)
        /*0014*/ 	.short	0x0160
        /*0016*/ 	.short	0x0128


	//----- nvinfo : EIATTR_CBANK_PARAM_SIZE
	.align		4
.L_2195:
        /*0018*/ 	.byte	0x03, 0x19
        /*001a*/ 	.short	0x0128


	//----- nvinfo : EIATTR_KPARAM_INFO
	.align		4
        /*001c*/ 	.byte	0x04, 0x17
        /*001e*/ 	.short	(.L_2197 - .L_2196)
.L_2196:
        /*0020*/ 	.word	0x00000000
        /*0024*/ 	.short	0x0000
        /*0026*/ 	.short	0x0000
        /*0028*/ 	.byte	0x00, 0xf0, 0xa1, 0x04


	//----- nvinfo : EIATTR_MAXREG_COUNT
	.align		4
.L_2197:
        /*002c*/ 	.byte	0x03, 0x1b
        /*002e*/ 	.short	0x00ff


	//----- nvinfo : EIATTR_NUM_BARRIERS
	.align		4
        /*0030*/ 	.byte	0x02, 0x4c
        /*0032*/ 	.byte	0x01
	.zero		1


	//----- nvinfo : EIATTR_ANNOTATIONS
	.align		4
        /*0034*/ 	.byte	0x04, 0x55
        /*0036*/ 	.short	(.L_2199 - .L_2198)


	//   ....[0]....
.L_2198:
        /* <DEDUP_REMOVED lines=836> */


	//----- nvinfo : EIATTR_MERCURY_ISA_VERSION
	.align		4
.L_2199:
        /*3468*/ 	.byte	0x03, 0x5f
        /*346a*/ 	.short	0x0000


	//----- nvinfo : EIATTR_COOP_GROUP_MASK_REGIDS
	.align		4
        /*346c*/ 	.byte	0x04, 0x29
        /*346e*/ 	.short	(.L_2201 - .L_2200)


	//   ....[0]....
.L_2200:
        /*3470*/ 	.word	0xffffffff


	//   ....[1]....
        /*3474*/ 	.word	0xffffffff


	//   ....[2]....
        /*3478*/ 	.word	0xffffffff


	//   ....[3]....
        /*347c*/ 	.word	0xffffffff


	//   ....[4]....
        /*3480*/ 	.word	0xffffffff


	//   ....[5]....
        /*3484*/ 	.word	0xffffffff


	//   ....[6]....
        /*3488*/ 	.word	0xffffffff


	//   ....[7]....
        /*348c*/ 	.word	0xffffffff


	//   ....[8]....
        /*3490*/ 	.word	0xffffffff


	//   ....[9]....
        /*3494*/ 	.word	0xffffffff


	//   ....[10]....
        /*3498*/ 	.word	0xffffffff


	//   ....[11]....
        /*349c*/ 	.word	0xffffffff


	//   ....[12]....
        /*34a0*/ 	.word	0xffffffff


	//   ....[13]....
        /*34a4*/ 	.word	0xffffffff


	//   ....[14]....
        /*34a8*/ 	.word	0xffffffff


	//   ....[15]....
        /*34ac*/ 	.word	0xffffffff


	//   ....[16]....
        /*34b0*/ 	.word	0xffffffff


	//   ....[17]....
        /*34b4*/ 	.word	0xffffffff


	//   ....[18]....
        /*34b8*/ 	.word	0xffffffff


	//   ....[19]....
        /*34bc*/ 	.word	0xffffffff


	//----- nvinfo : EIATTR_COOP_GROUP_INSTR_OFFSETS
	.align		4
.L_2201:
        /*34c0*/ 	.byte	0x04, 0x28
        /*34c2*/ 	.short	(.L_2203 - .L_2202)


	//   ....[0]....
.L_2202:
        /*34c4*/ 	.word	0x00006ff0


	//   ....[1]....
        /*34c8*/ 	.word	0x00007020


	//   ....[2]....
        /*34cc*/ 	.word	0x00007050


	//   ....[3]....
        /*34d0*/ 	.word	0x00007070


	//   ....[4]....
        /*34d4*/ 	.word	0x00007080


	//   ....[5]....
        /*34d8*/ 	.word	0x000070b0


	//   ....[6]....
        /*34dc*/ 	.word	0x000070d0


	//   ....[7]....
        /*34e0*/ 	.word	0x000070f0


	//   ....[8]....
        /*34e4*/ 	.word	0x00007100


	//   ....[9]....
        /*34e8*/ 	.word	0x00007120


	//   ....[10]....
        /*34ec*/ 	.word	0x0000d980


	//   ....[11]....
        /*34f0*/ 	.word	0x0000da00


	//   ....[12]....
        /*34f4*/ 	.word	0x0000da90


	//   ....[13]....
        /*34f8*/ 	.word	0x0000db00


	//   ....[14]....
        /*34fc*/ 	.word	0x0000db80


	//   ....[15]....
        /*3500*/ 	.word	0x0000dbf0


	//   ....[16]....
        /*3504*/ 	.word	0x0000dc70


	//   ....[17]....
        /*3508*/ 	.word	0x0000dce0


	//   ....[18]....
        /*350c*/ 	.word	0x0000dd60


	//   ....[19]....
        /*3510*/ 	.word	0x0000ddd0


	//----- nvinfo : EIATTR_EXIT_INSTR_OFFSETS
	.align		4
.L_2203:
        /*3514*/ 	.byte	0x04, 0x1c
        /*3516*/ 	.short	(.L_2205 - .L_2204)


	//   ....[0]....
.L_2204:
        /*3518*/ 	.word	0x0000d860


	//   ....[1]....
        /*351c*/ 	.word	0x0000d920


	//----- nvinfo : EIATTR_MAX_THREADS
	.align		4
.L_2205:
        /*3520*/ 	.byte	0x04, 0x05
        /*3522*/ 	.short	(.L_2207 - .L_2206)
.L_2206:
        /*3524*/ 	.word	0x00000080
        /*3528*/ 	.word	0x00000001
        /*352c*/ 	.word	0x00000001


	//----- nvinfo : EIATTR_CRS_STACK_SIZE
	.align		4
.L_2207:
        /*3530*/ 	.byte	0x04, 0x1e
        /*3532*/ 	.short	(.L_2209 - .L_2208)
.L_2208:
        /*3534*/ 	.word	0x00000000
.L_2209:


//--------------------- .nv.info._ZN10layer_norm31ln_parallel_residual_bwd_kernelINS_13Kernel_traitsI6__halfS2_fS2_fjLj1280ELj1ELj4ELj1ELj16ENS_18Kernel_traits_baseILj1280ES2_S2_fS2_fjLj128EEEEELb0ELb0ELb1EEEvNS_9BwdParamsE --------------------------
	.section	.nv.info._ZN10layer_norm31ln_parallel_residual_bwd_kernelINS_13Kernel_traitsI6__halfS2_fS2_fjLj1280ELj1ELj4ELj1ELj16ENS_18Kernel_traits_baseILj1280ES2_S2_fS2_fjLj128EEEEELb0ELb0ELb1EEEvNS_9BwdParamsE,"",@"SHT_CUDA_INFO"
	.sectionflags	@""
	.align	4


	//----- nvinfo : EIATTR_CUDA_API_VERSION
	.align		4
        /*0000*/ 	.byte	0x04, 0x37
        /*0002*/ 	.short	(.L_2211 - .L_2210)
.L_2210:
        /*0004*/ 	.word	0x00000082


	//----- nvinfo : EIATTR_SW2861232_WAR
	.align		4
.L_2211:
        /*0008*/ 	.byte	0x01, 0x35
	.zero		2


	//----- nvinfo : EIATTR_PARAM_CBANK
	.align		4
        /*000c*/ 	.byte	0x04, 0x0a
        /*000e*/ 	.short	(.L_2213 - .L_2212)
	.align		4
.L_2212:
        /*0010*/ 	.word	index@(.nv.constant0._ZN10layer_norm31ln_parallel_residual_bwd_kernelINS_13Kernel_traitsI6__halfS2_fS2_fjLj1280ELj1ELj4ELj1ELj16ENS_18Kernel_traits_baseILj1280ES2_S2_fS2_fjLj128EEEEELb0ELb0ELb1EEEvNS_9BwdParamsE)
        /*0014*/ 	.short	0x0160
        /*0016*/ 	.short	0x0128


	//----- nvinfo : EIATTR_CBANK_PARAM_SIZE
	.align		4
.L_2213:
        /*0018*/ 	.byte	0x03, 0x19
        /*001a*/ 	.short	0x0128


	//----- nvinfo : EIATTR_KPARAM_INFO
	.align		4
        /*001c*/ 	.byte	0x04, 0x17
        /*001e*/ 	.short	(.L_2215 - .L_2214)
.L_2214:
        /*0020*/ 	.word	0x00000000
        /*0024*/ 	.short	0x0000
        /*0026*/ 	.short	0x0000
        /*0028*/ 	.byte	0x00, 0xf0, 0xa1, 0x04


	//----- nvinfo : EIATTR_MAXREG_COUNT
	.align		4
.L_2215:
        /*002c*/ 	.byte	0x03, 0x1b
        /*002e*/ 	.short	0x00ff


	//----- nvinfo : EIATTR_NUM_BARRIERS
	.align		4
        /*0030*/ 	.byte	0x02, 0x4c
        /*0032*/ 	.byte	0x01
	.zero		1


	//----- nvinfo : EIATTR_ANNOTATIONS
	.align		4
        /*0034*/ 	.byte	0x04, 0x55
        /*0036*/ 	.short	(.L_2217 - .L_2216)


	//   ....[0]....
.L_2216:
        /* <DEDUP_REMOVED lines=192> */


	//----- nvinfo : EIATTR_MERCURY_ISA_VERSION
	.align		4
.L_2217:
        /*0c28*/ 	.byte	0x03, 0x5f
        /*0c2a*/ 	.short	0x0000


	//----- nvinfo : EIATTR_COOP_GROUP_MASK_REGIDS
	.align		4
        /*0c2c*/ 	.byte	0x04, 0x29
        /*0c2e*/ 	.short	(.L_2219 - .L_2218)


	//   ....[0]....
.L_2218:
        /*0c30*/ 	.word	0xffffffff


	//   ....[1]....
        /*0c34*/ 	.word	0xffffffff


	//   ....[2]....
        /*0c38*/ 	.word	0xffffffff


	//   ....[3]....
        /*0c3c*/ 	.word	0xffffffff


	//   ....[4]....
        /*0c40*/ 	.word	0xffffffff


	//   ....[5]....
        /*0c44*/ 	.word	0xffffffff


	//   ....[6]....
        /*0c48*/ 	.word	0xffffffff


	//   ....[7]....
        /*0c4c*/ 	.word	0xffffffff


	//   ....[8]....
        /*0c50*/ 	.word	0xffffffff


	//   ....[9]....
        /*0c54*/ 	.word	0xffffffff


	//   ....[10]....
        /*0c58*/ 	.word	0xffffffff


	//   ....[11]....
        /*0c5c*/ 	.word	0xffffffff


	//   ....[12]....
        /*0c60*/ 	.word	0xffffffff


	//   ....[13]....
        /*0c64*/ 	.word	0xffffffff


	//   ....[14]....
        /*0c68*/ 	.word	0xffffffff


	//   ....[15]....
        /*0c6c*/ 	.word	0xffffffff


	//   ....[16]....
        /*0c70*/ 	.word	0xffffffff


	//   ....[17]....
        /*0c74*/ 	.word	0xffffffff


	//   ....[18]....
        /*0c78*/ 	.word	0xffffffff


	//   ....[19]....
        /*0c7c*/ 	.word	0xffffffff


	//----- nvinfo : EIATTR_COOP_GROUP_INSTR_OFFSETS
	.align		4
.L_2219:
        /*0c80*/ 	.byte	0x04, 0x28
        /*0c82*/ 	.short	(.L_2221 - .L_2220)


	//   ....[0]....
.L_2220:
        /*0c84*/ 	.word	0x00004670


	//   ....[1]....
        /*0c88*/ 	.word	0x00004690


	//   ....[2]....
        /*0c8c*/ 	.word	0x000046c0


	//   ....[3]....
        /*0c90*/ 	.word	0x000046e0


	//   ....[4]....
        /*0c94*/ 	.word	0x00004700


	//   ....[5]....
        /*0c98*/ 	.word	0x00004720


	//   ....[6]....
        /*0c9c*/ 	.word	0x00004740


	//   ....[7]....
        /*0ca0*/ 	.word	0x00004760


	//   ....[8]....
        /*0ca4*/ 	.word	0x00004770


	//   ....[9]....
        /*0ca8*/ 	.word	0x00004790


	//   ....[10]....
        /*0cac*/ 	.word	0x000083b0


	//   ....[11]....
        /*0cb0*/ 	.word	0x00008410


	//   ....[12]....
        /*0cb4*/ 	.word	0x00008470


	//   ....[13]....
        /*0cb8*/ 	.word	0x000084c0


	//   ....[14]....
        /*0cbc*/ 	.word	0x00008520


	//   ....[15]....
        /*0cc0*/ 	.word	0x00008570


	//   ....[16]....
        /*0cc4*/ 	.word	0x000085d0


	//   ....[17]....
        /*0cc8*/ 	.word	0x00008620


	//   ....[18]....
        /*0ccc*/ 	.word	0x00008680


	//   ....[19]....
        /*0cd0*/ 	.word	0x000086d0


	//----- nvinfo : EIATTR_EXIT_INSTR_OFFSETS
	.align		4
.L_2221:
        /*0cd4*/ 	.byte	0x04, 0x1c
        /*0cd6*/ 	.short	(.L_2223 - .L_2222)


	//   ....[0]....
.L_2222:
        /*0cd8*/ 	.word	0x00008370


	//----- nvinfo : EIATTR_MAX_THREADS
	.align		4
.L_2223:
        /*0cdc*/ 	.byte	0x04, 0x05
        /*0cde*/ 	.short	(.L_2225 - .L_2224)
.L_2224:
        /*0ce0*/ 	.word	0x00000080
        /*0ce4*/ 	.word	0x00000001
        /*0ce8*/ 	.word	0x00000001


	//----- nvinfo : EIATTR_CRS_STACK_SIZE
	.align		4
.L_2225:
        /*0cec*/ 	.byte	0x04, 0x1e
        /*0cee*/ 	.short	(.L_2227 - .L_2226)
.L_2226:
        /*0cf0*/ 	.word	0x00000000
.L_2227:


//--------------------- .nv.info._ZN10layer_norm31ln_parallel_residual_bwd_kernelINS_13Kernel_traitsI6__halfS2_fS2_fjLj1280ELj1ELj4ELj1ELj16ENS_18Kernel_traits_baseILj1280ES2_S2_fS2_fjLj128EEEEELb0ELb1ELb0EEEvNS_9BwdParamsE --------------------------
	.section	.nv.info._ZN10layer_norm31ln_parallel_residual_bwd_kernelINS_13Kernel_traitsI6__halfS2_fS2_fjLj1280ELj1ELj4ELj1ELj16ENS_18Kernel_traits_baseILj1280ES2_S2_fS2_fjLj128EEEEELb0ELb1ELb0EEEvNS_9BwdParamsE,"",@"SHT_CUDA_INFO"
	.sectionflags	@""
	.align	4


	//----- nvinfo : EIATTR_CUDA_API_VERSION
	.align		4
        /*0000*/ 	.byte	0x04, 0x37
        /*0002*/ 	.short	(.L_2229 - .L_2228)
.L_2228:
        /*0004*/ 	.word	0x00000082


	//----- nvinfo : EIATTR_SW2861232_WAR
	.align		4
.L_2229:
        /*0008*/ 	.byte	0x01, 0x35
	.zero		2


	//----- nvinfo : EIATTR_PARAM_CBANK
	.align		4
        /*000c*/ 	.byte	0x04, 0x0a
        /*000e*/ 	.short	(.L_2231 - .L_2230)
	.align		4
.L_2230:
        /*0010*/ 	.word	index@(.nv.constant0._ZN10layer_norm31ln_parallel_residual_bwd_kernelINS_13Kernel_traitsI6__halfS2_fS2_fjLj1280ELj1ELj4ELj1ELj16ENS_18Kernel_traits_baseILj1280ES2_S2_fS2_fjLj128EEEEELb0ELb1ELb0EEEvNS_9BwdParamsE)
        /*0014*/ 	.short	0x0160
        /*0016*/ 	.short	0x0128


	//----- nvinfo : EIATTR_CBANK_PARAM_SIZE
	.align		4
.L_2231:
        /*0018*/ 	.byte	0x03, 0x19
        /*001a*/ 	.short	0x0128


	//----- nvinfo : EIATTR_KPARAM_INFO
	.align		4
        /*001c*/ 	.byte	0x04, 0x17
        /*001e*/ 	.short	(.L_2233 - .L_2232)
.L_2232:
        /*0020*/ 	.word	0x00000000
        /*0024*/ 	.short	0x0000
        /*0026*/ 	.short	0x0000
        /*0028*/ 	.byte	0x00, 0xf0, 0xa1, 0x04


	//----- nvinfo : EIATTR_MAXREG_COUNT
	.align		4
.L_2233:
        /*002c*/ 	.byte	0x03, 0x1b
        /*002e*/ 	.short	0x00ff


	//----- nvinfo : EIATTR_NUM_BARRIERS
	.align		4
        /*0030*/ 	.byte	0x02, 0x4c
        /*0032*/ 	.byte	0x01
	.zero		1


	//----- nvinfo : EIATTR_ANNOTATIONS
	.align		4
        /*0034*/ 	.byte	0x04, 0x55
        /*0036*/ 	.short	(.L_2235 - .L_2234)


	//   ....[0]....
.L_2234:
        /* <DEDUP_REMOVED lines=20> */


	//----- nvinfo : EIATTR_MERCURY_ISA_VERSION
	.align		4
.L_2235:
        /*0168*/ 	.byte	0x03, 0x5f
        /*016a*/ 	.short	0x0000


	//----- nvinfo : EIATTR_COOP_GROUP_MASK_REGIDS
	.align		4
        /*016c*/ 	.byte	0x04, 0x29
        /*016e*/ 	.short	(.L_2237 - .L_2236)


	//   ....[0]....
.L_2236:
        /*0170*/ 	.word	0xffffffff


	//   ....[1]....
        /*0174*/ 	.word	0xffffffff


	//   ....[2]....
        /*0178*/ 	.word	0xffffffff


	//   ....[3]....
        /*017c*/ 	.word	0xffffffff


	//   ....[4]....
        /*0180*/ 	.word	0xffffffff


	//   ....[5]....
        /*0184*/ 	.word	0xffffffff


	//   ....[6]....
        /*0188*/ 	.word	0xffffffff


	//   ....[7]....
        /*018c*/ 	.word	0xffffffff


	//   ....[8]....
        /*0190*/ 	.word	0xffffffff


	//   ....[9]....
        /*0194*/ 	.word	0xffffffff


	//   ....[10]....
        /*0198*/ 	.word	0xffffffff


	//   ....[11]....
        /*019c*/ 	.word	0xffffffff


	//   ....[12]....
        /*01a0*/ 	.word	0xffffffff


	//   ....[13]....
        /*01a4*/ 	.word	0xffffffff


	//   ....[14]....
        /*01a8*/ 	.word	0xffffffff


	//   ....[15]....
        /*01ac*/ 	.word	0xffffffff


	//   ....[16]....
        /*01b0*/ 	.word	0xffffffff


	//   ....[17]....
        /*01b4*/ 	.word	0xffffffff


	//   ....[18]....
        /*01b8*/ 	.word	0xffffffff


	//   ....[19]....
        /*01bc*/ 	.word	0xffffffff


	//----- nvinfo : EIATTR_COOP_GROUP_INSTR_OFFSETS
	.align		4
.L_2237:
        /*01c0*/ 	.byte	0x04, 0x28
        /*01c2*/ 	.short	(.L_2239 - .L_2238)


	//   ....[0]....
.L_2238:
        /*01c4*/ 	.word	0x00002470


	//   ....[1]....
        /*01c8*/ 	.word	0x00002490


	//   ....[2]....
        /*01cc*/ 	.word	0x000024c0


	//   ....[3]....
        /*01d0*/ 	.word	0x000024e0


	//   ....[4]....
        /*01d4*/ 	.word	0x00002500


	//   ....[5]....
        /*01d8*/ 	.word	0x00002520


	//   ....[6]....
        /*01dc*/ 	.word	0x00002530


	//   ....[7]....
        /*01e0*/ 	.word	0x00002560


	//   ....[8]....
        /*01e4*/ 	.word	0x00002570


	//   ....[9]....
        /*01e8*/ 	.word	0x00002590


	//   ....[10]....
        /*01ec*/ 	.word	0x000052f0


	//   ....[11]....
        /*01f0*/ 	.word	0x00005370


	//   ....[12]....
        /*01f4*/ 	.word	0x000053f0


	//   ....[13]....
        /*01f8*/ 	.word	0x00005460


	//   ....[14]....
        /*01fc*/ 	.word	0x000054e0


	//   ....[15]....
        /*0200*/ 	.word	0x00005550


	//   ....[16]....
        /*0204*/ 	.word	0x000055d0


	//   ....[17]....
        /*0208*/ 	.word	0x00005640


	//   ....[18]....
        /*020c*/ 	.word	0x000056c0


	//   ....[19]....
        /*0210*/ 	.word	0x00005730


	//----- nvinfo : EIATTR_EXIT_INSTR_OFFSETS
	.align		4
.L_2239:
        /*0214*/ 	.byte	0x04, 0x1c
        /*0216*/ 	.short	(.L_2241 - .L_2240)


	//   ....[0]....
.L_2240:
        /*0218*/ 	.word	0x00005260


	//   ....[1]....
        /*021c*/ 	.word	0x00005290


	//----- nvinfo : EIATTR_MAX_THREADS
	.align		4
.L_2241:
        /*0220*/ 	.byte	0x04, 0x05
        /*0222*/ 	.short	(.L_2243 - .L_2242)
.L_2242:
        /*0224*/ 	.word	0x00000080
        /*0228*/ 	.word	0x00000001
        /*022c*/ 	.word	0x00000001


	//----- nvinfo : EIATTR_CRS_STACK_SIZE
	.align		4
.L_2243:
        /*0230*/ 	.byte	0x04, 0x1e
        /*0232*/ 	.short	(.L_2245 - .L_2244)
.L_2244:
        /*0234*/ 	.word	0x00000000
.L_2245:


//--------------------- .nv.info._ZN10layer_norm31ln_parallel_residual_bwd_kernelINS_13Kernel_traitsI6__halfS2_fS2_fjLj1280ELj1ELj4ELj1ELj16ENS_18Kernel_traits_baseILj1280ES2_S2_fS2_fjLj128EEEEELb0ELb1ELb1EEEvNS_9BwdParamsE --------------------------
	.section	.nv.info._ZN10layer_norm31ln_parallel_residual_bwd_kernelINS_13Kernel_traitsI6__halfS2_fS2_fjLj1280ELj1ELj4ELj1ELj16ENS_18Kernel_traits_baseILj1280ES2_S2_fS2_fjLj128EEEEELb0ELb1ELb1EEEvNS_9BwdParamsE,"",@"SHT_CUDA_INFO"
	.sectionflags	@""
	.align	4


	//----- nvinfo : EIATTR_CUDA_API_VERSION
	.align		4
        /*0000*/ 	.byte	0x04, 0x37
        /*0002*/ 	.short	(.L_2247 - .L_2246)
.L_2246:
        /*0004*/ 	.word	0x00000082


	//----- nvinfo : EIATTR_SW2861232_WAR
	.align		4
.L_2247:
        /*0008*/ 	.byte	0x01, 0x35
	.zero		2


	//----- nvinfo : EIATTR_PARAM_CBANK
	.align		4
        /*000c*/ 	.byte	0x04, 0x0a
        /*000e*/ 	.short	(.L_2249 - .L_2248)
	.align		4
.L_2248:
        /*0010*/ 	.word	index@(.nv.constant0._ZN10layer_norm31ln_parallel_residual_bwd_kernelINS_13Kernel_traitsI6__halfS2_fS2_fjLj1280ELj1ELj4ELj1ELj16ENS_18Kernel_traits_baseILj1280ES2_S2_fS2_fjLj128EEEEELb0ELb1ELb1EEEvNS_9BwdParamsE)
        /*0014*/ 	.short	0x0160
        /*0016*/ 	.short	0x0128


	//----- nvinfo : EIATTR_CBANK_PARAM_SIZE
	.align		4
.L_2249:
        /*0018*/ 	.byte	0x03, 0x19
        /*001a*/ 	.short	0x0128


	//----- nvinfo : EIATTR_KPARAM_INFO
	.align		4
        /*001c*/ 	.byte	0x04, 0x17
        /*001e*/ 	.short	(.L_2251 - .L_2250)
.L_2250:
        /*0020*/ 	.word	0x00000000
        /*0024*/ 	.short	0x0000
        /*0026*/ 	.short	0x0000
        /*0028*/ 	.byte	0x00, 0xf0, 0xa1, 0x04


	//----- nvinfo : EIATTR_MAXREG_COUNT
	.align		4
.L_2251:
        /*002c*/ 	.byte	0x03, 0x1b
        /*002e*/ 	.short	0x00ff


	//----- nvinfo : EIATTR_NUM_BARRIERS
	.align		4
        /*0030*/ 	.byte	0x02, 0x4c
        /*0032*/ 	.byte	0x01
	.zero		1


	//----- nvinfo : EIATTR_ANNOTATIONS
	.align		4
        /*0034*/ 	.byte	0x04, 0x55
        /*0036*/ 	.short	(.L_2253 - .L_2252)


	//   ....[0]....
.L_2252:
        /* <DEDUP_REMOVED lines=15> */


	//----- nvinfo : EIATTR_MERCURY_ISA_VERSION
	.align		4
.L_2253:
        /*0118*/ 	.byte	0x03, 0x5f
        /*011a*/ 	.short	0x0000


	//----- nvinfo : EIATTR_COOP_GROUP_MASK_REGIDS
	.align		4
        /*011c*/ 	.byte	0x04, 0x29
        /*011e*/ 	.short	(.L_2255 - .L_2254)


	//   ....[0]....
.L_2254:
        /*0120*/ 	.word	0xffffffff


	//   ....[1]....
        /*0124*/ 	.word	0xffffffff


	//   ....[2]....
        /*0128*/ 	.word	0xffffffff


	//   ....[3]....
        /*012c*/ 	.word	0xffffffff


	//   ....[4]....
        /*0130*/ 	.word	0xffffffff


	//   ....[5]....
        /*0134*/ 	.word	0xffffffff


	//   ....[6]....
        /*0138*/ 	.word	0xffffffff


	//   ....[7]....
        /*013c*/ 	.word	0xffffffff


	//   ....[8]....
        /*0140*/ 	.word	0xffffffff


	//   ....[9]....
        /*0144*/ 	.word	0xffffffff


	//   ....[10]....
        /*0148*/ 	.word	0xffffffff


	//   ....[11]....
        /*014c*/ 	.word	0xffffffff


	//   ....[12]....
        /*0150*/ 	.word	0xffffffff


	//   ....[13]....
        /*0154*/ 	.word	0xffffffff


	//   ....[14]....
        /*0158*/ 	.word	0xffffffff


	//   ....[15]....
        /*015c*/ 	.word	0xffffffff


	//   ....[16]....
        /*0160*/ 	.word	0xffffffff


	//   ....[17]....
        /*0164*/ 	.word	0xffffffff


	//   ....[18]....
        /*0168*/ 	.word	0xffffffff


	//   ....[19]....
        /*016c*/ 	.word	0xffffffff


	//----- nvinfo : EIATTR_COOP_GROUP_INSTR_OFFSETS
	.align		4
.L_2255:
        /*0170*/ 	.byte	0x04, 0x28
        /*0172*/ 	.short	(.L_2257 - .L_2256)


	//   ....[0]....
.L_2256:
        /*0174*/ 	.word	0x00002270


	//   ....[1]....
        /*0178*/ 	.word	0x00002290


	//   ....[2]....
        /*017c*/ 	.word	0x000022c0


	//   ....[3]....
        /*0180*/ 	.word	0x000022e0


	//   ....[4]....
        /*0184*/ 	.word	0x00002300


	//   ....[5]....
        /*0188*/ 	.word	0x00002320


	//   ....[6]....
        /*018c*/ 	.word	0x00002340


	//   ....[7]....
        /*0190*/ 	.word	0x00002360


	//   ....[8]....
        /*0194*/ 	.word	0x00002370


	//   ....[9]....
        /*0198*/ 	.word	0x00002390


	//   ....[10]....
        /*019c*/ 	.word	0x00004d90


	//   ....[11]....
        /*01a0*/ 	.word	0x00004df0


	//   ....[12]....
        /*01a4*/ 	.word	0x00004e50


	//   ....[13]....
        /*01a8*/ 	.word	0x00004ea0


	//   ....[14]....
        /*01ac*/ 	.word	0x00004f00


	//   ....[15]....
        /*01b0*/ 	.word	0x00004f50


	//   ....[16]....
        /*01b4*/ 	.word	0x00004fb0


	//   ....[17]....
        /*01b8*/ 	.word	0x00005000


	//   ....[18]....
        /*01bc*/ 	.word	0x00005060


	//   ....[19]....
        /*01c0*/ 	.word	0x000050b0


	//----- nvinfo : EIATTR_EXIT_INSTR_OFFSETS
	.align		4
.L_2257:
        /*01c4*/ 	.byte	0x04, 0x1c
        /*01c6*/ 	.short	(.L_2259 - .L_2258)


	//   ....[0]....
.L_2258:
        /*01c8*/ 	.word	0x00004d50


	//----- nvinfo : EIATTR_MAX_THREADS
	.align		4
.L_2259:
        /*01cc*/ 	.byte	0x04, 0x05
        /*01ce*/ 	.short	(.L_2261 - .L_2260)
.L_2260:
        /*01d0*/ 	.word	0x00000080
        /*01d4*/ 	.word	0x00000001
        /*01d8*/ 	.word	0x00000001


	//----- nvinfo : EIATTR_CRS_STACK_SIZE
	.align		4
.L_2261:
        /*01dc*/ 	.byte	0x04, 0x1e
        /*01de*/ 	.short	(.L_2263 - .L_2262)
.L_2262:
        /*01e0*/ 	.word	0x00000000
.L_2263:


//--------------------- .nv.info._ZN10layer_norm31ln_parallel_residual_bwd_kernelINS_13Kernel_traitsI6__halfS2_fS2_fjLj1280ELj1ELj4ELj1ELj16ENS_18Kernel_traits_baseILj1280ES2_S2_fS2_fjLj128EEEEELb1ELb0ELb0EEEvNS_9BwdParamsE --------------------------
	.section	.nv.info._ZN10layer_norm31ln_parallel_residual_bwd_kernelINS_13Kernel_traitsI6__halfS2_fS2_fjLj1280ELj1ELj4ELj1ELj16ENS_18Kernel_traits_baseILj1280ES2_S2_fS2_fjLj128EEEEELb1ELb0ELb0EEEvNS_9BwdParamsE,"",@"SHT_CUDA_INFO"
	.sectionflags	@""
	.align	4


	//----- nvinfo : EIATTR_CUDA_API_VERSION
	.align		4
        /*0000*/ 	.byte	0x04, 0x37
        /*0002*/ 	.short	(.L_2265 - .L_2264)
.L_2264:
        /*0004*/ 	.word	0x00000082


	//----- nvinfo : EIATTR_SW2861232_WAR
	.align		4
.L_2265:
        /*0008*/ 	.byte	0x01, 0x35
	.zero		2


	//----- nvinfo : EIATTR_PARAM_CBANK
	.align		4
        /*000c*/ 	.byte	0x04, 0x0a
        /*000e*/ 	.short	(.L_2267 - .L_2266)
	.align		4
.L_2266:
        /*0010*/ 	.word	index@(.nv.constant0._ZN10layer_norm31ln_parallel_residual_bwd_kernelINS_13Kernel_traitsI6__halfS2_fS2_fjLj1280ELj1ELj4ELj1ELj16ENS_18Kernel_traits_baseILj1280ES2_S2_fS2_fjLj128EEEEELb1ELb0ELb0EEEvNS_9BwdParamsE)
        /*0014*/ 	.short	0x0160
        /*0016*/ 	.short	0x0128


	//----- nvinfo : EIATTR_CBANK_PARAM_SIZE
	.align		4
.L_2267:
        /*0018*/ 	.byte	0x03, 0x19
        /*001a*/ 	.short	0x0128


	//----- nvinfo : EIATTR_KPARAM_INFO
	.align		4
        /*001c*/ 	.byte	0x04, 0x17
        /*001e*/ 	.short	(.L_2269 - .L_2268)
.L_2268:
        /*0020*/ 	.word	0x00000000
        /*0024*/ 	.short	0x0000
        /*0026*/ 	.short	0x0000
        /*0028*/ 	.byte	0x00, 0xf0, 0xa1, 0x04


	//----- nvinfo : EIATTR_MAXREG_COUNT
	.align		4
.L_2269:
        /*002c*/ 	.byte	0x03, 0x1b
        /*002e*/ 	.short	0x00ff


	//----- nvinfo : EIATTR_NUM_BARRIERS
	.align		4
        /*0030*/ 	.byte	0x02, 0x4c
        /*0032*/ 	.byte	0x01
	.zero		1


	//----- nvinfo : EIATTR_ANNOTATIONS
	.align		4
        /*0034*/ 	.byte	0x04, 0x55
        /*0036*/ 	.short	(.L_2271 - .L_2270)


	//   ....[0]....
.L_2270:
        /* <DEDUP_REMOVED lines=880> */


	//----- nvinfo : EIATTR_MERCURY_ISA_VERSION
	.align		4
.L_2271:
        /*3728*/ 	.byte	0x03, 0x5f
        /*372a*/ 	.short	0x0000


	//----- nvinfo : EIATTR_COOP_GROUP_MASK_REGIDS
	.align		4
        /*372c*/ 	.byte	0x04, 0x29
        /*372e*/ 	.short	(.L_2273 - .L_2272)


	//   ....[0]....
.L_2272:
        /*3730*/ 	.word	0xffffffff


	//   ....[1]....
        /*3734*/ 	.word	0xffffffff


	//   ....[2]....
        /*3738*/ 	.word	0xffffffff


	//   ....[3]....
        /*373c*/ 	.word	0xffffffff


	//   ....[4]....
        /*3740*/ 	.word	0xffffffff


	//   ....[5]....
        /*3744*/ 	.word	0xffffffff


	//   ....[6]....
        /*3748*/ 	.word	0xffffffff


	//   ....[7]....
        /*374c*/ 	.word	0xffffffff


	//   ....[8]....
        /*3750*/ 	.word	0xffffffff


	//   ....[9]....
        /*3754*/ 	.word	0xffffffff


	//   ....[10]....
        /*3758*/ 	.word	0xffffffff


	//   ....[11]....
        /*375c*/ 	.word	0xffffffff


	//   ....[12]....
        /*3760*/ 	.word	0xffffffff


	//   ....[13]....
        /*3764*/ 	.word	0xffffffff


	//   ....[14]....
        /*3768*/ 	.word	0xffffffff


	//   ....[15]....
        /*376c*/ 	.word	0xffffffff


	//   ....[16]....
        /*3770*/ 	.word	0xffffffff


	//   ....[17]....
        /*3774*/ 	.word	0xffffffff


	//   ....[18]....
        /*3778*/ 	.word	0xffffffff


	//   ....[19]....
        /*377c*/ 	.word	0xffffffff


	//----- nvinfo : EIATTR_COOP_GROUP_INSTR_OFFSETS
	.align		4
.L_2273:
        /*3780*/ 	.byte	0x04, 0x28
        /*3782*/ 	.short	(.L_2275 - .L_2274)


	//   ....[0]....
.L_2274:
        /*3784*/ 	.word	0x00007510


	//   ....[1]....
        /*3788*/ 	.word	0x00007560


	//   ....[2]....
        /*378c*/ 	.word	0x00007580


	//   ....[3]....
        /*3790*/ 	.word	0x000075a0


	//   ....[4]....
        /*3794*/ 	.word	0x000075c0


	//   ....[5]....
        /*3798*/ 	.word	0x000075e0


	//   ....[6]....
        /*379c*/ 	.word	0x000075f0


	//   ....[7]....
        /*37a0*/ 	.word	0x00007620


	//   ....[8]....
        /*37a4*/ 	.word	0x00007630


	//   ....[9]....
        /*37a8*/ 	.word	0x00007650


	//   ....[10]....
        /*37ac*/ 	.word	0x0000f000


	//   ....[11]....
        /*37b0*/ 	.word	0x0000f080


	//   ....[12]....
        /*37b4*/ 	.word	0x0000f120


	//   ....[13]....
        /*37b8*/ 	.word	0x0000f190


	//   ....[14]....
        /*37bc*/ 	.word	0x0000f210


	//   ....[15]....
        /*37c0*/ 	.word	0x0000f280


	//   ....[16]....
        /*37c4*/ 	.word	0x0000f300


	//   ....[17]....
        /*37c8*/ 	.word	0x0000f370


	//   ....[18]....
        /*37cc*/ 	.word	0x0000f3f0


	//   ....[19]....
        /*37d0*/ 	.word	0x0000f460


	//----- nvinfo : EIATTR_EXIT_INSTR_OFFSETS
	.align		4
.L_2275:
        /*37d4*/ 	.byte	0x04, 0x1c
        /*37d6*/ 	.short	(.L_2277 - .L_2276)


	//   ....[0]....
.L_2276:
        /*37d8*/ 	.word	0x0000eee0


	//   ....[1]....
        /*37dc*/ 	.word	0x0000efa0


	//----- nvinfo : EIATTR_MAX_THREADS
	.align		4
.L_2277:
        /*37e0*/ 	.byte	0x04, 0x05
        /*37e2*/ 	.short	(.L_2279 - .L_2278)
.L_2278:
        /*37e4*/ 	.word	0x00000080
        /*37e8*/ 	.word	0x00000001
        /*37ec*/ 	.word	0x00000001


	//----- nvinfo : EIATTR_CRS_STACK_SIZE
	.align		4
.L_2279:
        /*37f0*/ 	.byte	0x04, 0x1e
        /*37f2*/ 	.short	(.L_2281 - .L_2280)
.L_2280:
        /*37f4*/ 	.word	0x00000000
.L_2281:


//--------------------- .nv.info._ZN10layer_norm31ln_parallel_residual_bwd_kernelINS_13Kernel_traitsI6__halfS2_fS2_fjLj1280ELj1ELj4ELj1ELj16ENS_18Kernel_traits_baseILj1280ES2_S2_fS2_fjLj128EEEEELb1ELb0ELb1EEEvNS_9BwdParamsE --------------------------
	.section	.nv.info._ZN10layer_norm31ln_parallel_residual_bwd_kernelINS_13Kernel_traitsI6__halfS2_fS2_fjLj1280ELj1ELj4ELj1ELj16ENS_18Kernel_traits_baseILj1280ES2_S2_fS2_fjLj128EEEEELb1ELb0ELb1EEEvNS_9BwdParamsE,"",@"SHT_CUDA_INFO"
	.sectionflags	@""
	.align	4


	//----- nvinfo : EIATTR_CUDA_API_VERSION
	.align		4
        /*0000*/ 	.byte	0x04, 0x37
        /*0002*/ 	.short	(.L_2283 - .L_2282)
.L_2282:
        /*0004*/ 	.word	0x00000082


	//----- nvinfo : EIATTR_SW2861232_WAR
	.align		4
.L_2283:
        /*0008*/ 	.byte	0x01, 0x35
	.zero		2


	//----- nvinfo : EIATTR_PARAM_CBANK
	.align		4
        /*000c*/ 	.byte	0x04, 0x0a
        /*000e*/ 	.short	(.L_2285 - .L_2284)
	.align		4
.L_2284:
        /*0010*/ 	.word	index@(.nv.constant0._ZN10layer_norm31ln_parallel_residual_bwd_kernelINS_13Kernel_traitsI6__halfS2_fS2_fjLj1280ELj1ELj4ELj1ELj16ENS_18Kernel_traits_baseILj1280ES2_S2_fS2_fjLj128EEEEELb1ELb0ELb1EEEvNS_9BwdParamsE)
        /*0014*/ 	.short	0x0160
        /*0016*/ 	.short	0x0128


	//----- nvinfo : EIATTR_CBANK_PARAM_SIZE
	.align		4
.L_2285:
        /*0018*/ 	.byte	0x03, 0x19
        /*001a*/ 	.short	0x0128


	//----- nvinfo : EIATTR_KPARAM_INFO
	.align		4
        /*001c*/ 	.byte	0x04, 0x17
        /*001e*/ 	.short	(.L_2287 - .L_2286)
.L_2286:
        /*0020*/ 	.word	0x00000000
        /*0024*/ 	.short	0x0000
        /*0026*/ 	.short	0x0000
        /*0028*/ 	.byte	0x00, 0xf0, 0xa1, 0x04


	//----- nvinfo : EIATTR_MAXREG_COUNT
	.align		4
.L_2287:
        /*002c*/ 	.byte	0x03, 0x1b
        /*002e*/ 	.short	0x00ff


	//----- nvinfo : EIATTR_NUM_BARRIERS
	.align		4
        /*0030*/ 	.byte	0x02, 0x4c
        /*0032*/ 	.byte	0x01
	.zero		1


	//----- nvinfo : EIATTR_ANNOTATIONS
	.align		4
        /*0034*/ 	.byte	0x04, 0x55
        /*0036*/ 	.short	(.L_2289 - .L_2288)


	//   ....[0]....
.L_2288:
        /* <DEDUP_REMOVED lines=249> */


	//----- nvinfo : EIATTR_MERCURY_ISA_VERSION
	.align		4
.L_2289:
        /*0fb8*/ 	.byte	0x03, 0x5f
        /*0fba*/ 	.short	0x0000


	//----- nvinfo : EIATTR_COOP_GROUP_MASK_REGIDS
	.align		4
        /*0fbc*/ 	.byte	0x04, 0x29
        /*0fbe*/ 	.short	(.L_2291 - .L_2290)


	//   ....[0]....
.L_2290:
        /*0fc0*/ 	.word	0xffffffff


	//   ....[1]....
        /*0fc4*/ 	.word	0xffffffff


	//   ....[2]....
        /*0fc8*/ 	.word	0xffffffff


	//   ....[3]....
        /*0fcc*/ 	.word	0xffffffff


	//   ....[4]....
        /*0fd0*/ 	.word	0xffffffff


	//   ....[5]....
        /*0fd4*/ 	.word	0xffffffff


	//   ....[6]....
        /*0fd8*/ 	.word	0xffffffff


	//   ....[7]....
        /*0fdc*/ 	.word	0xffffffff


	//   ....[8]....
        /*0fe0*/ 	.word	0xffffffff


	//   ....[9]....
        /*0fe4*/ 	.word	0xffffffff


	//   ....[10]....
        /*0fe8*/ 	.word	0xffffffff


	//   ....[11]....
        /*0fec*/ 	.word	0xffffffff


	//   ....[12]....
        /*0ff0*/ 	.word	0xffffffff


	//   ....[13]....
        /*0ff4*/ 	.word	0xffffffff


	//   ....[14]....
        /*0ff8*/ 	.word	0xffffffff


	//   ....[15]....
        /*0ffc*/ 	.word	0xffffffff


	//   ....[16]....
        /*1000*/ 	.word	0xffffffff


	//   ....[17]....
        /*1004*/ 	.word	0xffffffff


	//   ....[18]....
        /*1008*/ 	.word	0xffffffff


	//   ....[19]....
        /*100c*/ 	.word	0xffffffff


	//----- nvinfo : EIATTR_COOP_GROUP_INSTR_OFFSETS
	.align		4
.L_2291:
        /*1010*/ 	.byte	0x04, 0x28
        /*1012*/ 	.short	(.L_2293 - .L_2292)


	//   ....[0]....
.L_2292:
        /*1014*/ 	.word	0x00004db0


	//   ....[1]....
        /*1018*/ 	.word	0x00004dd0


	//   ....[2]....
        /*101c*/ 	.word	0x00004e00


	//   ....[3]....
        /*1020*/ 	.word	0x00004e20


	//   ....[4]....
        /*1024*/ 	.word	0x00004e40


	//   ....[5]....
        /*1028*/ 	.word	0x00004e60


	//   ....[6]....
        /*102c*/ 	.word	0x00004e80


	//   ....[7]....
        /*1030*/ 	.word	0x00004ea0


	//   ....[8]....
        /*1034*/ 	.word	0x00004eb0


	//   ....[9]....
        /*1038*/ 	.word	0x00004ed0


	//   ....[10]....
        /*103c*/ 	.word	0x00009710


	//   ....[11]....
        /*1040*/ 	.word	0x00009790


	//   ....[12]....
        /*1044*/ 	.word	0x00009810


	//   ....[13]....
        /*1048*/ 	.word	0x00009880


	//   ....[14]....
        /*104c*/ 	.word	0x00009900


	//   ....[15]....
        /*1050*/ 	.word	0x00009970


	//   ....[16]....
        /*1054*/ 	.word	0x000099f0


	//   ....[17]....
        /*1058*/ 	.word	0x00009a60


	//   ....[18]....
        /*105c*/ 	.word	0x00009ae0


	//   ....[19]....
        /*1060*/ 	.word	0x00009b50


	//----- nvinfo : EIATTR_EXIT_INSTR_OFFSETS
	.align		4
.L_2293:
        /*1064*/ 	.byte	0x04, 0x1c
        /*1066*/ 	.short	(.L_2295 - .L_2294)


	//   ....[0]....
.L_2294:
        /*1068*/ 	.word	0x000096b0


	//----- nvinfo : EIATTR_MAX_THREADS
	.align		4
.L_2295:
        /*106c*/ 	.byte	0x04, 0x05
        /*106e*/ 	.short	(.L_2297 - .L_2296)
.L_2296:
        /*1070*/ 	.word	0x00000080
        /*1074*/ 	.word	0x00000001
        /*1078*/ 	.word	0x00000001


	//----- nvinfo : EIATTR_CRS_STACK_SIZE
	.align		4
.L_2297:
        /*107c*/ 	.byte	0x04, 0x1e
        /*107e*/ 	.short	(.L_2299 - .L_2298)
.L_2298:
        /*1080*/ 	.word	0x00000000
.L_2299:


//--------------------- .nv.info._ZN10layer_norm22ln_bwd_finalize_kernelINS_22Kernel_traits_finalizeILj1280E6__halfS2_fS2_fjLb0ELj1024ELj4ENS_18Kernel_traits_baseILj1280ES2_S2_fS2_fjLj1024EEEEELb0ELb0EEEvNS_9BwdParamsE --------------------------
	.section	.nv.info._ZN10layer_norm22ln_bwd_finalize_kernelINS_22Kernel_traits_finalizeILj1280E6__halfS2_fS2_fjLb0ELj1024ELj4ENS_18Kernel_traits_baseILj1280ES2_S2_fS2_fjLj1024EEEEELb0ELb0EEEvNS_9BwdParamsE,"",@"SHT_CUDA_INFO"
	.sectionflags	@""
	.align	4


	//----- nvinfo : EIATTR_CUDA_API_VERSION
	.align		4
        /*0000*/ 	.byte	0x04, 0x37
        /*0002*/ 	.short	(.L_2301 - .L_2300)
.L_2300:
        /*0004*/ 	.word	0x00000082


	//----- nvinfo : EIATTR_SW2861232_WAR
	.align		4
.L_2301:
        /*0008*/ 	.byte	0x01, 0x35
	.zero		2


	//----- nvinfo : EIATTR_PARAM_CBANK
	.align		4
        /*000c*/ 	.byte	0x04, 0x0a
        /*000e*/ 	.short	(.L_2303 - .L_2302)
	.align		4
.L_2302:
        /*0010*/ 	.word	index@(.nv.constant0._ZN10layer_norm22ln_bwd_finalize_kernelINS_22Kernel_traits_finalizeILj1280E6__halfS2_fS2_fjLb0ELj1024ELj4ENS_18Kernel_traits_baseILj1280ES2_S2_fS2_fjLj1024EEEEELb0ELb0EEEvNS_9BwdParamsE)
        /*0014*/ 	.short	0x0160
        /*0016*/ 	.short	0x0128


	//----- nvinfo : EIATTR_CBANK_PARAM_SIZE
	.align		4
.L_2303:
        /*0018*/ 	.byte	0x03, 0x19
        /*001a*/ 	.short	0x0128


	//----- nvinfo : EIATTR_KPARAM_INFO
	.align		4
        /*001c*/ 	.byte	0x04, 0x17
        /*001e*/ 	.short	(.L_2305 - .L_2304)
.L_2304:
        /*0020*/ 	.word	0x00000000
        /*0024*/ 	.short	0x0000
        /*0026*/ 	.short	0x0000
        /*0028*/ 	.byte	0x00, 0xf0, 0xa1, 0x04


	//----- nvinfo : EIATTR_MAXREG_COUNT
	.align		4
.L_2305:
        /*002c*/ 	.byte	0x03, 0x1b
        /*002e*/ 	.short	0x0040


	//----- nvinfo : EIATTR_NUM_BARRIERS
	.align		4
        /*0030*/ 	.byte	0x02, 0x4c
        /*0032*/ 	.byte	0x01
	.zero		1


	//----- nvinfo : EIATTR_MERCURY_ISA_VERSION
	.align		4
        /*0034*/ 	.byte	0x03, 0x5f
        /*0036*/ 	.short	0x0000


	//----- nvinfo : EIATTR_COOP_GROUP_MASK_REGIDS
	.align		4
        /*0038*/ 	.byte	0x04, 0x29
        /*003a*/ 	.short	(.L_2307 - .L_2306)


	//   ....[0]....
.L_2306:
        /*003c*/ 	.word	0xffffffff


	//   ....[1]....
        /*0040*/ 	.word	0xffffffff


	//   ....[2]....
        /*0044*/ 	.word	0xffffffff


	//   ....[3]....
        /*0048*/ 	.word	0xffffffff


	//   ....[4]....
        /*004c*/ 	.word	0xffffffff


	//   ....[5]....
        /*0050*/ 	.word	0xffffffff


	//   ....[6]....
        /*0054*/ 	.word	0xffffffff


	//   ....[7]....
        /*0058*/ 	.word	0xffffffff


	//   ....[8]....
        /*005c*/ 	.word	0xffffffff


	//   ....[9]....
        /*0060*/ 	.word	0xffffffff


	//   ....[10]....
        /*0064*/ 	.word	0xffffffff


	//   ....[11]....
        /*0068*/ 	.word	0xffffffff


	//   ....[12]....
        /*006c*/ 	.word	0xffffffff


	//   ....[13]....
        /*0070*/ 	.word	0xffffffff


	//   ....[14]....
        /*0074*/ 	.word	0xffffffff


	//   ....[15]....
        /*0078*/ 	.word	0xffffffff


	//   ....[16]....
        /*007c*/ 	.word	0xffffffff


	//   ....[17]....
        /*0080*/ 	.word	0xffffffff


	//   ....[18]....
        /*0084*/ 	.word	0xffffffff


	//   ....[19]....
        /*0088*/ 	.word	0xffffffff


	//----- nvinfo : EIATTR_COOP_GROUP_INSTR_OFFSETS
	.align		4
.L_2307:
        /*008c*/ 	.byte	0x04, 0x28
        /*008e*/ 	.short	(.L_2309 - .L_2308)


	//   ....[0]....
.L_2308:
        /*0090*/ 	.word	0x00000820


	//   ....[1]....
        /*0094*/ 	.word	0x00000850


	//   ....[2]....
        /*0098*/ 	.word	0x00000860


	//   ....[3]....
        /*009c*/ 	.word	0x00000890


	//   ....[4]....
        /*00a0*/ 	.word	0x000008a0


	//   ....[5]....
        /*00a4*/ 	.word	0x000008d0


	//   ....[6]....
        /*00a8*/ 	.word	0x000008f0


	//   ....[7]....
        /*00ac*/ 	.word	0x00000900


	//   ....[8]....
        /*00b0*/ 	.word	0x00000930


	//   ....[9]....
        /*00b4*/ 	.word	0x00000940


	//   ....[10]....
        /*00b8*/ 	.word	0x00000b50


	//   ....[11]....
        /*00bc*/ 	.word	0x00000bc0


	//   ....[12]....
        /*00c0*/ 	.word	0x00000c20


	//   ....[13]....
        /*00c4*/ 	.word	0x00000c80


	//   ....[14]....
        /*00c8*/ 	.word	0x00000cf0


	//   ....[15]....
        /*00cc*/ 	.word	0x00000d60


	//   ....[16]....
        /*00d0*/ 	.word	0x00000dc0


	//   ....[17]....
        /*00d4*/ 	.word	0x00000e20


	//   ....[18]....
        /*00d8*/ 	.word	0x00000e80


	//   ....[19]....
        /*00dc*/ 	.word	0x00000ee0


	//----- nvinfo : EIATTR_EXIT_INSTR_OFFSETS
	.align		4
.L_2309:
        /*00e0*/ 	.byte	0x04, 0x1c
        /*00e2*/ 	.short	(.L_2311 - .L_2310)


	//   ....[0]....
.L_2310:
        /*00e4*/ 	.word	0x00000070


	//   ....[1]....
        /*00e8*/ 	.word	0x00000af0


	//----- nvinfo : EIATTR_MAX_THREADS
	.align		4
.L_2311:
        /*00ec*/ 	.byte	0x04, 0x05
        /*00ee*/ 	.short	(.L_2313 - .L_2312)
.L_2312:
        /*00f0*/ 	.word	0x00000400
        /*00f4*/ 	.word	0x00000001
        /*00f8*/ 	.word	0x00000001


	//----- nvinfo : EIATTR_CRS_STACK_SIZE
	.align		4
.L_2313:
        /*00fc*/ 	.byte	0x04, 0x1e
        /*00fe*/ 	.short	(.L_2315 - .L_2314)
.L_2314:
        /*0100*/ 	.word	0x00000000
.L_2315:


//--------------------- .nv.info._ZN10layer_norm40ln_parallel_residual_bwd_finalize_kernelINS_22Kernel_traits_finalizeILj1280E6__halfS2_fS2_fjLb0ELj1024ELj4ENS_18Kernel_traits_baseILj1280ES2_S2_fS2_fjLj1024EEEEELb0EEEvNS_9BwdParamsE --------------------------
	.section	.nv.info._ZN10layer_norm40ln_parallel_residual_bwd_finalize_kernelINS_22Kernel_traits_finalizeILj1280E6__halfS2_fS2_fjLb0ELj1024ELj4ENS_18Kernel_traits_baseILj1280ES2_S2_fS2_fjLj1024EEEEELb0EEEvNS_9BwdParamsE,"",@"SHT_CUDA_INFO"
	.sectionflags	@""
	.align	4


	//----- nvinfo : EIATTR_CUDA_API_VERSION
	.align		4
        /*0000*/ 	.byte	0x04, 0x37
        /*0002*/ 	.short	(.L_2317 - .L_2316)
.L_2316:
        /*0004*/ 	.word	0x00000082


	//----- nvinfo : EIATTR_SW2861232_WAR
	.align		4
.L_2317:
        /*0008*/ 	.byte	0x01, 0x35
	.zero		2


	//----- nvinfo : EIATTR_PARAM_CBANK
	.align		4
        /*000c*/ 	.byte	0x04, 0x0a
        /*000e*/ 	.short	(.L_2319 - .L_2318)
	.align		4
.L_2318:
        /*0010*/ 	.word	index@(.nv.constant0._ZN10layer_norm40ln_parallel_residual_bwd_finalize_kernelINS_22Kernel_traits_finalizeILj1280E6__halfS2_fS2_fjLb0ELj1024ELj4ENS_18Kernel_traits_baseILj1280ES2_S2_fS2_fjLj1024EEEEELb0EEEvNS_9BwdParamsE)
        /*0014*/ 	.short	0x0160
        /*0016*/ 	.short	0x0128


	//----- nvinfo : EIATTR_CBANK_PARAM_SIZE
	.align		4
.L_2319:
        /*0018*/ 	.byte	0x03, 0x19
        /*001a*/ 	.short	0x0128


	//----- nvinfo : EIATTR_KPARAM_INFO
	.align		4
        /*001c*/ 	.byte	0x04, 0x17
        /*001e*/ 	.short	(.L_2321 - .L_2320)
.L_2320:
        /*0020*/ 	.word	0x00000000
        /*0024*/ 	.short	0x0000
        /*0026*/ 	.short	0x0000
        /*0028*/ 	.byte	0x00, 0xf0, 0xa1, 0x04


	//----- nvinfo : EIATTR_MAXREG_COUNT
	.align		4
.L_2321:
        /*002c*/ 	.byte	0x03, 0x1b
        /*002e*/ 	.short	0x0040


	//----- nvinfo : EIATTR_NUM_BARRIERS
	.align		4
        /*0030*/ 	.byte	0x02, 0x4c
        /*0032*/ 	.byte	0x01
	.zero		1


	//----- nvinfo : EIATTR_MERCURY_ISA_VERSION
	.align		4
        /*0034*/ 	.byte	0x03, 0x5f
        /*0036*/ 	.short	0x0000


	//----- nvinfo : EIATTR_COOP_GROUP_MASK_REGIDS
	.align		4
        /*0038*/ 	.byte	0x04, 0x29
        /*003a*/ 	.short	(.L_2323 - .L_2322)


	//   ....[0]....
.L_2322:
        /*003c*/ 	.word	0xffffffff


	//   ....[1]....
        /*0040*/ 	.word	0xffffffff


	//   ....[2]....
        /*0044*/ 	.word	0xffffffff


	//   ....[3]....
        /*0048*/ 	.word	0xffffffff


	//   ....[4]....
        /*004c*/ 	.word	0xffffffff


	//   ....[5]....
        /*0050*/ 	.word	0xffffffff


	//   ....[6]....
        /*0054*/ 	.word	0xffffffff


	//   ....[7]....
        /*0058*/ 	.word	0xffffffff


	//   ....[8]....
        /*005c*/ 	.word	0xffffffff


	//   ....[9]....
        /*0060*/ 	.word	0xffffffff


	//   ....[10]....
        /*0064*/ 	.word	0xffffffff


	//   ....[11]....
        /*0068*/ 	.word	0xffffffff


	//   ....[12]....
        /*006c*/ 	.word	0xffffffff


	//   ....[13]....
        /*0070*/ 	.word	0xffffffff


	//   ....[14]....
        /*0074*/ 	.word	0xffffffff


	//   ....[15]....
        /*0078*/ 	.word	0xffffffff


	//   ....[16]....
        /*007c*/ 	.word	0xffffffff


	//   ....[17]....
        /*0080*/ 	.word	0xffffffff


	//   ....[18]....
        /*0084*/ 	.word	0xffffffff


	//   ....[19]....
        /*0088*/ 	.word	0xffffffff


	//   ....[20]....
        /*008c*/ 	.word	0xffffffff


	//   ....[21]....
        /*0090*/ 	.word	0xffffffff


	//   ....[22]....
        /*0094*/ 	.word	0xffffffff


	//   ....[23]....
        /*0098*/ 	.word	0xffffffff


	//   ....[24]....
        /*009c*/ 	.word	0xffffffff


	//   ....[25]....
        /*00a0*/ 	.word	0xffffffff


	//   ....[26]....
        /*00a4*/ 	.word	0xffffffff


	//   ....[27]....
        /*00a8*/ 	.word	0xffffffff


	//   ....[28]....
        /*00ac*/ 	.word	0xffffffff


	//   ....[29]....
        /*00b0*/ 	.word	0xffffffff


	//   ....[30]....
        /*00b4*/ 	.word	0xffffffff


	//   ....[31]....
        /*00b8*/ 	.word	0xffffffff


	//   ....[32]....
        /*00bc*/ 	.word	0xffffffff


	//   ....[33]....
        /*00c0*/ 	.word	0xffffffff


	//   ....[34]....
        /*00c4*/ 	.word	0xffffffff


	//   ....[35]....
        /*00c8*/ 	.word	0xffffffff


	//   ....[36]....
        /*00cc*/ 	.word	0xffffffff


	//   ....[37]....
        /*00d0*/ 	.word	0xffffffff


	//   ....[38]....
        /*00d4*/ 	.word	0xffffffff


	//   ....[39]....
        /*00d8*/ 	.word	0xffffffff


	//----- nvinfo : EIATTR_COOP_GROUP_INSTR_OFFSETS
	.align		4
.L_2323:
        /*00dc*/ 	.byte	0x04, 0x28
        /*00de*/ 	.short	(.L_2325 - .L_2324)


	//   ....[0]....
.L_2324:
        /*00e0*/ 	.word	0x00000b70


	//   ....[1]....
        /*00e4*/ 	.word	0x00000ba0


	//   ....[2]....
        /*00e8*/ 	.word	0x00000bb0


	//   ....[3]....
        /*00ec*/ 	.word	0x00000bc0


	//   ....[4]....
        /*00f0*/ 	.word	0x00000bf0


	//   ....[5]....
        /*00f4*/ 	.word	0x00000c10


	//   ....[6]....
        /*00f8*/ 	.word	0x00000c20


	//   ....[7]....
        /*00fc*/ 	.word	0x00000c30


	//   ....[8]....
        /*0100*/ 	.word	0x00000c60


	//   ....[9]....
        /*0104*/ 	.word	0x00000c80


	//   ....[10]....
        /*0108*/ 	.word	0x00000ca0


	//   ....[11]....
        /*010c*/ 	.word	0x00000cb0


	//   ....[12]....
        /*0110*/ 	.word	0x00000ce0


	//   ....[13]....
        /*0114*/ 	.word	0x00000d00


	//   ....[14]....
        /*0118*/ 	.word	0x00000d20


	//   ....[15]....
        /*011c*/ 	.word	0x00000d30


	//   ....[16]....
        /*0120*/ 	.word	0x00000d60


	//   ....[17]....
        /*0124*/ 	.word	0x00000d90


	//   ....[18]....
        /*0128*/ 	.word	0x00000da0


	//   ....[19]....
        /*012c*/ 	.word	0x00000db0


	//   ....[20]....
        /*0130*/ 	.word	0x000010c0


	//   ....[21]....
        /*0134*/ 	.word	0x00001130


	//   ....[22]....
        /*0138*/ 	.word	0x00001190


	//   ....[23]....
        /*013c*/ 	.word	0x000011f0


	//   ....[24]....
        /*0140*/ 	.word	0x00001260


	//   ....[25]....
        /*0144*/ 	.word	0x000012d0


	//   ....[26]....
        /*0148*/ 	.word	0x00001330


	//   ....[27]....
        /*014c*/ 	.word	0x00001390


	//   ....[28]....
        /*0150*/ 	.word	0x000013f0


	//   ....[29]....
        /*0154*/ 	.word	0x00001460


	//   ....[30]....
        /*0158*/ 	.word	0x000014d0


	//   ....[31]....
        /*015c*/ 	.word	0x00001530


	//   ....[32]....
        /*0160*/ 	.word	0x00001590


	//   ....[33]....
        /*0164*/ 	.word	0x000015f0


	//   ....[34]....
        /*0168*/ 	.word	0x00001660


	//   ....[35]....
        /*016c*/ 	.word	0x000016d0


	//   ....[36]....
        /*0170*/ 	.word	0x00001730


	//   ....[37]....
        /*0174*/ 	.word	0x00001790


	//   ....[38]....
        /*0178*/ 	.word	0x000017f0


	//   ....[39]....
        /*017c*/ 	.word	0x00001850


	//----- nvinfo : EIATTR_EXIT_INSTR_OFFSETS
	.align		4
.L_2325:
        /*0180*/ 	.byte	0x04, 0x1c
        /*0182*/ 	.short	(.L_2327 - .L_2326)


	//   ....[0]....
.L_2326:
        /*0184*/ 	.word	0x00000070


	//   ....[1]....
        /*0188*/ 	.word	0x00001060


	//----- nvinfo : EIATTR_MAX_THREADS
	.align		4
.L_2327:
        /*018c*/ 	.byte	0x04, 0x05
        /*018e*/ 	.short	(.L_2329 - .L_2328)
.L_2328:
        /*0190*/ 	.word	0x00000400
        /*0194*/ 	.word	0x00000001
        /*0198*/ 	.word	0x00000001


	//----- nvinfo : EIATTR_CRS_STACK_SIZE
	.align		4
.L_2329:
        /*019c*/ 	.byte	0x04, 0x1e
        /*019e*/ 	.short	(.L_2331 - .L_2330)
.L_2330:
        /*01a0*/ 	.word	0x00000000
.L_2331:


//--------------------- .nv.info._ZN10layer_norm31ln_parallel_residual_bwd_kernelINS_13Kernel_traitsI6__halfS2_fS2_fjLj1280ELj1ELj4ELj1ELj16ENS_18Kernel_traits_baseILj1280ES2_S2_fS2_fjLj128EEEEELb1ELb1ELb0EEEvNS_9BwdParamsE --------------------------
	.section	.nv.info._ZN10layer_norm31ln_parallel_residual_bwd_kernelINS_13Kernel_traitsI6__halfS2_fS2_fjLj1280ELj1ELj4ELj1ELj16ENS_18Kernel_traits_baseILj1280ES2_S2_fS2_fjLj128EEEEELb1ELb1ELb0EEEvNS_9BwdParamsE,"",@"SHT_CUDA_INFO"
	.sectionflags	@""
	.align	4


	//----- nvinfo : EIATTR_CUDA_API_VERSION
	.align		4
        /*0000*/ 	.byte	0x04, 0x37
        /*0002*/ 	.short	(.L_2333 - .L_2332)
.L_2332:
        /*0004*/ 	.word	0x00000082


	//----- nvinfo : EIATTR_SW2861232_WAR
	.align		4
.L_2333:
        /*0008*/ 	.byte	0x01, 0x35
	.zero		2


	//----- nvinfo : EIATTR_PARAM_CBANK
	.align		4
        /*000c*/ 	.byte	0x04, 0x0a
        /*000e*/ 	.short	(.L_2335 - .L_2334)
	.align		4
.L_2334:
        /*0010*/ 	.word	index@(.nv.constant0._ZN10layer_norm31ln_parallel_residual_bwd_kernelINS_13Kernel_traitsI6__halfS2_fS2_fjLj1280ELj1ELj4ELj1ELj16ENS_18Kernel_traits_baseILj1280ES2_S2_fS2_fjLj128EEEEELb1ELb1ELb0EEEvNS_9BwdParamsE)
        /*0014*/ 	.short	0x0160
        /*0016*/ 	.short	0x0128


	//----- nvinfo : EIATTR_CBANK_PARAM_SIZE
	.align		4
.L_2335:
        /*0018*/ 	.byte	0x03, 0x19
        /*001a*/ 	.short	0x0128


	//----- nvinfo : EIATTR_KPARAM_INFO
	.align		4
        /*001c*/ 	.byte	0x04, 0x17
        /*001e*/ 	.short	(.L_2337 - .L_2336)
.L_2336:
        /*0020*/ 	.word	0x00000000
        /*0024*/ 	.short	0x0000
        /*0026*/ 	.short	0x0000
        /*0028*/ 	.byte	0x00, 0xf0, 0xa1, 0x04


	//----- nvinfo : EIATTR_MAXREG_COUNT
	.align		4
.L_2337:
        /*002c*/ 	.byte	0x03, 0x1b
        /*002e*/ 	.short	0x00ff


	//----- nvinfo : EIATTR_NUM_BARRIERS
	.align		4
        /*0030*/ 	.byte	0x02, 0x4c
        /*0032*/ 	.byte	0x01
	.zero		1


	//----- nvinfo : EIATTR_ANNOTATIONS
	.align		4
        /*0034*/ 	.byte	0x04, 0x55
        /*0036*/ 	.short	(.L_2339 - .L_2338)


	//   ....[0]....
.L_2338:
        /* <DEDUP_REMOVED lines=41> */


	//----- nvinfo : EIATTR_MERCURY_ISA_VERSION
	.align		4
.L_2339:
        /*02b8*/ 	.byte	0x03, 0x5f
        /*02ba*/ 	.short	0x0000


	//----- nvinfo : EIATTR_COOP_GROUP_MASK_REGIDS
	.align		4
        /*02bc*/ 	.byte	0x04, 0x29
        /*02be*/ 	.short	(.L_2341 - .L_2340)


	//   ....[0]....
.L_2340:
        /*02c0*/ 	.word	0xffffffff


	//   ....[1]....
        /*02c4*/ 	.word	0xffffffff


	//   ....[2]....
        /*02c8*/ 	.word	0xffffffff


	//   ....[3]....
        /*02cc*/ 	.word	0xffffffff


	//   ....[4]....
        /*02d0*/ 	.word	0xffffffff


	//   ....[5]....
        /*02d4*/ 	.word	0xffffffff


	//   ....[6]....
        /*02d8*/ 	.word	0xffffffff


	//   ....[7]....
        /*02dc*/ 	.word	0xffffffff


	//   ....[8]....
        /*02e0*/ 	.word	0xffffffff


	//   ....[9]....
        /*02e4*/ 	.word	0xffffffff


	//   ....[10]....
        /*02e8*/ 	.word	0xffffffff


	//   ....[11]....
        /*02ec*/ 	.word	0xffffffff


	//   ....[12]....
        /*02f0*/ 	.word	0xffffffff


	//   ....[13]....
        /*02f4*/ 	.word	0xffffffff


	//   ....[14]....
        /*02f8*/ 	.word	0xffffffff


	//   ....[15]....
        /*02fc*/ 	.word	0xffffffff


	//   ....[16]....
        /*0300*/ 	.word	0xffffffff


	//   ....[17]....
        /*0304*/ 	.word	0xffffffff


	//   ....[18]....
        /*0308*/ 	.word	0xffffffff


	//   ....[19]....
        /*030c*/ 	.word	0xffffffff


	//----- nvinfo : EIATTR_COOP_GROUP_INSTR_OFFSETS
	.align		4
.L_2341:
        /*0310*/ 	.byte	0x04, 0x28
        /*0312*/ 	.short	(.L_2343 - .L_2342)


	//   ....[0]....
.L_2342:
        /*0314*/ 	.word	0x00002af0


	//   ....[1]....
        /*0318*/ 	.word	0x00002b10


	//   ....[2]....
        /*031c*/ 	.word	0x00002b40


	//   ....[3]....
        /*0320*/ 	.word	0x00002b60


	//   ....[4]....
        /*0324*/ 	.word	0x00002b80


	//   ....[5]....
        /*0328*/ 	.word	0x00002ba0


	//   ....[6]....
        /*032c*/ 	.word	0x00002bb0


	//   ....[7]....
        /*0330*/ 	.word	0x00002be0


	//   ....[8]....
        /*0334*/ 	.word	0x00002bf0


	//   ....[9]....
        /*0338*/ 	.word	0x00002c10


	//   ....[10]....
        /*033c*/ 	.word	0x00006750


	//   ....[11]....
        /*0340*/ 	.word	0x000067d0


	//   ....[12]....
        /*0344*/ 	.word	0x00006850


	//   ....[13]....
        /*0348*/ 	.word	0x000068c0


	//   ....[14]....
        /*034c*/ 	.word	0x00006940


	//   ....[15]....
        /*0350*/ 	.word	0x000069b0


	//   ....[16]....
        /*0354*/ 	.word	0x00006a30


	//   ....[17]....
        /*0358*/ 	.word	0x00006aa0


	//   ....[18]....
        /*035c*/ 	.word	0x00006b20


	//   ....[19]....
        /*0360*/ 	.word	0x00006b90


	//----- nvinfo : EIATTR_EXIT_INSTR_OFFSETS
	.align		4
.L_2343:
        /*0364*/ 	.byte	0x04, 0x1c
        /*0366*/ 	.short	(.L_2345 - .L_2344)


	//   ....[0]....
.L_2344:
        /*0368*/ 	.word	0x000066c0


	//   ....[1]....
        /*036c*/ 	.word	0x000066f0


	//----- nvinfo : EIATTR_MAX_THREADS
	.align		4
.L_2345:
        /*0370*/ 	.byte	0x04, 0x05
        /*0372*/ 	.short	(.L_2347 - .L_2346)
.L_2346:
        /*0374*/ 	.word	0x00000080
        /*0378*/ 	.word	0x00000001
        /*037c*/ 	.word	0x00000001


	//----- nvinfo : EIATTR_CRS_STACK_SIZE
	.align		4
.L_2347:
        /*0380*/ 	.byte	0x04, 0x1e
        /*0382*/ 	.short	(.L_2349 - .L_2348)
.L_2348:
        /*0384*/ 	.word	0x00000000
.L_2349:


//--------------------- .nv.info._ZN10layer_norm22ln_bwd_finalize_kernelINS_22Kernel_traits_finalizeILj1280E6__halfS2_fS2_fjLb0ELj1024ELj4ENS_18Kernel_traits_baseILj1280ES2_S2_fS2_fjLj1024EEEEELb0ELb1EEEvNS_9BwdParamsE --------------------------
	.section	.nv.info._ZN10layer_norm22ln_bwd_finalize_kernelINS_22Kernel_traits_finalizeILj1280E6__halfS2_fS2_fjLb0ELj1024ELj4ENS_18Kernel_traits_baseILj1280ES2_S2_fS2_fjLj1024EEEEELb0ELb1EEEvNS_9BwdParamsE,"",@"SHT_CUDA_INFO"
	.sectionflags	@""
	.align	4


	//----- nvinfo : EIATTR_CUDA_API_VERSION
	.align		4
        /*0000*/ 	.byte	0x04, 0x37
        /*0002*/ 	.short	(.L_2351 - .L_2350)
.L_2350:
        /*0004*/ 	.word	0x00000082


	//----- nvinfo : EIATTR_SW2861232_WAR
	.align		4
.L_2351:
        /*0008*/ 	.byte	0x01, 0x35
	.zero		2


	//----- nvinfo : EIATTR_PARAM_CBANK
	.align		4
        /*000c*/ 	.byte	0x04, 0x0a
        /*000e*/ 	.short	(.L_2353 - .L_2352)
	.align		4
.L_2352:
        /*0010*/ 	.word	index@(.nv.constant0._ZN10layer_norm22ln_bwd_finalize_kernelINS_22Kernel_traits_finalizeILj1280E6__halfS2_fS2_fjLb0ELj1024ELj4ENS_18Kernel_traits_baseILj1280ES2_S2_fS2_fjLj1024EEEEELb0ELb1EEEvNS_9BwdParamsE)
        /*0014*/ 	.short	0x0160
        /*0016*/ 	.short	0x0128


	//----- nvinfo : EIATTR_CBANK_PARAM_SIZE
	.align		4
.L_2353:
        /*0018*/ 	.byte	0x03, 0x19
        /*001a*/ 	.short	0x0128


	//----- nvinfo : EIATTR_KPARAM_INFO
	.align		4
        /*001c*/ 	.byte	0x04, 0x17
        /*001e*/ 	.short	(.L_2355 - .L_2354)
.L_2354:
        /*0020*/ 	.word	0x00000000
        /*0024*/ 	.short	0x0000
        /*0026*/ 	.short	0x0000
        /*0028*/ 	.byte	0x00, 0xf0, 0xa1, 0x04


	//----- nvinfo : EIATTR_MAXREG_COUNT
	.align		4
.L_2355:
        /*002c*/ 	.byte	0x03, 0x1b
        /*002e*/ 	.short	0x0040


	//----- nvinfo : EIATTR_NUM_BARRIERS
	.align		4
        /*0030*/ 	.byte	0x02, 0x4c
        /*0032*/ 	.byte	0x01
	.zero		1


	//----- nvinfo : EIATTR_MERCURY_ISA_VERSION
	.align		4
        /*0034*/ 	.byte	0x03, 0x5f
        /*0036*/ 	.short	0x0000


	//----- nvinfo : EIATTR_COOP_GROUP_MASK_REGIDS
	.align		4
        /*0038*/ 	.byte	0x04, 0x29
        /*003a*/ 	.short	(.L_2357 - .L_2356)


	//   ....[0]....
.L_2356:
        /*003c*/ 	.word	0xffffffff


	//   ....[1]....
        /*0040*/ 	.word	0xffffffff


	//   ....[2]....
        /*0044*/ 	.word	0xffffffff


	//   ....[3]....
        /*0048*/ 	.word	0xffffffff


	//   ....[4]....
        /*004c*/ 	.word	0xffffffff


	//   ....[5]....
        /*0050*/ 	.word	0xffffffff


	//   ....[6]....
        /*0054*/ 	.word	0xffffffff


	//   ....[7]....
        /*0058*/ 	.word	0xffffffff


	//   ....[8]....
        /*005c*/ 	.word	0xffffffff


	//   ....[9]....
        /*0060*/ 	.word	0xffffffff


	//   ....[10]....
        /*0064*/ 	.word	0xffffffff


	//   ....[11]....
        /*0068*/ 	.word	0xffffffff


	//   ....[12]....
        /*006c*/ 	.word	0xffffffff


	//   ....[13]....
        /*0070*/ 	.word	0xffffffff


	//   ....[14]....
        /*0074*/ 	.word	0xffffffff


	//   ....[15]....
        /*0078*/ 	.word	0xffffffff


	//   ....[16]....
        /*007c*/ 	.word	0xffffffff


	//   ....[17]....
        /*0080*/ 	.word	0xffffffff


	//   ....[18]....
        /*0084*/ 	.word	0xffffffff


	//   ....[19]....
        /*0088*/ 	.word	0xffffffff


	//----- nvinfo : EIATTR_COOP_GROUP_INSTR_OFFSETS
	.align		4
.L_2357:
        /*008c*/ 	.byte	0x04, 0x28
        /*008e*/ 	.short	(.L_2359 - .L_2358)


	//   ....[0]....
.L_2358:
        /*0090*/ 	.word	0x000007f0


	//   ....[1]....
        /*0094*/ 	.word	0x00000820


	//   ....[2]....
        /*0098*/ 	.word	0x00000840


	//   ....[3]....
        /*009c*/ 	.word	0x00000850


	//   ....[4]....
        /*00a0*/ 	.word	0x00000880


	//   ....[5]....
        /*00a4*/ 	.word	0x00000890


	//   ....[6]....
        /*00a8*/ 	.word	0x000008c0


	//   ....[7]....
        /*00ac*/ 	.word	0x000008d0


	//   ....[8]....
        /*00b0*/ 	.word	0x00000900


	//   ....[9]....
        /*00b4*/ 	.word	0x00000910


	//   ....[10]....
        /*00b8*/ 	.word	0x00000b00


	//   ....[11]....
        /*00bc*/ 	.word	0x00000b80


	//   ....[12]....
        /*00c0*/ 	.word	0x00000be0


	//   ....[13]....
        /*00c4*/ 	.word	0x00000c40


	//   ....[14]....
        /*00c8*/ 	.word	0x00000cb0


	//   ....[15]....
        /*00cc*/ 	.word	0x00000d20


	//   ....[16]....
        /*00d0*/ 	.word	0x00000d80


	//   ....[17]....
        /*00d4*/ 	.word	0x00000de0


	//   ....[18]....
        /*00d8*/ 	.word	0x00000e40


	//   ....[19]....
        /*00dc*/ 	.word	0x00000ea0


	//----- nvinfo : EIATTR_EXIT_INSTR_OFFSETS
	.align		4
.L_2359:
        /*00e0*/ 	.byte	0x04, 0x1c
        /*00e2*/ 	.short	(.L_2361 - .L_2360)


	//   ....[0]....
.L_2360:
        /*00e4*/ 	.word	0x00000070


	//   ....[1]....
        /*00e8*/ 	.word	0x00000aa0


	//----- nvinfo : EIATTR_MAX_THREADS
	.align		4
.L_2361:
        /*00ec*/ 	.byte	0x04, 0x05
        /*00ee*/ 	.short	(.L_2363 - .L_2362)
.L_2362:
        /*00f0*/ 	.word	0x00000400
        /*00f4*/ 	.word	0x00000001
        /*00f8*/ 	.word	0x00000001


	//----- nvinfo : EIATTR_CRS_STACK_SIZE
	.align		4
.L_2363:
        /*00fc*/ 	.byte	0x04, 0x1e
        /*00fe*/ 	.short	(.L_2365 - .L_2364)
.L_2364:
        /*0100*/ 	.word	0x00000000
.L_2365:


//--------------------- .nv.info._ZN10layer_norm40ln_parallel_residual_bwd_finalize_kernelINS_22Kernel_traits_finalizeILj1280E6__halfS2_fS2_fjLb0ELj1024ELj4ENS_18Kernel_traits_baseILj1280ES2_S2_fS2_fjLj1024EEEEELb1EEEvNS_9BwdParamsE --------------------------
	.section	.nv.info._ZN10layer_norm40ln_parallel_residual_bwd_finalize_kernelINS_22Kernel_traits_finalizeILj1280E6__halfS2_fS2_fjLb0ELj1024ELj4ENS_18Kernel_traits_baseILj1280ES2_S2_fS2_fjLj1024EEEEELb1EEEvNS_9BwdParamsE,"",@"SHT_CUDA_INFO"
	.sectionflags	@""
	.align	4


	//----- nvinfo : EIATTR_CUDA_API_VERSION
	.align		4
        /*0000*/ 	.byte	0x04, 0x37
        /*0002*/ 	.short	(.L_2367 - .L_2366)
.L_2366:
        /*0004*/ 	.word	0x00000082


	//----- nvinfo : EIATTR_SW2861232_WAR
	.align		4
.L_2367:
        /*0008*/ 	.byte	0x01, 0x35
	.zero		2


	//----- nvinfo : EIATTR_PARAM_CBANK
	.align		4
        /*000c*/ 	.byte	0x04, 0x0a
        /*000e*/ 	.short	(.L_2369 - .L_2368)
	.align		4
.L_2368:
        /*0010*/ 	.word	index@(.nv.constant0._ZN10layer_norm40ln_parallel_residual_bwd_finalize_kernelINS_22Kernel_traits_finalizeILj1280E6__halfS2_fS2_fjLb0ELj1024ELj4ENS_18Kernel_traits_baseILj1280ES2_S2_fS2_fjLj1024EEEEELb1EEEvNS_9BwdParamsE)
        /*0014*/ 	.short	0x0160
        /*0016*/ 	.short	0x0128


	//----- nvinfo : EIATTR_CBANK_PARAM_SIZE
	.align		4
.L_2369:
        /*0018*/ 	.byte	0x03, 0x19
        /*001a*/ 	.short	0x0128


	//----- nvinfo : EIATTR_KPARAM_INFO
	.align		4
        /*001c*/ 	.byte	0x04, 0x17
        /*001e*/ 	.short	(.L_2371 - .L_2370)
.L_2370:
        /*0020*/ 	.word	0x00000000
        /*0024*/ 	.short	0x0000
        /*0026*/ 	.short	0x0000
        /*0028*/ 	.byte	0x00, 0xf0, 0xa1, 0x04


	//----- nvinfo : EIATTR_MAXREG_COUNT
	.align		4
.L_2371:
        /*002c*/ 	.byte	0x03, 0x1b
        /*002e*/ 	.short	0x0040


	//----- nvinfo : EIATTR_NUM_BARRIERS
	.align		4
        /*0030*/ 	.byte	0x02, 0x4c
        /*0032*/ 	.byte	0x01
	.zero		1


	//----- nvinfo : EIATTR_MERCURY_ISA_VERSION
	.align		4
        /*0034*/ 	.byte	0x03, 0x5f
        /*0036*/ 	.short	0x0000


	//----- nvinfo : EIATTR_COOP_GROUP_MASK_REGIDS
	.align		4
        /*0038*/ 	.byte	0x04, 0x29
        /*003a*/ 	.short	(.L_2373 - .L_2372)


	//   ....[0]....
.L_2372:
        /*003c*/ 	.word	0xffffffff


	//   ....[1]....
        /*0040*/ 	.word	0xffffffff


	//   ....[2]....
        /*0044*/ 	.word	0xffffffff


	//   ....[3]....
        /*0048*/ 	.word	0xffffffff


	//   ....[4]....
        /*004c*/ 	.word	0xffffffff


	//   ....[5]....
        /*0050*/ 	.word	0xffffffff


	//   ....[6]....
        /*0054*/ 	.word	0xffffffff


	//   ....[7]....
        /*0058*/ 	.word	0xffffffff


	//   ....[8]....
        /*005c*/ 	.word	0xffffffff


	//   ....[9]....
        /*0060*/ 	.word	0xffffffff


	//   ....[10]....
        /*0064*/ 	.word	0xffffffff


	//   ....[11]....
        /*0068*/ 	.word	0xffffffff


	//   ....[12]....
        /*006c*/ 	.word	0xffffffff


	//   ....[13]....
        /*0070*/ 	.word	0xffffffff


	//   ....[14]....
        /*0074*/ 	.word	0xffffffff


	//   ....[15]....
        /*0078*/ 	.word	0xffffffff


	//   ....[16]....
        /*007c*/ 	.word	0xffffffff


	//   ....[17]....
        /*0080*/ 	.word	0xffffffff


	//   ....[18]....
        /*0084*/ 	.word	0xffffffff


	//   ....[19]....
        /*0088*/ 	.word	0xffffffff


	//   ....[20]....
        /*008c*/ 	.word	0xffffffff


	//   ....[21]....
        /*0090*/ 	.word	0xffffffff


	//   ....[22]....
        /*0094*/ 	.word	0xffffffff


	//   ....[23]....
        /*0098*/ 	.word	0xffffffff


	//   ....[24]....
        /*009c*/ 	.word	0xffffffff


	//   ....[25]....
        /*00a0*/ 	.word	0xffffffff


	//   ....[26]....
        /*00a4*/ 	.word	0xffffffff


	//   ....[27]....
        /*00a8*/ 	.word	0xffffffff


	//   ....[28]....
        /*00ac*/ 	.word	0xffffffff


	//   ....[29]....
        /*00b0*/ 	.word	0xffffffff


	//   ....[30]....
        /*00b4*/ 	.word	0xffffffff


	//   ....[31]....
        /*00b8*/ 	.word	0xffffffff


	//   ....[32]....
        /*00bc*/ 	.word	0xffffffff


	//   ....[33]....
        /*00c0*/ 	.word	0xffffffff


	//   ....[34]....
        /*00c4*/ 	.word	0xffffffff


	//   ....[35]....
        /*00c8*/ 	.word	0xffffffff


	//   ....[36]....
        /*00cc*/ 	.word	0xffffffff


	//   ....[37]....
        /*00d0*/ 	.word	0xffffffff


	//   ....[38]....
        /*00d4*/ 	.word	0xffffffff


	//   ....[39]....
        /*00d8*/ 	.word	0xffffffff


	//----- nvinfo : EIATTR_COOP_GROUP_INSTR_OFFSETS
	.align		4
.L_2373:
        /*00dc*/ 	.byte	0x04, 0x28
        /*00de*/ 	.short	(.L_2375 - .L_2374)


	//   ....[0]....
.L_2374:
        /*00e0*/ 	.word	0x00000b60


	//   ....[1]....
        /*00e4*/ 	.word	0x00000b90


	//   ....[2]....
        /*00e8*/ 	.word	0x00000ba0


	//   ....[3]....
        /*00ec*/ 	.word	0x00000bb0


	//   ....[4]....
        /*00f0*/ 	.word	0x00000be0


	//   ....[5]....
        /*00f4*/ 	.word	0x00000c00


	//   ....[6]....
        /*00f8*/ 	.word	0x00000c10


	//   ....[7]....
        /*00fc*/ 	.word	0x00000c20


	//   ....[8]....
        /*0100*/ 	.word	0x00000c50


	//   ....[9]....
        /*0104*/ 	.word	0x00000c70


	//   ....[10]....
        /*0108*/ 	.word	0x00000c90


	//   ....[11]....
        /*010c*/ 	.word	0x00000ca0


	//   ....[12]....
        /*0110*/ 	.word	0x00000cd0


	//   ....[13]....
        /*0114*/ 	.word	0x00000cf0


	//   ....[14]....
        /*0118*/ 	.word	0x00000d10


	//   ....[15]....
        /*011c*/ 	.word	0x00000d20


	//   ....[16]....
        /*0120*/ 	.word	0x00000d50


	//   ....[17]....
        /*0124*/ 	.word	0x00000d80


	//   ....[18]....
        /*0128*/ 	.word	0x00000d90


	//   ....[19]....
        /*012c*/ 	.word	0x00000da0


	//   ....[20]....
        /*0130*/ 	.word	0x00001090


	//   ....[21]....
        /*0134*/ 	.word	0x00001100


	//   ....[22]....
        /*0138*/ 	.word	0x00001160


	//   ....[23]....
        /*013c*/ 	.word	0x000011c0


	//   ....[24]....
        /*0140*/ 	.word	0x00001230


	//   ....[25]....
        /*0144*/ 	.word	0x000012a0


	//   ....[26]....
        /*0148*/ 	.word	0x00001300


	//   ....[27]....
        /*014c*/ 	.word	0x00001360


	//   ....[28]....
        /*0150*/ 	.word	0x000013c0


	//   ....[29]....
        /*0154*/ 	.word	0x00001430


	//   ....[30]....
        /*0158*/ 	.word	0x000014a0


	//   ....[31]....
        /*015c*/ 	.word	0x00001500


	//   ....[32]....
        /*0160*/ 	.word	0x00001560


	//   ....[33]....
        /*0164*/ 	.word	0x000015c0


	//   ....[34]....
        /*0168*/ 	.word	0x00001630


	//   ....[35]....
        /*016c*/ 	.word	0x000016a0


	//   ....[36]....
        /*0170*/ 	.word	0x00001700


	//   ....[37]....
        /*0174*/ 	.word	0x00001760


	//   ....[38]....
        /*0178*/ 	.word	0x000017c0


	//   ....[39]....
        /*017c*/ 	.word	0x00001820


	//----- nvinfo : EIATTR_EXIT_INSTR_OFFSETS
	.align		4
.L_2375:
        /*0180*/ 	.byte	0x04, 0x1c
        /*0182*/ 	.short	(.L_2377 - .L_2376)


	//   ....[0]....
.L_2376:
        /*0184*/ 	.word	0x00000070


	//   ....[1]....
        /*0188*/ 	.word	0x00001030


	//----- nvinfo : EIATTR_MAX_THREADS
	.align		4
.L_2377:
        /*018c*/ 	.byte	0x04, 0x05
        /*018e*/ 	.short	(.L_2379 - .L_2378)
.L_2378:
        /*0190*/ 	.word	0x00000400
        /*0194*/ 	.word	0x00000001
        /*0198*/ 	.word	0x00000001


	//----- nvinfo : EIATTR_CRS_STACK_SIZE
	.align		4
.L_2379:
        /*019c*/ 	.byte	0x04, 0x1e
        /*019e*/ 	.short	(.L_2381 - .L_2380)
.L_2380:
        /*01a0*/ 	.word	0x00000000
.L_2381:


//--------------------- .nv.info._ZN10layer_norm31ln_parallel_residual_bwd_kernelINS_13Kernel_traitsI6__halfS2_fS2_fjLj1280ELj1ELj4ELj1ELj16ENS_18Kernel_traits_baseILj1280ES2_S2_fS2_fjLj128EEEEELb1ELb1ELb1EEEvNS_9BwdParamsE --------------------------
	.section	.nv.info._ZN10layer_norm31ln_parallel_residual_bwd_kernelINS_13Kernel_traitsI6__halfS2_fS2_fjLj1280ELj1ELj4ELj1ELj16ENS_18Kernel_traits_baseILj1280ES2_S2_fS2_fjLj128EEEEELb1ELb1ELb1EEEvNS_9BwdParamsE,"",@"SHT_CUDA_INFO"
	.sectionflags	@""
	.align	4


	//----- nvinfo : EIATTR_CUDA_API_VERSION
	.align		4
        /*0000*/ 	.byte	0x04, 0x37
        /*0002*/ 	.short	(.L_2383 - .L_2382)
.L_2382:
        /*0004*/ 	.word	0x00000082


	//----- nvinfo : EIATTR_SW2861232_WAR
	.align		4
.L_2383:
        /*0008*/ 	.byte	0x01, 0x35
	.zero		2


	//----- nvinfo : EIATTR_PARAM_CBANK
	.align		4
        /*000c*/ 	.byte	0x04, 0x0a
        /*000e*/ 	.short	(.L_2385 - .L_2384)
	.align		4
.L_2384:
        /*0010*/ 	.word	index@(.nv.constant0._ZN10layer_norm31ln_parallel_residual_bwd_kernelINS_13Kernel_traitsI6__halfS2_fS2_fjLj1280ELj1ELj4ELj1ELj16ENS_18Kernel_traits_baseILj1280ES2_S2_fS2_fjLj128EEEEELb1ELb1ELb1EEEvNS_9BwdParamsE)
        /*0014*/ 	.short	0x0160
        /*0016*/ 	.short	0x0128


	//----- nvinfo : EIATTR_CBANK_PARAM_SIZE
	.align		4
.L_2385:
        /*0018*/ 	.byte	0x03, 0x19
        /*001a*/ 	.short	0x0128


	//----- nvinfo : EIATTR_KPARAM_INFO
	.align		4
        /*001c*/ 	.byte	0x04, 0x17
        /*001e*/ 	.short	(.L_2387 - .L_2386)
.L_2386:
        /*0020*/ 	.word	0x00000000
        /*0024*/ 	.short	0x0000
        /*0026*/ 	.short	0x0000
        /*0028*/ 	.byte	0x00, 0xf0, 0xa1, 0x04


	//----- nvinfo : EIATTR_MAXREG_COUNT
	.align		4
.L_2387:
        /*002c*/ 	.byte	0x03, 0x1b
        /*002e*/ 	.short	0x00ff


	//----- nvinfo : EIATTR_NUM_BARRIERS
	.align		4
        /*0030*/ 	.byte	0x02, 0x4c
        /*0032*/ 	.byte	0x01
	.zero		1


	//----- nvinfo : EIATTR_ANNOTATIONS
	.align		4
        /*0034*/ 	.byte	0x04, 0x55
        /*0036*/ 	.short	(.L_2389 - .L_2388)


	//   ....[0]....
.L_2388:
        /* <DEDUP_REMOVED lines=36> */


	//----- nvinfo : EIATTR_MERCURY_ISA_VERSION
	.align		4
.L_2389:
        /*0268*/ 	.byte	0x03, 0x5f
        /*026a*/ 	.short	0x0000


	//----- nvinfo : EIATTR_COOP_GROUP_MASK_REGIDS
	.align		4
        /*026c*/ 	.byte	0x04, 0x29
        /*026e*/ 	.short	(.L_2391 - .L_2390)


	//   ....[0]....
.L_2390:
        /*0270*/ 	.word	0xffffffff


	//   ....[1]....
        /*0274*/ 	.word	0xffffffff


	//   ....[2]....
        /*0278*/ 	.word	0xffffffff


	//   ....[3]....
        /*027c*/ 	.word	0xffffffff


	//   ....[4]....
        /*0280*/ 	.word	0xffffffff


	//   ....[5]....
        /*0284*/ 	.word	0xffffffff


	//   ....[6]....
        /*0288*/ 	.word	0xffffffff


	//   ....[7]....
        /*028c*/ 	.word	0xffffffff


	//   ....[8]....
        /*0290*/ 	.word	0xffffffff


	//   ....[9]....
        /*0294*/ 	.word	0xffffffff


	//   ....[10]....
        /*0298*/ 	.word	0xffffffff


	//   ....[11]....
        /*029c*/ 	.word	0xffffffff


	//   ....[12]....
        /*02a0*/ 	.word	0xffffffff


	//   ....[13]....
        /*02a4*/ 	.word	0xffffffff


	//   ....[14]....
        /*02a8*/ 	.word	0xffffffff


	//   ....[15]....
        /*02ac*/ 	.word	0xffffffff


	//   ....[16]....
        /*02b0*/ 	.word	0xffffffff


	//   ....[17]....
        /*02b4*/ 	.word	0xffffffff


	//   ....[18]....
        /*02b8*/ 	.word	0xffffffff


	//   ....[19]....
        /*02bc*/ 	.word	0xffffffff


	//----- nvinfo : EIATTR_COOP_GROUP_INSTR_OFFSETS
	.align		4
.L_2391:
        /*02c0*/ 	.byte	0x04, 0x28
        /*02c2*/ 	.short	(.L_2393 - .L_2392)


	//   ....[0]....
.L_2392:
        /*02c4*/ 	.word	0x00002830


	//   ....[1]....
        /*02c8*/ 	.word	0x00002850


	//   ....[2]....
        /*02cc*/ 	.word	0x00002880


	//   ....[3]....
        /*02d0*/ 	.word	0x000028a0


	//   ....[4]....
        /*02d4*/ 	.word	0x000028c0


	//   ....[5]....
        /*02d8*/ 	.word	0x000028e0


	//   ....[6]....
        /*02dc*/ 	.word	0x00002900


	//   ....[7]....
        /*02e0*/ 	.word	0x00002920


	//   ....[8]....
        /*02e4*/ 	.word	0x00002930


	//   ....[9]....
        /*02e8*/ 	.word	0x00002950


	//   ....[10]....
        /*02ec*/ 	.word	0x000060c0


	//   ....[11]....
        /*02f0*/ 	.word	0x00006120


	//   ....[12]....
        /*02f4*/ 	.word	0x00006180


	//   ....[13]....
        /*02f8*/ 	.word	0x000061d0


	//   ....[14]....
        /*02fc*/ 	.word	0x00006230


	//   ....[15]....
        /*0300*/ 	.word	0x00006280


	//   ....[16]....
        /*0304*/ 	.word	0x000062e0


	//   ....[17]....
        /*0308*/ 	.word	0x00006330


	//   ....[18]....
        /*030c*/ 	.word	0x00006390


	//   ....[19]....
        /*0310*/ 	.word	0x000063e0


	//----- nvinfo : EIATTR_EXIT_INSTR_OFFSETS
	.align		4
.L_2393:
        /*0314*/ 	.byte	0x04, 0x1c
        /*0316*/ 	.short	(.L_2395 - .L_2394)


	//   ....[0]....
.L_2394:
        /*0318*/ 	.word	0x00006080


	//----- nvinfo : EIATTR_MAX_THREADS
	.align		4
.L_2395:
        /*031c*/ 	.byte	0x04, 0x05
        /*031e*/ 	.short	(.L_2397 - .L_2396)
.L_2396:
        /*0320*/ 	.word	0x00000080
        /*0324*/ 	.word	0x00000001
        /*0328*/ 	.word	0x00000001


	//----- nvinfo : EIATTR_CRS_STACK_SIZE
	.align		4
.L_2397:
        /*032c*/ 	.byte	0x04, 0x1e
        /*032e*/ 	.short	(.L_2399 - .L_2398)
.L_2398:
        /*0330*/ 	.word	0x00000000
.L_2399:


//--------------------- .nv.info._ZN10layer_norm31ln_parallel_residual_bwd_kernelINS_13Kernel_traitsIf6__halffS2_fjLj1280ELj1ELj4ELj1ELj16ENS_18Kernel_traits_baseILj1280EfS2_fS2_fjLj128EEEEELb0ELb0ELb0EEEvNS_9BwdParamsE --------------------------
	.section	.nv.info._ZN10layer_norm31ln_parallel_residual_bwd_kernelINS_13Kernel_traitsIf6__halffS2_fjLj1280ELj1ELj4ELj1ELj16ENS_18Kernel_traits_baseILj1280EfS2_fS2_fjLj128EEEEELb0ELb0ELb0EEEvNS_9BwdParamsE,"",@"SHT_CUDA_INFO"
	.sectionflags	@""
	.align	4


	//----- nvinfo : EIATTR_CUDA_API_VERSION
	.align		4
        /*0000*/ 	.byte	0x04, 0x37
        /*0002*/ 	.short	(.L_2401 - .L_2400)
.L_2400:
        /*0004*/ 	.word	0x00000082


	//----- nvinfo : EIATTR_SW2861232_WAR
	.align		4
.L_2401:
        /*0008*/ 	.byte	0x01, 0x35
	.zero		2


	//----- nvinfo : EIATTR_PARAM_CBANK
	.align		4
        /*000c*/ 	.byte	0x04, 0x0a
        /*000e*/ 	.short	(.L_2403 - .L_2402)
	.align		4
.L_2402:
        /*0010*/ 	.word	index@(.nv.constant0._ZN10layer_norm31ln_parallel_residual_bwd_kernelINS_13Kernel_traitsIf6__halffS2_fjLj1280ELj1ELj4ELj1ELj16ENS_18Kernel_traits_baseILj1280EfS2_fS2_fjLj128EEEEELb0ELb0ELb0EEEvNS_9BwdParamsE)
        /*0014*/ 	.short	0x0160
        /*0016*/ 	.short	0x0128


	//----- nvinfo : EIATTR_CBANK_PARAM_SIZE
	.align		4
.L_2403:
        /*0018*/ 	.byte	0x03, 0x19
        /*001a*/ 	.short	0x0128


	//----- nvinfo : EIATTR_KPARAM_INFO
	.align		4
        /*001c*/ 	.byte	0x04, 0x17
        /*001e*/ 	.short	(.L_2405 - .L_2404)
.L_2404:
        /*0020*/ 	.word	0x00000000
        /*0024*/ 	.short	0x0000
        /*0026*/ 	.short	0x0000
        /*0028*/ 	.byte	0x00, 0xf0, 0xa1, 0x04


	//----- nvinfo : EIATTR_MAXREG_COUNT
	.align		4
.L_2405:
        /*002c*/ 	.byte	0x03, 0x1b
        /*002e*/ 	.short	0x00ff


	//----- nvinfo : EIATTR_NUM_BARRIERS
	.align		4
        /*0030*/ 	.byte	0x02, 0x4c
        /*0032*/ 	.byte	0x01
	.zero		1


	//----- nvinfo : EIATTR_ANNOTATIONS
	.align		4
        /*0034*/ 	.byte	0x04, 0x55
        /*0036*/ 	.short	(.L_2407 - .L_2406)


	//   ....[0]....
.L_2406:
        /* <DEDUP_REMOVED lines=821> */


	//----- nvinfo : EIATTR_MERCURY_ISA_VERSION
	.align		4
.L_2407:
        /*3378*/ 	.byte	0x03, 0x5f
        /*337a*/ 	.short	0x0000


	//----- nvinfo : EIATTR_COOP_GROUP_MASK_REGIDS
	.align		4
        /*337c*/ 	.byte	0x04, 0x29
        /*337e*/ 	.short	(.L_2409 - .L_2408)


	//   ....[0]....
.L_2408:
        /*3380*/ 	.word	0xffffffff


	//   ....[1]....
        /*3384*/ 	.word	0xffffffff


	//   ....[2]....
        /*3388*/ 	.word	0xffffffff


	//   ....[3]....
        /*338c*/ 	.word	0xffffffff


	//   ....[4]....
        /*3390*/ 	.word	0xffffffff


	//   ....[5]....
        /*3394*/ 	.word	0xffffffff


	//   ....[6]....
        /*3398*/ 	.word	0xffffffff


	//   ....[7]....
        /*339c*/ 	.word	0xffffffff


	//   ....[8]....
        /*33a0*/ 	.word	0xffffffff


	//   ....[9]....
        /*33a4*/ 	.word	0xffffffff


	//   ....[10]....
        /*33a8*/ 	.word	0xffffffff


	//   ....[11]....
        /*33ac*/ 	.word	0xffffffff


	//   ....[12]....
        /*33b0*/ 	.word	0xffffffff


	//   ....[13]....
        /*33b4*/ 	.word	0xffffffff


	//   ....[14]....
        /*33b8*/ 	.word	0xffffffff


	//   ....[15]....
        /*33bc*/ 	.word	0xffffffff


	//   ....[16]....
        /*33c0*/ 	.word	0xffffffff


	//   ....[17]....
        /*33c4*/ 	.word	0xffffffff


	//   ....[18]....
        /*33c8*/ 	.word	0xffffffff


	//   ....[19]....
        /*33cc*/ 	.word	0xffffffff


	//----- nvinfo : EIATTR_COOP_GROUP_INSTR_OFFSETS
	.align		4
.L_2409:
        /*33d0*/ 	.byte	0x04, 0x28
        /*33d2*/ 	.short	(.L_2411 - .L_2410)


	//   ....[0]....
.L_2410:
        /*33d4*/ 	.word	0x00006980


	//   ....[1]....
        /*33d8*/ 	.word	0x000069c0


	//   ....[2]....
        /*33dc*/ 	.word	0x000069d0


	//   ....[3]....
        /*33e0*/ 	.word	0x00006a00


	//   ....[4]....
        /*33e4*/ 	.word	0x00006a20


	//   ....[5]....
        /*33e8*/ 	.word	0x00006a40


	//   ....[6]....
        /*33ec*/ 	.word	0x00006a50


	//   ....[7]....
        /*33f0*/ 	.word	0x00006a80


	//   ....[8]....
        /*33f4*/ 	.word	0x00006a90


	//   ....[9]....
        /*33f8*/ 	.word	0x00006ab0


	//   ....[10]....
        /*33fc*/ 	.word	0x0000d330


	//   ....[11]....
        /*3400*/ 	.word	0x0000d3b0


	//   ....[12]....
        /*3404*/ 	.word	0x0000d440


	//   ....[13]....
        /*3408*/ 	.word	0x0000d4b0


	//   ....[14]....
        /*340c*/ 	.word	0x0000d530


	//   ....[15]....
        /*3410*/ 	.word	0x0000d5a0


	//   ....[16]....
        /*3414*/ 	.word	0x0000d620


	//   ....[17]....
        /*3418*/ 	.word	0x0000d690


	//   ....[18]....
        /*341c*/ 	.word	0x0000d710


	//   ....[19]....
        /*3420*/ 	.word	0x0000d780


	//----- nvinfo : EIATTR_EXIT_INSTR_OFFSETS
	.align		4
.L_2411:
        /*3424*/ 	.byte	0x04, 0x1c
        /*3426*/ 	.short	(.L_2413 - .L_2412)


	//   ....[0]....
.L_2412:
        /*3428*/ 	.word	0x0000d210


	//   ....[1]....
        /*342c*/ 	.word	0x0000d2d0


	//----- nvinfo : EIATTR_MAX_THREADS
	.align		4
.L_2413:
        /*3430*/ 	.byte	0x04, 0x05
        /*3432*/ 	.short	(.L_2415 - .L_2414)
.L_2414:
        /*3434*/ 	.word	0x00000080
        /*3438*/ 	.word	0x00000001
        /*343c*/ 	.word	0x00000001


	//----- nvinfo : EIATTR_CRS_STACK_SIZE
	.align		4
.L_2415:
        /*3440*/ 	.byte	0x04, 0x1e
        /*3442*/ 	.short	(.L_2417 - .L_2416)
.L_2416:
        /*3444*/ 	.word	0x00000000
.L_2417:


//--------------------- .nv.info._ZN10layer_norm31ln_parallel_residual_bwd_kernelINS_13Kernel_traitsIf6__halffS2_fjLj1280ELj1ELj4ELj1ELj16ENS_18Kernel_traits_baseILj1280EfS2_fS2_fjLj128EEEEELb0ELb0ELb1EEEvNS_9BwdParamsE --------------------------
	.section	.nv.info._ZN10layer_norm31ln_parallel_residual_bwd_kernelINS_13Kernel_traitsIf6__halffS2_fjLj1280ELj1ELj4ELj1ELj16ENS_18Kernel_traits_baseILj1280EfS2_fS2_fjLj128EEEEELb0ELb0ELb1EEEvNS_9BwdParamsE,"",@"SHT_CUDA_INFO"
	.sectionflags	@""
	.align	4


	//----- nvinfo : EIATTR_CUDA_API_VERSION
	.align		4
        /*0000*/ 	.byte	0x04, 0x37
        /*0002*/ 	.short	(.L_2419 - .L_2418)
.L_2418:
        /*0004*/ 	.word	0x00000082


	//----- nvinfo : EIATTR_SW2861232_WAR
	.align		4
.L_2419:
        /*0008*/ 	.byte	0x01, 0x35
	.zero		2


	//----- nvinfo : EIATTR_PARAM_CBANK
	.align		4
        /*000c*/ 	.byte	0x04, 0x0a
        /*000e*/ 	.short	(.L_2421 - .L_2420)
	.align		4
.L_2420:
        /*0010*/ 	.word	index@(.nv.constant0._ZN10layer_norm31ln_parallel_residual_bwd_kernelINS_13Kernel_traitsIf6__halffS2_fjLj1280ELj1ELj4ELj1ELj16ENS_18Kernel_traits_baseILj1280EfS2_fS2_fjLj128EEEEELb0ELb0ELb1EEEvNS_9BwdParamsE)
        /*0014*/ 	.short	0x0160
        /*0016*/ 	.short	0x0128


	//----- nvinfo : EIATTR_CBANK_PARAM_SIZE
	.align		4
.L_2421:
        /*0018*/ 	.byte	0x03, 0x19
        /*001a*/ 	.short	0x0128


	//----- nvinfo : EIATTR_KPARAM_INFO
	.align		4
        /*001c*/ 	.byte	0x04, 0x17
        /*001e*/ 	.short	(.L_2423 - .L_2422)
.L_2422:
        /*0020*/ 	.word	0x00000000
        /*0024*/ 	.short	0x0000
        /*0026*/ 	.short	0x0000
        /*0028*/ 	.byte	0x00, 0xf0, 0xa1, 0x04


	//----- nvinfo : EIATTR_MAXREG_COUNT
	.align		4
.L_2423:
        /*002c*/ 	.byte	0x03, 0x1b
        /*002e*/ 	.short	0x00ff


	//----- nvinfo : EIATTR_NUM_BARRIERS
	.align		4
        /*0030*/ 	.byte	0x02, 0x4c
        /*0032*/ 	.byte	0x01
	.zero		1


	//----- nvinfo : EIATTR_ANNOTATIONS
	.align		4
        /*0034*/ 	.byte	0x04, 0x55
        /*0036*/ 	.short	(.L_2425 - .L_2424)


	//   ....[0]....
.L_2424:
        /* <DEDUP_REMOVED lines=368> */


	//----- nvinfo : EIATTR_MERCURY_ISA_VERSION
	.align		4
.L_2425:
        /*1728*/ 	.byte	0x03, 0x5f
        /*172a*/ 	.short	0x0000


	//----- nvinfo : EIATTR_COOP_GROUP_MASK_REGIDS
	.align		4
        /*172c*/ 	.byte	0x04, 0x29
        /*172e*/ 	.short	(.L_2427 - .L_2426)


	//   ....[0]....
.L_2426:
        /*1730*/ 	.word	0xffffffff


	//   ....[1]....
        /*1734*/ 	.word	0xffffffff


	//   ....[2]....
        /*1738*/ 	.word	0xffffffff


	//   ....[3]....
        /*173c*/ 	.word	0xffffffff


	//   ....[4]....
        /*1740*/ 	.word	0xffffffff


	//   ....[5]....
        /*1744*/ 	.word	0xffffffff


	//   ....[6]....
        /*1748*/ 	.word	0xffffffff


	//   ....[7]....
        /*174c*/ 	.word	0xffffffff


	//   ....[8]....
        /*1750*/ 	.word	0xffffffff


	//   ....[9]....
        /*1754*/ 	.word	0xffffffff


	//   ....[10]....
        /*1758*/ 	.word	0xffffffff


	//   ....[11]....
        /*175c*/ 	.word	0xffffffff


	//   ....[12]....
        /*1760*/ 	.word	0xffffffff


	//   ....[13]....
        /*1764*/ 	.word	0xffffffff


	//   ....[14]....
        /*1768*/ 	.word	0xffffffff


	//   ....[15]....
        /*176c*/ 	.word	0xffffffff


	//   ....[16]....
        /*1770*/ 	.word	0xffffffff


	//   ....[17]....
        /*1774*/ 	.word	0xffffffff


	//   ....[18]....
        /*1778*/ 	.word	0xffffffff


	//   ....[19]....
        /*177c*/ 	.word	0xffffffff


	//----- nvinfo : EIATTR_COOP_GROUP_INSTR_OFFSETS
	.align		4
.L_2427:
        /*1780*/ 	.byte	0x04, 0x28
        /*1782*/ 	.short	(.L_2429 - .L_2428)


	//   ....[0]....
.L_2428:
        /*1784*/ 	.word	0x00004e20


	//   ....[1]....
        /*1788*/ 	.word	0x00004e50


	//   ....[2]....
        /*178c*/ 	.word	0x00004e60


	//   ....[3]....
        /*1790*/ 	.word	0x00004e90


	//   ....[4]....
        /*1794*/ 	.word	0x00004eb0


	//   ....[5]....
        /*1798*/ 	.word	0x00004ed0


	//   ....[6]....
        /*179c*/ 	.word	0x00004ef0


	//   ....[7]....
        /*17a0*/ 	.word	0x00004f10


	//   ....[8]....
        /*17a4*/ 	.word	0x00004f20


	//   ....[9]....
        /*17a8*/ 	.word	0x00004f40


	//   ....[10]....
        /*17ac*/ 	.word	0x00008b50


	//   ....[11]....
        /*17b0*/ 	.word	0x00008bb0


	//   ....[12]....
        /*17b4*/ 	.word	0x00008c10


	//   ....[13]....
        /*17b8*/ 	.word	0x00008c60


	//   ....[14]....
        /*17bc*/ 	.word	0x00008cc0


	//   ....[15]....
        /*17c0*/ 	.word	0x00008d10


	//   ....[16]....
        /*17c4*/ 	.word	0x00008d70


	//   ....[17]....
        /*17c8*/ 	.word	0x00008dc0


	//   ....[18]....
        /*17cc*/ 	.word	0x00008e20


	//   ....[19]....
        /*17d0*/ 	.word	0x00008e70


	//----- nvinfo : EIATTR_EXIT_INSTR_OFFSETS
	.align		4
.L_2429:
        /*17d4*/ 	.byte	0x04, 0x1c
        /*17d6*/ 	.short	(.L_2431 - .L_2430)


	//   ....[0]....
.L_2430:
        /*17d8*/ 	.word	0x00008b10


	//----- nvinfo : EIATTR_MAX_THREADS
	.align		4
.L_2431:
        /*17dc*/ 	.byte	0x04, 0x05
        /*17de*/ 	.short	(.L_2433 - .L_2432)
.L_2432:
        /*17e0*/ 	.word	0x00000080
        /*17e4*/ 	.word	0x00000001
        /*17e8*/ 	.word	0x00000001


	//----- nvinfo : EIATTR_CRS_STACK_SIZE
	.align		4
.L_2433:
        /*17ec*/ 	.byte	0x04, 0x1e
        /*17ee*/ 	.short	(.L_2435 - .L_2434)
.L_2434:
        /*17f0*/ 	.word	0x00000000
.L_2435:


//--------------------- .nv.info._ZN10layer_norm31ln_parallel_residual_bwd_kernelINS_13Kernel_traitsIf6__halffS2_fjLj1280ELj1ELj4ELj1ELj16ENS_18Kernel_traits_baseILj1280EfS2_fS2_fjLj128EEEEELb0ELb1ELb0EEEvNS_9BwdParamsE --------------------------
	.section	.nv.info._ZN10layer_norm31ln_parallel_residual_bwd_kernelINS_13Kernel_traitsIf6__halffS2_fjLj1280ELj1ELj4ELj1ELj16ENS_18Kernel_traits_baseILj1280EfS2_fS2_fjLj128EEEEELb0ELb1ELb0EEEvNS_9BwdParamsE,"",@"SHT_CUDA_INFO"
	.sectionflags	@""
	.align	4


	//----- nvinfo : EIATTR_CUDA_API_VERSION
	.align		4
        /*0000*/ 	.byte	0x04, 0x37
        /*0002*/ 	.short	(.L_2437 - .L_2436)
.L_2436:
        /*0004*/ 	.word	0x00000082


	//----- nvinfo : EIATTR_SW2861232_WAR
	.align		4
.L_2437:
        /*0008*/ 	.byte	0x01, 0x35
	.zero		2


	//----- nvinfo : EIATTR_PARAM_CBANK
	.align		4
        /*000c*/ 	.byte	0x04, 0x0a
        /*000e*/ 	.short	(.L_2439 - .L_2438)
	.align		4
.L_2438:
        /*0010*/ 	.word	index@(.nv.constant0._ZN10layer_norm31ln_parallel_residual_bwd_kernelINS_13Kernel_traitsIf6__halffS2_fjLj1280ELj1ELj4ELj1ELj16ENS_18Kernel_traits_baseILj1280EfS2_fS2_fjLj128EEEEELb0ELb1ELb0EEEvNS_9BwdParamsE)
        /*0014*/ 	.short	0x0160
        /*0016*/ 	.short	0x0128


	//----- nvinfo : EIATTR_CBANK_PARAM_SIZE
	.align		4
.L_2439:
        /*0018*/ 	.byte	0x03, 0x19
        /*001a*/ 	.short	0x0128


	//----- nvinfo : EIATTR_KPARAM_INFO
	.align		4
        /*001c*/ 	.byte	0x04, 0x17
        /*001e*/ 	.short	(.L_2441 - .L_2440)
.L_2440:
        /*0020*/ 	.word	0x00000000
        /*0024*/ 	.short	0x0000
        /*0026*/ 	.short	0x0000
        /*0028*/ 	.byte	0x00, 0xf0, 0xa1, 0x04


	//----- nvinfo : EIATTR_MAXREG_COUNT
	.align		4
.L_2441:
        /*002c*/ 	.byte	0x03, 0x1b
        /*002e*/ 	.short	0x00ff


	//----- nvinfo : EIATTR_NUM_BARRIERS
	.align		4
        /*0030*/ 	.byte	0x02, 0x4c
        /*0032*/ 	.byte	0x01
	.zero		1


	//----- nvinfo : EIATTR_ANNOTATIONS
	.align		4
        /*0034*/ 	.byte	0x04, 0x55
        /*0036*/ 	.short	(.L_2443 - .L_2442)


	//   ....[0]....
.L_2442:
        /* <DEDUP_REMOVED lines=21> */


	//----- nvinfo : EIATTR_MERCURY_ISA_VERSION
	.align		4
.L_2443:
        /*0178*/ 	.byte	0x03, 0x5f
        /*017a*/ 	.short	0x0000


	//----- nvinfo : EIATTR_COOP_GROUP_MASK_REGIDS
	.align		4
        /*017c*/ 	.byte	0x04, 0x29
        /*017e*/ 	.short	(.L_2445 - .L_2444)


	//   ....[0]....
.L_2444:
        /*0180*/ 	.word	0xffffffff


	//   ....[1]....
        /*0184*/ 	.word	0xffffffff


	//   ....[2]....
        /*0188*/ 	.word	0xffffffff


	//   ....[3]....
        /*018c*/ 	.word	0xffffffff


	//   ....[4]....
        /*0190*/ 	.word	0xffffffff


	//   ....[5]....
        /*0194*/ 	.word	0xffffffff


	//   ....[6]....
        /*0198*/ 	.word	0xffffffff


	//   ....[7]....
        /*019c*/ 	.word	0xffffffff


	//   ....[8]....
        /*01a0*/ 	.word	0xffffffff


	//   ....[9]....
        /*01a4*/ 	.word	0xffffffff


	//   ....[10]....
        /*01a8*/ 	.word	0xffffffff


	//   ....[11]....
        /*01ac*/ 	.word	0xffffffff


	//   ....[12]....
        /*01b0*/ 	.word	0xffffffff


	//   ....[13]....
        /*01b4*/ 	.word	0xffffffff


	//   ....[14]....
        /*01b8*/ 	.word	0xffffffff


	//   ....[15]....
        /*01bc*/ 	.word	0xffffffff


	//   ....[16]....
        /*01c0*/ 	.word	0xffffffff


	//   ....[17]....
        /*01c4*/ 	.word	0xffffffff


	//   ....[18]....
        /*01c8*/ 	.word	0xffffffff


	//   ....[19]....
        /*01cc*/ 	.word	0xffffffff


	//----- nvinfo : EIATTR_COOP_GROUP_INSTR_OFFSETS
	.align		4
.L_2445:
        /*01d0*/ 	.byte	0x04, 0x28
        /*01d2*/ 	.short	(.L_2447 - .L_2446)


	//   ....[0]....
.L_2446:
        /*01d4*/ 	.word	0x000021d0


	//   ....[1]....
        /*01d8*/ 	.word	0x00002200


	//   ....[2]....
        /*01dc*/ 	.word	0x00002210


	//   ....[3]....
        /*01e0*/ 	.word	0x00002240


	//   ....[4]....
        /*01e4*/ 	.word	0x00002260


	//   ....[5]....
        /*01e8*/ 	.word	0x00002280


	//   ....[6]....
        /*01ec*/ 	.word	0x000022a0


	//   ....[7]....
        /*01f0*/ 	.word	0x000022c0


	//   ....[8]....
        /*01f4*/ 	.word	0x000022d0


	//   ....[9]....
        /*01f8*/ 	.word	0x000022f0


	//   ....[10]....
        /*01fc*/ 	.word	0x000050d0


	//   ....[11]....
        /*0200*/ 	.word	0x00005150


	//   ....[12]....
        /*0204*/ 	.word	0x000051d0


	//   ....[13]....
        /*0208*/ 	.word	0x00005240


	//   ....[14]....
        /*020c*/ 	.word	0x000052c0


	//   ....[15]....
        /*0210*/ 	.word	0x00005330


	//   ....[16]....
        /*0214*/ 	.word	0x000053b0


	//   ....[17]....
        /*0218*/ 	.word	0x00005420


	//   ....[18]....
        /*021c*/ 	.word	0x000054a0


	//   ....[19]....
        /*0220*/ 	.word	0x00005510


	//----- nvinfo : EIATTR_EXIT_INSTR_OFFSETS
	.align		4
.L_2447:
        /*0224*/ 	.byte	0x04, 0x1c
        /*0226*/ 	.short	(.L_2449 - .L_2448)


	//   ....[0]....
.L_2448:
        /*0228*/ 	.word	0x00005040


	//   ....[1]....
        /*022c*/ 	.word	0x00005070


	//----- nvinfo : EIATTR_MAX_THREADS
	.align		4
.L_2449:
        /*0230*/ 	.byte	0x04, 0x05
        /*0232*/ 	.short	(.L_2451 - .L_2450)
.L_2450:
        /*0234*/ 	.word	0x00000080
        /*0238*/ 	.word	0x00000001
        /*023c*/ 	.word	0x00000001


	//----- nvinfo : EIATTR_CRS_STACK_SIZE
	.align		4
.L_2451:
        /*0240*/ 	.byte	0x04, 0x1e
        /*0242*/ 	.short	(.L_2453 - .L_2452)
.L_2452:
        /*0244*/ 	.word	0x00000000
.L_2453:


//--------------------- .nv.info._ZN10layer_norm31ln_parallel_residual_bwd_kernelINS_13Kernel_traitsIf6__halffS2_fjLj1280ELj1ELj4ELj1ELj16ENS_18Kernel_traits_baseILj1280EfS2_fS2_fjLj128EEEEELb0ELb1ELb1EEEvNS_9BwdParamsE --------------------------
	.section	.nv.info._ZN10layer_norm31ln_parallel_residual_bwd_kernelINS_13Kernel_traitsIf6__halffS2_fjLj1280ELj1ELj4ELj1ELj16ENS_18Kernel_traits_baseILj1280EfS2_fS2_fjLj128EEEEELb0ELb1ELb1EEEvNS_9BwdParamsE,"",@"SHT_CUDA_INFO"
	.sectionflags	@""
	.align	4


	//----- nvinfo : EIATTR_CUDA_API_VERSION
	.align		4
        /*0000*/ 	.byte	0x04, 0x37
        /*0002*/ 	.short	(.L_2455 - .L_2454)
.L_2454:
        /*0004*/ 	.word	0x00000082


	//----- nvinfo : EIATTR_SW2861232_WAR
	.align		4
.L_2455:
        /*0008*/ 	.byte	0x01, 0x35
	.zero		2


	//----- nvinfo : EIATTR_PARAM_CBANK
	.align		4
        /*000c*/ 	.byte	0x04, 0x0a
        /*000e*/ 	.short	(.L_2457 - .L_2456)
	.align		4
.L_2456:
        /*0010*/ 	.word	index@(.nv.constant0._ZN10layer_norm31ln_parallel_residual_bwd_kernelINS_13Kernel_traitsIf6__halffS2_fjLj1280ELj1ELj4ELj1ELj16ENS_18Kernel_traits_baseILj1280EfS2_fS2_fjLj128EEEEELb0ELb1ELb1EEEvNS_9BwdParamsE)
        /*0014*/ 	.short	0x0160
        /*0016*/ 	.short	0x0128


	//----- nvinfo : EIATTR_CBANK_PARAM_SIZE
	.align		4
.L_2457:
        /*0018*/ 	.byte	0x03, 0x19
        /*001a*/ 	.short	0x0128


	//----- nvinfo : EIATTR_KPARAM_INFO
	.align		4
        /*001c*/ 	.byte	0x04, 0x17
        /*001e*/ 	.short	(.L_2459 - .L_2458)
.L_2458:
        /*0020*/ 	.word	0x00000000
        /*0024*/ 	.short	0x0000
        /*0026*/ 	.short	0x0000
        /*0028*/ 	.byte	0x00, 0xf0, 0xa1, 0x04


	//----- nvinfo : EIATTR_MAXREG_COUNT
	.align		4
.L_2459:
        /*002c*/ 	.byte	0x03, 0x1b
        /*002e*/ 	.short	0x00ff


	//----- nvinfo : EIATTR_NUM_BARRIERS
	.align		4
        /*0030*/ 	.byte	0x02, 0x4c
        /*0032*/ 	.byte	0x01
	.zero		1


	//----- nvinfo : EIATTR_ANNOTATIONS
	.align		4
        /*0034*/ 	.byte	0x04, 0x55
        /*0036*/ 	.short	(.L_2461 - .L_2460)


	//   ....[0]....
.L_2460:
        /* <DEDUP_REMOVED lines=27> */


	//----- nvinfo : EIATTR_MERCURY_ISA_VERSION
	.align		4
.L_2461:
        /*01d8*/ 	.byte	0x03, 0x5f
        /*01da*/ 	.short	0x0000


	//----- nvinfo : EIATTR_COOP_GROUP_MASK_REGIDS
	.align		4
        /*01dc*/ 	.byte	0x04, 0x29
        /*01de*/ 	.short	(.L_2463 - .L_2462)


	//   ....[0]....
.L_2462:
        /*01e0*/ 	.word	0xffffffff


	//   ....[1]....
        /*01e4*/ 	.word	0xffffffff


	//   ....[2]....
        /*01e8*/ 	.word	0xffffffff


	//   ....[3]....
        /*01ec*/ 	.word	0xffffffff


	//   ....[4]....
        /*01f0*/ 	.word	0xffffffff


	//   ....[5]....
        /*01f4*/ 	.word	0xffffffff


	//   ....[6]....
        /*01f8*/ 	.word	0xffffffff


	//   ....[7]....
        /*01fc*/ 	.word	0xffffffff


	//   ....[8]....
        /*0200*/ 	.word	0xffffffff


	//   ....[9]....
        /*0204*/ 	.word	0xffffffff


	//   ....[10]....
        /*0208*/ 	.word	0xffffffff


	//   ....[11]....
        /*020c*/ 	.word	0xffffffff


	//   ....[12]....
        /*0210*/ 	.word	0xffffffff


	//   ....[13]....
        /*0214*/ 	.word	0xffffffff


	//   ....[14]....
        /*0218*/ 	.word	0xffffffff


	//   ....[15]....
        /*021c*/ 	.word	0xffffffff


	//   ....[16]....
        /*0220*/ 	.word	0xffffffff


	//   ....[17]....
        /*0224*/ 	.word	0xffffffff


	//   ....[18]....
        /*0228*/ 	.word	0xffffffff


	//   ....[19]....
        /*022c*/ 	.word	0xffffffff


	//----- nvinfo : EIATTR_COOP_GROUP_INSTR_OFFSETS
	.align		4
.L_2463:
        /*0230*/ 	.byte	0x04, 0x28
        /*0232*/ 	.short	(.L_2465 - .L_2464)


	//   ....[0]....
.L_2464:
        /*0234*/ 	.word	0x000020b0


	//   ....[1]....
        /*0238*/ 	.word	0x000020d0


	//   ....[2]....
        /*023c*/ 	.word	0x00002100


	//   ....[3]....
        /*0240*/ 	.word	0x00002120


	//   ....[4]....
        /*0244*/ 	.word	0x00002140


	//   ....[5]....
        /*0248*/ 	.word	0x00002160


	//   ....[6]....
        /*024c*/ 	.word	0x00002180


	//   ....[7]....
        /*0250*/ 	.word	0x000021a0


	//   ....[8]....
        /*0254*/ 	.word	0x000021b0


	//   ....[9]....
        /*0258*/ 	.word	0x000021d0


	//   ....[10]....
        /*025c*/ 	.word	0x00004b80


	//   ....[11]....
        /*0260*/ 	.word	0x00004be0


	//   ....[12]....
        /*0264*/ 	.word	0x00004c40


	//   ....[13]....
        /*0268*/ 	.word	0x00004c90


	//   ....[14]....
        /*026c*/ 	.word	0x00004cf0


	//   ....[15]....
        /*0270*/ 	.word	0x00004d40


	//   ....[16]....
        /*0274*/ 	.word	0x00004da0


	//   ....[17]....
        /*0278*/ 	.word	0x00004df0


	//   ....[18]....
        /*027c*/ 	.word	0x00004e50


	//   ....[19]....
        /*0280*/ 	.word	0x00004ea0


	//----- nvinfo : EIATTR_EXIT_INSTR_OFFSETS
	.align		4
.L_2465:
        /*0284*/ 	.byte	0x04, 0x1c
        /*0286*/ 	.short	(.L_2467 - .L_2466)


	//   ....[0]....
.L_2466:
        /*0288*/ 	.word	0x00004b40


	//----- nvinfo : EIATTR_MAX_THREADS
	.align		4
.L_2467:
        /*028c*/ 	.byte	0x04, 0x05
        /*028e*/ 	.short	(.L_2469 - .L_2468)
.L_2468:
        /*0290*/ 	.word	0x00000080
        /*0294*/ 	.word	0x00000001
        /*0298*/ 	.word	0x00000001


	//----- nvinfo : EIATTR_CRS_STACK_SIZE
	.align		4
.L_2469:
        /*029c*/ 	.byte	0x04, 0x1e
        /*029e*/ 	.short	(.L_2471 - .L_2470)
.L_2470:
        /*02a0*/ 	.word	0x00000000
.L_2471:


//--------------------- .nv.info._ZN10layer_norm31ln_parallel_residual_bwd_kernelINS_13Kernel_traitsIf6__halffS2_fjLj1280ELj1ELj4ELj1ELj16ENS_18Kernel_traits_baseILj1280EfS2_fS2_fjLj128EEEEELb1ELb0ELb0EEEvNS_9BwdParamsE --------------------------
	.section	.nv.info._ZN10layer_norm31ln_parallel_residual_bwd_kernelINS_13Kernel_traitsIf6__halffS2_fjLj1280ELj1ELj4ELj1ELj16ENS_18Kernel_traits_baseILj1280EfS2_fS2_fjLj128EEEEELb1ELb0ELb0EEEvNS_9BwdParamsE,"",@"SHT_CUDA_INFO"
	.sectionflags	@""
	.align	4


	//----- nvinfo : EIATTR_CUDA_API_VERSION
	.align		4
        /*0000*/ 	.byte	0x04, 0x37
        /*0002*/ 	.short	(.L_2473 - .L_2472)
.L_2472:
        /*0004*/ 	.word	0x00000082


	//----- nvinfo : EIATTR_SW2861232_WAR
	.align		4
.L_2473:
        /*0008*/ 	.byte	0x01, 0x35
	.zero		2


	//----- nvinfo : EIATTR_PARAM_CBANK
	.align		4
        /*000c*/ 	.byte	0x04, 0x0a
        /*000e*/ 	.short	(.L_2475 - .L_2474)
	.align		4
.L_2474:
        /*0010*/ 	.word	index@(.nv.constant0._ZN10layer_norm31ln_parallel_residual_bwd_kernelINS_13Kernel_traitsIf6__halffS2_fjLj1280ELj1ELj4ELj1ELj16ENS_18Kernel_traits_baseILj1280EfS2_fS2_fjLj128EEEEELb1ELb0ELb0EEEvNS_9BwdParamsE)
        /*0014*/ 	.short	0x0160
        /*0016*/ 	.short	0x0128


	//----- nvinfo : EIATTR_CBANK_PARAM_SIZE
	.align		4
.L_2475:
        /*0018*/ 	.byte	0x03, 0x19
        /*001a*/ 	.short	0x0128


	//----- nvinfo : EIATTR_KPARAM_INFO
	.align		4
        /*001c*/ 	.byte	0x04, 0x17
        /*001e*/ 	.short	(.L_2477 - .L_2476)
.L_2476:
        /*0020*/ 	.word	0x00000000
        /*0024*/ 	.short	0x0000
        /*0026*/ 	.short	0x0000
        /*0028*/ 	.byte	0x00, 0xf0, 0xa1, 0x04


	//----- nvinfo : EIATTR_MAXREG_COUNT
	.align		4
.L_2477:
        /*002c*/ 	.byte	0x03, 0x1b
        /*002e*/ 	.short	0x00ff


	//----- nvinfo : EIATTR_NUM_BARRIERS
	.align		4
        /*0030*/ 	.byte	0x02, 0x4c
        /*0032*/ 	.byte	0x01
	.zero		1


	//----- nvinfo : EIATTR_ANNOTATIONS
	.align		4
        /*0034*/ 	.byte	0x04, 0x55
        /*0036*/ 	.short	(.L_2479 - .L_2478)


	//   ....[0]....
.L_2478:
        /* <DEDUP_REMOVED lines=872> */


	//----- nvinfo : EIATTR_MERCURY_ISA_VERSION
	.align		4
.L_2479:
        /*36a8*/ 	.byte	0x03, 0x5f
        /*36aa*/ 	.short	0x0000


	//----- nvinfo : EIATTR_COOP_GROUP_MASK_REGIDS
	.align		4
        /*36ac*/ 	.byte	0x04, 0x29
        /*36ae*/ 	.short	(.L_2481 - .L_2480)


	//   ....[0]....
.L_2480:
        /*36b0*/ 	.word	0xffffffff


	//   ....[1]....
        /*36b4*/ 	.word	0xffffffff


	//   ....[2]....
        /*36b8*/ 	.word	0xffffffff


	//   ....[3]....
        /*36bc*/ 	.word	0xffffffff


	//   ....[4]....
        /*36c0*/ 	.word	0xffffffff


	//   ....[5]....
        /*36c4*/ 	.word	0xffffffff


	//   ....[6]....
        /*36c8*/ 	.word	0xffffffff


	//   ....[7]....
        /*36cc*/ 	.word	0xffffffff


	//   ....[8]....
        /*36d0*/ 	.word	0xffffffff


	//   ....[9]....
        /*36d4*/ 	.word	0xffffffff


	//   ....[10]....
        /*36d8*/ 	.word	0xffffffff


	//   ....[11]....
        /*36dc*/ 	.word	0xffffffff


	//   ....[12]....
        /*36e0*/ 	.word	0xffffffff


	//   ....[13]....
        /*36e4*/ 	.word	0xffffffff


	//   ....[14]....
        /*36e8*/ 	.word	0xffffffff


	//   ....[15]....
        /*36ec*/ 	.word	0xffffffff


	//   ....[16]....
        /*36f0*/ 	.word	0xffffffff


	//   ....[17]....
        /*36f4*/ 	.word	0xffffffff


	//   ....[18]....
        /*36f8*/ 	.word	0xffffffff


	//   ....[19]....
        /*36fc*/ 	.word	0xffffffff


	//----- nvinfo : EIATTR_COOP_GROUP_INSTR_OFFSETS
	.align		4
.L_2481:
        /*3700*/ 	.byte	0x04, 0x28
        /*3702*/ 	.short	(.L_2483 - .L_2482)


	//   ....[0]....
.L_2482:
        /*3704*/ 	.word	0x00006fa0


	//   ....[1]....
        /*3708*/ 	.word	0x00006ff0


	//   ....[2]....
        /*370c*/ 	.word	0x00007010


	//   ....[3]....
        /*3710*/ 	.word	0x00007030


	//   ....[4]....
        /*3714*/ 	.word	0x00007050


	//   ....[5]....
        /*3718*/ 	.word	0x00007070


	//   ....[6]....
        /*371c*/ 	.word	0x00007080


	//   ....[7]....
        /*3720*/ 	.word	0x000070b0


	//   ....[8]....
        /*3724*/ 	.word	0x000070c0


	//   ....[9]....
        /*3728*/ 	.word	0x000070e0


	//   ....[10]....
        /*372c*/ 	.word	0x0000ea90


	//   ....[11]....
        /*3730*/ 	.word	0x0000eb10


	//   ....[12]....
        /*3734*/ 	.word	0x0000ebb0


	//   ....[13]....
        /*3738*/ 	.word	0x0000ec20


	//   ....[14]....
        /*373c*/ 	.word	0x0000eca0


	//   ....[15]....
        /*3740*/ 	.word	0x0000ed10


	//   ....[16]....
        /*3744*/ 	.word	0x0000ed90


	//   ....[17]....
        /*3748*/ 	.word	0x0000ee00


	//   ....[18]....
        /*374c*/ 	.word	0x0000ee80


	//   ....[19]....
        /*3750*/ 	.word	0x0000eef0


	//----- nvinfo : EIATTR_EXIT_INSTR_OFFSETS
	.align		4
.L_2483:
        /*3754*/ 	.byte	0x04, 0x1c
        /*3756*/ 	.short	(.L_2485 - .L_2484)


	//   ....[0]....
.L_2484:
        /*3758*/ 	.word	0x0000e970


	//   ....[1]....
        /*375c*/ 	.word	0x0000ea30


	//----- nvinfo : EIATTR_MAX_THREADS
	.align		4
.L_2485:
        /*3760*/ 	.byte	0x04, 0x05
        /*3762*/ 	.short	(.L_2487 - .L_2486)
.L_2486:
        /*3764*/ 	.word	0x00000080
        /*3768*/ 	.word	0x00000001
        /*376c*/ 	.word	0x00000001


	//----- nvinfo : EIATTR_CRS_STACK_SIZE
	.align		4
.L_2487:
        /*3770*/ 	.byte	0x04, 0x1e
        /*3772*/ 	.short	(.L_2489 - .L_2488)
.L_2488:
        /*3774*/ 	.word	0x00000000
.L_2489:


//--------------------- .nv.info._ZN10layer_norm31ln_parallel_residual_bwd_kernelINS_13Kernel_traitsIf6__halffS2_fjLj1280ELj1ELj4ELj1ELj16ENS_18Kernel_traits_baseILj1280EfS2_fS2_fjLj128EEEEELb1ELb0ELb1EEEvNS_9BwdParamsE --------------------------
	.section	.nv.info._ZN10layer_norm31ln_parallel_residual_bwd_kernelINS_13Kernel_traitsIf6__halffS2_fjLj1280ELj1ELj4ELj1ELj16ENS_18Kernel_traits_baseILj1280EfS2_fS2_fjLj128EEEEELb1ELb0ELb1EEEvNS_9BwdParamsE,"",@"SHT_CUDA_INFO"
	.sectionflags	@""
	.align	4


	//----- nvinfo : EIATTR_CUDA_API_VERSION
	.align		4
        /*0000*/ 	.byte	0x04, 0x37
        /*0002*/ 	.short	(.L_2491 - .L_2490)
.L_2490:
        /*0004*/ 	.word	0x00000082


	//----- nvinfo : EIATTR_SW2861232_WAR
	.align		4
.L_2491:
        /*0008*/ 	.byte	0x01, 0x35
	.zero		2


	//----- nvinfo : EIATTR_PARAM_CBANK
	.align		4
        /*000c*/ 	.byte	0x04, 0x0a
        /*000e*/ 	.short	(.L_2493 - .L_2492)
	.align		4
.L_2492:
        /*0010*/ 	.word	index@(.nv.constant0._ZN10layer_norm31ln_parallel_residual_bwd_kernelINS_13Kernel_traitsIf6__halffS2_fjLj1280ELj1ELj4ELj1ELj16ENS_18Kernel_traits_baseILj1280EfS2_fS2_fjLj128EEEEELb1ELb0ELb1EEEvNS_9BwdParamsE)
        /*0014*/ 	.short	0x0160
        /*0016*/ 	.short	0x0128


	//----- nvinfo : EIATTR_CBANK_PARAM_SIZE
	.align		4
.L_2493:
        /*0018*/ 	.byte	0x03, 0x19
        /*001a*/ 	.short	0x0128


	//----- nvinfo : EIATTR_KPARAM_INFO
	.align		4
        /*001c*/ 	.byte	0x04, 0x17
        /*001e*/ 	.short	(.L_2495 - .L_2494)
.L_2494:
        /*0020*/ 	.word	0x00000000
        /*0024*/ 	.short	0x0000
        /*0026*/ 	.short	0x0000
        /*0028*/ 	.byte	0x00, 0xf0, 0xa1, 0x04


	//----- nvinfo : EIATTR_MAXREG_COUNT
	.align		4
.L_2495:
        /*002c*/ 	.byte	0x03, 0x1b
        /*002e*/ 	.short	0x00ff


	//----- nvinfo : EIATTR_NUM_BARRIERS
	.align		4
        /*0030*/ 	.byte	0x02, 0x4c
        /*0032*/ 	.byte	0x01
	.zero		1


	//----- nvinfo : EIATTR_ANNOTATIONS
	.align		4
        /*0034*/ 	.byte	0x04, 0x55
        /*0036*/ 	.short	(.L_2497 - .L_2496)


	//   ....[0]....
.L_2496:
        /* <DEDUP_REMOVED lines=1197> */


	//----- nvinfo : EIATTR_MERCURY_ISA_VERSION
	.align		4
.L_2497:
        /*4af8*/ 	.byte	0x03, 0x5f
        /*4afa*/ 	.short	0x0000


	//----- nvinfo : EIATTR_COOP_GROUP_MASK_REGIDS
	.align		4
        /*4afc*/ 	.byte	0x04, 0x29
        /*4afe*/ 	.short	(.L_2499 - .L_2498)


	//   ....[0]....
.L_2498:
        /*4b00*/ 	.word	0xffffffff


	//   ....[1]....
        /*4b04*/ 	.word	0xffffffff


	//   ....[2]....
        /*4b08*/ 	.word	0xffffffff


	//   ....[3]....
        /*4b0c*/ 	.word	0xffffffff


	//   ....[4]....
        /*4b10*/ 	.word	0xffffffff


	//   ....[5]....
        /*4b14*/ 	.word	0xffffffff


	//   ....[6]....
        /*4b18*/ 	.word	0xffffffff


	//   ....[7]....
        /*4b1c*/ 	.word	0xffffffff


	//   ....[8]....
        /*4b20*/ 	.word	0xffffffff


	//   ....[9]....
        /*4b24*/ 	.word	0xffffffff


	//   ....[10]....
        /*4b28*/ 	.word	0xffffffff


	//   ....[11]....
        /*4b2c*/ 	.word	0xffffffff


	//   ....[12]....
        /*4b30*/ 	.word	0xffffffff


	//   ....[13]....
        /*4b34*/ 	.word	0xffffffff


	//   ....[14]....
        /*4b38*/ 	.word	0xffffffff


	//   ....[15]....
        /*4b3c*/ 	.word	0xffffffff


	//   ....[16]....
        /*4b40*/ 	.word	0xffffffff


	//   ....[17]....
        /*4b44*/ 	.word	0xffffffff


	//   ....[18]....
        /*4b48*/ 	.word	0xffffffff


	//   ....[19]....
        /*4b4c*/ 	.word	0xffffffff


	//----- nvinfo : EIATTR_COOP_GROUP_INSTR_OFFSETS
	.align		4
.L_2499:
        /*4b50*/ 	.byte	0x04, 0x28
        /*4b52*/ 	.short	(.L_2501 - .L_2500)


	//   ....[0]....
.L_2500:
        /*4b54*/ 	.word	0x00007530


	//   ....[1]....
        /*4b58*/ 	.word	0x00007550


	//   ....[2]....
        /*4b5c*/ 	.word	0x00007580


	//   ....[3]....
        /*4b60*/ 	.word	0x000075a0


	//   ....[4]....
        /*4b64*/ 	.word	0x000075c0


	//   ....[5]....
        /*4b68*/ 	.word	0x000075e0


	//   ....[6]....
        /*4b6c*/ 	.word	0x00007600


	//   ....[7]....
        /*4b70*/ 	.word	0x00007620


	//   ....[8]....
        /*4b74*/ 	.word	0x00007630


	//   ....[9]....
        /*4b78*/ 	.word	0x00007650


	//   ....[10]....
        /*4b7c*/ 	.word	0x000101e0


	//   ....[11]....
        /*4b80*/ 	.word	0x00010260


	//   ....[12]....
        /*4b84*/ 	.word	0x000102e0


	//   ....[13]....
        /*4b88*/ 	.word	0x00010350


	//   ....[14]....
        /*4b8c*/ 	.word	0x000103d0


	//   ....[15]....
        /*4b90*/ 	.word	0x00010440


	//   ....[16]....
        /*4b94*/ 	.word	0x000104c0


	//   ....[17]....
        /*4b98*/ 	.word	0x00010530


	//   ....[18]....
        /*4b9c*/ 	.word	0x000105b0


	//   ....[19]....
        /*4ba0*/ 	.word	0x00010620


	//----- nvinfo : EIATTR_EXIT_INSTR_OFFSETS
	.align		4
.L_2501:
        /*4ba4*/ 	.byte	0x04, 0x1c
        /*4ba6*/ 	.short	(.L_2503 - .L_2502)


	//   ....[0]....
.L_2502:
        /*4ba8*/ 	.word	0x00010180


	//----- nvinfo : EIATTR_MAX_THREADS
	.align		4
.L_2503:
        /*4bac*/ 	.byte	0x04, 0x05
        /*4bae*/ 	.short	(.L_2505 - .L_2504)
.L_2504:
        /*4bb0*/ 	.word	0x00000080
        /*4bb4*/ 	.word	0x00000001
        /*4bb8*/ 	.word	0x00000001


	//----- nvinfo : EIATTR_CRS_STACK_SIZE
	.align		4
.L_2505:
        /*4bbc*/ 	.byte	0x04, 0x1e
        /*4bbe*/ 	.short	(.L_2507 - .L_2506)
.L_2506:
        /*4bc0*/ 	.word	0x00000000
.L_2507:


//--------------------- .nv.info._ZN10layer_norm22ln_bwd_finalize_kernelINS_22Kernel_traits_finalizeILj1280Ef6__halffS2_fjLb0ELj1024ELj4ENS_18Kernel_traits_baseILj1280EfS2_fS2_fjLj1024EEEEELb0ELb0EEEvNS_9BwdParamsE --------------------------
	.section	.nv.info._ZN10layer_norm22ln_bwd_finalize_kernelINS_22Kernel_traits_finalizeILj1280Ef6__halffS2_fjLb0ELj1024ELj4ENS_18Kernel_traits_baseILj1280EfS2_fS2_fjLj1024EEEEELb0ELb0EEEvNS_9BwdParamsE,"",@"SHT_CUDA_INFO"
	.sectionflags	@""
	.align	4


	//----- nvinfo : EIATTR_CUDA_API_VERSION
	.align		4
        /*0000*/ 	.byte	0x04, 0x37
        /*0002*/ 	.short	(.L_2509 - .L_2508)
.L_2508:
        /*0004*/ 	.word	0x00000082


	//----- nvinfo : EIATTR_SW2861232_WAR
	.align		4
.L_2509:
        /*0008*/ 	.byte	0x01, 0x35
	.zero		2


	//----- nvinfo : EIATTR_PARAM_CBANK
	.align		4
        /*000c*/ 	.byte	0x04, 0x0a
        /*000e*/ 	.short	(.L_2511 - .L_2510)
	.align		4
.L_2510:
        /*0010*/ 	.word	index@(.nv.constant0._ZN10layer_norm22ln_bwd_finalize_kernelINS_22Kernel_traits_finalizeILj1280Ef6__halffS2_fjLb0ELj1024ELj4ENS_18Kernel_traits_baseILj1280EfS2_fS2_fjLj1024EEEEELb0ELb0EEEvNS_9BwdParamsE)
        /*0014*/ 	.short	0x0160
        /*0016*/ 	.short	0x0128


	//----- nvinfo : EIATTR_CBANK_PARAM_SIZE
	.align		4
.L_2511:
        /*0018*/ 	.byte	0x03, 0x19
        /*001a*/ 	.short	0x0128


	//----- nvinfo : EIATTR_KPARAM_INFO
	.align		4
        /*001c*/ 	.byte	0x04, 0x17
        /*001e*/ 	.short	(.L_2513 - .L_2512)
.L_2512:
        /*0020*/ 	.word	0x00000000
        /*0024*/ 	.short	0x0000
        /*0026*/ 	.short	0x0000
        /*0028*/ 	.byte	0x00, 0xf0, 0xa1, 0x04


	//----- nvinfo : EIATTR_MAXREG_COUNT
	.align		4
.L_2513:
        /*002c*/ 	.byte	0x03, 0x1b
        /*002e*/ 	.short	0x0040


	//----- nvinfo : EIATTR_NUM_BARRIERS
	.align		4
        /*0030*/ 	.byte	0x02, 0x4c
        /*0032*/ 	.byte	0x01
	.zero		1


	//----- nvinfo : EIATTR_MERCURY_ISA_VERSION
	.align		4
        /*0034*/ 	.byte	0x03, 0x5f
        /*0036*/ 	.short	0x0000


	//----- nvinfo : EIATTR_COOP_GROUP_MASK_REGIDS
	.align		4
        /*0038*/ 	.byte	0x04, 0x29
        /*003a*/ 	.short	(.L_2515 - .L_2514)


	//   ....[0]....
.L_2514:
        /*003c*/ 	.word	0xffffffff


	//   ....[1]....
        /*0040*/ 	.word	0xffffffff


	//   ....[2]....
        /*0044*/ 	.word	0xffffffff


	//   ....[3]....
        /*0048*/ 	.word	0xffffffff


	//   ....[4]....
        /*004c*/ 	.word	0xffffffff


	//   ....[5]....
        /*0050*/ 	.word	0xffffffff


	//   ....[6]....
        /*0054*/ 	.word	0xffffffff


	//   ....[7]....
        /*0058*/ 	.word	0xffffffff


	//   ....[8]....
        /*005c*/ 	.word	0xffffffff


	//   ....[9]....
        /*0060*/ 	.word	0xffffffff


	//   ....[10]....
        /*0064*/ 	.word	0xffffffff


	//   ....[11]....
        /*0068*/ 	.word	0xffffffff


	//   ....[12]....
        /*006c*/ 	.word	0xffffffff


	//   ....[13]....
        /*0070*/ 	.word	0xffffffff


	//   ....[14]....
        /*0074*/ 	.word	0xffffffff


	//   ....[15]....
        /*0078*/ 	.word	0xffffffff


	//   ....[16]....
        /*007c*/ 	.word	0xffffffff


	//   ....[17]....
        /*0080*/ 	.word	0xffffffff


	//   ....[18]....
        /*0084*/ 	.word	0xffffffff


	//   ....[19]....
        /*0088*/ 	.word	0xffffffff


	//----- nvinfo : EIATTR_COOP_GROUP_INSTR_OFFSETS
	.align		4
.L_2515:
        /*008c*/ 	.byte	0x04, 0x28
        /*008e*/ 	.short	(.L_2517 - .L_2516)


	//   ....[0]....
.L_2516:
        /*0090*/ 	.word	0x00000820


	//   ....[1]....
        /*0094*/ 	.word	0x00000850


	//   ....[2]....
        /*0098*/ 	.word	0x00000860


	//   ....[3]....
        /*009c*/ 	.word	0x00000890


	//   ....[4]....
        /*00a0*/ 	.word	0x000008a0


	//   ....[5]....
        /*00a4*/ 	.word	0x000008d0


	//   ....[6]....
        /*00a8*/ 	.word	0x000008f0


	//   ....[7]....
        /*00ac*/ 	.word	0x00000900


	//   ....[8]....
        /*00b0*/ 	.word	0x00000930


	//   ....[9]....
        /*00b4*/ 	.word	0x00000940


	//   ....[10]....
        /*00b8*/ 	.word	0x00000b30


	//   ....[11]....
        /*00bc*/ 	.word	0x00000ba0


	//   ....[12]....
        /*00c0*/ 	.word	0x00000c00


	//   ....[13]....
        /*00c4*/ 	.word	0x00000c60


	//   ....[14]....
        /*00c8*/ 	.word	0x00000cd0


	//   ....[15]....
        /*00cc*/ 	.word	0x00000d40


	//   ....[16]....
        /*00d0*/ 	.word	0x00000da0


	//   ....[17]....
        /*00d4*/ 	.word	0x00000e00


	//   ....[18]....
        /*00d8*/ 	.word	0x00000e60


	//   ....[19]....
        /*00dc*/ 	.word	0x00000ec0


	//----- nvinfo : EIATTR_EXIT_INSTR_OFFSETS
	.align		4
.L_2517:
        /*00e0*/ 	.byte	0x04, 0x1c
        /*00e2*/ 	.short	(.L_2519 - .L_2518)


	//   ....[0]....
.L_2518:
        /*00e4*/ 	.word	0x00000070


	//   ....[1]....
        /*00e8*/ 	.word	0x00000ad0


	//----- nvinfo : EIATTR_MAX_THREADS
	.align		4
.L_2519:
        /*00ec*/ 	.byte	0x04, 0x05
        /*00ee*/ 	.short	(.L_2521 - .L_2520)
.L_2520:
        /*00f0*/ 	.word	0x00000400
        /*00f4*/ 	.word	0x00000001
        /*00f8*/ 	.word	0x00000001


	//----- nvinfo : EIATTR_CRS_STACK_SIZE
	.align		4
.L_2521:
        /*00fc*/ 	.byte	0x04, 0x1e
        /*00fe*/ 	.short	(.L_2523 - .L_2522)
.L_2522:
        /*0100*/ 	.word	0x00000000
.L_2523:


//--------------------- .nv.info._ZN10layer_norm40ln_parallel_residual_bwd_finalize_kernelINS_22Kernel_traits_finalizeILj1280Ef6__halffS2_fjLb0ELj1024ELj4ENS_18Kernel_traits_baseILj1280EfS2_fS2_fjLj1024EEEEELb0EEEvNS_9BwdParamsE --------------------------
	.section	.nv.info._ZN10layer_norm40ln_parallel_residual_bwd_finalize_kernelINS_22Kernel_traits_finalizeILj1280Ef6__halffS2_fjLb0ELj1024ELj4ENS_18Kernel_traits_baseILj1280EfS2_fS2_fjLj1024EEEEELb0EEEvNS_9BwdParamsE,"",@"SHT_CUDA_INFO"
	.sectionflags	@""
	.align	4


	//----- nvinfo : EIATTR_CUDA_API_VERSION
	.align		4
        /*0000*/ 	.byte	0x04, 0x37
        /*0002*/ 	.short	(.L_2525 - .L_2524)
.L_2524:
        /*0004*/ 	.word	0x00000082


	//----- nvinfo : EIATTR_SW2861232_WAR
	.align		4
.L_2525:
        /*0008*/ 	.byte	0x01, 0x35
	.zero		2


	//----- nvinfo : EIATTR_PARAM_CBANK
	.align		4
        /*000c*/ 	.byte	0x04, 0x0a
        /*000e*/ 	.short	(.L_2527 - .L_2526)
	.align		4
.L_2526:
        /*0010*/ 	.word	index@(.nv.constant0._ZN10layer_norm40ln_parallel_residual_bwd_finalize_kernelINS_22Kernel_traits_finalizeILj1280Ef6__halffS2_fjLb0ELj1024ELj4ENS_18Kernel_traits_baseILj1280EfS2_fS2_fjLj1024EEEEELb0EEEvNS_9BwdParamsE)
        /*0014*/ 	.short	0x0160
        /*0016*/ 	.short	0x0128


	//----- nvinfo : EIATTR_CBANK_PARAM_SIZE
	.align		4
.L_2527:
        /*0018*/ 	.byte	0x03, 0x19
        /*001a*/ 	.short	0x0128


	//----- nvinfo : EIATTR_KPARAM_INFO
	.align		4
        /*001c*/ 	.byte	0x04, 0x17
        /*001e*/ 	.short	(.L_2529 - .L_2528)
.L_2528:
        /*0020*/ 	.word	0x00000000
        /*0024*/ 	.short	0x0000
        /*0026*/ 	.short	0x0000
        /*0028*/ 	.byte	0x00, 0xf0, 0xa1, 0x04


	//----- nvinfo : EIATTR_MAXREG_COUNT
	.align		4
.L_2529:
        /*002c*/ 	.byte	0x03, 0x1b
        /*002e*/ 	.short	0x0040


	//----- nvinfo : EIATTR_NUM_BARRIERS
	.align		4
        /*0030*/ 	.byte	0x02, 0x4c
        /*0032*/ 	.byte	0x01
	.zero		1


	//----- nvinfo : EIATTR_MERCURY_ISA_VERSION
	.align		4
        /*0034*/ 	.byte	0x03, 0x5f
        /*0036*/ 	.short	0x0000


	//----- nvinfo : EIATTR_COOP_GROUP_MASK_REGIDS
	.align		4
        /*0038*/ 	.byte	0x04, 0x29
        /*003a*/ 	.short	(.L_2531 - .L_2530)


	//   ....[0]....
.L_2530:
        /*003c*/ 	.word	0xffffffff


	//   ....[1]....
        /*0040*/ 	.word	0xffffffff


	//   ....[2]....
        /*0044*/ 	.word	0xffffffff


	//   ....[3]....
        /*0048*/ 	.word	0xffffffff


	//   ....[4]....
        /*004c*/ 	.word	0xffffffff


	//   ....[5]....
        /*0050*/ 	.word	0xffffffff


	//   ....[6]....
        /*0054*/ 	.word	0xffffffff


	//   ....[7]....
        /*0058*/ 	.word	0xffffffff


	//   ....[8]....
        /*005c*/ 	.word	0xffffffff


	//   ....[9]....
        /*0060*/ 	.word	0xffffffff


	//   ....[10]....
        /*0064*/ 	.word	0xffffffff


	//   ....[11]....
        /*0068*/ 	.word	0xffffffff


	//   ....[12]....
        /*006c*/ 	.word	0xffffffff


	//   ....[13]....
        /*0070*/ 	.word	0xffffffff


	//   ....[14]....
        /*0074*/ 	.word	0xffffffff


	//   ....[15]....
        /*0078*/ 	.word	0xffffffff


	//   ....[16]....
        /*007c*/ 	.word	0xffffffff


	//   ....[17]....
        /*0080*/ 	.word	0xffffffff


	//   ....[18]....
        /*0084*/ 	.word	0xffffffff


	//   ....[19]....
        /*0088*/ 	.word	0xffffffff


	//   ....[20]....
        /*008c*/ 	.word	0xffffffff


	//   ....[21]....
        /*0090*/ 	.word	0xffffffff


	//   ....[22]....
        /*0094*/ 	.word	0xffffffff


	//   ....[23]....
        /*0098*/ 	.word	0xffffffff


	//   ....[24]....
        /*009c*/ 	.word	0xffffffff


	//   ....[25]....
        /*00a0*/ 	.word	0xffffffff


	//   ....[26]....
        /*00a4*/ 	.word	0xffffffff


	//   ....[27]....
        /*00a8*/ 	.word	0xffffffff


	//   ....[28]....
        /*00ac*/ 	.word	0xffffffff


	//   ....[29]....
        /*00b0*/ 	.word	0xffffffff


	//   ....[30]....
        /*00b4*/ 	.word	0xffffffff


	//   ....[31]....
        /*00b8*/ 	.word	0xffffffff


	//   ....[32]....
        /*00bc*/ 	.word	0xffffffff


	//   ....[33]....
        /*00c0*/ 	.word	0xffffffff


	//   ....[34]....
        /*00c4*/ 	.word	0xffffffff


	//   ....[35]....
        /*00c8*/ 	.word	0xffffffff


	//   ....[36]....
        /*00cc*/ 	.word	0xffffffff


	//   ....[37]....
        /*00d0*/ 	.word	0xffffffff


	//   ....[38]....
        /*00d4*/ 	.word	0xffffffff


	//   ....[39]....
        /*00d8*/ 	.word	0xffffffff


	//----- nvinfo : EIATTR_COOP_GROUP_INSTR_OFFSETS
	.align		4
.L_2531:
        /*00dc*/ 	.byte	0x04, 0x28
        /*00de*/ 	.short	(.L_2533 - .L_2532)


	//   ....[0]....
.L_2532:
        /*00e0*/ 	.word	0x00000b70


	//   ....[1]....
        /*00e4*/ 	.word	0x00000ba0


	//   ....[2]....
        /*00e8*/ 	.word	0x00000bb0


	//   ....[3]....
        /*00ec*/ 	.word	0x00000bc0


	//   ....[4]....
        /*00f0*/ 	.word	0x00000bf0


	//   ....[5]....
        /*00f4*/ 	.word	0x00000c10


	//   ....[6]....
        /*00f8*/ 	.word	0x00000c20


	//   ....[7]....
        /*00fc*/ 	.word	0x00000c30


	//   ....[8]....
        /*0100*/ 	.word	0x00000c60


	//   ....[9]....
        /*0104*/ 	.word	0x00000c80


	//   ....[10]....
        /*0108*/ 	.word	0x00000ca0


	//   ....[11]....
        /*010c*/ 	.word	0x00000cb0


	//   ....[12]....
        /*0110*/ 	.word	0x00000ce0


	//   ....[13]....
        /*0114*/ 	.word	0x00000d00


	//   ....[14]....
        /*0118*/ 	.word	0x00000d20


	//   ....[15]....
        /*011c*/ 	.word	0x00000d30


	//   ....[16]....
        /*0120*/ 	.word	0x00000d60


	//   ....[17]....
        /*0124*/ 	.word	0x00000d90


	//   ....[18]....
        /*0128*/ 	.word	0x00000da0


	//   ....[19]....
        /*012c*/ 	.word	0x00000db0


	//   ....[20]....
        /*0130*/ 	.word	0x00001080


	//   ....[21]....
        /*0134*/ 	.word	0x000010f0


	//   ....[22]....
        /*0138*/ 	.word	0x00001150


	//   ....[23]....
        /*013c*/ 	.word	0x000011b0


	//   ....[24]....
        /*0140*/ 	.word	0x00001220


	//   ....[25]....
        /*0144*/ 	.word	0x00001290


	//   ....[26]....
        /*0148*/ 	.word	0x000012f0


	//   ....[27]....
        /*014c*/ 	.word	0x00001350


	//   ....[28]....
        /*0150*/ 	.word	0x000013b0


	//   ....[29]....
        /*0154*/ 	.word	0x00001420


	//   ....[30]....
        /*0158*/ 	.word	0x00001490


	//   ....[31]....
        /*015c*/ 	.word	0x000014f0


	//   ....[32]....
        /*0160*/ 	.word	0x00001550


	//   ....[33]....
        /*0164*/ 	.word	0x000015b0


	//   ....[34]....
        /*0168*/ 	.word	0x00001620


	//   ....[35]....
        /*016c*/ 	.word	0x00001690


	//   ....[36]....
        /*0170*/ 	.word	0x000016f0


	//   ....[37]....
        /*0174*/ 	.word	0x00001750


	//   ....[38]....
        /*0178*/ 	.word	0x000017b0


	//   ....[39]....
        /*017c*/ 	.word	0x00001810


	//----- nvinfo : EIATTR_EXIT_INSTR_OFFSETS
	.align		4
.L_2533:
        /*0180*/ 	.byte	0x04, 0x1c
        /*0182*/ 	.short	(.L_2535 - .L_2534)


	//   ....[0]....
.L_2534:
        /*0184*/ 	.word	0x00000070


	//   ....[1]....
        /*0188*/ 	.word	0x00001020


	//----- nvinfo : EIATTR_MAX_THREADS
	.align		4
.L_2535:
        /*018c*/ 	.byte	0x04, 0x05
        /*018e*/ 	.short	(.L_2537 - .L_2536)
.L_2536:
        /*0190*/ 	.word	0x00000400
        /*0194*/ 	.word	0x00000001
        /*0198*/ 	.word	0x00000001


	//----- nvinfo : EIATTR_CRS_STACK_SIZE
	.align		4
.L_2537:
        /*019c*/ 	.byte	0x04, 0x1e
        /*019e*/ 	.short	(.L_2539 - .L_2538)
.L_2538:
        /*01a0*/ 	.word	0x00000000
.L_2539:


//--------------------- .nv.info._ZN10layer_norm31ln_parallel_residual_bwd_kernelINS_13Kernel_traitsIf6__halffS2_fjLj1280ELj1ELj4ELj1ELj16ENS_18Kernel_traits_baseILj1280EfS2_fS2_fjLj128EEEEELb1ELb1ELb0EEEvNS_9BwdParamsE --------------------------
	.section	.nv.info._ZN10layer_norm31ln_parallel_residual_bwd_kernelINS_13Kernel_traitsIf6__halffS2_fjLj1280ELj1ELj4ELj1ELj16ENS_18Kernel_traits_baseILj1280EfS2_fS2_fjLj128EEEEELb1ELb1ELb0EEEvNS_9BwdParamsE,"",@"SHT_CUDA_INFO"
	.sectionflags	@""
	.align	4


	//----- nvinfo : EIATTR_CUDA_API_VERSION
	.align		4
        /*0000*/ 	.byte	0x04, 0x37
        /*0002*/ 	.short	(.L_2541 - .L_2540)
.L_2540:
        /*0004*/ 	.word	0x00000082


	//----- nvinfo : EIATTR_SW2861232_WAR
	.align		4
.L_2541:
        /*0008*/ 	.byte	0x01, 0x35
	.zero		2


	//----- nvinfo : EIATTR_PARAM_CBANK
	.align		4
        /*000c*/ 	.byte	0x04, 0x0a
        /*000e*/ 	.short	(.L_2543 - .L_2542)
	.align		4
.L_2542:
        /*0010*/ 	.word	index@(.nv.constant0._ZN10layer_norm31ln_parallel_residual_bwd_kernelINS_13Kernel_traitsIf6__halffS2_fjLj1280ELj1ELj4ELj1ELj16ENS_18Kernel_traits_baseILj1280EfS2_fS2_fjLj128EEEEELb1ELb1ELb0EEEvNS_9BwdParamsE)
        /*0014*/ 	.short	0x0160
        /*0016*/ 	.short	0x0128


	//----- nvinfo : EIATTR_CBANK_PARAM_SIZE
	.align		4
.L_2543:
        /*0018*/ 	.byte	0x03, 0x19
        /*001a*/ 	.short	0x0128


	//----- nvinfo : EIATTR_KPARAM_INFO
	.align		4
        /*001c*/ 	.byte	0x04, 0x17
        /*001e*/ 	.short	(.L_2545 - .L_2544)
.L_2544:
        /*0020*/ 	.word	0x00000000
        /*0024*/ 	.short	0x0000
        /*0026*/ 	.short	0x0000
        /*0028*/ 	.byte	0x00, 0xf0, 0xa1, 0x04


	//----- nvinfo : EIATTR_MAXREG_COUNT
	.align		4
.L_2545:
        /*002c*/ 	.byte	0x03, 0x1b
        /*002e*/ 	.short	0x00ff


	//----- nvinfo : EIATTR_NUM_BARRIERS
	.align		4
        /*0030*/ 	.byte	0x02, 0x4c
        /*0032*/ 	.byte	0x01
	.zero		1


	//----- nvinfo : EIATTR_ANNOTATIONS
	.align		4
        /*0034*/ 	.byte	0x04, 0x55
        /*0036*/ 	.short	(.L_2547 - .L_2546)


	//   ....[0]....
.L_2546:
        /* <DEDUP_REMOVED lines=41> */


	//----- nvinfo : EIATTR_MERCURY_ISA_VERSION
	.align		4
.L_2547:
        /*02b8*/ 	.byte	0x03, 0x5f
        /*02ba*/ 	.short	0x0000


	//----- nvinfo : EIATTR_COOP_GROUP_MASK_REGIDS
	.align		4
        /*02bc*/ 	.byte	0x04, 0x29
        /*02be*/ 	.short	(.L_2549 - .L_2548)


	//   ....[0]....
.L_2548:
        /*02c0*/ 	.word	0xffffffff


	//   ....[1]....
        /*02c4*/ 	.word	0xffffffff


	//   ....[2]....
        /*02c8*/ 	.word	0xffffffff


	//   ....[3]....
        /*02cc*/ 	.word	0xffffffff


	//   ....[4]....
        /*02d0*/ 	.word	0xffffffff


	//   ....[5]....
        /*02d4*/ 	.word	0xffffffff


	//   ....[6]....
        /*02d8*/ 	.word	0xffffffff


	//   ....[7]....
        /*02dc*/ 	.word	0xffffffff


	//   ....[8]....
        /*02e0*/ 	.word	0xffffffff


	//   ....[9]....
        /*02e4*/ 	.word	0xffffffff


	//   ....[10]....
        /*02e8*/ 	.word	0xffffffff


	//   ....[11]....
        /*02ec*/ 	.word	0xffffffff


	//   ....[12]....
        /*02f0*/ 	.word	0xffffffff


	//   ....[13]....
        /*02f4*/ 	.word	0xffffffff


	//   ....[14]....
        /*02f8*/ 	.word	0xffffffff


	//   ....[15]....
        /*02fc*/ 	.word	0xffffffff


	//   ....[16]....
        /*0300*/ 	.word	0xffffffff


	//   ....[17]....
        /*0304*/ 	.word	0xffffffff


	//   ....[18]....
        /*0308*/ 	.word	0xffffffff


	//   ....[19]....
        /*030c*/ 	.word	0xffffffff


	//----- nvinfo : EIATTR_COOP_GROUP_INSTR_OFFSETS
	.align		4
.L_2549:
        /*0310*/ 	.byte	0x04, 0x28
        /*0312*/ 	.short	(.L_2551 - .L_2550)


	//   ....[0]....
.L_2550:
        /*0314*/ 	.word	0x00002880


	//   ....[1]....
        /*0318*/ 	.word	0x000028b0


	//   ....[2]....
        /*031c*/ 	.word	0x000028c0


	//   ....[3]....
        /*0320*/ 	.word	0x000028f0


	//   ....[4]....
        /*0324*/ 	.word	0x00002910


	//   ....[5]....
        /*0328*/ 	.word	0x00002930


	//   ....[6]....
        /*032c*/ 	.word	0x00002950


	//   ....[7]....
        /*0330*/ 	.word	0x00002970


	//   ....[8]....
        /*0334*/ 	.word	0x00002980


	//   ....[9]....
        /*0338*/ 	.word	0x000029a0


	//   ....[10]....
        /*033c*/ 	.word	0x00006520


	//   ....[11]....
        /*0340*/ 	.word	0x000065a0


	//   ....[12]....
        /*0344*/ 	.word	0x00006620


	//   ....[13]....
        /*0348*/ 	.word	0x00006690


	//   ....[14]....
        /*034c*/ 	.word	0x00006710


	//   ....[15]....
        /*0350*/ 	.word	0x00006780


	//   ....[16]....
        /*0354*/ 	.word	0x00006800


	//   ....[17]....
        /*0358*/ 	.word	0x00006870


	//   ....[18]....
        /*035c*/ 	.word	0x000068f0


	//   ....[19]....
        /*0360*/ 	.word	0x00006960


	//----- nvinfo : EIATTR_EXIT_INSTR_OFFSETS
	.align		4
.L_2551:
        /*0364*/ 	.byte	0x04, 0x1c
        /*0366*/ 	.short	(.L_2553 - .L_2552)


	//   ....[0]....
.L_2552:
        /*0368*/ 	.word	0x00006490


	//   ....[1]....
        /*036c*/ 	.word	0x000064c0


	//----- nvinfo : EIATTR_MAX_THREADS
	.align		4
.L_2553:
        /*0370*/ 	.byte	0x04, 0x05
        /*0372*/ 	.short	(.L_2555 - .L_2554)
.L_2554:
        /*0374*/ 	.word	0x00000080
        /*0378*/ 	.word	0x00000001
        /*037c*/ 	.word	0x00000001


	//----- nvinfo : EIATTR_CRS_STACK_SIZE
	.align		4
.L_2555:
        /*0380*/ 	.byte	0x04, 0x1e
        /*0382*/ 	.short	(.L_2557 - .L_2556)
.L_2556:
        /*0384*/ 	.word	0x00000000
.L_2557:


//--------------------- .nv.info._ZN10layer_norm22ln_bwd_finalize_kernelINS_22Kernel_traits_finalizeILj1280Ef6__halffS2_fjLb0ELj1024ELj4ENS_18Kernel_traits_baseILj1280EfS2_fS2_fjLj1024EEEEELb0ELb1EEEvNS_9BwdParamsE --------------------------
	.section	.nv.info._ZN10layer_norm22ln_bwd_finalize_kernelINS_22Kernel_traits_finalizeILj1280Ef6__halffS2_fjLb0ELj1024ELj4ENS_18Kernel_traits_baseILj1280EfS2_fS2_fjLj1024EEEEELb0ELb1EEEvNS_9BwdParamsE,"",@"SHT_CUDA_INFO"
	.sectionflags	@""
	.align	4


	//----- nvinfo : EIATTR_CUDA_API_VERSION
	.align		4
        /*0000*/ 	.byte	0x04, 0x37
        /*0002*/ 	.short	(.L_2559 - .L_2558)
.L_2558:
        /*0004*/ 	.word	0x00000082


	//----- nvinfo : EIATTR_SW2861232_WAR
	.align		4
.L_2559:
        /*0008*/ 	.byte	0x01, 0x35
	.zero		2


	//----- nvinfo : EIATTR_PARAM_CBANK
	.align		4
        /*000c*/ 	.byte	0x04, 0x0a
        /*000e*/ 	.short	(.L_2561 - .L_2560)
	.align		4
.L_2560:
        /*0010*/ 	.word	index@(.nv.constant0._ZN10layer_norm22ln_bwd_finalize_kernelINS_22Kernel_traits_finalizeILj1280Ef6__halffS2_fjLb0ELj1024ELj4ENS_18Kernel_traits_baseILj1280EfS2_fS2_fjLj1024EEEEELb0ELb1EEEvNS_9BwdParamsE)
        /*0014*/ 	.short	0x0160
        /*0016*/ 	.short	0x0128


	//----- nvinfo : EIATTR_CBANK_PARAM_SIZE
	.align		4
.L_2561:
        /*0018*/ 	.byte	0x03, 0x19
        /*001a*/ 	.short	0x0128


	//----- nvinfo : EIATTR_KPARAM_INFO
	.align		4
        /*001c*/ 	.byte	0x04, 0x17
        /*001e*/ 	.short	(.L_2563 - .L_2562)
.L_2562:
        /*0020*/ 	.word	0x00000000
        /*0024*/ 	.short	0x0000
        /*0026*/ 	.short	0x0000
        /*0028*/ 	.byte	0x00, 0xf0, 0xa1, 0x04


	//----- nvinfo : EIATTR_MAXREG_COUNT
	.align		4
.L_2563:
        /*002c*/ 	.byte	0x03, 0x1b
        /*002e*/ 	.short	0x0040


	//----- nvinfo : EIATTR_NUM_BARRIERS
	.align		4
        /*0030*/ 	.byte	0x02, 0x4c
        /*0032*/ 	.byte	0x01
	.zero		1


	//----- nvinfo : EIATTR_MERCURY_ISA_VERSION
	.align		4
        /*0034*/ 	.byte	0x03, 0x5f
        /*0036*/ 	.short	0x0000


	//----- nvinfo : EIATTR_COOP_GROUP_MASK_REGIDS
	.align		4
        /*0038*/ 	.byte	0x04, 0x29
        /*003a*/ 	.short	(.L_2565 - .L_2564)


	//   ....[0]....
.L_2564:
        /*003c*/ 	.word	0xffffffff


	//   ....[1]....
        /*0040*/ 	.word	0xffffffff


	//   ....[2]....
        /*0044*/ 	.word	0xffffffff


	//   ....[3]....
        /*0048*/ 	.word	0xffffffff


	//   ....[4]....
        /*004c*/ 	.word	0xffffffff


	//   ....[5]....
        /*0050*/ 	.word	0xffffffff


	//   ....[6]....
        /*0054*/ 	.word	0xffffffff


	//   ....[7]....
        /*0058*/ 	.word	0xffffffff


	//   ....[8]....
        /*005c*/ 	.word	0xffffffff


	//   ....[9]....
        /*0060*/ 	.word	0xffffffff


	//   ....[10]....
        /*0064*/ 	.word	0xffffffff


	//   ....[11]....
        /*0068*/ 	.word	0xffffffff


	//   ....[12]....
        /*006c*/ 	.word	0xffffffff


	//   ....[13]....
        /*0070*/ 	.word	0xffffffff


	//   ....[14]....
        /*0074*/ 	.word	0xffffffff


	//   ....[15]....
        /*0078*/ 	.word	0xffffffff


	//   ....[16]....
        /*007c*/ 	.word	0xffffffff


	//   ....[17]....
        /*0080*/ 	.word	0xffffffff


	//   ....[18]....
        /*0084*/ 	.word	0xffffffff


	//   ....[19]....
        /*0088*/ 	.word	0xffffffff


	//----- nvinfo : EIATTR_COOP_GROUP_INSTR_OFFSETS
	.align		4
.L_2565:
        /*008c*/ 	.byte	0x04, 0x28
        /*008e*/ 	.short	(.L_2567 - .L_2566)


	//   ....[0]....
.L_2566:
        /*0090*/ 	.word	0x000007f0


	//   ....[1]....
        /*0094*/ 	.word	0x00000820


	//   ....[2]....
        /*0098*/ 	.word	0x00000840


	//   ....[3]....
        /*009c*/ 	.word	0x00000850


	//   ....[4]....
        /*00a0*/ 	.word	0x00000880


	//   ....[5]....
        /*00a4*/ 	.word	0x00000890


	//   ....[6]....
        /*00a8*/ 	.word	0x000008c0


	//   ....[7]....
        /*00ac*/ 	.word	0x000008d0


	//   ....[8]....
        /*00b0*/ 	.word	0x00000900


	//   ....[9]....
        /*00b4*/ 	.word	0x00000910


	//   ....[10]....
        /*00b8*/ 	.word	0x00000ab0


	//   ....[11]....
        /*00bc*/ 	.word	0x00000b30


	//   ....[12]....
        /*00c0*/ 	.word	0x00000b90


	//   ....[13]....
        /*00c4*/ 	.word	0x00000bf0


	//   ....[14]....
        /*00c8*/ 	.word	0x00000c60


	//   ....[15]....
        /*00cc*/ 	.word	0x00000cd0


	//   ....[16]....
        /*00d0*/ 	.word	0x00000d30


	//   ....[17]....
        /*00d4*/ 	.word	0x00000d90


	//   ....[18]....
        /*00d8*/ 	.word	0x00000df0


	//   ....[19]....
        /*00dc*/ 	.word	0x00000e50


	//----- nvinfo : EIATTR_EXIT_INSTR_OFFSETS
	.align		4
.L_2567:
        /*00e0*/ 	.byte	0x04, 0x1c
        /*00e2*/ 	.short	(.L_2569 - .L_2568)


	//   ....[0]....
.L_2568:
        /*00e4*/ 	.word	0x00000070


	//   ....[1]....
        /*00e8*/ 	.word	0x00000a50


	//----- nvinfo : EIATTR_MAX_THREADS
	.align		4
.L_2569:
        /*00ec*/ 	.byte	0x04, 0x05
        /*00ee*/ 	.short	(.L_2571 - .L_2570)
.L_2570:
        /*00f0*/ 	.word	0x00000400
        /*00f4*/ 	.word	0x00000001
        /*00f8*/ 	.word	0x00000001


	//----- nvinfo : EIATTR_CRS_STACK_SIZE
	.align		4
.L_2571:
        /*00fc*/ 	.byte	0x04, 0x1e
        /*00fe*/ 	.short	(.L_2573 - .L_2572)
.L_2572:
        /*0100*/ 	.word	0x00000000
.L_2573:


//--------------------- .nv.info._ZN10layer_norm40ln_parallel_residual_bwd_finalize_kernelINS_22Kernel_traits_finalizeILj1280Ef6__halffS2_fjLb0ELj1024ELj4ENS_18Kernel_traits_baseILj1280EfS2_fS2_fjLj1024EEEEELb1EEEvNS_9BwdParamsE --------------------------
	.section	.nv.info._ZN10layer_norm40ln_parallel_residual_bwd_finalize_kernelINS_22Kernel_traits_finalizeILj1280Ef6__halffS2_fjLb0ELj1024ELj4ENS_18Kernel_traits_baseILj1280EfS2_fS2_fjLj1024EEEEELb1EEEvNS_9BwdParamsE,"",@"SHT_CUDA_INFO"
	.sectionflags	@""
	.align	4


	//----- nvinfo : EIATTR_CUDA_API_VERSION
	.align		4
        /*0000*/ 	.byte	0x04, 0x37
        /*0002*/ 	.short	(.L_2575 - .L_2574)
.L_2574:
        /*0004*/ 	.word	0x00000082


	//----- nvinfo : EIATTR_SW2861232_WAR
	.align		4
.L_2575:
        /*0008*/ 	.byte	0x01, 0x35
	.zero		2


	//----- nvinfo : EIATTR_PARAM_CBANK
	.align		4
        /*000c*/ 	.byte	0x04, 0x0a
        /*000e*/ 	.short	(.L_2577 - .L_2576)
	.align		4
.L_2576:
        /*0010*/ 	.word	index@(.nv.constant0._ZN10layer_norm40ln_parallel_residual_bwd_finalize_kernelINS_22Kernel_traits_finalizeILj1280Ef6__halffS2_fjLb0ELj1024ELj4ENS_18Kernel_traits_baseILj1280EfS2_fS2_fjLj1024EEEEELb1EEEvNS_9BwdParamsE)
        /*0014*/ 	.short	0x0160
        /*0016*/ 	.short	0x0128


	//----- nvinfo : EIATTR_CBANK_PARAM_SIZE
	.align		4
.L_2577:
        /*0018*/ 	.byte	0x03, 0x19
        /*001a*/ 	.short	0x0128


	//----- nvinfo : EIATTR_KPARAM_INFO
	.align		4
        /*001c*/ 	.byte	0x04, 0x17
        /*001e*/ 	.short	(.L_2579 - .L_2578)
.L_2578:
        /*0020*/ 	.word	0x00000000
        /*0024*/ 	.short	0x0000
        /*0026*/ 	.short	0x0000
        /*0028*/ 	.byte	0x00, 0xf0, 0xa1, 0x04


	//----- nvinfo : EIATTR_MAXREG_COUNT
	.align		4
.L_2579:
        /*002c*/ 	.byte	0x03, 0x1b
        /*002e*/ 	.short	0x0040


	//----- nvinfo : EIATTR_NUM_BARRIERS
	.align		4
        /*0030*/ 	.byte	0x02, 0x4c
        /*0032*/ 	.byte	0x01
	.zero		1


	//----- nvinfo : EIATTR_MERCURY_ISA_VERSION
	.align		4
        /*0034*/ 	.byte	0x03, 0x5f
        /*0036*/ 	.short	0x0000


	//----- nvinfo : EIATTR_COOP_GROUP_MASK_REGIDS
	.align		4
        /*0038*/ 	.byte	0x04, 0x29
        /*003a*/ 	.short	(.L_2581 - .L_2580)


	//   ....[0]....
.L_2580:
        /*003c*/ 	.word	0xffffffff


	//   ....[1]....
        /*0040*/ 	.word	0xffffffff


	//   ....[2]....
        /*0044*/ 	.word	0xffffffff


	//   ....[3]....
        /*0048*/ 	.word	0xffffffff


	//   ....[4]....
        /*004c*/ 	.word	0xffffffff


	//   ....[5]....
        /*0050*/ 	.word	0xffffffff


	//   ....[6]....
        /*0054*/ 	.word	0xffffffff


	//   ....[7]....
        /*0058*/ 	.word	0xffffffff


	//   ....[8]....
        /*005c*/ 	.word	0xffffffff


	//   ....[9]....
        /*0060*/ 	.word	0xffffffff


	//   ....[10]....
        /*0064*/ 	.word	0xffffffff


	//   ....[11]....
        /*0068*/ 	.word	0xffffffff


	//   ....[12]....
        /*006c*/ 	.word	0xffffffff


	//   ....[13]....
        /*0070*/ 	.word	0xffffffff


	//   ....[14]....
        /*0074*/ 	.word	0xffffffff


	//   ....[15]....
        /*0078*/ 	.word	0xffffffff


	//   ....[16]....
        /*007c*/ 	.word	0xffffffff


	//   ....[17]....
        /*0080*/ 	.word	0xffffffff


	//   ....[18]....
        /*0084*/ 	.word	0xffffffff


	//   ....[19]....
        /*0088*/ 	.word	0xffffffff


	//   ....[20]....
        /*008c*/ 	.word	0xffffffff


	//   ....[21]....
        /*0090*/ 	.word	0xffffffff


	//   ....[22]....
        /*0094*/ 	.word	0xffffffff


	//   ....[23]....
        /*0098*/ 	.word	0xffffffff


	//   ....[24]....
        /*009c*/ 	.word	0xffffffff


	//   ....[25]....
        /*00a0*/ 	.word	0xffffffff


	//   ....[26]....
        /*00a4*/ 	.word	0xffffffff


	//   ....[27]....
        /*00a8*/ 	.word	0xffffffff


	//   ....[28]....
        /*00ac*/ 	.word	0xffffffff


	//   ....[29]....
        /*00b0*/ 	.word	0xffffffff


	//   ....[30]....
        /*00b4*/ 	.word	0xffffffff


	//   ....[31]....
        /*00b8*/ 	.word	0xffffffff


	//   ....[32]....
        /*00bc*/ 	.word	0xffffffff


	//   ....[33]....
        /*00c0*/ 	.word	0xffffffff


	//   ....[34]....
        /*00c4*/ 	.word	0xffffffff


	//   ....[35]....
        /*00c8*/ 	.word	0xffffffff


	//   ....[36]....
        /*00cc*/ 	.word	0xffffffff


	//   ....[37]....
        /*00d0*/ 	.word	0xffffffff


	//   ....[38]....
        /*00d4*/ 	.word	0xffffffff


	//   ....[39]....
        /*00d8*/ 	.word	0xffffffff


	//----- nvinfo : EIATTR_COOP_GROUP_INSTR_OFFSETS
	.align		4
.L_2581:
        /*00dc*/ 	.byte	0x04, 0x28
        /*00de*/ 	.short	(.L_2583 - .L_2582)


	//   ....[0]....
.L_2582:
        /*00e0*/ 	.word	0x00000b60


	//   ....[1]....
        /*00e4*/ 	.word	0x00000b90


	//   ....[2]....
        /*00e8*/ 	.word	0x00000ba0


	//   ....[3]....
        /*00ec*/ 	.word	0x00000bb0


	//   ....[4]....
        /*00f0*/ 	.word	0x00000be0


	//   ....[5]....
        /*00f4*/ 	.word	0x00000c00


	//   ....[6]....
        /*00f8*/ 	.word	0x00000c10


	//   ....[7]....
        /*00fc*/ 	.word	0x00000c20


	//   ....[8]....
        /*0100*/ 	.word	0x00000c50


	//   ....[9]....
        /*0104*/ 	.word	0x00000c70


	//   ....[10]....
        /*0108*/ 	.word	0x00000c90


	//   ....[11]....
        /*010c*/ 	.word	0x00000ca0


	//   ....[12]....
        /*0110*/ 	.word	0x00000cd0


	//   ....[13]....
        /*0114*/ 	.word	0x00000cf0


	//   ....[14]....
        /*0118*/ 	.word	0x00000d10


	//   ....[15]....
        /*011c*/ 	.word	0x00000d20


	//   ....[16]....
        /*0120*/ 	.word	0x00000d50


	//   ....[17]....
        /*0124*/ 	.word	0x00000d80


	//   ....[18]....
        /*0128*/ 	.word	0x00000d90


	//   ....[19]....
        /*012c*/ 	.word	0x00000da0


	//   ....[20]....
        /*0130*/ 	.word	0x00001050


	//   ....[21]....
        /*0134*/ 	.word	0x000010c0


	//   ....[22]....
        /*0138*/ 	.word	0x00001120


	//   ....[23]....
        /*013c*/ 	.word	0x00001180


	//   ....[24]....
        /*0140*/ 	.word	0x000011f0


	//   ....[25]....
        /*0144*/ 	.word	0x00001260


	//   ....[26]....
        /*0148*/ 	.word	0x000012c0


	//   ....[27]....
        /*014c*/ 	.word	0x00001320


	//   ....[28]....
        /*0150*/ 	.word	0x00001380


	//   ....[29]....
        /*0154*/ 	.word	0x000013f0


	//   ....[30]....
        /*0158*/ 	.word	0x00001460


	//   ....[31]....
        /*015c*/ 	.word	0x000014c0


	//   ....[32]....
        /*0160*/ 	.word	0x00001520


	//   ....[33]....
        /*0164*/ 	.word	0x00001580


	//   ....[34]....
        /*0168*/ 	.word	0x000015f0


	//   ....[35]....
        /*016c*/ 	.word	0x00001660


	//   ....[36]....
        /*0170*/ 	.word	0x000016c0


	//   ....[37]....
        /*0174*/ 	.word	0x00001720


	//   ....[38]....
        /*0178*/ 	.word	0x00001780


	//   ....[39]....
        /*017c*/ 	.word	0x000017e0


	//----- nvinfo : EIATTR_EXIT_INSTR_OFFSETS
	.align		4
.L_2583:
        /*0180*/ 	.byte	0x04, 0x1c
        /*0182*/ 	.short	(.L_2585 - .L_2584)


	//   ....[0]....
.L_2584:
        /*0184*/ 	.word	0x00000070


	//   ....[1]....
        /*0188*/ 	.word	0x00000ff0


	//----- nvinfo : EIATTR_MAX_THREADS
	.align		4
.L_2585:
        /*018c*/ 	.byte	0x04, 0x05
        /*018e*/ 	.short	(.L_2587 - .L_2586)
.L_2586:
        /*0190*/ 	.word	0x00000400
        /*0194*/ 	.word	0x00000001
        /*0198*/ 	.word	0x00000001


	//----- nvinfo : EIATTR_CRS_STACK_SIZE
	.align		4
.L_2587:
        /*019c*/ 	.byte	0x04, 0x1e
        /*019e*/ 	.short	(.L_2589 - .L_2588)
.L_2588:
        /*01a0*/ 	.word	0x00000000
.L_2589:


//--------------------- .nv.info._ZN10layer_norm31ln_parallel_residual_bwd_kernelINS_13Kernel_traitsIf6__halffS2_fjLj1280ELj1ELj4ELj1ELj16ENS_18Kernel_traits_baseILj1280EfS2_fS2_fjLj128EEEEELb1ELb1ELb1EEEvNS_9BwdParamsE --------------------------
	.section	.nv.info._ZN10layer_norm31ln_parallel_residual_bwd_kernelINS_13Kernel_traitsIf6__halffS2_fjLj1280ELj1ELj4ELj1ELj16ENS_18Kernel_traits_baseILj1280EfS2_fS2_fjLj128EEEEELb1ELb1ELb1EEEvNS_9BwdParamsE,"",@"SHT_CUDA_INFO"
	.sectionflags	@""
	.align	4


	//----- nvinfo : EIATTR_CUDA_API_VERSION
	.align		4
        /*0000*/ 	.byte	0x04, 0x37
        /*0002*/ 	.short	(.L_2591 - .L_2590)
.L_2590:
        /*0004*/ 	.word	0x00000082


	//----- nvinfo : EIATTR_SW2861232_WAR
	.align		4
.L_2591:
        /*0008*/ 	.byte	0x01, 0x35
	.zero		2


	//----- nvinfo : EIATTR_PARAM_CBANK
	.align		4
        /*000c*/ 	.byte	0x04, 0x0a
        /*000e*/ 	.short	(.L_2593 - .L_2592)
	.align		4
.L_2592:
        /*0010*/ 	.word	index@(.nv.constant0._ZN10layer_norm31ln_parallel_residual_bwd_kernelINS_13Kernel_traitsIf6__halffS2_fjLj1280ELj1ELj4ELj1ELj16ENS_18Kernel_traits_baseILj1280EfS2_fS2_fjLj128EEEEELb1ELb1ELb1EEEvNS_9BwdParamsE)
        /*0014*/ 	.short	0x0160
        /*0016*/ 	.short	0x0128


	//----- nvinfo : EIATTR_CBANK_PARAM_SIZE
	.align		4
.L_2593:
        /*0018*/ 	.byte	0x03, 0x19
        /*001a*/ 	.short	0x0128


	//----- nvinfo : EIATTR_KPARAM_INFO
	.align		4
        /*001c*/ 	.byte	0x04, 0x17
        /*001e*/ 	.short	(.L_2595 - .L_2594)
.L_2594:
        /*0020*/ 	.word	0x00000000
        /*0024*/ 	.short	0x0000
        /*0026*/ 	.short	0x0000
        /*0028*/ 	.byte	0x00, 0xf0, 0xa1, 0x04


	//----- nvinfo : EIATTR_MAXREG_COUNT
	.align		4
.L_2595:
        /*002c*/ 	.byte	0x03, 0x1b
        /*002e*/ 	.short	0x00ff


	//----- nvinfo : EIATTR_NUM_BARRIERS
	.align		4
        /*0030*/ 	.byte	0x02, 0x4c
        /*0032*/ 	.byte	0x01
	.zero		1


	//----- nvinfo : EIATTR_ANNOTATIONS
	.align		4
        /*0034*/ 	.byte	0x04, 0x55
        /*0036*/ 	.short	(.L_2597 - .L_2596)


	//   ....[0]....
.L_2596:
        /* <DEDUP_REMOVED lines=91> */


	//----- nvinfo : EIATTR_MERCURY_ISA_VERSION
	.align		4
.L_2597:
        /*05d8*/ 	.byte	0x03, 0x5f
        /*05da*/ 	.short	0x0000


	//----- nvinfo : EIATTR_COOP_GROUP_MASK_REGIDS
	.align		4
        /*05dc*/ 	.byte	0x04, 0x29
        /*05de*/ 	.short	(.L_2599 - .L_2598)


	//   ....[0]....
.L_2598:
        /*05e0*/ 	.word	0xffffffff


	//   ....[1]....
        /*05e4*/ 	.word	0xffffffff


	//   ....[2]....
        /*05e8*/ 	.word	0xffffffff


	//   ....[3]....
        /*05ec*/ 	.word	0xffffffff


	//   ....[4]....
        /*05f0*/ 	.word	0xffffffff


	//   ....[5]....
        /*05f4*/ 	.word	0xffffffff


	//   ....[6]....
        /*05f8*/ 	.word	0xffffffff


	//   ....[7]....
        /*05fc*/ 	.word	0xffffffff


	//   ....[8]....
        /*0600*/ 	.word	0xffffffff


	//   ....[9]....
        /*0604*/ 	.word	0xffffffff


	//   ....[10]....
        /*0608*/ 	.word	0xffffffff


	//   ....[11]....
        /*060c*/ 	.word	0xffffffff


	//   ....[12]....
        /*0610*/ 	.word	0xffffffff


	//   ....[13]....
        /*0614*/ 	.word	0xffffffff


	//   ....[14]....
        /*0618*/ 	.word	0xffffffff


	//   ....[15]....
        /*061c*/ 	.word	0xffffffff


	//   ....[16]....
        /*0620*/ 	.word	0xffffffff


	//   ....[17]....
        /*0624*/ 	.word	0xffffffff


	//   ....[18]....
        /*0628*/ 	.word	0xffffffff


	//   ....[19]....
        /*062c*/ 	.word	0xffffffff


	//----- nvinfo : EIATTR_COOP_GROUP_INSTR_OFFSETS
	.align		4
.L_2599:
        /*0630*/ 	.byte	0x04, 0x28
        /*0632*/ 	.short	(.L_2601 - .L_2600)


	//   ....[0]....
.L_2600:
        /*0634*/ 	.word	0x000028f0


	//   ....[1]....
        /*0638*/ 	.word	0x00002910


	//   ....[2]....
        /*063c*/ 	.word	0x00002940


	//   ....[3]....
        /*0640*/ 	.word	0x00002960


	//   ....[4]....
        /*0644*/ 	.word	0x00002980


	//   ....[5]....
        /*0648*/ 	.word	0x000029a0


	//   ....[6]....
        /*064c*/ 	.word	0x000029c0


	//   ....[7]....
        /*0650*/ 	.word	0x000029e0


	//   ....[8]....
        /*0654*/ 	.word	0x000029f0


	//   ....[9]....
        /*0658*/ 	.word	0x00002a10


	//   ....[10]....
        /*065c*/ 	.word	0x00006240


	//   ....[11]....
        /*0660*/ 	.word	0x000062c0


	//   ....[12]....
        /*0664*/ 	.word	0x00006340


	//   ....[13]....
        /*0668*/ 	.word	0x000063b0


	//   ....[14]....
        /*066c*/ 	.word	0x00006430


	//   ....[15]....
        /*0670*/ 	.word	0x000064a0


	//   ....[16]....
        /*0674*/ 	.word	0x00006520


	//   ....[17]....
        /*0678*/ 	.word	0x00006590


	//   ....[18]....
        /*067c*/ 	.word	0x00006610


	//   ....[19]....
        /*0680*/ 	.word	0x00006680


	//----- nvinfo : EIATTR_EXIT_INSTR_OFFSETS
	.align		4
.L_2601:
        /*0684*/ 	.byte	0x04, 0x1c
        /*0686*/ 	.short	(.L_2603 - .L_2602)


	//   ....[0]....
.L_2602:
        /*0688*/ 	.word	0x000061e0


	//----- nvinfo : EIATTR_MAX_THREADS
	.align		4
.L_2603:
        /*068c*/ 	.byte	0x04, 0x05
        /*068e*/ 	.short	(.L_2605 - .L_2604)
.L_2604:
        /*0690*/ 	.word	0x00000080
        /*0694*/ 	.word	0x00000001
        /*0698*/ 	.word	0x00000001


	//----- nvinfo : EIATTR_CRS_STACK_SIZE
	.align		4
.L_2605:
        /*069c*/ 	.byte	0x04, 0x1e
        /*069e*/ 	.short	(.L_2607 - .L_2606)
.L_2606:
        /*06a0*/ 	.word	0x00000000
.L_2607:


//--------------------- .nv.info._ZN10layer_norm31ln_parallel_residual_bwd_kernelINS_13Kernel_traitsI6__halfffffjLj1280ELj1ELj4ELj1ELj16ENS_18Kernel_traits_baseILj1280ES2_ffffjLj128EEEEELb0ELb0ELb0EEEvNS_9BwdParamsE --------------------------
	.section	.nv.info._ZN10layer_norm31ln_parallel_residual_bwd_kernelINS_13Kernel_traitsI6__halfffffjLj1280ELj1ELj4ELj1ELj16ENS_18Kernel_traits_baseILj1280ES2_ffffjLj128EEEEELb0ELb0ELb0EEEvNS_9BwdParamsE,"",@"SHT_CUDA_INFO"
	.sectionflags	@""
	.align	4


	//----- nvinfo : EIATTR_CUDA_API_VERSION
	.align		4
        /*0000*/ 	.byte	0x04, 0x37
        /*0002*/ 	.short	(.L_2609 - .L_2608)
.L_2608:
        /*0004*/ 	.word	0x00000082


	//----- nvinfo : EIATTR_SW2861232_WAR
	.align		4
.L_2609:
        /*0008*/ 	.byte	0x01, 0x35
	.zero		2


	//----- nvinfo : EIATTR_PARAM_CBANK
	.align		4
        /*000c*/ 	.byte	0x04, 0x0a
        /*000e*/ 	.short	(.L_2611 - .L_2610)
	.align		4
.L_2610:
        /*0010*/ 	.word	index@(.nv.constant0._ZN10layer_norm31ln_parallel_residual_bwd_kernelINS_13Kernel_traitsI6__halfffffjLj1280ELj1ELj4ELj1ELj16ENS_18Kernel_traits_baseILj1280ES2_ffffjLj128EEEEELb0ELb0ELb0EEEvNS_9BwdParamsE)
        /*0014*/ 	.short	0x0160
        /*0016*/ 	.short	0x0128


	//----- nvinfo : EIATTR_CBANK_PARAM_SIZE
	.align		4
.L_2611:
        /*0018*/ 	.byte	0x03, 0x19
        /*001a*/ 	.short	0x0128


	//----- nvinfo : EIATTR_KPARAM_INFO
	.align		4
        /*001c*/ 	.byte	0x04, 0x17
        /*001e*/ 	.short	(.L_2613 - .L_2612)
.L_2612:
        /*0020*/ 	.word	0x00000000
        /*0024*/ 	.short	0x0000
        /*0026*/ 	.short	0x0000
        /*0028*/ 	.byte	0x00, 0xf0, 0xa1, 0x04


	//----- nvinfo : EIATTR_MAXREG_COUNT
	.align		4
.L_2613:
        /*002c*/ 	.byte	0x03, 0x1b
        /*002e*/ 	.short	0x00ff


	//----- nvinfo : EIATTR_NUM_BARRIERS
	.align		4
        /*0030*/ 	.byte	0x02, 0x4c
        /*0032*/ 	.byte	0x01
	.zero		1


	//----- nvinfo : EIATTR_ANNOTATIONS
	.align		4
        /*0034*/ 	.byte	0x04, 0x55
        /*0036*/ 	.short	(.L_2615 - .L_2614)


	//   ....[0]....
.L_2614:
        /* <DEDUP_REMOVED lines=862> */


	//----- nvinfo : EIATTR_MERCURY_ISA_VERSION
	.align		4
.L_2615:
        /*3600*/ 	.byte	0x03, 0x5f
        /*3602*/ 	.short	0x0000


	//----- nvinfo : EIATTR_COOP_GROUP_MASK_REGIDS
	.align		4
        /*3604*/ 	.byte	0x04, 0x29
        /*3606*/ 	.short	(.L_2617 - .L_2616)


	//   ....[0]....
.L_2616:
        /*3608*/ 	.word	0xffffffff


	//   ....[1]....
        /*360c*/ 	.word	0xffffffff


	//   ....[2]....
        /*3610*/ 	.word	0xffffffff


	//   ....[3]....
        /*3614*/ 	.word	0xffffffff


	//   ....[4]....
        /*3618*/ 	.word	0xffffffff


	//   ....[5]....
        /*361c*/ 	.word	0xffffffff


	//   ....[6]....
        /*3620*/ 	.word	0xffffffff


	//   ....[7]....
        /*3624*/ 	.word	0xffffffff


	//   ....[8]....
        /*3628*/ 	.word	0xffffffff


	//   ....[9]....
        /*362c*/ 	.word	0xffffffff


	//   ....[10]....
        /*3630*/ 	.word	0xffffffff


	//   ....[11]....
        /*3634*/ 	.word	0xffffffff


	//   ....[12]....
        /*3638*/ 	.word	0xffffffff


	//   ....[13]....
        /*363c*/ 	.word	0xffffffff


	//   ....[14]....
        /*3640*/ 	.word	0xffffffff


	//   ....[15]....
        /*3644*/ 	.word	0xffffffff


	//   ....[16]....
        /*3648*/ 	.word	0xffffffff


	//   ....[17]....
        /*364c*/ 	.word	0xffffffff


	//   ....[18]....
        /*3650*/ 	.word	0xffffffff


	//   ....[19]....
        /*3654*/ 	.word	0xffffffff


	//----- nvinfo : EIATTR_COOP_GROUP_INSTR_OFFSETS
	.align		4
.L_2617:
        /*3658*/ 	.byte	0x04, 0x28
        /*365a*/ 	.short	(.L_2619 - .L_2618)


	//   ....[0]....
.L_2618:
        /*365c*/ 	.word	0x00007950


	//   ....[1]....
        /*3660*/ 	.word	0x00007980


	//   ....[2]....
        /*3664*/ 	.word	0x00007990


	//   ....[3]....
        /*3668*/ 	.word	0x000079c0


	//   ....[4]....
        /*366c*/ 	.word	0x000079d0


	//   ....[5]....
        /*3670*/ 	.word	0x00007a00


	//   ....[6]....
        /*3674*/ 	.word	0x00007a20


	//   ....[7]....
        /*3678*/ 	.word	0x00007a40


	//   ....[8]....
        /*367c*/ 	.word	0x00007a50


	//   ....[9]....
        /*3680*/ 	.word	0x00007a70


	//   ....[10]....
        /*3684*/ 	.word	0x0000e4a0


	//   ....[11]....
        /*3688*/ 	.word	0x0000e520


	//   ....[12]....
        /*368c*/ 	.word	0x0000e5a0


	//   ....[13]....
        /*3690*/ 	.word	0x0000e610


	//   ....[14]....
        /*3694*/ 	.word	0x0000e690


	//   ....[15]....
        /*3698*/ 	.word	0x0000e700


	//   ....[16]....
        /*369c*/ 	.word	0x0000e780


	//   ....[17]....
        /*36a0*/ 	.word	0x0000e7f0


	//   ....[18]....
        /*36a4*/ 	.word	0x0000e870


	//   ....[19]....
        /*36a8*/ 	.word	0x0000e8e0


	//----- nvinfo : EIATTR_EXIT_INSTR_OFFSETS
	.align		4
.L_2619:
        /*36ac*/ 	.byte	0x04, 0x1c
        /*36ae*/ 	.short	(.L_2621 - .L_2620)


	//   ....[0]....
.L_2620:
        /*36b0*/ 	.word	0x0000e380


	//   ....[1]....
        /*36b4*/ 	.word	0x0000e440


	//----- nvinfo : EIATTR_MAX_THREADS
	.align		4
.L_2621:
        /*36b8*/ 	.byte	0x04, 0x05
        /*36ba*/ 	.short	(.L_2623 - .L_2622)
.L_2622:
        /*36bc*/ 	.word	0x00000080
        /*36c0*/ 	.word	0x00000001
        /*36c4*/ 	.word	0x00000001


	//----- nvinfo : EIATTR_CRS_STACK_SIZE
	.align		4
.L_2623:
        /*36c8*/ 	.byte	0x04, 0x1e
        /*36ca*/ 	.short	(.L_2625 - .L_2624)
.L_2624:
        /*36cc*/ 	.word	0x00000000
.L_2625:


//--------------------- .nv.info._ZN10layer_norm31ln_parallel_residual_bwd_kernelINS_13Kernel_traitsI6__halfffffjLj1280ELj1ELj4ELj1ELj16ENS_18Kernel_traits_baseILj1280ES2_ffffjLj128EEEEELb0ELb0ELb1EEEvNS_9BwdParamsE --------------------------
	.section	.nv.info._ZN10layer_norm31ln_parallel_residual_bwd_kernelINS_13Kernel_traitsI6__halfffffjLj1280ELj1ELj4ELj1ELj16ENS_18Kernel_traits_baseILj1280ES2_ffffjLj128EEEEELb0ELb0ELb1EEEvNS_9BwdParamsE,"",@"SHT_CUDA_INFO"
	.sectionflags	@""
	.align	4


	//----- nvinfo : EIATTR_CUDA_API_VERSION
	.align		4
        /*0000*/ 	.byte	0x04, 0x37
        /*0002*/ 	.short	(.L_2627 - .L_2626)
.L_2626:
        /*0004*/ 	.word	0x00000082


	//----- nvinfo : EIATTR_SW2861232_WAR
	.align		4
.L_2627:
        /*0008*/ 	.byte	0x01, 0x35
	.zero		2


	//----- nvinfo : EIATTR_PARAM_CBANK
	.align		4
        /*000c*/ 	.byte	0x04, 0x0a
        /*000e*/ 	.short	(.L_2629 - .L_2628)
	.align		4
.L_2628:
        /*0010*/ 	.word	index@(.nv.constant0._ZN10layer_norm31ln_parallel_residual_bwd_kernelINS_13Kernel_traitsI6__halfffffjLj1280ELj1ELj4ELj1ELj16ENS_18Kernel_traits_baseILj1280ES2_ffffjLj128EEEEELb0ELb0ELb1EEEvNS_9BwdParamsE)
        /*0014*/ 	.short	0x0160
        /*0016*/ 	.short	0x0128


	//----- nvinfo : EIATTR_CBANK_PARAM_SIZE
	.align		4
.L_2629:
        /*0018*/ 	.byte	0x03, 0x19
        /*001a*/ 	.short	0x0128


	//----- nvinfo : EIATTR_KPARAM_INFO
	.align		4
        /*001c*/ 	.byte	0x04, 0x17
        /*001e*/ 	.short	(.L_2631 - .L_2630)
.L_2630:
        /*0020*/ 	.word	0x00000000
        /*0024*/ 	.short	0x0000
        /*0026*/ 	.short	0x0000
        /*0028*/ 	.byte	0x00, 0xf0, 0xa1, 0x04


	//----- nvinfo : EIATTR_MAXREG_COUNT
	.align		4
.L_2631:
        /*002c*/ 	.byte	0x03, 0x1b
        /*002e*/ 	.short	0x00ff


	//----- nvinfo : EIATTR_NUM_BARRIERS
	.align		4
        /*0030*/ 	.byte	0x02, 0x4c
        /*0032*/ 	.byte	0x01
	.zero		1


	//----- nvinfo : EIATTR_ANNOTATIONS
	.align		4
        /*0034*/ 	.byte	0x04, 0x55
        /*0036*/ 	.short	(.L_2633 - .L_2632)


	//   ....[0]....
.L_2632:
        /* <DEDUP_REMOVED lines=259> */


	//----- nvinfo : EIATTR_MERCURY_ISA_VERSION
	.align		4
.L_2633:
        /*1058*/ 	.byte	0x03, 0x5f
        /*105a*/ 	.short	0x0000


	//----- nvinfo : EIATTR_COOP_GROUP_MASK_REGIDS
	.align		4
        /*105c*/ 	.byte	0x04, 0x29
        /*105e*/ 	.short	(.L_2635 - .L_2634)


	//   ....[0]....
.L_2634:
        /*1060*/ 	.word	0xffffffff


	//   ....[1]....
        /*1064*/ 	.word	0xffffffff


	//   ....[2]....
        /*1068*/ 	.word	0xffffffff


	//   ....[3]....
        /*106c*/ 	.word	0xffffffff


	//   ....[4]....
        /*1070*/ 	.word	0xffffffff


	//   ....[5]....
        /*1074*/ 	.word	0xffffffff


	//   ....[6]....
        /*1078*/ 	.word	0xffffffff


	//   ....[7]....
        /*107c*/ 	.word	0xffffffff


	//   ....[8]....
        /*1080*/ 	.word	0xffffffff


	//   ....[9]....
        /*1084*/ 	.word	0xffffffff


	//   ....[10]....
        /*1088*/ 	.word	0xffffffff


	//   ....[11]....
        /*108c*/ 	.word	0xffffffff


	//   ....[12]....
        /*1090*/ 	.word	0xffffffff


	//   ....[13]....
        /*1094*/ 	.word	0xffffffff


	//   ....[14]....
        /*1098*/ 	.word	0xffffffff


	//   ....[15]....
        /*109c*/ 	.word	0xffffffff


	//   ....[16]....
        /*10a0*/ 	.word	0xffffffff


	//   ....[17]....
        /*10a4*/ 	.word	0xffffffff


	//   ....[18]....
        /*10a8*/ 	.word	0xffffffff


	//   ....[19]....
        /*10ac*/ 	.word	0xffffffff


	//----- nvinfo : EIATTR_COOP_GROUP_INSTR_OFFSETS
	.align		4
.L_2635:
        /*10b0*/ 	.byte	0x04, 0x28
        /*10b2*/ 	.short	(.L_2637 - .L_2636)


	//   ....[0]....
.L_2636:
        /*10b4*/ 	.word	0x00004e30


	//   ....[1]....
        /*10b8*/ 	.word	0x00004e50


	//   ....[2]....
        /*10bc*/ 	.word	0x00004e80


	//   ....[3]....
        /*10c0*/ 	.word	0x00004ea0


	//   ....[4]....
        /*10c4*/ 	.word	0x00004ec0


	//   ....[5]....
        /*10c8*/ 	.word	0x00004ee0


	//   ....[6]....
        /*10cc*/ 	.word	0x00004f00


	//   ....[7]....
        /*10d0*/ 	.word	0x00004f20


	//   ....[8]....
        /*10d4*/ 	.word	0x00004f30


	//   ....[9]....
        /*10d8*/ 	.word	0x00004f50


	//   ....[10]....
        /*10dc*/ 	.word	0x00008b40


	//   ....[11]....
        /*10e0*/ 	.word	0x00008bc0


	//   ....[12]....
        /*10e4*/ 	.word	0x00008c40


	//   ....[13]....
        /*10e8*/ 	.word	0x00008cb0


	//   ....[14]....
        /*10ec*/ 	.word	0x00008d30


	//   ....[15]....
        /*10f0*/ 	.word	0x00008da0


	//   ....[16]....
        /*10f4*/ 	.word	0x00008e20


	//   ....[17]....
        /*10f8*/ 	.word	0x00008e90


	//   ....[18]....
        /*10fc*/ 	.word	0x00008f10


	//   ....[19]....
        /*1100*/ 	.word	0x00008f80


	//----- nvinfo : EIATTR_EXIT_INSTR_OFFSETS
	.align		4
.L_2637:
        /*1104*/ 	.byte	0x04, 0x1c
        /*1106*/ 	.short	(.L_2639 - .L_2638)


	//   ....[0]....
.L_2638:
        /*1108*/ 	.word	0x00008ae0


	//----- nvinfo : EIATTR_MAX_THREADS
	.align		4
.L_2639:
        /*110c*/ 	.byte	0x04, 0x05
        /*110e*/ 	.short	(.L_2641 - .L_2640)
.L_2640:
        /*1110*/ 	.word	0x00000080
        /*1114*/ 	.word	0x00000001
        /*1118*/ 	.word	0x00000001


	//----- nvinfo : EIATTR_CRS_STACK_SIZE
	.align		4
.L_2641:
        /*111c*/ 	.byte	0x04, 0x1e
        /*111e*/ 	.short	(.L_2643 - .L_2642)
.L_2642:
        /*1120*/ 	.word	0x00000000
.L_2643:


//--------------------- .nv.info._ZN10layer_norm31ln_parallel_residual_bwd_kernelINS_13Kernel_traitsI6__halfffffjLj1280ELj1ELj4ELj1ELj16ENS_18Kernel_traits_baseILj1280ES2_ffffjLj128EEEEELb0ELb1ELb0EEEvNS_9BwdParamsE --------------------------
	.section	.nv.info._ZN10layer_norm31ln_parallel_residual_bwd_kernelINS_13Kernel_traitsI6__halfffffjLj1280ELj1ELj4ELj1ELj16ENS_18Kernel_traits_baseILj1280ES2_ffffjLj128EEEEELb0ELb1ELb0EEEvNS_9BwdParamsE,"",@"SHT_CUDA_INFO"
	.sectionflags	@""
	.align	4


	//----- nvinfo : EIATTR_CUDA_API_VERSION
	.align		4
        /*0000*/ 	.byte	0x04, 0x37
        /*0002*/ 	.short	(.L_2645 - .L_2644)
.L_2644:
        /*0004*/ 	.word	0x00000082


	//----- nvinfo : EIATTR_SW2861232_WAR
	.align		4
.L_2645:
        /*0008*/ 	.byte	0x01, 0x35
	.zero		2


	//----- nvinfo : EIATTR_PARAM_CBANK
	.align		4
        /*000c*/ 	.byte	0x04, 0x0a
        /*000e*/ 	.short	(.L_2647 - .L_2646)
	.align		4
.L_2646:
        /*0010*/ 	.word	index@(.nv.constant0._ZN10layer_norm31ln_parallel_residual_bwd_kernelINS_13Kernel_traitsI6__halfffffjLj1280ELj1ELj4ELj1ELj16ENS_18Kernel_traits_baseILj1280ES2_ffffjLj128EEEEELb0ELb1ELb0EEEvNS_9BwdParamsE)
        /*0014*/ 	.short	0x0160
        /*0016*/ 	.short	0x0128


	//----- nvinfo : EIATTR_CBANK_PARAM_SIZE
	.align		4
.L_2647:
        /*0018*/ 	.byte	0x03, 0x19
        /*001a*/ 	.short	0x0128


	//----- nvinfo : EIATTR_KPARAM_INFO
	.align		4
        /*001c*/ 	.byte	0x04, 0x17
        /*001e*/ 	.short	(.L_2649 - .L_2648)
.L_2648:
        /*0020*/ 	.word	0x00000000
        /*0024*/ 	.short	0x0000
        /*0026*/ 	.short	0x0000
        /*0028*/ 	.byte	0x00, 0xf0, 0xa1, 0x04


	//----- nvinfo : EIATTR_MAXREG_COUNT
	.align		4
.L_2649:
        /*002c*/ 	.byte	0x03, 0x1b
        /*002e*/ 	.short	0x00ff


	//----- nvinfo : EIATTR_NUM_BARRIERS
	.align		4
        /*0030*/ 	.byte	0x02, 0x4c
        /*0032*/ 	.byte	0x01
	.zero		1


	//----- nvinfo : EIATTR_ANNOTATIONS
	.align		4
        /*0034*/ 	.byte	0x04, 0x55
        /*0036*/ 	.short	(.L_2651 - .L_2650)


	//   ....[0]....
.L_2650:
        /* <DEDUP_REMOVED lines=13> */


	//----- nvinfo : EIATTR_MERCURY_ISA_VERSION
	.align		4
.L_2651:
        /*00f8*/ 	.byte	0x03, 0x5f
        /*00fa*/ 	.short	0x0000


	//----- nvinfo : EIATTR_COOP_GROUP_MASK_REGIDS
	.align		4
        /*00fc*/ 	.byte	0x04, 0x29
        /*00fe*/ 	.short	(.L_2653 - .L_2652)


	//   ....[0]....
.L_2652:
        /*0100*/ 	.word	0xffffffff


	//   ....[1]....
        /*0104*/ 	.word	0xffffffff


	//   ....[2]....
        /*0108*/ 	.word	0xffffffff


	//   ....[3]....
        /*010c*/ 	.word	0xffffffff


	//   ....[4]....
        /*0110*/ 	.word	0xffffffff


	//   ....[5]....
        /*0114*/ 	.word	0xffffffff


	//   ....[6]....
        /*0118*/ 	.word	0xffffffff


	//   ....[7]....
        /*011c*/ 	.word	0xffffffff


	//   ....[8]....
        /*0120*/ 	.word	0xffffffff


	//   ....[9]....
        /*0124*/ 	.word	0xffffffff


	//   ....[10]....
        /*0128*/ 	.word	0xffffffff


	//   ....[11]....
        /*012c*/ 	.word	0xffffffff


	//   ....[12]....
        /*0130*/ 	.word	0xffffffff


	//   ....[13]....
        /*0134*/ 	.word	0xffffffff


	//   ....[14]....
        /*0138*/ 	.word	0xffffffff


	//   ....[15]....
        /*013c*/ 	.word	0xffffffff


	//   ....[16]....
        /*0140*/ 	.word	0xffffffff


	//   ....[17]....
        /*0144*/ 	.word	0xffffffff


	//   ....[18]....
        /*0148*/ 	.word	0xffffffff


	//   ....[19]....
        /*014c*/ 	.word	0xffffffff


	//----- nvinfo : EIATTR_COOP_GROUP_INSTR_OFFSETS
	.align		4
.L_2653:
        /*0150*/ 	.byte	0x04, 0x28
        /*0152*/ 	.short	(.L_2655 - .L_2654)


	//   ....[0]....
.L_2654:
        /*0154*/ 	.word	0x00002b60


	//   ....[1]....
        /*0158*/ 	.word	0x00002b80


	//   ....[2]....
        /*015c*/ 	.word	0x00002bb0


	//   ....[3]....
        /*0160*/ 	.word	0x00002bd0


	//   ....[4]....
        /*0164*/ 	.word	0x00002bf0


	//   ....[5]....
        /*0168*/ 	.word	0x00002c10


	//   ....[6]....
        /*016c*/ 	.word	0x00002c20


	//   ....[7]....
        /*0170*/ 	.word	0x00002c50


	//   ....[8]....
        /*0174*/ 	.word	0x00002c60


	//   ....[9]....
        /*0178*/ 	.word	0x00002c80


	//   ....[10]....
        /*017c*/ 	.word	0x00005dd0


	//   ....[11]....
        /*0180*/ 	.word	0x00005e50


	//   ....[12]....
        /*0184*/ 	.word	0x00005ed0


	//   ....[13]....
        /*0188*/ 	.word	0x00005f40


	//   ....[14]....
        /*018c*/ 	.word	0x00005fc0


	//   ....[15]....
        /*0190*/ 	.word	0x00006030


	//   ....[16]....
        /*0194*/ 	.word	0x000060b0


	//   ....[17]....
        /*0198*/ 	.word	0x00006120


	//   ....[18]....
        /*019c*/ 	.word	0x000061a0


	//   ....[19]....
        /*01a0*/ 	.word	0x00006210


	//----- nvinfo : EIATTR_EXIT_INSTR_OFFSETS
	.align		4
.L_2655:
        /*01a4*/ 	.byte	0x04, 0x1c
        /*01a6*/ 	.short	(.L_2657 - .L_2656)


	//   ....[0]....
.L_2656:
        /*01a8*/ 	.word	0x00005d40


	//   ....[1]....
        /*01ac*/ 	.word	0x00005d70


	//----- nvinfo : EIATTR_MAX_THREADS
	.align		4
.L_2657:
        /*01b0*/ 	.byte	0x04, 0x05
        /*01b2*/ 	.short	(.L_2659 - .L_2658)
.L_2658:
        /*01b4*/ 	.word	0x00000080
        /*01b8*/ 	.word	0x00000001
        /*01bc*/ 	.word	0x00000001


	//----- nvinfo : EIATTR_CRS_STACK_SIZE
	.align		4
.L_2659:
        /*01c0*/ 	.byte	0x04, 0x1e
        /*01c2*/ 	.short	(.L_2661 - .L_2660)
.L_2660:
        /*01c4*/ 	.word	0x00000000
.L_2661:


//--------------------- .nv.info._ZN10layer_norm31ln_parallel_residual_bwd_kernelINS_13Kernel_traitsI6__halfffffjLj1280ELj1ELj4ELj1ELj16ENS_18Kernel_traits_baseILj1280ES2_ffffjLj128EEEEELb0ELb1ELb1EEEvNS_9BwdParamsE --------------------------
	.section	.nv.info._ZN10layer_norm31ln_parallel_residual_bwd_kernelINS_13Kernel_traitsI6__halfffffjLj1280ELj1ELj4ELj1ELj16ENS_18Kernel_traits_baseILj1280ES2_ffffjLj128EEEEELb0ELb1ELb1EEEvNS_9BwdParamsE,"",@"SHT_CUDA_INFO"
	.sectionflags	@""
	.align	4


	//----- nvinfo : EIATTR_CUDA_API_VERSION
	.align		4
        /*0000*/ 	.byte	0x04, 0x37
        /*0002*/ 	.short	(.L_2663 - .L_2662)
.L_2662:
        /*0004*/ 	.word	0x00000082


	//----- nvinfo : EIATTR_SW2861232_WAR
	.align		4
.L_2663:
        /*0008*/ 	.byte	0x01, 0x35
	.zero		2


	//----- nvinfo : EIATTR_PARAM_CBANK
	.align		4
        /*000c*/ 	.byte	0x04, 0x0a
        /*000e*/ 	.short	(.L_2665 - .L_2664)
	.align		4
.L_2664:
        /*0010*/ 	.word	index@(.nv.constant0._ZN10layer_norm31ln_parallel_residual_bwd_kernelINS_13Kernel_traitsI6__halfffffjLj1280ELj1ELj4ELj1ELj16ENS_18Kernel_traits_baseILj1280ES2_ffffjLj128EEEEELb0ELb1ELb1EEEvNS_9BwdParamsE)
        /*0014*/ 	.short	0x0160
        /*0016*/ 	.short	0x0128


	//----- nvinfo : EIATTR_CBANK_PARAM_SIZE
	.align		4
.L_2665:
        /*0018*/ 	.byte	0x03, 0x19
        /*001a*/ 	.short	0x0128


	//----- nvinfo : EIATTR_KPARAM_INFO
	.align		4
        /*001c*/ 	.byte	0x04, 0x17
        /*001e*/ 	.short	(.L_2667 - .L_2666)
.L_2666:
        /*0020*/ 	.word	0x00000000
        /*0024*/ 	.short	0x0000
        /*0026*/ 	.short	0x0000
        /*0028*/ 	.byte	0x00, 0xf0, 0xa1, 0x04


	//----- nvinfo : EIATTR_MAXREG_COUNT
	.align		4
.L_2667:
        /*002c*/ 	.byte	0x03, 0x1b
        /*002e*/ 	.short	0x00ff


	//----- nvinfo : EIATTR_NUM_BARRIERS
	.align		4
        /*0030*/ 	.byte	0x02, 0x4c
        /*0032*/ 	.byte	0x01
	.zero		1


	//----- nvinfo : EIATTR_ANNOTATIONS
	.align		4
        /*0034*/ 	.byte	0x04, 0x55
        /*0036*/ 	.short	(.L_2669 - .L_2668)


	//   ....[0]....
.L_2668:
        /* <DEDUP_REMOVED lines=55> */


	//----- nvinfo : EIATTR_MERCURY_ISA_VERSION
	.align		4
.L_2669:
        /*0398*/ 	.byte	0x03, 0x5f
        /*039a*/ 	.short	0x0000


	//----- nvinfo : EIATTR_COOP_GROUP_MASK_REGIDS
	.align		4
        /*039c*/ 	.byte	0x04, 0x29
        /*039e*/ 	.short	(.L_2671 - .L_2670)


	//   ....[0]....
.L_2670:
        /*03a0*/ 	.word	0xffffffff


	//   ....[1]....
        /*03a4*/ 	.word	0xffffffff


	//   ....[2]....
        /*03a8*/ 	.word	0xffffffff


	//   ....[3]....
        /*03ac*/ 	.word	0xffffffff


	//   ....[4]....
        /*03b0*/ 	.word	0xffffffff


	//   ....[5]....
        /*03b4*/ 	.word	0xffffffff


	//   ....[6]....
        /*03b8*/ 	.word	0xffffffff


	//   ....[7]....
        /*03bc*/ 	.word	0xffffffff


	//   ....[8]....
        /*03c0*/ 	.word	0xffffffff


	//   ....[9]....
        /*03c4*/ 	.word	0xffffffff


	//   ....[10]....
        /*03c8*/ 	.word	0xffffffff


	//   ....[11]....
        /*03cc*/ 	.word	0xffffffff


	//   ....[12]....
        /*03d0*/ 	.word	0xffffffff


	//   ....[13]....
        /*03d4*/ 	.word	0xffffffff


	//   ....[14]....
        /*03d8*/ 	.word	0xffffffff


	//   ....[15]....
        /*03dc*/ 	.word	0xffffffff


	//   ....[16]....
        /*03e0*/ 	.word	0xffffffff


	//   ....[17]....
        /*03e4*/ 	.word	0xffffffff


	//   ....[18]....
        /*03e8*/ 	.word	0xffffffff


	//   ....[19]....
        /*03ec*/ 	.word	0xffffffff


	//----- nvinfo : EIATTR_COOP_GROUP_INSTR_OFFSETS
	.align		4
.L_2671:
        /*03f0*/ 	.byte	0x04, 0x28
        /*03f2*/ 	.short	(.L_2673 - .L_2672)


	//   ....[0]....
.L_2672:
        /*03f4*/ 	.word	0x00002a40


	//   ....[1]....
        /*03f8*/ 	.word	0x00002a60


	//   ....[2]....
        /*03fc*/ 	.word	0x00002a90


	//   ....[3]....
        /*0400*/ 	.word	0x00002ab0


	//   ....[4]....
        /*0404*/ 	.word	0x00002ad0


	//   ....[5]....
        /*0408*/ 	.word	0x00002af0


	//   ....[6]....
        /*040c*/ 	.word	0x00002b10


	//   ....[7]....
        /*0410*/ 	.word	0x00002b30


	//   ....[8]....
        /*0414*/ 	.word	0x00002b40


	//   ....[9]....
        /*0418*/ 	.word	0x00002b60


	//   ....[10]....
        /*041c*/ 	.word	0x00005500


	//   ....[11]....
        /*0420*/ 	.word	0x00005580


	//   ....[12]....
        /*0424*/ 	.word	0x00005600


	//   ....[13]....
        /*0428*/ 	.word	0x00005670


	//   ....[14]....
        /*042c*/ 	.word	0x000056f0


	//   ....[15]....
        /*0430*/ 	.word	0x00005760


	//   ....[16]....
        /*0434*/ 	.word	0x000057e0


	//   ....[17]....
        /*0438*/ 	.word	0x00005850


	//   ....[18]....
        /*043c*/ 	.word	0x000058d0


	//   ....[19]....
        /*0440*/ 	.word	0x00005940


	//----- nvinfo : EIATTR_EXIT_INSTR_OFFSETS
	.align		4
.L_2673:
        /*0444*/ 	.byte	0x04, 0x1c
        /*0446*/ 	.short	(.L_2675 - .L_2674)


	//   ....[0]....
.L_2674:
        /*0448*/ 	.word	0x000054a0


	//----- nvinfo : EIATTR_MAX_THREADS
	.align		4
.L_2675:
        /*044c*/ 	.byte	0x04, 0x05
        /*044e*/ 	.short	(.L_2677 - .L_2676)
.L_2676:
        /*0450*/ 	.word	0x00000080
        /*0454*/ 	.word	0x00000001
        /*0458*/ 	.word	0x00000001


	//----- nvinfo : EIATTR_CRS_STACK_SIZE
	.align		4
.L_2677:
        /*045c*/ 	.byte	0x04, 0x1e
        /*045e*/ 	.short	(.L_2679 - .L_2678)
.L_2678:
        /*0460*/ 	.word	0x00000000
.L_2679:


//--------------------- .nv.info._ZN10layer_norm31ln_parallel_residual_bwd_kernelINS_13Kernel_traitsI6__halfffffjLj1280ELj1ELj4ELj1ELj16ENS_18Kernel_traits_baseILj1280ES2_ffffjLj128EEEEELb1ELb0ELb0EEEvNS_9BwdParamsE --------------------------
	.section	.nv.info._ZN10layer_norm31ln_parallel_residual_bwd_kernelINS_13Kernel_traitsI6__halfffffjLj1280ELj1ELj4ELj1ELj16ENS_18Kernel_traits_baseILj1280ES2_ffffjLj128EEEEELb1ELb0ELb0EEEvNS_9BwdParamsE,"",@"SHT_CUDA_INFO"
	.sectionflags	@""
	.align	4


	//----- nvinfo : EIATTR_CUDA_API_VERSION
	.align		4
        /*0000*/ 	.byte	0x04, 0x37
        /*0002*/ 	.short	(.L_2681 - .L_2680)
.L_2680:
        /*0004*/ 	.word	0x00000082


	//----- nvinfo : EIATTR_SW2861232_WAR
	.align		4
.L_2681:
        /*0008*/ 	.byte	0x01, 0x35
	.zero		2


	//----- nvinfo : EIATTR_PARAM_CBANK
	.align		4
        /*000c*/ 	.byte	0x04, 0x0a
        /*000e*/ 	.short	(.L_2683 - .L_2682)
	.align		4
.L_2682:
        /*0010*/ 	.word	index@(.nv.constant0._ZN10layer_norm31ln_parallel_residual_bwd_kernelINS_13Kernel_traitsI6__halfffffjLj1280ELj1ELj4ELj1ELj16ENS_18Kernel_traits_baseILj1280ES2_ffffjLj128EEEEELb1ELb0ELb0EEEvNS_9BwdParamsE)
        /*0014*/ 	.short	0x0160
        /*0016*/ 	.short	0x0128


	//----- nvinfo : EIATTR_CBANK_PARAM_SIZE
	.align		4
.L_2683:
        /*0018*/ 	.byte	0x03, 0x19
        /*001a*/ 	.short	0x0128


	//----- nvinfo : EIATTR_KPARAM_INFO
	.align		4
        /*001c*/ 	.byte	0x04, 0x17
        /*001e*/ 	.short	(.L_2685 - .L_2684)
.L_2684:
        /*0020*/ 	.word	0x00000000
        /*0024*/ 	.short	0x0000
        /*0026*/ 	.short	0x0000
        /*0028*/ 	.byte	0x00, 0xf0, 0xa1, 0x04


	//----- nvinfo : EIATTR_MAXREG_COUNT
	.align		4
.L_2685:
        /*002c*/ 	.byte	0x03, 0x1b
        /*002e*/ 	.short	0x00ff


	//----- nvinfo : EIATTR_NUM_BARRIERS
	.align		4
        /*0030*/ 	.byte	0x02, 0x4c
        /*0032*/ 	.byte	0x01
	.zero		1


	//----- nvinfo : EIATTR_ANNOTATIONS
	.align		4
        /*0034*/ 	.byte	0x04, 0x55
        /*0036*/ 	.short	(.L_2687 - .L_2686)


	//   ....[0]....
.L_2686:
        /* <DEDUP_REMOVED lines=872> */


	//----- nvinfo : EIATTR_MERCURY_ISA_VERSION
	.align		4
.L_2687:
        /*36a8*/ 	.byte	0x03, 0x5f
        /*36aa*/ 	.short	0x0000


	//----- nvinfo : EIATTR_COOP_GROUP_MASK_REGIDS
	.align		4
        /*36ac*/ 	.byte	0x04, 0x29
        /*36ae*/ 	.short	(.L_2689 - .L_2688)


	//   ....[0]....
.L_2688:
        /*36b0*/ 	.word	0xffffffff


	//   ....[1]....
        /*36b4*/ 	.word	0xffffffff


	//   ....[2]....
        /*36b8*/ 	.word	0xffffffff


	//   ....[3]....
        /*36bc*/ 	.word	0xffffffff


	//   ....[4]....
        /*36c0*/ 	.word	0xffffffff


	//   ....[5]....
        /*36c4*/ 	.word	0xffffffff


	//   ....[6]....
        /*36c8*/ 	.word	0xffffffff


	//   ....[7]....
        /*36cc*/ 	.word	0xffffffff


	//   ....[8]....
        /*36d0*/ 	.word	0xffffffff


	//   ....[9]....
        /*36d4*/ 	.word	0xffffffff


	//   ....[10]....
        /*36d8*/ 	.word	0xffffffff


	//   ....[11]....
        /*36dc*/ 	.word	0xffffffff


	//   ....[12]....
        /*36e0*/ 	.word	0xffffffff


	//   ....[13]....
        /*36e4*/ 	.word	0xffffffff


	//   ....[14]....
        /*36e8*/ 	.word	0xffffffff


	//   ....[15]....
        /*36ec*/ 	.word	0xffffffff


	//   ....[16]....
        /*36f0*/ 	.word	0xffffffff


	//   ....[17]....
        /*36f4*/ 	.word	0xffffffff


	//   ....[18]....
        /*36f8*/ 	.word	0xffffffff


	//   ....[19]....
        /*36fc*/ 	.word	0xffffffff


	//----- nvinfo : EIATTR_COOP_GROUP_INSTR_OFFSETS
	.align		4
.L_2689:
        /*3700*/ 	.byte	0x04, 0x28
        /*3702*/ 	.short	(.L_2691 - .L_2690)


	//   ....[0]....
.L_2690:
        /*3704*/ 	.word	0x00007f90


	//   ....[1]....
        /*3708*/ 	.word	0x00007fc0


	//   ....[2]....
        /*370c*/ 	.word	0x00007fd0


	//   ....[3]....
        /*3710*/ 	.word	0x00008000


	//   ....[4]....
        /*3714*/ 	.word	0x00008020


	//   ....[5]....
        /*3718*/ 	.word	0x00008040


	//   ....[6]....
        /*371c*/ 	.word	0x00008060


	//   ....[7]....
        /*3720*/ 	.word	0x00008080


	//   ....[8]....
        /*3724*/ 	.word	0x00008090


	//   ....[9]....
        /*3728*/ 	.word	0x000080b0


	//   ....[10]....
        /*372c*/ 	.word	0x0000f8d0


	//   ....[11]....
        /*3730*/ 	.word	0x0000f950


	//   ....[12]....
        /*3734*/ 	.word	0x0000f9d0


	//   ....[13]....
        /*3738*/ 	.word	0x0000fa40


	//   ....[14]....
        /*373c*/ 	.word	0x0000fac0


	//   ....[15]....
        /*3740*/ 	.word	0x0000fb30


	//   ....[16]....
        /*3744*/ 	.word	0x0000fbb0


	//   ....[17]....
        /*3748*/ 	.word	0x0000fc20


	//   ....[18]....
        /*374c*/ 	.word	0x0000fca0


	//   ....[19]....
        /*3750*/ 	.word	0x0000fd10


	//----- nvinfo : EIATTR_EXIT_INSTR_OFFSETS
	.align		4
.L_2691:
        /*3754*/ 	.byte	0x04, 0x1c
        /*3756*/ 	.short	(.L_2693 - .L_2692)


	//   ....[0]....
.L_2692:
        /*3758*/ 	.word	0x0000f7b0


	//   ....[1]....
        /*375c*/ 	.word	0x0000f870


	//----- nvinfo : EIATTR_MAX_THREADS
	.align		4
.L_2693:
        /*3760*/ 	.byte	0x04, 0x05
        /*3762*/ 	.short	(.L_2695 - .L_2694)
.L_2694:
        /*3764*/ 	.word	0x00000080
        /*3768*/ 	.word	0x00000001
        /*376c*/ 	.word	0x00000001


	//----- nvinfo : EIATTR_CRS_STACK_SIZE
	.align		4
.L_2695:
        /*3770*/ 	.byte	0x04, 0x1e
        /*3772*/ 	.short	(.L_2697 - .L_2696)
.L_2696:
        /*3774*/ 	.word	0x00000000
.L_2697:


//--------------------- .nv.info._ZN10layer_norm31ln_parallel_residual_bwd_kernelINS_13Kernel_traitsI6__halfffffjLj1280ELj1ELj4ELj1ELj16ENS_18Kernel_traits_baseILj1280ES2_ffffjLj128EEEEELb1ELb0ELb1EEEvNS_9BwdParamsE --------------------------
	.section	.nv.info._ZN10layer_norm31ln_parallel_residual_bwd_kernelINS_13Kernel_traitsI6__halfffffjLj1280ELj1ELj4ELj1ELj16ENS_18Kernel_traits_baseILj1280ES2_ffffjLj128EEEEELb1ELb0ELb1EEEvNS_9BwdParamsE,"",@"SHT_CUDA_INFO"
	.sectionflags	@""
	.align	4


	//----- nvinfo : EIATTR_CUDA_API_VERSION
	.align		4
        /*0000*/ 	.byte	0x04, 0x37
        /*0002*/ 	.short	(.L_2699 - .L_2698)
.L_2698:
        /*0004*/ 	.word	0x00000082


	//----- nvinfo : EIATTR_SW2861232_WAR
	.align		4
.L_2699:
        /*0008*/ 	.byte	0x01, 0x35
	.zero		2


	//----- nvinfo : EIATTR_PARAM_CBANK
	.align		4
        /*000c*/ 	.byte	0x04, 0x0a
        /*000e*/ 	.short	(.L_2701 - .L_2700)
	.align		4
.L_2700:
        /*0010*/ 	.word	index@(.nv.constant0._ZN10layer_norm31ln_parallel_residual_bwd_kernelINS_13Kernel_traitsI6__halfffffjLj1280ELj1ELj4ELj1ELj16ENS_18Kernel_traits_baseILj1280ES2_ffffjLj128EEEEELb1ELb0ELb1EEEvNS_9BwdParamsE)
        /*0014*/ 	.short	0x0160
        /*0016*/ 	.short	0x0128


	//----- nvinfo : EIATTR_CBANK_PARAM_SIZE
	.align		4
.L_2701:
        /*0018*/ 	.byte	0x03, 0x19
        /*001a*/ 	.short	0x0128


	//----- nvinfo : EIATTR_KPARAM_INFO
	.align		4
        /*001c*/ 	.byte	0x04, 0x17
        /*001e*/ 	.short	(.L_2703 - .L_2702)
.L_2702:
        /*0020*/ 	.word	0x00000000
        /*0024*/ 	.short	0x0000
        /*0026*/ 	.short	0x0000
        /*0028*/ 	.byte	0x00, 0xf0, 0xa1, 0x04


	//----- nvinfo : EIATTR_MAXREG_COUNT
	.align		4
.L_2703:
        /*002c*/ 	.byte	0x03, 0x1b
        /*002e*/ 	.short	0x00ff


	//----- nvinfo : EIATTR_NUM_BARRIERS
	.align		4
        /*0030*/ 	.byte	0x02, 0x4c
        /*0032*/ 	.byte	0x01
	.zero		1


	//----- nvinfo : EIATTR_ANNOTATIONS
	.align		4
        /*0034*/ 	.byte	0x04, 0x55
        /*0036*/ 	.short	(.L_2705 - .L_2704)


	//   ....[0]....
.L_2704:
        /* <DEDUP_REMOVED lines=1207> */


	//----- nvinfo : EIATTR_MERCURY_ISA_VERSION
	.align		4
.L_2705:
        /*4b98*/ 	.byte	0x03, 0x5f
        /*4b9a*/ 	.short	0x0000


	//----- nvinfo : EIATTR_COOP_GROUP_MASK_REGIDS
	.align		4
        /*4b9c*/ 	.byte	0x04, 0x29
        /*4b9e*/ 	.short	(.L_2707 - .L_2706)


	//   ....[0]....
.L_2706:
        /*4ba0*/ 	.word	0xffffffff


	//   ....[1]....
        /*4ba4*/ 	.word	0xffffffff


	//   ....[2]....
        /*4ba8*/ 	.word	0xffffffff


	//   ....[3]....
        /*4bac*/ 	.word	0xffffffff


	//   ....[4]....
        /*4bb0*/ 	.word	0xffffffff


	//   ....[5]....
        /*4bb4*/ 	.word	0xffffffff


	//   ....[6]....
        /*4bb8*/ 	.word	0xffffffff


	//   ....[7]....
        /*4bbc*/ 	.word	0xffffffff


	//   ....[8]....
        /*4bc0*/ 	.word	0xffffffff


	//   ....[9]....
        /*4bc4*/ 	.word	0xffffffff


	//   ....[10]....
        /*4bc8*/ 	.word	0xffffffff


	//   ....[11]....
        /*4bcc*/ 	.word	0xffffffff


	//   ....[12]....
        /*4bd0*/ 	.word	0xffffffff


	//   ....[13]....
        /*4bd4*/ 	.word	0xffffffff


	//   ....[14]....
        /*4bd8*/ 	.word	0xffffffff


	//   ....[15]....
        /*4bdc*/ 	.word	0xffffffff


	//   ....[16]....
        /*4be0*/ 	.word	0xffffffff


	//   ....[17]....
        /*4be4*/ 	.word	0xffffffff


	//   ....[18]....
        /*4be8*/ 	.word	0xffffffff


	//   ....[19]....
        /*4bec*/ 	.word	0xffffffff


	//----- nvinfo : EIATTR_COOP_GROUP_INSTR_OFFSETS
	.align		4
.L_2707:
        /*4bf0*/ 	.byte	0x04, 0x28
        /*4bf2*/ 	.short	(.L_2709 - .L_2708)


	//   ....[0]....
.L_2708:
        /*4bf4*/ 	.word	0x000089a0


	//   ....[1]....
        /*4bf8*/ 	.word	0x000089d0


	//   ....[2]....
        /*4bfc*/ 	.word	0x000089e0


	//   ....[3]....
        /*4c00*/ 	.word	0x00008a10


	//   ....[4]....
        /*4c04*/ 	.word	0x00008a30


	//   ....[5]....
        /*4c08*/ 	.word	0x00008a50


	//   ....[6]....
        /*4c0c*/ 	.word	0x00008a60


	//   ....[7]....
        /*4c10*/ 	.word	0x00008a90


	//   ....[8]....
        /*4c14*/ 	.word	0x00008aa0


	//   ....[9]....
        /*4c18*/ 	.word	0x00008ac0


	//   ....[10]....
        /*4c1c*/ 	.word	0x00010a00


	//   ....[11]....
        /*4c20*/ 	.word	0x00010a80


	//   ....[12]....
        /*4c24*/ 	.word	0x00010b00


	//   ....[13]....
        /*4c28*/ 	.word	0x00010b70


	//   ....[14]....
        /*4c2c*/ 	.word	0x00010bf0


	//   ....[15]....
        /*4c30*/ 	.word	0x00010c60


	//   ....[16]....
        /*4c34*/ 	.word	0x00010ce0


	//   ....[17]....
        /*4c38*/ 	.word	0x00010d50


	//   ....[18]....
        /*4c3c*/ 	.word	0x00010dd0


	//   ....[19]....
        /*4c40*/ 	.word	0x00010e40


	//----- nvinfo : EIATTR_EXIT_INSTR_OFFSETS
	.align		4
.L_2709:
        /*4c44*/ 	.byte	0x04, 0x1c
        /*4c46*/ 	.short	(.L_2711 - .L_2710)


	//   ....[0]....
.L_2710:
        /*4c48*/ 	.word	0x000109a0


	//----- nvinfo : EIATTR_MAX_THREADS
	.align		4
.L_2711:
        /*4c4c*/ 	.byte	0x04, 0x05
        /*4c4e*/ 	.short	(.L_2713 - .L_2712)
.L_2712:
        /*4c50*/ 	.word	0x00000080
        /*4c54*/ 	.word	0x00000001
        /*4c58*/ 	.word	0x00000001


	//----- nvinfo : EIATTR_CRS_STACK_SIZE
	.align		4
.L_2713:
        /*4c5c*/ 	.byte	0x04, 0x1e
        /*4c5e*/ 	.short	(.L_2715 - .L_2714)
.L_2714:
        /*4c60*/ 	.word	0x00000000
.L_2715:


//--------------------- .nv.info._ZN10layer_norm22ln_bwd_finalize_kernelINS_22Kernel_traits_finalizeILj1280E6__halfffffjLb0ELj1024ELj4ENS_18Kernel_traits_baseILj1280ES2_ffffjLj1024EEEEELb0ELb0EEEvNS_9BwdParamsE --------------------------
	.section	.nv.info._ZN10layer_norm22ln_bwd_finalize_kernelINS_22Kernel_traits_finalizeILj1280E6__halfffffjLb0ELj1024ELj4ENS_18Kernel_traits_baseILj1280ES2_ffffjLj1024EEEEELb0ELb0EEEvNS_9BwdParamsE,"",@"SHT_CUDA_INFO"
	.sectionflags	@""
	.align	4


	//----- nvinfo : EIATTR_CUDA_API_VERSION
	.align		4
        /*0000*/ 	.byte	0x04, 0x37
        /*0002*/ 	.short	(.L_2717 - .L_2716)
.L_2716:
        /*0004*/ 	.word	0x00000082


	//----- nvinfo : EIATTR_SW2861232_WAR
	.align		4
.L_2717:
        /*0008*/ 	.byte	0x01, 0x35
	.zero		2


	//----- nvinfo : EIATTR_PARAM_CBANK
	.align		4
        /*000c*/ 	.byte	0x04, 0x0a
        /*000e*/ 	.short	(.L_2719 - .L_2718)
	.align		4
.L_2718:
        /*0010*/ 	.word	index@(.nv.constant0._ZN10layer_norm22ln_bwd_finalize_kernelINS_22Kernel_traits_finalizeILj1280E6__halfffffjLb0ELj1024ELj4ENS_18Kernel_traits_baseILj1280ES2_ffffjLj1024EEEEELb0ELb0EEEvNS_9BwdParamsE)
        /*0014*/ 	.short	0x0160
        /*0016*/ 	.short	0x0128


	//----- nvinfo : EIATTR_CBANK_PARAM_SIZE
	.align		4
.L_2719:
        /*0018*/ 	.byte	0x03, 0x19
        /*001a*/ 	.short	0x0128


	//----- nvinfo : EIATTR_KPARAM_INFO
	.align		4
        /*001c*/ 	.byte	0x04, 0x17
        /*001e*/ 	.short	(.L_2721 - .L_2720)
.L_2720:
        /*0020*/ 	.word	0x00000000
        /*0024*/ 	.short	0x0000
        /*0026*/ 	.short	0x0000
        /*0028*/ 	.byte	0x00, 0xf0, 0xa1, 0x04


	//----- nvinfo : EIATTR_MAXREG_COUNT
	.align		4
.L_2721:
        /*002c*/ 	.byte	0x03, 0x1b
        /*002e*/ 	.short	0x0040


	//----- nvinfo : EIATTR_NUM_BARRIERS
	.align		4
        /*0030*/ 	.byte	0x02, 0x4c
        /*0032*/ 	.byte	0x01
	.zero		1


	//----- nvinfo : EIATTR_MERCURY_ISA_VERSION
	.align		4
        /*0034*/ 	.byte	0x03, 0x5f
        /*0036*/ 	.short	0x0000


	//----- nvinfo : EIATTR_COOP_GROUP_MASK_REGIDS
	.align		4
        /*0038*/ 	.byte	0x04, 0x29
        /*003a*/ 	.short	(.L_2723 - .L_2722)


	//   ....[0]....
.L_2722:
        /*003c*/ 	.word	0xffffffff


	//   ....[1]....
        /*0040*/ 	.word	0xffffffff


	//   ....[2]....
        /*0044*/ 	.word	0xffffffff


	//   ....[3]....
        /*0048*/ 	.word	0xffffffff


	//   ....[4]....
        /*004c*/ 	.word	0xffffffff


	//   ....[5]....
        /*0050*/ 	.word	0xffffffff


	//   ....[6]....
        /*0054*/ 	.word	0xffffffff


	//   ....[7]....
        /*0058*/ 	.word	0xffffffff


	//   ....[8]....
        /*005c*/ 	.word	0xffffffff


	//   ....[9]....
        /*0060*/ 	.word	0xffffffff


	//   ....[10]....
        /*0064*/ 	.word	0xffffffff


	//   ....[11]....
        /*0068*/ 	.word	0xffffffff


	//   ....[12]....
        /*006c*/ 	.word	0xffffffff


	//   ....[13]....
        /*0070*/ 	.word	0xffffffff


	//   ....[14]....
        /*0074*/ 	.word	0xffffffff


	//   ....[15]....
        /*0078*/ 	.word	0xffffffff


	//   ....[16]....
        /*007c*/ 	.word	0xffffffff


	//   ....[17]....
        /*0080*/ 	.word	0xffffffff


	//   ....[18]....
        /*0084*/ 	.word	0xffffffff


	//   ....[19]....
        /*0088*/ 	.word	0xffffffff


	//----- nvinfo : EIATTR_COOP_GROUP_INSTR_OFFSETS
	.align		4
.L_2723:
        /*008c*/ 	.byte	0x04, 0x28
        /*008e*/ 	.short	(.L_2725 - .L_2724)


	//   ....[0]....
.L_2724:
        /*0090*/ 	.word	0x00000820


	//   ....[1]....
        /*0094*/ 	.word	0x00000850


	//   ....[2]....
        /*0098*/ 	.word	0x00000860


	//   ....[3]....
        /*009c*/ 	.word	0x00000890


	//   ....[4]....
        /*00a0*/ 	.word	0x000008a0


	//   ....[5]....
        /*00a4*/ 	.word	0x000008d0


	//   ....[6]....
        /*00a8*/ 	.word	0x000008f0


	//   ....[7]....
        /*00ac*/ 	.word	0x00000900


	//   ....[8]....
        /*00b0*/ 	.word	0x00000930


	//   ....[9]....
        /*00b4*/ 	.word	0x00000940


	//   ....[10]....
        /*00b8*/ 	.word	0x00000b50


	//   ....[11]....
        /*00bc*/ 	.word	0x00000bc0


	//   ....[12]....
        /*00c0*/ 	.word	0x00000c20


	//   ....[13]....
        /*00c4*/ 	.word	0x00000c80


	//   ....[14]....
        /*00c8*/ 	.word	0x00000cf0


	//   ....[15]....
        /*00cc*/ 	.word	0x00000d60


	//   ....[16]....
        /*00d0*/ 	.word	0x00000dc0


	//   ....[17]....
        /*00d4*/ 	.word	0x00000e20


	//   ....[18]....
        /*00d8*/ 	.word	0x00000e80


	//   ....[19]....
        /*00dc*/ 	.word	0x00000ee0


	//----- nvinfo : EIATTR_EXIT_INSTR_OFFSETS
	.align		4
.L_2725:
        /*00e0*/ 	.byte	0x04, 0x1c
        /*00e2*/ 	.short	(.L_2727 - .L_2726)


	//   ....[0]....
.L_2726:
        /*00e4*/ 	.word	0x00000070


	//   ....[1]....
        /*00e8*/ 	.word	0x00000af0


	//----- nvinfo : EIATTR_MAX_THREADS
	.align		4
.L_2727:
        /*00ec*/ 	.byte	0x04, 0x05
        /*00ee*/ 	.short	(.L_2729 - .L_2728)
.L_2728:
        /*00f0*/ 	.word	0x00000400
        /*00f4*/ 	.word	0x00000001
        /*00f8*/ 	.word	0x00000001


	//----- nvinfo : EIATTR_CRS_STACK_SIZE
	.align		4
.L_2729:
        /*00fc*/ 	.byte	0x04, 0x1e
        /*00fe*/ 	.short	(.L_2731 - .L_2730)
.L_2730:
        /*0100*/ 	.word	0x00000000
.L_2731:


//--------------------- .nv.info._ZN10layer_norm40ln_parallel_residual_bwd_finalize_kernelINS_22Kernel_traits_finalizeILj1280E6__halfffffjLb0ELj1024ELj4ENS_18Kernel_traits_baseILj1280ES2_ffffjLj1024EEEEELb0EEEvNS_9BwdParamsE --------------------------
	.section	.nv.info._ZN10layer_norm40ln_parallel_residual_bwd_finalize_kernelINS_22Kernel_traits_finalizeILj1280E6__halfffffjLb0ELj1024ELj4ENS_18Kernel_traits_baseILj1280ES2_ffffjLj1024EEEEELb0EEEvNS_9BwdParamsE,"",@"SHT_CUDA_INFO"
	.sectionflags	@""
	.align	4


	//----- nvinfo : EIATTR_CUDA_API_VERSION
	.align		4
        /*0000*/ 	.byte	0x04, 0x37
        /*0002*/ 	.short	(.L_2733 - .L_2732)
.L_2732:
        /*0004*/ 	.word	0x00000082


	//----- nvinfo : EIATTR_SW2861232_WAR
	.align		4
.L_2733:
        /*0008*/ 	.byte	0x01, 0x35
	.zero		2


	//----- nvinfo : EIATTR_PARAM_CBANK
	.align		4
        /*000c*/ 	.byte	0x04, 0x0a
        /*000e*/ 	.short	(.L_2735 - .L_2734)
	.align		4
.L_2734:
        /*0010*/ 	.word	index@(.nv.constant0._ZN10layer_norm40ln_parallel_residual_bwd_finalize_kernelINS_22Kernel_traits_finalizeILj1280E6__halfffffjLb0ELj1024ELj4ENS_18Kernel_traits_baseILj1280ES2_ffffjLj1024EEEEELb0EEEvNS_9BwdParamsE)
        /*0014*/ 	.short	0x0160
        /*0016*/ 	.short	0x0128


	//----- nvinfo : EIATTR_CBANK_PARAM_SIZE
	.align		4
.L_2735:
        /*0018*/ 	.byte	0x03, 0x19
        /*001a*/ 	.short	0x0128


	//----- nvinfo : EIATTR_KPARAM_INFO
	.align		4
        /*001c*/ 	.byte	0x04, 0x17
        /*001e*/ 	.short	(.L_2737 - .L_2736)
.L_2736:
        /*0020*/ 	.word	0x00000000
        /*0024*/ 	.short	0x0000
        /*0026*/ 	.short	0x0000
        /*0028*/ 	.byte	0x00, 0xf0, 0xa1, 0x04


	//----- nvinfo : EIATTR_MAXREG_COUNT
	.align		4
.L_2737:
        /*002c*/ 	.byte	0x03, 0x1b
        /*002e*/ 	.short	0x0040


	//----- nvinfo : EIATTR_NUM_BARRIERS
	.align		4
        /*0030*/ 	.byte	0x02, 0x4c
        /*0032*/ 	.byte	0x01
	.zero		1


	//----- nvinfo : EIATTR_MERCURY_ISA_VERSION
	.align		4
        /*0034*/ 	.byte	0x03, 0x5f
        /*0036*/ 	.short	0x0000


	//----- nvinfo : EIATTR_COOP_GROUP_MASK_REGIDS
	.align		4
        /*0038*/ 	.byte	0x04, 0x29
        /*003a*/ 	.short	(.L_2739 - .L_2738)


	//   ....[0]....
.L_2738:
        /*003c*/ 	.word	0xffffffff


	//   ....[1]....
        /*0040*/ 	.word	0xffffffff


	//   ....[2]....
        /*0044*/ 	.word	0xffffffff


	//   ....[3]....
        /*0048*/ 	.word	0xffffffff


	//   ....[4]....
        /*004c*/ 	.word	0xffffffff


	//   ....[5]....
        /*0050*/ 	.word	0xffffffff


	//   ....[6]....
        /*0054*/ 	.word	0xffffffff


	//   ....[7]....
        /*0058*/ 	.word	0xffffffff


	//   ....[8]....
        /*005c*/ 	.word	0xffffffff


	//   ....[9]....
        /*0060*/ 	.word	0xffffffff


	//   ....[10]....
        /*0064*/ 	.word	0xffffffff


	//   ....[11]....
        /*0068*/ 	.word	0xffffffff


	//   ....[12]....
        /*006c*/ 	.word	0xffffffff


	//   ....[13]....
        /*0070*/ 	.word	0xffffffff


	//   ....[14]....
        /*0074*/ 	.word	0xffffffff


	//   ....[15]....
        /*0078*/ 	.word	0xffffffff


	//   ....[16]....
        /*007c*/ 	.word	0xffffffff


	//   ....[17]....
        /*0080*/ 	.word	0xffffffff


	//   ....[18]....
        /*0084*/ 	.word	0xffffffff


	//   ....[19]....
        /*0088*/ 	.word	0xffffffff


	//   ....[20]....
        /*008c*/ 	.word	0xffffffff


	//   ....[21]....
        /*0090*/ 	.word	0xffffffff


	//   ....[22]....
        /*0094*/ 	.word	0xffffffff


	//   ....[23]....
        /*0098*/ 	.word	0xffffffff


	//   ....[24]....
        /*009c*/ 	.word	0xffffffff


	//   ....[25]....
        /*00a0*/ 	.word	0xffffffff


	//   ....[26]....
        /*00a4*/ 	.word	0xffffffff


	//   ....[27]....
        /*00a8*/ 	.word	0xffffffff


	//   ....[28]....
        /*00ac*/ 	.word	0xffffffff


	//   ....[29]....
        /*00b0*/ 	.word	0xffffffff


	//   ....[30]....
        /*00b4*/ 	.word	0xffffffff


	//   ....[31]....
        /*00b8*/ 	.word	0xffffffff


	//   ....[32]....
        /*00bc*/ 	.word	0xffffffff


	//   ....[33]....
        /*00c0*/ 	.word	0xffffffff


	//   ....[34]....
        /*00c4*/ 	.word	0xffffffff


	//   ....[35]....
        /*00c8*/ 	.word	0xffffffff


	//   ....[36]....
        /*00cc*/ 	.word	0xffffffff


	//   ....[37]....
        /*00d0*/ 	.word	0xffffffff


	//   ....[38]....
        /*00d4*/ 	.word	0xffffffff


	//   ....[39]....
        /*00d8*/ 	.word	0xffffffff


	//----- nvinfo : EIATTR_COOP_GROUP_INSTR_OFFSETS
	.align		4
.L_2739:
        /*00dc*/ 	.byte	0x04, 0x28
        /*00de*/ 	.short	(.L_2741 - .L_2740)


	//   ....[0]....
.L_2740:
        /*00e0*/ 	.word	0x00000b70


	//   ....[1]....
        /*00e4*/ 	.word	0x00000ba0


	//   ....[2]....
        /*00e8*/ 	.word	0x00000bb0


	//   ....[3]....
        /*00ec*/ 	.word	0x00000bc0


	//   ....[4]....
        /*00f0*/ 	.word	0x00000bf0


	//   ....[5]....
        /*00f4*/ 	.word	0x00000c10


	//   ....[6]....
        /*00f8*/ 	.word	0x00000c20


	//   ....[7]....
        /*00fc*/ 	.word	0x00000c30


	//   ....[8]....
        /*0100*/ 	.word	0x00000c60


	//   ....[9]....
        /*0104*/ 	.word	0x00000c80


	//   ....[10]....
        /*0108*/ 	.word	0x00000ca0


	//   ....[11]....
        /*010c*/ 	.word	0x00000cb0


	//   ....[12]....
        /*0110*/ 	.word	0x00000ce0


	//   ....[13]....
        /*0114*/ 	.word	0x00000d00


	//   ....[14]....
        /*0118*/ 	.word	0x00000d20


	//   ....[15]....
        /*011c*/ 	.word	0x00000d30


	//   ....[16]....
        /*0120*/ 	.word	0x00000d60


	//   ....[17]....
        /*0124*/ 	.word	0x00000d90


	//   ....[18]....
        /*0128*/ 	.word	0x00000da0


	//   ....[19]....
        /*012c*/ 	.word	0x00000db0


	//   ....[20]....
        /*0130*/ 	.word	0x000010c0


	//   ....[21]....
        /*0134*/ 	.word	0x00001130


	//   ....[22]....
        /*0138*/ 	.word	0x00001190


	//   ....[23]....
        /*013c*/ 	.word	0x000011f0


	//   ....[24]....
        /*0140*/ 	.word	0x00001260


	//   ....[25]....
        /*0144*/ 	.word	0x000012d0


	//   ....[26]....
        /*0148*/ 	.word	0x00001330


	//   ....[27]....
        /*014c*/ 	.word	0x00001390


	//   ....[28]....
        /*0150*/ 	.word	0x000013f0


	//   ....[29]....
        /*0154*/ 	.word	0x00001460


	//   ....[30]....
        /*0158*/ 	.word	0x000014d0


	//   ....[31]....
        /*015c*/ 	.word	0x00001530


	//   ....[32]....
        /*0160*/ 	.word	0x00001590


	//   ....[33]....
        /*0164*/ 	.word	0x000015f0


	//   ....[34]....
        /*0168*/ 	.word	0x00001660


	//   ....[35]....
        /*016c*/ 	.word	0x000016d0


	//   ....[36]....
        /*0170*/ 	.word	0x00001730


	//   ....[37]....
        /*0174*/ 	.word	0x00001790


	//   ....[38]....
        /*0178*/ 	.word	0x000017f0


	//   ....[39]....
        /*017c*/ 	.word	0x00001850


	//----- nvinfo : EIATTR_EXIT_INSTR_OFFSETS
	.align		4
.L_2741:
        /*0180*/ 	.byte	0x04, 0x1c
        /*0182*/ 	.short	(.L_2743 - .L_2742)


	//   ....[0]....
.L_2742:
        /*0184*/ 	.word	0x00000070


	//   ....[1]....
        /*0188*/ 	.word	0x00001060


	//----- nvinfo : EIATTR_MAX_THREADS
	.align		4
.L_2743:
        /*018c*/ 	.byte	0x04, 0x05
        /*018e*/ 	.short	(.L_2745 - .L_2744)
.L_2744:
        /*0190*/ 	.word	0x00000400
        /*0194*/ 	.word	0x00000001
        /*0198*/ 	.word	0x00000001


	//----- nvinfo : EIATTR_CRS_STACK_SIZE
	.align		4
.L_2745:
        /*019c*/ 	.byte	0x04, 0x1e
        /*019e*/ 	.short	(.L_2747 - .L_2746)
.L_2746:
        /*01a0*/ 	.word	0x00000000
.L_2747:


//--------------------- .nv.info._ZN10layer_norm31ln_parallel_residual_bwd_kernelINS_13Kernel_traitsI6__halfffffjLj1280ELj1ELj4ELj1ELj16ENS_18Kernel_traits_baseILj1280ES2_ffffjLj128EEEEELb1ELb1ELb0EEEvNS_9BwdParamsE --------------------------
	.section	.nv.info._ZN10layer_norm31ln_parallel_residual_bwd_kernelINS_13Kernel_traitsI6__halfffffjLj1280ELj1ELj4ELj1ELj16ENS_18Kernel_traits_baseILj1280ES2_ffffjLj128EEEEELb1ELb1ELb0EEEvNS_9BwdParamsE,"",@"SHT_CUDA_INFO"
	.sectionflags	@""
	.align	4


	//----- nvinfo : EIATTR_CUDA_API_VERSION
	.align		4
        /*0000*/ 	.byte	0x04, 0x37
        /*0002*/ 	.short	(.L_2749 - .L_2748)
.L_2748:
        /*0004*/ 	.word	0x00000082


	//----- nvinfo : EIATTR_SW2861232_WAR
	.align		4
.L_2749:
        /*0008*/ 	.byte	0x01, 0x35
	.zero		2


	//----- nvinfo : EIATTR_PARAM_CBANK
	.align		4
        /*000c*/ 	.byte	0x04, 0x0a
        /*000e*/ 	.short	(.L_2751 - .L_2750)
	.align		4
.L_2750:
        /*0010*/ 	.word	index@(.nv.constant0._ZN10layer_norm31ln_parallel_residual_bwd_kernelINS_13Kernel_traitsI6__halfffffjLj1280ELj1ELj4ELj1ELj16ENS_18Kernel_traits_baseILj1280ES2_ffffjLj128EEEEELb1ELb1ELb0EEEvNS_9BwdParamsE)
        /*0014*/ 	.short	0x0160
        /*0016*/ 	.short	0x0128


	//----- nvinfo : EIATTR_CBANK_PARAM_SIZE
	.align		4
.L_2751:
        /*0018*/ 	.byte	0x03, 0x19
        /*001a*/ 	.short	0x0128


	//----- nvinfo : EIATTR_KPARAM_INFO
	.align		4
        /*001c*/ 	.byte	0x04, 0x17
        /*001e*/ 	.short	(.L_2753 - .L_2752)
.L_2752:
        /*0020*/ 	.word	0x00000000
        /*0024*/ 	.short	0x0000
        /*0026*/ 	.short	0x0000
        /*0028*/ 	.byte	0x00, 0xf0, 0xa1, 0x04


	//----- nvinfo : EIATTR_MAXREG_COUNT
	.align		4
.L_2753:
        /*002c*/ 	.byte	0x03, 0x1b
        /*002e*/ 	.short	0x00ff


	//----- nvinfo : EIATTR_NUM_BARRIERS
	.align		4
        /*0030*/ 	.byte	0x02, 0x4c
        /*0032*/ 	.byte	0x01
	.zero		1


	//----- nvinfo : EIATTR_ANNOTATIONS
	.align		4
        /*0034*/ 	.byte	0x04, 0x55
        /*0036*/ 	.short	(.L_2755 - .L_2754)


	//   ....[0]....
.L_2754:
        /* <DEDUP_REMOVED lines=35> */


	//----- nvinfo : EIATTR_MERCURY_ISA_VERSION
	.align		4
.L_2755:
        /*0258*/ 	.byte	0x03, 0x5f
        /*025a*/ 	.short	0x0000


	//----- nvinfo : EIATTR_COOP_GROUP_MASK_REGIDS
	.align		4
        /*025c*/ 	.byte	0x04, 0x29
        /*025e*/ 	.short	(.L_2757 - .L_2756)


	//   ....[0]....
.L_2756:
        /*0260*/ 	.word	0xffffffff


	//   ....[1]....
        /*0264*/ 	.word	0xffffffff


	//   ....[2]....
        /*0268*/ 	.word	0xffffffff


	//   ....[3]....
        /*026c*/ 	.word	0xffffffff


	//   ....[4]....
        /*0270*/ 	.word	0xffffffff


	//   ....[5]....
        /*0274*/ 	.word	0xffffffff


	//   ....[6]....
        /*0278*/ 	.word	0xffffffff


	//   ....[7]....
        /*027c*/ 	.word	0xffffffff


	//   ....[8]....
        /*0280*/ 	.word	0xffffffff


	//   ....[9]....
        /*0284*/ 	.word	0xffffffff


	//   ....[10]....
        /*0288*/ 	.word	0xffffffff


	//   ....[11]....
        /*028c*/ 	.word	0xffffffff


	//   ....[12]....
        /*0290*/ 	.word	0xffffffff


	//   ....[13]....
        /*0294*/ 	.word	0xffffffff


	//   ....[14]....
        /*0298*/ 	.word	0xffffffff


	//   ....[15]....
        /*029c*/ 	.word	0xffffffff


	//   ....[16]....
        /*02a0*/ 	.word	0xffffffff


	//   ....[17]....
        /*02a4*/ 	.word	0xffffffff


	//   ....[18]....
        /*02a8*/ 	.word	0xffffffff


	//   ....[19]....
        /*02ac*/ 	.word	0xffffffff


	//----- nvinfo : EIATTR_COOP_GROUP_INSTR_OFFSETS
	.align		4
.L_2757:
        /*02b0*/ 	.byte	0x04, 0x28
        /*02b2*/ 	.short	(.L_2759 - .L_2758)


	//   ....[0]....
.L_2758:
        /*02b4*/ 	.word	0x00003480


	//   ....[1]....
        /*02b8*/ 	.word	0x000034a0


	//   ....[2]....
        /*02bc*/ 	.word	0x000034d0


	//   ....[3]....
        /*02c0*/ 	.word	0x000034f0


	//   ....[4]....
        /*02c4*/ 	.word	0x00003510


	//   ....[5]....
        /*02c8*/ 	.word	0x00003530


	//   ....[6]....
        /*02cc*/ 	.word	0x00003540


	//   ....[7]....
        /*02d0*/ 	.word	0x00003570


	//   ....[8]....
        /*02d4*/ 	.word	0x00003580


	//   ....[9]....
        /*02d8*/ 	.word	0x000035a0


	//   ....[10]....
        /*02dc*/ 	.word	0x00007390


	//   ....[11]....
        /*02e0*/ 	.word	0x00007410


	//   ....[12]....
        /*02e4*/ 	.word	0x00007490


	//   ....[13]....
        /*02e8*/ 	.word	0x00007500


	//   ....[14]....
        /*02ec*/ 	.word	0x00007580


	//   ....[15]....
        /*02f0*/ 	.word	0x000075f0


	//   ....[16]....
        /*02f4*/ 	.word	0x00007670


	//   ....[17]....
        /*02f8*/ 	.word	0x000076e0


	//   ....[18]....
        /*02fc*/ 	.word	0x00007760


	//   ....[19]....
        /*0300*/ 	.word	0x000077d0


	//----- nvinfo : EIATTR_EXIT_INSTR_OFFSETS
	.align		4
.L_2759:
        /*0304*/ 	.byte	0x04, 0x1c
        /*0306*/ 	.short	(.L_2761 - .L_2760)


	//   ....[0]....
.L_2760:
        /*0308*/ 	.word	0x00007300


	//   ....[1]....
        /*030c*/ 	.word	0x00007330


	//----- nvinfo : EIATTR_MAX_THREADS
	.align		4
.L_2761:
        /*0310*/ 	.byte	0x04, 0x05
        /*0312*/ 	.short	(.L_2763 - .L_2762)
.L_2762:
        /*0314*/ 	.word	0x00000080
        /*0318*/ 	.word	0x00000001
        /*031c*/ 	.word	0x00000001


	//----- nvinfo : EIATTR_CRS_STACK_SIZE
	.align		4
.L_2763:
        /*0320*/ 	.byte	0x04, 0x1e
        /*0322*/ 	.short	(.L_2765 - .L_2764)
.L_2764:
        /*0324*/ 	.word	0x00000000
.L_2765:


//--------------------- .nv.info._ZN10layer_norm22ln_bwd_finalize_kernelINS_22Kernel_traits_finalizeILj1280E6__halfffffjLb0ELj1024ELj4ENS_18Kernel_traits_baseILj1280ES2_ffffjLj1024EEEEELb0ELb1EEEvNS_9BwdParamsE --------------------------
	.section	.nv.info._ZN10layer_norm22ln_bwd_finalize_kernelINS_22Kernel_traits_finalizeILj1280E6__halfffffjLb0ELj1024ELj4ENS_18Kernel_traits_baseILj1280ES2_ffffjLj1024EEEEELb0ELb1EEEvNS_9BwdParamsE,"",@"SHT_CUDA_INFO"
	.sectionflags	@""
	.align	4


	//----- nvinfo : EIATTR_CUDA_API_VERSION
	.align		4
        /*0000*/ 	.byte	0x04, 0x37
        /*0002*/ 	.short	(.L_2767 - .L_2766)
.L_2766:
        /*0004*/ 	.word	0x00000082


	//----- nvinfo : EIATTR_SW2861232_WAR
	.align		4
.L_2767:
        /*0008*/ 	.byte	0x01, 0x35
	.zero		2


	//----- nvinfo : EIATTR_PARAM_CBANK
	.align		4
        /*000c*/ 	.byte	0x04, 0x0a
        /*000e*/ 	.short	(.L_2769 - .L_2768)
	.align		4
.L_2768:
        /*0010*/ 	.word	index@(.nv.constant0._ZN10layer_norm22ln_bwd_finalize_kernelINS_22Kernel_traits_finalizeILj1280E6__halfffffjLb0ELj1024ELj4ENS_18Kernel_traits_baseILj1280ES2_ffffjLj1024EEEEELb0ELb1EEEvNS_9BwdParamsE)
        /*0014*/ 	.short	0x0160
        /*0016*/ 	.short	0x0128


	//----- nvinfo : EIATTR_CBANK_PARAM_SIZE
	.align		4
.L_2769:
        /*0018*/ 	.byte	0x03, 0x19
        /*001a*/ 	.short	0x0128


	//----- nvinfo : EIATTR_KPARAM_INFO
	.align		4
        /*001c*/ 	.byte	0x04, 0x17
        /*001e*/ 	.short	(.L_2771 - .L_2770)
.L_2770:
        /*0020*/ 	.word	0x00000000
        /*0024*/ 	.short	0x0000
        /*0026*/ 	.short	0x0000
        /*0028*/ 	.byte	0x00, 0xf0, 0xa1, 0x04


	//----- nvinfo : EIATTR_MAXREG_COUNT
	.align		4
.L_2771:
        /*002c*/ 	.byte	0x03, 0x1b
        /*002e*/ 	.short	0x0040


	//----- nvinfo : EIATTR_NUM_BARRIERS
	.align		4
        /*0030*/ 	.byte	0x02, 0x4c
        /*0032*/ 	.byte	0x01
	.zero		1


	//----- nvinfo : EIATTR_MERCURY_ISA_VERSION
	.align		4
        /*0034*/ 	.byte	0x03, 0x5f
        /*0036*/ 	.short	0x0000


	//----- nvinfo : EIATTR_COOP_GROUP_MASK_REGIDS
	.align		4
        /*0038*/ 	.byte	0x04, 0x29
        /*003a*/ 	.short	(.L_2773 - .L_2772)


	//   ....[0]....
.L_2772:
        /*003c*/ 	.word	0xffffffff


	//   ....[1]....
        /*0040*/ 	.word	0xffffffff


	//   ....[2]....
        /*0044*/ 	.word	0xffffffff


	//   ....[3]....
        /*0048*/ 	.word	0xffffffff


	//   ....[4]....
        /*004c*/ 	.word	0xffffffff


	//   ....[5]....
        /*0050*/ 	.word	0xffffffff


	//   ....[6]....
        /*0054*/ 	.word	0xffffffff


	//   ....[7]....
        /*0058*/ 	.word	0xffffffff


	//   ....[8]....
        /*005c*/ 	.word	0xffffffff


	//   ....[9]....
        /*0060*/ 	.word	0xffffffff


	//   ....[10]....
        /*0064*/ 	.word	0xffffffff


	//   ....[11]....
        /*0068*/ 	.word	0xffffffff


	//   ....[12]....
        /*006c*/ 	.word	0xffffffff


	//   ....[13]....
        /*0070*/ 	.word	0xffffffff


	//   ....[14]....
        /*0074*/ 	.word	0xffffffff


	//   ....[15]....
        /*0078*/ 	.word	0xffffffff


	//   ....[16]....
        /*007c*/ 	.word	0xffffffff


	//   ....[17]....
        /*0080*/ 	.word	0xffffffff


	//   ....[18]....
        /*0084*/ 	.word	0xffffffff


	//   ....[19]....
        /*0088*/ 	.word	0xffffffff


	//----- nvinfo : EIATTR_COOP_GROUP_INSTR_OFFSETS
	.align		4
.L_2773:
        /*008c*/ 	.byte	0x04, 0x28
        /*008e*/ 	.short	(.L_2775 - .L_2774)


	//   ....[0]....
.L_2774:
        /*0090*/ 	.word	0x000007f0


	//   ....[1]....
        /*0094*/ 	.word	0x00000820


	//   ....[2]....
        /*0098*/ 	.word	0x00000840


	//   ....[3]....
        /*009c*/ 	.word	0x00000850


	//   ....[4]....
        /*00a0*/ 	.word	0x00000880


	//   ....[5]....
        /*00a4*/ 	.word	0x00000890


	//   ....[6]....
        /*00a8*/ 	.word	0x000008c0


	//   ....[7]....
        /*00ac*/ 	.word	0x000008d0


	//   ....[8]....
        /*00b0*/ 	.word	0x00000900


	//   ....[9]....
        /*00b4*/ 	.word	0x00000910


	//   ....[10]....
        /*00b8*/ 	.word	0x00000b00


	//   ....[11]....
        /*00bc*/ 	.word	0x00000b80


	//   ....[12]....
        /*00c0*/ 	.word	0x00000be0


	//   ....[13]....
        /*00c4*/ 	.word	0x00000c40


	//   ....[14]....
        /*00c8*/ 	.word	0x00000cb0


	//   ....[15]....
        /*00cc*/ 	.word	0x00000d20


	//   ....[16]....
        /*00d0*/ 	.word	0x00000d80


	//   ....[17]....
        /*00d4*/ 	.word	0x00000de0


	//   ....[18]....
        /*00d8*/ 	.word	0x00000e40


	//   ....[19]....
        /*00dc*/ 	.word	0x00000ea0


	//----- nvinfo : EIATTR_EXIT_INSTR_OFFSETS
	.align		4
.L_2775:
        /*00e0*/ 	.byte	0x04, 0x1c
        /*00e2*/ 	.short	(.L_2777 - .L_2776)


	//   ....[0]....
.L_2776:
        /*00e4*/ 	.word	0x00000070


	//   ....[1]....
        /*00e8*/ 	.word	0x00000aa0


	//----- nvinfo : EIATTR_MAX_THREADS
	.align		4
.L_2777:
        /*00ec*/ 	.byte	0x04, 0x05
        /*00ee*/ 	.short	(.L_2779 - .L_2778)
.L_2778:
        /*00f0*/ 	.word	0x00000400
        /*00f4*/ 	.word	0x00000001
        /*00f8*/ 	.word	0x00000001


	//----- nvinfo : EIATTR_CRS_STACK_SIZE
	.align		4
.L_2779:
        /*00fc*/ 	.byte	0x04, 0x1e
        /*00fe*/ 	.short	(.L_2781 - .L_2780)
.L_2780:
        /*0100*/ 	.word	0x00000000
.L_2781:


//--------------------- .nv.info._ZN10layer_norm40ln_parallel_residual_bwd_finalize_kernelINS_22Kernel_traits_finalizeILj1280E6__halfffffjLb0ELj1024ELj4ENS_18Kernel_traits_baseILj1280ES2_ffffjLj1024EEEEELb1EEEvNS_9BwdParamsE --------------------------
	.section	.nv.info._ZN10layer_norm40ln_parallel_residual_bwd_finalize_kernelINS_22Kernel_traits_finalizeILj1280E6__halfffffjLb0ELj1024ELj4ENS_18Kernel_traits_baseILj1280ES2_ffffjLj1024EEEEELb1EEEvNS_9BwdParamsE,"",@"SHT_CUDA_INFO"
	.sectionflags	@""
	.align	4


	//----- nvinfo : EIATTR_CUDA_API_VERSION
	.align		4
        /*0000*/ 	.byte	0x04, 0x37
        /*0002*/ 	.short	(.L_2783 - .L_2782)
.L_2782:
        /*0004*/ 	.word	0x00000082


	//----- nvinfo : EIATTR_SW2861232_WAR
	.align		4
.L_2783:
        /*0008*/ 	.byte	0x01, 0x35
	.zero		2


	//----- nvinfo : EIATTR_PARAM_CBANK
	.align		4
        /*000c*/ 	.byte	0x04, 0x0a
        /*000e*/ 	.short	(.L_2785 - .L_2784)
	.align		4
.L_2784:
        /*0010*/ 	.word	index@(.nv.constant0._ZN10layer_norm40ln_parallel_residual_bwd_finalize_kernelINS_22Kernel_traits_finalizeILj1280E6__halfffffjLb0ELj1024ELj4ENS_18Kernel_traits_baseILj1280ES2_ffffjLj1024EEEEELb1EEEvNS_9BwdParamsE)
        /*0014*/ 	.short	0x0160
        /*0016*/ 	.short	0x0128


	//----- nvinfo : EIATTR_CBANK_PARAM_SIZE
	.align		4
.L_2785:
        /*0018*/ 	.byte	0x03, 0x19
        /*001a*/ 	.short	0x0128


	//----- nvinfo : EIATTR_KPARAM_INFO
	.align		4
        /*001c*/ 	.byte	0x04, 0x17
        /*001e*/ 	.short	(.L_2787 - .L_2786)
.L_2786:
        /*0020*/ 	.word	0x00000000
        /*0024*/ 	.short	0x0000
        /*0026*/ 	.short	0x0000
        /*0028*/ 	.byte	0x00, 0xf0, 0xa1, 0x04


	//----- nvinfo : EIATTR_MAXREG_COUNT
	.align		4
.L_2787:
        /*002c*/ 	.byte	0x03, 0x1b
        /*002e*/ 	.short	0x0040


	//----- nvinfo : EIATTR_NUM_BARRIERS
	.align		4
        /*0030*/ 	.byte	0x02, 0x4c
        /*0032*/ 	.byte	0x01
	.zero		1


	//----- nvinfo : EIATTR_MERCURY_ISA_VERSION
	.align		4
        /*0034*/ 	.byte	0x03, 0x5f
        /*0036*/ 	.short	0x0000


	//----- nvinfo : EIATTR_COOP_GROUP_MASK_REGIDS
	.align		4
        /*0038*/ 	.byte	0x04, 0x29
        /*003a*/ 	.short	(.L_2789 - .L_2788)


	//   ....[0]....
.L_2788:
        /*003c*/ 	.word	0xffffffff


	//   ....[1]....
        /*0040*/ 	.word	0xffffffff


	//   ....[2]....
        /*0044*/ 	.word	0xffffffff


	//   ....[3]....
        /*0048*/ 	.word	0xffffffff


	//   ....[4]....
        /*004c*/ 	.word	0xffffffff


	//   ....[5]....
        /*0050*/ 	.word	0xffffffff


	//   ....[6]....
        /*0054*/ 	.word	0xffffffff


	//   ....[7]....
        /*0058*/ 	.word	0xffffffff


	//   ....[8]....
        /*005c*/ 	.word	0xffffffff


	//   ....[9]....
        /*0060*/ 	.word	0xffffffff


	//   ....[10]....
        /*0064*/ 	.word	0xffffffff


	//   ....[11]....
        /*0068*/ 	.word	0xffffffff


	//   ....[12]....
        /*006c*/ 	.word	0xffffffff


	//   ....[13]....
        /*0070*/ 	.word	0xffffffff


	//   ....[14]....
        /*0074*/ 	.word	0xffffffff


	//   ....[15]....
        /*0078*/ 	.word	0xffffffff


	//   ....[16]....
        /*007c*/ 	.word	0xffffffff


	//   ....[17]....
        /*0080*/ 	.word	0xffffffff


	//   ....[18]....
        /*0084*/ 	.word	0xffffffff


	//   ....[19]....
        /*0088*/ 	.word	0xffffffff


	//   ....[20]....
        /*008c*/ 	.word	0xffffffff


	//   ....[21]....
        /*0090*/ 	.word	0xffffffff


	//   ....[22]....
        /*0094*/ 	.word	0xffffffff


	//   ....[23]....
        /*0098*/ 	.word	0xffffffff


	//   ....[24]....
        /*009c*/ 	.word	0xffffffff


	//   ....[25]....
        /*00a0*/ 	.word	0xffffffff


	//   ....[26]....
        /*00a4*/ 	.word	0xffffffff


	//   ....[27]....
        /*00a8*/ 	.word	0xffffffff


	//   ....[28]....
        /*00ac*/ 	.word	0xffffffff


	//   ....[29]....
        /*00b0*/ 	.word	0xffffffff


	//   ....[30]....
        /*00b4*/ 	.word	0xffffffff


	//   ....[31]....
        /*00b8*/ 	.word	0xffffffff


	//   ....[32]....
        /*00bc*/ 	.word	0xffffffff


	//   ....[33]....
        /*00c0*/ 	.word	0xffffffff


	//   ....[34]....
        /*00c4*/ 	.word	0xffffffff


	//   ....[35]....
        /*00c8*/ 	.word	0xffffffff


	//   ....[36]....
        /*00cc*/ 	.word	0xffffffff


	//   ....[37]....
        /*00d0*/ 	.word	0xffffffff


	//   ....[38]....
        /*00d4*/ 	.word	0xffffffff


	//   ....[39]....
        /*00d8*/ 	.word	0xffffffff


	//----- nvinfo : EIATTR_COOP_GROUP_INSTR_OFFSETS
	.align		4
.L_2789:
        /*00dc*/ 	.byte	0x04, 0x28
        /*00de*/ 	.short	(.L_2791 - .L_2790)


	//   ....[0]....
.L_2790:
        /*00e0*/ 	.word	0x00000b60


	//   ....[1]....
        /*00e4*/ 	.word	0x00000b90


	//   ....[2]....
        /*00e8*/ 	.word	0x00000ba0


	//   ....[3]....
        /*00ec*/ 	.word	0x00000bb0


	//   ....[4]....
        /*00f0*/ 	.word	0x00000be0


	//   ....[5]....
        /*00f4*/ 	.word	0x00000c00


	//   ....[6]....
        /*00f8*/ 	.word	0x00000c10


	//   ....[7]....
        /*00fc*/ 	.word	0x00000c20


	//   ....[8]....
        /*0100*/ 	.word	0x00000c50


	//   ....[9]....
        /*0104*/ 	.word	0x00000c70


	//   ....[10]....
        /*0108*/ 	.word	0x00000c90


	//   ....[11]....
        /*010c*/ 	.word	0x00000ca0


	//   ....[12]....
        /*0110*/ 	.word	0x00000cd0


	//   ....[13]....
        /*0114*/ 	.word	0x00000cf0


	//   ....[14]....
        /*0118*/ 	.word	0x00000d10


	//   ....[15]....
        /*011c*/ 	.word	0x00000d20


	//   ....[16]....
        /*0120*/ 	.word	0x00000d50


	//   ....[17]....
        /*0124*/ 	.word	0x00000d80


	//   ....[18]....
        /*0128*/ 	.word	0x00000d90


	//   ....[19]....
        /*012c*/ 	.word	0x00000da0


	//   ....[20]....
        /*0130*/ 	.word	0x00001090


	//   ....[21]....
        /*0134*/ 	.word	0x00001100


	//   ....[22]....
        /*0138*/ 	.word	0x00001160


	//   ....[23]....
        /*013c*/ 	.word	0x000011c0


	//   ....[24]....
        /*0140*/ 	.word	0x00001230


	//   ....[25]....
        /*0144*/ 	.word	0x000012a0


	//   ....[26]....
        /*0148*/ 	.word	0x00001300


	//   ....[27]....
        /*014c*/ 	.word	0x00001360


	//   ....[28]....
        /*0150*/ 	.word	0x000013c0


	//   ....[29]....
        /*0154*/ 	.word	0x00001430


	//   ....[30]....
        /*0158*/ 	.word	0x000014a0


	//   ....[31]....
        /*015c*/ 	.word	0x00001500


	//   ....[32]....
        /*0160*/ 	.word	0x00001560


	//   ....[33]....
        /*0164*/ 	.word	0x000015c0


	//   ....[34]....
        /*0168*/ 	.word	0x00001630


	//   ....[35]....
        /*016c*/ 	.word	0x000016a0


	//   ....[36]....
        /*0170*/ 	.word	0x00001700


	//   ....[37]....
        /*0174*/ 	.word	0x00001760


	//   ....[38]....
        /*0178*/ 	.word	0x000017c0


	//   ....[39]....
        /*017c*/ 	.word	0x00001820


	//----- nvinfo : EIATTR_EXIT_INSTR_OFFSETS
	.align		4
.L_2791:
        /*0180*/ 	.byte	0x04, 0x1c
        /*0182*/ 	.short	(.L_2793 - .L_2792)


	//   ....[0]....
.L_2792:
        /*0184*/ 	.word	0x00000070


	//   ....[1]....
        /*0188*/ 	.word	0x00001030


	//----- nvinfo : EIATTR_MAX_THREADS
	.align		4
.L_2793:
        /*018c*/ 	.byte	0x04, 0x05
        /*018e*/ 	.short	(.L_2795 - .L_2794)
.L_2794:
        /*0190*/ 	.word	0x00000400
        /*0194*/ 	.word	0x00000001
        /*0198*/ 	.word	0x00000001


	//----- nvinfo : EIATTR_CRS_STACK_SIZE
	.align		4
.L_2795:
        /*019c*/ 	.byte	0x04, 0x1e
        /*019e*/ 	.short	(.L_2797 - .L_2796)
.L_2796:
        /*01a0*/ 	.word	0x00000000
.L_2797:


//--------------------- .nv.info._ZN10layer_norm31ln_parallel_residual_bwd_kernelINS_13Kernel_traitsI6__halfffffjLj1280ELj1ELj4ELj1ELj16ENS_18Kernel_traits_baseILj1280ES2_ffffjLj128EEEEELb1ELb1ELb1EEEvNS_9BwdParamsE --------------------------
	.section	.nv.info._ZN10layer_norm31ln_parallel_residual_bwd_kernelINS_13Kernel_traitsI6__halfffffjLj1280ELj1ELj4ELj1ELj16ENS_18Kernel_traits_baseILj1280ES2_ffffjLj128EEEEELb1ELb1ELb1EEEvNS_9BwdParamsE,"",@"SHT_CUDA_INFO"
	.sectionflags	@""
	.align	4


	//----- nvinfo : EIATTR_CUDA_API_VERSION
	.align		4
        /*0000*/ 	.byte	0x04, 0x37
        /*0002*/ 	.short	(.L_2799 - .L_2798)
.L_2798:
        /*0004*/ 	.word	0x00000082


	//----- nvinfo : EIATTR_SW2861232_WAR
	.align		4
.L_2799:
        /*0008*/ 	.byte	0x01, 0x35
	.zero		2


	//----- nvinfo : EIATTR_PARAM_CBANK
	.align		4
        /*000c*/ 	.byte	0x04, 0x0a
        /*000e*/ 	.short	(.L_2801 - .L_2800)
	.align		4
.L_2800:
        /*0010*/ 	.word	index@(.nv.constant0._ZN10layer_norm31ln_parallel_residual_bwd_kernelINS_13Kernel_traitsI6__halfffffjLj1280ELj1ELj4ELj1ELj16ENS_18Kernel_traits_baseILj1280ES2_ffffjLj128EEEEELb1ELb1ELb1EEEvNS_9BwdParamsE)
        /*0014*/ 	.short	0x0160
        /*0016*/ 	.short	0x0128


	//----- nvinfo : EIATTR_CBANK_PARAM_SIZE
	.align		4
.L_2801:
        /*0018*/ 	.byte	0x03, 0x19
        /*001a*/ 	.short	0x0128


	//----- nvinfo : EIATTR_KPARAM_INFO
	.align		4
        /*001c*/ 	.byte	0x04, 0x17
        /*001e*/ 	.short	(.L_2803 - .L_2802)
.L_2802:
        /*0020*/ 	.word	0x00000000
        /*0024*/ 	.short	0x0000
        /*0026*/ 	.short	0x0000
        /*0028*/ 	.byte	0x00, 0xf0, 0xa1, 0x04


	//----- nvinfo : EIATTR_MAXREG_COUNT
	.align		4
.L_2803:
        /*002c*/ 	.byte	0x03, 0x1b
        /*002e*/ 	.short	0x00ff


	//----- nvinfo : EIATTR_NUM_BARRIERS
	.align		4
        /*0030*/ 	.byte	0x02, 0x4c
        /*0032*/ 	.byte	0x01
	.zero		1


	//----- nvinfo : EIATTR_ANNOTATIONS
	.align		4
        /*0034*/ 	.byte	0x04, 0x55
        /*0036*/ 	.short	(.L_2805 - .L_2804)


	//   ....[0]....
.L_2804:
        /* <DEDUP_REMOVED lines=75> */


	//----- nvinfo : EIATTR_MERCURY_ISA_VERSION
	.align		4
.L_2805:
        /*04d8*/ 	.byte	0x03, 0x5f
        /*04da*/ 	.short	0x0000


	//----- nvinfo : EIATTR_COOP_GROUP_MASK_REGIDS
	.align		4
        /*04dc*/ 	.byte	0x04, 0x29
        /*04de*/ 	.short	(.L_2807 - .L_2806)


	//   ....[0]....
.L_2806:
        /*04e0*/ 	.word	0xffffffff


	//   ....[1]....
        /*04e4*/ 	.word	0xffffffff


	//   ....[2]....
        /*04e8*/ 	.word	0xffffffff


	//   ....[3]....
        /*04ec*/ 	.word	0xffffffff


	//   ....[4]....
        /*04f0*/ 	.word	0xffffffff


	//   ....[5]....
        /*04f4*/ 	.word	0xffffffff


	//   ....[6]....
        /*04f8*/ 	.word	0xffffffff


	//   ....[7]....
        /*04fc*/ 	.word	0xffffffff


	//   ....[8]....
        /*0500*/ 	.word	0xffffffff


	//   ....[9]....
        /*0504*/ 	.word	0xffffffff


	//   ....[10]....
        /*0508*/ 	.word	0xffffffff


	//   ....[11]....
        /*050c*/ 	.word	0xffffffff


	//   ....[12]....
        /*0510*/ 	.word	0xffffffff


	//   ....[13]....
        /*0514*/ 	.word	0xffffffff


	//   ....[14]....
        /*0518*/ 	.word	0xffffffff


	//   ....[15]....
        /*051c*/ 	.word	0xffffffff


	//   ....[16]....
        /*0520*/ 	.word	0xffffffff


	//   ....[17]....
        /*0524*/ 	.word	0xffffffff


	//   ....[18]....
        /*0528*/ 	.word	0xffffffff


	//   ....[19]....
        /*052c*/ 	.word	0xffffffff


	//----- nvinfo : EIATTR_COOP_GROUP_INSTR_OFFSETS
	.align		4
.L_2807:
        /*0530*/ 	.byte	0x04, 0x28
        /*0532*/ 	.short	(.L_2809 - .L_2808)


	//   ....[0]....
.L_2808:
        /*0534*/ 	.word	0x000030b0


	//   ....[1]....
        /*0538*/ 	.word	0x000030d0


	//   ....[2]....
        /*053c*/ 	.word	0x00003100


	//   ....[3]....
        /*0540*/ 	.word	0x00003120


	//   ....[4]....
        /*0544*/ 	.word	0x00003140


	//   ....[5]....
        /*0548*/ 	.word	0x00003160


	//   ....[6]....
        /*054c*/ 	.word	0x00003180


	//   ....[7]....
        /*0550*/ 	.word	0x000031a0


	//   ....[8]....
        /*0554*/ 	.word	0x000031b0


	//   ....[9]....
        /*0558*/ 	.word	0x000031d0


	//   ....[10]....
        /*055c*/ 	.word	0x00006790


	//   ....[11]....
        /*0560*/ 	.word	0x00006810


	//   ....[12]....
        /*0564*/ 	.word	0x00006890


	//   ....[13]....
        /*0568*/ 	.word	0x00006900


	//   ....[14]....
        /*056c*/ 	.word	0x00006980


	//   ....[15]....
        /*0570*/ 	.word	0x000069f0


	//   ....[16]....
        /*0574*/ 	.word	0x00006a70


	//   ....[17]....
        /*0578*/ 	.word	0x00006ae0


	//   ....[18]....
        /*057c*/ 	.word	0x00006b60


	//   ....[19]....
        /*0580*/ 	.word	0x00006bd0


	//----- nvinfo : EIATTR_EXIT_INSTR_OFFSETS
	.align		4
.L_2809:
        /*0584*/ 	.byte	0x04, 0x1c
        /*0586*/ 	.short	(.L_2811 - .L_2810)


	//   ....[0]....
.L_2810:
        /*0588*/ 	.word	0x00006730


	//----- nvinfo : EIATTR_MAX_THREADS
	.align		4
.L_2811:
        /*058c*/ 	.byte	0x04, 0x05
        /*058e*/ 	.short	(.L_2813 - .L_2812)
.L_2812:
        /*0590*/ 	.word	0x00000080
        /*0594*/ 	.word	0x00000001
        /*0598*/ 	.word	0x00000001


	//----- nvinfo : EIATTR_CRS_STACK_SIZE
	.align		4
.L_2813:
        /*059c*/ 	.byte	0x04, 0x1e
        /*059e*/ 	.short	(.L_2815 - .L_2814)
.L_2814:
        /*05a0*/ 	.word	0x00000000
.L_2815:


//--------------------- .nv.info._ZN10layer_norm31ln_parallel_residual_bwd_kernelINS_13Kernel_traitsIfffffjLj1280ELj1ELj4ELj1ELj16ENS_18Kernel_traits_baseILj1280EfffffjLj128EEEEELb0ELb0ELb0EEEvNS_9BwdParamsE --------------------------
	.section	.nv.info._ZN10layer_norm31ln_parallel_residual_bwd_kernelINS_13Kernel_traitsIfffffjLj1280ELj1ELj4ELj1ELj16ENS_18Kernel_traits_baseILj1280EfffffjLj128EEEEELb0ELb0ELb0EEEvNS_9BwdParamsE,"",@"SHT_CUDA_INFO"
	.sectionflags	@""
	.align	4


	//----- nvinfo : EIATTR_CUDA_API_VERSION
	.align		4
        /*0000*/ 	.byte	0x04, 0x37
        /*0002*/ 	.short	(.L_2817 - .L_2816)
.L_2816:
        /*0004*/ 	.word	0x00000082


	//----- nvinfo : EIATTR_SW2861232_WAR
	.align		4
.L_2817:
        /*0008*/ 	.byte	0x01, 0x35
	.zero		2


	//----- nvinfo : EIATTR_PARAM_CBANK
	.align		4
        /*000c*/ 	.byte	0x04, 0x0a
        /*000e*/ 	.short	(.L_2819 - .L_2818)
	.align		4
.L_2818:
        /*0010*/ 	.word	index@(.nv.constant0._ZN10layer_norm31ln_parallel_residual_bwd_kernelINS_13Kernel_traitsIfffffjLj1280ELj1ELj4ELj1ELj16ENS_18Kernel_traits_baseILj1280EfffffjLj128EEEEELb0ELb0ELb0EEEvNS_9BwdParamsE)
        /*0014*/ 	.short	0x0160
        /*0016*/ 	.short	0x0128


	//----- nvinfo : EIATTR_CBANK_PARAM_SIZE
	.align		4
.L_2819:
        /*0018*/ 	.byte	0x03, 0x19
        /*001a*/ 	.short	0x0128


	//----- nvinfo : EIATTR_KPARAM_INFO
	.align		4
        /*001c*/ 	.byte	0x04, 0x17
        /*001e*/ 	.short	(.L_2821 - .L_2820)
.L_2820:
        /*0020*/ 	.word	0x00000000
        /*0024*/ 	.short	0x0000
        /*0026*/ 	.short	0x0000
        /*0028*/ 	.byte	0x00, 0xf0, 0xa1, 0x04


	//----- nvinfo : EIATTR_MAXREG_COUNT
	.align		4
.L_2821:
        /*002c*/ 	.byte	0x03, 0x1b
        /*002e*/ 	.short	0x00ff


	//----- nvinfo : EIATTR_NUM_BARRIERS
	.align		4
        /*0030*/ 	.byte	0x02, 0x4c
        /*0032*/ 	.byte	0x01
	.zero		1


	//----- nvinfo : EIATTR_ANNOTATIONS
	.align		4
        /*0034*/ 	.byte	0x04, 0x55
        /*0036*/ 	.short	(.L_2823 - .L_2822)


	//   ....[0]....
.L_2822:
        /* <DEDUP_REMOVED lines=841> */


	//----- nvinfo : EIATTR_MERCURY_ISA_VERSION
	.align		4
.L_2823:
        /*34b0*/ 	.byte	0x03, 0x5f
        /*34b2*/ 	.short	0x0000


	//----- nvinfo : EIATTR_COOP_GROUP_MASK_REGIDS
	.align		4
        /*34b4*/ 	.byte	0x04, 0x29
        /*34b6*/ 	.short	(.L_2825 - .L_2824)


	//   ....[0]....
.L_2824:
        /*34b8*/ 	.word	0xffffffff


	//   ....[1]....
        /*34bc*/ 	.word	0xffffffff


	//   ....[2]....
        /*34c0*/ 	.word	0xffffffff


	//   ....[3]....
        /*34c4*/ 	.word	0xffffffff


	//   ....[4]....
        /*34c8*/ 	.word	0xffffffff


	//   ....[5]....
        /*34cc*/ 	.word	0xffffffff


	//   ....[6]....
        /*34d0*/ 	.word	0xffffffff


	//   ....[7]....
        /*34d4*/ 	.word	0xffffffff


	//   ....[8]....
        /*34d8*/ 	.word	0xffffffff


	//   ....[9]....
        /*34dc*/ 	.word	0xffffffff


	//   ....[10]....
        /*34e0*/ 	.word	0xffffffff


	//   ....[11]....
        /*34e4*/ 	.word	0xffffffff


	//   ....[12]....
        /*34e8*/ 	.word	0xffffffff


	//   ....[13]....
        /*34ec*/ 	.word	0xffffffff


	//   ....[14]....
        /*34f0*/ 	.word	0xffffffff


	//   ....[15]....
        /*34f4*/ 	.word	0xffffffff


	//   ....[16]....
        /*34f8*/ 	.word	0xffffffff


	//   ....[17]....
        /*34fc*/ 	.word	0xffffffff


	//   ....[18]....
        /*3500*/ 	.word	0xffffffff


	//   ....[19]....
        /*3504*/ 	.word	0xffffffff


	//----- nvinfo : EIATTR_COOP_GROUP_INSTR_OFFSETS
	.align		4
.L_2825:
        /*3508*/ 	.byte	0x04, 0x28
        /*350a*/ 	.short	(.L_2827 - .L_2826)


	//   ....[0]....
.L_2826:
        /*350c*/ 	.word	0x00006e90


	//   ....[1]....
        /*3510*/ 	.word	0x00006ec0


	//   ....[2]....
        /*3514*/ 	.word	0x00006ed0


	//   ....[3]....
        /*3518*/ 	.word	0x00006f00


	//   ....[4]....
        /*351c*/ 	.word	0x00006f20


	//   ....[5]....
        /*3520*/ 	.word	0x00006f40


	//   ....[6]....
        /*3524*/ 	.word	0x00006f50


	//   ....[7]....
        /*3528*/ 	.word	0x00006f80


	//   ....[8]....
        /*352c*/ 	.word	0x00006f90


	//   ....[9]....
        /*3530*/ 	.word	0x00006fb0


	//   ....[10]....
        /*3534*/ 	.word	0x0000d9e0


	//   ....[11]....
        /*3538*/ 	.word	0x0000da60


	//   ....[12]....
        /*353c*/ 	.word	0x0000dae0


	//   ....[13]....
        /*3540*/ 	.word	0x0000db50


	//   ....[14]....
        /*3544*/ 	.word	0x0000dbd0


	//   ....[15]....
        /*3548*/ 	.word	0x0000dc40


	//   ....[16]....
        /*354c*/ 	.word	0x0000dcc0


	//   ....[17]....
        /*3550*/ 	.word	0x0000dd30


	//   ....[18]....
        /*3554*/ 	.word	0x0000ddb0


	//   ....[19]....
        /*3558*/ 	.word	0x0000de20


	//----- nvinfo : EIATTR_EXIT_INSTR_OFFSETS
	.align		4
.L_2827:
        /*355c*/ 	.byte	0x04, 0x1c
        /*355e*/ 	.short	(.L_2829 - .L_2828)


	//   ....[0]....
.L_2828:
        /*3560*/ 	.word	0x0000d8c0


	//   ....[1]....
        /*3564*/ 	.word	0x0000d980


	//----- nvinfo : EIATTR_MAX_THREADS
	.align		4
.L_2829:
        /*3568*/ 	.byte	0x04, 0x05
        /*356a*/ 	.short	(.L_2831 - .L_2830)
.L_2830:
        /*356c*/ 	.word	0x00000080
        /*3570*/ 	.word	0x00000001
        /*3574*/ 	.word	0x00000001


	//----- nvinfo : EIATTR_CRS_STACK_SIZE
	.align		4
.L_2831:
        /*3578*/ 	.byte	0x04, 0x1e
        /*357a*/ 	.short	(.L_2833 - .L_2832)
.L_2832:
        /*357c*/ 	.word	0x00000000
.L_2833:


//--------------------- .nv.info._ZN10layer_norm31ln_parallel_residual_bwd_kernelINS_13Kernel_traitsIfffffjLj1280ELj1ELj4ELj1ELj16ENS_18Kernel_traits_baseILj1280EfffffjLj128EEEEELb0ELb0ELb1EEEvNS_9BwdParamsE --------------------------
	.section	.nv.info._ZN10layer_norm31ln_parallel_residual_bwd_kernelINS_13Kernel_traitsIfffffjLj1280ELj1ELj4ELj1ELj16ENS_18Kernel_traits_baseILj1280EfffffjLj128EEEEELb0ELb0ELb1EEEvNS_9BwdParamsE,"",@"SHT_CUDA_INFO"
	.sectionflags	@""
	.align	4


	//----- nvinfo : EIATTR_CUDA_API_VERSION
	.align		4
        /*0000*/ 	.byte	0x04, 0x37
        /*0002*/ 	.short	(.L_2835 - .L_2834)
.L_2834:
        /*0004*/ 	.word	0x00000082


	//----- nvinfo : EIATTR_SW2861232_WAR
	.align		4
.L_2835:
        /*0008*/ 	.byte	0x01, 0x35
	.zero		2


	//----- nvinfo : EIATTR_PARAM_CBANK
	.align		4
        /*000c*/ 	.byte	0x04, 0x0a
        /*000e*/ 	.short	(.L_2837 - .L_2836)
	.align		4
.L_2836:
        /*0010*/ 	.word	index@(.nv.constant0._ZN10layer_norm31ln_parallel_residual_bwd_kernelINS_13Kernel_traitsIfffffjLj1280ELj1ELj4ELj1ELj16ENS_18Kernel_traits_baseILj1280EfffffjLj128EEEEELb0ELb0ELb1EEEvNS_9BwdParamsE)
        /*0014*/ 	.short	0x0160
        /*0016*/ 	.short	0x0128


	//----- nvinfo : EIATTR_CBANK_PARAM_SIZE
	.align		4
.L_2837:
        /*0018*/ 	.byte	0x03, 0x19
        /*001a*/ 	.short	0x0128


	//----- nvinfo : EIATTR_KPARAM_INFO
	.align		4
        /*001c*/ 	.byte	0x04, 0x17
        /*001e*/ 	.short	(.L_2839 - .L_2838)
.L_2838:
        /*0020*/ 	.word	0x00000000
        /*0024*/ 	.short	0x0000
        /*0026*/ 	.short	0x0000
        /*0028*/ 	.byte	0x00, 0xf0, 0xa1, 0x04


	//----- nvinfo : EIATTR_MAXREG_COUNT
	.align		4
.L_2839:
        /*002c*/ 	.byte	0x03, 0x1b
        /*002e*/ 	.short	0x00ff


	//----- nvinfo : EIATTR_NUM_BARRIERS
	.align		4
        /*0030*/ 	.byte	0x02, 0x4c
        /*0032*/ 	.byte	0x01
	.zero		1


	//----- nvinfo : EIATTR_ANNOTATIONS
	.align		4
        /*0034*/ 	.byte	0x04, 0x55
        /*0036*/ 	.short	(.L_2841 - .L_2840)


	//   ....[0]....
.L_2840:
        /* <DEDUP_REMOVED lines=393> */


	//----- nvinfo : EIATTR_MERCURY_ISA_VERSION
	.align		4
.L_2841:
        /*18b8*/ 	.byte	0x03, 0x5f
        /*18ba*/ 	.short	0x0000


	//----- nvinfo : EIATTR_COOP_GROUP_MASK_REGIDS
	.align		4
        /*18bc*/ 	.byte	0x04, 0x29
        /*18be*/ 	.short	(.L_2843 - .L_2842)


	//   ....[0]....
.L_2842:
        /*18c0*/ 	.word	0xffffffff


	//   ....[1]....
        /*18c4*/ 	.word	0xffffffff


	//   ....[2]....
        /*18c8*/ 	.word	0xffffffff


	//   ....[3]....
        /*18cc*/ 	.word	0xffffffff


	//   ....[4]....
        /*18d0*/ 	.word	0xffffffff


	//   ....[5]....
        /*18d4*/ 	.word	0xffffffff


	//   ....[6]....
        /*18d8*/ 	.word	0xffffffff


	//   ....[7]....
        /*18dc*/ 	.word	0xffffffff


	//   ....[8]....
        /*18e0*/ 	.word	0xffffffff


	//   ....[9]....
        /*18e4*/ 	.word	0xffffffff


	//   ....[10]....
        /*18e8*/ 	.word	0xffffffff


	//   ....[11]....
        /*18ec*/ 	.word	0xffffffff


	//   ....[12]....
        /*18f0*/ 	.word	0xffffffff


	//   ....[13]....
        /*18f4*/ 	.word	0xffffffff


	//   ....[14]....
        /*18f8*/ 	.word	0xffffffff


	//   ....[15]....
        /*18fc*/ 	.word	0xffffffff


	//   ....[16]....
        /*1900*/ 	.word	0xffffffff


	//   ....[17]....
        /*1904*/ 	.word	0xffffffff


	//   ....[18]....
        /*1908*/ 	.word	0xffffffff


	//   ....[19]....
        /*190c*/ 	.word	0xffffffff


	//----- nvinfo : EIATTR_COOP_GROUP_INSTR_OFFSETS
	.align		4
.L_2843:
        /*1910*/ 	.byte	0x04, 0x28
        /*1912*/ 	.short	(.L_2845 - .L_2844)


	//   ....[0]....
.L_2844:
        /*1914*/ 	.word	0x00005020


	//   ....[1]....
        /*1918*/ 	.word	0x00005050


	//   ....[2]....
        /*191c*/ 	.word	0x00005060


	//   ....[3]....
        /*1920*/ 	.word	0x00005090


	//   ....[4]....
        /*1924*/ 	.word	0x000050b0


	//   ....[5]....
        /*1928*/ 	.word	0x000050d0


	//   ....[6]....
        /*192c*/ 	.word	0x000050e0


	//   ....[7]....
        /*1930*/ 	.word	0x00005110


	//   ....[8]....
        /*1934*/ 	.word	0x00005120


	//   ....[9]....
        /*1938*/ 	.word	0x00005140


	//   ....[10]....
        /*193c*/ 	.word	0x00008dc0


	//   ....[11]....
        /*1940*/ 	.word	0x00008e40


	//   ....[12]....
        /*1944*/ 	.word	0x00008ec0


	//   ....[13]....
        /*1948*/ 	.word	0x00008f30


	//   ....[14]....
        /*194c*/ 	.word	0x00008fb0


	//   ....[15]....
        /*1950*/ 	.word	0x00009020


	//   ....[16]....
        /*1954*/ 	.word	0x000090a0


	//   ....[17]....
        /*1958*/ 	.word	0x00009110


	//   ....[18]....
        /*195c*/ 	.word	0x00009190


	//   ....[19]....
        /*1960*/ 	.word	0x00009200


	//----- nvinfo : EIATTR_EXIT_INSTR_OFFSETS
	.align		4
.L_2845:
        /*1964*/ 	.byte	0x04, 0x1c
        /*1966*/ 	.short	(.L_2847 - .L_2846)


	//   ....[0]....
.L_2846:
        /*1968*/ 	.word	0x00008d60


	//----- nvinfo : EIATTR_MAX_THREADS
	.align		4
.L_2847:
        /*196c*/ 	.byte	0x04, 0x05
        /*196e*/ 	.short	(.L_2849 - .L_2848)
.L_2848:
        /*1970*/ 	.word	0x00000080
        /*1974*/ 	.word	0x00000001
        /*1978*/ 	.word	0x00000001


	//----- nvinfo : EIATTR_CRS_STACK_SIZE
	.align		4
.L_2849:
        /*197c*/ 	.byte	0x04, 0x1e
        /*197e*/ 	.short	(.L_2851 - .L_2850)
.L_2850:
        /*1980*/ 	.word	0x00000000
.L_2851:


//--------------------- .nv.info._ZN10layer_norm31ln_parallel_residual_bwd_kernelINS_13Kernel_traitsIfffffjLj1280ELj1ELj4ELj1ELj16ENS_18Kernel_traits_baseILj1280EfffffjLj128EEEEELb0ELb1ELb0EEEvNS_9BwdParamsE --------------------------
	.section	.nv.info._ZN10layer_norm31ln_parallel_residual_bwd_kernelINS_13Kernel_traitsIfffffjLj1280ELj1ELj4ELj1ELj16ENS_18Kernel_traits_baseILj1280EfffffjLj128EEEEELb0ELb1ELb0EEEvNS_9BwdParamsE,"",@"SHT_CUDA_INFO"
	.sectionflags	@""
	.align	4


	//----- nvinfo : EIATTR_CUDA_API_VERSION
	.align		4
        /*0000*/ 	.byte	0x04, 0x37
        /*0002*/ 	.short	(.L_2853 - .L_2852)
.L_2852:
        /*0004*/ 	.word	0x00000082


	//----- nvinfo : EIATTR_SW2861232_WAR
	.align		4
.L_2853:
        /*0008*/ 	.byte	0x01, 0x35
	.zero		2


	//----- nvinfo : EIATTR_PARAM_CBANK
	.align		4
        /*000c*/ 	.byte	0x04, 0x0a
        /*000e*/ 	.short	(.L_2855 - .L_2854)
	.align		4
.L_2854:
        /*0010*/ 	.word	index@(.nv.constant0._ZN10layer_norm31ln_parallel_residual_bwd_kernelINS_13Kernel_traitsIfffffjLj1280ELj1ELj4ELj1ELj16ENS_18Kernel_traits_baseILj1280EfffffjLj128EEEEELb0ELb1ELb0EEEvNS_9BwdParamsE)
        /*0014*/ 	.short	0x0160
        /*0016*/ 	.short	0x0128


	//----- nvinfo : EIATTR_CBANK_PARAM_SIZE
	.align		4
.L_2855:
        /*0018*/ 	.byte	0x03, 0x19
        /*001a*/ 	.short	0x0128


	//----- nvinfo : EIATTR_KPARAM_INFO
	.align		4
        /*001c*/ 	.byte	0x04, 0x17
        /*001e*/ 	.short	(.L_2857 - .L_2856)
.L_2856:
        /*0020*/ 	.word	0x00000000
        /*0024*/ 	.short	0x0000
        /*0026*/ 	.short	0x0000
        /*0028*/ 	.byte	0x00, 0xf0, 0xa1, 0x04


	//----- nvinfo : EIATTR_MAXREG_COUNT
	.align		4
.L_2857:
        /*002c*/ 	.byte	0x03, 0x1b
        /*002e*/ 	.short	0x00ff


	//----- nvinfo : EIATTR_NUM_BARRIERS
	.align		4
        /*0030*/ 	.byte	0x02, 0x4c
        /*0032*/ 	.byte	0x01
	.zero		1


	//----- nvinfo : EIATTR_ANNOTATIONS
	.align		4
        /*0034*/ 	.byte	0x04, 0x55
        /*0036*/ 	.short	(.L_2859 - .L_2858)


	//   ....[0]....
.L_2858:
        /* <DEDUP_REMOVED lines=13> */


	//----- nvinfo : EIATTR_MERCURY_ISA_VERSION
	.align		4
.L_2859:
        /*00f8*/ 	.byte	0x03, 0x5f
        /*00fa*/ 	.short	0x0000


	//----- nvinfo : EIATTR_COOP_GROUP_MASK_REGIDS
	.align		4
        /*00fc*/ 	.byte	0x04, 0x29
        /*00fe*/ 	.short	(.L_2861 - .L_2860)


	//   ....[0]....
.L_2860:
        /*0100*/ 	.word	0xffffffff


	//   ....[1]....
        /*0104*/ 	.word	0xffffffff


	//   ....[2]....
        /*0108*/ 	.word	0xffffffff


	//   ....[3]....
        /*010c*/ 	.word	0xffffffff


	//   ....[4]....
        /*0110*/ 	.word	0xffffffff


	//   ....[5]....
        /*0114*/ 	.word	0xffffffff


	//   ....[6]....
        /*0118*/ 	.word	0xffffffff


	//   ....[7]....
        /*011c*/ 	.word	0xffffffff


	//   ....[8]....
        /*0120*/ 	.word	0xffffffff


	//   ....[9]....
        /*0124*/ 	.word	0xffffffff


	//   ....[10]....
        /*0128*/ 	.word	0xffffffff


	//   ....[11]....
        /*012c*/ 	.word	0xffffffff


	//   ....[12]....
        /*0130*/ 	.word	0xffffffff


	//   ....[13]....
        /*0134*/ 	.word	0xffffffff


	//   ....[14]....
        /*0138*/ 	.word	0xffffffff


	//   ....[15]....
        /*013c*/ 	.word	0xffffffff


	//   ....[16]....
        /*0140*/ 	.word	0xffffffff


	//   ....[17]....
        /*0144*/ 	.word	0xffffffff


	//   ....[18]....
        /*0148*/ 	.word	0xffffffff


	//   ....[19]....
        /*014c*/ 	.word	0xffffffff


	//----- nvinfo : EIATTR_COOP_GROUP_INSTR_OFFSETS
	.align		4
.L_2861:
        /*0150*/ 	.byte	0x04, 0x28
        /*0152*/ 	.short	(.L_2863 - .L_2862)


	//   ....[0]....
.L_2862:
        /*0154*/ 	.word	0x00002630


	//   ....[1]....
        /*0158*/ 	.word	0x00002650


	//   ....[2]....
        /*015c*/ 	.word	0x00002680


	//   ....[3]....
        /*0160*/ 	.word	0x000026a0


	//   ....[4]....
        /*0164*/ 	.word	0x000026c0


	//   ....[5]....
        /*0168*/ 	.word	0x000026e0


	//   ....[6]....
        /*016c*/ 	.word	0x00002700


	//   ....[7]....
        /*0170*/ 	.word	0x00002720


	//   ....[8]....
        /*0174*/ 	.word	0x00002730


	//   ....[9]....
        /*0178*/ 	.word	0x00002750


	//   ....[10]....
        /*017c*/ 	.word	0x000058e0


	//   ....[11]....
        /*0180*/ 	.word	0x00005960


	//   ....[12]....
        /*0184*/ 	.word	0x000059e0


	//   ....[13]....
        /*0188*/ 	.word	0x00005a50


	//   ....[14]....
        /*018c*/ 	.word	0x00005ad0


	//   ....[15]....
        /*0190*/ 	.word	0x00005b40


	//   ....[16]....
        /*0194*/ 	.word	0x00005bc0


	//   ....[17]....
        /*0198*/ 	.word	0x00005c30


	//   ....[18]....
        /*019c*/ 	.word	0x00005cb0


	//   ....[19]....
        /*01a0*/ 	.word	0x00005d20


	//----- nvinfo : EIATTR_EXIT_INSTR_OFFSETS
	.align		4
.L_2863:
        /*01a4*/ 	.byte	0x04, 0x1c
        /*01a6*/ 	.short	(.L_2865 - .L_2864)


	//   ....[0]....
.L_2864:
        /*01a8*/ 	.word	0x00005850


	//   ....[1]....
        /*01ac*/ 	.word	0x00005880


	//----- nvinfo : EIATTR_MAX_THREADS
	.align		4
.L_2865:
        /*01b0*/ 	.byte	0x04, 0x05
        /*01b2*/ 	.short	(.L_2867 - .L_2866)
.L_2866:
        /*01b4*/ 	.word	0x00000080
        /*01b8*/ 	.word	0x00000001
        /*01bc*/ 	.word	0x00000001


	//----- nvinfo : EIATTR_CRS_STACK_SIZE
	.align		4
.L_2867:
        /*01c0*/ 	.byte	0x04, 0x1e
        /*01c2*/ 	.short	(.L_2869 - .L_2868)
.L_2868:
        /*01c4*/ 	.word	0x00000000
.L_2869:


//--------------------- .nv.info._ZN10layer_norm31ln_parallel_residual_bwd_kernelINS_13Kernel_traitsIfffffjLj1280ELj1ELj4ELj1ELj16ENS_18Kernel_traits_baseILj1280EfffffjLj128EEEEELb0ELb1ELb1EEEvNS_9BwdParamsE --------------------------
	.section	.nv.info._ZN10layer_norm31ln_parallel_residual_bwd_kernelINS_13Kernel_traitsIfffffjLj1280ELj1ELj4ELj1ELj16ENS_18Kernel_traits_baseILj1280EfffffjLj128EEEEELb0ELb1ELb1EEEvNS_9BwdParamsE,"",@"SHT_CUDA_INFO"
	.sectionflags	@""
	.align	4


	//----- nvinfo : EIATTR_CUDA_API_VERSION
	.align		4
        /*0000*/ 	.byte	0x04, 0x37
        /*0002*/ 	.short	(.L_2871 - .L_2870)
.L_2870:
        /*0004*/ 	.word	0x00000082


	//----- nvinfo : EIATTR_SW2861232_WAR
	.align		4
.L_2871:
        /*0008*/ 	.byte	0x01, 0x35
	.zero		2


	//----- nvinfo : EIATTR_PARAM_CBANK
	.align		4
        /*000c*/ 	.byte	0x04, 0x0a
        /*000e*/ 	.short	(.L_2873 - .L_2872)
	.align		4
.L_2872:
        /*0010*/ 	.word	index@(.nv.constant0._ZN10layer_norm31ln_parallel_residual_bwd_kernelINS_13Kernel_traitsIfffffjLj1280ELj1ELj4ELj1ELj16ENS_18Kernel_traits_baseILj1280EfffffjLj128EEEEELb0ELb1ELb1EEEvNS_9BwdParamsE)
        /*0014*/ 	.short	0x0160
        /*0016*/ 	.short	0x0128


	//----- nvinfo : EIATTR_CBANK_PARAM_SIZE
	.align		4
.L_2873:
        /*0018*/ 	.byte	0x03, 0x19
        /*001a*/ 	.short	0x0128


	//----- nvinfo : EIATTR_KPARAM_INFO
	.align		4
        /*001c*/ 	.byte	0x04, 0x17
        /*001e*/ 	.short	(.L_2875 - .L_2874)
.L_2874:
        /*0020*/ 	.word	0x00000000
        /*0024*/ 	.short	0x0000
        /*0026*/ 	.short	0x0000
        /*0028*/ 	.byte	0x00, 0xf0, 0xa1, 0x04


	//----- nvinfo : EIATTR_MAXREG_COUNT
	.align		4
.L_2875:
        /*002c*/ 	.byte	0x03, 0x1b
        /*002e*/ 	.short	0x00ff


	//----- nvinfo : EIATTR_NUM_BARRIERS
	.align		4
        /*0030*/ 	.byte	0x02, 0x4c
        /*0032*/ 	.byte	0x01
	.zero		1


	//----- nvinfo : EIATTR_ANNOTATIONS
	.align		4
        /*0034*/ 	.byte	0x04, 0x55
        /*0036*/ 	.short	(.L_2877 - .L_2876)


	//   ....[0]....
.L_2876:
        /* <DEDUP_REMOVED lines=77> */


	//----- nvinfo : EIATTR_MERCURY_ISA_VERSION
	.align		4
.L_2877:
        /*04f8*/ 	.byte	0x03, 0x5f
        /*04fa*/ 	.short	0x0000


	//----- nvinfo : EIATTR_COOP_GROUP_MASK_REGIDS
	.align		4
        /*04fc*/ 	.byte	0x04, 0x29
        /*04fe*/ 	.short	(.L_2879 - .L_2878)


	//   ....[0]....
.L_2878:
        /*0500*/ 	.word	0xffffffff


	//   ....[1]....
        /*0504*/ 	.word	0xffffffff


	//   ....[2]....
        /*0508*/ 	.word	0xffffffff


	//   ....[3]....
        /*050c*/ 	.word	0xffffffff


	//   ....[4]....
        /*0510*/ 	.word	0xffffffff


	//   ....[5]....
        /*0514*/ 	.word	0xffffffff


	//   ....[6]....
        /*0518*/ 	.word	0xffffffff


	//   ....[7]....
        /*051c*/ 	.word	0xffffffff


	//   ....[8]....
        /*0520*/ 	.word	0xffffffff


	//   ....[9]....
        /*0524*/ 	.word	0xffffffff


	//   ....[10]....
        /*0528*/ 	.word	0xffffffff


	//   ....[11]....
        /*052c*/ 	.word	0xffffffff


	//   ....[12]....
        /*0530*/ 	.word	0xffffffff


	//   ....[13]....
        /*0534*/ 	.word	0xffffffff


	//   ....[14]....
        /*0538*/ 	.word	0xffffffff


	//   ....[15]....
        /*053c*/ 	.word	0xffffffff


	//   ....[16]....
        /*0540*/ 	.word	0xffffffff


	//   ....[17]....
        /*0544*/ 	.word	0xffffffff


	//   ....[18]....
        /*0548*/ 	.word	0xffffffff


	//   ....[19]....
        /*054c*/ 	.word	0xffffffff


	//----- nvinfo : EIATTR_COOP_GROUP_INSTR_OFFSETS
	.align		4
.L_2879:
        /*0550*/ 	.byte	0x04, 0x28
        /*0552*/ 	.short	(.L_2881 - .L_2880)


	//   ....[0]....
.L_2880:
        /*0554*/ 	.word	0x00002610


	//   ....[1]....
        /*0558*/ 	.word	0x00002630


	//   ....[2]....
        /*055c*/ 	.word	0x00002660


	//   ....[3]....
        /*0560*/ 	.word	0x00002680


	//   ....[4]....
        /*0564*/ 	.word	0x000026a0


	//   ....[5]....
        /*0568*/ 	.word	0x000026c0


	//   ....[6]....
        /*056c*/ 	.word	0x000026e0


	//   ....[7]....
        /*0570*/ 	.word	0x00002700


	//   ....[8]....
        /*0574*/ 	.word	0x00002710


	//   ....[9]....
        /*0578*/ 	.word	0x00002730


	//   ....[10]....
        /*057c*/ 	.word	0x00005120


	//   ....[11]....
        /*0580*/ 	.word	0x000051a0


	//   ....[12]....
        /*0584*/ 	.word	0x00005220


	//   ....[13]....
        /*0588*/ 	.word	0x00005290


	//   ....[14]....
        /*058c*/ 	.word	0x00005310


	//   ....[15]....
        /*0590*/ 	.word	0x00005380


	//   ....[16]....
        /*0594*/ 	.word	0x00005400


	//   ....[17]....
        /*0598*/ 	.word	0x00005470


	//   ....[18]....
        /*059c*/ 	.word	0x000054f0


	//   ....[19]....
        /*05a0*/ 	.word	0x00005560


	//----- nvinfo : EIATTR_EXIT_INSTR_OFFSETS
	.align		4
.L_2881:
        /*05a4*/ 	.byte	0x04, 0x1c
        /*05a6*/ 	.short	(.L_2883 - .L_2882)


	//   ....[0]....
.L_2882:
        /*05a8*/ 	.word	0x000050c0


	//----- nvinfo : EIATTR_MAX_THREADS
	.align		4
.L_2883:
        /*05ac*/ 	.byte	0x04, 0x05
        /*05ae*/ 	.short	(.L_2885 - .L_2884)
.L_2884:
        /*05b0*/ 	.word	0x00000080
        /*05b4*/ 	.word	0x00000001
        /*05b8*/ 	.word	0x00000001


	//----- nvinfo : EIATTR_CRS_STACK_SIZE
	.align		4
.L_2885:
        /*05bc*/ 	.byte	0x04, 0x1e
        /*05be*/ 	.short	(.L_2887 - .L_2886)
.L_2886:
        /*05c0*/ 	.word	0x00000000
.L_2887:


//--------------------- .nv.info._ZN10layer_norm31ln_parallel_residual_bwd_kernelINS_13Kernel_traitsIfffffjLj1280ELj1ELj4ELj1ELj16ENS_18Kernel_traits_baseILj1280EfffffjLj128EEEEELb1ELb0ELb0EEEvNS_9BwdParamsE --------------------------
	.section	.nv.info._ZN10layer_norm31ln_parallel_residual_bwd_kernelINS_13Kernel_traitsIfffffjLj1280ELj1ELj4ELj1ELj16ENS_18Kernel_traits_baseILj1280EfffffjLj128EEEEELb1ELb0ELb0EEEvNS_9BwdParamsE,"",@"SHT_CUDA_INFO"
	.sectionflags	@""
	.align	4


	//----- nvinfo : EIATTR_CUDA_API_VERSION
	.align		4
        /*0000*/ 	.byte	0x04, 0x37
        /*0002*/ 	.short	(.L_2889 - .L_2888)
.L_2888:
        /*0004*/ 	.word	0x00000082


	//----- nvinfo : EIATTR_SW2861232_WAR
	.align		4
.L_2889:
        /*0008*/ 	.byte	0x01, 0x35
	.zero		2


	//----- nvinfo : EIATTR_PARAM_CBANK
	.align		4
        /*000c*/ 	.byte	0x04, 0x0a
        /*000e*/ 	.short	(.L_2891 - .L_2890)
	.align		4
.L_2890:
        /*0010*/ 	.word	index@(.nv.constant0._ZN10layer_norm31ln_parallel_residual_bwd_kernelINS_13Kernel_traitsIfffffjLj1280ELj1ELj4ELj1ELj16ENS_18Kernel_traits_baseILj1280EfffffjLj128EEEEELb1ELb0ELb0EEEvNS_9BwdParamsE)
        /*0014*/ 	.short	0x0160
        /*0016*/ 	.short	0x0128


	//----- nvinfo : EIATTR_CBANK_PARAM_SIZE
	.align		4
.L_2891:
        /*0018*/ 	.byte	0x03, 0x19
        /*001a*/ 	.short	0x0128


	//----- nvinfo : EIATTR_KPARAM_INFO
	.align		4
        /*001c*/ 	.byte	0x04, 0x17
        /*001e*/ 	.short	(.L_2893 - .L_2892)
.L_2892:
        /*0020*/ 	.word	0x00000000
        /*0024*/ 	.short	0x0000
        /*0026*/ 	.short	0x0000
        /*0028*/ 	.byte	0x00, 0xf0, 0xa1, 0x04


	//----- nvinfo : EIATTR_MAXREG_COUNT
	.align		4
.L_2893:
        /*002c*/ 	.byte	0x03, 0x1b
        /*002e*/ 	.short	0x00ff


	//----- nvinfo : EIATTR_NUM_BARRIERS
	.align		4
        /*0030*/ 	.byte	0x02, 0x4c
        /*0032*/ 	.byte	0x01
	.zero		1


	//----- nvinfo : EIATTR_ANNOTATIONS
	.align		4
        /*0034*/ 	.byte	0x04, 0x55
        /*0036*/ 	.short	(.L_2895 - .L_2894)


	//   ....[0]....
.L_2894:
        /* <DEDUP_REMOVED lines=860> */


	//----- nvinfo : EIATTR_MERCURY_ISA_VERSION
	.align		4
.L_2895:
        /*35e8*/ 	.byte	0x03, 0x5f
        /*35ea*/ 	.short	0x0000


	//----- nvinfo : EIATTR_COOP_GROUP_MASK_REGIDS
	.align		4
        /*35ec*/ 	.byte	0x04, 0x29
        /*35ee*/ 	.short	(.L_2897 - .L_2896)


	//   ....[0]....
.L_2896:
        /*35f0*/ 	.word	0xffffffff


	//   ....[1]....
        /*35f4*/ 	.word	0xffffffff


	//   ....[2]....
        /*35f8*/ 	.word	0xffffffff


	//   ....[3]....
        /*35fc*/ 	.word	0xffffffff


	//   ....[4]....
        /*3600*/ 	.word	0xffffffff


	//   ....[5]....
        /*3604*/ 	.word	0xffffffff


	//   ....[6]....
        /*3608*/ 	.word	0xffffffff


	//   ....[7]....
        /*360c*/ 	.word	0xffffffff


	//   ....[8]....
        /*3610*/ 	.word	0xffffffff


	//   ....[9]....
        /*3614*/ 	.word	0xffffffff


	//   ....[10]....
        /*3618*/ 	.word	0xffffffff


	//   ....[11]....
        /*361c*/ 	.word	0xffffffff


	//   ....[12]....
        /*3620*/ 	.word	0xffffffff


	//   ....[13]....
        /*3624*/ 	.word	0xffffffff


	//   ....[14]....
        /*3628*/ 	.word	0xffffffff


	//   ....[15]....
        /*362c*/ 	.word	0xffffffff


	//   ....[16]....
        /*3630*/ 	.word	0xffffffff


	//   ....[17]....
        /*3634*/ 	.word	0xffffffff


	//   ....[18]....
        /*3638*/ 	.word	0xffffffff


	//   ....[19]....
        /*363c*/ 	.word	0xffffffff


	//----- nvinfo : EIATTR_COOP_GROUP_INSTR_OFFSETS
	.align		4
.L_2897:
        /*3640*/ 	.byte	0x04, 0x28
        /*3642*/ 	.short	(.L_2899 - .L_2898)


	//   ....[0]....
.L_2898:
        /*3644*/ 	.word	0x00007600


	//   ....[1]....
        /*3648*/ 	.word	0x00007630


	//   ....[2]....
        /*364c*/ 	.word	0x00007640


	//   ....[3]....
        /*3650*/ 	.word	0x00007670


	//   ....[4]....
        /*3654*/ 	.word	0x00007690


	//   ....[5]....
        /*3658*/ 	.word	0x000076b0


	//   ....[6]....
        /*365c*/ 	.word	0x000076d0


	//   ....[7]....
        /*3660*/ 	.word	0x000076f0


	//   ....[8]....
        /*3664*/ 	.word	0x00007700


	//   ....[9]....
        /*3668*/ 	.word	0x00007720


	//   ....[10]....
        /*366c*/ 	.word	0x0000ef40


	//   ....[11]....
        /*3670*/ 	.word	0x0000efc0


	//   ....[12]....
        /*3674*/ 	.word	0x0000f040


	//   ....[13]....
        /*3678*/ 	.word	0x0000f0b0


	//   ....[14]....
        /*367c*/ 	.word	0x0000f130


	//   ....[15]....
        /*3680*/ 	.word	0x0000f1a0


	//   ....[16]....
        /*3684*/ 	.word	0x0000f220


	//   ....[17]....
        /*3688*/ 	.word	0x0000f290


	//   ....[18]....
        /*368c*/ 	.word	0x0000f310


	//   ....[19]....
        /*3690*/ 	.word	0x0000f380


	//----- nvinfo : EIATTR_EXIT_INSTR_OFFSETS
	.align		4
.L_2899:
        /*3694*/ 	.byte	0x04, 0x1c
        /*3696*/ 	.short	(.L_2901 - .L_2900)


	//   ....[0]....
.L_2900:
        /*3698*/ 	.word	0x0000ee20


	//   ....[1]....
        /*369c*/ 	.word	0x0000eee0


	//----- nvinfo : EIATTR_MAX_THREADS
	.align		4
.L_2901:
        /*36a0*/ 	.byte	0x04, 0x05
        /*36a2*/ 	.short	(.L_2903 - .L_2902)
.L_2902:
        /*36a4*/ 	.word	0x00000080
        /*36a8*/ 	.word	0x00000001
        /*36ac*/ 	.word	0x00000001


	//----- nvinfo : EIATTR_CRS_STACK_SIZE
	.align		4
.L_2903:
        /*36b0*/ 	.byte	0x04, 0x1e
        /*36b2*/ 	.short	(.L_2905 - .L_2904)
.L_2904:
        /*36b4*/ 	.word	0x00000000
.L_2905:


//--------------------- .nv.info._ZN10layer_norm31ln_parallel_residual_bwd_kernelINS_13Kernel_traitsIfffffjLj1280ELj1ELj4ELj1ELj16ENS_18Kernel_traits_baseILj1280EfffffjLj128EEEEELb1ELb0ELb1EEEvNS_9BwdParamsE --------------------------
	.section	.nv.info._ZN10layer_norm31ln_parallel_residual_bwd_kernelINS_13Kernel_traitsIfffffjLj1280ELj1ELj4ELj1ELj16ENS_18Kernel_traits_baseILj1280EfffffjLj128EEEEELb1ELb0ELb1EEEvNS_9BwdParamsE,"",@"SHT_CUDA_INFO"
	.sectionflags	@""
	.align	4


	//----- nvinfo : EIATTR_CUDA_API_VERSION
	.align		4
        /*0000*/ 	.byte	0x04, 0x37
        /*0002*/ 	.short	(.L_2907 - .L_2906)
.L_2906:
        /*0004*/ 	.word	0x00000082


	//----- nvinfo : EIATTR_SW2861232_WAR
	.align		4
.L_2907:
        /*0008*/ 	.byte	0x01, 0x35
	.zero		2


	//----- nvinfo : EIATTR_PARAM_CBANK
	.align		4
        /*000c*/ 	.byte	0x04, 0x0a
        /*000e*/ 	.short	(.L_2909 - .L_2908)
	.align		4
.L_2908:
        /*0010*/ 	.word	index@(.nv.constant0._ZN10layer_norm31ln_parallel_residual_bwd_kernelINS_13Kernel_traitsIfffffjLj1280ELj1ELj4ELj1ELj16ENS_18Kernel_traits_baseILj1280EfffffjLj128EEEEELb1ELb0ELb1EEEvNS_9BwdParamsE)
        /*0014*/ 	.short	0x0160
        /*0016*/ 	.short	0x0128


	//----- nvinfo : EIATTR_CBANK_PARAM_SIZE
	.align		4
.L_2909:
        /*0018*/ 	.byte	0x03, 0x19
        /*001a*/ 	.short	0x0128


	//----- nvinfo : EIATTR_KPARAM_INFO
	.align		4
        /*001c*/ 	.byte	0x04, 0x17
        /*001e*/ 	.short	(.L_2911 - .L_2910)
.L_2910:
        /*0020*/ 	.word	0x00000000
        /*0024*/ 	.short	0x0000
        /*0026*/ 	.short	0x0000
        /*0028*/ 	.byte	0x00, 0xf0, 0xa1, 0x04


	//----- nvinfo : EIATTR_MAXREG_COUNT
	.align		4
.L_2911:
        /*002c*/ 	.byte	0x03, 0x1b
        /*002e*/ 	.short	0x00ff


	//----- nvinfo : EIATTR_NUM_BARRIERS
	.align		4
        /*0030*/ 	.byte	0x02, 0x4c
        /*0032*/ 	.byte	0x01
	.zero		1


	//----- nvinfo : EIATTR_ANNOTATIONS
	.align		4
        /*0034*/ 	.byte	0x04, 0x55
        /*0036*/ 	.short	(.L_2913 - .L_2912)


	//   ....[0]....
.L_2912:
        /* <DEDUP_REMOVED lines=1149> */


	//----- nvinfo : EIATTR_MERCURY_ISA_VERSION
	.align		4
.L_2913:
        /*47f8*/ 	.byte	0x03, 0x5f
        /*47fa*/ 	.short	0x0000


	//----- nvinfo : EIATTR_COOP_GROUP_MASK_REGIDS
	.align		4
        /*47fc*/ 	.byte	0x04, 0x29
        /*47fe*/ 	.short	(.L_2915 - .L_2914)


	//   ....[0]....
.L_2914:
        /*4800*/ 	.word	0xffffffff


	//   ....[1]....
        /*4804*/ 	.word	0xffffffff


	//   ....[2]....
        /*4808*/ 	.word	0xffffffff


	//   ....[3]....
        /*480c*/ 	.word	0xffffffff


	//   ....[4]....
        /*4810*/ 	.word	0xffffffff


	//   ....[5]....
        /*4814*/ 	.word	0xffffffff


	//   ....[6]....
        /*4818*/ 	.word	0xffffffff


	//   ....[7]....
        /*481c*/ 	.word	0xffffffff


	//   ....[8]....
        /*4820*/ 	.word	0xffffffff


	//   ....[9]....
        /*4824*/ 	.word	0xffffffff


	//   ....[10]....
        /*4828*/ 	.word	0xffffffff


	//   ....[11]....
        /*482c*/ 	.word	0xffffffff


	//   ....[12]....
        /*4830*/ 	.word	0xffffffff


	//   ....[13]....
        /*4834*/ 	.word	0xffffffff


	//   ....[14]....
        /*4838*/ 	.word	0xffffffff


	//   ....[15]....
        /*483c*/ 	.word	0xffffffff


	//   ....[16]....
        /*4840*/ 	.word	0xffffffff


	//   ....[17]....
        /*4844*/ 	.word	0xffffffff


	//   ....[18]....
        /*4848*/ 	.word	0xffffffff


	//   ....[19]....
        /*484c*/ 	.word	0xffffffff


	//----- nvinfo : EIATTR_COOP_GROUP_INSTR_OFFSETS
	.align		4
.L_2915:
        /*4850*/ 	.byte	0x04, 0x28
        /*4852*/ 	.short	(.L_2917 - .L_2916)


	//   ....[0]....
.L_2916:
        /*4854*/ 	.word	0x00007b80


	//   ....[1]....
        /*4858*/ 	.word	0x00007bb0


	//   ....[2]....
        /*485c*/ 	.word	0x00007bc0


	//   ....[3]....
        /*4860*/ 	.word	0x00007bf0


	//   ....[4]....
        /*4864*/ 	.word	0x00007c10


	//   ....[5]....
        /*4868*/ 	.word	0x00007c30


	//   ....[6]....
        /*486c*/ 	.word	0x00007c40


	//   ....[7]....
        /*4870*/ 	.word	0x00007c70


	//   ....[8]....
        /*4874*/ 	.word	0x00007c80


	//   ....[9]....
        /*4878*/ 	.word	0x00007ca0


	//   ....[10]....
        /*487c*/ 	.word	0x0000fb80


	//   ....[11]....
        /*4880*/ 	.word	0x0000fc00


	//   ....[12]....
        /*4884*/ 	.word	0x0000fc80


	//   ....[13]....
        /*4888*/ 	.word	0x0000fcf0


	//   ....[14]....
        /*488c*/ 	.word	0x0000fd70


	//   ....[15]....
        /*4890*/ 	.word	0x0000fde0


	//   ....[16]....
        /*4894*/ 	.word	0x0000fe60


	//   ....[17]....
        /*4898*/ 	.word	0x0000fed0


	//   ....[18]....
        /*489c*/ 	.word	0x0000ff50


	//   ....[19]....
        /*48a0*/ 	.word	0x0000ffc0


	//----- nvinfo : EIATTR_EXIT_INSTR_OFFSETS
	.align		4
.L_2917:
        /*48a4*/ 	.byte	0x04, 0x1c
        /*48a6*/ 	.short	(.L_2919 - .L_2918)


	//   ....[0]....
.L_2918:
        /*48a8*/ 	.word	0x0000fb20


	//----- nvinfo : EIATTR_MAX_THREADS
	.align		4
.L_2919:
        /*48ac*/ 	.byte	0x04, 0x05
        /*48ae*/ 	.short	(.L_2921 - .L_2920)
.L_2920:
        /*48b0*/ 	.word	0x00000080
        /*48b4*/ 	.word	0x00000001
        /*48b8*/ 	.word	0x00000001


	//----- nvinfo : EIATTR_CRS_STACK_SIZE
	.align		4
.L_2921:
        /*48bc*/ 	.byte	0x04, 0x1e
        /*48be*/ 	.short	(.L_2923 - .L_2922)
.L_2922:
        /*48c0*/ 	.word	0x00000000
.L_2923:


//--------------------- .nv.info._ZN10layer_norm22ln_bwd_finalize_kernelINS_22Kernel_traits_finalizeILj1280EfffffjLb0ELj1024ELj4ENS_18Kernel_traits_baseILj1280EfffffjLj1024EEEEELb0ELb0EEEvNS_9BwdParamsE --------------------------
	.section	.nv.info._ZN10layer_norm22ln_bwd_finalize_kernelINS_22Kernel_traits_finalizeILj1280EfffffjLb0ELj1024ELj4ENS_18Kernel_traits_baseILj1280EfffffjLj1024EEEEELb0ELb0EEEvNS_9BwdParamsE,"",@"SHT_CUDA_INFO"
	.sectionflags	@""
	.align	4


	//----- nvinfo : EIATTR_CUDA_API_VERSION
	.align		4
        /*0000*/ 	.byte	0x04, 0x37
        /*0002*/ 	.short	(.L_2925 - .L_2924)
.L_2924:
        /*0004*/ 	.word	0x00000082


	//----- nvinfo : EIATTR_SW2861232_WAR
	.align		4
.L_2925:
        /*0008*/ 	.byte	0x01, 0x35
	.zero		2


	//----- nvinfo : EIATTR_PARAM_CBANK
	.align		4
        /*000c*/ 	.byte	0x04, 0x0a
        /*000e*/ 	.short	(.L_2927 - .L_2926)
	.align		4
.L_2926:
        /*0010*/ 	.word	index@(.nv.constant0._ZN10layer_norm22ln_bwd_finalize_kernelINS_22Kernel_traits_finalizeILj1280EfffffjLb0ELj1024ELj4ENS_18Kernel_traits_baseILj1280EfffffjLj1024EEEEELb0ELb0EEEvNS_9BwdParamsE)
        /*0014*/ 	.short	0x0160
        /*0016*/ 	.short	0x0128


	//----- nvinfo : EIATTR_CBANK_PARAM_SIZE
	.align		4
.L_2927:
        /*0018*/ 	.byte	0x03, 0x19
        /*001a*/ 	.short	0x0128


	//----- nvinfo : EIATTR_KPARAM_INFO
	.align		4
        /*001c*/ 	.byte	0x04, 0x17
        /*001e*/ 	.short	(.L_2929 - .L_2928)
.L_2928:
        /*0020*/ 	.word	0x00000000
        /*0024*/ 	.short	0x0000
        /*0026*/ 	.short	0x0000
        /*0028*/ 	.byte	0x00, 0xf0, 0xa1, 0x04


	//----- nvinfo : EIATTR_MAXREG_COUNT
	.align		4
.L_2929:
        /*002c*/ 	.byte	0x03, 0x1b
        /*002e*/ 	.short	0x0040


	//----- nvinfo : EIATTR_NUM_BARRIERS
	.align		4
        /*0030*/ 	.byte	0x02, 0x4c
        /*0032*/ 	.byte	0x01
	.zero		1


	//----- nvinfo : EIATTR_MERCURY_ISA_VERSION
	.align		4
        /*0034*/ 	.byte	0x03, 0x5f
        /*0036*/ 	.short	0x0000


	//----- nvinfo : EIATTR_COOP_GROUP_MASK_REGIDS
	.align		4
        /*0038*/ 	.byte	0x04, 0x29
        /*003a*/ 	.short	(.L_2931 - .L_2930)


	//   ....[0]....
.L_2930:
        /*003c*/ 	.word	0xffffffff


	//   ....[1]....
        /*0040*/ 	.word	0xffffffff


	//   ....[2]....
        /*0044*/ 	.word	0xffffffff


	//   ....[3]....
        /*0048*/ 	.word	0xffffffff


	//   ....[4]....
        /*004c*/ 	.word	0xffffffff


	//   ....[5]....
        /*0050*/ 	.word	0xffffffff


	//   ....[6]....
        /*0054*/ 	.word	0xffffffff


	//   ....[7]....
        /*0058*/ 	.word	0xffffffff


	//   ....[8]....
        /*005c*/ 	.word	0xffffffff


	//   ....[9]....
        /*0060*/ 	.word	0xffffffff


	//   ....[10]....
        /*0064*/ 	.word	0xffffffff


	//   ....[11]....
        /*0068*/ 	.word	0xffffffff


	//   ....[12]....
        /*006c*/ 	.word	0xffffffff


	//   ....[13]....
        /*0070*/ 	.word	0xffffffff


	//   ....[14]....
        /*0074*/ 	.word	0xffffffff


	//   ....[15]....
        /*0078*/ 	.word	0xffffffff


	//   ....[16]....
        /*007c*/ 	.word	0xffffffff


	//   ....[17]....
        /*0080*/ 	.word	0xffffffff


	//   ....[18]....
        /*0084*/ 	.word	0xffffffff


	//   ....[19]....
        /*0088*/ 	.word	0xffffffff


	//----- nvinfo : EIATTR_COOP_GROUP_INSTR_OFFSETS
	.align		4
.L_2931:
        /*008c*/ 	.byte	0x04, 0x28
        /*008e*/ 	.short	(.L_2933 - .L_2932)


	//   ....[0]....
.L_2932:
        /*0090*/ 	.word	0x00000820


	//   ....[1]....
        /*0094*/ 	.word	0x00000850


	//   ....[2]....
        /*0098*/ 	.word	0x00000860


	//   ....[3]....
        /*009c*/ 	.word	0x00000890


	//   ....[4]....
        /*00a0*/ 	.word	0x000008a0


	//   ....[5]....
        /*00a4*/ 	.word	0x000008d0


	//   ....[6]....
        /*00a8*/ 	.word	0x000008f0


	//   ....[7]....
        /*00ac*/ 	.word	0x00000900


	//   ....[8]....
        /*00b0*/ 	.word	0x00000930


	//   ....[9]....
        /*00b4*/ 	.word	0x00000940


	//   ....[10]....
        /*00b8*/ 	.word	0x00000b30


	//   ....[11]....
        /*00bc*/ 	.word	0x00000ba0


	//   ....[12]....
        /*00c0*/ 	.word	0x00000c00


	//   ....[13]....
        /*00c4*/ 	.word	0x00000c60


	//   ....[14]....
        /*00c8*/ 	.word	0x00000cd0


	//   ....[15]....
        /*00cc*/ 	.word	0x00000d40


	//   ....[16]....
        /*00d0*/ 	.word	0x00000da0


	//   ....[17]....
        /*00d4*/ 	.word	0x00000e00


	//   ....[18]....
        /*00d8*/ 	.word	0x00000e60


	//   ....[19]....
        /*00dc*/ 	.word	0x00000ec0


	//----- nvinfo : EIATTR_EXIT_INSTR_OFFSETS
	.align		4
.L_2933:
        /*00e0*/ 	.byte	0x04, 0x1c
        /*00e2*/ 	.short	(.L_2935 - .L_2934)


	//   ....[0]....
.L_2934:
        /*00e4*/ 	.word	0x00000070


	//   ....[1]....
        /*00e8*/ 	.word	0x00000ad0


	//----- nvinfo : EIATTR_MAX_THREADS
	.align		4
.L_2935:
        /*00ec*/ 	.byte	0x04, 0x05
        /*00ee*/ 	.short	(.L_2937 - .L_2936)
.L_2936:
        /*00f0*/ 	.word	0x00000400
        /*00f4*/ 	.word	0x00000001
        /*00f8*/ 	.word	0x00000001


	//----- nvinfo : EIATTR_CRS_STACK_SIZE
	.align		4
.L_2937:
        /*00fc*/ 	.byte	0x04, 0x1e
        /*00fe*/ 	.short	(.L_2939 - .L_2938)
.L_2938:
        /*0100*/ 	.word	0x00000000
.L_2939:


//--------------------- .nv.info._ZN10layer_norm40ln_parallel_residual_bwd_finalize_kernelINS_22Kernel_traits_finalizeILj1280EfffffjLb0ELj1024ELj4ENS_18Kernel_traits_baseILj1280EfffffjLj1024EEEEELb0EEEvNS_9BwdParamsE --------------------------
	.section	.nv.info._ZN10layer_norm40ln_parallel_residual_bwd_finalize_kernelINS_22Kernel_traits_finalizeILj1280EfffffjLb0ELj1024ELj4ENS_18Kernel_traits_baseILj1280EfffffjLj1024EEEEELb0EEEvNS_9BwdParamsE,"",@"SHT_CUDA_INFO"
	.sectionflags	@""
	.align	4


	//----- nvinfo : EIATTR_CUDA_API_VERSION
	.align		4
        /*0000*/ 	.byte	0x04, 0x37
        /*0002*/ 	.short	(.L_2941 - .L_2940)
.L_2940:
        /*0004*/ 	.word	0x00000082


	//----- nvinfo : EIATTR_SW2861232_WAR
	.align		4
.L_2941:
        /*0008*/ 	.byte	0x01, 0x35
	.zero		2


	//----- nvinfo : EIATTR_PARAM_CBANK
	.align		4
        /*000c*/ 	.byte	0x04, 0x0a
        /*000e*/ 	.short	(.L_2943 - .L_2942)
	.align		4
.L_2942:
        /*0010*/ 	.word	index@(.nv.constant0._ZN10layer_norm40ln_parallel_residual_bwd_finalize_kernelINS_22Kernel_traits_finalizeILj1280EfffffjLb0ELj1024ELj4ENS_18Kernel_traits_baseILj1280EfffffjLj1024EEEEELb0EEEvNS_9BwdParamsE)
        /*0014*/ 	.short	0x0160
        /*0016*/ 	.short	0x0128


	//----- nvinfo : EIATTR_CBANK_PARAM_SIZE
	.align		4
.L_2943:
        /*0018*/ 	.byte	0x03, 0x19
        /*001a*/ 	.short	0x0128


	//----- nvinfo : EIATTR_KPARAM_INFO
	.align		4
        /*001c*/ 	.byte	0x04, 0x17
        /*001e*/ 	.short	(.L_2945 - .L_2944)
.L_2944:
        /*0020*/ 	.word	0x00000000
        /*0024*/ 	.short	0x0000
        /*0026*/ 	.short	0x0000
        /*0028*/ 	.byte	0x00, 0xf0, 0xa1, 0x04


	//----- nvinfo : EIATTR_MAXREG_COUNT
	.align		4
.L_2945:
        /*002c*/ 	.byte	0x03, 0x1b
        /*002e*/ 	.short	0x0040


	//----- nvinfo : EIATTR_NUM_BARRIERS
	.align		4
        /*0030*/ 	.byte	0x02, 0x4c
        /*0032*/ 	.byte	0x01
	.zero		1


	//----- nvinfo : EIATTR_MERCURY_ISA_VERSION
	.align		4
        /*0034*/ 	.byte	0x03, 0x5f
        /*0036*/ 	.short	0x0000


	//----- nvinfo : EIATTR_COOP_GROUP_MASK_REGIDS
	.align		4
        /*0038*/ 	.byte	0x04, 0x29
        /*003a*/ 	.short	(.L_2947 - .L_2946)


	//   ....[0]....
.L_2946:
        /*003c*/ 	.word	0xffffffff


	//   ....[1]....
        /*0040*/ 	.word	0xffffffff


	//   ....[2]....
        /*0044*/ 	.word	0xffffffff


	//   ....[3]....
        /*0048*/ 	.word	0xffffffff


	//   ....[4]....
        /*004c*/ 	.word	0xffffffff


	//   ....[5]....
        /*0050*/ 	.word	0xffffffff


	//   ....[6]....
        /*0054*/ 	.word	0xffffffff


	//   ....[7]....
        /*0058*/ 	.word	0xffffffff


	//   ....[8]....
        /*005c*/ 	.word	0xffffffff


	//   ....[9]....
        /*0060*/ 	.word	0xffffffff


	//   ....[10]....
        /*0064*/ 	.word	0xffffffff


	//   ....[11]....
        /*0068*/ 	.word	0xffffffff


	//   ....[12]....
        /*006c*/ 	.word	0xffffffff


	//   ....[13]....
        /*0070*/ 	.word	0xffffffff


	//   ....[14]....
        /*0074*/ 	.word	0xffffffff


	//   ....[15]....
        /*0078*/ 	.word	0xffffffff


	//   ....[16]....
        /*007c*/ 	.word	0xffffffff


	//   ....[17]....
        /*0080*/ 	.word	0xffffffff


	//   ....[18]....
        /*0084*/ 	.word	0xffffffff


	//   ....[19]....
        /*0088*/ 	.word	0xffffffff


	//   ....[20]....
        /*008c*/ 	.word	0xffffffff


	//   ....[21]....
        /*0090*/ 	.word	0xffffffff


	//   ....[22]....
        /*0094*/ 	.word	0xffffffff


	//   ....[23]....
        /*0098*/ 	.word	0xffffffff


	//   ....[24]....
        /*009c*/ 	.word	0xffffffff


	//   ....[25]....
        /*00a0*/ 	.word	0xffffffff


	//   ....[26]....
        /*00a4*/ 	.word	0xffffffff


	//   ....[27]....
        /*00a8*/ 	.word	0xffffffff


	//   ....[28]....
        /*00ac*/ 	.word	0xffffffff


	//   ....[29]....
        /*00b0*/ 	.word	0xffffffff


	//   ....[30]....
        /*00b4*/ 	.word	0xffffffff


	//   ....[31]....
        /*00b8*/ 	.word	0xffffffff


	//   ....[32]....
        /*00bc*/ 	.word	0xffffffff


	//   ....[33]....
        /*00c0*/ 	.word	0xffffffff


	//   ....[34]....
        /*00c4*/ 	.word	0xffffffff


	//   ....[35]....
        /*00c8*/ 	.word	0xffffffff


	//   ....[36]....
        /*00cc*/ 	.word	0xffffffff


	//   ....[37]....
        /*00d0*/ 	.word	0xffffffff


	//   ....[38]....
        /*00d4*/ 	.word	0xffffffff


	//   ....[39]....
        /*00d8*/ 	.word	0xffffffff


	//----- nvinfo : EIATTR_COOP_GROUP_INSTR_OFFSETS
	.align		4
.L_2947:
        /*00dc*/ 	.byte	0x04, 0x28
        /*00de*/ 	.short	(.L_2949 - .L_2948)


	//   ....[0]....
.L_2948:
        /*00e0*/ 	.word	0x00000b70


	//   ....[1]....
        /*00e4*/ 	.word	0x00000ba0


	//   ....[2]....
        /*00e8*/ 	.word	0x00000bb0


	//   ....[3]....
        /*00ec*/ 	.word	0x00000bc0


	//   ....[4]....
        /*00f0*/ 	.word	0x00000bf0


	//   ....[5]....
        /*00f4*/ 	.word	0x00000c10


	//   ....[6]....
        /*00f8*/ 	.word	0x00000c20


	//   ....[7]....
        /*00fc*/ 	.word	0x00000c30


	//   ....[8]....
        /*0100*/ 	.word	0x00000c60


	//   ....[9]....
        /*0104*/ 	.word	0x00000c80


	//   ....[10]....
        /*0108*/ 	.word	0x00000ca0


	//   ....[11]....
        /*010c*/ 	.word	0x00000cb0


	//   ....[12]....
        /*0110*/ 	.word	0x00000ce0


	//   ....[13]....
        /*0114*/ 	.word	0x00000d00


	//   ....[14]....
        /*0118*/ 	.word	0x00000d20


	//   ....[15]....
        /*011c*/ 	.word	0x00000d30


	//   ....[16]....
        /*0120*/ 	.word	0x00000d60


	//   ....[17]....
        /*0124*/ 	.word	0x00000d90


	//   ....[18]....
        /*0128*/ 	.word	0x00000da0


	//   ....[19]....
        /*012c*/ 	.word	0x00000db0


	//   ....[20]....
        /*0130*/ 	.word	0x00001080


	//   ....[21]....
        /*0134*/ 	.word	0x000010f0


	//   ....[22]....
        /*0138*/ 	.word	0x00001150


	//   ....[23]....
        /*013c*/ 	.word	0x000011b0


	//   ....[24]....
        /*0140*/ 	.word	0x00001220


	//   ....[25]....
        /*0144*/ 	.word	0x00001290


	//   ....[26]....
        /*0148*/ 	.word	0x000012f0


	//   ....[27]....
        /*014c*/ 	.word	0x00001350


	//   ....[28]....
        /*0150*/ 	.word	0x000013b0


	//   ....[29]....
        /*0154*/ 	.word	0x00001420


	//   ....[30]....
        /*0158*/ 	.word	0x00001490


	//   ....[31]....
        /*015c*/ 	.word	0x000014f0


	//   ....[32]....
        /*0160*/ 	.word	0x00001550


	//   ....[33]....
        /*0164*/ 	.word	0x000015b0


	//   ....[34]....
        /*0168*/ 	.word	0x00001620


	//   ....[35]....
        /*016c*/ 	.word	0x00001690


	//   ....[36]....
        /*0170*/ 	.word	0x000016f0


	//   ....[37]....
        /*0174*/ 	.word	0x00001750


	//   ....[38]....
        /*0178*/ 	.word	0x000017b0


	//   ....[39]....
        /*017c*/ 	.word	0x00001810


	//----- nvinfo : EIATTR_EXIT_INSTR_OFFSETS
	.align		4
.L_2949:
        /*0180*/ 	.byte	0x04, 0x1c
        /*0182*/ 	.short	(.L_2951 - .L_2950)


	//   ....[0]....
.L_2950:
        /*0184*/ 	.word	0x00000070


	//   ....[1]....
        /*0188*/ 	.word	0x00001020


	//----- nvinfo : EIATTR_MAX_THREADS
	.align		4
.L_2951:
        /*018c*/ 	.byte	0x04, 0x05
        /*018e*/ 	.short	(.L_2953 - .L_2952)
.L_2952:
        /*0190*/ 	.word	0x00000400
        /*0194*/ 	.word	0x00000001
        /*0198*/ 	.word	0x00000001


	//----- nvinfo : EIATTR_CRS_STACK_SIZE
	.align		4
.L_2953:
        /*019c*/ 	.byte	0x04, 0x1e
        /*019e*/ 	.short	(.L_2955 - .L_2954)
.L_2954:
        /*01a0*/ 	.word	0x00000000
.L_2955:


//--------------------- .nv.info._ZN10layer_norm31ln_parallel_residual_bwd_kernelINS_13Kernel_traitsIfffffjLj1280ELj1ELj4ELj1ELj16ENS_18Kernel_traits_baseILj1280EfffffjLj128EEEEELb1ELb1ELb0EEEvNS_9BwdParamsE --------------------------
	.section	.nv.info._ZN10layer_norm31ln_parallel_residual_bwd_kernelINS_13Kernel_traitsIfffffjLj1280ELj1ELj4ELj1ELj16ENS_18Kernel_traits_baseILj1280EfffffjLj128EEEEELb1ELb1ELb0EEEvNS_9BwdParamsE,"",@"SHT_CUDA_INFO"
	.sectionflags	@""
	.align	4


	//----- nvinfo : EIATTR_CUDA_API_VERSION
	.align		4
        /*0000*/ 	.byte	0x04, 0x37
        /*0002*/ 	.short	(.L_2957 - .L_2956)
.L_2956:
        /*0004*/ 	.word	0x00000082


	//----- nvinfo : EIATTR_SW2861232_WAR
	.align		4
.L_2957:
        /*0008*/ 	.byte	0x01, 0x35
	.zero		2


	//----- nvinfo : EIATTR_PARAM_CBANK
	.align		4
        /*000c*/ 	.byte	0x04, 0x0a
        /*000e*/ 	.short	(.L_2959 - .L_2958)
	.align		4
.L_2958:
        /*0010*/ 	.word	index@(.nv.constant0._ZN10layer_norm31ln_parallel_residual_bwd_kernelINS_13Kernel_traitsIfffffjLj1280ELj1ELj4ELj1ELj16ENS_18Kernel_traits_baseILj1280EfffffjLj128EEEEELb1ELb1ELb0EEEvNS_9BwdParamsE)
        /*0014*/ 	.short	0x0160
        /*0016*/ 	.short	0x0128


	//----- nvinfo : EIATTR_CBANK_PARAM_SIZE
	.align		4
.L_2959:
        /*0018*/ 	.byte	0x03, 0x19
        /*001a*/ 	.short	0x0128


	//----- nvinfo : EIATTR_KPARAM_INFO
	.align		4
        /*001c*/ 	.byte	0x04, 0x17
        /*001e*/ 	.short	(.L_2961 - .L_2960)
.L_2960:
        /*0020*/ 	.word	0x00000000
        /*0024*/ 	.short	0x0000
        /*0026*/ 	.short	0x0000
        /*0028*/ 	.byte	0x00, 0xf0, 0xa1, 0x04


	//----- nvinfo : EIATTR_MAXREG_COUNT
	.align		4
.L_2961:
        /*002c*/ 	.byte	0x03, 0x1b
        /*002e*/ 	.short	0x00ff


	//----- nvinfo : EIATTR_NUM_BARRIERS
	.align		4
        /*0030*/ 	.byte	0x02, 0x4c
        /*0032*/ 	.byte	0x01
	.zero		1


	//----- nvinfo : EIATTR_ANNOTATIONS
	.align		4
        /*0034*/ 	.byte	0x04, 0x55
        /*0036*/ 	.short	(.L_2963 - .L_2962)


	//   ....[0]....
.L_2962:
        /* <DEDUP_REMOVED lines=35> */


	//----- nvinfo : EIATTR_MERCURY_ISA_VERSION
	.align		4
.L_2963:
        /*0258*/ 	.byte	0x03, 0x5f
        /*025a*/ 	.short	0x0000


	//----- nvinfo : EIATTR_COOP_GROUP_MASK_REGIDS
	.align		4
        /*025c*/ 	.byte	0x04, 0x29
        /*025e*/ 	.short	(.L_2965 - .L_2964)


	//   ....[0]....
.L_2964:
        /*0260*/ 	.word	0xffffffff


	//   ....[1]....
        /*0264*/ 	.word	0xffffffff


	//   ....[2]....
        /*0268*/ 	.word	0xffffffff


	//   ....[3]....
        /*026c*/ 	.word	0xffffffff


	//   ....[4]....
        /*0270*/ 	.word	0xffffffff


	//   ....[5]....
        /*0274*/ 	.word	0xffffffff


	//   ....[6]....
        /*0278*/ 	.word	0xffffffff


	//   ....[7]....
        /*027c*/ 	.word	0xffffffff


	//   ....[8]....
        /*0280*/ 	.word	0xffffffff


	//   ....[9]....
        /*0284*/ 	.word	0xffffffff


	//   ....[10]....
        /*0288*/ 	.word	0xffffffff


	//   ....[11]....
        /*028c*/ 	.word	0xffffffff


	//   ....[12]....
        /*0290*/ 	.word	0xffffffff


	//   ....[13]....
        /*0294*/ 	.word	0xffffffff


	//   ....[14]....
        /*0298*/ 	.word	0xffffffff


	//   ....[15]....
        /*029c*/ 	.word	0xffffffff


	//   ....[16]....
        /*02a0*/ 	.word	0xffffffff


	//   ....[17]....
        /*02a4*/ 	.word	0xffffffff


	//   ....[18]....
        /*02a8*/ 	.word	0xffffffff


	//   ....[19]....
        /*02ac*/ 	.word	0xffffffff


	//----- nvinfo : EIATTR_COOP_GROUP_INSTR_OFFSETS
	.align		4
.L_2965:
        /*02b0*/ 	.byte	0x04, 0x28
        /*02b2*/ 	.short	(.L_2967 - .L_2966)


	//   ....[0]....
.L_2966:
        /*02b4*/ 	.word	0x00002f00


	//   ....[1]....
        /*02b8*/ 	.word	0x00002f30


	//   ....[2]....
        /*02bc*/ 	.word	0x00002f40


	//   ....[3]....
        /*02c0*/ 	.word	0x00002f70


	//   ....[4]....
        /*02c4*/ 	.word	0x00002f90


	//   ....[5]....
        /*02c8*/ 	.word	0x00002fb0


	//   ....[6]....
        /*02cc*/ 	.word	0x00002fd0


	//   ....[7]....
        /*02d0*/ 	.word	0x00002ff0


	//   ....[8]....
        /*02d4*/ 	.word	0x00003000


	//   ....[9]....
        /*02d8*/ 	.word	0x00003020


	//   ....[10]....
        /*02dc*/ 	.word	0x00006e70


	//   ....[11]....
        /*02e0*/ 	.word	0x00006ef0


	//   ....[12]....
        /*02e4*/ 	.word	0x00006f70


	//   ....[13]....
        /*02e8*/ 	.word	0x00006fe0


	//   ....[14]....
        /*02ec*/ 	.word	0x00007060


	//   ....[15]....
        /*02f0*/ 	.word	0x000070d0


	//   ....[16]....
        /*02f4*/ 	.word	0x00007150


	//   ....[17]....
        /*02f8*/ 	.word	0x000071c0


	//   ....[18]....
        /*02fc*/ 	.word	0x00007240


	//   ....[19]....
        /*0300*/ 	.word	0x000072b0


	//----- nvinfo : EIATTR_EXIT_INSTR_OFFSETS
	.align		4
.L_2967:
        /*0304*/ 	.byte	0x04, 0x1c
        /*0306*/ 	.short	(.L_2969 - .L_2968)


	//   ....[0]....
.L_2968:
        /*0308*/ 	.word	0x00006de0


	//   ....[1]....
        /*030c*/ 	.word	0x00006e10


	//----- nvinfo : EIATTR_MAX_THREADS
	.align		4
.L_2969:
        /*0310*/ 	.byte	0x04, 0x05
        /*0312*/ 	.short	(.L_2971 - .L_2970)
.L_2970:
        /*0314*/ 	.word	0x00000080
        /*0318*/ 	.word	0x00000001
        /*031c*/ 	.word	0x00000001


	//----- nvinfo : EIATTR_CRS_STACK_SIZE
	.align		4
.L_2971:
        /*0320*/ 	.byte	0x04, 0x1e
        /*0322*/ 	.short	(.L_2973 - .L_2972)
.L_2972:
        /*0324*/ 	.word	0x00000000
.L_2973:


//--------------------- .nv.info._ZN10layer_norm22ln_bwd_finalize_kernelINS_22Kernel_traits_finalizeILj1280EfffffjLb0ELj1024ELj4ENS_18Kernel_traits_baseILj1280EfffffjLj1024EEEEELb0ELb1EEEvNS_9BwdParamsE --------------------------
	.section	.nv.info._ZN10layer_norm22ln_bwd_finalize_kernelINS_22Kernel_traits_finalizeILj1280EfffffjLb0ELj1024ELj4ENS_18Kernel_traits_baseILj1280EfffffjLj1024EEEEELb0ELb1EEEvNS_9BwdParamsE,"",@"SHT_CUDA_INFO"
	.sectionflags	@""
	.align	4


	//----- nvinfo : EIATTR_CUDA_API_VERSION
	.align		4
        /*0000*/ 	.byte	0x04, 0x37
        /*0002*/ 	.short	(.L_2975 - .L_2974)
.L_2974:
        /*0004*/ 	.word	0x00000082


	//----- nvinfo : EIATTR_SW2861232_WAR
	.align		4
.L_2975:
        /*0008*/ 	.byte	0x01, 0x35
	.zero		2


	//----- nvinfo : EIATTR_PARAM_CBANK
	.align		4
        /*000c*/ 	.byte	0x04, 0x0a
        /*000e*/ 	.short	(.L_2977 - .L_2976)
	.align		4
.L_2976:
        /*0010*/ 	.word	index@(.nv.constant0._ZN10layer_norm22ln_bwd_finalize_kernelINS_22Kernel_traits_finalizeILj1280EfffffjLb0ELj1024ELj4ENS_18Kernel_traits_baseILj1280EfffffjLj1024EEEEELb0ELb1EEEvNS_9BwdParamsE)
        /*0014*/ 	.short	0x0160
        /*0016*/ 	.short	0x0128


	//----- nvinfo : EIATTR_CBANK_PARAM_SIZE
	.align		4
.L_2977:
        /*0018*/ 	.byte	0x03, 0x19
        /*001a*/ 	.short	0x0128


	//----- nvinfo : EIATTR_KPARAM_INFO
	.align		4
        /*001c*/ 	.byte	0x04, 0x17
        /*001e*/ 	.short	(.L_2979 - .L_2978)
.L_2978:
        /*0020*/ 	.word	0x00000000
        /*0024*/ 	.short	0x0000
        /*0026*/ 	.short	0x0000
        /*0028*/ 	.byte	0x00, 0xf0, 0xa1, 0x04


	//----- nvinfo : EIATTR_MAXREG_COUNT
	.align		4
.L_2979:
        /*002c*/ 	.byte	0x03, 0x1b
        /*002e*/ 	.short	0x0040


	//----- nvinfo : EIATTR_NUM_BARRIERS
	.align		4
        /*0030*/ 	.byte	0x02, 0x4c
        /*0032*/ 	.byte	0x01
	.zero		1


	//----- nvinfo : EIATTR_MERCURY_ISA_VERSION
	.align		4
        /*0034*/ 	.byte	0x03, 0x5f
        /*0036*/ 	.short	0x0000


	//----- nvinfo : EIATTR_COOP_GROUP_MASK_REGIDS
	.align		4
        /*0038*/ 	.byte	0x04, 0x29
        /*003a*/ 	.short	(.L_2981 - .L_2980)


	//   ....[0]....
.L_2980:
        /*003c*/ 	.word	0xffffffff


	//   ....[1]....
        /*0040*/ 	.word	0xffffffff


	//   ....[2]....
        /*0044*/ 	.word	0xffffffff


	//   ....[3]....
        /*0048*/ 	.word	0xffffffff


	//   ....[4]....
        /*004c*/ 	.word	0xffffffff


	//   ....[5]....
        /*0050*/ 	.word	0xffffffff


	//   ....[6]....
        /*0054*/ 	.word	0xffffffff


	//   ....[7]....
        /*0058*/ 	.word	0xffffffff


	//   ....[8]....
        /*005c*/ 	.word	0xffffffff


	//   ....[9]....
        /*0060*/ 	.word	0xffffffff


	//   ....[10]....
        /*0064*/ 	.word	0xffffffff


	//   ....[11]....
        /*0068*/ 	.word	0xffffffff


	//   ....[12]....
        /*006c*/ 	.word	0xffffffff


	//   ....[13]....
        /*0070*/ 	.word	0xffffffff


	//   ....[14]....
        /*0074*/ 	.word	0xffffffff


	//   ....[15]....
        /*0078*/ 	.word	0xffffffff


	//   ....[16]....
        /*007c*/ 	.word	0xffffffff


	//   ....[17]....
        /*0080*/ 	.word	0xffffffff


	//   ....[18]....
        /*0084*/ 	.word	0xffffffff


	//   ....[19]....
        /*0088*/ 	.word	0xffffffff


	//----- nvinfo : EIATTR_COOP_GROUP_INSTR_OFFSETS
	.align		4
.L_2981:
        /*008c*/ 	.byte	0x04, 0x28
        /*008e*/ 	.short	(.L_2983 - .L_2982)


	//   ....[0]....
.L_2982:
        /*0090*/ 	.word	0x000007f0


	//   ....[1]....
        /*0094*/ 	.word	0x00000820


	//   ....[2]....
        /*0098*/ 	.word	0x00000840


	//   ....[3]....
        /*009c*/ 	.word	0x00000850


	//   ....[4]....
        /*00a0*/ 	.word	0x00000880


	//   ....[5]....
        /*00a4*/ 	.word	0x00000890


	//   ....[6]....
        /*00a8*/ 	.word	0x000008c0


	//   ....[7]....
        /*00ac*/ 	.word	0x000008d0


	//   ....[8]....
        /*00b0*/ 	.word	0x00000900


	//   ....[9]....
        /*00b4*/ 	.word	0x00000910


	//   ....[10]....
        /*00b8*/ 	.word	0x00000ab0


	//   ....[11]....
        /*00bc*/ 	.word	0x00000b30


	//   ....[12]....
        /*00c0*/ 	.word	0x00000b90


	//   ....[13]....
        /*00c4*/ 	.word	0x00000bf0


	//   ....[14]....
        /*00c8*/ 	.word	0x00000c60


	//   ....[15]....
        /*00cc*/ 	.word	0x00000cd0


	//   ....[16]....
        /*00d0*/ 	.word	0x00000d30


	//   ....[17]....
        /*00d4*/ 	.word	0x00000d90


	//   ....[18]....
        /*00d8*/ 	.word	0x00000df0


	//   ....[19]....
        /*00dc*/ 	.word	0x00000e50


	//----- nvinfo : EIATTR_EXIT_INSTR_OFFSETS
	.align		4
.L_2983:
        /*00e0*/ 	.byte	0x04, 0x1c
        /*00e2*/ 	.short	(.L_2985 - .L_2984)


	//   ....[0]....
.L_2984:
        /*00e4*/ 	.word	0x00000070


	//   ....[1]....
        /*00e8*/ 	.word	0x00000a50


	//----- nvinfo : EIATTR_MAX_THREADS
	.align		4
.L_2985:
        /*00ec*/ 	.byte	0x04, 0x05
        /*00ee*/ 	.short	(.L_2987 - .L_2986)
.L_2986:
        /*00f0*/ 	.word	0x00000400
        /*00f4*/ 	.word	0x00000001
        /*00f8*/ 	.word	0x00000001


	//----- nvinfo : EIATTR_CRS_STACK_SIZE
	.align		4
.L_2987:
        /*00fc*/ 	.byte	0x04, 0x1e
        /*00fe*/ 	.short	(.L_2989 - .L_2988)
.L_2988:
        /*0100*/ 	.word	0x00000000
.L_2989:


//--------------------- .nv.info._ZN10layer_norm40ln_parallel_residual_bwd_finalize_kernelINS_22Kernel_traits_finalizeILj1280EfffffjLb0ELj1024ELj4ENS_18Kernel_traits_baseILj1280EfffffjLj1024EEEEELb1EEEvNS_9BwdParamsE --------------------------
	.section	.nv.info._ZN10layer_norm40ln_parallel_residual_bwd_finalize_kernelINS_22Kernel_traits_finalizeILj1280EfffffjLb0ELj1024ELj4ENS_18Kernel_traits_baseILj1280EfffffjLj1024EEEEELb1EEEvNS_9BwdParamsE,"",@"SHT_CUDA_INFO"
	.sectionflags	@""
	.align	4


	//----- nvinfo : EIATTR_CUDA_API_VERSION
	.align		4
        /*0000*/ 	.byte	0x04, 0x37
        /*0002*/ 	.short	(.L_2991 - .L_2990)
.L_2990:
        /*0004*/ 	.word	0x00000082


	//----- nvinfo : EIATTR_SW2861232_WAR
	.align		4
.L_2991:
        /*0008*/ 	.byte	0x01, 0x35
	.zero		2


	//----- nvinfo : EIATTR_PARAM_CBANK
	.align		4
        /*000c*/ 	.byte	0x04, 0x0a
        /*000e*/ 	.short	(.L_2993 - .L_2992)
	.align		4
.L_2992:
        /*0010*/ 	.word	index@(.nv.constant0._ZN10layer_norm40ln_parallel_residual_bwd_finalize_kernelINS_22Kernel_traits_finalizeILj1280EfffffjLb0ELj1024ELj4ENS_18Kernel_traits_baseILj1280EfffffjLj1024EEEEELb1EEEvNS_9BwdParamsE)
        /*0014*/ 	.short	0x0160
        /*0016*/ 	.short	0x0128


	//----- nvinfo : EIATTR_CBANK_PARAM_SIZE
	.align		4
.L_2993:
        /*0018*/ 	.byte	0x03, 0x19
        /*001a*/ 	.short	0x0128


	//----- nvinfo : EIATTR_KPARAM_INFO
	.align		4
        /*001c*/ 	.byte	0x04, 0x17
        /*001e*/ 	.short	(.L_2995 - .L_2994)
.L_2994:
        /*0020*/ 	.word	0x00000000
        /*0024*/ 	.short	0x0000
        /*0026*/ 	.short	0x0000
        /*0028*/ 	.byte	0x00, 0xf0, 0xa1, 0x04


	//----- nvinfo : EIATTR_MAXREG_COUNT
	.align		4
.L_2995:
        /*002c*/ 	.byte	0x03, 0x1b
        /*002e*/ 	.short	0x0040


	//----- nvinfo : EIATTR_NUM_BARRIERS
	.align		4
        /*0030*/ 	.byte	0x02, 0x4c
        /*0032*/ 	.byte	0x01
	.zero		1


	//----- nvinfo : EIATTR_MERCURY_ISA_VERSION
	.align		4
        /*0034*/ 	.byte	0x03, 0x5f
        /*0036*/ 	.short	0x0000


	//----- nvinfo : EIATTR_COOP_GROUP_MASK_REGIDS
	.align		4
        /*0038*/ 	.byte	0x04, 0x29
        /*003a*/ 	.short	(.L_2997 - .L_2996)


	//   ....[0]....
.L_2996:
        /*003c*/ 	.word	0xffffffff


	//   ....[1]....
        /*0040*/ 	.word	0xffffffff


	//   ....[2]....
        /*0044*/ 	.word	0xffffffff


	//   ....[3]....
        /*0048*/ 	.word	0xffffffff


	//   ....[4]....
        /*004c*/ 	.word	0xffffffff


	//   ....[5]....
        /*0050*/ 	.word	0xffffffff


	//   ....[6]....
        /*0054*/ 	.word	0xffffffff


	//   ....[7]....
        /*0058*/ 	.word	0xffffffff


	//   ....[8]....
        /*005c*/ 	.word	0xffffffff


	//   ....[9]....
        /*0060*/ 	.word	0xffffffff


	//   ....[10]....
        /*0064*/ 	.word	0xffffffff


	//   ....[11]....
        /*0068*/ 	.word	0xffffffff


	//   ....[12]....
        /*006c*/ 	.word	0xffffffff


	//   ....[13]....
        /*0070*/ 	.word	0xffffffff


	//   ....[14]....
        /*0074*/ 	.word	0xffffffff


	//   ....[15]....
        /*0078*/ 	.word	0xffffffff


	//   ....[16]....
        /*007c*/ 	.word	0xffffffff


	//   ....[17]....
        /*0080*/ 	.word	0xffffffff


	//   ....[18]....
        /*0084*/ 	.word	0xffffffff


	//   ....[19]....
        /*0088*/ 	.word	0xffffffff


	//   ....[20]....
        /*008c*/ 	.word	0xffffffff


	//   ....[21]....
        /*0090*/ 	.word	0xffffffff


	//   ....[22]....
        /*0094*/ 	.word	0xffffffff


	//   ....[23]....
        /*0098*/ 	.word	0xffffffff


	//   ....[24]....
        /*009c*/ 	.word	0xffffffff


	//   ....[25]....
        /*00a0*/ 	.word	0xffffffff


	//   ....[26]....
        /*00a4*/ 	.word	0xffffffff


	//   ....[27]....
        /*00a8*/ 	.word	0xffffffff


	//   ....[28]....
        /*00ac*/ 	.word	0xffffffff


	//   ....[29]....
        /*00b0*/ 	.word	0xffffffff


	//   ....[30]....
        /*00b4*/ 	.word	0xffffffff


	//   ....[31]....
        /*00b8*/ 	.word	0xffffffff


	//   ....[32]....
        /*00bc*/ 	.word	0xffffffff


	//   ....[33]....
        /*00c0*/ 	.word	0xffffffff


	//   ....[34]....
        /*00c4*/ 	.word	0xffffffff


	//   ....[35]....
        /*00c8*/ 	.word	0xffffffff


	//   ....[36]....
        /*00cc*/ 	.word	0xffffffff


	//   ....[37]....
        /*00d0*/ 	.word	0xffffffff


	//   ....[38]....
        /*00d4*/ 	.word	0xffffffff


	//   ....[39]....
        /*00d8*/ 	.word	0xffffffff


	//----- nvinfo : EIATTR_COOP_GROUP_INSTR_OFFSETS
	.align		4
.L_2997:
        /*00dc*/ 	.byte	0x04, 0x28
        /*00de*/ 	.short	(.L_2999 - .L_2998)


	//   ....[0]....
.L_2998:
        /*00e0*/ 	.word	0x00000b60


	//   ....[1]....
        /*00e4*/ 	.word	0x00000b90


	//   ....[2]....
        /*00e8*/ 	.word	0x00000ba0


	//   ....[3]....
        /*00ec*/ 	.word	0x00000bb0


	//   ....[4]....
        /*00f0*/ 	.word	0x00000be0


	//   ....[5]....
        /*00f4*/ 	.word	0x00000c00


	//   ....[6]....
        /*00f8*/ 	.word	0x00000c10


	//   ....[7]....
        /*00fc*/ 	.word	0x00000c20


	//   ....[8]....
        /*0100*/ 	.word	0x00000c50


	//   ....[9]....
        /*0104*/ 	.word	0x00000c70


	//   ....[10]....
        /*0108*/ 	.word	0x00000c90


	//   ....[11]....
        /*010c*/ 	.word	0x00000ca0


	//   ....[12]....
        /*0110*/ 	.word	0x00000cd0


	//   ....[13]....
        /*0114*/ 	.word	0x00000cf0


	//   ....[14]....
        /*0118*/ 	.word	0x00000d10


	//   ....[15]....
        /*011c*/ 	.word	0x00000d20


	//   ....[16]....
        /*0120*/ 	.word	0x00000d50


	//   ....[17]....
        /*0124*/ 	.word	0x00000d80


	//   ....[18]....
        /*0128*/ 	.word	0x00000d90


	//   ....[19]....
        /*012c*/ 	.word	0x00000da0


	//   ....[20]....
        /*0130*/ 	.word	0x00001050


	//   ....[21]....
        /*0134*/ 	.word	0x000010c0


	//   ....[22]....
        /*0138*/ 	.word	0x00001120


	//   ....[23]....
        /*013c*/ 	.word	0x00001180


	//   ....[24]....
        /*0140*/ 	.word	0x000011f0


	//   ....[25]....
        /*0144*/ 	.word	0x00001260


	//   ....[26]....
        /*0148*/ 	.word	0x000012c0


	//   ....[27]....
        /*014c*/ 	.word	0x00001320


	//   ....[28]....
        /*0150*/ 	.word	0x00001380


	//   ....[29]....
        /*0154*/ 	.word	0x000013f0


	//   ....[30]....
        /*0158*/ 	.word	0x00001460


	//   ....[31]....
        /*015c*/ 	.word	0x000014c0


	//   ....[32]....
        /*0160*/ 	.word	0x00001520


	//   ....[33]....
        /*0164*/ 	.word	0x00001580


	//   ....[34]....
        /*0168*/ 	.word	0x000015f0


	//   ....[35]....
        /*016c*/ 	.word	0x00001660


	//   ....[36]....
        /*0170*/ 	.word	0x000016c0


	//   ....[37]....
        /*0174*/ 	.word	0x00001720


	//   ....[38]....
        /*0178*/ 	.word	0x00001780


	//   ....[39]....
        /*017c*/ 	.word	0x000017e0


	//----- nvinfo : EIATTR_EXIT_INSTR_OFFSETS
	.align		4
.L_2999:
        /*0180*/ 	.byte	0x04, 0x1c
        /*0182*/ 	.short	(.L_3001 - .L_3000)


	//   ....[0]....
.L_3000:
        /*0184*/ 	.word	0x00000070


	//   ....[1]....
        /*0188*/ 	.word	0x00000ff0


	//----- nvinfo : EIATTR_MAX_THREADS
	.align		4
.L_3001:
        /*018c*/ 	.byte	0x04, 0x05
        /*018e*/ 	.short	(.L_3003 - .L_3002)
.L_3002:
        /*0190*/ 	.word	0x00000400
        /*0194*/ 	.word	0x00000001
        /*0198*/ 	.word	0x00000001


	//----- nvinfo : EIATTR_CRS_STACK_SIZE
	.align		4
.L_3003:
        /*019c*/ 	.byte	0x04, 0x1e
        /*019e*/ 	.short	(.L_3005 - .L_3004)
.L_3004:
        /*01a0*/ 	.word	0x00000000
.L_3005:


//--------------------- .nv.info._ZN10layer_norm31ln_parallel_residual_bwd_kernelINS_13Kernel_traitsIfffffjLj1280ELj1ELj4ELj1ELj16ENS_18Kernel_traits_baseILj1280EfffffjLj128EEEEELb1ELb1ELb1EEEvNS_9BwdParamsE --------------------------
	.section	.nv.info._ZN10layer_norm31ln_parallel_residual_bwd_kernelINS_13Kernel_traitsIfffffjLj1280ELj1ELj4ELj1ELj16ENS_18Kernel_traits_baseILj1280EfffffjLj128EEEEELb1ELb1ELb1EEEvNS_9BwdParamsE,"",@"SHT_CUDA_INFO"
	.sectionflags	@""
	.align	4


	//----- nvinfo : EIATTR_CUDA_API_VERSION
	.align		4
        /*0000*/ 	.byte	0x04, 0x37
        /*0002*/ 	.short	(.L_3007 - .L_3006)
.L_3006:
        /*0004*/ 	.word	0x00000082


	//----- nvinfo : EIATTR_SW2861232_WAR
	.align		4
.L_3007:
        /*0008*/ 	.byte	0x01, 0x35
	.zero		2


	//----- nvinfo : EIATTR_PARAM_CBANK
	.align		4
        /*000c*/ 	.byte	0x04, 0x0a
        /*000e*/ 	.short	(.L_3009 - .L_3008)
	.align		4
.L_3008:
        /*0010*/ 	.word	index@(.nv.constant0._ZN10layer_norm31ln_parallel_residual_bwd_kernelINS_13Kernel_traitsIfffffjLj1280ELj1ELj4ELj1ELj16ENS_18Kernel_traits_baseILj1280EfffffjLj128EEEEELb1ELb1ELb1EEEvNS_9BwdParamsE)
        /*0014*/ 	.short	0x0160
        /*0016*/ 	.short	0x0128


	//----- nvinfo : EIATTR_CBANK_PARAM_SIZE
	.align		4
.L_3009:
        /*0018*/ 	.byte	0x03, 0x19
        /*001a*/ 	.short	0x0128


	//----- nvinfo : EIATTR_KPARAM_INFO
	.align		4
        /*001c*/ 	.byte	0x04, 0x17
        /*001e*/ 	.short	(.L_3011 - .L_3010)
.L_3010:
        /*0020*/ 	.word	0x00000000
        /*0024*/ 	.short	0x0000
        /*0026*/ 	.short	0x0000
        /*0028*/ 	.byte	0x00, 0xf0, 0xa1, 0x04


	//----- nvinfo : EIATTR_MAXREG_COUNT
	.align		4
.L_3011:
        /*002c*/ 	.byte	0x03, 0x1b
        /*002e*/ 	.short	0x00ff


	//----- nvinfo : EIATTR_NUM_BARRIERS
	.align		4
        /*0030*/ 	.byte	0x02, 0x4c
        /*0032*/ 	.byte	0x01
	.zero		1


	//----- nvinfo : EIATTR_ANNOTATIONS
	.align		4
        /*0034*/ 	.byte	0x04, 0x55
        /*0036*/ 	.short	(.L_3013 - .L_3012)


	//   ....[0]....
.L_3012:
        /* <DEDUP_REMOVED lines=131> */


	//----- nvinfo : EIATTR_MERCURY_ISA_VERSION
	.align		4
.L_3013:
        /*0858*/ 	.byte	0x03, 0x5f
        /*085a*/ 	.short	0x0000


	//----- nvinfo : EIATTR_COOP_GROUP_MASK_REGIDS
	.align		4
        /*085c*/ 	.byte	0x04, 0x29
        /*085e*/ 	.short	(.L_3015 - .L_3014)


	//   ....[0]....
.L_3014:
        /*0860*/ 	.word	0xffffffff


	//   ....[1]....
        /*0864*/ 	.word	0xffffffff


	//   ....[2]....
        /*0868*/ 	.word	0xffffffff


	//   ....[3]....
        /*086c*/ 	.word	0xffffffff


	//   ....[4]....
        /*0870*/ 	.word	0xffffffff


	//   ....[5]....
        /*0874*/ 	.word	0xffffffff


	//   ....[6]....
        /*0878*/ 	.word	0xffffffff


	//   ....[7]....
        /*087c*/ 	.word	0xffffffff


	//   ....[8]....
        /*0880*/ 	.word	0xffffffff


	//   ....[9]....
        /*0884*/ 	.word	0xffffffff


	//   ....[10]....
        /*0888*/ 	.word	0xffffffff


	//   ....[11]....
        /*088c*/ 	.word	0xffffffff


	//   ....[12]....
        /*0890*/ 	.word	0xffffffff


	//   ....[13]....
        /*0894*/ 	.word	0xffffffff


	//   ....[14]....
        /*0898*/ 	.word	0xffffffff


	//   ....[15]....
        /*089c*/ 	.word	0xffffffff


	//   ....[16]....
        /*08a0*/ 	.word	0xffffffff


	//   ....[17]....
        /*08a4*/ 	.word	0xffffffff


	//   ....[18]....
        /*08a8*/ 	.word	0xffffffff


	//   ....[19]....
        /*08ac*/ 	.word	0xffffffff


	//----- nvinfo : EIATTR_COOP_GROUP_INSTR_OFFSETS
	.align		4
.L_3015:
        /*08b0*/ 	.byte	0x04, 0x28
        /*08b2*/ 	.short	(.L_3017 - .L_3016)


	//   ....[0]....
.L_3016:
        /*08b4*/ 	.word	0x00002f60


	//   ....[1]....
        /*08b8*/ 	.word	0x00002f80


	//   ....[2]....
        /*08bc*/ 	.word	0x00002fb0


	//   ....[3]....
        /*08c0*/ 	.word	0x00002fd0


	//   ....[4]....
        /*08c4*/ 	.word	0x00002ff0


	//   ....[5]....
        /*08c8*/ 	.word	0x00003010


	//   ....[6]....
        /*08cc*/ 	.word	0x00003030


	//   ....[7]....
        /*08d0*/ 	.word	0x00003050


	//   ....[8]....
        /*08d4*/ 	.word	0x00003060


	//   ....[9]....
        /*08d8*/ 	.word	0x00003080


	//   ....[10]....
        /*08dc*/ 	.word	0x00006680


	//   ....[11]....
        /*08e0*/ 	.word	0x00006700


	//   ....[12]....
        /*08e4*/ 	.word	0x00006780


	//   ....[13]....
        /*08e8*/ 	.word	0x000067f0


	//   ....[14]....
        /*08ec*/ 	.word	0x00006870


	//   ....[15]....
        /*08f0*/ 	.word	0x000068e0


	//   ....[16]....
        /*08f4*/ 	.word	0x00006960


	//   ....[17]....
        /*08f8*/ 	.word	0x000069d0


	//   ....[18]....
        /*08fc*/ 	.word	0x00006a50


	//   ....[19]....
        /*0900*/ 	.word	0x00006ac0


	//----- nvinfo : EIATTR_EXIT_INSTR_OFFSETS
	.align		4
.L_3017:
        /*0904*/ 	.byte	0x04, 0x1c
        /*0906*/ 	.short	(.L_3019 - .L_3018)


	//   ....[0]....
.L_3018:
        /*0908*/ 	.word	0x00006620


	//----- nvinfo : EIATTR_MAX_THREADS
	.align		4
.L_3019:
        /*090c*/ 	.byte	0x04, 0x05
        /*090e*/ 	.short	(.L_3021 - .L_3020)
.L_3020:
        /*0910*/ 	.word	0x00000080
        /*0914*/ 	.word	0x00000001
        /*0918*/ 	.word	0x00000001


	//----- nvinfo : EIATTR_CRS_STACK_SIZE
	.align		4
.L_3021:
        /*091c*/ 	.byte	0x04, 0x1e
        /*091e*/ 	.short	(.L_3023 - .L_3022)
.L_3022:
        /*0920*/ 	.word	0x00000000
.L_3023:


//--------------------- .nv.callgraph             --------------------------
	.section	.nv.callgraph,"",@"SHT_CUDA_CALLGRAPH"
	.align	4
	.sectionentsize	8
	.align		4
        /*0000*/ 	.word	0x00000000
	.align		4
        /*0004*/ 	.word	0xffffffff
	.align		4
        /*0008*/ 	.word	0x00000000
	.align		4
        /*000c*/ 	.word	0xfffffffe
	.align		4
        /*0010*/ 	.word	0x00000000
	.align		4
        /*0014*/ 	.word	0xfffffffd
	.align		4
        /*0018*/ 	.word	0x00000000
	.align		4
        /*001c*/ 	.word	0xfffffffc


//--------------------- .nv.rel.action            --------------------------
	.section	.nv.rel.action,"",@"SHT_CUDA_RELOCINFO"
	.align	8
	.sectionentsize	8
        /*0000*/ 	.byte	0x73, 0x00, 0x00, 0x00, 0x00, 0x00, 0x00, 0x00, 0x00, 0x00, 0x00, 0x11, 0x25, 0x00, 0x05, 0x36


//--------------------- .nv.constant0._ZN10layer_norm31ln_parallel_residual_bwd_kernelINS_13Kernel_traitsI13__nv_bfloat16S2_S2_S2_fjLj1280ELj1ELj4ELj1ELj16ENS_18Kernel_traits_baseILj1280ES2_S2_S2_S2_fjLj128EEEEELb0ELb0ELb0EEEvNS_9BwdParamsE --------------------------
	.section	.nv.constant0._ZN10layer_norm31ln_parallel_residual_bwd_kernelINS_13Kernel_traitsI13__nv_bfloat16S2_S2_S2_fjLj1280ELj1ELj4ELj1ELj16ENS_18Kernel_traits_baseILj1280ES2_S2_S2_S2_fjLj128EEEEELb0ELb0ELb0EEEvNS_9BwdParamsE,"a",@progbits
	.sectionflags	@""
	.align	4
.nv.constant0._ZN10layer_norm31ln_parallel_residual_bwd_kernelINS_13Kernel_traitsI13__nv_bfloat16S2_S2_S2_fjLj1280ELj1ELj4ELj1ELj16ENS_18Kernel_traits_baseILj1280ES2_S2_S2_S2_fjLj128EEEEELb0ELb0ELb0EEEvNS_9BwdParamsE:
	.zero		648


//--------------------- .nv.constant0._ZN10layer_norm31ln_parallel_residual_bwd_kernelINS_13Kernel_traitsI13__nv_bfloat16S2_S2_S2_fjLj1280ELj1ELj4ELj1ELj16ENS_18Kernel_traits_baseILj1280ES2_S2_S2_S2_fjLj128EEEEELb0ELb0ELb1EEEvNS_9BwdParamsE --------------------------
	.section	.nv.constant0._ZN10layer_norm31ln_parallel_residual_bwd_kernelINS_13Kernel_traitsI13__nv_bfloat16S2_S2_S2_fjLj1280ELj1ELj4ELj1ELj16ENS_18Kernel_traits_baseILj1280ES2_S2_S2_S2_fjLj128EEEEELb0ELb0ELb1EEEvNS_9BwdParamsE,"a",@progbits
	.sectionflags	@""
	.align	4
.nv.constant0._ZN10layer_norm31ln_parallel_residual_bwd_kernelINS_13Kernel_traitsI13__nv_bfloat16S2_S2_S2_fjLj1280ELj1ELj4ELj1ELj16ENS_18Kernel_traits_baseILj1280ES2_S2_S2_S2_fjLj128EEEEELb0ELb0ELb1EEEvNS_9BwdParamsE:
	.zero		648


//--------------------- .nv.constant0._ZN10layer_norm31ln_parallel_residual_bwd_kernelINS_13Kernel_traitsI13__nv_bfloat16S2_S2_S2_fjLj1280ELj1ELj4ELj1ELj16ENS_18Kernel_traits_baseILj1280ES2_S2_S2_S2_fjLj128EEEEELb0ELb1ELb0EEEvNS_9BwdParamsE --------------------------
	.section	.nv.constant0._ZN10layer_norm31ln_parallel_residual_bwd_kernelINS_13Kernel_traitsI13__nv_bfloat16S2_S2_S2_fjLj1280ELj1ELj4ELj1ELj16ENS_18Kernel_traits_baseILj1280ES2_S2_S2_S2_fjLj128EEEEELb0ELb1ELb0EEEvNS_9BwdParamsE,"a",@progbits
	.sectionflags	@""
	.align	4
.nv.constant0._ZN10layer_norm31ln_parallel_residual_bwd_kernelINS_13Kernel_traitsI13__nv_bfloat16S2_S2_S2_fjLj1280ELj1ELj4ELj1ELj16ENS_18Kernel_traits_baseILj1280ES2_S2_S2_S2_fjLj128EEEEELb0ELb1ELb0EEEvNS_9BwdParamsE:
	.zero		648


//--------------------- .nv.constant0._ZN10layer_norm31ln_parallel_residual_bwd_kernelINS_13Kernel_traitsI13__nv_bfloat16S2_S2_S2_fjLj1280ELj1ELj4ELj1ELj16ENS_18Kernel_traits_baseILj1280ES2_S2_S2_S2_fjLj128EEEEELb0ELb1ELb1EEEvNS_9BwdParamsE --------------------------
	.section	.nv.constant0._ZN10layer_norm31ln_parallel_residual_bwd_kernelINS_13Kernel_traitsI13__nv_bfloat16S2_S2_S2_fjLj1280ELj1ELj4ELj1ELj16ENS_18Kernel_traits_baseILj1280ES2_S2_S2_S2_fjLj128EEEEELb0ELb1ELb1EEEvNS_9BwdParamsE,"a",@progbits
	.sectionflags	@""
	.align	4
.nv.constant0._ZN10layer_norm31ln_parallel_residual_bwd_kernelINS_13Kernel_traitsI13__nv_bfloat16S2_S2_S2_fjLj1280ELj1ELj4ELj1ELj16ENS_18Kernel_traits_baseILj1280ES2_S2_S2_S2_fjLj128EEEEELb0ELb1ELb1EEEvNS_9BwdParamsE:
	.zero		648


//--------------------- .nv.constant0._ZN10layer_norm31ln_parallel_residual_bwd_kernelINS_13Kernel_traitsI13__nv_bfloat16S2_S2_S2_fjLj1280ELj1ELj4ELj1ELj16ENS_18Kernel_traits_baseILj1280ES2_S2_S2_S2_fjLj128EEEEELb1ELb0ELb0EEEvNS_9BwdParamsE --------------------------
	.section	.nv.constant0._ZN10layer_norm31ln_parallel_residual_bwd_kernelINS_13Kernel_traitsI13__nv_bfloat16S2_S2_S2_fjLj1280ELj1ELj4ELj1ELj16ENS_18Kernel_traits_baseILj1280ES2_S2_S2_S2_fjLj128EEEEELb1ELb0ELb0EEEvNS_9BwdParamsE,"a",@progbits
	.sectionflags	@""
	.align	4
.nv.constant0._ZN10layer_norm31ln_parallel_residual_bwd_kernelINS_13Kernel_traitsI13__nv_bfloat16S2_S2_S2_fjLj1280ELj1ELj4ELj1ELj16ENS_18Kernel_traits_baseILj1280ES2_S2_S2_S2_fjLj128EEEEELb1ELb0ELb0EEEvNS_9BwdParamsE:
	.zero		648


//--------------------- .nv.constant0._ZN10layer_norm31ln_parallel_residual_bwd_kernelINS_13Kernel_traitsI13__nv_bfloat16S2_S2_S2_fjLj1280ELj1ELj4ELj1ELj16ENS_18Kernel_traits_baseILj1280ES2_S2_S2_S2_fjLj128EEEEELb1ELb0ELb1EEEvNS_9BwdParamsE --------------------------
	.section	.nv.constant0._ZN10layer_norm31ln_parallel_residual_bwd_kernelINS_13Kernel_traitsI13__nv_bfloat16S2_S2_S2_fjLj1280ELj1ELj4ELj1ELj16ENS_18Kernel_traits_baseILj1280ES2_S2_S2_S2_fjLj128EEEEELb1ELb0ELb1EEEvNS_9BwdParamsE,"a",@progbits
	.sectionflags	@""
	.align	4
.nv.constant0._ZN10layer_norm31ln_parallel_residual_bwd_kernelINS_13Kernel_traitsI13__nv_bfloat16S2_S2_S2_fjLj1280ELj1ELj4ELj1ELj16ENS_18Kernel_traits_baseILj1280ES2_S2_S2_S2_fjLj128EEEEELb1ELb0ELb1EEEvNS_9BwdParamsE:
	.zero		648


//--------------------- .nv.constant0._ZN10layer_norm22ln_bwd_finalize_kernelINS_22Kernel_traits_finalizeILj1280E13__nv_bfloat16S2_S2_S2_fjLb0ELj1024ELj4ENS_18Kernel_traits_baseILj1280ES2_S2_S2_S2_fjLj1024EEEEELb0ELb0EEEvNS_9BwdParamsE --------------------------
	.section	.nv.constant0._ZN10layer_norm22ln_bwd_finalize_kernelINS_22Kernel_traits_finalizeILj1280E13__nv_bfloat16S2_S2_S2_fjLb0ELj1024ELj4ENS_18Kernel_traits_baseILj1280ES2_S2_S2_S2_fjLj1024EEEEELb0ELb0EEEvNS_9BwdParamsE,"a",@progbits
	.sectionflags	@""
	.align	4
.nv.constant0._ZN10layer_norm22ln_bwd_finalize_kernelINS_22Kernel_traits_finalizeILj1280E13__nv_bfloat16S2_S2_S2_fjLb0ELj1024ELj4ENS_18Kernel_traits_baseILj1280ES2_S2_S2_S2_fjLj1024EEEEELb0ELb0EEEvNS_9BwdParamsE:
	.zero		648


//--------------------- .nv.constant0._ZN10layer_norm40ln_parallel_residual_bwd_finalize_kernelINS_22Kernel_traits_finalizeILj1280E13__nv_bfloat16S2_S2_S2_fjLb0ELj1024ELj4ENS_18Kernel_traits_baseILj1280ES2_S2_S2_S2_fjLj1024EEEEELb0EEEvNS_9BwdParamsE --------------------------
	.section	.nv.constant0._ZN10layer_norm40ln_parallel_residual_bwd_finalize_kernelINS_22Kernel_traits_finalizeILj1280E13__nv_bfloat16S2_S2_S2_fjLb0ELj1024ELj4ENS_18Kernel_traits_baseILj1280ES2_S2_S2_S2_fjLj1024EEEEELb0EEEvNS_9BwdParamsE,"a",@progbits
	.sectionflags	@""
	.align	4
.nv.constant0._ZN10layer_norm40ln_parallel_residual_bwd_finalize_kernelINS_22Kernel_traits_finalizeILj1280E13__nv_bfloat16S2_S2_S2_fjLb0ELj1024ELj4ENS_18Kernel_traits_baseILj1280ES2_S2_S2_S2_fjLj1024EEEEELb0EEEvNS_9BwdParamsE:
	.zero		648


//--------------------- .nv.constant0._ZN10layer_norm31ln_parallel_residual_bwd_kernelINS_13Kernel_traitsI13__nv_bfloat16S2_S2_S2_fjLj1280ELj1ELj4ELj1ELj16ENS_18Kernel_traits_baseILj1280ES2_S2_S2_S2_fjLj128EEEEELb1ELb1ELb0EEEvNS_9BwdParamsE --------------------------
	.section	.nv.constant0._ZN10layer_norm31ln_parallel_residual_bwd_kernelINS_13Kernel_traitsI13__nv_bfloat16S2_S2_S2_fjLj1280ELj1ELj4ELj1ELj16ENS_18Kernel_traits_baseILj1280ES2_S2_S2_S2_fjLj128EEEEELb1ELb1ELb0EEEvNS_9BwdParamsE,"a",@progbits
	.sectionflags	@""
	.align	4
.nv.constant0._ZN10layer_norm31ln_parallel_residual_bwd_kernelINS_13Kernel_traitsI13__nv_bfloat16S2_S2_S2_fjLj1280ELj1ELj4ELj1ELj16ENS_18Kernel_traits_baseILj1280ES2_S2_S2_S2_fjLj128EEEEELb1ELb1ELb0EEEvNS_9BwdParamsE:
	.zero		648


//--------------------- .nv.constant0._ZN10layer_norm22ln_bwd_finalize_kernelINS_22Kernel_traits_finalizeILj1280E13__nv_bfloat16S2_S2_S2_fjLb0ELj1024ELj4ENS_18Kernel_traits_baseILj1280ES2_S2_S2_S2_fjLj1024EEEEELb0ELb1EEEvNS_9BwdParamsE --------------------------
	.section	.nv.constant0._ZN10layer_norm22ln_bwd_finalize_kernelINS_22Kernel_traits_finalizeILj1280E13__nv_bfloat16S2_S2_S2_fjLb0ELj1024ELj4ENS_18Kernel_traits_baseILj1280ES2_S2_S2_S2_fjLj1024EEEEELb0ELb1EEEvNS_9BwdParamsE,"a",@progbits
	.sectionflags	@""
	.align	4
.nv.constant0._ZN10layer_norm22ln_bwd_finalize_kernelINS_22Kernel_traits_finalizeILj1280E13__nv_bfloat16S2_S2_S2_fjLb0ELj1024ELj4ENS_18Kernel_traits_baseILj1280ES2_S2_S2_S2_fjLj1024EEEEELb0ELb1EEEvNS_9BwdParamsE:
	.zero		648


//--------------------- .nv.constant0._ZN10layer_norm40ln_parallel_residual_bwd_finalize_kernelINS_22Kernel_traits_finalizeILj1280E13__nv_bfloat16S2_S2_S2_fjLb0ELj1024ELj4ENS_18Kernel_traits_baseILj1280ES2_S2_S2_S2_fjLj1024EEEEELb1EEEvNS_9BwdParamsE --------------------------
	.section	.nv.constant0._ZN10layer_norm40ln_parallel_residual_bwd_finalize_kernelINS_22Kernel_traits_finalizeILj1280E13__nv_bfloat16S2_S2_S2_fjLb0ELj1024ELj4ENS_18Kernel_traits_baseILj1280ES2_S2_S2_S2_fjLj1024EEEEELb1EEEvNS_9BwdParamsE,"a",@progbits
	.sectionflags	@""
	.align	4
.nv.constant0._ZN10layer_norm40ln_parallel_residual_bwd_finalize_kernelINS_22Kernel_traits_finalizeILj1280E13__nv_bfloat16S2_S2_S2_fjLb0ELj1024ELj4ENS_18Kernel_traits_baseILj1280ES2_S2_S2_S2_fjLj1024EEEEELb1EEEvNS_9BwdParamsE:
	.zero		648


//--------------------- .nv.constant0._ZN10layer_norm31ln_parallel_residual_bwd_kernelINS_13Kernel_traitsI13__nv_bfloat16S2_S2_S2_fjLj1280ELj1ELj4ELj1ELj16ENS_18Kernel_traits_baseILj1280ES2_S2_S2_S2_fjLj128EEEEELb1ELb1ELb1EEEvNS_9BwdParamsE --------------------------
	.section	.nv.constant0._ZN10layer_norm31ln_parallel_residual_bwd_kernelINS_13Kernel_traitsI13__nv_bfloat16S2_S2_S2_fjLj1280ELj1ELj4ELj1ELj16ENS_18Kernel_traits_baseILj1280ES2_S2_S2_S2_fjLj128EEEEELb1ELb1ELb1EEEvNS_9BwdParamsE,"a",@progbits
	.sectionflags	@""
	.align	4
.nv.constant0._ZN10layer_norm31ln_parallel_residual_bwd_kernelINS_13Kernel_traitsI13__nv_bfloat16S2_S2_S2_fjLj1280ELj1ELj4ELj1ELj16ENS_18Kernel_traits_baseILj1280ES2_S2_S2_S2_fjLj128EEEEELb1ELb1ELb1EEEvNS_9BwdParamsE:
	.zero		648


//--------------------- .nv.constant0._ZN10layer_norm31ln_parallel_residual_bwd_kernelINS_13Kernel_traitsI6__halfS2_S2_S2_fjLj1280ELj1ELj4ELj1ELj16ENS_18Kernel_traits_baseILj1280ES2_S2_S2_S2_fjLj128EEEEELb0ELb0ELb0EEEvNS_9BwdParamsE --------------------------
	.section	.nv.constant0._ZN10layer_norm31ln_parallel_residual_bwd_kernelINS_13Kernel_traitsI6__halfS2_S2_S2_fjLj1280ELj1ELj4ELj1ELj16ENS_18Kernel_traits_baseILj1280ES2_S2_S2_S2_fjLj128EEEEELb0ELb0ELb0EEEvNS_9BwdParamsE,"a",@progbits
	.sectionflags	@""
	.align	4
.nv.constant0._ZN10layer_norm31ln_parallel_residual_bwd_kernelINS_13Kernel_traitsI6__halfS2_S2_S2_fjLj1280ELj1ELj4ELj1ELj16ENS_18Kernel_traits_baseILj1280ES2_S2_S2_S2_fjLj128EEEEELb0ELb0ELb0EEEvNS_9BwdParamsE:
	.zero		648


//--------------------- .nv.constant0._ZN10layer_norm31ln_parallel_residual_bwd_kernelINS_13Kernel_traitsI6__halfS2_S2_S2_fjLj1280ELj1ELj4ELj1ELj16ENS_18Kernel_traits_baseILj1280ES2_S2_S2_S2_fjLj128EEEEELb0ELb0ELb1EEEvNS_9BwdParamsE --------------------------
	.section	.nv.constant0._ZN10layer_norm31ln_parallel_residual_bwd_kernelINS_13Kernel_traitsI6__halfS2_S2_S2_fjLj1280ELj1ELj4ELj1ELj16ENS_18Kernel_traits_baseILj1280ES2_S2_S2_S2_fjLj128EEEEELb0ELb0ELb1EEEvNS_9BwdParamsE,"a",@progbits
	.sectionflags	@""
	.align	4
.nv.constant0._ZN10layer_norm31ln_parallel_residual_bwd_kernelINS_13Kernel_traitsI6__halfS2_S2_S2_fjLj1280ELj1ELj4ELj1ELj16ENS_18Kernel_traits_baseILj1280ES2_S2_S2_S2_fjLj128EEEEELb0ELb0ELb1EEEvNS_9BwdParamsE:
	.zero		648


//--------------------- .nv.constant0._ZN10layer_norm31ln_parallel_residual_bwd_kernelINS_13Kernel_traitsI6__halfS2_S2_S2_fjLj1280ELj1ELj4ELj1ELj16ENS_18Kernel_traits_baseILj1280ES2_S2_S2_S2_fjLj128EEEEELb0ELb1ELb0EEEvNS_9BwdParamsE --------------------------
	.section	.nv.constant0._ZN10layer_norm31ln_parallel_residual_bwd_kernelINS_13Kernel_traitsI6__halfS2_S2_S2_fjLj1280ELj1ELj4ELj1ELj16ENS_18Kernel_traits_baseILj1280ES2_S2_S2_S2_fjLj128EEEEELb0ELb1ELb0EEEvNS_9BwdParamsE,"a",@progbits
	.sectionflags	@""
	.align	4
.nv.constant0._ZN10layer_norm31ln_parallel_residual_bwd_kernelINS_13Kernel_traitsI6__halfS2_S2_S2_fjLj1280ELj1ELj4ELj1ELj16ENS_18Kernel_traits_baseILj1280ES2_S2_S2_S2_fjLj128EEEEELb0ELb1ELb0EEEvNS_9BwdParamsE:
	.zero		648


//--------------------- .nv.constant0._ZN10layer_norm31ln_parallel_residual_bwd_kernelINS_13Kernel_traitsI6__halfS2_S2_S2_fjLj1280ELj1ELj4ELj1ELj16ENS_18Kernel_traits_baseILj1280ES2_S2_S2_S2_fjLj128EEEEELb0ELb1ELb1EEEvNS_9BwdParamsE --------------------------
	.section	.nv.constant0._ZN10layer_norm31ln_parallel_residual_bwd_kernelINS_13Kernel_traitsI6__halfS2_S2_S2_fjLj1280ELj1ELj4ELj1ELj16ENS_18Kernel_traits_baseILj1280ES2_S2_S2_S2_fjLj128EEEEELb0ELb1ELb1EEEvNS_9BwdParamsE,"a",@progbits
	.sectionflags	@""
	.align	4
.nv.constant0._ZN10layer_norm31ln_parallel_residual_bwd_kernelINS_13Kernel_traitsI6__halfS2_S2_S2_fjLj1280ELj1ELj4ELj1ELj16ENS_18Kernel_traits_baseILj1280ES2_S2_S2_S2_fjLj128EEEEELb0ELb1ELb1EEEvNS_9BwdParamsE:
	.zero		648


//--------------------- .nv.constant0._ZN10layer_norm31ln_parallel_residual_bwd_kernelINS_13Kernel_traitsI6__halfS2_S2_S2_fjLj1280ELj1ELj4ELj1ELj16ENS_18Kernel_traits_baseILj1280ES2_S2_S2_S2_fjLj128EEEEELb1ELb0ELb0EEEvNS_9BwdParamsE --------------------------
	.section	.nv.constant0._ZN10layer_norm31ln_parallel_residual_bwd_kernelINS_13Kernel_traitsI6__halfS2_S2_S2_fjLj1280ELj1ELj4ELj1ELj16ENS_18Kernel_traits_baseILj1280ES2_S2_S2_S2_fjLj128EEEEELb1ELb0ELb0EEEvNS_9BwdParamsE,"a",@progbits
	.sectionflags	@""
	.align	4
.nv.constant0._ZN10layer_norm31ln_parallel_residual_bwd_kernelINS_13Kernel_traitsI6__halfS2_S2_S2_fjLj1280ELj1ELj4ELj1ELj16ENS_18Kernel_traits_baseILj1280ES2_S2_S2_S2_fjLj128EEEEELb1ELb0ELb0EEEvNS_9BwdParamsE:
	.zero		648


//--------------------- .nv.constant0._ZN10layer_norm31ln_parallel_residual_bwd_kernelINS_13Kernel_traitsI6__halfS2_S2_S2_fjLj1280ELj1ELj4ELj1ELj16ENS_18Kernel_traits_baseILj1280ES2_S2_S2_S2_fjLj128EEEEELb1ELb0ELb1EEEvNS_9BwdParamsE --------------------------
	.section	.nv.constant0._ZN10layer_norm31ln_parallel_residual_bwd_kernelINS_13Kernel_traitsI6__halfS2_S2_S2_fjLj1280ELj1ELj4ELj1ELj16ENS_18Kernel_traits_baseILj1280ES2_S2_S2_S2_fjLj128EEEEELb1ELb0ELb1EEEvNS_9BwdParamsE,"a",@progbits
	.sectionflags	@""
	.align	4
.nv.constant0._ZN10layer_norm31ln_parallel_residual_bwd_kernelINS_13Kernel_traitsI6__halfS2_S2_S2_fjLj1280ELj1ELj4ELj1ELj16ENS_18Kernel_traits_baseILj1280ES2_S2_S2_S2_fjLj128EEEEELb1ELb0ELb1EEEvNS_9BwdParamsE:
	.zero		648


//--------------------- .nv.constant0._ZN10layer_norm22ln_bwd_finalize_kernelINS_22Kernel_traits_finalizeILj1280E6__halfS2_S2_S2_fjLb0ELj1024ELj4ENS_18Kernel_traits_baseILj1280ES2_S2_S2_S2_fjLj1024EEEEELb0ELb0EEEvNS_9BwdParamsE --------------------------
	.section	.nv.constant0._ZN10layer_norm22ln_bwd_finalize_kernelINS_22Kernel_traits_finalizeILj1280E6__halfS2_S2_S2_fjLb0ELj1024ELj4ENS_18Kernel_traits_baseILj1280ES2_S2_S2_S2_fjLj1024EEEEELb0ELb0EEEvNS_9BwdParamsE,"a",@progbits
	.sectionflags	@""
	.align	4
.nv.constant0._ZN10layer_norm22ln_bwd_finalize_kernelINS_22Kernel_traits_finalizeILj1280E6__halfS2_S2_S2_fjLb0ELj1024ELj4ENS_18Kernel_traits_baseILj1280ES2_S2_S2_S2_fjLj1024EEEEELb0ELb0EEEvNS_9BwdParamsE:
	.zero		648


//--------------------- .nv.constant0._ZN10layer_norm40ln_parallel_residual_bwd_finalize_kernelINS_22Kernel_traits_finalizeILj1280E6__halfS2_S2_S2_fjLb0ELj1024ELj4ENS_18Kernel_traits_baseILj1280ES2_S2_S2_S2_fjLj1024EEEEELb0EEEvNS_9BwdParamsE --------------------------
	.section	.nv.constant0._ZN10layer_norm40ln_parallel_residual_bwd_finalize_kernelINS_22Kernel_traits_finalizeILj1280E6__halfS2_S2_S2_fjLb0ELj1024ELj4ENS_18Kernel_traits_baseILj1280ES2_S2_S2_S2_fjLj1024EEEEELb0EEEvNS_9BwdParamsE,"a",@progbits
	.sectionflags	@""
	.align	4
.nv.constant0._ZN10layer_norm40ln_parallel_residual_bwd_finalize_kernelINS_22Kernel_traits_finalizeILj1280E6__halfS2_S2_S2_fjLb0ELj1024ELj4ENS_18Kernel_traits_baseILj1280ES2_S2_S2_S2_fjLj1024EEEEELb0EEEvNS_9BwdParamsE:
	.zero		648


//--------------------- .nv.constant0._ZN10layer_norm31ln_parallel_residual_bwd_kernelINS_13Kernel_traitsI6__halfS2_S2_S2_fjLj1280ELj1ELj4ELj1ELj16ENS_18Kernel_traits_baseILj1280ES2_S2_S2_S2_fjLj128EEEEELb1ELb1ELb0EEEvNS_9BwdParamsE --------------------------
	.section	.nv.constant0._ZN10layer_norm31ln_parallel_residual_bwd_kernelINS_13Kernel_traitsI6__halfS2_S2_S2_fjLj1280ELj1ELj4ELj1ELj16ENS_18Kernel_traits_baseILj1280ES2_S2_S2_S2_fjLj128EEEEELb1ELb1ELb0EEEvNS_9BwdParamsE,"a",@progbits
	.sectionflags	@""
	.align	4
.nv.constant0._ZN10layer_norm31ln_parallel_residual_bwd_kernelINS_13Kernel_traitsI6__halfS2_S2_S2_fjLj1280ELj1ELj4ELj1ELj16ENS_18Kernel_traits_baseILj1280ES2_S2_S2_S2_fjLj128EEEEELb1ELb1ELb0EEEvNS_9BwdParamsE:
	.zero		648


//--------------------- .nv.constant0._ZN10layer_norm22ln_bwd_finalize_kernelINS_22Kernel_traits_finalizeILj1280E6__halfS2_S2_S2_fjLb0ELj1024ELj4ENS_18Kernel_traits_baseILj1280ES2_S2_S2_S2_fjLj1024EEEEELb0ELb1EEEvNS_9BwdParamsE --------------------------
	.section	.nv.constant0._ZN10layer_norm22ln_bwd_finalize_kernelINS_22Kernel_traits_finalizeILj1280E6__halfS2_S2_S2_fjLb0ELj1024ELj4ENS_18Kernel_traits_baseILj1280ES2_S2_S2_S2_fjLj1024EEEEELb0ELb1EEEvNS_9BwdParamsE,"a",@progbits
	.sectionflags	@""
	.align	4
.nv.constant0._ZN10layer_norm22ln_bwd_finalize_kernelINS_22Kernel_traits_finalizeILj1280E6__halfS2_S2_S2_fjLb0ELj1024ELj4ENS_18Kernel_traits_baseILj1280ES2_S2_S2_S2_fjLj1024EEEEELb0ELb1EEEvNS_9BwdParamsE:
	.zero		648


//--------------------- .nv.constant0._ZN10layer_norm40ln_parallel_residual_bwd_finalize_kernelINS_22Kernel_traits_finalizeILj1280E6__halfS2_S2_S2_fjLb0ELj1024ELj4ENS_18Kernel_traits_baseILj1280ES2_S2_S2_S2_fjLj1024EEEEELb1EEEvNS_9BwdParamsE --------------------------
	.section	.nv.constant0._ZN10layer_norm40ln_parallel_residual_bwd_finalize_kernelINS_22Kernel_traits_finalizeILj1280E6__halfS2_S2_S2_fjLb0ELj1024ELj4ENS_18Kernel_traits_baseILj1280ES2_S2_S2_S2_fjLj1024EEEEELb1EEEvNS_9BwdParamsE,"a",@progbits
	.sectionflags	@""
	.align	4
.nv.constant0._ZN10layer_norm40ln_parallel_residual_bwd_finalize_kernelINS_22Kernel_traits_finalizeILj1280E6__halfS2_S2_S2_fjLb0ELj1024ELj4ENS_18Kernel_traits_baseILj1280ES2_S2_S2_S2_fjLj1024EEEEELb1EEEvNS_9BwdParamsE:
	.zero		648


//--------------------- .nv.constant0._ZN10layer_norm31ln_parallel_residual_bwd_kernelINS_13Kernel_traitsI6__halfS2_S2_S2_fjLj1280ELj1ELj4ELj1ELj16ENS_18Kernel_traits_baseILj1280ES2_S2_S2_S2_fjLj128EEEEELb1ELb1ELb1EEEvNS_9BwdParamsE --------------------------
	.section	.nv.constant0._ZN10layer_norm31ln_parallel_residual_bwd_kernelINS_13Kernel_traitsI6__halfS2_S2_S2_fjLj1280ELj1ELj4ELj1ELj16ENS_18Kernel_traits_baseILj1280ES2_S2_S2_S2_fjLj128EEEEELb1ELb1ELb1EEEvNS_9BwdParamsE,"a",@progbits
	.sectionflags	@""
	.align	4
.nv.constant0._ZN10layer_norm31ln_parallel_residual_bwd_kernelINS_13Kernel_traitsI6__halfS2_S2_S2_fjLj1280ELj1ELj4ELj1ELj16ENS_18Kernel_traits_baseILj1280ES2_S2_S2_S2_fjLj128EEEEELb1ELb1ELb1EEEvNS_9BwdParamsE:
	.zero		648


//--------------------- .nv.constant0._ZN10layer_norm31ln_parallel_residual_bwd_kernelINS_13Kernel_traitsIf13__nv_bfloat16S2_S2_fjLj1280ELj1ELj4ELj1ELj16ENS_18Kernel_traits_baseILj1280EfS2_S2_S2_fjLj128EEEEELb0ELb0ELb0EEEvNS_9BwdParamsE --------------------------
	.section	.nv.constant0._ZN10layer_norm31ln_parallel_residual_bwd_kernelINS_13Kernel_traitsIf13__nv_bfloat16S2_S2_fjLj1280ELj1ELj4ELj1ELj16ENS_18Kernel_traits_baseILj1280EfS2_S2_S2_fjLj128EEEEELb0ELb0ELb0EEEvNS_9BwdParamsE,"a",@progbits
	.sectionflags	@""
	.align	4
.nv.constant0._ZN10layer_norm31ln_parallel_residual_bwd_kernelINS_13Kernel_traitsIf13__nv_bfloat16S2_S2_fjLj1280ELj1ELj4ELj1ELj16ENS_18Kernel_traits_baseILj1280EfS2_S2_S2_fjLj128EEEEELb0ELb0ELb0EEEvNS_9BwdParamsE:
	.zero		648


//--------------------- .nv.constant0._ZN10layer_norm31ln_parallel_residual_bwd_kernelINS_13Kernel_traitsIf13__nv_bfloat16S2_S2_fjLj1280ELj1ELj4ELj1ELj16ENS_18Kernel_traits_baseILj1280EfS2_S2_S2_fjLj128EEEEELb0ELb0ELb1EEEvNS_9BwdParamsE --------------------------
	.section	.nv.constant0._ZN10layer_norm31ln_parallel_residual_bwd_kernelINS_13Kernel_traitsIf13__nv_bfloat16S2_S2_fjLj1280ELj1ELj4ELj1ELj16ENS_18Kernel_traits_baseILj1280EfS2_S2_S2_fjLj128EEEEELb0ELb0ELb1EEEvNS_9BwdParamsE,"a",@progbits
	.sectionflags	@""
	.align	4
.nv.constant0._ZN10layer_norm31ln_parallel_residual_bwd_kernelINS_13Kernel_traitsIf13__nv_bfloat16S2_S2_fjLj1280ELj1ELj4ELj1ELj16ENS_18Kernel_traits_baseILj1280EfS2_S2_S2_fjLj128EEEEELb0ELb0ELb1EEEvNS_9BwdParamsE:
	.zero		648


//--------------------- .nv.constant0._ZN10layer_norm31ln_parallel_residual_bwd_kernelINS_13Kernel_traitsIf13__nv_bfloat16S2_S2_fjLj1280ELj1ELj4ELj1ELj16ENS_18Kernel_traits_baseILj1280EfS2_S2_S2_fjLj128EEEEELb0ELb1ELb0EEEvNS_9BwdParamsE --------------------------
	.section	.nv.constant0._ZN10layer_norm31ln_parallel_residual_bwd_kernelINS_13Kernel_traitsIf13__nv_bfloat16S2_S2_fjLj1280ELj1ELj4ELj1ELj16ENS_18Kernel_traits_baseILj1280EfS2_S2_S2_fjLj128EEEEELb0ELb1ELb0EEEvNS_9BwdParamsE,"a",@progbits
	.sectionflags	@""
	.align	4
.nv.constant0._ZN10layer_norm31ln_parallel_residual_bwd_kernelINS_13Kernel_traitsIf13__nv_bfloat16S2_S2_fjLj1280ELj1ELj4ELj1ELj16ENS_18Kernel_traits_baseILj1280EfS2_S2_S2_fjLj128EEEEELb0ELb1ELb0EEEvNS_9BwdParamsE:
	.zero		648


//--------------------- .nv.constant0._ZN10layer_norm31ln_parallel_residual_bwd_kernelINS_13Kernel_traitsIf13__nv_bfloat16S2_S2_fjLj1280ELj1ELj4ELj1ELj16ENS_18Kernel_traits_baseILj1280EfS2_S2_S2_fjLj128EEEEELb0ELb1ELb1EEEvNS_9BwdParamsE --------------------------
	.section	.nv.constant0._ZN10layer_norm31ln_parallel_residual_bwd_kernelINS_13Kernel_traitsIf13__nv_bfloat16S2_S2_fjLj1280ELj1ELj4ELj1ELj16ENS_18Kernel_traits_baseILj1280EfS2_S2_S2_fjLj128EEEEELb0ELb1ELb1EEEvNS_9BwdParamsE,"a",@progbits
	.sectionflags	@""
	.align	4
.nv.constant0._ZN10layer_norm31ln_parallel_residual_bwd_kernelINS_13Kernel_traitsIf13__nv_bfloat16S2_S2_fjLj1280ELj1ELj4ELj1ELj16ENS_18Kernel_traits_baseILj1280EfS2_S2_S2_fjLj128EEEEELb0ELb1ELb1EEEvNS_9BwdParamsE:
	.zero		648


//--------------------- .nv.constant0._ZN10layer_norm31ln_parallel_residual_bwd_kernelINS_13Kernel_traitsIf13__nv_bfloat16S2_S2_fjLj1280ELj1ELj4ELj1ELj16ENS_18Kernel_traits_baseILj1280EfS2_S2_S2_fjLj128EEEEELb1ELb0ELb0EEEvNS_9BwdParamsE --------------------------
	.section	.nv.constant0._ZN10layer_norm31ln_parallel_residual_bwd_kernelINS_13Kernel_traitsIf13__nv_bfloat16S2_S2_fjLj1280ELj1ELj4ELj1ELj16ENS_18Kernel_traits_baseILj1280EfS2_S2_S2_fjLj128EEEEELb1ELb0ELb0EEEvNS_9BwdParamsE,"a",@progbits
	.sectionflags	@""
	.align	4
.nv.constant0._ZN10layer_norm31ln_parallel_residual_bwd_kernelINS_13Kernel_traitsIf13__nv_bfloat16S2_S2_fjLj1280ELj1ELj4ELj1ELj16ENS_18Kernel_traits_baseILj1280EfS2_S2_S2_fjLj128EEEEELb1ELb0ELb0EEEvNS_9BwdParamsE:
	.zero		648


//--------------------- .nv.constant0._ZN10layer_norm31ln_parallel_residual_bwd_kernelINS_13Kernel_traitsIf13__nv_bfloat16S2_S2_fjLj1280ELj1ELj4ELj1ELj16ENS_18Kernel_traits_baseILj1280EfS2_S2_S2_fjLj128EEEEELb1ELb0ELb1EEEvNS_9BwdParamsE --------------------------
	.section	.nv.constant0._ZN10layer_norm31ln_parallel_residual_bwd_kernelINS_13Kernel_traitsIf13__nv_bfloat16S2_S2_fjLj1280ELj1ELj4ELj1ELj16ENS_18Kernel_traits_baseILj1280EfS2_S2_S2_fjLj128EEEEELb1ELb0ELb1EEEvNS_9BwdParamsE,"a",@progbits
	.sectionflags	@""
	.align	4
.nv.constant0._ZN10layer_norm31ln_parallel_residual_bwd_kernelINS_13Kernel_traitsIf13__nv_bfloat16S2_S2_fjLj1280ELj1ELj4ELj1ELj16ENS_18Kernel_traits_baseILj1280EfS2_S2_S2_fjLj128EEEEELb1ELb0ELb1EEEvNS_9BwdParamsE:
	.zero		648


//--------------------- .nv.constant0._ZN10layer_norm22ln_bwd_finalize_kernelINS_22Kernel_traits_finalizeILj1280Ef13__nv_bfloat16S2_S2_fjLb0ELj1024ELj4ENS_18Kernel_traits_baseILj1280EfS2_S2_S2_fjLj1024EEEEELb0ELb0EEEvNS_9BwdParamsE --------------------------
	.section	.nv.constant0._ZN10layer_norm22ln_bwd_finalize_kernelINS_22Kernel_traits_finalizeILj1280Ef13__nv_bfloat16S2_S2_fjLb0ELj1024ELj4ENS_18Kernel_traits_baseILj1280EfS2_S2_S2_fjLj1024EEEEELb0ELb0EEEvNS_9BwdParamsE,"a",@progbits
	.sectionflags	@""
	.align	4
.nv.constant0._ZN10layer_norm22ln_bwd_finalize_kernelINS_22Kernel_traits_finalizeILj1280Ef13__nv_bfloat16S2_S2_fjLb0ELj1024ELj4ENS_18Kernel_traits_baseILj1280EfS2_S2_S2_fjLj1024EEEEELb0ELb0EEEvNS_9BwdParamsE:
	.zero		648


//--------------------- .nv.constant0._ZN10layer_norm40ln_parallel_residual_bwd_finalize_kernelINS_22Kernel_traits_finalizeILj1280Ef13__nv_bfloat16S2_S2_fjLb0ELj1024ELj4ENS_18Kernel_traits_baseILj1280EfS2_S2_S2_fjLj1024EEEEELb0EEEvNS_9BwdParamsE --------------------------
	.section	.nv.constant0._ZN10layer_norm40ln_parallel_residual_bwd_finalize_kernelINS_22Kernel_traits_finalizeILj1280Ef13__nv_bfloat16S2_S2_fjLb0ELj1024ELj4ENS_18Kernel_traits_baseILj1280EfS2_S2_S2_fjLj1024EEEEELb0EEEvNS_9BwdParamsE,"a",@progbits
	.sectionflags	@""
	.align	4
.nv.constant0._ZN10layer_norm40ln_parallel_residual_bwd_finalize_kernelINS_22Kernel_traits_finalizeILj1280Ef13__nv_bfloat16S2_S2_fjLb0ELj1024ELj4ENS_18Kernel_traits_baseILj1280EfS2_S2_S2_fjLj1024EEEEELb0EEEvNS_9BwdParamsE:
	.zero		648


//--------------------- .nv.constant0._ZN10layer_norm31ln_parallel_residual_bwd_kernelINS_13Kernel_traitsIf13__nv_bfloat16S2_S2_fjLj1280ELj1ELj4ELj1ELj16ENS_18Kernel_traits_baseILj1280EfS2_S2_S2_fjLj128EEEEELb1ELb1ELb0EEEvNS_9BwdParamsE --------------------------
	.section	.nv.constant0._ZN10layer_norm31ln_parallel_residual_bwd_kernelINS_13Kernel_traitsIf13__nv_bfloat16S2_S2_fjLj1280ELj1ELj4ELj1ELj16ENS_18Kernel_traits_baseILj1280EfS2_S2_S2_fjLj128EEEEELb1ELb1ELb0EEEvNS_9BwdParamsE,"a",@progbits
	.sectionflags	@""
	.align	4
.nv.constant0._ZN10layer_norm31ln_parallel_residual_bwd_kernelINS_13Kernel_traitsIf13__nv_bfloat16S2_S2_fjLj1280ELj1ELj4ELj1ELj16ENS_18Kernel_traits_baseILj1280EfS2_S2_S2_fjLj128EEEEELb1ELb1ELb0EEEvNS_9BwdParamsE:
	.zero		648


//--------------------- .nv.constant0._ZN10layer_norm22ln_bwd_finalize_kernelINS_22Kernel_traits_finalizeILj1280Ef13__nv_bfloat16S2_S2_fjLb0ELj1024ELj4ENS_18Kernel_traits_baseILj1280EfS2_S2_S2_fjLj1024EEEEELb0ELb1EEEvNS_9BwdParamsE --------------------------
	.section	.nv.constant0._ZN10layer_norm22ln_bwd_finalize_kernelINS_22Kernel_traits_finalizeILj1280Ef13__nv_bfloat16S2_S2_fjLb0ELj1024ELj4ENS_18Kernel_traits_baseILj1280EfS2_S2_S2_fjLj1024EEEEELb0ELb1EEEvNS_9BwdParamsE,"a",@progbits
	.sectionflags	@""
	.align	4
.nv.constant0._ZN10layer_norm22ln_bwd_finalize_kernelINS_22Kernel_traits_finalizeILj1280Ef13__nv_bfloat16S2_S2_fjLb0ELj1024ELj4ENS_18Kernel_traits_baseILj1280EfS2_S2_S2_fjLj1024EEEEELb0ELb1EEEvNS_9BwdParamsE:
	.zero		648


//--------------------- .nv.constant0._ZN10layer_norm40ln_parallel_residual_bwd_finalize_kernelINS_22Kernel_traits_finalizeILj1280Ef13__nv_bfloat16S2_S2_fjLb0ELj1024ELj4ENS_18Kernel_traits_baseILj1280EfS2_S2_S2_fjLj1024EEEEELb1EEEvNS_9BwdParamsE --------------------------
	.section	.nv.constant0._ZN10layer_norm40ln_parallel_residual_bwd_finalize_kernelINS_22Kernel_traits_finalizeILj1280Ef13__nv_bfloat16S2_S2_fjLb0ELj1024ELj4ENS_18Kernel_traits_baseILj1280EfS2_S2_S2_fjLj1024EEEEELb1EEEvNS_9BwdParamsE,"a",@progbits
	.sectionflags	@""
	.align	4
.nv.constant0._ZN10layer_norm40ln_parallel_residual_bwd_finalize_kernelINS_22Kernel_traits_finalizeILj1280Ef13__nv_bfloat16S2_S2_fjLb0ELj1024ELj4ENS_18Kernel_traits_baseILj1280EfS2_S2_S2_fjLj1024EEEEELb1EEEvNS_9BwdParamsE:
	.zero		648


//--------------------- .nv.constant0._ZN10layer_norm31ln_parallel_residual_bwd_kernelINS_13Kernel_traitsIf13__nv_bfloat16S2_S2_fjLj1280ELj1ELj4ELj1ELj16ENS_18Kernel_traits_baseILj1280EfS2_S2_S2_fjLj128EEEEELb1ELb1ELb1EEEvNS_9BwdParamsE --------------------------
	.section	.nv.constant0._ZN10layer_norm31ln_parallel_residual_bwd_kernelINS_13Kernel_traitsIf13__nv_bfloat16S2_S2_fjLj1280ELj1ELj4ELj1ELj16ENS_18Kernel_traits_baseILj1280EfS2_S2_S2_fjLj128EEEEELb1ELb1ELb1EEEvNS_9BwdParamsE,"a",@progbits
	.sectionflags	@""
	.align	4
.nv.constant0._ZN10layer_norm31ln_parallel_residual_bwd_kernelINS_13Kernel_traitsIf13__nv_bfloat16S2_S2_fjLj1280ELj1ELj4ELj1ELj16ENS_18Kernel_traits_baseILj1280EfS2_S2_S2_fjLj128EEEEELb1ELb1ELb1EEEvNS_9BwdParamsE:
	.zero		648


//--------------------- .nv.constant0._ZN10layer_norm31ln_parallel_residual_bwd_kernelINS_13Kernel_traitsI13__nv_bfloat16S2_fS2_fjLj1280ELj1ELj4ELj1ELj16ENS_18Kernel_traits_baseILj1280ES2_S2_fS2_fjLj128EEEEELb0ELb0ELb0EEEvNS_9BwdParamsE --------------------------
	.section	.nv.constant0._ZN10layer_norm31ln_parallel_residual_bwd_kernelINS_13Kernel_traitsI13__nv_bfloat16S2_fS2_fjLj1280ELj1ELj4ELj1ELj16ENS_18Kernel_traits_baseILj1280ES2_S2_fS2_fjLj128EEEEELb0ELb0ELb0EEEvNS_9BwdParamsE,"a",@progbits
	.sectionflags	@""
	.align	4
.nv.constant0._ZN10layer_norm31ln_parallel_residual_bwd_kernelINS_13Kernel_traitsI13__nv_bfloat16S2_fS2_fjLj1280ELj1ELj4ELj1ELj16ENS_18Kernel_traits_baseILj1280ES2_S2_fS2_fjLj128EEEEELb0ELb0ELb0EEEvNS_9BwdParamsE:
	.zero		648


//--------------------- .nv.constant0._ZN10layer_norm31ln_parallel_residual_bwd_kernelINS_13Kernel_traitsI13__nv_bfloat16S2_fS2_fjLj1280ELj1ELj4ELj1ELj16ENS_18Kernel_traits_baseILj1280ES2_S2_fS2_fjLj128EEEEELb0ELb0ELb1EEEvNS_9BwdParamsE --------------------------
	.section	.nv.constant0._ZN10layer_norm31ln_parallel_residual_bwd_kernelINS_13Kernel_traitsI13__nv_bfloat16S2_fS2_fjLj1280ELj1ELj4ELj1ELj16ENS_18Kernel_traits_baseILj1280ES2_S2_fS2_fjLj128EEEEELb0ELb0ELb1EEEvNS_9BwdParamsE,"a",@progbits
	.sectionflags	@""
	.align	4
.nv.constant0._ZN10layer_norm31ln_parallel_residual_bwd_kernelINS_13Kernel_traitsI13__nv_bfloat16S2_fS2_fjLj1280ELj1ELj4ELj1ELj16ENS_18Kernel_traits_baseILj1280ES2_S2_fS2_fjLj128EEEEELb0ELb0ELb1EEEvNS_9BwdParamsE:
	.zero		648


//--------------------- .nv.constant0._ZN10layer_norm31ln_parallel_residual_bwd_kernelINS_13Kernel_traitsI13__nv_bfloat16S2_fS2_fjLj1280ELj1ELj4ELj1ELj16ENS_18Kernel_traits_baseILj1280ES2_S2_fS2_fjLj128EEEEELb0ELb1ELb0EEEvNS_9BwdParamsE --------------------------
	.section	.nv.constant0._ZN10layer_norm31ln_parallel_residual_bwd_kernelINS_13Kernel_traitsI13__nv_bfloat16S2_fS2_fjLj1280ELj1ELj4ELj1ELj16ENS_18Kernel_traits_baseILj1280ES2_S2_fS2_fjLj128EEEEELb0ELb1ELb0EEEvNS_9BwdParamsE,"a",@progbits
	.sectionflags	@""
	.align	4
.nv.constant0._ZN10layer_norm31ln_parallel_residual_bwd_kernelINS_13Kernel_traitsI13__nv_bfloat16S2_fS2_fjLj1280ELj1ELj4ELj1ELj16ENS_18Kernel_traits_baseILj1280ES2_S2_fS2_fjLj128EEEEELb0ELb1ELb0EEEvNS_9BwdParamsE:
	.zero		648


//--------------------- .nv.constant0._ZN10layer_norm31ln_parallel_residual_bwd_kernelINS_13Kernel_traitsI13__nv_bfloat16S2_fS2_fjLj1280ELj1ELj4ELj1ELj16ENS_18Kernel_traits_baseILj1280ES2_S2_fS2_fjLj128EEEEELb0ELb1ELb1EEEvNS_9BwdParamsE --------------------------
	.section	.nv.constant0._ZN10layer_norm31ln_parallel_residual_bwd_kernelINS_13Kernel_traitsI13__nv_bfloat16S2_fS2_fjLj1280ELj1ELj4ELj1ELj16ENS_18Kernel_traits_baseILj1280ES2_S2_fS2_fjLj128EEEEELb0ELb1ELb1EEEvNS_9BwdParamsE,"a",@progbits
	.sectionflags	@""
	.align	4
.nv.constant0._ZN10layer_norm31ln_parallel_residual_bwd_kernelINS_13Kernel_traitsI13__nv_bfloat16S2_fS2_fjLj1280ELj1ELj4ELj1ELj16ENS_18Kernel_traits_baseILj1280ES2_S2_fS2_fjLj128EEEEELb0ELb1ELb1EEEvNS_9BwdParamsE:
	.zero		648


//--------------------- .nv.constant0._ZN10layer_norm31ln_parallel_residual_bwd_kernelINS_13Kernel_traitsI13__nv_bfloat16S2_fS2_fjLj1280ELj1ELj4ELj1ELj16ENS_18Kernel_traits_baseILj1280ES2_S2_fS2_fjLj128EEEEELb1ELb0ELb0EEEvNS_9BwdParamsE --------------------------
	.section	.nv.constant0._ZN10layer_norm31ln_parallel_residual_bwd_kernelINS_13Kernel_traitsI13__nv_bfloat16S2_fS2_fjLj1280ELj1ELj4ELj1ELj16ENS_18Kernel_traits_baseILj1280ES2_S2_fS2_fjLj128EEEEELb1ELb0ELb0EEEvNS_9BwdParamsE,"a",@progbits
	.sectionflags	@""
	.align	4
.nv.constant0._ZN10layer_norm31ln_parallel_residual_bwd_kernelINS_13Kernel_traitsI13__nv_bfloat16S2_fS2_fjLj1280ELj1ELj4ELj1ELj16ENS_18Kernel_traits_baseILj1280ES2_S2_fS2_fjLj128EEEEELb1ELb0ELb0EEEvNS_9BwdParamsE:
	.zero		648


//--------------------- .nv.constant0._ZN10layer_norm31ln_parallel_residual_bwd_kernelINS_13Kernel_traitsI13__nv_bfloat16S2_fS2_fjLj1280ELj1ELj4ELj1ELj16ENS_18Kernel_traits_baseILj1280ES2_S2_fS2_fjLj128EEEEELb1ELb0ELb1EEEvNS_9BwdParamsE --------------------------
	.section	.nv.constant0._ZN10layer_norm31ln_parallel_residual_bwd_kernelINS_13Kernel_traitsI13__nv_bfloat16S2_fS2_fjLj1280ELj1ELj4ELj1ELj16ENS_18Kernel_traits_baseILj1280ES2_S2_fS2_fjLj128EEEEELb1ELb0ELb1EEEvNS_9BwdParamsE,"a",@progbits
	.sectionflags	@""
	.align	4
.nv.constant0._ZN10layer_norm31ln_parallel_residual_bwd_kernelINS_13Kernel_traitsI13__nv_bfloat16S2_fS2_fjLj1280ELj1ELj4ELj1ELj16ENS_18Kernel_traits_baseILj1280ES2_S2_fS2_fjLj128EEEEELb1ELb0ELb1EEEvNS_9BwdParamsE:
	.zero		648


//--------------------- .nv.constant0._ZN10layer_norm22ln_bwd_finalize_kernelINS_22Kernel_traits_finalizeILj1280E13__nv_bfloat16S2_fS2_fjLb0ELj1024ELj4ENS_18Kernel_traits_baseILj1280ES2_S2_fS2_fjLj1024EEEEELb0ELb0EEEvNS_9BwdParamsE --------------------------
	.section	.nv.constant0._ZN10layer_norm22ln_bwd_finalize_kernelINS_22Kernel_traits_finalizeILj1280E13__nv_bfloat16S2_fS2_fjLb0ELj1024ELj4ENS_18Kernel_traits_baseILj1280ES2_S2_fS2_fjLj1024EEEEELb0ELb0EEEvNS_9BwdParamsE,"a",@progbits
	.sectionflags	@""
	.align	4
.nv.constant0._ZN10layer_norm22ln_bwd_finalize_kernelINS_22Kernel_traits_finalizeILj1280E13__nv_bfloat16S2_fS2_fjLb0ELj1024ELj4ENS_18Kernel_traits_baseILj1280ES2_S2_fS2_fjLj1024EEEEELb0ELb0EEEvNS_9BwdParamsE:
	.zero		648


//--------------------- .nv.constant0._ZN10layer_norm40ln_parallel_residual_bwd_finalize_kernelINS_22Kernel_traits_finalizeILj1280E13__nv_bfloat16S2_fS2_fjLb0ELj1024ELj4ENS_18Kernel_traits_baseILj1280ES2_S2_fS2_fjLj1024EEEEELb0EEEvNS_9BwdParamsE --------------------------
	.section	.nv.constant0._ZN10layer_norm40ln_parallel_residual_bwd_finalize_kernelINS_22Kernel_traits_finalizeILj1280E13__nv_bfloat16S2_fS2_fjLb0ELj1024ELj4ENS_18Kernel_traits_baseILj1280ES2_S2_fS2_fjLj1024EEEEELb0EEEvNS_9BwdParamsE,"a",@progbits
	.sectionflags	@""
	.align	4
.nv.constant0._ZN10layer_norm40ln_parallel_residual_bwd_finalize_kernelINS_22Kernel_traits_finalizeILj1280E13__nv_bfloat16S2_fS2_fjLb0ELj1024ELj4ENS_18Kernel_traits_baseILj1280ES2_S2_fS2_fjLj1024EEEEELb0EEEvNS_9BwdParamsE:
	.zero		648


//--------------------- .nv.constant0._ZN10layer_norm31ln_parallel_residual_bwd_kernelINS_13Kernel_traitsI13__nv_bfloat16S2_fS2_fjLj1280ELj1ELj4ELj1ELj16ENS_18Kernel_traits_baseILj1280ES2_S2_fS2_fjLj128EEEEELb1ELb1ELb0EEEvNS_9BwdParamsE --------------------------
	.section	.nv.constant0._ZN10layer_norm31ln_parallel_residual_bwd_kernelINS_13Kernel_traitsI13__nv_bfloat16S2_fS2_fjLj1280ELj1ELj4ELj1ELj16ENS_18Kernel_traits_baseILj1280ES2_S2_fS2_fjLj128EEEEELb1ELb1ELb0EEEvNS_9BwdParamsE,"a",@progbits
	.sectionflags	@""
	.align	4
.nv.constant0._ZN10layer_norm31ln_parallel_residual_bwd_kernelINS_13Kernel_traitsI13__nv_bfloat16S2_fS2_fjLj1280ELj1ELj4ELj1ELj16ENS_18Kernel_traits_baseILj1280ES2_S2_fS2_fjLj128EEEEELb1ELb1ELb0EEEvNS_9BwdParamsE:
	.zero		648


//--------------------- .nv.constant0._ZN10layer_norm22ln_bwd_finalize_kernelINS_22Kernel_traits_finalizeILj1280E13__nv_bfloat16S2_fS2_fjLb0ELj1024ELj4ENS_18Kernel_traits_baseILj1280ES2_S2_fS2_fjLj1024EEEEELb0ELb1EEEvNS_9BwdParamsE --------------------------
	.section	.nv.constant0._ZN10layer_norm22ln_bwd_finalize_kernelINS_22Kernel_traits_finalizeILj1280E13__nv_bfloat16S2_fS2_fjLb0ELj1024ELj4ENS_18Kernel_traits_baseILj1280ES2_S2_fS2_fjLj1024EEEEELb0ELb1EEEvNS_9BwdParamsE,"a",@progbits
	.sectionflags	@""
	.align	4
.nv.constant0._ZN10layer_norm22ln_bwd_finalize_kernelINS_22Kernel_traits_finalizeILj1280E13__nv_bfloat16S2_fS2_fjLb0ELj1024ELj4ENS_18Kernel_traits_baseILj1280ES2_S2_fS2_fjLj1024EEEEELb0ELb1EEEvNS_9BwdParamsE:
	.zero		648


//--------------------- .nv.constant0._ZN10layer_norm40ln_parallel_residual_bwd_finalize_kernelINS_22Kernel_traits_finalizeILj1280E13__nv_bfloat16S2_fS2_fjLb0ELj1024ELj4ENS_18Kernel_traits_baseILj1280ES2_S2_fS2_fjLj1024EEEEELb1EEEvNS_9BwdParamsE --------------------------
	.section	.nv.constant0._ZN10layer_norm40ln_parallel_residual_bwd_finalize_kernelINS_22Kernel_traits_finalizeILj1280E13__nv_bfloat16S2_fS2_fjLb0ELj1024ELj4ENS_18Kernel_traits_baseILj1280ES2_S2_fS2_fjLj1024EEEEELb1EEEvNS_9BwdParamsE,"a",@progbits
	.sectionflags	@""
	.align	4
.nv.constant0._ZN10layer_norm40ln_parallel_residual_bwd_finalize_kernelINS_22Kernel_traits_finalizeILj1280E13__nv_bfloat16S2_fS2_fjLb0ELj1024ELj4ENS_18Kernel_traits_baseILj1280ES2_S2_fS2_fjLj1024EEEEELb1EEEvNS_9BwdParamsE:
	.zero		648


//--------------------- .nv.constant0._ZN10layer_norm31ln_parallel_residual_bwd_kernelINS_13Kernel_traitsI13__nv_bfloat16S2_fS2_fjLj1280ELj1ELj4ELj1ELj16ENS_18Kernel_traits_baseILj1280ES2_S2_fS2_fjLj128EEEEELb1ELb1ELb1EEEvNS_9BwdParamsE --------------------------
	.section	.nv.constant0._ZN10layer_norm31ln_parallel_residual_bwd_kernelINS_13Kernel_traitsI13__nv_bfloat16S2_fS2_fjLj1280ELj1ELj4ELj1ELj16ENS_18Kernel_traits_baseILj1280ES2_S2_fS2_fjLj128EEEEELb1ELb1ELb1EEEvNS_9BwdParamsE,"a",@progbits
	.sectionflags	@""
	.align	4
.nv.constant0._ZN10layer_norm31ln_parallel_residual_bwd_kernelINS_13Kernel_traitsI13__nv_bfloat16S2_fS2_fjLj1280ELj1ELj4ELj1ELj16ENS_18Kernel_traits_baseILj1280ES2_S2_fS2_fjLj128EEEEELb1ELb1ELb1EEEvNS_9BwdParamsE:
	.zero		648


//--------------------- .nv.constant0._ZN10layer_norm31ln_parallel_residual_bwd_kernelINS_13Kernel_traitsIf13__nv_bfloat16fS2_fjLj1280ELj1ELj4ELj1ELj16ENS_18Kernel_traits_baseILj1280EfS2_fS2_fjLj128EEEEELb0ELb0ELb0EEEvNS_9BwdParamsE --------------------------
	.section	.nv.constant0._ZN10layer_norm31ln_parallel_residual_bwd_kernelINS_13Kernel_traitsIf13__nv_bfloat16fS2_fjLj1280ELj1ELj4ELj1ELj16ENS_18Kernel_traits_baseILj1280EfS2_fS2_fjLj128EEEEELb0ELb0ELb0EEEvNS_9BwdParamsE,"a",@progbits
	.sectionflags	@""
	.align	4
.nv.constant0._ZN10layer_norm31ln_parallel_residual_bwd_kernelINS_13Kernel_traitsIf13__nv_bfloat16fS2_fjLj1280ELj1ELj4ELj1ELj16ENS_18Kernel_traits_baseILj1280EfS2_fS2_fjLj128EEEEELb0ELb0ELb0EEEvNS_9BwdParamsE:
	.zero		648


//--------------------- .nv.constant0._ZN10layer_norm31ln_parallel_residual_bwd_kernelINS_13Kernel_traitsIf13__nv_bfloat16fS2_fjLj1280ELj1ELj4ELj1ELj16ENS_18Kernel_traits_baseILj1280EfS2_fS2_fjLj128EEEEELb0ELb0ELb1EEEvNS_9BwdParamsE --------------------------
	.section	.nv.constant0._ZN10layer_norm31ln_parallel_residual_bwd_kernelINS_13Kernel_traitsIf13__nv_bfloat16fS2_fjLj1280ELj1ELj4ELj1ELj16ENS_18Kernel_traits_baseILj1280EfS2_fS2_fjLj128EEEEELb0ELb0ELb1EEEvNS_9BwdParamsE,"a",@progbits
	.sectionflags	@""
	.align	4
.nv.constant0._ZN10layer_norm31ln_parallel_residual_bwd_kernelINS_13Kernel_traitsIf13__nv_bfloat16fS2_fjLj1280ELj1ELj4ELj1ELj16ENS_18Kernel_traits_baseILj1280EfS2_fS2_fjLj128EEEEELb0ELb0ELb1EEEvNS_9BwdParamsE:
	.zero		648


//--------------------- .nv.constant0._ZN10layer_norm31ln_parallel_residual_bwd_kernelINS_13Kernel_traitsIf13__nv_bfloat16fS2_fjLj1280ELj1ELj4ELj1ELj16ENS_18Kernel_traits_baseILj1280EfS2_fS2_fjLj128EEEEELb0ELb1ELb0EEEvNS_9BwdParamsE --------------------------
	.section	.nv.constant0._ZN10layer_norm31ln_parallel_residual_bwd_kernelINS_13Kernel_traitsIf13__nv_bfloat16fS2_fjLj1280ELj1ELj4ELj1ELj16ENS_18Kernel_traits_baseILj1280EfS2_fS2_fjLj128EEEEELb0ELb1ELb0EEEvNS_9BwdParamsE,"a",@progbits
	.sectionflags	@""
	.align	4
.nv.constant0._ZN10layer_norm31ln_parallel_residual_bwd_kernelINS_13Kernel_traitsIf13__nv_bfloat16fS2_fjLj1280ELj1ELj4ELj1ELj16ENS_18Kernel_traits_baseILj1280EfS2_fS2_fjLj128EEEEELb0ELb1ELb0EEEvNS_9BwdParamsE:
	.zero		648


//--------------------- .nv.constant0._ZN10layer_norm31ln_parallel_residual_bwd_kernelINS_13Kernel_traitsIf13__nv_bfloat16fS2_fjLj1280ELj1ELj4ELj1ELj16ENS_18Kernel_traits_baseILj1280EfS2_fS2_fjLj128EEEEELb0ELb1ELb1EEEvNS_9BwdParamsE --------------------------
	.section	.nv.constant0._ZN10layer_norm31ln_parallel_residual_bwd_kernelINS_13Kernel_traitsIf13__nv_bfloat16fS2_fjLj1280ELj1ELj4ELj1ELj16ENS_18Kernel_traits_baseILj1280EfS2_fS2_fjLj128EEEEELb0ELb1ELb1EEEvNS_9BwdParamsE,"a",@progbits
	.sectionflags	@""
	.align	4
.nv.constant0._ZN10layer_norm31ln_parallel_residual_bwd_kernelINS_13Kernel_traitsIf13__nv_bfloat16fS2_fjLj1280ELj1ELj4ELj1ELj16ENS_18Kernel_traits_baseILj1280EfS2_fS2_fjLj128EEEEELb0ELb1ELb1EEEvNS_9BwdParamsE:
	.zero		648


//--------------------- .nv.constant0._ZN10layer_norm31ln_parallel_residual_bwd_kernelINS_13Kernel_traitsIf13__nv_bfloat16fS2_fjLj1280ELj1ELj4ELj1ELj16ENS_18Kernel_traits_baseILj1280EfS2_fS2_fjLj128EEEEELb1ELb0ELb0EEEvNS_9BwdParamsE --------------------------
	.section	.nv.constant0._ZN10layer_norm31ln_parallel_residual_bwd_kernelINS_13Kernel_traitsIf13__nv_bfloat16fS2_fjLj1280ELj1ELj4ELj1ELj16ENS_18Kernel_traits_baseILj1280EfS2_fS2_fjLj128EEEEELb1ELb0ELb0EEEvNS_9BwdParamsE,"a",@progbits
	.sectionflags	@""
	.align	4
.nv.constant0._ZN10layer_norm31ln_parallel_residual_bwd_kernelINS_13Kernel_traitsIf13__nv_bfloat16fS2_fjLj1280ELj1ELj4ELj1ELj16ENS_18Kernel_traits_baseILj1280EfS2_fS2_fjLj128EEEEELb1ELb0ELb0EEEvNS_9BwdParamsE:
	.zero		648


//--------------------- .nv.constant0._ZN10layer_norm31ln_parallel_residual_bwd_kernelINS_13Kernel_traitsIf13__nv_bfloat16fS2_fjLj1280ELj1ELj4ELj1ELj16ENS_18Kernel_traits_baseILj1280EfS2_fS2_fjLj128EEEEELb1ELb0ELb1EEEvNS_9BwdParamsE --------------------------
	.section	.nv.constant0._ZN10layer_norm31ln_parallel_residual_bwd_kernelINS_13Kernel_traitsIf13__nv_bfloat16fS2_fjLj1280ELj1ELj4ELj1ELj16ENS_18Kernel_traits_baseILj1280EfS2_fS2_fjLj128EEEEELb1ELb0ELb1EEEvNS_9BwdParamsE,"a",@progbits
	.sectionflags	@""
	.align	4
.nv.constant0._ZN10layer_norm31ln_parallel_residual_bwd_kernelINS_13Kernel_traitsIf13__nv_bfloat16fS2_fjLj1280ELj1ELj4ELj1ELj16ENS_18Kernel_traits_baseILj1280EfS2_fS2_fjLj128EEEEELb1ELb0ELb1EEEvNS_9BwdParamsE:
	.zero		648


//--------------------- .nv.constant0._ZN10layer_norm22ln_bwd_finalize_kernelINS_22Kernel_traits_finalizeILj1280Ef13__nv_bfloat16fS2_fjLb0ELj1024ELj4ENS_18Kernel_traits_baseILj1280EfS2_fS2_fjLj1024EEEEELb0ELb0EEEvNS_9BwdParamsE --------------------------
	.section	.nv.constant0._ZN10layer_norm22ln_bwd_finalize_kernelINS_22Kernel_traits_finalizeILj1280Ef13__nv_bfloat16fS2_fjLb0ELj1024ELj4ENS_18Kernel_traits_baseILj1280EfS2_fS2_fjLj1024EEEEELb0ELb0EEEvNS_9BwdParamsE,"a",@progbits
	.sectionflags	@""
	.align	4
.nv.constant0._ZN10layer_norm22ln_bwd_finalize_kernelINS_22Kernel_traits_finalizeILj1280Ef13__nv_bfloat16fS2_fjLb0ELj1024ELj4ENS_18Kernel_traits_baseILj1280EfS2_fS2_fjLj1024EEEEELb0ELb0EEEvNS_9BwdParamsE:
	.zero		648


//--------------------- .nv.constant0._ZN10layer_norm40ln_parallel_residual_bwd_finalize_kernelINS_22Kernel_traits_finalizeILj1280Ef13__nv_bfloat16fS2_fjLb0ELj1024ELj4ENS_18Kernel_traits_baseILj1280EfS2_fS2_fjLj1024EEEEELb0EEEvNS_9BwdParamsE --------------------------
	.section	.nv.constant0._ZN10layer_norm40ln_parallel_residual_bwd_finalize_kernelINS_22Kernel_traits_finalizeILj1280Ef13__nv_bfloat16fS2_fjLb0ELj1024ELj4ENS_18Kernel_traits_baseILj1280EfS2_fS2_fjLj1024EEEEELb0EEEvNS_9BwdParamsE,"a",@progbits
	.sectionflags	@""
	.align	4
.nv.constant0._ZN10layer_norm40ln_parallel_residual_bwd_finalize_kernelINS_22Kernel_traits_finalizeILj1280Ef13__nv_bfloat16fS2_fjLb0ELj1024ELj4ENS_18Kernel_traits_baseILj1280EfS2_fS2_fjLj1024EEEEELb0EEEvNS_9BwdParamsE:
	.zero		648


//--------------------- .nv.constant0._ZN10layer_norm31ln_parallel_residual_bwd_kernelINS_13Kernel_traitsIf13__nv_bfloat16fS2_fjLj1280ELj1ELj4ELj1ELj16ENS_18Kernel_traits_baseILj1280EfS2_fS2_fjLj128EEEEELb1ELb1ELb0EEEvNS_9BwdParamsE --------------------------
	.section	.nv.constant0._ZN10layer_norm31ln_parallel_residual_bwd_kernelINS_13Kernel_traitsIf13__nv_bfloat16fS2_fjLj1280ELj1ELj4ELj1ELj16ENS_18Kernel_traits_baseILj1280EfS2_fS2_fjLj128EEEEELb1ELb1ELb0EEEvNS_9BwdParamsE,"a",@progbits
	.sectionflags	@""
	.align	4
.nv.constant0._ZN10layer_norm31ln_parallel_residual_bwd_kernelINS_13Kernel_traitsIf13__nv_bfloat16fS2_fjLj1280ELj1ELj4ELj1ELj16ENS_18Kernel_traits_baseILj1280EfS2_fS2_fjLj128EEEEELb1ELb1ELb0EEEvNS_9BwdParamsE:
	.zero		648


//--------------------- .nv.constant0._ZN10layer_norm22ln_bwd_finalize_kernelINS_22Kernel_traits_finalizeILj1280Ef13__nv_bfloat16fS2_fjLb0ELj1024ELj4ENS_18Kernel_traits_baseILj1280EfS2_fS2_fjLj1024EEEEELb0ELb1EEEvNS_9BwdParamsE --------------------------
	.section	.nv.constant0._ZN10layer_norm22ln_bwd_finalize_kernelINS_22Kernel_traits_finalizeILj1280Ef13__nv_bfloat16fS2_fjLb0ELj1024ELj4ENS_18Kernel_traits_baseILj1280EfS2_fS2_fjLj1024EEEEELb0ELb1EEEvNS_9BwdParamsE,"a",@progbits
	.sectionflags	@""
	.align	4
.nv.constant0._ZN10layer_norm22ln_bwd_finalize_kernelINS_22Kernel_traits_finalizeILj1280Ef13__nv_bfloat16fS2_fjLb0ELj1024ELj4ENS_18Kernel_traits_baseILj1280EfS2_fS2_fjLj1024EEEEELb0ELb1EEEvNS_9BwdParamsE:
	.zero		648


//--------------------- .nv.constant0._ZN10layer_norm40ln_parallel_residual_bwd_finalize_kernelINS_22Kernel_traits_finalizeILj1280Ef13__nv_bfloat16fS2_fjLb0ELj1024ELj4ENS_18Kernel_traits_baseILj1280EfS2_fS2_fjLj1024EEEEELb1EEEvNS_9BwdParamsE --------------------------
	.section	.nv.constant0._ZN10layer_norm40ln_parallel_residual_bwd_finalize_kernelINS_22Kernel_traits_finalizeILj1280Ef13__nv_bfloat16fS2_fjLb0ELj1024ELj4ENS_18Kernel_traits_baseILj1280EfS2_fS2_fjLj1024EEEEELb1EEEvNS_9BwdParamsE,"a",@progbits
	.sectionflags	@""
	.align	4
.nv.constant0._ZN10layer_norm40ln_parallel_residual_bwd_finalize_kernelINS_22Kernel_traits_finalizeILj1280Ef13__nv_bfloat16fS2_fjLb0ELj1024ELj4ENS_18Kernel_traits_baseILj1280EfS2_fS2_fjLj1024EEEEELb1EEEvNS_9BwdParamsE:
	.zero		648


//--------------------- .nv.constant0._ZN10layer_norm31ln_parallel_residual_bwd_kernelINS_13Kernel_traitsIf13__nv_bfloat16fS2_fjLj1280ELj1ELj4ELj1ELj16ENS_18Kernel_traits_baseILj1280EfS2_fS2_fjLj128EEEEELb1ELb1ELb1EEEvNS_9BwdParamsE --------------------------
	.section	.nv.constant0._ZN10layer_norm31ln_parallel_residual_bwd_kernelINS_13Kernel_traitsIf13__nv_bfloat16fS2_fjLj1280ELj1ELj4ELj1ELj16ENS_18Kernel_traits_baseILj1280EfS2_fS2_fjLj128EEEEELb1ELb1ELb1EEEvNS_9BwdParamsE,"a",@progbits
	.sectionflags	@""
	.align	4
.nv.constant0._ZN10layer_norm31ln_parallel_residual_bwd_kernelINS_13Kernel_traitsIf13__nv_bfloat16fS2_fjLj1280ELj1ELj4ELj1ELj16ENS_18Kernel_traits_baseILj1280EfS2_fS2_fjLj128EEEEELb1ELb1ELb1EEEvNS_9BwdParamsE:
	.zero		648


//--------------------- .nv.constant0._ZN10layer_norm31ln_parallel_residual_bwd_kernelINS_13Kernel_traitsIf6__halfS2_S2_fjLj1280ELj1ELj4ELj1ELj16ENS_18Kernel_traits_baseILj1280EfS2_S2_S2_fjLj128EEEEELb0ELb0ELb0EEEvNS_9BwdParamsE --------------------------
	.section	.nv.constant0._ZN10layer_norm31ln_parallel_residual_bwd_kernelINS_13Kernel_traitsIf6__halfS2_S2_fjLj1280ELj1ELj4ELj1ELj16ENS_18Kernel_traits_baseILj1280EfS2_S2_S2_fjLj128EEEEELb0ELb0ELb0EEEvNS_9BwdParamsE,"a",@progbits
	.sectionflags	@""
	.align	4
.nv.constant0._ZN10layer_norm31ln_parallel_residual_bwd_kernelINS_13Kernel_traitsIf6__halfS2_S2_fjLj1280ELj1ELj4ELj1ELj16ENS_18Kernel_traits_baseILj1280EfS2_S2_S2_fjLj128EEEEELb0ELb0ELb0EEEvNS_9BwdParamsE:
	.zero		648


//--------------------- .nv.constant0._ZN10layer_norm31ln_parallel_residual_bwd_kernelINS_13Kernel_traitsIf6__halfS2_S2_fjLj1280ELj1ELj4ELj1ELj16ENS_18Kernel_traits_baseILj1280EfS2_S2_S2_fjLj128EEEEELb0ELb0ELb1EEEvNS_9BwdParamsE --------------------------
	.section	.nv.constant0._ZN10layer_norm31ln_parallel_residual_bwd_kernelINS_13Kernel_traitsIf6__halfS2_S2_fjLj1280ELj1ELj4ELj1ELj16ENS_18Kernel_traits_baseILj1280EfS2_S2_S2_fjLj128EEEEELb0ELb0ELb1EEEvNS_9BwdParamsE,"a",@progbits
	.sectionflags	@""
	.align	4
.nv.constant0._ZN10layer_norm31ln_parallel_residual_bwd_kernelINS_13Kernel_traitsIf6__halfS2_S2_fjLj1280ELj1ELj4ELj1ELj16ENS_18Kernel_traits_baseILj1280EfS2_S2_S2_fjLj128EEEEELb0ELb0ELb1EEEvNS_9BwdParamsE:
	.zero		648


//--------------------- .nv.constant0._ZN10layer_norm31ln_parallel_residual_bwd_kernelINS_13Kernel_traitsIf6__halfS2_S2_fjLj1280ELj1ELj4ELj1ELj16ENS_18Kernel_traits_baseILj1280EfS2_S2_S2_fjLj128EEEEELb0ELb1ELb0EEEvNS_9BwdParamsE --------------------------
	.section	.nv.constant0._ZN10layer_norm31ln_parallel_residual_bwd_kernelINS_13Kernel_traitsIf6__halfS2_S2_fjLj1280ELj1ELj4ELj1ELj16ENS_18Kernel_traits_baseILj1280EfS2_S2_S2_fjLj128EEEEELb0ELb1ELb0EEEvNS_9BwdParamsE,"a",@progbits
	.sectionflags	@""
	.align	4
.nv.constant0._ZN10layer_norm31ln_parallel_residual_bwd_kernelINS_13Kernel_traitsIf6__halfS2_S2_fjLj1280ELj1ELj4ELj1ELj16ENS_18Kernel_traits_baseILj1280EfS2_S2_S2_fjLj128EEEEELb0ELb1ELb0EEEvNS_9BwdParamsE:
	.zero		648


//--------------------- .nv.constant0._ZN10layer_norm31ln_parallel_residual_bwd_kernelINS_13Kernel_traitsIf6__halfS2_S2_fjLj1280ELj1ELj4ELj1ELj16ENS_18Kernel_traits_baseILj1280EfS2_S2_S2_fjLj128EEEEELb0ELb1ELb1EEEvNS_9BwdParamsE --------------------------
	.section	.nv.constant0._ZN10layer_norm31ln_parallel_residual_bwd_kernelINS_13Kernel_traitsIf6__halfS2_S2_fjLj1280ELj1ELj4ELj1ELj16ENS_18Kernel_traits_baseILj1280EfS2_S2_S2_fjLj128EEEEELb0ELb1ELb1EEEvNS_9BwdParamsE,"a",@progbits
	.sectionflags	@""
	.align	4
.nv.constant0._ZN10layer_norm31ln_parallel_residual_bwd_kernelINS_13Kernel_traitsIf6__halfS2_S2_fjLj1280ELj1ELj4ELj1ELj16ENS_18Kernel_traits_baseILj1280EfS2_S2_S2_fjLj128EEEEELb0ELb1ELb1EEEvNS_9BwdParamsE:
	.zero		648


//--------------------- .nv.constant0._ZN10layer_norm31ln_parallel_residual_bwd_kernelINS_13Kernel_traitsIf6__halfS2_S2_fjLj1280ELj1ELj4ELj1ELj16ENS_18Kernel_traits_baseILj1280EfS2_S2_S2_fjLj128EEEEELb1ELb0ELb0EEEvNS_9BwdParamsE --------------------------
	.section	.nv.constant0._ZN10layer_norm31ln_parallel_residual_bwd_kernelINS_13Kernel_traitsIf6__halfS2_S2_fjLj1280ELj1ELj4ELj1ELj16ENS_18Kernel_traits_baseILj1280EfS2_S2_S2_fjLj128EEEEELb1ELb0ELb0EEEvNS_9BwdParamsE,"a",@progbits
	.sectionflags	@""
	.align	4
.nv.constant0._ZN10layer_norm31ln_parallel_residual_bwd_kernelINS_13Kernel_traitsIf6__halfS2_S2_fjLj1280ELj1ELj4ELj1ELj16ENS_18Kernel_traits_baseILj1280EfS2_S2_S2_fjLj128EEEEELb1ELb0ELb0EEEvNS_9BwdParamsE:
	.zero		648


//--------------------- .nv.constant0._ZN10layer_norm31ln_parallel_residual_bwd_kernelINS_13Kernel_traitsIf6__halfS2_S2_fjLj1280ELj1ELj4ELj1ELj16ENS_18Kernel_traits_baseILj1280EfS2_S2_S2_fjLj128EEEEELb1ELb0ELb1EEEvNS_9BwdParamsE --------------------------
	.section	.nv.constant0._ZN10layer_norm31ln_parallel_residual_bwd_kernelINS_13Kernel_traitsIf6__halfS2_S2_fjLj1280ELj1ELj4ELj1ELj16ENS_18Kernel_traits_baseILj1280EfS2_S2_S2_fjLj128EEEEELb1ELb0ELb1EEEvNS_9BwdParamsE,"a",@progbits
	.sectionflags	@""
	.align	4
.nv.constant0._ZN10layer_norm31ln_parallel_residual_bwd_kernelINS_13Kernel_traitsIf6__halfS2_S2_fjLj1280ELj1ELj4ELj1ELj16ENS_18Kernel_traits_baseILj1280EfS2_S2_S2_fjLj128EEEEELb1ELb0ELb1EEEvNS_9BwdParamsE:
	.zero		648


//--------------------- .nv.constant0._ZN10layer_norm22ln_bwd_finalize_kernelINS_22Kernel_traits_finalizeILj1280Ef6__halfS2_S2_fjLb0ELj1024ELj4ENS_18Kernel_traits_baseILj1280EfS2_S2_S2_fjLj1024EEEEELb0ELb0EEEvNS_9BwdParamsE --------------------------
	.section	.nv.constant0._ZN10layer_norm22ln_bwd_finalize_kernelINS_22Kernel_traits_finalizeILj1280Ef6__halfS2_S2_fjLb0ELj1024ELj4ENS_18Kernel_traits_baseILj1280EfS2_S2_S2_fjLj1024EEEEELb0ELb0EEEvNS_9BwdParamsE,"a",@progbits
	.sectionflags	@""
	.align	4
.nv.constant0._ZN10layer_norm22ln_bwd_finalize_kernelINS_22Kernel_traits_finalizeILj1280Ef6__halfS2_S2_fjLb0ELj1024ELj4ENS_18Kernel_traits_baseILj1280EfS2_S2_S2_fjLj1024EEEEELb0ELb0EEEvNS_9BwdParamsE:
	.zero		648


//--------------------- .nv.constant0._ZN10layer_norm40ln_parallel_residual_bwd_finalize_kernelINS_22Kernel_traits_finalizeILj1280Ef6__halfS2_S2_fjLb0ELj1024ELj4ENS_18Kernel_traits_baseILj1280EfS2_S2_S2_fjLj1024EEEEELb0EEEvNS_9BwdParamsE --------------------------
	.section	.nv.constant0._ZN10layer_norm40ln_parallel_residual_bwd_finalize_kernelINS_22Kernel_traits_finalizeILj1280Ef6__halfS2_S2_fjLb0ELj1024ELj4ENS_18Kernel_traits_baseILj1280EfS2_S2_S2_fjLj1024EEEEELb0EEEvNS_9BwdParamsE,"a",@progbits
	.sectionflags	@""
	.align	4
.nv.constant0._ZN10layer_norm40ln_parallel_residual_bwd_finalize_kernelINS_22Kernel_traits_finalizeILj1280Ef6__halfS2_S2_fjLb0ELj1024ELj4ENS_18Kernel_traits_baseILj1280EfS2_S2_S2_fjLj1024EEEEELb0EEEvNS_9BwdParamsE:
	.zero		648


//--------------------- .nv.constant0._ZN10layer_norm31ln_parallel_residual_bwd_kernelINS_13Kernel_traitsIf6__halfS2_S2_fjLj1280ELj1ELj4ELj1ELj16ENS_18Kernel_traits_baseILj1280EfS2_S2_S2_fjLj128EEEEELb1ELb1ELb0EEEvNS_9BwdParamsE --------------------------
	.section	.nv.constant0._ZN10layer_norm31ln_parallel_residual_bwd_kernelINS_13Kernel_traitsIf6__halfS2_S2_fjLj1280ELj1ELj4ELj1ELj16ENS_18Kernel_traits_baseILj1280EfS2_S2_S2_fjLj128EEEEELb1ELb1ELb0EEEvNS_9BwdParamsE,"a",@progbits
	.sectionflags	@""
	.align	4
.nv.constant0._ZN10layer_norm31ln_parallel_residual_bwd_kernelINS_13Kernel_traitsIf6__halfS2_S2_fjLj1280ELj1ELj4ELj1ELj16ENS_18Kernel_traits_baseILj1280EfS2_S2_S2_fjLj128EEEEELb1ELb1ELb0EEEvNS_9BwdParamsE:
	.zero		648


//--------------------- .nv.constant0._ZN10layer_norm22ln_bwd_finalize_kernelINS_22Kernel_traits_finalizeILj1280Ef6__halfS2_S2_fjLb0ELj1024ELj4ENS_18Kernel_traits_baseILj1280EfS2_S2_S2_fjLj1024EEEEELb0ELb1EEEvNS_9BwdParamsE --------------------------
	.section	.nv.constant0._ZN10layer_norm22ln_bwd_finalize_kernelINS_22Kernel_traits_finalizeILj1280Ef6__halfS2_S2_fjLb0ELj1024ELj4ENS_18Kernel_traits_baseILj1280EfS2_S2_S2_fjLj1024EEEEELb0ELb1EEEvNS_9BwdParamsE,"a",@progbits
	.sectionflags	@""
	.align	4
.nv.constant0._ZN10layer_norm22ln_bwd_finalize_kernelINS_22Kernel_traits_finalizeILj1280Ef6__halfS2_S2_fjLb0ELj1024ELj4ENS_18Kernel_traits_baseILj1280EfS2_S2_S2_fjLj1024EEEEELb0ELb1EEEvNS_9BwdParamsE:
	.zero		648


//--------------------- .nv.constant0._ZN10layer_norm40ln_parallel_residual_bwd_finalize_kernelINS_22Kernel_traits_finalizeILj1280Ef6__halfS2_S2_fjLb0ELj1024ELj4ENS_18Kernel_traits_baseILj1280EfS2_S2_S2_fjLj1024EEEEELb1EEEvNS_9BwdParamsE --------------------------
	.section	.nv.constant0._ZN10layer_norm40ln_parallel_residual_bwd_finalize_kernelINS_22Kernel_traits_finalizeILj1280Ef6__halfS2_S2_fjLb0ELj1024ELj4ENS_18Kernel_traits_baseILj1280EfS2_S2_S2_fjLj1024EEEEELb1EEEvNS_9BwdParamsE,"a",@progbits
	.sectionflags	@""
	.align	4
.nv.constant0._ZN10layer_norm40ln_parallel_residual_bwd_finalize_kernelINS_22Kernel_traits_finalizeILj1280Ef6__halfS2_S2_fjLb0ELj1024ELj4ENS_18Kernel_traits_baseILj1280EfS2_S2_S2_fjLj1024EEEEELb1EEEvNS_9BwdParamsE:
	.zero		648


//--------------------- .nv.constant0._ZN10layer_norm31ln_parallel_residual_bwd_kernelINS_13Kernel_traitsIf6__halfS2_S2_fjLj1280ELj1ELj4ELj1ELj16ENS_18Kernel_traits_baseILj1280EfS2_S2_S2_fjLj128EEEEELb1ELb1ELb1EEEvNS_9BwdParamsE --------------------------
	.section	.nv.constant0._ZN10layer_norm31ln_parallel_residual_bwd_kernelINS_13Kernel_traitsIf6__halfS2_S2_fjLj1280ELj1ELj4ELj1ELj16ENS_18Kernel_traits_baseILj1280EfS2_S2_S2_fjLj128EEEEELb1ELb1ELb1EEEvNS_9BwdParamsE,"a",@progbits
	.sectionflags	@""
	.align	4
.nv.constant0._ZN10layer_norm31ln_parallel_residual_bwd_kernelINS_13Kernel_traitsIf6__halfS2_S2_fjLj1280ELj1ELj4ELj1ELj16ENS_18Kernel_traits_baseILj1280EfS2_S2_S2_fjLj128EEEEELb1ELb1ELb1EEEvNS_9BwdParamsE:
	.zero		648


//--------------------- .nv.constant0._ZN10layer_norm31ln_parallel_residual_bwd_kernelINS_13Kernel_traitsI6__halfS2_fS2_fjLj1280ELj1ELj4ELj1ELj16ENS_18Kernel_traits_baseILj1280ES2_S2_fS2_fjLj128EEEEELb0ELb0ELb0EEEvNS_9BwdParamsE --------------------------
	.section	.nv.constant0._ZN10layer_norm31ln_parallel_residual_bwd_kernelINS_13Kernel_traitsI6__halfS2_fS2_fjLj1280ELj1ELj4ELj1ELj16ENS_18Kernel_traits_baseILj1280ES2_S2_fS2_fjLj128EEEEELb0ELb0ELb0EEEvNS_9BwdParamsE,"a",@progbits
	.sectionflags	@""
	.align	4
.nv.constant0._ZN10layer_norm31ln_parallel_residual_bwd_kernelINS_13Kernel_traitsI6__halfS2_fS2_fjLj1280ELj1ELj4ELj1ELj16ENS_18Kernel_traits_baseILj1280ES2_S2_fS2_fjLj128EEEEELb0ELb0ELb0EEEvNS_9BwdParamsE:
	.zero		648


//--------------------- .nv.constant0._ZN10layer_norm31ln_parallel_residual_bwd_kernelINS_13Kernel_traitsI6__halfS2_fS2_fjLj1280ELj1ELj4ELj1ELj16ENS_18Kernel_traits_baseILj1280ES2_S2_fS2_fjLj128EEEEELb0ELb0ELb1EEEvNS_9BwdParamsE --------------------------
	.section	.nv.constant0._ZN10layer_norm31ln_parallel_residual_bwd_kernelINS_13Kernel_traitsI6__halfS2_fS2_fjLj1280ELj1ELj4ELj1ELj16ENS_18Kernel_traits_baseILj1280ES2_S2_fS2_fjLj128EEEEELb0ELb0ELb1EEEvNS_9BwdParamsE,"a",@progbits
	.sectionflags	@""
	.align	4
.nv.constant0._ZN10layer_norm31ln_parallel_residual_bwd_kernelINS_13Kernel_traitsI6__halfS2_fS2_fjLj1280ELj1ELj4ELj1ELj16ENS_18Kernel_traits_baseILj1280ES2_S2_fS2_fjLj128EEEEELb0ELb0ELb1EEEvNS_9BwdParamsE:
	.zero		648


//--------------------- .nv.constant0._ZN10layer_norm31ln_parallel_residual_bwd_kernelINS_13Kernel_traitsI6__halfS2_fS2_fjLj1280ELj1ELj4ELj1ELj16ENS_18Kernel_traits_baseILj1280ES2_S2_fS2_fjLj128EEEEELb0ELb1ELb0EEEvNS_9BwdParamsE --------------------------
	.section	.nv.constant0._ZN10layer_norm31ln_parallel_residual_bwd_kernelINS_13Kernel_traitsI6__halfS2_fS2_fjLj1280ELj1ELj4ELj1ELj16ENS_18Kernel_traits_baseILj1280ES2_S2_fS2_fjLj128EEEEELb0ELb1ELb0EEEvNS_9BwdParamsE,"a",@progbits
	.sectionflags	@""
	.align	4
.nv.constant0._ZN10layer_norm31ln_parallel_residual_bwd_kernelINS_13Kernel_traitsI6__halfS2_fS2_fjLj1280ELj1ELj4ELj1ELj16ENS_18Kernel_traits_baseILj1280ES2_S2_fS2_fjLj128EEEEELb0ELb1ELb0EEEvNS_9BwdParamsE:
	.zero		648


//--------------------- .nv.constant0._ZN10layer_norm31ln_parallel_residual_bwd_kernelINS_13Kernel_traitsI6__halfS2_fS2_fjLj1280ELj1ELj4ELj1ELj16ENS_18Kernel_traits_baseILj1280ES2_S2_fS2_fjLj128EEEEELb0ELb1ELb1EEEvNS_9BwdParamsE --------------------------
	.section	.nv.constant0._ZN10layer_norm31ln_parallel_residual_bwd_kernelINS_13Kernel_traitsI6__halfS2_fS2_fjLj1280ELj1ELj4ELj1ELj16ENS_18Kernel_traits_baseILj1280ES2_S2_fS2_fjLj128EEEEELb0ELb1ELb1EEEvNS_9BwdParamsE,"a",@progbits
	.sectionflags	@""
	.align	4
.nv.constant0._ZN10layer_norm31ln_parallel_residual_bwd_kernelINS_13Kernel_traitsI6__halfS2_fS2_fjLj1280ELj1ELj4ELj1ELj16ENS_18Kernel_traits_baseILj1280ES2_S2_fS2_fjLj128EEEEELb0ELb1ELb1EEEvNS_9BwdParamsE:
	.zero		648


//--------------------- .nv.constant0._ZN10layer_norm31ln_parallel_residual_bwd_kernelINS_13Kernel_traitsI6__halfS2_fS2_fjLj1280ELj1ELj4ELj1ELj16ENS_18Kernel_traits_baseILj1280ES2_S2_fS2_fjLj128EEEEELb1ELb0ELb0EEEvNS_9BwdParamsE --------------------------
	.section	.nv.constant0._ZN10layer_norm31ln_parallel_residual_bwd_kernelINS_13Kernel_traitsI6__halfS2_fS2_fjLj1280ELj1ELj4ELj1ELj16ENS_18Kernel_traits_baseILj1280ES2_S2_fS2_fjLj128EEEEELb1ELb0ELb0EEEvNS_9BwdParamsE,"a",@progbits
	.sectionflags	@""
	.align	4
.nv.constant0._ZN10layer_norm31ln_parallel_residual_bwd_kernelINS_13Kernel_traitsI6__halfS2_fS2_fjLj1280ELj1ELj4ELj1ELj16ENS_18Kernel_traits_baseILj1280ES2_S2_fS2_fjLj128EEEEELb1ELb0ELb0EEEvNS_9BwdParamsE:
	.zero		648


//--------------------- .nv.constant0._ZN10layer_norm31ln_parallel_residual_bwd_kernelINS_13Kernel_traitsI6__halfS2_fS2_fjLj1280ELj1ELj4ELj1ELj16ENS_18Kernel_traits_baseILj1280ES2_S2_fS2_fjLj128EEEEELb1ELb0ELb1EEEvNS_9BwdParamsE --------------------------
	.section	.nv.constant0._ZN10layer_norm31ln_parallel_residual_bwd_kernelINS_13Kernel_traitsI6__halfS2_fS2_fjLj1280ELj1ELj4ELj1ELj16ENS_18Kernel_traits_baseILj1280ES2_S2_fS2_fjLj128EEEEELb1ELb0ELb1EEEvNS_9BwdParamsE,"a",@progbits
	.sectionflags	@""
	.align	4
.nv.constant0._ZN10layer_norm31ln_parallel_residual_bwd_kernelINS_13Kernel_traitsI6__halfS2_fS2_fjLj1280ELj1ELj4ELj1ELj16ENS_18Kernel_traits_baseILj1280ES2_S2_fS2_fjLj128EEEEELb1ELb0ELb1EEEvNS_9BwdParamsE:
	.zero		648


//--------------------- .nv.constant0._ZN10layer_norm22ln_bwd_finalize_kernelINS_22Kernel_traits_finalizeILj1280E6__halfS2_fS2_fjLb0ELj1024ELj4ENS_18Kernel_traits_baseILj1280ES2_S2_fS2_fjLj1024EEEEELb0ELb0EEEvNS_9BwdParamsE --------------------------
	.section	.nv.constant0._ZN10layer_norm22ln_bwd_finalize_kernelINS_22Kernel_traits_finalizeILj1280E6__halfS2_fS2_fjLb0ELj1024ELj4ENS_18Kernel_traits_baseILj1280ES2_S2_fS2_fjLj1024EEEEELb0ELb0EEEvNS_9BwdParamsE,"a",@progbits
	.sectionflags	@""
	.align	4
.nv.constant0._ZN10layer_norm22ln_bwd_finalize_kernelINS_22Kernel_traits_finalizeILj1280E6__halfS2_fS2_fjLb0ELj1024ELj4ENS_18Kernel_traits_baseILj1280ES2_S2_fS2_fjLj1024EEEEELb0ELb0EEEvNS_9BwdParamsE:
	.zero		648


//--------------------- .nv.constant0._ZN10layer_norm40ln_parallel_residual_bwd_finalize_kernelINS_22Kernel_traits_finalizeILj1280E6__halfS2_fS2_fjLb0ELj1024ELj4ENS_18Kernel_traits_baseILj1280ES2_S2_fS2_fjLj1024EEEEELb0EEEvNS_9BwdParamsE --------------------------
	.section	.nv.constant0._ZN10layer_norm40ln_parallel_residual_bwd_finalize_kernelINS_22Kernel_traits_finalizeILj1280E6__halfS2_fS2_fjLb0ELj1024ELj4ENS_18Kernel_traits_baseILj1280ES2_S2_fS2_fjLj1024EEEEELb0EEEvNS_9BwdParamsE,"a",@progbits
	.sectionflags	@""
	.align	4
.nv.constant0._ZN10layer_norm40ln_parallel_residual_bwd_finalize_kernelINS_22Kernel_traits_finalizeILj1280E6__halfS2_fS2_fjLb0ELj1024ELj4ENS_18Kernel_traits_baseILj1280ES2_S2_fS2_fjLj1024EEEEELb0EEEvNS_9BwdParamsE:
	.zero		648


//--------------------- .nv.constant0._ZN10layer_norm31ln_parallel_residual_bwd_kernelINS_13Kernel_traitsI6__halfS2_fS2_fjLj1280ELj1ELj4ELj1ELj16ENS_18Kernel_traits_baseILj1280ES2_S2_fS2_fjLj128EEEEELb1ELb1ELb0EEEvNS_9BwdParamsE --------------------------
	.section	.nv.constant0._ZN10layer_norm31ln_parallel_residual_bwd_kernelINS_13Kernel_traitsI6__halfS2_fS2_fjLj1280ELj1ELj4ELj1ELj16ENS_18Kernel_traits_baseILj1280ES2_S2_fS2_fjLj128EEEEELb1ELb1ELb0EEEvNS_9BwdParamsE,"a",@progbits
	.sectionflags	@""
	.align	4
.nv.constant0._ZN10layer_norm31ln_parallel_residual_bwd_kernelINS_13Kernel_traitsI6__halfS2_fS2_fjLj1280ELj1ELj4ELj1ELj16ENS_18Kernel_traits_baseILj1280ES2_S2_fS2_fjLj128EEEEELb1ELb1ELb0EEEvNS_9BwdParamsE:
	.zero		648


//--------------------- .nv.constant0._ZN10layer_norm22ln_bwd_finalize_kernelINS_22Kernel_traits_finalizeILj1280E6__halfS2_fS2_fjLb0ELj1024ELj4ENS_18Kernel_traits_baseILj1280ES2_S2_fS2_fjLj1024EEEEELb0ELb1EEEvNS_9BwdParamsE --------------------------
	.section	.nv.constant0._ZN10layer_norm22ln_bwd_finalize_kernelINS_22Kernel_traits_finalizeILj1280E6__halfS2_fS2_fjLb0ELj1024ELj4ENS_18Kernel_traits_baseILj1280ES2_S2_fS2_fjLj1024EEEEELb0ELb1EEEvNS_9BwdParamsE,"a",@progbits
	.sectionflags	@""
	.align	4
.nv.constant0._ZN10layer_norm22ln_bwd_finalize_kernelINS_22Kernel_traits_finalizeILj1280E6__halfS2_fS2_fjLb0ELj1024ELj4ENS_18Kernel_traits_baseILj1280ES2_S2_fS2_fjLj1024EEEEELb0ELb1EEEvNS_9BwdParamsE:
	.zero		648


//--------------------- .nv.constant0._ZN10layer_norm40ln_parallel_residual_bwd_finalize_kernelINS_22Kernel_traits_finalizeILj1280E6__halfS2_fS2_fjLb0ELj1024ELj4ENS_18Kernel_traits_baseILj1280ES2_S2_fS2_fjLj1024EEEEELb1EEEvNS_9BwdParamsE --------------------------
	.section	.nv.constant0._ZN10layer_norm40ln_parallel_residual_bwd_finalize_kernelINS_22Kernel_traits_finalizeILj1280E6__halfS2_fS2_fjLb0ELj1024ELj4ENS_18Kernel_traits_baseILj1280ES2_S2_fS2_fjLj1024EEEEELb1EEEvNS_9BwdParamsE,"a",@progbits
	.sectionflags	@""
	.align	4
.nv.constant0._ZN10layer_norm40ln_parallel_residual_bwd_finalize_kernelINS_22Kernel_traits_finalizeILj1280E6__halfS2_fS2_fjLb0ELj1024ELj4ENS_18Kernel_traits_baseILj1280ES2_S2_fS2_fjLj1024EEEEELb1EEEvNS_9BwdParamsE:
	.zero		648


//--------------------- .nv.constant0._ZN10layer_norm31ln_parallel_residual_bwd_kernelINS_13Kernel_traitsI6__halfS2_fS2_fjLj1280ELj1ELj4ELj1ELj16ENS_18Kernel_traits_baseILj1280ES2_S2_fS2_fjLj128EEEEELb1ELb1ELb1EEEvNS_9BwdParamsE --------------------------
	.section	.nv.constant0._ZN10layer_norm31ln_parallel_residual_bwd_kernelINS_13Kernel_traitsI6__halfS2_fS2_fjLj1280ELj1ELj4ELj1ELj16ENS_18Kernel_traits_baseILj1280ES2_S2_fS2_fjLj128EEEEELb1ELb1ELb1EEEvNS_9BwdParamsE,"a",@progbits
	.sectionflags	@""
	.align	4
.nv.constant0._ZN10layer_norm31ln_parallel_residual_bwd_kernelINS_13Kernel_traitsI6__halfS2_fS2_fjLj1280ELj1ELj4ELj1ELj16ENS_18Kernel_traits_baseILj1280ES2_S2_fS2_fjLj128EEEEELb1ELb1ELb1EEEvNS_9BwdParamsE:
	.zero		648


//--------------------- .nv.constant0._ZN10layer_norm31ln_parallel_residual_bwd_kernelINS_13Kernel_traitsIf6__halffS2_fjLj1280ELj1ELj4ELj1ELj16ENS_18Kernel_traits_baseILj1280EfS2_fS2_fjLj128EEEEELb0ELb0ELb0EEEvNS_9BwdParamsE --------------------------
	.section	.nv.constant0._ZN10layer_norm31ln_parallel_residual_bwd_kernelINS_13Kernel_traitsIf6__halffS2_fjLj1280ELj1ELj4ELj1ELj16ENS_18Kernel_traits_baseILj1280EfS2_fS2_fjLj128EEEEELb0ELb0ELb0EEEvNS_9BwdParamsE,"a",@progbits
	.sectionflags	@""
	.align	4
.nv.constant0._ZN10layer_norm31ln_parallel_residual_bwd_kernelINS_13Kernel_traitsIf6__halffS2_fjLj1280ELj1ELj4ELj1ELj16ENS_18Kernel_traits_baseILj1280EfS2_fS2_fjLj128EEEEELb0ELb0ELb0EEEvNS_9BwdParamsE:
	.zero		648


//--------------------- .nv.constant0._ZN10layer_norm31ln_parallel_residual_bwd_kernelINS_13Kernel_traitsIf6__halffS2_fjLj1280ELj1ELj4ELj1ELj16ENS_18Kernel_traits_baseILj1280EfS2_fS2_fjLj128EEEEELb0ELb0ELb1EEEvNS_9BwdParamsE --------------------------
	.section	.nv.constant0._ZN10layer_norm31ln_parallel_residual_bwd_kernelINS_13Kernel_traitsIf6__halffS2_fjLj1280ELj1ELj4ELj1ELj16ENS_18Kernel_traits_baseILj1280EfS2_fS2_fjLj128EEEEELb0ELb0ELb1EEEvNS_9BwdParamsE,"a",@progbits
	.sectionflags	@""
	.align	4
.nv.constant0._ZN10layer_norm31ln_parallel_residual_bwd_kernelINS_13Kernel_traitsIf6__halffS2_fjLj1280ELj1ELj4ELj1ELj16ENS_18Kernel_traits_baseILj1280EfS2_fS2_fjLj128EEEEELb0ELb0ELb1EEEvNS_9BwdParamsE:
	.zero		648


//--------------------- .nv.constant0._ZN10layer_norm31ln_parallel_residual_bwd_kernelINS_13Kernel_traitsIf6__halffS2_fjLj1280ELj1ELj4ELj1ELj16ENS_18Kernel_traits_baseILj1280EfS2_fS2_fjLj128EEEEELb0ELb1ELb0EEEvNS_9BwdParamsE --------------------------
	.section	.nv.constant0._ZN10layer_norm31ln_parallel_residual_bwd_kernelINS_13Kernel_traitsIf6__halffS2_fjLj1280ELj1ELj4ELj1ELj16ENS_18Kernel_traits_baseILj1280EfS2_fS2_fjLj128EEEEELb0ELb1ELb0EEEvNS_9BwdParamsE,"a",@progbits
	.sectionflags	@""
	.align	4
.nv.constant0._ZN10layer_norm31ln_parallel_residual_bwd_kernelINS_13Kernel_traitsIf6__halffS2_fjLj1280ELj1ELj4ELj1ELj16ENS_18Kernel_traits_baseILj1280EfS2_fS2_fjLj128EEEEELb0ELb1ELb0EEEvNS_9BwdParamsE:
	.zero		648


//--------------------- .nv.constant0._ZN10layer_norm31ln_parallel_residual_bwd_kernelINS_13Kernel_traitsIf6__halffS2_fjLj1280ELj1ELj4ELj1ELj16ENS_18Kernel_traits_baseILj1280EfS2_fS2_fjLj128EEEEELb0ELb1ELb1EEEvNS_9BwdParamsE --------------------------
	.section	.nv.constant0._ZN10layer_norm31ln_parallel_residual_bwd_kernelINS_13Kernel_traitsIf6__halffS2_fjLj1280ELj1ELj4ELj1ELj16ENS_18Kernel_traits_baseILj1280EfS2_fS2_fjLj128EEEEELb0ELb1ELb1EEEvNS_9BwdParamsE,"a",@progbits
	.sectionflags	@""
	.align	4
.nv.constant0._ZN10layer_norm31ln_parallel_residual_bwd_kernelINS_13Kernel_traitsIf6__halffS2_fjLj1280ELj1ELj4ELj1ELj16ENS_18Kernel_traits_baseILj1280EfS2_fS2_fjLj128EEEEELb0ELb1ELb1EEEvNS_9BwdParamsE:
	.zero		648


//--------------------- .nv.constant0._ZN10layer_norm31ln_parallel_residual_bwd_kernelINS_13Kernel_traitsIf6__halffS2_fjLj1280ELj1ELj4ELj1ELj16ENS_18Kernel_traits_baseILj1280EfS2_fS2_fjLj128EEEEELb1ELb0ELb0EEEvNS_9BwdParamsE --------------------------
	.section	.nv.constant0._ZN10layer_norm31ln_parallel_residual_bwd_kernelINS_13Kernel_traitsIf6__halffS2_fjLj1280ELj1ELj4ELj1ELj16ENS_18Kernel_traits_baseILj1280EfS2_fS2_fjLj128EEEEELb1ELb0ELb0EEEvNS_9BwdParamsE,"a",@progbits
	.sectionflags	@""
	.align	4
.nv.constant0._ZN10layer_norm31ln_parallel_residual_bwd_kernelINS_13Kernel_traitsIf6__halffS2_fjLj1280ELj1ELj4ELj1ELj16ENS_18Kernel_traits_baseILj1280EfS2_fS2_fjLj128EEEEELb1ELb0ELb0EEEvNS_9BwdParamsE:
	.zero		648


//--------------------- .nv.constant0._ZN10layer_norm31ln_parallel_residual_bwd_kernelINS_13Kernel_traitsIf6__halffS2_fjLj1280ELj1ELj4ELj1ELj16ENS_18Kernel_traits_baseILj1280EfS2_fS2_fjLj128EEEEELb1ELb0ELb1EEEvNS_9BwdParamsE --------------------------
	.section	.nv.constant0._ZN10layer_norm31ln_parallel_residual_bwd_kernelINS_13Kernel_traitsIf6__halffS2_fjLj1280ELj1ELj4ELj1ELj16ENS_18Kernel_traits_baseILj1280EfS2_fS2_fjLj128EEEEELb1ELb0ELb1EEEvNS_9BwdParamsE,"a",@progbits
	.sectionflags	@""
	.align	4
.nv.constant0._ZN10layer_norm31ln_parallel_residual_bwd_kernelINS_13Kernel_traitsIf6__halffS2_fjLj1280ELj1ELj4ELj1ELj16ENS_18Kernel_traits_baseILj1280EfS2_fS2_fjLj128EEEEELb1ELb0ELb1EEEvNS_9BwdParamsE:
	.zero		648


//--------------------- .nv.constant0._ZN10layer_norm22ln_bwd_finalize_kernelINS_22Kernel_traits_finalizeILj1280Ef6__halffS2_fjLb0ELj1024ELj4ENS_18Kernel_traits_baseILj1280EfS2_fS2_fjLj1024EEEEELb0ELb0EEEvNS_9BwdParamsE --------------------------
	.section	.nv.constant0._ZN10layer_norm22ln_bwd_finalize_kernelINS_22Kernel_traits_finalizeILj1280Ef6__halffS2_fjLb0ELj1024ELj4ENS_18Kernel_traits_baseILj1280EfS2_fS2_fjLj1024EEEEELb0ELb0EEEvNS_9BwdParamsE,"a",@progbits
	.sectionflags	@""
	.align	4
.nv.constant0._ZN10layer_norm22ln_bwd_finalize_kernelINS_22Kernel_traits_finalizeILj1280Ef6__halffS2_fjLb0ELj1024ELj4ENS_18Kernel_traits_baseILj1280EfS2_fS2_fjLj1024EEEEELb0ELb0EEEvNS_9BwdParamsE:
	.zero		648


//--------------------- .nv.constant0._ZN10layer_norm40ln_parallel_residual_bwd_finalize_kernelINS_22Kernel_traits_finalizeILj1280Ef6__halffS2_fjLb0ELj1024ELj4ENS_18Kernel_traits_baseILj1280EfS2_fS2_fjLj1024EEEEELb0EEEvNS_9BwdParamsE --------------------------
	.section	.nv.constant0._ZN10layer_norm40ln_parallel_residual_bwd_finalize_kernelINS_22Kernel_traits_finalizeILj1280Ef6__halffS2_fjLb0ELj1024ELj4ENS_18Kernel_traits_baseILj1280EfS2_fS2_fjLj1024EEEEELb0EEEvNS_9BwdParamsE,"a",@progbits
	.sectionflags	@""
	.align	4
.nv.constant0._ZN10layer_norm40ln_parallel_residual_bwd_finalize_kernelINS_22Kernel_traits_finalizeILj1280Ef6__halffS2_fjLb0ELj1024ELj4ENS_18Kernel_traits_baseILj1280EfS2_fS2_fjLj1024EEEEELb0EEEvNS_9BwdParamsE:
	.zero		648


//--------------------- .nv.constant0._ZN10layer_norm31ln_parallel_residual_bwd_kernelINS_13Kernel_traitsIf6__halffS2_fjLj1280ELj1ELj4ELj1ELj16ENS_18Kernel_traits_baseILj1280EfS2_fS2_fjLj128EEEEELb1ELb1ELb0EEEvNS_9BwdParamsE --------------------------
	.section	.nv.constant0._ZN10layer_norm31ln_parallel_residual_bwd_kernelINS_13Kernel_traitsIf6__halffS2_fjLj1280ELj1ELj4ELj1ELj16ENS_18Kernel_traits_baseILj1280EfS2_fS2_fjLj128EEEEELb1ELb1ELb0EEEvNS_9BwdParamsE,"a",@progbits
	.sectionflags	@""
	.align	4
.nv.constant0._ZN10layer_norm31ln_parallel_residual_bwd_kernelINS_13Kernel_traitsIf6__halffS2_fjLj1280ELj1ELj4ELj1ELj16ENS_18Kernel_traits_baseILj1280EfS2_fS2_fjLj128EEEEELb1ELb1ELb0EEEvNS_9BwdParamsE:
	.zero		648


//--------------------- .nv.constant0._ZN10layer_norm22ln_bwd_finalize_kernelINS_22Kernel_traits_finalizeILj1280Ef6__halffS2_fjLb0ELj1024ELj4ENS_18Kernel_traits_baseILj1280EfS2_fS2_fjLj1024EEEEELb0ELb1EEEvNS_9BwdParamsE --------------------------
	.section	.nv.constant0._ZN10layer_norm22ln_bwd_finalize_kernelINS_22Kernel_traits_finalizeILj1280Ef6__halffS2_fjLb0ELj1024ELj4ENS_18Kernel_traits_baseILj1280EfS2_fS2_fjLj1024EEEEELb0ELb1EEEvNS_9BwdParamsE,"a",@progbits
	.sectionflags	@""
	.align	4
.nv.constant0._ZN10layer_norm22ln_bwd_finalize_kernelINS_22Kernel_traits_finalizeILj1280Ef6__halffS2_fjLb0ELj1024ELj4ENS_18Kernel_traits_baseILj1280EfS2_fS2_fjLj1024EEEEELb0ELb1EEEvNS_9BwdParamsE:
	.zero		648


//--------------------- .nv.constant0._ZN10layer_norm40ln_parallel_residual_bwd_finalize_kernelINS_22Kernel_traits_finalizeILj1280Ef6__halffS2_fjLb0ELj1024ELj4ENS_18Kernel_traits_baseILj1280EfS2_fS2_fjLj1024EEEEELb1EEEvNS_9BwdParamsE --------------------------
	.section	.nv.constant0._ZN10layer_norm40ln_parallel_residual_bwd_finalize_kernelINS_22Kernel_traits_finalizeILj1280Ef6__halffS2_fjLb0ELj1024ELj4ENS_18Kernel_traits_baseILj1280EfS2_fS2_fjLj1024EEEEELb1EEEvNS_9BwdParamsE,"a",@progbits
	.sectionflags	@""
	.align	4
.nv.constant0._ZN10layer_norm40ln_parallel_residual_bwd_finalize_kernelINS_22Kernel_traits_finalizeILj1280Ef6__halffS2_fjLb0ELj1024ELj4ENS_18Kernel_traits_baseILj1280EfS2_fS2_fjLj1024EEEEELb1EEEvNS_9BwdParamsE:
	.zero		648


//--------------------- .nv.constant0._ZN10layer_norm31ln_parallel_residual_bwd_kernelINS_13Kernel_traitsIf6__halffS2_fjLj1280ELj1ELj4ELj1ELj16ENS_18Kernel_traits_baseILj1280EfS2_fS2_fjLj128EEEEELb1ELb1ELb1EEEvNS_9BwdParamsE --------------------------
	.section	.nv.constant0._ZN10layer_norm31ln_parallel_residual_bwd_kernelINS_13Kernel_traitsIf6__halffS2_fjLj1280ELj1ELj4ELj1ELj16ENS_18Kernel_traits_baseILj1280EfS2_fS2_fjLj128EEEEELb1ELb1ELb1EEEvNS_9BwdParamsE,"a",@progbits
	.sectionflags	@""
	.align	4
.nv.constant0._ZN10layer_norm31ln_parallel_residual_bwd_kernelINS_13Kernel_traitsIf6__halffS2_fjLj1280ELj1ELj4ELj1ELj16ENS_18Kernel_traits_baseILj1280EfS2_fS2_fjLj128EEEEELb1ELb1ELb1EEEvNS_9BwdParamsE:
	.zero		648


//--------------------- .nv.constant0._ZN10layer_norm31ln_parallel_residual_bwd_kernelINS_13Kernel_traitsI6__halfffffjLj1280ELj1ELj4ELj1ELj16ENS_18Kernel_traits_baseILj1280ES2_ffffjLj128EEEEELb0ELb0ELb0EEEvNS_9BwdParamsE --------------------------
	.section	.nv.constant0._ZN10layer_norm31ln_parallel_residual_bwd_kernelINS_13Kernel_traitsI6__halfffffjLj1280ELj1ELj4ELj1ELj16ENS_18Kernel_traits_baseILj1280ES2_ffffjLj128EEEEELb0ELb0ELb0EEEvNS_9BwdParamsE,"a",@progbits
	.sectionflags	@""
	.align	4
.nv.constant0._ZN10layer_norm31ln_parallel_residual_bwd_kernelINS_13Kernel_traitsI6__halfffffjLj1280ELj1ELj4ELj1ELj16ENS_18Kernel_traits_baseILj1280ES2_ffffjLj128EEEEELb0ELb0ELb0EEEvNS_9BwdParamsE:
	.zero		648


//--------------------- .nv.constant0._ZN10layer_norm31ln_parallel_residual_bwd_kernelINS_13Kernel_traitsI6__halfffffjLj1280ELj1ELj4ELj1ELj16ENS_18Kernel_traits_baseILj1280ES2_ffffjLj128EEEEELb0ELb0ELb1EEEvNS_9BwdParamsE --------------------------
	.section	.nv.constant0._ZN10layer_norm31ln_parallel_residual_bwd_kernelINS_13Kernel_traitsI6__halfffffjLj1280ELj1ELj4ELj1ELj16ENS_18Kernel_traits_baseILj1280ES2_ffffjLj128EEEEELb0ELb0ELb1EEEvNS_9BwdParamsE,"a",@progbits
	.sectionflags	@""
	.align	4
.nv.constant0._ZN10layer_norm31ln_parallel_residual_bwd_kernelINS_13Kernel_traitsI6__halfffffjLj1280ELj1ELj4ELj1ELj16ENS_18Kernel_traits_baseILj1280ES2_ffffjLj128EEEEELb0ELb0ELb1EEEvNS_9BwdParamsE:
	.zero		648


//--------------------- .nv.constant0._ZN10layer_norm31ln_parallel_residual_bwd_kernelINS_13Kernel_traitsI6__halfffffjLj1280ELj1ELj4ELj1ELj16ENS_18Kernel_traits_baseILj1280ES2_ffffjLj128EEEEELb0ELb1ELb0EEEvNS_9BwdParamsE --------------------------
	.section	.nv.constant0._ZN10layer_norm31ln_parallel_residual_bwd_kernelINS_13Kernel_traitsI6__halfffffjLj1280ELj1ELj4ELj1ELj16ENS_18Kernel_traits_baseILj1280ES2_ffffjLj128EEEEELb0ELb1ELb0EEEvNS_9BwdParamsE,"a",@progbits
	.sectionflags	@""
	.align	4
.nv.constant0._ZN10layer_norm31ln_parallel_residual_bwd_kernelINS_13Kernel_traitsI6__halfffffjLj1280ELj1ELj4ELj1ELj16ENS_18Kernel_traits_baseILj1280ES2_ffffjLj128EEEEELb0ELb1ELb0EEEvNS_9BwdParamsE:
	.zero		648


//--------------------- .nv.constant0._ZN10layer_norm31ln_parallel_residual_bwd_kernelINS_13Kernel_traitsI6__halfffffjLj1280ELj1ELj4ELj1ELj16ENS_18Kernel_traits_baseILj1280ES2_ffffjLj128EEEEELb0ELb1ELb1EEEvNS_9BwdParamsE --------------------------
	.section	.nv.constant0._ZN10layer_norm31ln_parallel_residual_bwd_kernelINS_13Kernel_traitsI6__halfffffjLj1280ELj1ELj4ELj1ELj16ENS_18Kernel_traits_baseILj1280ES2_ffffjLj128EEEEELb0ELb1ELb1EEEvNS_9BwdParamsE,"a",@progbits
	.sectionflags	@""
	.align	4
.nv.constant0._ZN10layer_norm31ln_parallel_residual_bwd_kernelINS_13Kernel_traitsI6__halfffffjLj1280ELj1ELj4ELj1ELj16ENS_18Kernel_traits_baseILj1280ES2_ffffjLj128EEEEELb0ELb1ELb1EEEvNS_9BwdParamsE:
	.zero		648


//--------------------- .nv.constant0._ZN10layer_norm31ln_parallel_residual_bwd_kernelINS_13Kernel_traitsI6__halfffffjLj1280ELj1ELj4ELj1ELj16ENS_18Kernel_traits_baseILj1280ES2_ffffjLj128EEEEELb1ELb0ELb0EEEvNS_9BwdParamsE --------------------------
	.section	.nv.constant0._ZN10layer_norm31ln_parallel_residual_bwd_kernelINS_13Kernel_traitsI6__halfffffjLj1280ELj1ELj4ELj1ELj16ENS_18Kernel_traits_baseILj1280ES2_ffffjLj128EEEEELb1ELb0ELb0EEEvNS_9BwdParamsE,"a",@progbits
	.sectionflags	@""
	.align	4
.nv.constant0._ZN10layer_norm31ln_parallel_residual_bwd_kernelINS_13Kernel_traitsI6__halfffffjLj1280ELj1ELj4ELj1ELj16ENS_18Kernel_traits_baseILj1280ES2_ffffjLj128EEEEELb1ELb0ELb0EEEvNS_9BwdParamsE:
	.zero		648


//--------------------- .nv.constant0._ZN10layer_norm31ln_parallel_residual_bwd_kernelINS_13Kernel_traitsI6__halfffffjLj1280ELj1ELj4ELj1ELj16ENS_18Kernel_traits_baseILj1280ES2_ffffjLj128EEEEELb1ELb0ELb1EEEvNS_9BwdParamsE --------------------------
	.section	.nv.constant0._ZN10layer_norm31ln_parallel_residual_bwd_kernelINS_13Kernel_traitsI6__halfffffjLj1280ELj1ELj4ELj1ELj16ENS_18Kernel_traits_baseILj1280ES2_ffffjLj128EEEEELb1ELb0ELb1EEEvNS_9BwdParamsE,"a",@progbits
	.sectionflags	@""
	.align	4
.nv.constant0._ZN10layer_norm31ln_parallel_residual_bwd_kernelINS_13Kernel_traitsI6__halfffffjLj1280ELj1ELj4ELj1ELj16ENS_18Kernel_traits_baseILj1280ES2_ffffjLj128EEEEELb1ELb0ELb1EEEvNS_9BwdParamsE:
	.zero		648


//--------------------- .nv.constant0._ZN10layer_norm22ln_bwd_finalize_kernelINS_22Kernel_traits_finalizeILj1280E6__halfffffjLb0ELj1024ELj4ENS_18Kernel_traits_baseILj1280ES2_ffffjLj1024EEEEELb0ELb0EEEvNS_9BwdParamsE --------------------------
	.section	.nv.constant0._ZN10layer_norm22ln_bwd_finalize_kernelINS_22Kernel_traits_finalizeILj1280E6__halfffffjLb0ELj1024ELj4ENS_18Kernel_traits_baseILj1280ES2_ffffjLj1024EEEEELb0ELb0EEEvNS_9BwdParamsE,"a",@progbits
	.sectionflags	@""
	.align	4
.nv.constant0._ZN10layer_norm22ln_bwd_finalize_kernelINS_22Kernel_traits_finalizeILj1280E6__halfffffjLb0ELj1024ELj4ENS_18Kernel_traits_baseILj1280ES2_ffffjLj1024EEEEELb0ELb0EEEvNS_9BwdParamsE:
	.zero		648


//--------------------- .nv.constant0._ZN10layer_norm40ln_parallel_residual_bwd_finalize_kernelINS_22Kernel_traits_finalizeILj1280E6__halfffffjLb0ELj1024ELj4ENS_18Kernel_traits_baseILj1280ES2_ffffjLj1024EEEEELb0EEEvNS_9BwdParamsE --------------------------
	.section	.nv.constant0._ZN10layer_norm40ln_parallel_residual_bwd_finalize_kernelINS_22Kernel_traits_finalizeILj1280E6__halfffffjLb0ELj1024ELj4ENS_18Kernel_traits_baseILj1280ES2_ffffjLj1024EEEEELb0EEEvNS_9BwdParamsE,"a",@progbits
	.sectionflags	@""
	.align	4
.nv.constant0._ZN10layer_norm40ln_parallel_residual_bwd_finalize_kernelINS_22Kernel_traits_finalizeILj1280E6__halfffffjLb0ELj1024ELj4ENS_18Kernel_traits_baseILj1280ES2_ffffjLj1024EEEEELb0EEEvNS_9BwdParamsE:
	.zero		648


//--------------------- .nv.constant0._ZN10layer_norm31ln_parallel_residual_bwd_kernelINS_13Kernel_traitsI6__halfffffjLj1280ELj1ELj4ELj1ELj16ENS_18Kernel_traits_baseILj1280ES2_ffffjLj128EEEEELb1ELb1ELb0EEEvNS_9BwdParamsE --------------------------
	.section	.nv.constant0._ZN10layer_norm31ln_parallel_residual_bwd_kernelINS_13Kernel_traitsI6__halfffffjLj1280ELj1ELj4ELj1ELj16ENS_18Kernel_traits_baseILj1280ES2_ffffjLj128EEEEELb1ELb1ELb0EEEvNS_9BwdParamsE,"a",@progbits
	.sectionflags	@""
	.align	4
.nv.constant0._ZN10layer_norm31ln_parallel_residual_bwd_kernelINS_13Kernel_traitsI6__halfffffjLj1280ELj1ELj4ELj1ELj16ENS_18Kernel_traits_baseILj1280ES2_ffffjLj128EEEEELb1ELb1ELb0EEEvNS_9BwdParamsE:
	.zero		648


//--------------------- .nv.constant0._ZN10layer_norm22ln_bwd_finalize_kernelINS_22Kernel_traits_finalizeILj1280E6__halfffffjLb0ELj1024ELj4ENS_18Kernel_traits_baseILj1280ES2_ffffjLj1024EEEEELb0ELb1EEEvNS_9BwdParamsE --------------------------
	.section	.nv.constant0._ZN10layer_norm22ln_bwd_finalize_kernelINS_22Kernel_traits_finalizeILj1280E6__halfffffjLb0ELj1024ELj4ENS_18Kernel_traits_baseILj1280ES2_ffffjLj1024EEEEELb0ELb1EEEvNS_9BwdParamsE,"a",@progbits
	.sectionflags	@""
	.align	4
.nv.constant0._ZN10layer_norm22ln_bwd_finalize_kernelINS_22Kernel_traits_finalizeILj1280E6__halfffffjLb0ELj1024ELj4ENS_18Kernel_traits_baseILj1280ES2_ffffjLj1024EEEEELb0ELb1EEEvNS_9BwdParamsE:
	.zero		648


//--------------------- .nv.constant0._ZN10layer_norm40ln_parallel_residual_bwd_finalize_kernelINS_22Kernel_traits_finalizeILj1280E6__halfffffjLb0ELj1024ELj4ENS_18Kernel_traits_baseILj1280ES2_ffffjLj1024EEEEELb1EEEvNS_9BwdParamsE --------------------------
	.section	.nv.constant0._ZN10layer_norm40ln_parallel_residual_bwd_finalize_kernelINS_22Kernel_traits_finalizeILj1280E6__halfffffjLb0ELj1024ELj4ENS_18Kernel_traits_baseILj1280ES2_ffffjLj1024EEEEELb1EEEvNS_9BwdParamsE,"a",@progbits
	.sectionflags	@""
	.align	4
.nv.constant0._ZN10layer_norm40ln_parallel_residual_bwd_finalize_kernelINS_22Kernel_traits_finalizeILj1280E6__halfffffjLb0ELj1024ELj4ENS_18Kernel_traits_baseILj1280ES2_ffffjLj1024EEEEELb1EEEvNS_9BwdParamsE:
	.zero		648


//--------------------- .nv.constant0._ZN10layer_norm31ln_parallel_residual_bwd_kernelINS_13Kernel_traitsI6__halfffffjLj1280ELj1ELj4ELj1ELj16ENS_18Kernel_traits_baseILj1280ES2_ffffjLj128EEEEELb1ELb1ELb1EEEvNS_9BwdParamsE --------------------------
	.section	.nv.constant0._ZN10layer_norm31ln_parallel_residual_bwd_kernelINS_13Kernel_traitsI6__halfffffjLj1280ELj1ELj4ELj1ELj16ENS_18Kernel_traits_baseILj1280ES2_ffffjLj128EEEEELb1ELb1ELb1EEEvNS_9BwdParamsE,"a",@progbits
	.sectionflags	@""
	.align	4
.nv.constant0._ZN10layer_norm31ln_parallel_residual_bwd_kernelINS_13Kernel_traitsI6__halfffffjLj1280ELj1ELj4ELj1ELj16ENS_18Kernel_traits_baseILj1280ES2_ffffjLj128EEEEELb1ELb1ELb1EEEvNS_9BwdParamsE:
	.zero		648


//--------------------- .nv.constant0._ZN10layer_norm31ln_parallel_residual_bwd_kernelINS_13Kernel_traitsIfffffjLj1280ELj1ELj4ELj1ELj16ENS_18Kernel_traits_baseILj1280EfffffjLj128EEEEELb0ELb0ELb0EEEvNS_9BwdParamsE --------------------------
	.section	.nv.constant0._ZN10layer_norm31ln_parallel_residual_bwd_kernelINS_13Kernel_traitsIfffffjLj1280ELj1ELj4ELj1ELj16ENS_18Kernel_traits_baseILj1280EfffffjLj128EEEEELb0ELb0ELb0EEEvNS_9BwdParamsE,"a",@progbits
	.sectionflags	@""
	.align	4
.nv.constant0._ZN10layer_norm31ln_parallel_residual_bwd_kernelINS_13Kernel_traitsIfffffjLj1280ELj1ELj4ELj1ELj16ENS_18Kernel_traits_baseILj1280EfffffjLj128EEEEELb0ELb0ELb0EEEvNS_9BwdParamsE:
	.zero		648


//--------------------- .nv.constant0._ZN10layer_norm31ln_parallel_residual_bwd_kernelINS_13Kernel_traitsIfffffjLj1280ELj1ELj4ELj1ELj16ENS_18Kernel_traits_baseILj1280EfffffjLj128EEEEELb0ELb0ELb1EEEvNS_9BwdParamsE --------------------------
	.section	.nv.constant0._ZN10layer_norm31ln_parallel_residual_bwd_kernelINS_13Kernel_traitsIfffffjLj1280ELj1ELj4ELj1ELj16ENS_18Kernel_traits_baseILj1280EfffffjLj128EEEEELb0ELb0ELb1EEEvNS_9BwdParamsE,"a",@progbits
	.sectionflags	@""
	.align	4
.nv.constant0._ZN10layer_norm31ln_parallel_residual_bwd_kernelINS_13Kernel_traitsIfffffjLj1280ELj1ELj4ELj1ELj16ENS_18Kernel_traits_baseILj1280EfffffjLj128EEEEELb0ELb0ELb1EEEvNS_9BwdParamsE:
	.zero		648


//--------------------- .nv.constant0._ZN10layer_norm31ln_parallel_residual_bwd_kernelINS_13Kernel_traitsIfffffjLj1280ELj1ELj4ELj1ELj16ENS_18Kernel_traits_baseILj1280EfffffjLj128EEEEELb0ELb1ELb0EEEvNS_9BwdParamsE --------------------------
	.section	.nv.constant0._ZN10layer_norm31ln_parallel_residual_bwd_kernelINS_13Kernel_traitsIfffffjLj1280ELj1ELj4ELj1ELj16ENS_18Kernel_traits_baseILj1280EfffffjLj128EEEEELb0ELb1ELb0EEEvNS_9BwdParamsE,"a",@progbits
	.sectionflags	@""
	.align	4
.nv.constant0._ZN10layer_norm31ln_parallel_residual_bwd_kernelINS_13Kernel_traitsIfffffjLj1280ELj1ELj4ELj1ELj16ENS_18Kernel_traits_baseILj1280EfffffjLj128EEEEELb0ELb1ELb0EEEvNS_9BwdParamsE:
	.zero		648


//--------------------- .nv.constant0._ZN10layer_norm31ln_parallel_residual_bwd_kernelINS_13Kernel_traitsIfffffjLj1280ELj1ELj4ELj1ELj16ENS_18Kernel_traits_baseILj1280EfffffjLj128EEEEELb0ELb1ELb1EEEvNS_9BwdParamsE --------------------------
	.section	.nv.constant0._ZN10layer_norm31ln_parallel_residual_bwd_kernelINS_13Kernel_traitsIfffffjLj1280ELj1ELj4ELj1ELj16ENS_18Kernel_traits_baseILj1280EfffffjLj128EEEEELb0ELb1ELb1EEEvNS_9BwdParamsE,"a",@progbits
	.sectionflags	@""
	.align	4
.nv.constant0._ZN10layer_norm31ln_parallel_residual_bwd_kernelINS_13Kernel_traitsIfffffjLj1280ELj1ELj4ELj1ELj16ENS_18Kernel_traits_baseILj1280EfffffjLj128EEEEELb0ELb1ELb1EEEvNS_9BwdParamsE:
	.zero		648


//--------------------- .nv.constant0._ZN10layer_norm31ln_parallel_residual_bwd_kernelINS_13Kernel_traitsIfffffjLj1280ELj1ELj4ELj1ELj16ENS_18Kernel_traits_baseILj1280EfffffjLj128EEEEELb1ELb0ELb0EEEvNS_9BwdParamsE --------------------------
	.section	.nv.constant0._ZN10layer_norm31ln_parallel_residual_bwd_kernelINS_13Kernel_traitsIfffffjLj1280ELj1ELj4ELj1ELj16ENS_18Kernel_traits_baseILj1280EfffffjLj128EEEEELb1ELb0ELb0EEEvNS_9BwdParamsE,"a",@progbits
	.sectionflags	@""
	.align	4
.nv.constant0._ZN10layer_norm31ln_parallel_residual_bwd_kernelINS_13Kernel_traitsIfffffjLj1280ELj1ELj4ELj1ELj16ENS_18Kernel_traits_baseILj1280EfffffjLj128EEEEELb1ELb0ELb0EEEvNS_9BwdParamsE:
	.zero		648


//--------------------- .nv.constant0._ZN10layer_norm31ln_parallel_residual_bwd_kernelINS_13Kernel_traitsIfffffjLj1280ELj1ELj4ELj1ELj16ENS_18Kernel_traits_baseILj1280EfffffjLj128EEEEELb1ELb0ELb1EEEvNS_9BwdParamsE --------------------------
	.section	.nv.constant0._ZN10layer_norm31ln_parallel_residual_bwd_kernelINS_13Kernel_traitsIfffffjLj1280ELj1ELj4ELj1ELj16ENS_18Kernel_traits_baseILj1280EfffffjLj128EEEEELb1ELb0ELb1EEEvNS_9BwdParamsE,"a",@progbits
	.sectionflags	@""
	.align	4
.nv.constant0._ZN10layer_norm31ln_parallel_residual_bwd_kernelINS_13Kernel_traitsIfffffjLj1280ELj1ELj4ELj1ELj16ENS_18Kernel_traits_baseILj1280EfffffjLj128EEEEELb1ELb0ELb1EEEvNS_9BwdParamsE:
	.zero		648


//--------------------- .nv.constant0._ZN10layer_norm22ln_bwd_finalize_kernelINS_22Kernel_traits_finalizeILj1280EfffffjLb0ELj1024ELj4ENS_18Kernel_traits_baseILj1280EfffffjLj1024EEEEELb0ELb0EEEvNS_9BwdParamsE --------------------------
	.section	.nv.constant0._ZN10layer_norm22ln_bwd_finalize_kernelINS_22Kernel_traits_finalizeILj1280EfffffjLb0ELj1024ELj4ENS_18Kernel_traits_baseILj1280EfffffjLj1024EEEEELb0ELb0EEEvNS_9BwdParamsE,"a",@progbits
	.sectionflags	@""
	.align	4
.nv.constant0._ZN10layer_norm22ln_bwd_finalize_kernelINS_22Kernel_traits_finalizeILj1280EfffffjLb0ELj1024ELj4ENS_18Kernel_traits_baseILj1280EfffffjLj1024EEEEELb0ELb0EEEvNS_9BwdParamsE:
	.zero		648


//--------------------- .nv.constant0._ZN10layer_norm40ln_parallel_residual_bwd_finalize_kernelINS_22Kernel_traits_finalizeILj1280EfffffjLb0ELj1024ELj4ENS_18Kernel_traits_baseILj1280EfffffjLj1024EEEEELb0EEEvNS_9BwdParamsE --------------------------
	.section	.nv.constant0._ZN10layer_norm40ln_parallel_residual_bwd_finalize_kernelINS_22Kernel_traits_finalizeILj1280EfffffjLb0ELj1024ELj4ENS_18Kernel_traits_baseILj1280EfffffjLj1024EEEEELb0EEEvNS_9BwdParamsE,"a",@progbits
	.sectionflags	@""
	.align	4
.nv.constant0._ZN10layer_norm40ln_parallel_residual_bwd_finalize_kernelINS_22Kernel_traits_finalizeILj1280EfffffjLb0ELj1024ELj4ENS_18Kernel_traits_baseILj1280EfffffjLj1024EEEEELb0EEEvNS_9BwdParamsE:
	.zero		648


//--------------------- .nv.constant0._ZN10layer_norm31ln_parallel_residual_bwd_kernelINS_13Kernel_traitsIfffffjLj1280ELj1ELj4ELj1ELj16ENS_18Kernel_traits_baseILj1280EfffffjLj128EEEEELb1ELb1ELb0EEEvNS_9BwdParamsE --------------------------
	.section	.nv.constant0._ZN10layer_norm31ln_parallel_residual_bwd_kernelINS_13Kernel_traitsIfffffjLj1280ELj1ELj4ELj1ELj16ENS_18Kernel_traits_baseILj1280EfffffjLj128EEEEELb1ELb1ELb0EEEvNS_9BwdParamsE,"a",@progbits
	.sectionflags	@""
	.align	4
.nv.constant0._ZN10layer_norm31ln_parallel_residual_bwd_kernelINS_13Kernel_traitsIfffffjLj1280ELj1ELj4ELj1ELj16ENS_18Kernel_traits_baseILj1280EfffffjLj128EEEEELb1ELb1ELb0EEEvNS_9BwdParamsE:
	.zero		648


//--------------------- .nv.constant0._ZN10layer_norm22ln_bwd_finalize_kernelINS_22Kernel_traits_finalizeILj1280EfffffjLb0ELj1024ELj4ENS_18Kernel_traits_baseILj1280EfffffjLj1024EEEEELb0ELb1EEEvNS_9BwdParamsE --------------------------
	.section	.nv.constant0._ZN10layer_norm22ln_bwd_finalize_kernelINS_22Kernel_traits_finalizeILj1280EfffffjLb0ELj1024ELj4ENS_18Kernel_traits_baseILj1280EfffffjLj1024EEEEELb0ELb1EEEvNS_9BwdParamsE,"a",@progbits
	.sectionflags	@""
	.align	4
.nv.constant0._ZN10layer_norm22ln_bwd_finalize_kernelINS_22Kernel_traits_finalizeILj1280EfffffjLb0ELj1024ELj4ENS_18Kernel_traits_baseILj1280EfffffjLj1024EEEEELb0ELb1EEEvNS_9BwdParamsE:
	.zero		648


//--------------------- .nv.constant0._ZN10layer_norm40ln_parallel_residual_bwd_finalize_kernelINS_22Kernel_traits_finalizeILj1280EfffffjLb0ELj1024ELj4ENS_18Kernel_traits_baseILj1280EfffffjLj1024EEEEELb1EEEvNS_9BwdParamsE --------------------------
	.section	.nv.constant0._ZN10layer_norm40ln_parallel_residual_bwd_finalize_kernelINS_22Kernel_traits_finalizeILj1280EfffffjLb0ELj1024ELj4ENS_18Kernel_traits_baseILj1280EfffffjLj1024EEEEELb1EEEvNS_9BwdParamsE,"a",@progbits
	.sectionflags	@""
	.align	4
.nv.constant0._ZN10layer_norm40ln_parallel_residual_bwd_finalize_kernelINS_22Kernel_traits_finalizeILj1280EfffffjLb0ELj1024ELj4ENS_18Kernel_traits_baseILj1280EfffffjLj1024EEEEELb1EEEvNS_9BwdParamsE:
	.zero		648


//--------------------- .nv.constant0._ZN10layer_norm31ln_parallel_residual_bwd_kernelINS_13Kernel_traitsIfffffjLj1280ELj1ELj4ELj1ELj16ENS_18Kernel_traits_baseILj1280EfffffjLj128EEEEELb1ELb1ELb1EEEvNS_9BwdParamsE --------------------------
	.section	.nv.constant0._ZN10layer_norm31ln_parallel_residual_bwd_kernelINS_13Kernel_traitsIfffffjLj1280ELj1ELj4ELj1ELj16ENS_18Kernel_traits_baseILj1280EfffffjLj128EEEEELb1ELb1ELb1EEEvNS_9BwdParamsE,"a",@progbits
	.sectionflags	@""
	.align	4
.nv.constant0._ZN10layer_norm31ln_parallel_residual_bwd_kernelINS_13Kernel_traitsIfffffjLj1280ELj1ELj4ELj1ELj16ENS_18Kernel_traits_baseILj1280EfffffjLj128EEEEELb1ELb1ELb1EEEvNS_9BwdParamsE:
	.zero		648


//--------------------- .text._ZN10layer_norm31ln_parallel_residual_bwd_kernelINS_13Kernel_traitsI13__nv_bfloat16S2_S2_S2_fjLj1280ELj1ELj4ELj1ELj16ENS_18Kernel_traits_baseILj1280ES2_S2_S2_S2_fjLj128EEEEELb0ELb0ELb0EEEvNS_9BwdParamsE --------------------------
	.section	.text._ZN10layer_norm31ln_parallel_residual_bwd_kernelINS_13Kernel_traitsI13__nv_bfloat16S2_S2_S2_fjLj1280ELj1ELj4ELj1ELj16ENS_18Kernel_traits_baseILj1280ES2_S2_S2_S2_fjLj128EEEEELb0ELb0ELb0EEEvNS_9BwdParamsE,"ax",@progbits
	.sectioninfo	@"SHI_REGISTERS=255"
	.align	128
        .global         _ZN10layer_norm31ln_parallel_residual_bwd_kernelINS_13Kernel_traitsI13__nv_bfloat16S2_S2_S2_fjLj1280ELj1ELj4ELj1ELj16ENS_18Kernel_traits_baseILj1280ES2_S2_S2_S2_fjLj128EEEEELb0ELb0ELb0EEEvNS_9BwdParamsE
        .type           _ZN10layer_norm31ln_parallel_residual_bwd_kernelINS_13Kernel_traitsI13__nv_bfloat16S2_S2_S2_fjLj1280ELj1ELj4ELj1ELj16ENS_18Kernel_traits_baseILj1280ES2_S2_S2_S2_fjLj128EEEEELb0ELb0ELb0EEEvNS_9BwdParamsE,@function
        .size           _ZN10layer_norm31ln_parallel_residual_bwd_kernelINS_13Kernel_traitsI13__nv_bfloat16S2_S2_S2_fjLj1280ELj1ELj4ELj1ELj16ENS_18Kernel_traits_baseILj1280ES2_S2_S2_S2_fjLj128EEEEELb0ELb0ELb0EEEvNS_9BwdParamsE,(.L_x_2826 - _ZN10layer_norm31ln_parallel_residual_bwd_kernelINS_13Kernel_traitsI13__nv_bfloat16S2_S2_S2_fjLj1280ELj1ELj4ELj1ELj16ENS_18Kernel_traits_baseILj1280ES2_S2_S2_S2_fjLj128EEEEELb0ELb0ELb0EEEvNS_9BwdParamsE)
        .other          _ZN10layer_norm31ln_parallel_residual_bwd_kernelINS_13Kernel_traitsI13__nv_bfloat16S2_S2_S2_fjLj1280ELj1ELj4ELj1ELj16ENS_18Kernel_traits_baseILj1280ES2_S2_S2_S2_fjLj128EEEEELb0ELb0ELb0EEEvNS_9BwdParamsE,@"STO_CUDA_ENTRY STV_DEFAULT"
_ZN10layer_norm31ln_parallel_residual_bwd_kernelINS_13Kernel_traitsI13__nv_bfloat16S2_S2_S2_fjLj1280ELj1ELj4ELj1ELj16ENS_18Kernel_traits_baseILj1280ES2_S2_S2_S2_fjLj128EEEEELb0ELb0ELb0EEEvNS_9BwdParamsE:
.text._ZN10layer_norm31ln_parallel_residual_bwd_kernelINS_13Kernel_traitsI13__nv_bfloat16S2_S2_S2_fjLj1280ELj1ELj4ELj1ELj16ENS_18Kernel_traits_baseILj1280ES2_S2_S2_S2_fjLj128EEEEELb0ELb0ELb0EEEvNS_9BwdParamsE:
[----:B------:R-:W-:Y:S02]  /*0000*/  MOV R1, c[0x0][0x28] ;  /* 0x00000a0000017a02 */ /* 0x000fe40000000f00 */
[----:B------:R-:W0:Y:S01]  /*0010*/  S2R R38, SR_TID.X ;  /* 0x0000000000267919 */ /* 0x000e220000002100 */
[----:B------:R-:W-:Y:S01]  /*0020*/  MOV R0, c[0x0][0x168] ;  /* 0x00005a0000007a02 */ /* 0x000fe20000000f00 */
[----:B------:R-:W-:Y:S01]  /*0030*/  ULDC.64 UR4, c[0x0][0x118] ;  /* 0x0000460000047ab9 */ /* 0x000fe20000000a00 */
[----:B------:R-:W-:Y:S02]  /*0040*/  IADD3 R1, R1, -0x1e0, RZ ;  /* 0xfffffe2001017810 */ /* 0x000fe40007ffe0ff */
[----:B------:R-:W-:-:S04]  /*0050*/  SHF.R.S32.HI R0, RZ, 0x1f, R0 ;  /* 0x0000001fff007819 */ /* 0x000fc80000011400 */
[----:B------:R-:W-:Y:S02]  /*0060*/  LEA.HI R0, R0, c[0x0][0x168], RZ, 0x3 ;  /* 0x00005a0000007a11 */ /* 0x000fe400078f18ff */
[C---:B0-----:R-:W-:Y:S02]  /*0070*/  LOP3.LUT R3, R38.reuse, 0x1f, RZ, 0xc, !PT ;  /* 0x0000001f26037812 */ /* 0x041fe400078e0cff */
[----:B------:R-:W-:Y:S02]  /*0080*/  LOP3.LUT R28, R38, 0x1f, RZ, 0xc0, !PT ;  /* 0x0000001f261c7812 */ /* 0x000fe400078ec0ff */
[----:B------:R-:W-:-:S04]  /*0090*/  LEA.HI.SX32 R248, R0, R3, 0x1d ;  /* 0x0000000300f87211 */ /* 0x000fc800078feaff */
[C---:B------:R-:W-:Y:S02]  /*00a0*/  LOP3.LUT P0, RZ, R248.reuse, 0xffffffe0, RZ, 0xc0, !PT ;  /* 0xffffffe0f8ff7812 */ /* 0x040fe4000780c0ff */
[C---:B------:R-:W-:Y:S02]  /*00b0*/  ISETP.GE.U32.AND P1, PT, R248.reuse, 0x40, PT ;  /* 0x00000040f800780c */ /* 0x040fe40003f26070 */
[C---:B------:R-:W-:Y:S02]  /*00c0*/  ISETP.GE.U32.AND P2, PT, R248.reuse, 0x60, PT ;  /* 0x00000060f800780c */ /* 0x040fe40003f46070 */
[C---:B------:R-:W-:Y:S02]  /*00d0*/  ISETP.GE.U32.AND P3, PT, R248.reuse, 0x80, PT ;  /* 0x00000080f800780c */ /* 0x040fe40003f66070 */
[----:B------:R-:W-:-:S05]  /*00e0*/  ISETP.GE.U32.AND P4, PT, R248, 0xa0, PT ;  /* 0x000000a0f800780c */ /* 0x000fca0003f86070 */
[----:B------:R-:W-:Y:S02]  /*00f0*/  @P0 MOV R21, 0x10 ;  /* 0x0000001000150802 */ /* 0x000fe40000000f00 */
[----:B------:R-:W-:Y:S02]  /*0100*/  @P1 MOV R25, 0x10 ;  /* 0x0000001000191802 */ /* 0x000fe40000000f00 */
[----:B------:R-:W-:Y:S01]  /*0110*/  @P2 MOV R33, 0x10 ;  /* 0x0000001000212802 */ /* 0x000fe20000000f00 */
[----:B------:R-:W-:Y:S01]  /*0120*/  @P0 IMAD.WIDE.U32 R2, R28, R21, c[0x0][0x1b0] ;  /* 0x00006c001c020625 */ /* 0x000fe200078e0015 */
[----:B------:R-:W-:-:S03]  /*0130*/  @P3 MOV R37, 0x10 ;  /* 0x0000001000253802 */ /* 0x000fc60000000f00 */
[C---:B------:R-:W-:Y:S01]  /*0140*/  @P0 IMAD.WIDE.U32 R20, R28.reuse, R21, c[0x0][0x1b8] ;  /* 0x00006e001c140625 */ /* 0x040fe200078e0015 */
[----:B------:R-:W-:Y:S01]  /*0150*/  @P0 LOP3.LUT R28, R28, 0x20, RZ, 0xfc, !PT ;  /* 0x000000201c1c0812 */ /* 0x000fe200078efcff */
[----:B------:R0:W5:Y:S04]  /*0160*/  @P0 LDG.E.128 R200, [R2.64] ;  /* 0x0000000402c80981 */ /* 0x000168000c1e1d00 */
[CC--:B------:R-:W-:Y:S01]  /*0170*/  @P1 IMAD.WIDE.U32 R22, R28.reuse, R25.reuse, c[0x0][0x1b0] ;  /* 0x00006c001c161625 */ /* 0x0c0fe200078e0019 */
[----:B------:R-:W-:Y:S01]  /*0180*/  @P4 MOV R29, 0x10 ;  /* 0x00000010001d4802 */ /* 0x000fe20000000f00 */
[----:B------:R-:W-:Y:S01]  /*0190*/  BSSY B0, `(.L_x_0) ;  /* 0x000062e000007945 */ /* 0x000fe20003800000 */
[----:B------:R-:W-:Y:S01]  /*01a0*/  SHF.R.U32.HI R0, RZ, 0x5, R38 ;  /* 0x00000005ff007819 */ /* 0x000fe20000011626 */
[C---:B------:R-:W-:Y:S01]  /*01b0*/  @P1 IMAD.WIDE.U32 R24, R28.reuse, R25, c[0x0][0x1b8] ;  /* 0x00006e001c181625 */ /* 0x040fe200078e0019 */
[----:B------:R-:W-:Y:S01]  /*01c0*/  @P1 IADD3 R28, R28, 0x20, RZ ;  /* 0x000000201c1c1810 */ /* 0x000fe20007ffe0ff */
[----:B0-----:R-:W0:Y:S04]  /*01d0*/  S2R R3, SR_CTAID.X ;  /* 0x0000000000037919 */ /* 0x001e280000002500 */
[CC--:B------:R-:W-:Y:S01]  /*01e0*/  @P2 IMAD.WIDE.U32 R30, R28.reuse, R33.reuse, c[0x0][0x1b0] ;  /* 0x00006c001c1e2625 */ /* 0x0c0fe200078e0021 */
[----:B------:R1:W5:Y:S03]  /*01f0*/  @P0 LDG.E.128 R192, [R20.64] ;  /* 0x0000000414c00981 */ /* 0x000366000c1e1d00 */
[C---:B------:R-:W-:Y:S01]  /*0200*/  @P2 IMAD.WIDE.U32 R32, R28.reuse, R33, c[0x0][0x1b8] ;  /* 0x00006e001c202625 */ /* 0x040fe200078e0021 */
[----:B------:R-:W-:Y:S01]  /*0210*/  @P2 IADD3 R28, R28, 0x20, RZ ;  /* 0x000000201c1c2810 */ /* 0x000fe20007ffe0ff */
[----:B------:R2:W5:Y:S04]  /*0220*/  @P1 LDG.E.128 R184, [R22.64] ;  /* 0x0000000416b81981 */ /* 0x000568000c1e1d00 */
[CC--:B------:R-:W-:Y:S01]  /*0230*/  @P3 IMAD.WIDE.U32 R34, R28.reuse, R37.reuse, c[0x0][0x1b0] ;  /* 0x00006c001c223625 */ /* 0x0c0fe200078e0025 */
[----:B------:R3:W5:Y:S03]  /*0240*/  @P1 LDG.E.128 R180, [R24.64] ;  /* 0x0000000418b41981 */ /* 0x000766000c1e1d00 */
[C---:B------:R-:W-:Y:S01]  /*0250*/  @P3 IMAD.WIDE.U32 R36, R28.reuse, R37, c[0x0][0x1b8] ;  /* 0x00006e001c243625 */ /* 0x040fe200078e0025 */
[----:B------:R-:W-:Y:S01]  /*0260*/  @P3 IADD3 R28, R28, 0x20, RZ ;  /* 0x000000201c1c3810 */ /* 0x000fe20007ffe0ff */
[----:B------:R4:W5:Y:S04]  /*0270*/  @P2 LDG.E.128 R176, [R30.64] ;  /* 0x000000041eb02981 */ /* 0x000968000c1e1d00 */
[CC--:B------:R-:W-:Y:S01]  /*0280*/  @P4 IMAD.WIDE.U32 R26, R28.reuse, R29.reuse, c[0x0][0x1b0] ;  /* 0x00006c001c1a4625 */ /* 0x0c0fe200078e001d */
[----:B0-----:R-:W-:Y:S01]  /*0290*/  LEA R0, R3, R0, 0x2 ;  /* 0x0000000003007211 */ /* 0x001fe200078e10ff */
[----:B------:R0:W5:Y:S02]  /*02a0*/  @P2 LDG.E.128 R172, [R32.64] ;  /* 0x0000000420ac2981 */ /* 0x000164000c1e1d00 */
[----:B------:R-:W-:-:S02]  /*02b0*/  @P4 IMAD.WIDE.U32 R28, R28, R29, c[0x0][0x1b8] ;  /* 0x00006e001c1c4625 */ /* 0x000fc400078e001d */
[----:B------:R0:W5:Y:S04]  /*02c0*/  @P4 LDG.E.128 R8, [R26.64] ;  /* 0x000000041a084981 */ /* 0x000168000c1e1d00 */
[----:B------:R4:W5:Y:S01]  /*02d0*/  @P4 LDG.E.128 R4, [R28.64] ;  /* 0x000000041c044981 */ /* 0x000962000c1e1d00 */
[----:B------:R-:W-:Y:S01]  /*02e0*/  ISETP.GE.AND P4, PT, R0, c[0x0][0x164], PT ;  /* 0x0000590000007a0c */ /* 0x000fe20003f86270 */
[----:B-1----:R-:W-:Y:S01]  /*02f0*/  CS2R R20, SRZ ;  /* 0x0000000000147805 */ /* 0x002fe2000001ff00 */
[----:B--2---:R-:W-:Y:S01]  /*0300*/  CS2R R22, SRZ ;  /* 0x0000000000167805 */ /* 0x004fe2000001ff00 */
[----:B------:R1:W5:Y:S01]  /*0310*/  @P3 LDG.E.128 R16, [R34.64] ;  /* 0x0000000422103981 */ /* 0x000362000c1e1d00 */
[----:B---3--:R-:W-:Y:S01]  /*0320*/  CS2R R24, SRZ ;  /* 0x0000000000187805 */ /* 0x008fe2000001ff00 */
[----:B0-----:R-:W-:Y:S01]  /*0330*/  CS2R R26, SRZ ;  /* 0x00000000001a7805 */ /* 0x001fe2000001ff00 */
[----:B----4-:R-:W-:Y:S01]  /*0340*/  CS2R R30, SRZ ;  /* 0x00000000001e7805 */ /* 0x010fe2000001ff00 */
[----:B------:R0:W5:Y:S01]  /*0350*/  @P3 LDG.E.128 R12, [R36.64] ;  /* 0x00000004240c3981 */ /* 0x000162000c1e1d00 */
[----:B------:R-:W-:Y:S01]  /*0360*/  CS2R R32, SRZ ;  /* 0x0000000000207805 */ /* 0x000fe2000001ff00 */
[----:B------:R-:W-:Y:S01]  /*0370*/  CS2R R28, SRZ ;  /* 0x00000000001c7805 */ /* 0x000fe2000001ff00 */
[----:B------:R-:W-:Y:S01]  /*0380*/  CS2R R38, SRZ ;  /* 0x0000000000267805 */ /* 0x000fe2000001ff00 */
[----:B------:R-:W-:Y:S01]  /*0390*/  CS2R R40, SRZ ;  /* 0x0000000000287805 */ /* 0x000fe2000001ff00 */
[----:B------:R-:W-:Y:S01]  /*03a0*/  CS2R R42, SRZ ;  /* 0x00000000002a7805 */ /* 0x000fe2000001ff00 */
[----:B-1----:R-:W-:Y:S01]  /*03b0*/  CS2R R34, SRZ ;  /* 0x0000000000227805 */ /* 0x002fe2000001ff00 */
[----:B------:R-:W-:Y:S01]  /*03c0*/  CS2R R44, SRZ ;  /* 0x00000000002c7805 */ /* 0x000fe2000001ff00 */
[----:B------:R-:W-:Y:S01]  /*03d0*/  CS2R R46, SRZ ;  /* 0x00000000002e7805 */ /* 0x000fe2000001ff00 */
[----:B------:R-:W-:Y:S01]  /*03e0*/  CS2R R48, SRZ ;  /* 0x0000000000307805 */ /* 0x000fe2000001ff00 */
[----:B0-----:R-:W-:Y:S01]  /*03f0*/  CS2R R36, SRZ ;  /* 0x0000000000247805 */ /* 0x001fe2000001ff00 */
[----:B------:R-:W-:Y:S01]  /*0400*/  CS2R R50, SRZ ;  /* 0x0000000000327805 */ /* 0x000fe2000001ff00 */
        /* <DEDUP_REMOVED lines=64> */
[----:B------:R-:W-:Y:S05]  /*0810*/  @P4 BRA `(.L_x_1) ;  /* 0x00005c5000004947 */ /* 0x000fea0003800000 */
[--C-:B-----5:R-:W-:Y:S02]  /*0820*/  PRMT R3, RZ, 0x5410, R200.reuse ;  /* 0x00005410ff037816 */ /* 0x120fe400000000c8 */
[----:B------:R-:W-:-:S02]  /*0830*/  PRMT R2, RZ, 0x7610, R200 ;  /* 0x00007610ff027816 */ /* 0x000fc400000000c8 */
[--C-:B------:R-:W-:Y:S01]  /*0840*/  PRMT R21, RZ, 0x5410, R201.reuse ;  /* 0x00005410ff157816 */ /* 0x100fe200000000c9 */
[----:B------:R0:W-:Y:S04]  /*0850*/  STL [R1+0x1cc], R3 ;  /* 0x0001cc0301007387 */ /* 0x0001e80000100800 */
[----:B------:R1:W-:Y:S04]  /*0860*/  STL [R1+0x1c4], R2 ;  /* 0x0001c40201007387 */ /* 0x0003e80000100800 */
[----:B------:R2:W-:Y:S01]  /*0870*/  STL [R1+0x1bc], R21 ;  /* 0x0001bc1501007387 */ /* 0x0005e20000100800 */
[----:B0-----:R-:W-:-:S02]  /*0880*/  PRMT R3, RZ, 0x7610, R201 ;  /* 0x00007610ff037816 */ /* 0x001fc400000000c9 */
[----:B-1----:R-:W-:-:S03]  /*0890*/  PRMT R2, RZ, 0x5410, R202 ;  /* 0x00005410ff027816 */ /* 0x002fc600000000ca */
[----:B------:R0:W-:Y:S01]  /*08a0*/  STL [R1+0x1b4], R3 ;  /* 0x0001b40301007387 */ /* 0x0001e20000100800 */
[----:B--2---:R-:W-:-:S03]  /*08b0*/  PRMT R21, RZ, 0x7610, R202 ;  /* 0x00007610ff157816 */ /* 0x004fc600000000ca */
[----:B------:R1:W-:Y:S04]  /*08c0*/  STL [R1+0x1ac], R2 ;  /* 0x0001ac0201007387 */ /* 0x0003e80000100800 */
[----:B------:R2:W-:Y:S01]  /*08d0*/  STL [R1+0x1a4], R21 ;  /* 0x0001a41501007387 */ /* 0x0005e20000100800 */
[--C-:B0-----:R-:W-:Y:S02]  /*08e0*/  PRMT R3, RZ, 0x5410, R203.reuse ;  /* 0x00005410ff037816 */ /* 0x101fe400000000cb */
[----:B-1----:R-:W-:-:S03]  /*08f0*/  PRMT R2, RZ, 0x7610, R203 ;  /* 0x00007610ff027816 */ /* 0x002fc600000000cb */
[----:B------:R0:W-:Y:S01]  /*0900*/  STL [R1+0x19c], R3 ;  /* 0x00019c0301007387 */ /* 0x0001e20000100800 */
[----:B--2---:R-:W-:-:S03]  /*0910*/  PRMT R21, RZ, 0x5410, R192 ;  /* 0x00005410ff157816 */ /* 0x004fc600000000c0 */
[----:B------:R1:W-:Y:S04]  /*0920*/  STL [R1+0x194], R2 ;  /* 0x0001940201007387 */ /* 0x0003e80000100800 */
[----:B------:R2:W-:Y:S01]  /*0930*/  STL [R1+0x1c8], R21 ;  /* 0x0001c81501007387 */ /* 0x0005e20000100800 */
[----:B0-----:R-:W-:Y:S02]  /*0940*/  PRMT R3, RZ, 0x7610, R192 ;  /* 0x00007610ff037816 */ /* 0x001fe400000000c0 */
        /* <DEDUP_REMOVED lines=80> */
[--C-:B------:R-:W-:Y:S01]  /*0e50*/  PRMT R16, RZ, 0x5410, R17.reuse ;  /* 0x00005410ff107816 */ /* 0x100fe20000000011 */
[----:B--2---:R-:W-:Y:S02]  /*0e60*/  HFMA2.MMA R21, -RZ, RZ, 0, 0 ;  /* 0x00000000ff157435 */ /* 0x004fe400000001ff */
        /* <DEDUP_REMOVED lines=13> */
[----:B------:R-:W-:Y:S01]  /*0f40*/  STL [R1+0x108], R16 ;  /* 0x0001081001007387 */ /* 0x000fe20000100800 */
[----:B0-----:R-:W-:Y:S02]  /*0f50*/  PRMT R3, RZ, 0x7610, R12 ;  /* 0x00007610ff037816 */ /* 0x001fe4000000000c */
[--C-:B------:R-:W-:Y:S02]  /*0f60*/  PRMT R12, RZ, 0x7610, R13.reuse ;  /* 0x00007610ff0c7816 */ /* 0x100fe4000000000d */
[----:B-1----:R-:W-:Y:S01]  /*0f70*/  PRMT R2, RZ, 0x5410, R13 ;  /* 0x00005410ff027816 */ /* 0x002fe2000000000d */
        /* <DEDUP_REMOVED lines=8> */
[----:B------:R-:W-:Y:S01]  /*1000*/  STL [R1+0xd8], R12 ;  /* 0x0000d80c01007387 */ /* 0x000fe20000100800 */
[----:B0-----:R-:W-:Y:S02]  /*1010*/  PRMT R3, RZ, 0x7610, R15 ;  /* 0x00007610ff037816 */ /* 0x001fe4000000000f */
[----:B-1----:R-:W-:-:S03]  /*1020*/  PRMT R2, RZ, 0x5410, R8 ;  /* 0x00005410ff027816 */ /* 0x002fc60000000008 */
[----:B------:R0:W-:Y:S01]  /*1030*/  STL [R1+0xd0], R3 ;  /* 0x0000d00301007387 */ /* 0x0001e20000100800 */
[----:B------:R-:W-:-:S03]  /*1040*/  PRMT R8, RZ, 0x7610, R8 ;  /* 0x00007610ff087816 */ /* 0x000fc60000000008 */
        /* <DEDUP_REMOVED lines=13> */
[----:B------:R-:W-:Y:S01]  /*1120*/  STL [R1+0x94], R8 ;  /* 0x0000940801007387 */ /* 0x000fe20000100800 */
[--C-:B0-----:R-:W-:Y:S02]  /*1130*/  PRMT R3, RZ, 0x5410, R4.reuse ;  /* 0x00005410ff037816 */ /* 0x101fe40000000004 */
[----:B-1----:R-:W-:-:S03]  /*1140*/  PRMT R2, RZ, 0x7610, R4 ;  /* 0x00007610ff027816 */ /* 0x002fc60000000004 */
[----:B------:R0:W-:Y:S01]  /*1150*/  STL [R1+0xc8], R3 ;  /* 0x0000c80301007387 */ /* 0x0001e20000100800 */
[----:B------:R-:W-:-:S03]  /*1160*/  PRMT R4, RZ, 0x5410, R5 ;  /* 0x00005410ff047816 */ /* 0x000fc60000000005 */
        /* <DEDUP_REMOVED lines=9> */
[----:B-1----:R-:W-:-:S05]  /*1200*/  PRMT R2, RZ, 0x7610, R7 ;  /* 0x00007610ff027816 */ /* 0x002fca0000000007 */
[----:B------:R2:W-:Y:S04]  /*1210*/  STL [R1+0x90], R2 ;  /* 0x0000900201007387 */ /* 0x0005e80000100800 */
[----:B------:R2:W-:Y:S02]  /*1220*/  STL [R1+0x98], R3 ;  /* 0x0000980301007387 */ /* 0x0005e40000100800 */
.L_x_24:
[----:B------:R-:W0:Y:S01]  /*1230*/  S2R R12, SR_TID.X ;  /* 0x00000000000c7919 */ /* 0x000e220000002100 */
[----:B------:R-:W-:Y:S01]  /*1240*/  MOV R10, 0x4 ;  /* 0x00000004000a7802 */ /* 0x000fe20000000f00 */
[----:B--2---:R-:W-:-:S04]  /*1250*/  IMAD R4, R0, c[0x0][0x168], RZ ;  /* 0x00005a0000047a24 */ /* 0x004fc800078e02ff */
[----:B------:R-:W-:-:S04]  /*1260*/  IMAD.WIDE R2, R0, R10, c[0x0][0x1a0] ;  /* 0x0000680000027625 */ /* 0x000fc800078e020a */
[----:B------:R-:W-:Y:S02]  /*1270*/  IMAD.WIDE R10, R0, R10, c[0x0][0x1a8] ;  /* 0x00006a00000a7625 */ /* 0x000fe400078e020a */
[----:B------:R1:W5:Y:S04]  /*1280*/  LDG.E R2, [R2.64] ;  /* 0x0000000402027981 */ /* 0x000368000c1e1900 */
[----:B-1----:R1:W5:Y:S01]  /*1290*/  LDG.E R3, [R10.64] ;  /* 0x000000040a037981 */ /* 0x002362000c1e1900 */
[----:B------:R-:W-:Y:S01]  /*12a0*/  BSSY B1, `(.L_x_2) ;  /* 0x000009b000017945 */ /* 0x000fe20003800000 */
[----:B-1----:R-:W-:Y:S02]  /*12b0*/  SHF.R.S32.HI R10, RZ, 0x1f, R4 ;  /* 0x0000001fff0a7819 */ /* 0x002fe40000011404 */
[----:B------:R-:W-:-:S02]  /*12c0*/  MOV R11, RZ ;  /* 0x000000ff000b7202 */ /* 0x000fc40000000f00 */
[----:B------:R-:W-:Y:S02]  /*12d0*/  LEA.HI R4, R10, R4, RZ, 0x3 ;  /* 0x000000040a047211 */ /* 0x000fe400078f18ff */
[----:B0-----:R-:W-:Y:S02]  /*12e0*/  LOP3.LUT R10, R12, 0x1f, RZ, 0xc0, !PT ;  /* 0x0000001f0c0a7812 */ /* 0x001fe400078ec0ff */
[----:B------:R-:W-:Y:S02]  /*12f0*/  MOV R12, RZ ;  /* 0x000000ff000c7202 */ /* 0x000fe40000000f00 */
[----:B------:R-:W-:-:S04]  /*1300*/  LEA.HI.SX32 R4, R4, R10, 0x1d ;  /* 0x0000000a04047211 */ /* 0x000fc800078feaff */
[----:B------:R-:W-:Y:S01]  /*1310*/  MOV R10, R4 ;  /* 0x00000004000a7202 */ /* 0x000fe20000000f00 */
[----:B------:R-:W-:Y:S05]  /*1320*/  @!P0 BRA `(.L_x_3) ;  /* 0x0000092000008947 */ /* 0x000fea0003800000 */
[C---:B------:R-:W-:Y:S01]  /*1330*/  LEA R204, P4, R4.reuse, c[0x0][0x188], 0x4 ;  /* 0x0000620004cc7a11 */ /* 0x040fe200078820ff */
[----:B------:R0:W-:Y:S01]  /*1340*/  STL [R1+0x1d0], R0 ;  /* 0x0001d00001007387 */ /* 0x0001e20000100800 */
[----:B------:R-:W-:Y:S02]  /*1350*/  MOV R212, 0x10 ;  /* 0x0000001000d47802 */ /* 0x000fe40000000f00 */
[C---:B------:R-:W-:Y:S01]  /*1360*/  LEA.HI.X R205, R4.reuse, c[0x0][0x18c], RZ, 0x4, P4 ;  /* 0x0000630004cd7a11 */ /* 0x040fe200020f24ff */
[----:B------:R-:W2:Y:S02]  /*1370*/  LDL R249, [R1+0x1c8] ;  /* 0x0001c80001f97983 */ /* 0x000ea40000100800 */
[CC--:B------:R-:W-:Y:S02]  /*1380*/  IMAD.WIDE.U32 R208, R4.reuse, R212.reuse, c[0x0][0x210] ;  /* 0x0000840004d07625 */ /* 0x0c0fe400078e00d4 */
[----:B------:R-:W3:Y:S02]  /*1390*/  LDL R11, [R1+0x1cc] ;  /* 0x0001cc00010b7983 */ /* 0x000ee40000100800 */
[----:B------:R-:W-:-:S02]  /*13a0*/  IMAD.WIDE.U32 R212, R4, R212, c[0x0][0x208] ;  /* 0x0000820004d47625 */ /* 0x000fc400078e00d4 */
[----:B------:R-:W4:Y:S01]  /*13b0*/  LDG.E.128 R204, [R204.64] ;  /* 0x00000004cccc7981 */ /* 0x000f22000c1e1d00 */
[----:B------:R-:W1:Y:S03]  /*13c0*/  LDC.U8 R9, c[0x0][0x1f0] ;  /* 0x00007c00ff097b82 */ /* 0x000e660000000000 */
[----:B------:R-:W2:Y:S04]  /*13d0*/  LDG.E.128 R208, [R208.64] ;  /* 0x00000004d0d07981 */ /* 0x000ea8000c1e1d00 */
[----:B------:R-:W2:Y:S04]  /*13e0*/  LDG.E.128 R212, [R212.64] ;  /* 0x00000004d4d47981 */ /* 0x000ea8000c1e1d00 */
[----:B0-----:R-:W2:Y:S01]  /*13f0*/  LDL R0, [R1+0x1c4] ;  /* 0x0001c40001007983 */ /* 0x001ea20000100800 */
[----:B-1----:R-:W-:-:S04]  /*1400*/  ISETP.NE.AND P4, PT, R9, RZ, PT ;  /* 0x000000ff0900720c */ /* 0x002fc80003f85270 */
[----:B-----5:R-:W-:Y:S02]  /*1410*/  FSEL R9, R2, RZ, !P4 ;  /* 0x000000ff02097208 */ /* 0x020fe40006000000 */
[--C-:B----4-:R-:W-:Y:S02]  /*1420*/  PRMT R229, RZ, 0x5410, R204.reuse ;  /* 0x00005410ffe57816 */ /* 0x110fe400000000cc */
[----:B------:R-:W-:Y:S02]  /*1430*/  PRMT R241, RZ, 0x7610, R204 ;  /* 0x00007610fff17816 */ /* 0x000fe400000000cc */
[--C-:B------:R-:W-:Y:S02]  /*1440*/  PRMT R240, RZ, 0x5410, R205.reuse ;  /* 0x00005410fff07816 */ /* 0x100fe400000000cd */
[----:B------:R-:W-:Y:S02]  /*1450*/  PRMT R236, RZ, 0x7610, R205 ;  /* 0x00007610ffec7816 */ /* 0x000fe400000000cd */
[----:B------:R-:W-:-:S02]  /*1460*/  PRMT R235, RZ, 0x5410, R206 ;  /* 0x00005410ffeb7816 */ /* 0x000fc400000000ce */
[----:B------:R-:W-:Y:S02]  /*1470*/  PRMT R219, RZ, 0x7610, R206 ;  /* 0x00007610ffdb7816 */ /* 0x000fe400000000ce */
[--C-:B------:R-:W-:Y:S02]  /*1480*/  PRMT R218, RZ, 0x5410, R207.reuse ;  /* 0x00005410ffda7816 */ /* 0x100fe400000000cf */
[----:B------:R-:W-:Y:S02]  /*1490*/  PRMT R12, RZ, 0x7610, R207 ;  /* 0x00007610ff0c7816 */ /* 0x000fe400000000cf */
[----:B--2---:R-:W-:Y:S01]  /*14a0*/  PRMT R10, RZ, 0x5410, R208 ;  /* 0x00005410ff0a7816 */ /* 0x004fe200000000d0 */
[----:B------:R-:W-:Y:S01]  /*14b0*/  FADD.FTZ R229, R229, -R9 ;  /* 0x80000009e5e57221 */ /* 0x000fe20000010000 */
[----:B------:R-:W2:Y:S01]  /*14c0*/  LDL R205, [R1+0x1c0] ;  /* 0x0001c00001cd7983 */ /* 0x000ea20000100800 */
[C---:B------:R-:W-:Y:S02]  /*14d0*/  FADD.FTZ R241, -R9.reuse, R241 ;  /* 0x000000f109f17221 */ /* 0x040fe40000010100 */
[C---:B------:R-:W-:Y:S01]  /*14e0*/  FADD.FTZ R240, -R9.reuse, R240 ;  /* 0x000000f009f07221 */ /* 0x040fe20000010100 */
[----:B------:R-:W4:Y:S01]  /*14f0*/  LDL R204, [R1+0x1bc] ;  /* 0x0001bc0001cc7983 */ /* 0x000f220000100800 */
[----:B------:R-:W-:-:S02]  /*1500*/  FADD.FTZ R236, -R9, R236 ;  /* 0x000000ec09ec7221 */ /* 0x000fc40000010100 */
[C---:B------:R-:W-:Y:S01]  /*1510*/  FADD.FTZ R235, -R9.reuse, R235 ;  /* 0x000000eb09eb7221 */ /* 0x040fe20000010100 */
[----:B------:R-:W4:Y:S01]  /*1520*/  LDL R207, [R1+0x1b0] ;  /* 0x0001b00001cf7983 */ /* 0x000f220000100800 */
[C---:B------:R-:W-:Y:S02]  /*1530*/  FADD.FTZ R219, -R9.reuse, R219 ;  /* 0x000000db09db7221 */ /* 0x040fe40000010100 */
[C---:B------:R-:W-:Y:S01]  /*1540*/  FADD.FTZ R218, -R9.reuse, R218 ;  /* 0x000000da09da7221 */ /* 0x040fe20000010100 */
[----:B------:R-:W4:Y:S01]  /*1550*/  LDL R206, [R1+0x1b4] ;  /* 0x0001b40001ce7983 */ /* 0x000f220000100800 */
[----:B------:R-:W-:Y:S01]  /*1560*/  FADD.FTZ R12, -R9, R12 ;  /* 0x0000000c090c7221 */ /* 0x000fe20000010100 */
[----:B------:R-:W-:Y:S01]  /*1570*/  PRMT R9, RZ, 0x5410, R212 ;  /* 0x00005410ff097816 */ /* 0x000fe200000000d4 */
[----:B------:R-:W-:-:S04]  /*1580*/  FMUL.FTZ R249, R249, R10 ;  /* 0x0000000af9f97220 */ /* 0x000fc80000410000 */
[----:B---3--:R-:W-:Y:S02]  /*1590*/  FFMA.FTZ R249, R11, R9, R249 ;  /* 0x000000090bf97223 */ /* 0x008fe400000100f9 */
[----:B------:R-:W3:Y:S01]  /*15a0*/  LDL R11, [R1+0x1b8] ;  /* 0x0001b800010b7983 */ /* 0x000ee20000100800 */
[----:B------:R-:W-:Y:S01]  /*15b0*/  FMUL.FTZ R229, R3, R229 ;  /* 0x000000e503e57220 */ /* 0x000fe20000410000 */
[----:B------:R-:W-:Y:S01]  /*15c0*/  PRMT R208, RZ, 0x7610, R208 ;  /* 0x00007610ffd07816 */ /* 0x000fe200000000d0 */
[----:B------:R-:W-:Y:S01]  /*15d0*/  FADD.FTZ R60, R60, R9 ;  /* 0x000000093c3c7221 */ /* 0x000fe20000010000 */
[----:B------:R-:W-:Y:S01]  /*15e0*/  PRMT R212, RZ, 0x7610, R212 ;  /* 0x00007610ffd47816 */ /* 0x000fe200000000d4 */
[C---:B------:R-:W-:Y:S02]  /*15f0*/  FFMA.FTZ R20, R229.reuse, R9, R20 ;  /* 0x00000009e5147223 */ /* 0x040fe40000010014 */
[----:B------:R-:W-:Y:S02]  /*1600*/  FADD.FTZ R132, R132, R10 ;  /* 0x0000000a84847221 */ /* 0x000fe40000010000 */
[----:B------:R-:W-:Y:S01]  /*1610*/  FFMA.FTZ R100, R229, R10, R100 ;  /* 0x0000000ae5647223 */ /* 0x000fe20000010064 */
[----:B------:R-:W-:Y:S01]  /*1620*/  PRMT R10, RZ, 0x5410, R209 ;  /* 0x00005410ff0a7816 */ /* 0x000fe200000000d1 */
[----:B------:R-:W-:-:S02]  /*1630*/  FMUL.FTZ R241, R3, R241 ;  /* 0x000000f103f17220 */ /* 0x000fc40000410000 */
[----:B------:R-:W-:Y:S02]  /*1640*/  FADD.FTZ R61, R61, R212 ;  /* 0x000000d43d3d7221 */ /* 0x000fe40000010000 */
[----:B------:R-:W-:Y:S02]  /*1650*/  FFMA.FTZ R21, R241, R212, R21 ;  /* 0x000000d4f1157223 */ /* 0x000fe40000010015 */
[----:B--2---:R-:W-:-:S04]  /*1660*/  FMUL.FTZ R9, R205, R208 ;  /* 0x000000d0cd097220 */ /* 0x004fc80000410000 */
[----:B------:R-:W-:-:S05]  /*1670*/  FFMA.FTZ R0, R0, R212, R9 ;  /* 0x000000d400007223 */ /* 0x000fca0000010009 */
[----:B------:R0:W-:Y:S01]  /*1680*/  STL [R1+0x7c], R0 ;  /* 0x00007c0001007387 */ /* 0x0001e20000100800 */
[----:B------:R-:W-:-:S03]  /*1690*/  PRMT R209, RZ, 0x7610, R209 ;  /* 0x00007610ffd17816 */ /* 0x000fc600000000d1 */
[----:B------:R-:W2:Y:S01]  /*16a0*/  LDL R205, [R1+0x1ac] ;  /* 0x0001ac0001cd7983 */ /* 0x000ea20000100800 */
[----:B---3--:R-:W-:Y:S01]  /*16b0*/  FMUL.FTZ R9, R11, R10 ;  /* 0x0000000a0b097220 */ /* 0x008fe20000410000 */
[----:B------:R-:W-:-:S05]  /*16c0*/  PRMT R11, RZ, 0x5410, R213 ;  /* 0x00005410ff0b7816 */ /* 0x000fca00000000d5 */
[----:B----4-:R-:W-:Y:S02]  /*16d0*/  FFMA.FTZ R212, R204, R11, R9 ;  /* 0x0000000bccd47223 */ /* 0x010fe40000010009 */
[----:B------:R-:W3:Y:S01]  /*16e0*/  LDL R204, [R1+0x1a8] ;  /* 0x0001a80001cc7983 */ /* 0x000ee20000100800 */
[----:B------:R-:W-:Y:S01]  /*16f0*/  FMUL.FTZ R240, R3, R240 ;  /* 0x000000f003f07220 */ /* 0x000fe20000410000 */
[----:B------:R-:W-:Y:S01]  /*1700*/  PRMT R213, RZ, 0x7610, R213 ;  /* 0x00007610ffd57816 */ /* 0x000fe200000000d5 */
[----:B------:R-:W-:Y:S02]  /*1710*/  FMUL.FTZ R9, R207, R209 ;  /* 0x000000d1cf097220 */ /* 0x000fe40000410000 */
[----:B------:R-:W-:Y:S02]  /*1720*/  FADD.FTZ R133, R133, R208 ;  /* 0x000000d085857221 */ /* 0x000fe40000010000 */
[----:B------:R-:W-:Y:S02]  /*1730*/  FFMA.FTZ R101, R241, R208, R101 ;  /* 0x000000d0f1657223 */ /* 0x000fe40000010065 */
[----:B------:R-:W-:-:S02]  /*1740*/  FADD.FTZ R134, R134, R10 ;  /* 0x0000000a86867221 */ /* 0x000fc40000010000 */
[----:B------:R-:W-:Y:S01]  /*1750*/  FFMA.FTZ R102, R240, R10, R102 ;  /* 0x0000000af0667223 */ /* 0x000fe20000010066 */
[----:B------:R-:W-:Y:S01]  /*1760*/  PRMT R10, RZ, 0x5410, R210 ;  /* 0x00005410ff0a7816 */ /* 0x000fe200000000d2 */
[----:B------:R-:W-:Y:S01]  /*1770*/  FFMA.FTZ R208, R206, R213, R9 ;  /* 0x000000d5ced07223 */ /* 0x000fe20000010009 */
[----:B------:R1:W-:Y:S04]  /*1780*/  STL [R1+0x68], R212 ;  /* 0x000068d401007387 */ /* 0x0003e80000100800 */
[----:B------:R-:W4:Y:S04]  /*1790*/  LDL R206, [R1+0x1a0] ;  /* 0x0001a00001ce7983 */ /* 0x000f280000100800 */
[----:B------:R1:W-:Y:S01]  /*17a0*/  STL [R1+0x54], R208 ;  /* 0x000054d001007387 */ /* 0x0003e20000100800 */
[----:B---3--:R-:W-:-:S03]  /*17b0*/  FMUL.FTZ R9, R204, R10 ;  /* 0x0000000acc097220 */ /* 0x008fc60000410000 */
[----:B------:R-:W3:Y:S01]  /*17c0*/  LDL R204, [R1+0x1a4] ;  /* 0x0001a40001cc7983 */ /* 0x000ee20000100800 */
[----:B------:R-:W-:Y:S02]  /*17d0*/  FMUL.FTZ R236, R3, R236 ;  /* 0x000000ec03ec7220 */ /* 0x000fe40000410000 */
[----:B------:R-:W-:Y:S02]  /*17e0*/  FADD.FTZ R62, R62, R11 ;  /* 0x0000000b3e3e7221 */ /* 0x000fe40000010000 */
[----:B------:R-:W-:Y:S01]  /*17f0*/  FFMA.FTZ R22, R240, R11, R22 ;  /* 0x0000000bf0167223 */ /* 0x000fe20000010016 */
[----:B------:R-:W-:Y:S01]  /*1800*/  PRMT R11, RZ, 0x5410, R214 ;  /* 0x00005410ff0b7816 */ /* 0x000fe200000000d6 */
[----:B------:R-:W-:Y:S02]  /*1810*/  FADD.FTZ R63, R63, R213 ;  /* 0x000000d53f3f7221 */ /* 0x000fe40000010000 */
[----:B------:R-:W-:Y:S02]  /*1820*/  FFMA.FTZ R23, R236, R213, R23 ;  /* 0x000000d5ec177223 */ /* 0x000fe40000010017 */
[----:B------:R-:W3:Y:S01]  /*1830*/  LDL R213, [R1+0x198] ;  /* 0x0001980001d57983 */ /* 0x000ee20000100800 */
[----:B--2---:R-:W-:-:S03]  /*1840*/  FFMA.FTZ R207, R205, R11, R9 ;  /* 0x0000000bcdcf7223 */ /* 0x004fc60000010009 */
[----:B------:R-:W2:Y:S01]  /*1850*/  LDL R205, [R1+0x19c] ;  /* 0x00019c0001cd7983 */ /* 0x000ea20000100800 */
[----:B------:R-:W-:Y:S01]  /*1860*/  PRMT R210, RZ, 0x7610, R210 ;  /* 0x00007610ffd27816 */ /* 0x000fe200000000d2 */
[----:B------:R-:W-:Y:S01]  /*1870*/  FADD.FTZ R135, R135, R209 ;  /* 0x000000d187877221 */ /* 0x000fe20000010000 */
[----:B------:R-:W-:Y:S01]  /*1880*/  PRMT R214, RZ, 0x7610, R214 ;  /* 0x00007610ffd67816 */ /* 0x000fe200000000d6 */
[----:B------:R-:W-:Y:S01]  /*1890*/  FFMA.FTZ R103, R236, R209, R103 ;  /* 0x000000d1ec677223 */ /* 0x000fe20000010067 */
[----:B------:R1:W-:Y:S01]  /*18a0*/  STL [R1+0x40], R207 ;  /* 0x000040cf01007387 */ /* 0x0003e20000100800 */
[----:B----4-:R-:W-:-:S03]  /*18b0*/  FMUL.FTZ R9, R206, R210 ;  /* 0x000000d2ce097220 */ /* 0x010fc60000410000 */
[----:B------:R-:W4:Y:S01]  /*18c0*/  LDL R209, [R1+0x190] ;  /* 0x0001900001d17983 */ /* 0x000f220000100800 */
[----:B------:R-:W-:Y:S01]  /*18d0*/  ISETP.NE.U32.AND P4, PT, RZ, c[0x0][0x218], PT ;  /* 0x00008600ff007a0c */ /* 0x000fe20003f85070 */
[----:B---3--:R-:W-:Y:S02]  /*18e0*/  FFMA.FTZ R206, R204, R214, R9 ;  /* 0x000000d6ccce7223 */ /* 0x008fe40000010009 */
[----:B------:R-:W3:Y:S01]  /*18f0*/  LDL R204, [R1+0x194] ;  /* 0x0001940001cc7983 */ /* 0x000ee20000100800 */
[----:B------:R-:W-:Y:S01]  /*1900*/  ISETP.NE.AND.EX P4, PT, RZ, c[0x0][0x21c], PT, P4 ;  /* 0x00008700ff007a0c */ /* 0x000fe20003f85340 */
[----:B------:R-:W-:Y:S01]  /*1910*/  FMUL.FTZ R235, R3, R235 ;  /* 0x000000eb03eb7220 */ /* 0x000fe20000410000 */
[----:B------:R-:W-:Y:S01]  /*1920*/  PRMT R9, RZ, 0x5410, R211 ;  /* 0x00005410ff097816 */ /* 0x000fe200000000d3 */
[----:B------:R-:W-:Y:S02]  /*1930*/  FADD.FTZ R64, R64, R11 ;  /* 0x0000000b40407221 */ /* 0x000fe40000010000 */
[----:B------:R-:W-:Y:S01]  /*1940*/  FFMA.FTZ R24, R235, R11, R24 ;  /* 0x0000000beb187223 */ /* 0x000fe20000010018 */
[----:B------:R-:W-:Y:S01]  /*1950*/  PRMT R11, RZ, 0x5410, R215 ;  /* 0x00005410ff0b7816 */ /* 0x000fe200000000d7 */
[----:B------:R-:W-:-:S02]  /*1960*/  FADD.FTZ R136, R136, R10 ;  /* 0x0000000a88887221 */ /* 0x000fc40000010000 */
[----:B------:R-:W-:Y:S02]  /*1970*/  FFMA.FTZ R104, R235, R10, R104 ;  /* 0x0000000aeb687223 */ /* 0x000fe40000010068 */
[----:B------:R-:W-:Y:S02]  /*1980*/  FMUL.FTZ R10, R213, R9 ;  /* 0x00000009d50a7220 */ /* 0x000fe40000410000 */
[----:B------:R-:W-:Y:S02]  /*1990*/  FMUL.FTZ R218, R3, R218 ;  /* 0x000000da03da7220 */ /* 0x000fe40000410000 */
[-C--:B--2---:R-:W-:Y:S01]  /*19a0*/  FFMA.FTZ R205, R205, R11.reuse, R10 ;  /* 0x0000000bcdcd7223 */ /* 0x084fe2000001000a */
[----:B------:R-:W-:Y:S01]  /*19b0*/  @P4 LEA R10, P5, R4, c[0x0][0x218], 0x4 ;  /* 0x00008600040a4a11 */ /* 0x000fe200078a20ff */
[----:B------:R-:W-:Y:S02]  /*19c0*/  FADD.FTZ R66, R66, R11 ;  /* 0x0000000b42427221 */ /* 0x000fe40000010000 */
[----:B------:R-:W-:Y:S01]  /*19d0*/  FFMA.FTZ R26, R218, R11, R26 ;  /* 0x0000000bda1a7223 */ /* 0x000fe2000001001a */
[----:B------:R-:W-:-:S02]  /*19e0*/  @P4 LEA.HI.X R11, R4, c[0x0][0x21c], RZ, 0x4, P5 ;  /* 0x00008700040b4a11 */ /* 0x000fc400028f24ff */
[----:B------:R-:W-:Y:S02]  /*19f0*/  PRMT R211, RZ, 0x7610, R211 ;  /* 0x00007610ffd37816 */ /* 0x000fe400000000d3 */
[----:B------:R-:W-:Y:S01]  /*1a00*/  PRMT R215, RZ, 0x7610, R215 ;  /* 0x00007610ffd77816 */ /* 0x000fe200000000d7 */
[----:B------:R4:W5:Y:S01]  /*1a10*/  @P4 LDG.E.128 R172, [R10.64] ;  /* 0x000000040aac4981 */ /* 0x000962000c1e1d00 */
[----:B------:R-:W-:Y:S02]  /*1a20*/  FADD.FTZ R138, R138, R9 ;  /* 0x000000098a8a7221 */ /* 0x000fe40000010000 */
[----:B------:R-:W-:Y:S02]  /*1a30*/  FFMA.FTZ R106, R218, R9, R106 ;  /* 0x00000009da6a7223 */ /* 0x000fe4000001006a */
[----:B------:R-:W-:Y:S02]  /*1a40*/  FMUL.FTZ R9, R3, R12 ;  /* 0x0000000c03097220 */ /* 0x000fe40000410000 */
[----:B----4-:R-:W-:-:S02]  /*1a50*/  FMUL.FTZ R10, R209, R211 ;  /* 0x000000d3d10a7220 */ /* 0x010fc40000410000 */
[----:B------:R-:W-:Y:S02]  /*1a60*/  FADD.FTZ R12, RZ, R249 ;  /* 0x000000f9ff0c7221 */ /* 0x000fe40000010000 */
[----:B------:R-:W-:Y:S01]  /*1a70*/  FFMA.FTZ R11, R229, R249, RZ ;  /* 0x000000f9e50b7223 */ /* 0x000fe200000100ff */
[----:B------:R1:W-:Y:S01]  /*1a80*/  STL [R1+0x2c], R206 ;  /* 0x00002cce01007387 */ /* 0x0003e20000100800 */
[----:B------:R-:W-:Y:S02]  /*1a90*/  FADD.FTZ R12, R12, R0 ;  /* 0x000000000c0c7221 */ /* 0x000fe40000010000 */
[----:B------:R-:W-:Y:S01]  /*1aa0*/  FFMA.FTZ R11, R241, R0, R11 ;  /* 0x00000000f10b7223 */ /* 0x000fe2000001000b */
[----:B------:R1:W-:Y:S01]  /*1ab0*/  STL [R1+0x28], R205 ;  /* 0x000028cd01007387 */ /* 0x0003e20000100800 */
[----:B---3--:R-:W-:-:S05]  /*1ac0*/  FFMA.FTZ R204, R204, R215, R10 ;  /* 0x000000d7cccc7223 */ /* 0x008fca000001000a */
[----:B------:R1:W-:Y:S04]  /*1ad0*/  STL [R1+0x4], R204 ;  /* 0x000004cc01007387 */ /* 0x0003e80000100800 */
[----:B0-----:R1:W5:Y:S01]  /*1ae0*/  LDL.LU R0, [R1+0x1d0] ;  /* 0x0001d00001007983 */ /* 0x0013620000300800 */
[----:B------:R-:W-:Y:S02]  /*1af0*/  FADD.FTZ R12, R12, R212 ;  /* 0x000000d40c0c7221 */ /* 0x000fe40000010000 */
[----:B------:R-:W-:Y:S02]  /*1b00*/  FFMA.FTZ R11, R240, R212, R11 ;  /* 0x000000d4f00b7223 */ /* 0x000fe4000001000b */
[----:B------:R-:W-:Y:S02]  /*1b10*/  FADD.FTZ R12, R12, R208 ;  /* 0x000000d00c0c7221 */ /* 0x000fe40000010000 */
[----:B------:R-:W-:-:S02]  /*1b20*/  FFMA.FTZ R11, R236, R208, R11 ;  /* 0x000000d0ec0b7223 */ /* 0x000fc4000001000b */
[----:B------:R-:W-:Y:S02]  /*1b30*/  FMUL.FTZ R219, R3, R219 ;  /* 0x000000db03db7220 */ /* 0x000fe40000410000 */
[----:B------:R-:W-:Y:S02]  /*1b40*/  FADD.FTZ R12, R12, R207 ;  /* 0x000000cf0c0c7221 */ /* 0x000fe40000010000 */
[----:B------:R-:W-:Y:S02]  /*1b50*/  FFMA.FTZ R11, R235, R207, R11 ;  /* 0x000000cfeb0b7223 */ /* 0x000fe4000001000b */
[----:B------:R-:W-:Y:S02]  /*1b60*/  FADD.FTZ R12, R12, R206 ;  /* 0x000000ce0c0c7221 */ /* 0x000fe40000010000 */
[----:B------:R-:W-:Y:S02]  /*1b70*/  FFMA.FTZ R11, R219, R206, R11 ;  /* 0x000000cedb0b7223 */ /* 0x000fe4000001000b */
[----:B------:R-:W-:-:S02]  /*1b80*/  FADD.FTZ R12, R12, R205 ;  /* 0x000000cd0c0c7221 */ /* 0x000fc40000010000 */
[----:B------:R-:W-:Y:S01]  /*1b90*/  FFMA.FTZ R11, R218, R205, R11 ;  /* 0x000000cdda0b7223 */ /* 0x000fe2000001000b */
[----:B------:R-:W-:Y:S01]  /*1ba0*/  IADD3 R10, R4, 0x20, RZ ;  /* 0x00000020040a7810 */ /* 0x000fe20007ffe0ff */
[----:B------:R-:W-:Y:S02]  /*1bb0*/  FADD.FTZ R65, R65, R214 ;  /* 0x000000d641417221 */ /* 0x000fe40000010000 */
[----:B------:R-:W-:Y:S02]  /*1bc0*/  FFMA.FTZ R25, R219, R214, R25 ;  /* 0x000000d6db197223 */ /* 0x000fe40000010019 */
[----:B------:R-:W-:Y:S02]  /*1bd0*/  FADD.FTZ R137, R137, R210 ;  /* 0x000000d289897221 */ /* 0x000fe40000010000 */
[----:B------:R-:W-:Y:S02]  /*1be0*/  FFMA.FTZ R105, R219, R210, R105 ;  /* 0x000000d2db697223 */ /* 0x000fe40000010069 */
[----:B------:R-:W-:-:S02]  /*1bf0*/  FADD.FTZ R67, R67, R215 ;  /* 0x000000d743437221 */ /* 0x000fc40000010000 */
[----:B------:R-:W-:Y:S02]  /*1c00*/  FFMA.FTZ R27, R9, R215, R27 ;  /* 0x000000d7091b7223 */ /* 0x000fe4000001001b */
[----:B------:R-:W-:Y:S02]  /*1c10*/  FADD.FTZ R139, R139, R211 ;  /* 0x000000d38b8b7221 */ /* 0x000fe40000010000 */
[C---:B------:R-:W-:Y:S02]  /*1c20*/  FFMA.FTZ R107, R9.reuse, R211, R107 ;  /* 0x000000d3096b7223 */ /* 0x040fe4000001006b */
[----:B------:R-:W-:Y:S02]  /*1c30*/  FADD.FTZ R12, R12, R204 ;  /* 0x000000cc0c0c7221 */ /* 0x000fe40000010000 */
[----:B------:R-:W-:Y:S02]  /*1c40*/  FFMA.FTZ R11, R9, R204, R11 ;  /* 0x000000cc090b7223 */ /* 0x000fe4000001000b */
.L_x_3:
[----:B-1----:R-:W-:Y:S05]  /*1c50*/  BSYNC B1 ;  /* 0x0000000000017941 */ /* 0x002fea0003800000 */
.L_x_2:
[----:B------:R-:W-:Y:S01]  /*1c60*/  BSSY B1, `(.L_x_4) ;  /* 0x0000099000017945 */ /* 0x000fe20003800000 */
[----:B------:R-:W-:Y:S05]  /*1c70*/  @!P1 BRA `(.L_x_5) ;  /* 0x0000097000009947 */ /* 0x000fea0003800000 */
[C---:B------:R-:W-:Y:S01]  /*1c80*/  LEA R204, P4, R10.reuse, c[0x0][0x188], 0x4 ;  /* 0x000062000acc7a11 */ /* 0x040fe200078820ff */
[----:B------:R-:W-:Y:S01]  /*1c90*/  IMAD.MOV.U32 R212, RZ, RZ, 0x10 ;  /* 0x00000010ffd47424 */ /* 0x000fe200078e00ff */
[----:B------:R0:W-:Y:S02]  /*1ca0*/  STL [R1+0x1d8], R5 ;  /* 0x0001d80501007387 */ /* 0x0001e40000100800 */
[C---:B------:R-:W-:Y:S01]  /*1cb0*/  LEA.HI.X R205, R10.reuse, c[0x0][0x18c], RZ, 0x4, P4 ;  /* 0x000063000acd7a11 */ /* 0x040fe200020f24ff */
[CC--:B------:R-:W-:Y:S01]  /*1cc0*/  IMAD.WIDE.U32 R208, R10.reuse, R212.reuse, c[0x0][0x210] ;  /* 0x000084000ad07625 */ /* 0x0c0fe200078e00d4 */
[----:B------:R-:W-:Y:S03]  /*1cd0*/  STL [R1+0x1d4], R4 ;  /* 0x0001d40401007387 */ /* 0x000fe60000100800 */
[----:B------:R-:W-:Y:S01]  /*1ce0*/  IMAD.WIDE.U32 R212, R10, R212, c[0x0][0x208] ;  /* 0x000082000ad47625 */ /* 0x000fe200078e00d4 */
[----:B------:R-:W2:Y:S04]  /*1cf0*/  LDG.E.128 R204, [R204.64] ;  /* 0x00000004cccc7981 */ /* 0x000ea8000c1e1d00 */
[----:B------:R-:W3:Y:S04]  /*1d00*/  LDG.E.128 R208, [R208.64] ;  /* 0x00000004d0d07981 */ /* 0x000ee8000c1e1d00 */
[----:B-----5:R1:W-:Y:S04]  /*1d10*/  STL [R1+0x1d0], R0 ;  /* 0x0001d00001007387 */ /* 0x0203e80000100800 */
[----:B------:R-:W4:Y:S04]  /*1d20*/  LDG.E.128 R212, [R212.64] ;  /* 0x00000004d4d47981 */ /* 0x000f28000c1e1d00 */
[----:B0-----:R-:W3:Y:S04]  /*1d30*/  LDL R5, [R1+0x188] ;  /* 0x0001880001057983 */ /* 0x001ee80000100800 */
[----:B-1----:R-:W4:Y:S01]  /*1d40*/  LDL R0, [R1+0x18c] ;  /* 0x00018c0001007983 */ /* 0x002f220000100800 */
[----:B------:R-:W0:Y:S03]  /*1d50*/  LDC.U8 R15, c[0x0][0x1f0] ;  /* 0x00007c00ff0f7b82 */ /* 0x000e260000000000 */
[----:B------:R-:W4:Y:S01]  /*1d60*/  LDL R4, [R1+0x184] ;  /* 0x0001840001047983 */ /* 0x000f220000100800 */
[----:B0-----:R-:W-:-:S04]  /*1d70*/  ISETP.NE.AND P4, PT, R15, RZ, PT ;  /* 0x000000ff0f00720c */ /* 0x001fc80003f85270 */
[----:B------:R-:W-:Y:S02]  /*1d80*/  FSEL R14, R2, RZ, !P4 ;  /* 0x000000ff020e7208 */ /* 0x000fe40006000000 */
[--C-:B--2---:R-:W-:Y:S02]  /*1d90*/  PRMT R225, RZ, 0x5410, R206.reuse ;  /* 0x00005410ffe17816 */ /* 0x104fe400000000ce */
[----:B------:R-:W-:Y:S02]  /*1da0*/  PRMT R217, RZ, 0x7610, R206 ;  /* 0x00007610ffd97816 */ /* 0x000fe400000000ce */
[--C-:B------:R-:W-:Y:S02]  /*1db0*/  PRMT R244, RZ, 0x5410, R204.reuse ;  /* 0x00005410fff47816 */ /* 0x100fe400000000cc */
[----:B------:R-:W-:Y:S02]  /*1dc0*/  PRMT R237, RZ, 0x7610, R204 ;  /* 0x00007610ffed7816 */ /* 0x000fe400000000cc */
[----:B------:R-:W-:-:S02]  /*1dd0*/  PRMT R232, RZ, 0x5410, R205 ;  /* 0x00005410ffe87816 */ /* 0x000fc400000000cd */
[----:B------:R-:W-:Y:S02]  /*1de0*/  PRMT R228, RZ, 0x7610, R205 ;  /* 0x00007610ffe47816 */ /* 0x000fe400000000cd */
[--C-:B------:R-:W-:Y:S02]  /*1df0*/  PRMT R15, RZ, 0x5410, R207.reuse ;  /* 0x00005410ff0f7816 */ /* 0x100fe400000000cf */
[----:B------:R-:W-:Y:S02]  /*1e00*/  PRMT R206, RZ, 0x7610, R207 ;  /* 0x00007610ffce7816 */ /* 0x000fe400000000cf */
[----:B---3--:R-:W-:Y:S01]  /*1e10*/  PRMT R204, RZ, 0x5410, R208 ;  /* 0x00005410ffcc7816 */ /* 0x008fe200000000d0 */
[C---:B------:R-:W-:Y:S01]  /*1e20*/  FADD.FTZ R244, -R14.reuse, R244 ;  /* 0x000000f40ef47221 */ /* 0x040fe20000010100 */
[----:B----4-:R-:W-:Y:S01]  /*1e30*/  PRMT R205, RZ, 0x5410, R212 ;  /* 0x00005410ffcd7816 */ /* 0x010fe200000000d4 */
[C---:B------:R-:W-:Y:S01]  /*1e40*/  FADD.FTZ R237, -R14.reuse, R237 ;  /* 0x000000ed0eed7221 */ /* 0x040fe20000010100 */
[----:B------:R-:W2:Y:S01]  /*1e50*/  LDL R207, [R1+0x178] ;  /* 0x0001780001cf7983 */ /* 0x000ea20000100800 */
[----:B------:R-:W-:-:S02]  /*1e60*/  FADD.FTZ R232, -R14, R232 ;  /* 0x000000e80ee87221 */ /* 0x000fc40000010100 */
[C---:B------:R-:W-:Y:S02]  /*1e70*/  FADD.FTZ R228, -R14.reuse, R228 ;  /* 0x000000e40ee47221 */ /* 0x040fe40000010100 */
[C---:B------:R-:W-:Y:S02]  /*1e80*/  FADD.FTZ R225, -R14.reuse, R225 ;  /* 0x000000e10ee17221 */ /* 0x040fe40000010100 */
[C---:B------:R-:W-:Y:S02]  /*1e90*/  FADD.FTZ R217, -R14.reuse, R217 ;  /* 0x000000d90ed97221 */ /* 0x040fe40000010100 */
[C---:B------:R-:W-:Y:S02]  /*1ea0*/  FADD.FTZ R15, -R14.reuse, R15 ;  /* 0x0000000f0e0f7221 */ /* 0x040fe40000010100 */
[----:B------:R-:W-:Y:S02]  /*1eb0*/  FADD.FTZ R206, -R14, R206 ;  /* 0x000000ce0ece7221 */ /* 0x000fe40000010100 */
[----:B------:R-:W-:-:S04]  /*1ec0*/  FMUL.FTZ R14, R5, R204 ;  /* 0x000000cc050e7220 */ /* 0x000fc80000410000 */
[----:B------:R-:W-:Y:S02]  /*1ed0*/  FFMA.FTZ R5, R0, R205, R14 ;  /* 0x000000cd00057223 */ /* 0x000fe4000001000e */
[----:B------:R-:W3:Y:S04]  /*1ee0*/  LDL R14, [R1+0x180] ;  /* 0x00018000010e7983 */ /* 0x000ee80000100800 */
[----:B------:R-:W4:Y:S01]  /*1ef0*/  LDL R0, [R1+0x17c] ;  /* 0x00017c0001007983 */ /* 0x000f220000100800 */
[----:B------:R-:W-:Y:S01]  /*1f00*/  FMUL.FTZ R244, R3, R244 ;  /* 0x000000f403f47220 */ /* 0x000fe20000410000 */
[----:B------:R-:W-:Y:S01]  /*1f10*/  PRMT R208, RZ, 0x7610, R208 ;  /* 0x00007610ffd07816 */ /* 0x000fe200000000d0 */
[----:B------:R-:W-:Y:S01]  /*1f20*/  FADD.FTZ R140, R140, R204 ;  /* 0x000000cc8c8c7221 */ /* 0x000fe20000010000 */
[----:B------:R-:W-:Y:S01]  /*1f30*/  PRMT R212, RZ, 0x7610, R212 ;  /* 0x00007610ffd47816 */ /* 0x000fe200000000d4 */
[----:B------:R-:W-:Y:S01]  /*1f40*/  FFMA.FTZ R108, R244, R204, R108 ;  /* 0x000000ccf46c7223 */ /* 0x000fe2000001006c */
[----:B------:R-:W-:Y:S01]  /*1f50*/  PRMT R204, RZ, 0x5410, R209 ;  /* 0x00005410ffcc7816 */ /* 0x000fe200000000d1 */
[----:B------:R-:W-:-:S02]  /*1f60*/  FADD.FTZ R68, R68, R205 ;  /* 0x000000cd44447221 */ /* 0x000fc40000010000 */
[----:B------:R-:W-:Y:S01]  /*1f70*/  FFMA.FTZ R28, R244, R205, R28 ;  /* 0x000000cdf41c7223 */ /* 0x000fe2000001001c */
[----:B------:R-:W-:Y:S01]  /*1f80*/  PRMT R205, RZ, 0x5410, R213 ;  /* 0x00005410ffcd7816 */ /* 0x000fe200000000d5 */
[----:B------:R-:W-:Y:S01]  /*1f90*/  FMUL.FTZ R237, R3, R237 ;  /* 0x000000ed03ed7220 */ /* 0x000fe20000410000 */
[----:B------:R0:W-:Y:S01]  /*1fa0*/  STL [R1+0x8c], R5 ;  /* 0x00008c0501007387 */ /* 0x0001e20000100800 */
[----:B------:R-:W-:Y:S02]  /*1fb0*/  FADD.FTZ R69, R69, R212 ;  /* 0x000000d445457221 */ /* 0x000fe40000010000 */
[----:B------:R-:W-:Y:S02]  /*1fc0*/  FFMA.FTZ R29, R237, R212, R29 ;  /* 0x000000d4ed1d7223 */ /* 0x000fe4000001001d */
[----:B------:R-:W-:Y:S02]  /*1fd0*/  FADD.FTZ R141, R141, R208 ;  /* 0x000000d08d8d7221 */ /* 0x000fe40000010000 */
[----:B------:R-:W-:-:S02]  /*1fe0*/  FFMA.FTZ R109, R237, R208, R109 ;  /* 0x000000d0ed6d7223 */ /* 0x000fc4000001006d */
[----:B---3--:R-:W-:-:S04]  /*1ff0*/  FMUL.FTZ R14, R14, R208 ;  /* 0x000000d00e0e7220 */ /* 0x008fc80000410000 */
[----:B------:R-:W-:Y:S02]  /*2000*/  FFMA.FTZ R4, R4, R212, R14 ;  /* 0x000000d404047223 */ /* 0x000fe4000001000e */
[----:B--2---:R-:W-:Y:S01]  /*2010*/  FMUL.FTZ R14, R207, R204 ;  /* 0x000000cccf0e7220 */ /* 0x004fe20000410000 */
[----:B------:R-:W2:Y:S03]  /*2020*/  LDL R212, [R1+0x174] ;  /* 0x0001740001d47983 */ /* 0x000ea60000100800 */
[----:B----4-:R-:W-:Y:S01]  /*2030*/  FFMA.FTZ R0, R0, R205, R14 ;  /* 0x000000cd00007223 */ /* 0x010fe2000001000e */
[----:B------:R1:W-:Y:S04]  /*2040*/  STL [R1+0x78], R4 ;  /* 0x0000780401007387 */ /* 0x0003e80000100800 */
[----:B------:R-:W3:Y:S04]  /*2050*/  LDL R14, [R1+0x170] ;  /* 0x00017000010e7983 */ /* 0x000ee80000100800 */
[----:B------:R-:W4:Y:S01]  /*2060*/  LDL R208, [R1+0x168] ;  /* 0x0001680001d07983 */ /* 0x000f220000100800 */
[----:B------:R-:W-:-:S03]  /*2070*/  PRMT R209, RZ, 0x7610, R209 ;  /* 0x00007610ffd17816 */ /* 0x000fc600000000d1 */
[----:B------:R-:W4:Y:S01]  /*2080*/  LDL R207, [R1+0x16c] ;  /* 0x00016c0001cf7983 */ /* 0x000f220000100800 */
[C---:B------:R-:W-:Y:S01]  /*2090*/  FMUL.FTZ R232, R3.reuse, R232 ;  /* 0x000000e803e87220 */ /* 0x040fe20000410000 */
[----:B------:R-:W-:Y:S01]  /*20a0*/  PRMT R213, RZ, 0x7610, R213 ;  /* 0x00007610ffd57816 */ /* 0x000fe200000000d5 */
[----:B------:R-:W-:Y:S02]  /*20b0*/  FMUL.FTZ R228, R3, R228 ;  /* 0x000000e403e47220 */ /* 0x000fe40000410000 */
[----:B------:R-:W-:Y:S02]  /*20c0*/  FADD.FTZ R142, R142, R204 ;  /* 0x000000cc8e8e7221 */ /* 0x000fe40000010000 */
[----:B------:R-:W-:Y:S01]  /*20d0*/  FFMA.FTZ R110, R232, R204, R110 ;  /* 0x000000cce86e7223 */ /* 0x000fe2000001006e */
[----:B------:R-:W-:Y:S01]  /*20e0*/  PRMT R204, RZ, 0x5410, R210 ;  /* 0x00005410ffcc7816 */ /* 0x000fe200000000d2 */
[----:B------:R0:W-:Y:S01]  /*20f0*/  STL [R1+0x64], R0 ;  /* 0x0000640001007387 */ /* 0x0001e20000100800 */
[----:B------:R-:W-:-:S02]  /*2100*/  FADD.FTZ R71, R71, R213 ;  /* 0x000000d547477221 */ /* 0x000fc40000010000 */
[----:B------:R-:W-:Y:S02]  /*2110*/  FFMA.FTZ R31, R228, R213, R31 ;  /* 0x000000d5e41f7223 */ /* 0x000fe4000001001f */
[----:B---3--:R-:W-:-:S04]  /*2120*/  FMUL.FTZ R14, R14, R209 ;  /* 0x000000d10e0e7220 */ /* 0x008fc80000410000 */
[----:B--2---:R-:W-:Y:S02]  /*2130*/  FFMA.FTZ R212, R212, R213, R14 ;  /* 0x000000d5d4d47223 */ /* 0x004fe4000001000e */
[----:B------:R-:W2:Y:S01]  /*2140*/  LDL R213, [R1+0x160] ;  /* 0x0001600001d57983 */ /* 0x000ea20000100800 */
[----:B----4-:R-:W-:-:S03]  /*2150*/  FMUL.FTZ R14, R208, R204 ;  /* 0x000000ccd00e7220 */ /* 0x010fc60000410000 */
[----:B------:R3:W-:Y:S04]  /*2160*/  STL [R1+0x50], R212 ;  /* 0x000050d401007387 */ /* 0x0007e80000100800 */
[----:B------:R-:W4:Y:S01]  /*2170*/  LDL R208, [R1+0x164] ;  /* 0x0001640001d07983 */ /* 0x000f220000100800 */
[----:B------:R-:W-:Y:S02]  /*2180*/  FADD.FTZ R70, R70, R205 ;  /* 0x000000cd46467221 */ /* 0x000fe40000010000 */
[----:B------:R-:W-:Y:S01]  /*2190*/  FFMA.FTZ R30, R232, R205, R30 ;  /* 0x000000cde81e7223 */ /* 0x000fe2000001001e */
[----:B------:R-:W-:Y:S01]  /*21a0*/  PRMT R205, RZ, 0x5410, R214 ;  /* 0x00005410ffcd7816 */ /* 0x000fe200000000d6 */
[----:B------:R-:W-:Y:S02]  /*21b0*/  FMUL.FTZ R225, R3, R225 ;  /* 0x000000e103e17220 */ /* 0x000fe40000410000 */
[----:B------:R-:W-:-:S02]  /*21c0*/  FADD.FTZ R143, R143, R209 ;  /* 0x000000d18f8f7221 */ /* 0x000fc40000010000 */
[----:B------:R-:W-:Y:S02]  /*21d0*/  FFMA.FTZ R111, R228, R209, R111 ;  /* 0x000000d1e46f7223 */ /* 0x000fe4000001006f */
[----:B------:R-:W-:Y:S02]  /*21e0*/  FADD.FTZ R72, R72, R205 ;  /* 0x000000cd48487221 */ /* 0x000fe40000010000 */
[-C--:B------:R-:W-:Y:S02]  /*21f0*/  FFMA.FTZ R32, R225, R205.reuse, R32 ;  /* 0x000000cde1207223 */ /* 0x080fe40000010020 */
[----:B------:R-:W-:Y:S02]  /*2200*/  FFMA.FTZ R209, R207, R205, R14 ;  /* 0x000000cdcfd17223 */ /* 0x000fe4000001000e */
[----:B------:R-:W3:Y:S01]  /*2210*/  LDL R205, [R1+0x158] ;  /* 0x0001580001cd7983 */ /* 0x000ee20000100800 */
[----:B------:R-:W-:-:S03]  /*2220*/  PRMT R210, RZ, 0x7610, R210 ;  /* 0x00007610ffd27816 */ /* 0x000fc600000000d2 */
[----:B------:R-:W3:Y:S01]  /*2230*/  LDL R207, [R1+0x15c] ;  /* 0x00015c0001cf7983 */ /* 0x000ee20000100800 */
[----:B------:R-:W-:Y:S01]  /*2240*/  PRMT R214, RZ, 0x7610, R214 ;  /* 0x00007610ffd67816 */ /* 0x000fe200000000d6 */
[----:B------:R-:W-:Y:S02]  /*2250*/  FMUL.FTZ R217, R3, R217 ;  /* 0x000000d903d97220 */ /* 0x000fe40000410000 */
[----:B------:R0:W-:Y:S01]  /*2260*/  STL [R1+0x3c], R209 ;  /* 0x00003cd101007387 */ /* 0x0001e20000100800 */
[----:B------:R-:W-:Y:S02]  /*2270*/  FADD.FTZ R145, R145, R210 ;  /* 0x000000d291917221 */ /* 0x000fe40000010000 */
[-C--:B------:R-:W-:Y:S02]  /*2280*/  FFMA.FTZ R113, R217, R210.reuse, R113 ;  /* 0x000000d2d9717223 */ /* 0x080fe40000010071 */
[----:B--2---:R-:W-:Y:S02]  /*2290*/  FMUL.FTZ R14, R213, R210 ;  /* 0x000000d2d50e7220 */ /* 0x004fe40000410000 */
[----:B------:R-:W2:Y:S02]  /*22a0*/  LDL R213, [R1+0x150] ;  /* 0x0001500001d57983 */ /* 0x000ea40000100800 */
[----:B----4-:R-:W-:-:S05]  /*22b0*/  FFMA.FTZ R208, R208, R214, R14 ;  /* 0x000000d6d0d07223 */ /* 0x010fca000001000e */
[----:B------:R4:W-:Y:S04]  /*22c0*/  STL [R1+0x24], R208 ;  /* 0x000024d001007387 */ /* 0x0009e80000100800 */
[----:B------:R-:W4:Y:S01]  /*22d0*/  LDL R210, [R1+0x154] ;  /* 0x0001540001d27983 */ /* 0x000f220000100800 */
[----:B------:R-:W-:Y:S01]  /*22e0*/  ISETP.NE.U32.AND P4, PT, RZ, c[0x0][0x218], PT ;  /* 0x00008600ff007a0c */ /* 0x000fe20003f85070 */
[----:B------:R-:W-:Y:S01]  /*22f0*/  FMUL.FTZ R14, R3, R15 ;  /* 0x0000000f030e7220 */ /* 0x000fe20000410000 */
[----:B------:R-:W-:Y:S02]  /*2300*/  PRMT R15, RZ, 0x5410, R211 ;  /* 0x00005410ff0f7816 */ /* 0x000fe400000000d3 */
[----:B------:R-:W-:Y:S01]  /*2310*/  ISETP.NE.AND.EX P4, PT, RZ, c[0x0][0x21c], PT, P4 ;  /* 0x00008700ff007a0c */ /* 0x000fe20003f85340 */
[----:B------:R-:W-:-:S02]  /*2320*/  FADD.FTZ R144, R144, R204 ;  /* 0x000000cc90907221 */ /* 0x000fc40000010000 */
[----:B------:R-:W-:Y:S02]  /*2330*/  FFMA.FTZ R112, R225, R204, R112 ;  /* 0x000000cce1707223 */ /* 0x000fe40000010070 */
[----:B---3--:R-:W-:Y:S01]  /*2340*/  FMUL.FTZ R204, R205, R15 ;  /* 0x0000000fcdcc7220 */ /* 0x008fe20000410000 */
[----:B------:R-:W-:-:S05]  /*2350*/  PRMT R205, RZ, 0x5410, R215 ;  /* 0x00005410ffcd7816 */ /* 0x000fca00000000d7 */
[-C--:B------:R-:W-:Y:S02]  /*2360*/  FFMA.FTZ R207, R207, R205.reuse, R204 ;  /* 0x000000cdcfcf7223 */ /* 0x080fe400000100cc */
[----:B------:R-:W-:Y:S01]  /*2370*/  @P4 LEA R204, P5, R10, c[0x0][0x218], 0x4 ;  /* 0x000086000acc4a11 */ /* 0x000fe200078a20ff */
[----:B------:R-:W-:Y:S02]  /*2380*/  FADD.FTZ R74, R74, R205 ;  /* 0x000000cd4a4a7221 */ /* 0x000fe40000010000 */
[----:B------:R-:W-:Y:S01]  /*2390*/  FFMA.FTZ R34, R14, R205, R34 ;  /* 0x000000cd0e227223 */ /* 0x000fe20000010022 */
[----:B------:R-:W-:Y:S02]  /*23a0*/  @P4 LEA.HI.X R205, R10, c[0x0][0x21c], RZ, 0x4, P5 ;  /* 0x000087000acd4a11 */ /* 0x000fe400028f24ff */
[----:B------:R-:W-:Y:S02]  /*23b0*/  PRMT R211, RZ, 0x7610, R211 ;  /* 0x00007610ffd37816 */ /* 0x000fe400000000d3 */
[----:B------:R-:W-:Y:S01]  /*23c0*/  PRMT R215, RZ, 0x7610, R215 ;  /* 0x00007610ffd77816 */ /* 0x000fe200000000d7 */
[----:B------:R2:W5:Y:S01]  /*23d0*/  @P4 LDG.E.128 R176, [R204.64] ;  /* 0x00000004ccb04981 */ /* 0x000562000c1e1d00 */
[----:B------:R-:W-:-:S02]  /*23e0*/  FADD.FTZ R12, R12, R5 ;  /* 0x000000050c0c7221 */ /* 0x000fc40000010000 */
[----:B------:R-:W-:Y:S01]  /*23f0*/  FFMA.FTZ R11, R244, R5, R11 ;  /* 0x00000005f40b7223 */ /* 0x000fe2000001000b */
[----:B------:R3:W-:Y:S01]  /*2400*/  STL [R1+0x20], R207 ;  /* 0x000020cf01007387 */ /* 0x0007e20000100800 */
[----:B------:R-:W-:Y:S02]  /*2410*/  FADD.FTZ R12, R12, R4 ;  /* 0x000000040c0c7221 */ /* 0x000fe40000010000 */
[----:B------:R-:W-:Y:S02]  /*2420*/  FFMA.FTZ R11, R237, R4, R11 ;  /* 0x00000004ed0b7223 */ /* 0x000fe4000001000b */
[----:B------:R-:W-:Y:S02]  /*2430*/  FADD.FTZ R12, R12, R0 ;  /* 0x000000000c0c7221 */ /* 0x000fe40000010000 */
[----:B------:R-:W-:Y:S02]  /*2440*/  FFMA.FTZ R11, R232, R0, R11 ;  /* 0x00000000e80b7223 */ /* 0x000fe4000001000b */
[----:B--2---:R-:W-:-:S04]  /*2450*/  FMUL.FTZ R204, R213, R211 ;  /* 0x000000d3d5cc7220 */ /* 0x004fc80000410000 */
[----:B----4-:R-:W-:-:S05]  /*2460*/  FFMA.FTZ R205, R210, R215, R204 ;  /* 0x000000d7d2cd7223 */ /* 0x010fca00000100cc */
[----:B------:R3:W-:Y:S04]  /*2470*/  STL [R1], R205 ;  /* 0x000000cd01007387 */ /* 0x0007e80000100800 */
[----:B0-----:R3:W5:Y:S04]  /*2480*/  LDL.LU R5, [R1+0x1d8] ;  /* 0x0001d80001057983 */ /* 0x0017680000300800 */
[----:B-1----:R3:W5:Y:S04]  /*2490*/  LDL.LU R4, [R1+0x1d4] ;  /* 0x0001d40001047983 */ /* 0x0027680000300800 */
[----:B------:R3:W5:Y:S01]  /*24a0*/  LDL.LU R0, [R1+0x1d0] ;  /* 0x0001d00001007983 */ /* 0x0007620000300800 */
[----:B------:R-:W-:-:S02]  /*24b0*/  FADD.FTZ R12, R12, R212 ;  /* 0x000000d40c0c7221 */ /* 0x000fc40000010000 */
[----:B------:R-:W-:Y:S02]  /*24c0*/  FFMA.FTZ R11, R228, R212, R11 ;  /* 0x000000d4e40b7223 */ /* 0x000fe4000001000b */
[----:B------:R-:W-:Y:S02]  /*24d0*/  FADD.FTZ R12, R12, R209 ;  /* 0x000000d10c0c7221 */ /* 0x000fe40000010000 */
[----:B------:R-:W-:Y:S02]  /*24e0*/  FFMA.FTZ R11, R225, R209, R11 ;  /* 0x000000d1e10b7223 */ /* 0x000fe4000001000b */
[----:B------:R-:W-:Y:S02]  /*24f0*/  FADD.FTZ R12, R12, R208 ;  /* 0x000000d00c0c7221 */ /* 0x000fe40000010000 */
[----:B------:R-:W-:Y:S02]  /*2500*/  FFMA.FTZ R11, R217, R208, R11 ;  /* 0x000000d0d90b7223 */ /* 0x000fe4000001000b */
[----:B------:R-:W-:-:S02]  /*2510*/  FADD.FTZ R146, R146, R15 ;  /* 0x0000000f92927221 */ /* 0x000fc40000010000 */
[----:B------:R-:W-:Y:S02]  /*2520*/  FFMA.FTZ R114, R14, R15, R114 ;  /* 0x0000000f0e727223 */ /* 0x000fe40000010072 */
[----:B------:R-:W-:Y:S02]  /*2530*/  FMUL.FTZ R15, R3, R206 ;  /* 0x000000ce030f7220 */ /* 0x000fe40000410000 */
[----:B------:R-:W-:Y:S02]  /*2540*/  FADD.FTZ R12, R12, R207 ;  /* 0x000000cf0c0c7221 */ /* 0x000fe40000010000 */
[----:B------:R-:W-:Y:S01]  /*2550*/  FFMA.FTZ R11, R14, R207, R11 ;  /* 0x000000cf0e0b7223 */ /* 0x000fe2000001000b */
[----:B------:R-:W-:Y:S01]  /*2560*/  IADD3 R10, R10, 0x20, RZ ;  /* 0x000000200a0a7810 */ /* 0x000fe20007ffe0ff */
[----:B------:R-:W-:Y:S02]  /*2570*/  FADD.FTZ R73, R73, R214 ;  /* 0x000000d649497221 */ /* 0x000fe40000010000 */
[----:B------:R-:W-:-:S02]  /*2580*/  FFMA.FTZ R33, R217, R214, R33 ;  /* 0x000000d6d9217223 */ /* 0x000fc40000010021 */
[----:B------:R-:W-:Y:S02]  /*2590*/  FADD.FTZ R75, R75, R215 ;  /* 0x000000d74b4b7221 */ /* 0x000fe40000010000 */
[----:B------:R-:W-:Y:S02]  /*25a0*/  FFMA.FTZ R35, R15, R215, R35 ;  /* 0x000000d70f237223 */ /* 0x000fe40000010023 */
[----:B------:R-:W-:Y:S02]  /*25b0*/  FADD.FTZ R147, R147, R211 ;  /* 0x000000d393937221 */ /* 0x000fe40000010000 */
[C---:B------:R-:W-:Y:S02]  /*25c0*/  FFMA.FTZ R115, R15.reuse, R211, R115 ;  /* 0x000000d30f737223 */ /* 0x040fe40000010073 */
[----:B------:R-:W-:Y:S02]  /*25d0*/  FADD.FTZ R12, R12, R205 ;  /* 0x000000cd0c0c7221 */ /* 0x000fe40000010000 */
[----:B------:R-:W-:-:S02]  /*25e0*/  FFMA.FTZ R11, R15, R205, R11 ;  /* 0x000000cd0f0b7223 */ /* 0x000fc4000001000b */
.L_x_5:
[----:B---3--:R-:W-:Y:S05]  /*25f0*/  BSYNC B1 ;  /* 0x0000000000017941 */ /* 0x008fea0003800000 */
.L_x_4:
[----:B------:R-:W-:Y:S01]  /*2600*/  BSSY B1, `(.L_x_6) ;  /* 0x0000094000017945 */ /* 0x000fe20003800000 */
[----:B------:R-:W-:Y:S05]  /*2610*/  @!P2 BRA `(.L_x_7) ;  /* 0x000009200000a947 */ /* 0x000fea0003800000 */
[C---:B------:R-:W-:Y:S01]  /*2620*/  LEA R212, P4, R10.reuse, c[0x0][0x188], 0x4 ;  /* 0x000062000ad47a11 */ /* 0x040fe200078820ff */
[----:B-----5:R0:W-:Y:S03]  /*2630*/  STL [R1+0x1d0], R0 ;  /* 0x0001d00001007387 */ /* 0x0201e60000100800 */
[----:B------:R-:W-:-:S06]  /*2640*/  LEA.HI.X R213, R10, c[0x0][0x18c], RZ, 0x4, P4 ;  /* 0x000063000ad57a11 */ /* 0x000fcc00020f24ff */
[----:B------:R-:W2:Y:S01]  /*2650*/  LDG.E.128 R212, [R212.64] ;  /* 0x00000004d4d47981 */ /* 0x000ea2000c1e1d00 */
[----:B------:R-:W-:Y:S01]  /*2660*/  HFMA2.MMA R208, -RZ, RZ, 0, 9.5367431640625e-07 ;  /* 0x00000010ffd07435 */ /* 0x000fe200000001ff */
[----:B------:R-:W1:Y:S02]  /*2670*/  LDC.U8 R252, c[0x0][0x1f0] ;  /* 0x00007c00fffc7b82 */ /* 0x000e640000000000 */
[----:B0-----:R-:W3:Y:S07]  /*2680*/  LDL R0, [R1+0x14c] ;  /* 0x00014c0001007983 */ /* 0x001eee0000100800 */
[----:B------:R-:W-:-:S04]  /*2690*/  IMAD.WIDE.U32 R204, R10, R208, c[0x0][0x210] ;  /* 0x000084000acc7625 */ /* 0x000fc800078e00d0 */
[----:B------:R-:W-:Y:S02]  /*26a0*/  IMAD.WIDE.U32 R208, R10, R208, c[0x0][0x208] ;  /* 0x000082000ad07625 */ /* 0x000fe400078e00d0 */
[----:B------:R-:W4:Y:S04]  /*26b0*/  LDG.E.128 R204, [R204.64] ;  /* 0x00000004cccc7981 */ /* 0x000f28000c1e1d00 */
[----:B------:R-:W3:Y:S01]  /*26c0*/  LDG.E.128 R208, [R208.64] ;  /* 0x00000004d0d07981 */ /* 0x000ee2000c1e1d00 */
[----:B-1----:R-:W-:-:S03]  /*26d0*/  ISETP.NE.AND P4, PT, R252, RZ, PT ;  /* 0x000000fffc00720c */ /* 0x002fc60003f85270 */
[----:B------:R-:W3:Y:S01]  /*26e0*/  LDL R252, [R1+0x144] ;  /* 0x0001440001fc7983 */ /* 0x000ee20000100800 */
[--C-:B--2---:R-:W-:Y:S02]  /*26f0*/  PRMT R231, RZ, 0x5410, R213.reuse ;  /* 0x00005410ffe77816 */ /* 0x104fe400000000d5 */
[----:B------:R-:W-:Y:S02]  /*2700*/  PRMT R224, RZ, 0x7610, R213 ;  /* 0x00007610ffe07816 */ /* 0x000fe400000000d5 */
[----:B------:R-:W2:Y:S01]  /*2710*/  LDL R213, [R1+0x148] ;  /* 0x0001480001d57983 */ /* 0x000ea20000100800 */
[--C-:B------:R-:W-:Y:S02]  /*2720*/  PRMT R223, RZ, 0x5410, R214.reuse ;  /* 0x00005410ffdf7816 */ /* 0x100fe400000000d6 */
[----:B------:R-:W-:Y:S02]  /*2730*/  PRMT R6, RZ, 0x7610, R214 ;  /* 0x00007610ff067816 */ /* 0x000fe400000000d6 */
[----:B------:R-:W-:-:S02]  /*2740*/  PRMT R13, RZ, 0x5410, R215 ;  /* 0x00005410ff0d7816 */ /* 0x000fc400000000d7 */
[----:B------:R-:W-:Y:S02]  /*2750*/  PRMT R214, RZ, 0x7610, R215 ;  /* 0x00007610ffd67816 */ /* 0x000fe400000000d7 */
[----:B------:R-:W3:Y:S01]  /*2760*/  LDL R215, [R1+0x140] ;  /* 0x0001400001d77983 */ /* 0x000ee20000100800 */
[--C-:B------:R-:W-:Y:S02]  /*2770*/  PRMT R243, RZ, 0x5410, R212.reuse ;  /* 0x00005410fff37816 */ /* 0x100fe400000000d4 */
[----:B------:R-:W-:Y:S02]  /*2780*/  PRMT R234, RZ, 0x7610, R212 ;  /* 0x00007610ffea7816 */ /* 0x000fe400000000d4 */
[----:B------:R-:W-:Y:S02]  /*2790*/  FSEL R5, R2, RZ, !P4 ;  /* 0x000000ff02057208 */ /* 0x000fe40006000000 */
[----:B----4-:R-:W-:-:S03]  /*27a0*/  PRMT R212, RZ, 0x5410, R204 ;  /* 0x00005410ffd47816 */ /* 0x010fc600000000cc */
[C---:B------:R-:W-:Y:S02]  /*27b0*/  FADD.FTZ R243, -R5.reuse, R243 ;  /* 0x000000f305f37221 */ /* 0x040fe40000010100 */
[C---:B------:R-:W-:Y:S02]  /*27c0*/  FADD.FTZ R234, -R5.reuse, R234 ;  /* 0x000000ea05ea7221 */ /* 0x040fe40000010100 */
[C---:B------:R-:W-:Y:S02]  /*27d0*/  FADD.FTZ R231, -R5.reuse, R231 ;  /* 0x000000e705e77221 */ /* 0x040fe40000010100 */
[C---:B------:R-:W-:Y:S02]  /*27e0*/  FADD.FTZ R224, -R5.reuse, R224 ;  /* 0x000000e005e07221 */ /* 0x040fe40000010100 */
[C---:B------:R-:W-:Y:S02]  /*27f0*/  FADD.FTZ R223, -R5.reuse, R223 ;  /* 0x000000df05df7221 */ /* 0x040fe40000010100 */
[----:B------:R-:W-:-:S02]  /*2800*/  FADD.FTZ R6, -R5, R6 ;  /* 0x0000000605067221 */ /* 0x000fc40000010100 */
[C---:B------:R-:W-:Y:S02]  /*2810*/  FADD.FTZ R13, -R5.reuse, R13 ;  /* 0x0000000d050d7221 */ /* 0x040fe40000010100 */
[----:B------:R-:W-:Y:S01]  /*2820*/  FADD.FTZ R214, -R5, R214 ;  /* 0x000000d605d67221 */ /* 0x000fe20000010100 */
[----:B------:R-:W-:Y:S01]  /*2830*/  PRMT R204, RZ, 0x7610, R204 ;  /* 0x00007610ffcc7816 */ /* 0x000fe200000000cc */
[----:B------:R-:W-:Y:S02]  /*2840*/  FMUL.FTZ R243, R3, R243 ;  /* 0x000000f303f37220 */ /* 0x000fe40000410000 */
[----:B------:R-:W-:Y:S02]  /*2850*/  FADD.FTZ R148, R148, R212 ;  /* 0x000000d494947221 */ /* 0x000fe40000010000 */
[-C--:B------:R-:W-:Y:S02]  /*2860*/  FFMA.FTZ R116, R243, R212.reuse, R116 ;  /* 0x000000d4f3747223 */ /* 0x080fe40000010074 */
[----:B--2---:R-:W-:Y:S01]  /*2870*/  FMUL.FTZ R5, R213, R212 ;  /* 0x000000d4d5057220 */ /* 0x004fe20000410000 */
[----:B---3--:R-:W-:-:S02]  /*2880*/  PRMT R213, RZ, 0x5410, R208 ;  /* 0x00005410ffd57816 */ /* 0x008fc400000000d0 */
[----:B------:R-:W-:-:S03]  /*2890*/  PRMT R208, RZ, 0x7610, R208 ;  /* 0x00007610ffd07816 */ /* 0x000fc600000000d0 */
[-C--:B------:R-:W-:Y:S02]  /*28a0*/  FFMA.FTZ R0, R0, R213.reuse, R5 ;  /* 0x000000d500007223 */ /* 0x080fe40000010005 */
[----:B------:R-:W-:Y:S02]  /*28b0*/  FMUL.FTZ R5, R215, R204 ;  /* 0x000000ccd7057220 */ /* 0x000fe40000410000 */
[----:B------:R-:W-:Y:S02]  /*28c0*/  FADD.FTZ R76, R76, R213 ;  /* 0x000000d54c4c7221 */ /* 0x000fe40000010000 */
[----:B------:R-:W-:Y:S02]  /*28d0*/  FFMA.FTZ R36, R243, R213, R36 ;  /* 0x000000d5f3247223 */ /* 0x000fe40000010024 */
[----:B------:R-:W2:Y:S01]  /*28e0*/  LDL R213, [R1+0x13c] ;  /* 0x00013c0001d57983 */ /* 0x000ea20000100800 */
[----:B------:R-:W-:-:S03]  /*28f0*/  FFMA.FTZ R215, R252, R208, R5 ;  /* 0x000000d0fcd77223 */ /* 0x000fc60000010005 */
[----:B------:R0:W-:Y:S04]  /*2900*/  STL [R1+0x88], R0 ;  /* 0x0000880001007387 */ /* 0x0001e80000100800 */
[----:B------:R-:W3:Y:S04]  /*2910*/  LDL R5, [R1+0x138] ;  /* 0x0001380001057983 */ /* 0x000ee80000100800 */
[----:B------:R-:W4:Y:S04]  /*2920*/  LDL R252, [R1+0x130] ;  /* 0x0001300001fc7983 */ /* 0x000f280000100800 */
[----:B------:R-:W4:Y:S01]  /*2930*/  LDL R212, [R1+0x134] ;  /* 0x0001340001d47983 */ /* 0x000f220000100800 */
[----:B------:R-:W-:-:S02]  /*2940*/  FMUL.FTZ R234, R3, R234 ;  /* 0x000000ea03ea7220 */ /* 0x000fc40000410000 */
[----:B------:R-:W-:Y:S02]  /*2950*/  FADD.FTZ R149, R149, R204 ;  /* 0x000000cc95957221 */ /* 0x000fe40000010000 */
[C---:B------:R-:W-:Y:S01]  /*2960*/  FFMA.FTZ R117, R234.reuse, R204, R117 ;  /* 0x000000ccea757223 */ /* 0x040fe20000010075 */
[----:B------:R-:W-:Y:S01]  /*2970*/  PRMT R204, RZ, 0x5410, R205 ;  /* 0x00005410ffcc7816 */ /* 0x000fe200000000cd */
[----:B------:R-:W-:Y:S02]  /*2980*/  FADD.FTZ R77, R77, R208 ;  /* 0x000000d04d4d7221 */ /* 0x000fe40000010000 */
[----:B------:R-:W-:Y:S01]  /*2990*/  FFMA.FTZ R37, R234, R208, R37 ;  /* 0x000000d0ea257223 */ /* 0x000fe20000010025 */
[----:B------:R-:W-:Y:S01]  /*29a0*/  PRMT R208, RZ, 0x5410, R209 ;  /* 0x00005410ffd07816 */ /* 0x000fe200000000d1 */
[----:B------:R-:W-:Y:S01]  /*29b0*/  FMUL.FTZ R231, R3, R231 ;  /* 0x000000e703e77220 */ /* 0x000fe20000410000 */
[----:B------:R-:W-:Y:S01]  /*29c0*/  PRMT R205, RZ, 0x7610, R205 ;  /* 0x00007610ffcd7816 */ /* 0x000fe200000000cd */
[----:B------:R1:W-:Y:S02]  /*29d0*/  STL [R1+0x74], R215 ;  /* 0x000074d701007387 */ /* 0x0003e40000100800 */
[----:B------:R-:W-:-:S02]  /*29e0*/  FADD.FTZ R78, R78, R208 ;  /* 0x000000d04e4e7221 */ /* 0x000fc40000010000 */
[----:B------:R-:W-:Y:S01]  /*29f0*/  FFMA.FTZ R38, R231, R208, R38 ;  /* 0x000000d0e7267223 */ /* 0x000fe20000010026 */
[----:B------:R-:W-:Y:S01]  /*2a00*/  PRMT R209, RZ, 0x7610, R209 ;  /* 0x00007610ffd17816 */ /* 0x000fe200000000d1 */
[----:B------:R-:W-:-:S04]  /*2a10*/  FMUL.FTZ R224, R3, R224 ;  /* 0x000000e003e07220 */ /* 0x000fc80000410000 */
[----:B------:R-:W-:Y:S02]  /*2a20*/  FADD.FTZ R79, R79, R209 ;  /* 0x000000d14f4f7221 */ /* 0x000fe40000010000 */
[----:B------:R-:W-:Y:S02]  /*2a30*/  FFMA.FTZ R39, R224, R209, R39 ;  /* 0x000000d1e0277223 */ /* 0x000fe40000010027 */
[----:B---3--:R-:W-:-:S04]  /*2a40*/  FMUL.FTZ R5, R5, R204 ;  /* 0x000000cc05057220 */ /* 0x008fc80000410000 */
[----:B--2---:R-:W-:Y:S02]  /*2a50*/  FFMA.FTZ R213, R213, R208, R5 ;  /* 0x000000d0d5d57223 */ /* 0x004fe40000010005 */
[----:B------:R-:W2:Y:S01]  /*2a60*/  LDL R208, [R1+0x128] ;  /* 0x0001280001d07983 */ /* 0x000ea20000100800 */
[----:B----4-:R-:W-:-:S03]  /*2a70*/  FMUL.FTZ R5, R252, R205 ;  /* 0x000000cdfc057220 */ /* 0x010fc60000410000 */
[----:B------:R1:W-:Y:S01]  /*2a80*/  STL [R1+0x60], R213 ;  /* 0x000060d501007387 */ /* 0x0003e20000100800 */
[----:B------:R-:W-:-:S03]  /*2a90*/  FFMA.FTZ R212, R212, R209, R5 ;  /* 0x000000d1d4d47223 */ /* 0x000fc60000010005 */
[----:B------:R-:W3:Y:S04]  /*2aa0*/  LDL R209, [R1+0x12c] ;  /* 0x00012c0001d17983 */ /* 0x000ee80000100800 */
[----:B------:R-:W4:Y:S01]  /*2ab0*/  LDL R252, [R1+0x120] ;  /* 0x0001200001fc7983 */ /* 0x000f220000100800 */
[----:B------:R-:W-:Y:S02]  /*2ac0*/  FADD.FTZ R150, R150, R204 ;  /* 0x000000cc96967221 */ /* 0x000fe40000010000 */
[----:B------:R-:W-:Y:S01]  /*2ad0*/  FFMA.FTZ R118, R231, R204, R118 ;  /* 0x000000cce7767223 */ /* 0x000fe20000010076 */
[----:B------:R-:W-:Y:S01]  /*2ae0*/  PRMT R204, RZ, 0x5410, R206 ;  /* 0x00005410ffcc7816 */ /* 0x000fe200000000ce */
[----:B------:R1:W-:Y:S01]  /*2af0*/  STL [R1+0x4c], R212 ;  /* 0x00004cd401007387 */ /* 0x0003e20000100800 */
[----:B------:R-:W-:-:S02]  /*2b00*/  FADD.FTZ R151, R151, R205 ;  /* 0x000000cd97977221 */ /* 0x000fc40000010000 */
[----:B------:R-:W-:Y:S01]  /*2b10*/  FFMA.FTZ R119, R224, R205, R119 ;  /* 0x000000cde0777223 */ /* 0x000fe20000010077 */
[----:B------:R-:W-:Y:S01]  /*2b20*/  PRMT R205, RZ, 0x5410, R210 ;  /* 0x00005410ffcd7816 */ /* 0x000fe200000000d2 */
[----:B------:R-:W-:Y:S01]  /*2b30*/  FMUL.FTZ R223, R3, R223 ;  /* 0x000000df03df7220 */ /* 0x000fe20000410000 */
[----:B------:R-:W-:-:S03]  /*2b40*/  PRMT R206, RZ, 0x7610, R206 ;  /* 0x00007610ffce7816 */ /* 0x000fc600000000ce */
[----:B------:R-:W-:Y:S02]  /*2b50*/  FADD.FTZ R80, R80, R205 ;  /* 0x000000cd50507221 */ /* 0x000fe40000010000 */
[-C--:B------:R-:W-:Y:S02]  /*2b60*/  FFMA.FTZ R40, R223, R205.reuse, R40 ;  /* 0x000000cddf287223 */ /* 0x080fe40000010028 */
[----:B------:R-:W-:Y:S02]  /*2b70*/  FADD.FTZ R153, R153, R206 ;  /* 0x000000ce99997221 */ /* 0x000fe40000010000 */
[----:B--2---:R-:W-:Y:S02]  /*2b80*/  FMUL.FTZ R5, R208, R204 ;  /* 0x000000ccd0057220 */ /* 0x004fe40000410000 */
[----:B------:R-:W2:Y:S02]  /*2b90*/  LDL R208, [R1+0x124] ;  /* 0x0001240001d07983 */ /* 0x000ea40000100800 */
[----:B---3--:R-:W-:-:S02]  /*2ba0*/  FFMA.FTZ R209, R209, R205, R5 ;  /* 0x000000cdd1d17223 */ /* 0x008fc40000010005 */
[----:B------:R-:W3:Y:S01]  /*2bb0*/  LDL R205, [R1+0x118] ;  /* 0x0001180001cd7983 */ /* 0x000ee20000100800 */
[----:B------:R-:W-:Y:S02]  /*2bc0*/  FMUL.FTZ R5, R3, R6 ;  /* 0x0000000603057220 */ /* 0x000fe40000410000 */
[-C--:B----4-:R-:W-:Y:S01]  /*2bd0*/  FMUL.FTZ R6, R252, R206.reuse ;  /* 0x000000cefc067220 */ /* 0x090fe20000410000 */
[----:B------:R1:W-:Y:S01]  /*2be0*/  STL [R1+0x38], R209 ;  /* 0x000038d101007387 */ /* 0x0003e20000100800 */
[----:B------:R-:W-:-:S03]  /*2bf0*/  FFMA.FTZ R121, R5, R206, R121 ;  /* 0x000000ce05797223 */ /* 0x000fc60000010079 */
[----:B------:R-:W4:Y:S01]  /*2c00*/  LDL R206, [R1+0x11c] ;  /* 0x00011c0001ce7983 */ /* 0x000f220000100800 */
[----:B------:R-:W-:Y:S02]  /*2c10*/  PRMT R210, RZ, 0x7610, R210 ;  /* 0x00007610ffd27816 */ /* 0x000fe400000000d2 */
[----:B------:R-:W-:Y:S01]  /*2c20*/  ISETP.NE.U32.AND P4, PT, RZ, c[0x0][0x218], PT ;  /* 0x00008600ff007a0c */ /* 0x000fe20003f85070 */
[----:B------:R-:W-:Y:S01]  /*2c30*/  FADD.FTZ R152, R152, R204 ;  /* 0x000000cc98987221 */ /* 0x000fe20000010000 */
[----:B------:R-:W4:Y:S02]  /*2c40*/  LDL R252, [R1+0x110] ;  /* 0x0001100001fc7983 */ /* 0x000f240000100800 */
[----:B------:R-:W-:Y:S01]  /*2c50*/  ISETP.NE.AND.EX P4, PT, RZ, c[0x0][0x21c], PT, P4 ;  /* 0x00008700ff007a0c */ /* 0x000fe20003f85340 */
[----:B------:R-:W-:Y:S02]  /*2c60*/  FFMA.FTZ R120, R223, R204, R120 ;  /* 0x000000ccdf787223 */ /* 0x000fe40000010078 */
[----:B------:R-:W-:-:S02]  /*2c70*/  FADD.FTZ R81, R81, R210 ;  /* 0x000000d251517221 */ /* 0x000fc40000010000 */
[----:B------:R-:W-:Y:S02]  /*2c80*/  FFMA.FTZ R41, R5, R210, R41 ;  /* 0x000000d205297223 */ /* 0x000fe40000010029 */
[----:B------:R-:W-:Y:S02]  /*2c90*/  FADD.FTZ R12, R12, R0 ;  /* 0x000000000c0c7221 */ /* 0x000fe40000010000 */
[----:B------:R-:W-:Y:S02]  /*2ca0*/  FFMA.FTZ R11, R243, R0, R11 ;  /* 0x00000000f30b7223 */ /* 0x000fe4000001000b */
[----:B--2---:R-:W-:Y:S02]  /*2cb0*/  FFMA.FTZ R208, R208, R210, R6 ;  /* 0x000000d2d0d07223 */ /* 0x004fe40000010006 */
[----:B------:R-:W-:Y:S01]  /*2cc0*/  FMUL.FTZ R6, R3, R13 ;  /* 0x0000000d03067220 */ /* 0x000fe20000410000 */
[----:B------:R-:W-:-:S05]  /*2cd0*/  PRMT R13, RZ, 0x5410, R207 ;  /* 0x00005410ff0d7816 */ /* 0x000fca00000000cf */
[----:B---3--:R-:W-:Y:S01]  /*2ce0*/  FMUL.FTZ R204, R205, R13 ;  /* 0x0000000dcdcc7220 */ /* 0x008fe20000410000 */
[----:B------:R-:W-:Y:S01]  /*2cf0*/  PRMT R205, RZ, 0x5410, R211 ;  /* 0x00005410ffcd7816 */ /* 0x000fe200000000d3 */
[----:B------:R1:W-:Y:S04]  /*2d00*/  STL [R1+0x1c], R208 ;  /* 0x00001cd001007387 */ /* 0x0003e80000100800 */
[----:B------:R-:W2:Y:S01]  /*2d10*/  LDL R210, [R1+0x114] ;  /* 0x0001140001d27983 */ /* 0x000ea20000100800 */
[-C--:B----4-:R-:W-:Y:S01]  /*2d20*/  FFMA.FTZ R206, R206, R205.reuse, R204 ;  /* 0x000000cdcece7223 */ /* 0x090fe200000100cc */
[----:B------:R-:W-:Y:S01]  /*2d30*/  @P4 LEA R204, P5, R10, c[0x0][0x218], 0x4 ;  /* 0x000086000acc4a11 */ /* 0x000fe200078a20ff */
[----:B------:R-:W-:Y:S02]  /*2d40*/  FADD.FTZ R82, R82, R205 ;  /* 0x000000cd52527221 */ /* 0x000fe40000010000 */
[----:B------:R-:W-:Y:S01]  /*2d50*/  FFMA.FTZ R42, R6, R205, R42 ;  /* 0x000000cd062a7223 */ /* 0x000fe2000001002a */
[----:B------:R-:W-:Y:S01]  /*2d60*/  @P4 LEA.HI.X R205, R10, c[0x0][0x21c], RZ, 0x4, P5 ;  /* 0x000087000acd4a11 */ /* 0x000fe200028f24ff */
[----:B------:R1:W-:Y:S04]  /*2d70*/  STL [R1+0x18], R206 ;  /* 0x000018ce01007387 */ /* 0x0003e80000100800 */
[----:B------:R1:W5:Y:S04]  /*2d80*/  @P4 LDG.E.128 R180, [R204.64] ;  /* 0x00000004ccb44981 */ /* 0x000368000c1e1d00 */
[----:B0-----:R1:W5:Y:S01]  /*2d90*/  LDL.LU R0, [R1+0x1d0] ;  /* 0x0001d00001007983 */ /* 0x0013620000300800 */
[----:B------:R-:W-:-:S02]  /*2da0*/  FADD.FTZ R12, R12, R215 ;  /* 0x000000d70c0c7221 */ /* 0x000fc40000010000 */
[----:B------:R-:W-:Y:S02]  /*2db0*/  FFMA.FTZ R11, R234, R215, R11 ;  /* 0x000000d7ea0b7223 */ /* 0x000fe4000001000b */
[----:B------:R-:W-:Y:S02]  /*2dc0*/  FADD.FTZ R12, R12, R213 ;  /* 0x000000d50c0c7221 */ /* 0x000fe40000010000 */
[----:B------:R-:W-:Y:S02]  /*2dd0*/  FFMA.FTZ R11, R231, R213, R11 ;  /* 0x000000d5e70b7223 */ /* 0x000fe4000001000b */
[----:B------:R-:W-:Y:S02]  /*2de0*/  FADD.FTZ R12, R12, R212 ;  /* 0x000000d40c0c7221 */ /* 0x000fe40000010000 */
[----:B------:R-:W-:Y:S01]  /*2df0*/  FFMA.FTZ R11, R224, R212, R11 ;  /* 0x000000d4e00b7223 */ /* 0x000fe2000001000b */
[----:B------:R-:W-:Y:S01]  /*2e00*/  PRMT R207, RZ, 0x7610, R207 ;  /* 0x00007610ffcf7816 */ /* 0x000fe200000000cf */
[----:B------:R-:W-:-:S02]  /*2e10*/  FADD.FTZ R12, R12, R209 ;  /* 0x000000d10c0c7221 */ /* 0x000fc40000010000 */
[----:B------:R-:W-:Y:S01]  /*2e20*/  FFMA.FTZ R11, R223, R209, R11 ;  /* 0x000000d1df0b7223 */ /* 0x000fe2000001000b */
[----:B------:R-:W-:Y:S01]  /*2e30*/  PRMT R211, RZ, 0x7610, R211 ;  /* 0x00007610ffd37816 */ /* 0x000fe200000000d3 */
[----:B------:R-:W-:Y:S02]  /*2e40*/  FMUL.FTZ R252, R252, R207 ;  /* 0x000000cffcfc7220 */ /* 0x000fe40000410000 */
[----:B------:R-:W-:Y:S02]  /*2e50*/  FADD.FTZ R12, R12, R208 ;  /* 0x000000d00c0c7221 */ /* 0x000fe40000010000 */
[----:B------:R-:W-:Y:S02]  /*2e60*/  FFMA.FTZ R11, R5, R208, R11 ;  /* 0x000000d0050b7223 */ /* 0x000fe4000001000b */
[----:B------:R-:W-:Y:S02]  /*2e70*/  FADD.FTZ R154, R154, R13 ;  /* 0x0000000d9a9a7221 */ /* 0x000fe40000010000 */
[----:B------:R-:W-:-:S02]  /*2e80*/  FFMA.FTZ R122, R6, R13, R122 ;  /* 0x0000000d067a7223 */ /* 0x000fc4000001007a */
[----:B------:R-:W-:Y:S02]  /*2e90*/  FMUL.FTZ R13, R3, R214 ;  /* 0x000000d6030d7220 */ /* 0x000fe40000410000 */
[----:B------:R-:W-:Y:S02]  /*2ea0*/  FADD.FTZ R12, R12, R206 ;  /* 0x000000ce0c0c7221 */ /* 0x000fe40000010000 */
[----:B------:R-:W-:Y:S01]  /*2eb0*/  FFMA.FTZ R11, R6, R206, R11 ;  /* 0x000000ce060b7223 */ /* 0x000fe2000001000b */
[----:B------:R-:W-:Y:S01]  /*2ec0*/  IADD3 R10, R10, 0x20, RZ ;  /* 0x000000200a0a7810 */ /* 0x000fe20007ffe0ff */
[----:B------:R-:W-:Y:S02]  /*2ed0*/  FADD.FTZ R83, R83, R211 ;  /* 0x000000d353537221 */ /* 0x000fe40000010000 */
[----:B------:R-:W-:Y:S02]  /*2ee0*/  FFMA.FTZ R43, R13, R211, R43 ;  /* 0x000000d30d2b7223 */ /* 0x000fe4000001002b */
[----:B------:R-:W-:-:S02]  /*2ef0*/  FADD.FTZ R155, R155, R207 ;  /* 0x000000cf9b9b7221 */ /* 0x000fc40000010000 */
[----:B------:R-:W-:Y:S02]  /*2f00*/  FFMA.FTZ R123, R13, R207, R123 ;  /* 0x000000cf0d7b7223 */ /* 0x000fe4000001007b */
[----:B--2---:R-:W-:-:S04]  /*2f10*/  FFMA.FTZ R252, R210, R211, R252 ;  /* 0x000000d3d2fc7223 */ /* 0x004fc800000100fc */
[----:B------:R-:W-:Y:S02]  /*2f20*/  FADD.FTZ R12, R12, R252 ;  /* 0x000000fc0c0c7221 */ /* 0x000fe40000010000 */
[----:B------:R-:W-:Y:S02]  /*2f30*/  FFMA.FTZ R11, R13, R252, R11 ;  /* 0x000000fc0d0b7223 */ /* 0x000fe4000001000b */
.L_x_7:
[----:B-1----:R-:W-:Y:S05]  /*2f40*/  BSYNC B1 ;  /* 0x0000000000017941 */ /* 0x002fea0003800000 */
.L_x_6:
[----:B------:R-:W-:Y:S01]  /*2f50*/  BSSY B1, `(.L_x_8) ;  /* 0x0000096000017945 */ /* 0x000fe20003800000 */
[----:B------:R-:W-:Y:S05]  /*2f60*/  @!P3 BRA `(.L_x_9) ;  /* 0x000009400000b947 */ /* 0x000fea0003800000 */
[C---:B------:R-:W-:Y:S01]  /*2f70*/  LEA R212, P4, R10.reuse, c[0x0][0x188], 0x4 ;  /* 0x000062000ad47a11 */ /* 0x040fe200078820ff */
[----:B-----5:R0:W-:Y:S03]  /*2f80*/  STL [R1+0x1d4], R4 ;  /* 0x0001d40401007387 */ /* 0x0201e60000100800 */
[C---:B------:R-:W-:Y:S01]  /*2f90*/  LEA.HI.X R213, R10.reuse, c[0x0][0x18c], RZ, 0x4, P4 ;  /* 0x000063000ad57a11 */ /* 0x040fe200020f24ff */
[----:B------:R-:W-:Y:S01]  /*2fa0*/  HFMA2.MMA R208, -RZ, RZ, 0, 9.5367431640625e-07 ;  /* 0x00000010ffd07435 */ /* 0x000fe200000001ff */
[----:B------:R1:W-:Y:S04]  /*2fb0*/  STL [R1+0x1d0], R0 ;  /* 0x0001d00001007387 */ /* 0x0003e80000100800 */
[----:B------:R-:W2:Y:S01]  /*2fc0*/  LDG.E.128 R212, [R212.64] ;  /* 0x00000004d4d47981 */ /* 0x000ea2000c1e1d00 */
[----:B------:R-:W3:Y:S03]  /*2fd0*/  LDC.U8 R251, c[0x0][0x1f0] ;  /* 0x00007c00fffb7b82 */ /* 0x000ee60000000000 */
[----:B0-----:R-:W4:Y:S01]  /*2fe0*/  LDL R4, [R1+0x10c] ;  /* 0x00010c0001047983 */ /* 0x001f220000100800 */
[----:B------:R-:W-:-:S03]  /*2ff0*/  IMAD.WIDE.U32 R204, R10, R208, c[0x0][0x210] ;  /* 0x000084000acc7625 */ /* 0x000fc600078e00d0 */
[----:B-1----:R-:W4:Y:S01]  /*3000*/  LDL R0, [R1+0x104] ;  /* 0x0001040001007983 */ /* 0x002f220000100800 */
[----:B------:R-:W-:-:S03]  /*3010*/  IMAD.WIDE.U32 R208, R10, R208, c[0x0][0x208] ;  /* 0x000082000ad07625 */ /* 0x000fc600078e00d0 */
[----:B------:R-:W4:Y:S04]  /*3020*/  LDG.E.128 R204, [R204.64] ;  /* 0x00000004cccc7981 */ /* 0x000f28000c1e1d00 */
[----:B------:R-:W4:Y:S01]  /*3030*/  LDG.E.128 R208, [R208.64] ;  /* 0x00000004d0d07981 */ /* 0x000f22000c1e1d00 */
[----:B---3--:R-:W-:-:S03]  /*3040*/  ISETP.NE.AND P4, PT, R251, RZ, PT ;  /* 0x000000fffb00720c */ /* 0x008fc60003f85270 */
[----:B------:R-:W3:Y:S01]  /*3050*/  LDL R251, [R1+0x100] ;  /* 0x0001000001fb7983 */ /* 0x000ee20000100800 */
[--C-:B--2---:R-:W-:Y:S02]  /*3060*/  PRMT R221, RZ, 0x5410, R214.reuse ;  /* 0x00005410ffdd7816 */ /* 0x104fe400000000d6 */
[----:B------:R-:W-:Y:S02]  /*3070*/  PRMT R8, RZ, 0x7610, R214 ;  /* 0x00007610ff087816 */ /* 0x000fe400000000d6 */
[----:B------:R-:W2:Y:S01]  /*3080*/  LDL R214, [R1+0x108] ;  /* 0x0001080001d67983 */ /* 0x000ea20000100800 */
[--C-:B------:R-:W-:Y:S02]  /*3090*/  PRMT R242, RZ, 0x5410, R212.reuse ;  /* 0x00005410fff27816 */ /* 0x100fe400000000d4 */
[----:B------:R-:W-:Y:S02]  /*30a0*/  FSEL R7, R2, RZ, !P4 ;  /* 0x000000ff02077208 */ /* 0x000fe40006000000 */
[----:B------:R-:W-:-:S03]  /*30b0*/  PRMT R233, RZ, 0x7610, R212 ;  /* 0x00007610ffe97816 */ /* 0x000fc600000000d4 */
[----:B------:R-:W-:Y:S01]  /*30c0*/  FADD.FTZ R242, -R7, R242 ;  /* 0x000000f207f27221 */ /* 0x000fe20000010100 */
[--C-:B------:R-:W-:Y:S02]  /*30d0*/  PRMT R230, RZ, 0x5410, R213.reuse ;  /* 0x00005410ffe67816 */ /* 0x100fe400000000d5 */
[----:B------:R-:W-:Y:S02]  /*30e0*/  PRMT R222, RZ, 0x7610, R213 ;  /* 0x00007610ffde7816 */ /* 0x000fe400000000d5 */
[--C-:B------:R-:W-:Y:S02]  /*30f0*/  PRMT R212, RZ, 0x5410, R215.reuse ;  /* 0x00005410ffd47816 */ /* 0x100fe400000000d7 */
[----:B------:R-:W-:Y:S01]  /*3100*/  PRMT R216, RZ, 0x7610, R215 ;  /* 0x00007610ffd87816 */ /* 0x000fe200000000d7 */
[----:B------:R-:W-:Y:S01]  /*3110*/  FMUL.FTZ R242, R3, R242 ;  /* 0x000000f203f27220 */ /* 0x000fe20000410000 */
[----:B----4-:R-:W-:Y:S01]  /*3120*/  PRMT R213, RZ, 0x5410, R204 ;  /* 0x00005410ffd57816 */ /* 0x010fe200000000cc */
[C---:B------:R-:W-:Y:S01]  /*3130*/  FADD.FTZ R233, -R7.reuse, R233 ;  /* 0x000000e907e97221 */ /* 0x040fe20000010100 */
[----:B------:R-:W4:Y:S01]  /*3140*/  LDL R215, [R1+0xfc] ;  /* 0x0000fc0001d77983 */ /* 0x000f220000100800 */
[----:B------:R-:W-:-:S02]  /*3150*/  FADD.FTZ R230, -R7, R230 ;  /* 0x000000e607e67221 */ /* 0x000fc40000010100 */
[C---:B------:R-:W-:Y:S02]  /*3160*/  FADD.FTZ R222, -R7.reuse, R222 ;  /* 0x000000de07de7221 */ /* 0x040fe40000010100 */
[C---:B------:R-:W-:Y:S02]  /*3170*/  FADD.FTZ R221, -R7.reuse, R221 ;  /* 0x000000dd07dd7221 */ /* 0x040fe40000010100 */
[C---:B------:R-:W-:Y:S02]  /*3180*/  FADD.FTZ R8, -R7.reuse, R8 ;  /* 0x0000000807087221 */ /* 0x040fe40000010100 */
[C---:B------:R-:W-:Y:S02]  /*3190*/  FADD.FTZ R212, -R7.reuse, R212 ;  /* 0x000000d407d47221 */ /* 0x040fe40000010100 */
[----:B------:R-:W-:Y:S02]  /*31a0*/  FADD.FTZ R216, -R7, R216 ;  /* 0x000000d807d87221 */ /* 0x000fe40000010100 */
[----:B------:R-:W-:-:S02]  /*31b0*/  FADD.FTZ R156, R156, R213 ;  /* 0x000000d59c9c7221 */ /* 0x000fc40000010000 */
[-C--:B------:R-:W-:Y:S02]  /*31c0*/  FFMA.FTZ R124, R242, R213.reuse, R124 ;  /* 0x000000d5f27c7223 */ /* 0x080fe4000001007c */
[----:B--2---:R-:W-:Y:S02]  /*31d0*/  FMUL.FTZ R7, R214, R213 ;  /* 0x000000d5d6077220 */ /* 0x004fe40000410000 */
[----:B------:R-:W2:Y:S01]  /*31e0*/  LDL R213, [R1+0xf8] ;  /* 0x0000f80001d57983 */ /* 0x000ea20000100800 */
[----:B------:R-:W-:Y:S01]  /*31f0*/  PRMT R214, RZ, 0x5410, R208 ;  /* 0x00005410ffd67816 */ /* 0x000fe200000000d0 */
[----:B------:R-:W-:Y:S01]  /*3200*/  FMUL.FTZ R233, R3, R233 ;  /* 0x000000e903e97220 */ /* 0x000fe20000410000 */
[----:B------:R-:W-:Y:S02]  /*3210*/  PRMT R204, RZ, 0x7610, R204 ;  /* 0x00007610ffcc7816 */ /* 0x000fe400000000cc */
[----:B------:R-:W-:Y:S01]  /*3220*/  PRMT R208, RZ, 0x7610, R208 ;  /* 0x00007610ffd07816 */ /* 0x000fe200000000d0 */
[----:B------:R-:W-:-:S02]  /*3230*/  FFMA.FTZ R4, R4, R214, R7 ;  /* 0x000000d604047223 */ /* 0x000fc40000010007 */
[-C--:B---3--:R-:W-:Y:S02]  /*3240*/  FMUL.FTZ R7, R251, R204.reuse ;  /* 0x000000ccfb077220 */ /* 0x088fe40000410000 */
[----:B------:R-:W-:Y:S02]  /*3250*/  FADD.FTZ R157, R157, R204 ;  /* 0x000000cc9d9d7221 */ /* 0x000fe40000010000 */
[----:B------:R-:W-:Y:S01]  /*3260*/  FFMA.FTZ R125, R233, R204, R125 ;  /* 0x000000cce97d7223 */ /* 0x000fe2000001007d */
[----:B------:R-:W-:Y:S01]  /*3270*/  PRMT R204, RZ, 0x5410, R205 ;  /* 0x00005410ffcc7816 */ /* 0x000fe200000000cd */
[----:B------:R-:W-:Y:S01]  /*3280*/  FADD.FTZ R85, R85, R208 ;  /* 0x000000d055557221 */ /* 0x000fe20000010000 */
[----:B------:R0:W-:Y:S01]  /*3290*/  STL [R1+0x84], R4 ;  /* 0x0000840401007387 */ /* 0x0001e20000100800 */
[-C--:B------:R-:W-:Y:S02]  /*32a0*/  FFMA.FTZ R45, R233, R208.reuse, R45 ;  /* 0x000000d0e92d7223 */ /* 0x080fe4000001002d */
[----:B------:R-:W-:Y:S01]  /*32b0*/  FFMA.FTZ R0, R0, R208, R7 ;  /* 0x000000d000007223 */ /* 0x000fe20000010007 */
[----:B------:R-:W-:Y:S01]  /*32c0*/  PRMT R208, RZ, 0x5410, R209 ;  /* 0x00005410ffd07816 */ /* 0x000fe200000000d1 */
[----:B------:R-:W3:Y:S01]  /*32d0*/  LDL R251, [R1+0xf0] ;  /* 0x0000f00001fb7983 */ /* 0x000ee20000100800 */
[----:B------:R-:W-:-:S02]  /*32e0*/  FMUL.FTZ R230, R3, R230 ;  /* 0x000000e603e67220 */ /* 0x000fc40000410000 */
[----:B------:R-:W-:Y:S02]  /*32f0*/  FADD.FTZ R84, R84, R214 ;  /* 0x000000d654547221 */ /* 0x000fe40000010000 */
[----:B------:R-:W-:Y:S02]  /*3300*/  FFMA.FTZ R44, R242, R214, R44 ;  /* 0x000000d6f22c7223 */ /* 0x000fe4000001002c */
[----:B------:R-:W3:Y:S01]  /*3310*/  LDL R214, [R1+0xf4] ;  /* 0x0000f40001d67983 */ /* 0x000ee20000100800 */
[----:B------:R-:W-:Y:S02]  /*3320*/  FADD.FTZ R86, R86, R208 ;  /* 0x000000d056567221 */ /* 0x000fe40000010000 */
[----:B------:R-:W-:Y:S01]  /*3330*/  FFMA.FTZ R46, R230, R208, R46 ;  /* 0x000000d0e62e7223 */ /* 0x000fe2000001002e */
[----:B------:R1:W-:Y:S01]  /*3340*/  STL [R1+0x70], R0 ;  /* 0x0000700001007387 */ /* 0x0003e20000100800 */
[----:B--2---:R-:W-:-:S03]  /*3350*/  FMUL.FTZ R7, R213, R204 ;  /* 0x000000ccd5077220 */ /* 0x004fc60000410000 */
[----:B------:R-:W2:Y:S01]  /*3360*/  LDL R213, [R1+0xec] ;  /* 0x0000ec0001d57983 */ /* 0x000ea20000100800 */
[----:B----4-:R-:W-:-:S03]  /*3370*/  FFMA.FTZ R215, R215, R208, R7 ;  /* 0x000000d0d7d77223 */ /* 0x010fc60000010007 */
[----:B------:R-:W4:Y:S01]  /*3380*/  LDL R208, [R1+0xe8] ;  /* 0x0000e80001d07983 */ /* 0x000f220000100800 */
[----:B------:R-:W-:Y:S01]  /*3390*/  PRMT R205, RZ, 0x7610, R205 ;  /* 0x00007610ffcd7816 */ /* 0x000fe200000000cd */
[----:B------:R-:W-:Y:S01]  /*33a0*/  FADD.FTZ R158, R158, R204 ;  /* 0x000000cc9e9e7221 */ /* 0x000fe20000010000 */
[----:B------:R-:W-:Y:S01]  /*33b0*/  PRMT R209, RZ, 0x7610, R209 ;  /* 0x00007610ffd17816 */ /* 0x000fe200000000d1 */
[----:B------:R-:W-:Y:S01]  /*33c0*/  FFMA.FTZ R126, R230, R204, R126 ;  /* 0x000000cce67e7223 */ /* 0x000fe2000001007e */
[----:B------:R-:W-:Y:S01]  /*33d0*/  PRMT R204, RZ, 0x5410, R206 ;  /* 0x00005410ffcc7816 */ /* 0x000fe200000000ce */
[----:B------:R-:W-:Y:S01]  /*33e0*/  FMUL.FTZ R222, R3, R222 ;  /* 0x000000de03de7220 */ /* 0x000fe20000410000 */
[----:B------:R0:W-:Y:S01]  /*33f0*/  STL [R1+0x5c], R215 ;  /* 0x00005cd701007387 */ /* 0x0001e20000100800 */
[----:B------:R-:W-:Y:S02]  /*3400*/  FADD.FTZ R159, R159, R205 ;  /* 0x000000cd9f9f7221 */ /* 0x000fe40000010000 */
[----:B------:R-:W-:-:S02]  /*3410*/  FFMA.FTZ R127, R222, R205, R127 ;  /* 0x000000cdde7f7223 */ /* 0x000fc4000001007f */
[----:B---3--:R-:W-:Y:S01]  /*3420*/  FMUL.FTZ R7, R251, R205 ;  /* 0x000000cdfb077220 */ /* 0x008fe20000410000 */
[----:B------:R-:W-:Y:S01]  /*3430*/  PRMT R205, RZ, 0x5410, R210 ;  /* 0x00005410ffcd7816 */ /* 0x000fe200000000d2 */
[----:B------:R-:W3:Y:S01]  /*3440*/  LDL R251, [R1+0xe0] ;  /* 0x0000e00001fb7983 */ /* 0x000ee20000100800 */
[----:B------:R-:W-:Y:S02]  /*3450*/  FMUL.FTZ R221, R3, R221 ;  /* 0x000000dd03dd7220 */ /* 0x000fe40000410000 */
[----:B------:R-:W-:Y:S02]  /*3460*/  FFMA.FTZ R214, R214, R209, R7 ;  /* 0x000000d1d6d67223 */ /* 0x000fe40000010007 */
[----:B------:R-:W-:Y:S02]  /*3470*/  FADD.FTZ R88, R88, R205 ;  /* 0x000000cd58587221 */ /* 0x000fe40000010000 */
[----:B------:R-:W-:Y:S01]  /*3480*/  FFMA.FTZ R48, R221, R205, R48 ;  /* 0x000000cddd307223 */ /* 0x000fe20000010030 */
[----:B------:R0:W-:Y:S01]  /*3490*/  STL [R1+0x48], R214 ;  /* 0x000048d601007387 */ /* 0x0001e20000100800 */
[----:B------:R-:W-:-:S02]  /*34a0*/  FADD.FTZ R87, R87, R209 ;  /* 0x000000d157577221 */ /* 0x000fc40000010000 */
[----:B------:R-:W-:Y:S02]  /*34b0*/  FFMA.FTZ R47, R222, R209, R47 ;  /* 0x000000d1de2f7223 */ /* 0x000fe4000001002f */
[----:B------:R-:W3:Y:S01]  /*34c0*/  LDL R209, [R1+0xe4] ;  /* 0x0000e40001d17983 */ /* 0x000ee20000100800 */
[----:B----4-:R-:W-:-:S03]  /*34d0*/  FMUL.FTZ R7, R208, R204 ;  /* 0x000000ccd0077220 */ /* 0x010fc60000410000 */
[----:B------:R-:W4:Y:S01]  /*34e0*/  LDL R208, [R1+0xdc] ;  /* 0x0000dc0001d07983 */ /* 0x000f220000100800 */
[----:B--2---:R-:W-:-:S03]  /*34f0*/  FFMA.FTZ R213, R213, R205, R7 ;  /* 0x000000cdd5d57223 */ /* 0x004fc60000010007 */
[----:B------:R-:W2:Y:S01]  /*3500*/  LDL R205, [R1+0xd8] ;  /* 0x0000d80001cd7983 */ /* 0x000ea20000100800 */
[----:B------:R-:W-:Y:S01]  /*3510*/  PRMT R206, RZ, 0x7610, R206 ;  /* 0x00007610ffce7816 */ /* 0x000fe200000000ce */
[----:B------:R-:W-:Y:S01]  /*3520*/  FMUL.FTZ R7, R3, R8 ;  /* 0x0000000803077220 */ /* 0x000fe20000410000 */
[----:B------:R-:W-:-:S03]  /*3530*/  ISETP.NE.U32.AND P4, PT, RZ, c[0x0][0x218], PT ;  /* 0x00008600ff007a0c */ /* 0x000fc60003f85070 */
[----:B------:R-:W-:Y:S01]  /*3540*/  FADD.FTZ R161, R161, R206 ;  /* 0x000000cea1a17221 */ /* 0x000fe20000010000 */
[----:B------:R-:W-:Y:S01]  /*3550*/  ISETP.NE.AND.EX P4, PT, RZ, c[0x0][0x21c], PT, P4 ;  /* 0x00008700ff007a0c */ /* 0x000fe20003f85340 */
[-C--:B------:R-:W-:Y:S02]  /*3560*/  FFMA.FTZ R129, R7, R206.reuse, R129 ;  /* 0x000000ce07817223 */ /* 0x080fe40000010081 */
[----:B---3--:R-:W-:Y:S01]  /*3570*/  FMUL.FTZ R8, R251, R206 ;  /* 0x000000cefb087220 */ /* 0x008fe20000410000 */
[----:B------:R-:W-:Y:S02]  /*3580*/  PRMT R206, RZ, 0x5410, R207 ;  /* 0x00005410ffce7816 */ /* 0x000fe400000000cf */
[----:B------:R-:W-:Y:S01]  /*3590*/  PRMT R210, RZ, 0x7610, R210 ;  /* 0x00007610ffd27816 */ /* 0x000fe200000000d2 */
[----:B------:R-:W-:Y:S02]  /*35a0*/  FADD.FTZ R160, R160, R204 ;  /* 0x000000cca0a07221 */ /* 0x000fe40000010000 */
[----:B------:R-:W-:Y:S01]  /*35b0*/  FFMA.FTZ R128, R221, R204, R128 ;  /* 0x000000ccdd807223 */ /* 0x000fe20000010080 */
[----:B------:R3:W-:Y:S01]  /*35c0*/  STL [R1+0x34], R213 ;  /* 0x000034d501007387 */ /* 0x0007e20000100800 */
[----:B------:R-:W-:-:S03]  /*35d0*/  FADD.FTZ R89, R89, R210 ;  /* 0x000000d259597221 */ /* 0x000fc60000010000 */
[----:B------:R-:W3:Y:S01]  /*35e0*/  LDL R251, [R1+0xd0] ;  /* 0x0000d00001fb7983 */ /* 0x000ee20000100800 */
[----:B------:R-:W-:Y:S02]  /*35f0*/  FFMA.FTZ R209, R209, R210, R8 ;  /* 0x000000d2d1d17223 */ /* 0x000fe40000010008 */
[----:B------:R-:W-:Y:S02]  /*3600*/  FMUL.FTZ R8, R3, R212 ;  /* 0x000000d403087220 */ /* 0x000fe40000410000 */
[----:B------:R-:W-:Y:S01]  /*3610*/  FFMA.FTZ R49, R7, R210, R49 ;  /* 0x000000d207317223 */ /* 0x000fe20000010031 */
[----:B------:R0:W-:Y:S01]  /*3620*/  STL [R1+0x14], R209 ;  /* 0x000014d101007387 */ /* 0x0001e20000100800 */
[----:B------:R-:W-:-:S03]  /*3630*/  FADD.FTZ R12, R12, R4 ;  /* 0x000000040c0c7221 */ /* 0x000fc60000010000 */
[----:B------:R-:W3:Y:S01]  /*3640*/  LDL R210, [R1+0xd4] ;  /* 0x0000d40001d27983 */ /* 0x000ee20000100800 */
[----:B------:R-:W-:Y:S02]  /*3650*/  FFMA.FTZ R11, R242, R4, R11 ;  /* 0x00000004f20b7223 */ /* 0x000fe4000001000b */
[----:B------:R-:W-:Y:S02]  /*3660*/  FADD.FTZ R12, R12, R0 ;  /* 0x000000000c0c7221 */ /* 0x000fe40000010000 */
[----:B------:R-:W-:Y:S02]  /*3670*/  FFMA.FTZ R11, R233, R0, R11 ;  /* 0x00000000e90b7223 */ /* 0x000fe4000001000b */
[----:B--2---:R-:W-:Y:S01]  /*3680*/  FMUL.FTZ R204, R205, R206 ;  /* 0x000000cecdcc7220 */ /* 0x004fe20000410000 */
[----:B------:R-:W-:-:S05]  /*3690*/  PRMT R205, RZ, 0x5410, R211 ;  /* 0x00005410ffcd7816 */ /* 0x000fca00000000d3 */
[-C--:B----4-:R-:W-:Y:S01]  /*36a0*/  FFMA.FTZ R208, R208, R205.reuse, R204 ;  /* 0x000000cdd0d07223 */ /* 0x090fe200000100cc */
[----:B------:R-:W-:Y:S01]  /*36b0*/  @P4 LEA R204, P5, R10, c[0x0][0x218], 0x4 ;  /* 0x000086000acc4a11 */ /* 0x000fe200078a20ff */
[----:B------:R-:W-:Y:S02]  /*36c0*/  FADD.FTZ R90, R90, R205 ;  /* 0x000000cd5a5a7221 */ /* 0x000fe40000010000 */
[----:B------:R-:W-:Y:S01]  /*36d0*/  FFMA.FTZ R50, R8, R205, R50 ;  /* 0x000000cd08327223 */ /* 0x000fe20000010032 */
[----:B------:R-:W-:Y:S01]  /*36e0*/  @P4 LEA.HI.X R205, R10, c[0x0][0x21c], RZ, 0x4, P5 ;  /* 0x000087000acd4a11 */ /* 0x000fe200028f24ff */
[----:B------:R2:W-:Y:S04]  /*36f0*/  STL [R1+0x10], R208 ;  /* 0x000010d001007387 */ /* 0x0005e80000100800 */
[----:B0-----:R2:W5:Y:S04]  /*3700*/  LDL.LU R4, [R1+0x1d4] ;  /* 0x0001d40001047983 */ /* 0x0015680000300800 */
[----:B------:R2:W5:Y:S04]  /*3710*/  @P4 LDG.E.128 R184, [R204.64] ;  /* 0x00000004ccb84981 */ /* 0x000568000c1e1d00 */
[----:B-1----:R2:W5:Y:S01]  /*3720*/  LDL.LU R0, [R1+0x1d0] ;  /* 0x0001d00001007983 */ /* 0x0025620000300800 */
[----:B------:R-:W-:-:S02]  /*3730*/  FADD.FTZ R12, R12, R215 ;  /* 0x000000d70c0c7221 */ /* 0x000fc40000010000 */
[----:B------:R-:W-:Y:S02]  /*3740*/  FFMA.FTZ R11, R230, R215, R11 ;  /* 0x000000d7e60b7223 */ /* 0x000fe4000001000b */
[----:B------:R-:W-:Y:S02]  /*3750*/  FADD.FTZ R12, R12, R214 ;  /* 0x000000d60c0c7221 */ /* 0x000fe40000010000 */
[----:B------:R-:W-:Y:S01]  /*3760*/  FFMA.FTZ R11, R222, R214, R11 ;  /* 0x000000d6de0b7223 */ /* 0x000fe2000001000b */
[----:B------:R-:W-:Y:S01]  /*3770*/  PRMT R207, RZ, 0x7610, R207 ;  /* 0x00007610ffcf7816 */ /* 0x000fe200000000cf */
[----:B------:R-:W-:Y:S02]  /*3780*/  FADD.FTZ R12, R12, R213 ;  /* 0x000000d50c0c7221 */ /* 0x000fe40000010000 */
[----:B------:R-:W-:Y:S01]  /*3790*/  FFMA.FTZ R11, R221, R213, R11 ;  /* 0x000000d5dd0b7223 */ /* 0x000fe2000001000b */
[----:B------:R-:W-:Y:S01]  /*37a0*/  PRMT R211, RZ, 0x7610, R211 ;  /* 0x00007610ffd37816 */ /* 0x000fe200000000d3 */
[----:B---3--:R-:W-:-:S02]  /*37b0*/  FMUL.FTZ R251, R251, R207 ;  /* 0x000000cffbfb7220 */ /* 0x008fc40000410000 */
[----:B------:R-:W-:Y:S02]  /*37c0*/  FADD.FTZ R12, R12, R209 ;  /* 0x000000d10c0c7221 */ /* 0x000fe40000010000 */
[----:B------:R-:W-:Y:S02]  /*37d0*/  FFMA.FTZ R11, R7, R209, R11 ;  /* 0x000000d1070b7223 */ /* 0x000fe4000001000b */
[----:B------:R-:W-:Y:S02]  /*37e0*/  FMUL.FTZ R216, R3, R216 ;  /* 0x000000d803d87220 */ /* 0x000fe40000410000 */
[----:B------:R-:W-:Y:S02]  /*37f0*/  FFMA.FTZ R251, R210, R211, R251 ;  /* 0x000000d3d2fb7223 */ /* 0x000fe400000100fb */
[----:B------:R-:W-:Y:S02]  /*3800*/  FADD.FTZ R12, R12, R208 ;  /* 0x000000d00c0c7221 */ /* 0x000fe40000010000 */
[----:B------:R-:W-:Y:S01]  /*3810*/  FFMA.FTZ R11, R8, R208, R11 ;  /* 0x000000d0080b7223 */ /* 0x000fe2000001000b */
[----:B------:R-:W-:Y:S01]  /*3820*/  IADD3 R10, R10, 0x20, RZ ;  /* 0x000000200a0a7810 */ /* 0x000fe20007ffe0ff */
[----:B------:R-:W-:-:S02]  /*3830*/  FADD.FTZ R162, R162, R206 ;  /* 0x000000cea2a27221 */ /* 0x000fc40000010000 */
[----:B------:R-:W-:Y:S02]  /*3840*/  FFMA.FTZ R130, R8, R206, R130 ;  /* 0x000000ce08827223 */ /* 0x000fe40000010082 */
[----:B------:R-:W-:Y:S02]  /*3850*/  FADD.FTZ R91, R91, R211 ;  /* 0x000000d35b5b7221 */ /* 0x000fe40000010000 */
[C---:B------:R-:W-:Y:S02]  /*3860*/  FFMA.FTZ R51, R216.reuse, R211, R51 ;  /* 0x000000d3d8337223 */ /* 0x040fe40000010033 */
[----:B------:R-:W-:Y:S02]  /*3870*/  FADD.FTZ R163, R163, R207 ;  /* 0x000000cfa3a37221 */ /* 0x000fe40000010000 */
[----:B------:R-:W-:Y:S02]  /*3880*/  FFMA.FTZ R131, R216, R207, R131 ;  /* 0x000000cfd8837223 */ /* 0x000fe40000010083 */
[----:B------:R-:W-:-:S02]  /*3890*/  FADD.FTZ R12, R12, R251 ;  /* 0x000000fb0c0c7221 */ /* 0x000fc40000010000 */
[----:B------:R-:W-:Y:S02]  /*38a0*/  FFMA.FTZ R11, R216, R251, R11 ;  /* 0x000000fbd80b7223 */ /* 0x000fe4000001000b */
.L_x_9:
[----:B--2---:R-:W-:Y:S05]  /*38b0*/  BSYNC B1 ;  /* 0x0000000000017941 */ /* 0x004fea0003800000 */
.L_x_8:
[----:B------:R-:W-:Y:S01]  /*38c0*/  ISETP.GE.U32.AND P4, PT, R248, 0xa0, PT ;  /* 0x000000a0f800780c */ /* 0x000fe20003f86070 */
[----:B------:R-:W-:-:S12]  /*38d0*/  BSSY B1, `(.L_x_10) ;  /* 0x0000095000017945 */ /* 0x000fd80003800000 */
[----:B------:R-:W-:Y:S05]  /*38e0*/  @!P4 BRA `(.L_x_11) ;  /* 0x000009300000c947 */ /* 0x000fea0003800000 */
[C---:B------:R-:W-:Y:S01]  /*38f0*/  LEA R204, P4, R10.reuse, c[0x0][0x188], 0x4 ;  /* 0x000062000acc7a11 */ /* 0x040fe200078820ff */
[----:B-----5:R0:W-:Y:S03]  /*3900*/  STL [R1+0x1d4], R4 ;  /* 0x0001d40401007387 */ /* 0x0201e60000100800 */
[----:B------:R-:W-:Y:S01]  /*3910*/  LEA.HI.X R205, R10, c[0x0][0x18c], RZ, 0x4, P4 ;  /* 0x000063000acd7a11 */ /* 0x000fe200020f24ff */
[----:B------:R-:W-:Y:S01]  /*3920*/  HFMA2.MMA R212, -RZ, RZ, 0, 9.5367431640625e-07 ;  /* 0x00000010ffd47435 */ /* 0x000fe200000001ff */
[----:B------:R-:W1:Y:S01]  /*3930*/  LDC.U8 R250, c[0x0][0x1f0] ;  /* 0x00007c00fffa7b82 */ /* 0x000e620000000000 */
[----:B------:R2:W-:Y:S04]  /*3940*/  STL [R1+0x1d0], R0 ;  /* 0x0001d00001007387 */ /* 0x0005e80000100800 */
[----:B------:R-:W3:Y:S01]  /*3950*/  LDG.E.128 R204, [R204.64] ;  /* 0x00000004cccc7981 */ /* 0x000ee2000c1e1d00 */
[----:B------:R-:W-:-:S03]  /*3960*/  ISETP.NE.U32.AND P4, PT, RZ, c[0x0][0x218], PT ;  /* 0x00008600ff007a0c */ /* 0x000fc60003f85070 */
[CC--:B------:R-:W-:Y:S01]  /*3970*/  IMAD.WIDE.U32 R208, R10.reuse, R212.reuse, c[0x0][0x210] ;  /* 0x000084000ad07625 */ /* 0x0c0fe200078e00d4 */
[----:B------:R-:W-:Y:S01]  /*3980*/  ISETP.NE.AND.EX P4, PT, RZ, c[0x0][0x21c], PT, P4 ;  /* 0x00008700ff007a0c */ /* 0x000fe20003f85340 */
[----:B0-----:R-:W4:Y:S02]  /*3990*/  LDL R4, [R1+0xcc] ;  /* 0x0000cc0001047983 */ /* 0x001f240000100800 */
[C---:B------:R-:W-:Y:S02]  /*39a0*/  IMAD.WIDE.U32 R212, R10.reuse, R212, c[0x0][0x208] ;  /* 0x000082000ad47625 */ /* 0x040fe400078e00d4 */
[----:B------:R-:W4:Y:S04]  /*39b0*/  LDG.E.128 R208, [R208.64] ;  /* 0x00000004d0d07981 */ /* 0x000f28000c1e1d00 */
[----:B------:R-:W4:Y:S04]  /*39c0*/  LDG.E.128 R212, [R212.64] ;  /* 0x00000004d4d47981 */ /* 0x000f28000c1e1d00 */
[C---:B------:R-:W-:Y:S01]  /*39d0*/  @P4 LEA R226, P5, R10.reuse, c[0x0][0x218], 0x4 ;  /* 0x000086000ae24a11 */ /* 0x040fe200078a20ff */
[----:B--2---:R-:W2:Y:S03]  /*39e0*/  LDL R0, [R1+0xc4] ;  /* 0x0000c40001007983 */ /* 0x004ea60000100800 */
[----:B------:R-:W-:-:S05]  /*39f0*/  @P4 LEA.HI.X R227, R10, c[0x0][0x21c], RZ, 0x4, P5 ;  /* 0x000087000ae34a11 */ /* 0x000fca00028f24ff */
[----:B------:R0:W5:Y:S01]  /*3a00*/  @P4 LDG.E.128 R16, [R226.64] ;  /* 0x00000004e2104981 */ /* 0x000162000c1e1d00 */
[----:B-1----:R-:W-:-:S03]  /*3a10*/  ISETP.NE.AND P4, PT, R250, RZ, PT ;  /* 0x000000fffa00720c */ /* 0x002fc60003f85270 */
[----:B------:R-:W2:Y:S01]  /*3a20*/  LDL R250, [R1+0xc0] ;  /* 0x0000c00001fa7983 */ /* 0x000ea20000100800 */
[--C-:B---3--:R-:W-:Y:S02]  /*3a30*/  PRMT R247, RZ, 0x5410, R204.reuse ;  /* 0x00005410fff77816 */ /* 0x108fe400000000cc */
[----:B------:R-:W-:Y:S02]  /*3a40*/  PRMT R246, RZ, 0x7610, R204 ;  /* 0x00007610fff67816 */ /* 0x000fe400000000cc */
[----:B------:R-:W3:Y:S01]  /*3a50*/  LDL R204, [R1+0xc8] ;  /* 0x0000c80001cc7983 */ /* 0x000ee20000100800 */
[--C-:B0-----:R-:W-:Y:S02]  /*3a60*/  PRMT R226, RZ, 0x5410, R207.reuse ;  /* 0x00005410ffe27816 */ /* 0x101fe400000000cf */
[----:B------:R-:W-:Y:S02]  /*3a70*/  PRMT R220, RZ, 0x7610, R207 ;  /* 0x00007610ffdc7816 */ /* 0x000fe400000000cf */
[----:B------:R-:W2:Y:S01]  /*3a80*/  LDL R207, [R1+0xb8] ;  /* 0x0000b80001cf7983 */ /* 0x000ea20000100800 */
[----:B------:R-:W-:-:S02]  /*3a90*/  PRMT R245, RZ, 0x5410, R205 ;  /* 0x00005410fff57816 */ /* 0x000fc400000000cd */
[----:B------:R-:W-:Y:S02]  /*3aa0*/  PRMT R239, RZ, 0x7610, R205 ;  /* 0x00007610ffef7816 */ /* 0x000fe400000000cd */
[----:B------:R-:W2:Y:S01]  /*3ab0*/  LDL R205, [R1+0xbc] ;  /* 0x0000bc0001cd7983 */ /* 0x000ea20000100800 */
[----:B------:R-:W-:Y:S02]  /*3ac0*/  FSEL R2, R2, RZ, !P4 ;  /* 0x000000ff02027208 */ /* 0x000fe40006000000 */
[--C-:B------:R-:W-:Y:S02]  /*3ad0*/  PRMT R238, RZ, 0x5410, R206.reuse ;  /* 0x00005410ffee7816 */ /* 0x100fe400000000ce */
[----:B------:R-:W-:Y:S02]  /*3ae0*/  PRMT R227, RZ, 0x7610, R206 ;  /* 0x00007610ffe37816 */ /* 0x000fe400000000ce */
[----:B----4-:R-:W-:Y:S01]  /*3af0*/  PRMT R10, RZ, 0x5410, R208 ;  /* 0x00005410ff0a7816 */ /* 0x010fe200000000d0 */
[----:B------:R-:W-:-:S02]  /*3b00*/  FADD.FTZ R247, -R2, R247 ;  /* 0x000000f702f77221 */ /* 0x000fc40000010100 */
[C---:B------:R-:W-:Y:S02]  /*3b10*/  FADD.FTZ R246, -R2.reuse, R246 ;  /* 0x000000f602f67221 */ /* 0x040fe40000010100 */
[C---:B------:R-:W-:Y:S02]  /*3b20*/  FADD.FTZ R245, -R2.reuse, R245 ;  /* 0x000000f502f57221 */ /* 0x040fe40000010100 */
[C---:B------:R-:W-:Y:S02]  /*3b30*/  FADD.FTZ R239, -R2.reuse, R239 ;  /* 0x000000ef02ef7221 */ /* 0x040fe40000010100 */
[C---:B------:R-:W-:Y:S02]  /*3b40*/  FADD.FTZ R238, -R2.reuse, R238 ;  /* 0x000000ee02ee7221 */ /* 0x040fe40000010100 */
[C---:B------:R-:W-:Y:S02]  /*3b50*/  FADD.FTZ R227, -R2.reuse, R227 ;  /* 0x000000e302e37221 */ /* 0x040fe40000010100 */
[----:B------:R-:W-:-:S02]  /*3b60*/  FADD.FTZ R226, -R2, R226 ;  /* 0x000000e202e27221 */ /* 0x000fc40000010100 */
[----:B------:R-:W-:Y:S01]  /*3b70*/  FADD.FTZ R220, -R2, R220 ;  /* 0x000000dc02dc7221 */ /* 0x000fe20000010100 */
[----:B------:R-:W-:Y:S01]  /*3b80*/  PRMT R208, RZ, 0x7610, R208 ;  /* 0x00007610ffd07816 */ /* 0x000fe200000000d0 */
[----:B------:R-:W-:Y:S02]  /*3b90*/  FMUL.FTZ R247, R3, R247 ;  /* 0x000000f703f77220 */ /* 0x000fe40000410000 */
[----:B------:R-:W-:Y:S02]  /*3ba0*/  FADD.FTZ R188, R188, R10 ;  /* 0x0000000abcbc7221 */ /* 0x000fe40000010000 */
[----:B------:R-:W-:Y:S02]  /*3bb0*/  FFMA.FTZ R164, R247, R10, R164 ;  /* 0x0000000af7a47223 */ /* 0x000fe400000100a4 */
[----:B------:R-:W-:Y:S02]  /*3bc0*/  FMUL.FTZ R246, R3, R246 ;  /* 0x000000f603f67220 */ /* 0x000fe40000410000 */
[----:B---3--:R-:W-:Y:S01]  /*3bd0*/  FMUL.FTZ R2, R204, R10 ;  /* 0x0000000acc027220 */ /* 0x008fe20000410000 */
[----:B------:R-:W-:-:S05]  /*3be0*/  PRMT R204, RZ, 0x5410, R212 ;  /* 0x00005410ffcc7816 */ /* 0x000fca00000000d4 */
[----:B------:R-:W-:Y:S02]  /*3bf0*/  FFMA.FTZ R4, R4, R204, R2 ;  /* 0x000000cc04047223 */ /* 0x000fe40000010002 */
[----:B--2---:R-:W-:-:S03]  /*3c00*/  FMUL.FTZ R2, R250, R208 ;  /* 0x000000d0fa027220 */ /* 0x004fc60000410000 */
[----:B------:R0:W-:Y:S01]  /*3c10*/  STL [R1+0x80], R4 ;  /* 0x0000800401007387 */ /* 0x0001e20000100800 */
[----:B------:R-:W-:-:S03]  /*3c20*/  PRMT R212, RZ, 0x7610, R212 ;  /* 0x00007610ffd47816 */ /* 0x000fc600000000d4 */
[----:B------:R-:W2:Y:S04]  /*3c30*/  LDL R250, [R1+0xb0] ;  /* 0x0000b00001fa7983 */ /* 0x000ea80000100800 */
[----:B------:R-:W3:Y:S01]  /*3c40*/  LDL R206, [R1+0xb4] ;  /* 0x0000b40001ce7983 */ /* 0x000ee20000100800 */
[----:B------:R-:W-:Y:S01]  /*3c50*/  FFMA.FTZ R0, R0, R212, R2 ;  /* 0x000000d400007223 */ /* 0x000fe20000010002 */
[----:B------:R-:W-:Y:S01]  /*3c60*/  PRMT R10, RZ, 0x5410, R209 ;  /* 0x00005410ff0a7816 */ /* 0x000fe200000000d1 */
[----:B------:R-:W-:Y:S02]  /*3c70*/  FADD.FTZ R52, R52, R204 ;  /* 0x000000cc34347221 */ /* 0x000fe40000010000 */
[----:B------:R-:W-:Y:S01]  /*3c80*/  FFMA.FTZ R92, R247, R204, R92 ;  /* 0x000000ccf75c7223 */ /* 0x000fe2000001005c */
[----:B------:R-:W-:Y:S01]  /*3c90*/  PRMT R204, RZ, 0x5410, R213 ;  /* 0x00005410ffcc7816 */ /* 0x000fe200000000d5 */
[----:B------:R1:W-:Y:S01]  /*3ca0*/  STL [R1+0x6c], R0 ;  /* 0x00006c0001007387 */ /* 0x0003e20000100800 */
[----:B------:R-:W-:-:S03]  /*3cb0*/  FMUL.FTZ R2, R207, R10 ;  /* 0x0000000acf027220 */ /* 0x000fc60000410000 */
[----:B------:R-:W4:Y:S01]  /*3cc0*/  LDL R207, [R1+0xa8] ;  /* 0x0000a80001cf7983 */ /* 0x000f220000100800 */
[----:B------:R-:W-:Y:S02]  /*3cd0*/  FADD.FTZ R53, R53, R212 ;  /* 0x000000d435357221 */ /* 0x000fe40000010000 */
[C---:B------:R-:W-:Y:S02]  /*3ce0*/  FFMA.FTZ R93, R246.reuse, R212, R93 ;  /* 0x000000d4f65d7223 */ /* 0x040fe4000001005d */
[----:B------:R-:W-:Y:S02]  /*3cf0*/  FFMA.FTZ R212, R205, R204, R2 ;  /* 0x000000cccdd47223 */ /* 0x000fe40000010002 */
[----:B------:R-:W4:Y:S01]  /*3d00*/  LDL R205, [R1+0xac] ;  /* 0x0000ac0001cd7983 */ /* 0x000f220000100800 */
[----:B------:R-:W-:Y:S01]  /*3d10*/  PRMT R209, RZ, 0x7610, R209 ;  /* 0x00007610ffd17816 */ /* 0x000fe200000000d1 */
[----:B------:R-:W-:Y:S01]  /*3d20*/  FMUL.FTZ R239, R3, R239 ;  /* 0x000000ef03ef7220 */ /* 0x000fe20000410000 */
[----:B------:R-:W-:Y:S01]  /*3d30*/  PRMT R213, RZ, 0x7610, R213 ;  /* 0x00007610ffd57816 */ /* 0x000fe200000000d5 */
[----:B------:R-:W-:Y:S01]  /*3d40*/  FADD.FTZ R189, R189, R208 ;  /* 0x000000d0bdbd7221 */ /* 0x000fe20000010000 */
[----:B------:R0:W-:Y:S01]  /*3d50*/  STL [R1+0x58], R212 ;  /* 0x000058d401007387 */ /* 0x0001e20000100800 */
[----:B------:R-:W-:-:S02]  /*3d60*/  FFMA.FTZ R165, R246, R208, R165 ;  /* 0x000000d0f6a57223 */ /* 0x000fc400000100a5 */
[----:B------:R-:W-:Y:S02]  /*3d70*/  FADD.FTZ R55, R55, R213 ;  /* 0x000000d537377221 */ /* 0x000fe40000010000 */
[----:B------:R-:W-:Y:S02]  /*3d80*/  FFMA.FTZ R95, R239, R213, R95 ;  /* 0x000000d5ef5f7223 */ /* 0x000fe4000001005f */
[----:B------:R-:W-:Y:S02]  /*3d90*/  FMUL.FTZ R245, R3, R245 ;  /* 0x000000f503f57220 */ /* 0x000fe40000410000 */
[----:B------:R-:W-:Y:S02]  /*3da0*/  FADD.FTZ R54, R54, R204 ;  /* 0x000000cc36367221 */ /* 0x000fe40000010000 */
[----:B------:R-:W-:Y:S01]  /*3db0*/  FFMA.FTZ R94, R245, R204, R94 ;  /* 0x000000ccf55e7223 */ /* 0x000fe2000001005e */
[----:B------:R-:W-:Y:S01]  /*3dc0*/  PRMT R204, RZ, 0x5410, R214 ;  /* 0x00005410ffcc7816 */ /* 0x000fe200000000d6 */
[----:B------:R-:W-:-:S02]  /*3dd0*/  FADD.FTZ R190, R190, R10 ;  /* 0x0000000abebe7221 */ /* 0x000fc40000010000 */
[----:B------:R-:W-:Y:S02]  /*3de0*/  FFMA.FTZ R166, R245, R10, R166 ;  /* 0x0000000af5a67223 */ /* 0x000fe400000100a6 */
[----:B--2---:R-:W-:-:S04]  /*3df0*/  FMUL.FTZ R2, R250, R209 ;  /* 0x000000d1fa027220 */ /* 0x004fc80000410000 */
[----:B---3--:R-:W-:Y:S02]  /*3e00*/  FFMA.FTZ R208, R206, R213, R2 ;  /* 0x000000d5ced07223 */ /* 0x008fe40000010002 */
[----:B------:R-:W2:Y:S01]  /*3e10*/  LDL R213, [R1+0xa0] ;  /* 0x0000a00001d57983 */ /* 0x000ea20000100800 */
[----:B------:R-:W-:-:S03]  /*3e20*/  PRMT R2, RZ, 0x5410, R210 ;  /* 0x00005410ff027816 */ /* 0x000fc600000000d2 */
[----:B------:R-:W3:Y:S04]  /*3e30*/  LDL R206, [R1+0xa4] ;  /* 0x0000a40001ce7983 */ /* 0x000ee80000100800 */
[----:B------:R0:W-:Y:S01]  /*3e40*/  STL [R1+0x44], R208 ;  /* 0x000044d001007387 */ /* 0x0001e20000100800 */
[----:B----4-:R-:W-:-:S03]  /*3e50*/  FMUL.FTZ R10, R207, R2 ;  /* 0x00000002cf0a7220 */ /* 0x010fc60000410000 */
[----:B------:R-:W4:Y:S01]  /*3e60*/  LDL R250, [R1+0x98] ;  /* 0x0000980001fa7983 */ /* 0x000f220000100800 */
[----:B------:R-:W-:-:S03]  /*3e70*/  FFMA.FTZ R207, R205, R204, R10 ;  /* 0x000000cccdcf7223 */ /* 0x000fc6000001000a */
[----:B------:R-:W4:Y:S01]  /*3e80*/  LDL R205, [R1+0x9c] ;  /* 0x00009c0001cd7983 */ /* 0x000f220000100800 */
[----:B------:R-:W-:Y:S01]  /*3e90*/  FMUL.FTZ R238, R3, R238 ;  /* 0x000000ee03ee7220 */ /* 0x000fe20000410000 */
[----:B------:R-:W-:Y:S01]  /*3ea0*/  PRMT R210, RZ, 0x7610, R210 ;  /* 0x00007610ffd27816 */ /* 0x000fe200000000d2 */
[----:B------:R-:W-:Y:S01]  /*3eb0*/  FADD.FTZ R196, R196, R2 ;  /* 0x00000002c4c47221 */ /* 0x000fe20000010000 */
[----:B------:R-:W-:Y:S01]  /*3ec0*/  PRMT R214, RZ, 0x7610, R214 ;  /* 0x00007610ffd67816 */ /* 0x000fe200000000d6 */
[----:B------:R-:W-:Y:S01]  /*3ed0*/  FFMA.FTZ R168, R238, R2, R168 ;  /* 0x00000002eea87223 */ /* 0x000fe200000100a8 */
[----:B------:R0:W-:Y:S01]  /*3ee0*/  STL [R1+0x30], R207 ;  /* 0x000030cf01007387 */ /* 0x0001e20000100800 */
[----:B------:R-:W-:Y:S02]  /*3ef0*/  FADD.FTZ R56, R56, R204 ;  /* 0x000000cc38387221 */ /* 0x000fe40000010000 */
[----:B------:R-:W-:Y:S01]  /*3f00*/  FFMA.FTZ R96, R238, R204, R96 ;  /* 0x000000ccee607223 */ /* 0x000fe20000010060 */
[----:B------:R-:W-:Y:S01]  /*3f10*/  PRMT R204, RZ, 0x5410, R215 ;  /* 0x00005410ffcc7816 */ /* 0x000fe200000000d7 */
[----:B------:R-:W-:-:S02]  /*3f20*/  FADD.FTZ R191, R191, R209 ;  /* 0x000000d1bfbf7221 */ /* 0x000fc40000010000 */
[----:B------:R-:W-:Y:S02]  /*3f30*/  FFMA.FTZ R167, R239, R209, R167 ;  /* 0x000000d1efa77223 */ /* 0x000fe400000100a7 */
[----:B------:R-:W4:Y:S01]  /*3f40*/  LDL R209, [R1+0x94] ;  /* 0x0000940001d17983 */ /* 0x000f220000100800 */
[----:B------:R-:W-:Y:S02]  /*3f50*/  FADD.FTZ R12, R12, R4 ;  /* 0x000000040c0c7221 */ /* 0x000fe40000010000 */
[----:B------:R-:W-:Y:S02]  /*3f60*/  FFMA.FTZ R11, R247, R4, R11 ;  /* 0x00000004f70b7223 */ /* 0x000fe4000001000b */
[----:B------:R-:W-:Y:S02]  /*3f70*/  FADD.FTZ R12, R12, R0 ;  /* 0x000000000c0c7221 */ /* 0x000fe40000010000 */
[----:B------:R-:W-:Y:S02]  /*3f80*/  FFMA.FTZ R11, R246, R0, R11 ;  /* 0x00000000f60b7223 */ /* 0x000fe4000001000b */
[----:B--2---:R-:W-:-:S02]  /*3f90*/  FMUL.FTZ R2, R213, R210 ;  /* 0x000000d2d5027220 */ /* 0x004fc40000410000 */
[----:B------:R-:W2:Y:S02]  /*3fa0*/  LDL R213, [R1+0x90] ;  /* 0x0000900001d57983 */ /* 0x000ea40000100800 */
[----:B---3--:R-:W-:Y:S01]  /*3fb0*/  FFMA.FTZ R206, R206, R214, R2 ;  /* 0x000000d6cece7223 */ /* 0x008fe20000010002 */
[----:B------:R-:W-:-:S05]  /*3fc0*/  PRMT R2, RZ, 0x5410, R211 ;  /* 0x00005410ff027816 */ /* 0x000fca00000000d3 */
[----:B----4-:R-:W-:Y:S01]  /*3fd0*/  FMUL.FTZ R10, R250, R2 ;  /* 0x00000002fa0a7220 */ /* 0x010fe20000410000 */
[----:B------:R3:W-:Y:S03]  /*3fe0*/  STL [R1+0xc], R206 ;  /* 0x00000cce01007387 */ /* 0x0007e60000100800 */
[----:B------:R-:W-:-:S05]  /*3ff0*/  FFMA.FTZ R205, R205, R204, R10 ;  /* 0x000000cccdcd7223 */ /* 0x000fca000001000a */
[----:B------:R3:W-:Y:S04]  /*4000*/  STL [R1+0x8], R205 ;  /* 0x000008cd01007387 */ /* 0x0007e80000100800 */
[----:B0-----:R3:W5:Y:S04]  /*4010*/  LDL.LU R4, [R1+0x1d4] ;  /* 0x0001d40001047983 */ /* 0x0017680000300800 */
[----:B-1----:R3:W5:Y:S01]  /*4020*/  LDL.LU R0, [R1+0x1d0] ;  /* 0x0001d00001007983 */ /* 0x0027620000300800 */
[----:B------:R-:W-:Y:S02]  /*4030*/  FADD.FTZ R12, R12, R212 ;  /* 0x000000d40c0c7221 */ /* 0x000fe40000010000 */
[----:B------:R-:W-:-:S02]  /*4040*/  FFMA.FTZ R11, R245, R212, R11 ;  /* 0x000000d4f50b7223 */ /* 0x000fc4000001000b */
[----:B------:R-:W-:Y:S02]  /*4050*/  FADD.FTZ R12, R12, R208 ;  /* 0x000000d00c0c7221 */ /* 0x000fe40000010000 */
[----:B------:R-:W-:Y:S01]  /*4060*/  FFMA.FTZ R11, R239, R208, R11 ;  /* 0x000000d0ef0b7223 */ /* 0x000fe2000001000b */
[----:B------:R-:W-:Y:S01]  /*4070*/  PRMT R211, RZ, 0x7610, R211 ;  /* 0x00007610ffd37816 */ /* 0x000fe200000000d3 */
[C---:B------:R-:W-:Y:S02]  /*4080*/  FMUL.FTZ R227, R3.reuse, R227 ;  /* 0x000000e303e37220 */ /* 0x040fe40000410000 */
[----:B------:R-:W-:Y:S02]  /*4090*/  FADD.FTZ R12, R12, R207 ;  /* 0x000000cf0c0c7221 */ /* 0x000fe40000010000 */
[----:B------:R-:W-:Y:S01]  /*40a0*/  FFMA.FTZ R11, R238, R207, R11 ;  /* 0x000000cfee0b7223 */ /* 0x000fe2000001000b */
[----:B------:R-:W-:Y:S01]  /*40b0*/  PRMT R215, RZ, 0x7610, R215 ;  /* 0x00007610ffd77816 */ /* 0x000fe200000000d7 */
[----:B------:R-:W-:-:S02]  /*40c0*/  FMUL.FTZ R226, R3, R226 ;  /* 0x000000e203e27220 */ /* 0x000fc40000410000 */
[----:B------:R-:W-:Y:S02]  /*40d0*/  FADD.FTZ R12, R12, R206 ;  /* 0x000000ce0c0c7221 */ /* 0x000fe40000010000 */
[----:B------:R-:W-:Y:S02]  /*40e0*/  FFMA.FTZ R11, R227, R206, R11 ;  /* 0x000000cee30b7223 */ /* 0x000fe4000001000b */
[----:B------:R-:W-:Y:S02]  /*40f0*/  FMUL.FTZ R220, R3, R220 ;  /* 0x000000dc03dc7220 */ /* 0x000fe40000410000 */
[----:B------:R-:W-:Y:S02]  /*4100*/  FADD.FTZ R12, R12, R205 ;  /* 0x000000cd0c0c7221 */ /* 0x000fe40000010000 */
[----:B------:R-:W-:Y:S02]  /*4110*/  FFMA.FTZ R11, R226, R205, R11 ;  /* 0x000000cde20b7223 */ /* 0x000fe4000001000b */
        /* <DEDUP_REMOVED lines=11> */
[-C--:B------:R-:W-:Y:S02]  /*41d0*/  FFMA.FTZ R171, R220, R211.reuse, R171 ;  /* 0x000000d3dcab7223 */ /* 0x080fe400000100ab */
[----:B--2---:R-:W-:-:S04]  /*41e0*/  FMUL.FTZ R250, R213, R211 ;  /* 0x000000d3d5fa7220 */ /* 0x004fc80000410000 */
[----:B------:R-:W-:-:S04]  /*41f0*/  FFMA.FTZ R250, R209, R215, R250 ;  /* 0x000000d7d1fa7223 */ /* 0x000fc800000100fa */
[----:B------:R-:W-:Y:S02]  /*4200*/  FADD.FTZ R12, R12, R250 ;  /* 0x000000fa0c0c7221 */ /* 0x000fe40000010000 */
[----:B------:R-:W-:Y:S02]  /*4210*/  FFMA.FTZ R11, R220, R250, R11 ;  /* 0x000000fadc0b7223 */ /* 0x000fe4000001000b */
.L_x_11:
[----:B---3--:R-:W-:Y:S05]  /*4220*/  BSYNC B1 ;  /* 0x0000000000017941 */ /* 0x008fea0003800000 */
.L_x_10:
[----:B------:R-:W-:Y:S05]  /*4230*/  BRA.DIV ~URZ, `(.L_x_12) ;  /* 0x000048b27f007947 */ /* 0x000fea000b800000 */
[----:B------:R0:W1:Y:S02]  /*4240*/  SHFL.BFLY PT, R10, R12, 0x1, 0x1f ;  /* 0x0c201f000c0a7f89 */ /* 0x00006400000e0000 */
.L_x_43:
[----:B------:R-:W-:Y:S05]  /*4250*/  BRA.DIV ~URZ, `(.L_x_13) ;  /* 0x000049127f007947 */ /* 0x000fea000b800000 */
[----:B-----5:R-:W2:Y:S01]  /*4260*/  SHFL.BFLY PT, R2, R11, 0x1, 0x1f ;  /* 0x0c201f000b027f89 */ /* 0x020ea200000e0000 */
[----:B-1----:R-:W-:Y:S02]  /*4270*/  FADD.FTZ R10, R10, R12 ;  /* 0x0000000c0a0a7221 */ /* 0x002fe40000010000 */
[----:B--2---:R-:W-:-:S03]  /*4280*/  FADD.FTZ R11, R2, R11 ;  /* 0x0000000b020b7221 */ /* 0x004fc60000010000 */
[----:B------:R-:W1:Y:S02]  /*4290*/  SHFL.BFLY PT, R2, R10, 0x2, 0x1f ;  /* 0x0c401f000a027f89 */ /* 0x000e6400000e0000 */
[----:B-1----:R-:W-:Y:S02]  /*42a0*/  FADD.FTZ R10, R2, R10 ;  /* 0x0000000a020a7221 */ /* 0x002fe40000010000 */
[----:B------:R-:W1:Y:S02]  /*42b0*/  SHFL.BFLY PT, R2, R11, 0x2, 0x1f ;  /* 0x0c401f000b027f89 */ /* 0x000e6400000e0000 */
[----:B-1----:R-:W-:Y:S02]  /*42c0*/  FADD.FTZ R11, R11, R2 ;  /* 0x000000020b0b7221 */ /* 0x002fe40000010000 */
[----:B------:R-:W1:Y:S02]  /*42d0*/  SHFL.BFLY PT, R2, R10, 0x4, 0x1f ;  /* 0x0c801f000a027f89 */ /* 0x000e6400000e0000 */
[----:B-1----:R-:W-:-:S02]  /*42e0*/  FADD.FTZ R10, R10, R2 ;  /* 0x000000020a0a7221 */ /* 0x002fc40000010000 */
[----:B------:R-:W1:Y:S04]  /*42f0*/  SHFL.BFLY PT, R2, R11, 0x4, 0x1f ;  /* 0x0c801f000b027f89 */ /* 0x000e6800000e0000 */
[----:B0-----:R-:W0:Y:S01]  /*4300*/  SHFL.BFLY PT, R12, R10, 0x8, 0x1f ;  /* 0x0d001f000a0c7f89 */ /* 0x001e2200000e0000 */
[----:B-1----:R-:W-:Y:S02]  /*4310*/  FADD.FTZ R11, R11, R2 ;  /* 0x000000020b0b7221 */ /* 0x002fe40000010000 */
[----:B0-----:R-:W-:-:S03]  /*4320*/  FADD.FTZ R12, R10, R12 ;  /* 0x0000000c0a0c7221 */ /* 0x001fc60000010000 */
[----:B------:R-:W0:Y:S04]  /*4330*/  SHFL.BFLY PT, R2, R11, 0x8, 0x1f ;  /* 0x0d001f000b027f89 */ /* 0x000e2800000e0000 */
[----:B------:R1:W2:Y:S01]  /*4340*/  SHFL.BFLY PT, R10, R12, 0x10, 0x1f ;  /* 0x0e001f000c0a7f89 */ /* 0x0002a200000e0000 */
[----:B0-----:R-:W-:-:S05]  /*4350*/  FADD.FTZ R11, R11, R2 ;  /* 0x000000020b0b7221 */ /* 0x001fca0000010000 */
[----:B------:R1:W0:Y:S02]  /*4360*/  SHFL.BFLY PT, R2, R11, 0x10, 0x1f ;  /* 0x0e001f000b027f89 */ /* 0x00022400000e0000 */
.L_x_44:
[----:B--2---:R-:W2:Y:S01]  /*4370*/  LDC.U8 R204, c[0x0][0x1f0] ;  /* 0x00007c00ffcc7b82 */ /* 0x004ea20000000000 */
[----:B------:R-:W-:Y:S01]  /*4380*/  FADD.FTZ R10, R10, R12 ;  /* 0x0000000c0a0a7221 */ /* 0x000fe20000010000 */
[----:B------:R-:W-:Y:S01]  /*4390*/  BSSY B1, `(.L_x_14) ;  /* 0x000006b000017945 */ /* 0x000fe20003800000 */
[----:B0-----:R-:W-:Y:S02]  /*43a0*/  FADD.FTZ R2, R2, R11 ;  /* 0x0000000b02027221 */ /* 0x001fe40000010000 */
[----:B------:R-:W-:Y:S02]  /*43b0*/  FMUL.FTZ R10, R10, c[0x0][0x1e0] ;  /* 0x000078000a0a7a20 */ /* 0x000fe40000410000 */
[----:B------:R-:W-:Y:S01]  /*43c0*/  FMUL.FTZ R2, R2, c[0x0][0x1e0] ;  /* 0x0000780002027a20 */ /* 0x000fe20000410000 */
[----:B--2---:R-:W-:-:S04]  /*43d0*/  ISETP.NE.AND P4, PT, R204, RZ, PT ;  /* 0x000000ffcc00720c */ /* 0x004fc80003f85270 */
[----:B------:R-:W-:Y:S01]  /*43e0*/  FSEL R209, R10, RZ, !P4 ;  /* 0x000000ff0ad17208 */ /* 0x000fe20006000000 */
[----:B------:R-:W-:Y:S05]  /*43f0*/  @!P0 BRA `(.L_x_15) ;  /* 0x0000064000008947 */ /* 0x000fea0003800000 */
[----:B------:R-:W2:Y:S04]  /*4400*/  LDL R211, [R1+0x68] ;  /* 0x0000680001d37983 */ /* 0x000ea80000100800 */
[----:B------:R-:W3:Y:S04]  /*4410*/  LDL R210, [R1+0x7c] ;  /* 0x00007c0001d27983 */ /* 0x000ee80000100800 */
[----:B------:R-:W4:Y:S01]  /*4420*/  LDL R208, [R1+0x54] ;  /* 0x0000540001d07983 */ /* 0x000f220000100800 */
[----:B------:R-:W-:Y:S01]  /*4430*/  ISETP.NE.U32.AND P4, PT, RZ, c[0x0][0x218], PT ;  /* 0x00008600ff007a0c */ /* 0x000fe20003f85070 */
[-CC-:B------:R-:W-:Y:S01]  /*4440*/  FFMA.FTZ R205, R240, R2.reuse, R209.reuse ;  /* 0x00000002f0cd7223 */ /* 0x180fe200000100d1 */
[----:B------:R-:W-:Y:S01]  /*4450*/  ISETP.NE.U32.AND P5, PT, RZ, c[0x0][0x258], PT ;  /* 0x00009600ff007a0c */ /* 0x000fe20003fa5070 */
[----:B------:R-:W5:Y:S01]  /*4460*/  LDL R212, [R1+0x40] ;  /* 0x0000400001d47983 */ /* 0x000f620000100800 */
[----:B------:R-:W-:Y:S01]  /*4470*/  ISETP.NE.AND.EX P4, PT, RZ, c[0x0][0x21c], PT, P4 ;  /* 0x00008700ff007a0c */ /* 0x000fe20003f85340 */
[-CC-:B------:R-:W-:Y:S01]  /*4480*/  FFMA.FTZ R10, R229, R2.reuse, R209.reuse ;  /* 0x00000002e50a7223 */ /* 0x180fe200000100d1 */
[----:B------:R-:W-:Y:S01]  /*4490*/  ISETP.NE.AND.EX P5, PT, RZ, c[0x0][0x25c], PT, P5 ;  /* 0x00009700ff007a0c */ /* 0x000fe20003fa5350 */
[----:B------:R-:W-:Y:S01]  /*44a0*/  FFMA.FTZ R204, R241, R2, R209 ;  /* 0x00000002f1cc7223 */ /* 0x000fe200000100d1 */
[----:B------:R-:W-:Y:S01]  /*44b0*/  ISETP.NE.U32.AND P6, PT, RZ, c[0x0][0x250], PT ;  /* 0x00009400ff007a0c */ /* 0x000fe20003fc5070 */
[----:B------:R-:W-:-:S03]  /*44c0*/  FADD.FTZ R10, R249, -R10 ;  /* 0x8000000af90a7221 */ /* 0x000fc60000010000 */
[----:B------:R-:W-:Y:S01]  /*44d0*/  ISETP.NE.AND.EX P6, PT, RZ, c[0x0][0x254], PT, P6 ;  /* 0x00009500ff007a0c */ /* 0x000fe20003fc5360 */
[----:B------:R-:W-:-:S04]  /*44e0*/  FMUL.FTZ R10, R3, R10 ;  /* 0x0000000a030a7220 */ /* 0x000fc80000410000 */
[----:B-1----:R-:W-:-:S05]  /*44f0*/  @P4 PRMT R11, RZ, 0x5410, R172 ;  /* 0x00005410ff0b4816 */ /* 0x002fca00000000ac */
[----:B------:R-:W-:Y:S01]  /*4500*/  @P4 FADD.FTZ R10, R10, R11 ;  /* 0x0000000b0a0a4221 */ /* 0x000fe20000010000 */
[----:B------:R-:W-:Y:S01]  /*4510*/  @P4 PRMT R11, RZ, 0x5410, R173 ;  /* 0x00005410ff0b4816 */ /* 0x000fe200000000ad */
[----:B--2---:R-:W-:Y:S02]  /*4520*/  FADD.FTZ R205, R211, -R205 ;  /* 0x800000cdd3cd7221 */ /* 0x004fe40000010000 */
[----:B------:R-:W2:Y:S02]  /*4530*/  LDL R211, [R1+0x2c] ;  /* 0x00002c0001d37983 */ /* 0x000ea40000100800 */
[----:B------:R-:W-:Y:S02]  /*4540*/  FMUL.FTZ R205, R3, R205 ;  /* 0x000000cd03cd7220 */ /* 0x000fe40000410000 */
[----:B---3--:R-:W-:Y:S02]  /*4550*/  FADD.FTZ R204, R210, -R204 ;  /* 0x800000ccd2cc7221 */ /* 0x008fe40000010000 */
[----:B------:R-:W-:Y:S01]  /*4560*/  @P4 FADD.FTZ R205, R205, R11 ;  /* 0x0000000bcdcd4221 */ /* 0x000fe20000010000 */
[----:B------:R-:W-:Y:S01]  /*4570*/  @P4 PRMT R11, RZ, 0x7610, R172 ;  /* 0x00007610ff0b4816 */ /* 0x000fe200000000ac */
[----:B------:R-:W-:Y:S01]  /*4580*/  FMUL.FTZ R204, R3, R204 ;  /* 0x000000cc03cc7220 */ /* 0x000fe20000410000 */
[----:B------:R-:W3:Y:S03]  /*4590*/  LDL R210, [R1+0x28] ;  /* 0x0000280001d27983 */ /* 0x000ee60000100800 */
[----:B------:R-:W-:Y:S01]  /*45a0*/  @P4 FADD.FTZ R204, R204, R11 ;  /* 0x0000000bcccc4221 */ /* 0x000fe20000010000 */
[----:B------:R-:W-:-:S04]  /*45b0*/  @P5 F2FP.BF16.PACK_AB R11, RZ, R10 ;  /* 0x0000000aff0b523e */ /* 0x000fc800000010ff */
[----:B------:R-:W-:Y:S01]  /*45c0*/  @P5 PRMT R200, R11, 0x7610, R200 ;  /* 0x000076100bc85816 */ /* 0x000fe200000000c8 */
[----:B------:R-:W-:-:S04]  /*45d0*/  FFMA.FTZ R11, R236, R2, R209 ;  /* 0x00000002ec0b7223 */ /* 0x000fc800000100d1 */
[----:B----4-:R-:W-:Y:S02]  /*45e0*/  FADD.FTZ R11, R208, -R11 ;  /* 0x8000000bd00b7221 */ /* 0x010fe40000010000 */
[----:B------:R-:W4:Y:S01]  /*45f0*/  LDL R208, [R1+0x4] ;  /* 0x0000040001d07983 */ /* 0x000f220000100800 */
[----:B------:R-:W-:Y:S01]  /*4600*/  @P6 F2FP.BF16.PACK_AB R207, RZ, R205 ;  /* 0x000000cdffcf623e */ /* 0x000fe200000010ff */
[----:B------:R-:W-:Y:S01]  /*4610*/  FMUL.FTZ R11, R3, R11 ;  /* 0x0000000b030b7220 */ /* 0x000fe20000410000 */
[----:B------:R-:W-:Y:S02]  /*4620*/  @P5 F2FP.BF16.PACK_AB R206, RZ, R205 ;  /* 0x000000cdffce523e */ /* 0x000fe400000010ff */
[----:B------:R-:W-:Y:S02]  /*4630*/  @P6 PRMT R193, R207, 0x7610, R193 ;  /* 0x00007610cfc16816 */ /* 0x000fe400000000c1 */
[----:B------:R-:W-:Y:S02]  /*4640*/  @P4 PRMT R207, RZ, 0x7610, R173 ;  /* 0x00007610ffcf4816 */ /* 0x000fe400000000ad */
[----:B------:R-:W-:-:S02]  /*4650*/  @P6 F2FP.BF16.PACK_AB R12, RZ, R10 ;  /* 0x0000000aff0c623e */ /* 0x000fc400000010ff */
[----:B------:R-:W-:Y:S01]  /*4660*/  @P5 PRMT R201, R206, 0x7610, R201 ;  /* 0x00007610cec95816 */ /* 0x000fe200000000c9 */
[----:B------:R-:W-:Y:S01]  /*4670*/  @P4 FADD.FTZ R11, R11, R207 ;  /* 0x000000cf0b0b4221 */ /* 0x000fe20000010000 */
[----:B------:R-:W-:Y:S02]  /*4680*/  @P6 PRMT R192, R12, 0x7610, R192 ;  /* 0x000076100cc06816 */ /* 0x000fe400000000c0 */
[-C--:B------:R-:W-:Y:S02]  /*4690*/  @P6 F2FP.BF16.PACK_AB R206, RZ, R204.reuse ;  /* 0x000000ccffce623e */ /* 0x080fe400000010ff */
[----:B------:R-:W-:Y:S02]  /*46a0*/  @P5 F2FP.BF16.PACK_AB R12, RZ, R204 ;  /* 0x000000ccff0c523e */ /* 0x000fe400000010ff */
[----:B------:R-:W-:Y:S02]  /*46b0*/  F2FP.BF16.PACK_AB R204, R204, R10 ;  /* 0x0000000acccc723e */ /* 0x000fe400000010ff */
[----:B------:R-:W-:Y:S01]  /*46c0*/  @P6 PRMT R192, R192, 0x5410, R206 ;  /* 0x00005410c0c06816 */ /* 0x000fe200000000ce */
[----:B------:R-:W-:Y:S01]  /*46d0*/  FFMA.FTZ R206, R235, R2, R209 ;  /* 0x00000002ebce7223 */ /* 0x000fe200000100d1 */
[----:B------:R-:W-:-:S02]  /*46e0*/  @P6 F2FP.BF16.PACK_AB R10, RZ, R11 ;  /* 0x0000000bff0a623e */ /* 0x000fc400000010ff */
[----:B------:R-:W-:Y:S01]  /*46f0*/  @P5 PRMT R200, R200, 0x5410, R12 ;  /* 0x00005410c8c85816 */ /* 0x000fe2000000000c */
[----:B-----5:R-:W-:Y:S01]  /*4700*/  FADD.FTZ R206, R212, -R206 ;  /* 0x800000ced4ce7221 */ /* 0x020fe20000010000 */
[----:B------:R-:W-:Y:S01]  /*4710*/  @P6 PRMT R193, R193, 0x5410, R10 ;  /* 0x00005410c1c16816 */ /* 0x000fe2000000000a */
[----:B------:R-:W-:Y:S01]  /*4720*/  FFMA.FTZ R10, R219, R2, R209 ;  /* 0x00000002db0a7223 */ /* 0x000fe200000100d1 */
[----:B------:R-:W-:Y:S01]  /*4730*/  @P5 F2FP.BF16.PACK_AB R12, RZ, R11 ;  /* 0x0000000bff0c523e */ /* 0x000fe200000010ff */
[----:B------:R-:W-:Y:S01]  /*4740*/  FMUL.FTZ R206, R3, R206 ;  /* 0x000000ce03ce7220 */ /* 0x000fe20000410000 */
[----:B------:R-:W-:Y:S02]  /*4750*/  @P4 PRMT R207, RZ, 0x5410, R174 ;  /* 0x00005410ffcf4816 */ /* 0x000fe400000000ae */
[----:B------:R-:W-:Y:S02]  /*4760*/  @P5 PRMT R201, R201, 0x5410, R12 ;  /* 0x00005410c9c95816 */ /* 0x000fe4000000000c */
[----:B------:R-:W-:Y:S01]  /*4770*/  @P4 PRMT R12, RZ, 0x7610, R174 ;  /* 0x00007610ff0c4816 */ /* 0x000fe200000000ae */
[----:B------:R-:W-:Y:S01]  /*4780*/  @P4 FADD.FTZ R206, R206, R207 ;  /* 0x000000cfcece4221 */ /* 0x000fe20000010000 */
[----:B------:R-:W-:-:S04]  /*4790*/  F2FP.BF16.PACK_AB R205, R11, R205 ;  /* 0x000000cd0bcd723e */ /* 0x000fc800000010ff */
[----:B------:R-:W-:-:S04]  /*47a0*/  @P5 F2FP.BF16.PACK_AB R207, RZ, R206 ;  /* 0x000000ceffcf523e */ /* 0x000fc800000010ff */
[----:B------:R-:W-:Y:S02]  /*47b0*/  @P5 PRMT R202, R207, 0x7610, R202 ;  /* 0x00007610cfca5816 */ /* 0x000fe400000000ca */
[----:B------:R-:W-:-:S04]  /*47c0*/  @P6 F2FP.BF16.PACK_AB R207, RZ, R206 ;  /* 0x000000ceffcf623e */ /* 0x000fc800000010ff */
[----:B------:R-:W-:Y:S01]  /*47d0*/  @P6 PRMT R194, R207, 0x7610, R194 ;  /* 0x00007610cfc26816 */ /* 0x000fe200000000c2 */
[----:B--2---:R-:W-:-:S04]  /*47e0*/  FADD.FTZ R10, R211, -R10 ;  /* 0x8000000ad30a7221 */ /* 0x004fc80000010000 */
[----:B------:R-:W-:-:S04]  /*47f0*/  FMUL.FTZ R10, R3, R10 ;  /* 0x0000000a030a7220 */ /* 0x000fc80000410000 */
[----:B------:R-:W-:-:S05]  /*4800*/  @P4 FADD.FTZ R10, R10, R12 ;  /* 0x0000000c0a0a4221 */ /* 0x000fca0000010000 */
[----:B------:R-:W-:Y:S02]  /*4810*/  @P5 F2FP.BF16.PACK_AB R11, RZ, R10 ;  /* 0x0000000aff0b523e */ /* 0x000fe400000010ff */
[----:B------:R-:W-:Y:S02]  /*4820*/  F2FP.BF16.PACK_AB R206, R10, R206 ;  /* 0x000000ce0ace723e */ /* 0x000fe400000010ff */
[----:B------:R-:W-:Y:S01]  /*4830*/  @P5 PRMT R202, R202, 0x5410, R11 ;  /* 0x00005410caca5816 */ /* 0x000fe2000000000b */
[----:B------:R-:W-:Y:S01]  /*4840*/  FFMA.FTZ R11, R218, R2, R209 ;  /* 0x00000002da0b7223 */ /* 0x000fe200000100d1 */
[----:B------:R-:W-:-:S03]  /*4850*/  @P6 F2FP.BF16.PACK_AB R10, RZ, R10 ;  /* 0x0000000aff0a623e */ /* 0x000fc600000010ff */
[----:B---3--:R-:W-:Y:S01]  /*4860*/  FADD.FTZ R11, R210, -R11 ;  /* 0x8000000bd20b7221 */ /* 0x008fe20000010000 */
[----:B------:R-:W-:Y:S02]  /*4870*/  @P6 PRMT R194, R194, 0x5410, R10 ;  /* 0x00005410c2c26816 */ /* 0x000fe4000000000a */
[----:B------:R-:W-:Y:S01]  /*4880*/  @P4 PRMT R10, RZ, 0x5410, R175 ;  /* 0x00005410ff0a4816 */ /* 0x000fe200000000af */
[----:B------:R-:W-:-:S04]  /*4890*/  FMUL.FTZ R207, R3, R11 ;  /* 0x0000000b03cf7220 */ /* 0x000fc80000410000 */
[----:B------:R-:W-:Y:S02]  /*48a0*/  @P4 FADD.FTZ R207, R207, R10 ;  /* 0x0000000acfcf4221 */ /* 0x000fe40000010000 */
[----:B------:R-:W-:Y:S01]  /*48b0*/  FFMA.FTZ R10, R9, R2, R209 ;  /* 0x00000002090a7223 */ /* 0x000fe200000100d1 */
[----:B------:R-:W-:-:S03]  /*48c0*/  @P4 PRMT R11, RZ, 0x7610, R175 ;  /* 0x00007610ff0b4816 */ /* 0x000fc600000000af */
[----:B----4-:R-:W-:-:S04]  /*48d0*/  FADD.FTZ R10, R208, -R10 ;  /* 0x8000000ad00a7221 */ /* 0x010fc80000010000 */
[----:B------:R-:W-:-:S04]  /*48e0*/  FMUL.FTZ R10, R3, R10 ;  /* 0x0000000a030a7220 */ /* 0x000fc80000410000 */
[----:B------:R-:W-:Y:S01]  /*48f0*/  @P4 FADD.FTZ R10, R10, R11 ;  /* 0x0000000b0a0a4221 */ /* 0x000fe20000010000 */
[----:B------:R-:W-:Y:S02]  /*4900*/  @P5 F2FP.BF16.PACK_AB R11, RZ, R207 ;  /* 0x000000cfff0b523e */ /* 0x000fe400000010ff */
[----:B------:R-:W-:Y:S02]  /*4910*/  ISETP.NE.U32.AND P4, PT, RZ, c[0x0][0x258], PT ;  /* 0x00009600ff007a0c */ /* 0x000fe40003f85070 */
[----:B------:R-:W-:Y:S02]  /*4920*/  @P5 PRMT R203, R11, 0x7610, R203 ;  /* 0x000076100bcb5816 */ /* 0x000fe400000000cb */
[----:B------:R-:W-:Y:S02]  /*4930*/  @P5 F2FP.BF16.PACK_AB R11, RZ, R10 ;  /* 0x0000000aff0b523e */ /* 0x000fe400000010ff */
[----:B------:R-:W-:Y:S01]  /*4940*/  ISETP.NE.AND.EX P4, PT, RZ, c[0x0][0x25c], PT, P4 ;  /* 0x00009700ff007a0c */ /* 0x000fe20003f85340 */
[----:B------:R-:W-:Y:S01]  /*4950*/  HFMA2.MMA R12, -RZ, RZ, 0, 9.5367431640625e-07 ;  /* 0x00000010ff0c7435 */ /* 0x000fe200000001ff */
[----:B------:R-:W-:-:S02]  /*4960*/  @P5 PRMT R203, R203, 0x5410, R11 ;  /* 0x00005410cbcb5816 */ /* 0x000fc4000000000b */
[-C--:B------:R-:W-:Y:S02]  /*4970*/  @P6 F2FP.BF16.PACK_AB R11, RZ, R207.reuse ;  /* 0x000000cfff0b623e */ /* 0x080fe400000010ff */
[----:B------:R-:W-:Y:S02]  /*4980*/  F2FP.BF16.PACK_AB R207, R10, R207 ;  /* 0x000000cf0acf723e */ /* 0x000fe400000010ff */
[----:B------:R-:W-:Y:S02]  /*4990*/  @P6 PRMT R195, R11, 0x7610, R195 ;  /* 0x000076100bc36816 */ /* 0x000fe400000000c3 */
[----:B------:R-:W-:-:S04]  /*49a0*/  @P6 F2FP.BF16.PACK_AB R10, RZ, R10 ;  /* 0x0000000aff0a623e */ /* 0x000fc800000010ff */
[----:B------:R-:W-:Y:S01]  /*49b0*/  @P6 PRMT R195, R195, 0x5410, R10 ;  /* 0x00005410c3c36816 */ /* 0x000fe2000000000a */
[----:B------:R-:W-:-:S05]  /*49c0*/  @P4 IMAD.WIDE.U32 R10, R4, R12, c[0x0][0x258] ;  /* 0x00009600040a4625 */ /* 0x000fca00078e000c */
[----:B------:R0:W-:Y:S02]  /*49d0*/  @P4 STG.E.128 [R10.64], R200 ;  /* 0x000000c80a004986 */ /* 0x0001e4000c101d04 */
[----:B0-----:R-:W-:-:S05]  /*49e0*/  IMAD.WIDE.U32 R10, R4, R12, c[0x0][0x248] ;  /* 0x00009200040a7625 */ /* 0x001fca00078e000c */
[----:B------:R0:W-:Y:S02]  /*49f0*/  STG.E.128 [R10.64], R204 ;  /* 0x000000cc0a007986 */ /* 0x0001e4000c101d04 */
[----:B0-----:R-:W-:-:S04]  /*4a00*/  @P6 LEA R10, P4, R4, c[0x0][0x250], 0x4 ;  /* 0x00009400040a6a11 */ /* 0x001fc800078820ff */
[----:B------:R-:W-:-:S05]  /*4a10*/  @P6 LEA.HI.X R11, R4, c[0x0][0x254], RZ, 0x4, P4 ;  /* 0x00009500040b6a11 */ /* 0x000fca00020f24ff */
[----:B------:R0:W-:Y:S01]  /*4a20*/  @P6 STG.E.128 [R10.64], R192 ;  /* 0x000000c00a006986 */ /* 0x0001e2000c101d04 */
[----:B------:R-:W-:-:S03]  /*4a30*/  IADD3 R4, R4, 0x20, RZ ;  /* 0x0000002004047810 */ /* 0x000fc60007ffe0ff */
.L_x_15:
[----:B------:R-:W-:Y:S05]  /*4a40*/  BSYNC B1 ;  /* 0x0000000000017941 */ /* 0x000fea0003800000 */
.L_x_14:
[----:B------:R-:W-:Y:S01]  /*4a50*/  BSSY B1, `(.L_x_16) ;  /* 0x0000067000017945 */ /* 0x000fe20003800000 */
[----:B------:R-:W-:Y:S05]  /*4a60*/  @!P1 BRA `(.L_x_17) ;  /* 0x0000065000009947 */ /* 0x000fea0003800000 */
[----:B------:R-:W2:Y:S04]  /*4a70*/  LDL R211, [R1+0x64] ;  /* 0x0000640001d37983 */ /* 0x000ea80000100800 */
[----:B01----:R-:W3:Y:S04]  /*4a80*/  LDL R11, [R1+0x8c] ;  /* 0x00008c00010b7983 */ /* 0x003ee80000100800 */
[----:B------:R-:W4:Y:S04]  /*4a90*/  LDL R210, [R1+0x78] ;  /* 0x0000780001d27983 */ /* 0x000f280000100800 */
[----:B------:R-:W5:Y:S01]  /*4aa0*/  LDL R208, [R1+0x50] ;  /* 0x0000500001d07983 */ /* 0x000f620000100800 */
[----:B------:R-:W-:Y:S01]  /*4ab0*/  ISETP.NE.U32.AND P4, PT, RZ, c[0x0][0x218], PT ;  /* 0x00008600ff007a0c */ /* 0x000fe20003f85070 */
[----:B------:R-:W-:-:S02]  /*4ac0*/  FFMA.FTZ R205, R232, R2, R209 ;  /* 0x00000002e8cd7223 */ /* 0x000fc400000100d1 */
[----:B------:R-:W5:Y:S01]  /*4ad0*/  LDL R212, [R1+0x3c] ;  /* 0x00003c0001d47983 */ /* 0x000f620000100800 */
[----:B------:R-:W-:Y:S01]  /*4ae0*/  ISETP.NE.AND.EX P4, PT, RZ, c[0x0][0x21c], PT, P4 ;  /* 0x00008700ff007a0c */ /* 0x000fe20003f85340 */
[-CC-:B------:R-:W-:Y:S01]  /*4af0*/  FFMA.FTZ R10, R244, R2.reuse, R209.reuse ;  /* 0x00000002f40a7223 */ /* 0x180fe200000100d1 */
[----:B------:R-:W-:Y:S01]  /*4b00*/  ISETP.NE.U32.AND P5, PT, RZ, c[0x0][0x258], PT ;  /* 0x00009600ff007a0c */ /* 0x000fe20003fa5070 */
[----:B------:R-:W-:-:S03]  /*4b10*/  FFMA.FTZ R204, R237, R2, R209 ;  /* 0x00000002edcc7223 */ /* 0x000fc600000100d1 */
[----:B------:R-:W-:Y:S02]  /*4b20*/  ISETP.NE.AND.EX P5, PT, RZ, c[0x0][0x25c], PT, P5 ;  /* 0x00009700ff007a0c */ /* 0x000fe40003fa5350 */
[----:B------:R-:W-:-:S04]  /*4b30*/  ISETP.NE.U32.AND P6, PT, RZ, c[0x0][0x250], PT ;  /* 0x00009400ff007a0c */ /* 0x000fc80003fc5070 */
[----:B------:R-:W-:Y:S01]  /*4b40*/  ISETP.NE.AND.EX P6, PT, RZ, c[0x0][0x254], PT, P6 ;  /* 0x00009500ff007a0c */ /* 0x000fe20003fc5360 */
[----:B--2---:R-:W-:Y:S02]  /*4b50*/  FADD.FTZ R205, R211, -R205 ;  /* 0x800000cdd3cd7221 */ /* 0x004fe40000010000 */
[----:B------:R-:W2:Y:S01]  /*4b60*/  LDL R211, [R1+0x24] ;  /* 0x0000240001d37983 */ /* 0x000ea20000100800 */
[----:B---3--:R-:W-:Y:S01]  /*4b70*/  FADD.FTZ R10, R11, -R10 ;  /* 0x8000000a0b0a7221 */ /* 0x008fe20000010000 */
[----:B------:R-:W-:-:S03]  /*4b80*/  @P4 PRMT R11, RZ, 0x5410, R176 ;  /* 0x00005410ff0b4816 */ /* 0x000fc600000000b0 */
[C---:B------:R-:W-:Y:S02]  /*4b90*/  FMUL.FTZ R10, R3.reuse, R10 ;  /* 0x0000000a030a7220 */ /* 0x040fe40000410000 */
[----:B------:R-:W-:Y:S02]  /*4ba0*/  FMUL.FTZ R205, R3, R205 ;  /* 0x000000cd03cd7220 */ /* 0x000fe40000410000 */
[----:B------:R-:W-:Y:S01]  /*4bb0*/  @P4 FADD.FTZ R10, R10, R11 ;  /* 0x0000000b0a0a4221 */ /* 0x000fe20000010000 */
[----:B------:R-:W-:Y:S01]  /*4bc0*/  @P4 PRMT R11, RZ, 0x5410, R177 ;  /* 0x00005410ff0b4816 */ /* 0x000fe200000000b1 */
[----:B----4-:R-:W-:Y:S02]  /*4bd0*/  FADD.FTZ R204, R210, -R204 ;  /* 0x800000ccd2cc7221 */ /* 0x010fe40000010000 */
[----:B------:R-:W3:Y:S02]  /*4be0*/  LDL R210, [R1+0x20] ;  /* 0x0000200001d27983 */ /* 0x000ee40000100800 */
[----:B------:R-:W-:Y:S01]  /*4bf0*/  @P4 FADD.FTZ R205, R205, R11 ;  /* 0x0000000bcdcd4221 */ /* 0x000fe20000010000 */
[----:B------:R-:W-:Y:S01]  /*4c00*/  @P4 PRMT R11, RZ, 0x7610, R176 ;  /* 0x00007610ff0b4816 */ /* 0x000fe200000000b0 */
[----:B------:R-:W-:-:S04]  /*4c10*/  FMUL.FTZ R204, R3, R204 ;  /* 0x000000cc03cc7220 */ /* 0x000fc80000410000 */
[----:B------:R-:W-:Y:S01]  /*4c20*/  @P4 FADD.FTZ R204, R204, R11 ;  /* 0x0000000bcccc4221 */ /* 0x000fe20000010000 */
[----:B------:R-:W-:-:S04]  /*4c30*/  @P5 F2FP.BF16.PACK_AB R11, RZ, R10 ;  /* 0x0000000aff0b523e */ /* 0x000fc800000010ff */
[----:B------:R-:W-:Y:S01]  /*4c40*/  @P5 PRMT R200, R11, 0x7610, R200 ;  /* 0x000076100bc85816 */ /* 0x000fe200000000c8 */
[----:B------:R-:W-:-:S04]  /*4c50*/  FFMA.FTZ R11, R228, R2, R209 ;  /* 0x00000002e40b7223 */ /* 0x000fc800000100d1 */
[----:B-----5:R-:W-:Y:S02]  /*4c60*/  FADD.FTZ R11, R208, -R11 ;  /* 0x8000000bd00b7221 */ /* 0x020fe40000010000 */
[----:B------:R-:W4:Y:S01]  /*4c70*/  LDL R208, [R1] ;  /* 0x0000000001d07983 */ /* 0x000f220000100800 */
        /* <DEDUP_REMOVED lines=16> */
[----:B------:R-:W-:Y:S01]  /*4d80*/  FADD.FTZ R206, R212, -R206 ;  /* 0x800000ced4ce7221 */ /* 0x000fe20000010000 */
        /* <DEDUP_REMOVED lines=35> */
[----:B------:R-:W-:Y:S02]  /*4fc0*/  ISETP.NE.AND.EX P4, PT, RZ, c[0x0][0x25c], PT, P4 ;  /* 0x00009700ff007a0c */ /* 0x000fe40003f85340 */
[----:B------:R-:W-:-:S02]  /*4fd0*/  @P5 PRMT R203, R203, 0x5410, R11 ;  /* 0x00005410cbcb5816 */ /* 0x000fc4000000000b */
[-C--:B------:R-:W-:Y:S02]  /*4fe0*/  @P6 F2FP.BF16.PACK_AB R11, RZ, R207.reuse ;  /* 0x000000cfff0b623e */ /* 0x080fe400000010ff */
[----:B------:R-:W-:Y:S02]  /*4ff0*/  F2FP.BF16.PACK_AB R207, R10, R207 ;  /* 0x000000cf0acf723e */ /* 0x000fe400000010ff */
[----:B------:R-:W-:Y:S02]  /*5000*/  @P6 PRMT R195, R11, 0x7610, R195 ;  /* 0x000076100bc36816 */ /* 0x000fe400000000c3 */
[----:B------:R-:W-:Y:S02]  /*5010*/  @P6 F2FP.BF16.PACK_AB R10, RZ, R10 ;  /* 0x0000000aff0a623e */ /* 0x000fe400000010ff */
[----:B------:R-:W-:Y:S02]  /*5020*/  MOV R12, 0x10 ;  /* 0x00000010000c7802 */ /* 0x000fe40000000f00 */
[----:B------:R-:W-:-:S03]  /*5030*/  @P6 PRMT R195, R195, 0x5410, R10 ;  /* 0x00005410c3c36816 */ /* 0x000fc6000000000a */
        /* <DEDUP_REMOVED lines=8> */
.L_x_17:
[----:B------:R-:W-:Y:S05]  /*50c0*/  BSYNC B1 ;  /* 0x0000000000017941 */ /* 0x000fea0003800000 */
.L_x_16:
[----:B------:R-:W-:Y:S01]  /*50d0*/  BSSY B1, `(.L_x_18) ;  /* 0x0000066000017945 */ /* 0x000fe20003800000 */
[----:B------:R-:W-:Y:S05]  /*50e0*/  @!P2 BRA `(.L_x_19) ;  /* 0x000006400000a947 */ /* 0x000fea0003800000 */
[----:B01----:R-:W2:Y:S04]  /*50f0*/  LDL R11, [R1+0x88] ;  /* 0x00008800010b7983 */ /* 0x003ea80000100800 */
[----:B------:R-:W3:Y:S04]  /*5100*/  LDL R211, [R1+0x60] ;  /* 0x0000600001d37983 */ /* 0x000ee80000100800 */
[----:B------:R-:W4:Y:S01]  /*5110*/  LDL R210, [R1+0x74] ;  /* 0x0000740001d27983 */ /* 0x000f220000100800 */
        /* <DEDUP_REMOVED lines=10> */
[----:B--2---:R-:W-:Y:S01]  /*51c0*/  FADD.FTZ R10, R11, -R10 ;  /* 0x8000000a0b0a7221 */ /* 0x004fe20000010000 */
[----:B------:R-:W-:-:S03]  /*51d0*/  @P4 PRMT R11, RZ, 0x5410, R180 ;  /* 0x00005410ff0b4816 */ /* 0x000fc600000000b4 */
[----:B------:R-:W-:Y:S02]  /*51e0*/  FMUL.FTZ R10, R3, R10 ;  /* 0x0000000a030a7220 */ /* 0x000fe40000410000 */
[----:B---3--:R-:W-:Y:S02]  /*51f0*/  FADD.FTZ R205, R211, -R205 ;  /* 0x800000cdd3cd7221 */ /* 0x008fe40000010000 */
[----:B------:R-:W2:Y:S01]  /*5200*/  LDL R211, [R1+0x38] ;  /* 0x0000380001d37983 */ /* 0x000ea20000100800 */
[----:B------:R-:W-:Y:S01]  /*5210*/  @P4 FADD.FTZ R10, R10, R11 ;  /* 0x0000000b0a0a4221 */ /* 0x000fe20000010000 */
[----:B------:R-:W-:Y:S01]  /*5220*/  @P4 PRMT R11, RZ, 0x5410, R181 ;  /* 0x00005410ff0b4816 */ /* 0x000fe200000000b5 */
[----:B----4-:R-:W-:Y:S02]  /*5230*/  FADD.FTZ R204, R210, -R204 ;  /* 0x800000ccd2cc7221 */ /* 0x010fe40000010000 */
[----:B------:R-:W3:Y:S01]  /*5240*/  LDL R210, [R1+0x1c] ;  /* 0x00001c0001d27983 */ /* 0x000ee20000100800 */
[----:B------:R-:W-:-:S02]  /*5250*/  FMUL.FTZ R205, R3, R205 ;  /* 0x000000cd03cd7220 */ /* 0x000fc40000410000 */
[----:B------:R-:W-:Y:S02]  /*5260*/  FMUL.FTZ R204, R3, R204 ;  /* 0x000000cc03cc7220 */ /* 0x000fe40000410000 */
[----:B------:R-:W-:Y:S01]  /*5270*/  @P4 FADD.FTZ R205, R205, R11 ;  /* 0x0000000bcdcd4221 */ /* 0x000fe20000010000 */
[----:B------:R-:W-:-:S05]  /*5280*/  @P4 PRMT R11, RZ, 0x7610, R180 ;  /* 0x00007610ff0b4816 */ /* 0x000fca00000000b4 */
[----:B------:R-:W-:Y:S01]  /*5290*/  @P4 FADD.FTZ R204, R204, R11 ;  /* 0x0000000bcccc4221 */ /* 0x000fe20000010000 */
[----:B------:R-:W-:-:S04]  /*52a0*/  @P5 F2FP.BF16.PACK_AB R11, RZ, R10 ;  /* 0x0000000aff0b523e */ /* 0x000fc800000010ff */
[----:B------:R-:W-:Y:S01]  /*52b0*/  @P5 PRMT R200, R11, 0x7610, R200 ;  /* 0x000076100bc85816 */ /* 0x000fe200000000c8 */
[----:B------:R-:W-:-:S04]  /*52c0*/  FFMA.FTZ R11, R224, R2, R209 ;  /* 0x00000002e00b7223 */ /* 0x000fc800000100d1 */
[----:B-----5:R-:W-:Y:S02]  /*52d0*/  FADD.FTZ R11, R208, -R11 ;  /* 0x8000000bd00b7221 */ /* 0x020fe40000010000 */
        /* <DEDUP_REMOVED lines=16> */
[----:B------:R-:W-:Y:S02]  /*53e0*/  @P5 PRMT R200, R200, 0x5410, R12 ;  /* 0x00005410c8c85816 */ /* 0x000fe4000000000c */
[----:B------:R-:W-:Y:S01]  /*53f0*/  @P6 PRMT R193, R193, 0x5410, R10 ;  /* 0x00005410c1c16816 */ /* 0x000fe2000000000a */
[----:B------:R-:W-:Y:S01]  /*5400*/  FFMA.FTZ R10, R5, R2, R209 ;  /* 0x00000002050a7223 */ /* 0x000fe200000100d1 */
[----:B------:R-:W-:Y:S02]  /*5410*/  @P5 F2FP.BF16.PACK_AB R12, RZ, R11 ;  /* 0x0000000bff0c523e */ /* 0x000fe400000010ff */
[----:B------:R-:W-:Y:S02]  /*5420*/  @P4 PRMT R207, RZ, 0x5410, R182 ;  /* 0x00005410ffcf4816 */ /* 0x000fe400000000b6 */
[----:B------:R-:W-:Y:S02]  /*5430*/  @P5 PRMT R201, R201, 0x5410, R12 ;  /* 0x00005410c9c95816 */ /* 0x000fe4000000000c */
[----:B------:R-:W-:-:S02]  /*5440*/  @P4 PRMT R12, RZ, 0x7610, R182 ;  /* 0x00007610ff0c4816 */ /* 0x000fc400000000b6 */
[----:B------:R-:W-:Y:S01]  /*5450*/  F2FP.BF16.PACK_AB R205, R11, R205 ;  /* 0x000000cd0bcd723e */ /* 0x000fe200000010ff */
[----:B--2---:R-:W-:-:S04]  /*5460*/  FADD.FTZ R206, R211, -R206 ;  /* 0x800000ced3ce7221 */ /* 0x004fc80000010000 */
[C---:B------:R-:W-:Y:S02]  /*5470*/  FMUL.FTZ R206, R3.reuse, R206 ;  /* 0x000000ce03ce7220 */ /* 0x040fe40000410000 */
[----:B---3--:R-:W-:Y:S02]  /*5480*/  FADD.FTZ R10, R210, -R10 ;  /* 0x8000000ad20a7221 */ /* 0x008fe40000010000 */
[----:B------:R-:W-:Y:S02]  /*5490*/  @P4 FADD.FTZ R206, R206, R207 ;  /* 0x000000cfcece4221 */ /* 0x000fe40000010000 */
[----:B------:R-:W-:-:S03]  /*54a0*/  FMUL.FTZ R10, R3, R10 ;  /* 0x0000000a030a7220 */ /* 0x000fc60000410000 */
[----:B------:R-:W-:Y:S01]  /*54b0*/  @P5 F2FP.BF16.PACK_AB R207, RZ, R206 ;  /* 0x000000ceffcf523e */ /* 0x000fe200000010ff */
[----:B------:R-:W-:-:S03]  /*54c0*/  @P4 FADD.FTZ R10, R10, R12 ;  /* 0x0000000c0a0a4221 */ /* 0x000fc60000010000 */
[----:B------:R-:W-:Y:S02]  /*54d0*/  @P5 PRMT R202, R207, 0x7610, R202 ;  /* 0x00007610cfca5816 */ /* 0x000fe400000000ca */
[----:B------:R-:W-:Y:S02]  /*54e0*/  @P5 F2FP.BF16.PACK_AB R11, RZ, R10 ;  /* 0x0000000aff0b523e */ /* 0x000fe400000010ff */
[----:B------:R-:W-:Y:S02]  /*54f0*/  @P6 F2FP.BF16.PACK_AB R207, RZ, R206 ;  /* 0x000000ceffcf623e */ /* 0x000fe400000010ff */
[----:B------:R-:W-:Y:S01]  /*5500*/  @P5 PRMT R202, R202, 0x5410, R11 ;  /* 0x00005410caca5816 */ /* 0x000fe2000000000b */
[----:B------:R-:W-:Y:S01]  /*5510*/  FFMA.FTZ R11, R6, R2, R209 ;  /* 0x00000002060b7223 */ /* 0x000fe200000100d1 */
[----:B------:R-:W-:Y:S02]  /*5520*/  F2FP.BF16.PACK_AB R206, R10, R206 ;  /* 0x000000ce0ace723e */ /* 0x000fe400000010ff */
[----:B------:R-:W-:-:S02]  /*5530*/  @P6 PRMT R194, R207, 0x7610, R194 ;  /* 0x00007610cfc26816 */ /* 0x000fc400000000c2 */
[----:B------:R-:W-:Y:S01]  /*5540*/  @P6 F2FP.BF16.PACK_AB R10, RZ, R10 ;  /* 0x0000000aff0a623e */ /* 0x000fe200000010ff */
[----:B----4-:R-:W-:-:S03]  /*5550*/  FADD.FTZ R11, R208, -R11 ;  /* 0x8000000bd00b7221 */ /* 0x010fc60000010000 */
[----:B------:R-:W-:Y:S01]  /*5560*/  @P6 PRMT R194, R194, 0x5410, R10 ;  /* 0x00005410c2c26816 */ /* 0x000fe2000000000a */
[----:B------:R-:W-:Y:S01]  /*5570*/  FMUL.FTZ R207, R3, R11 ;  /* 0x0000000b03cf7220 */ /* 0x000fe20000410000 */
[----:B------:R-:W-:-:S05]  /*5580*/  @P4 PRMT R10, RZ, 0x5410, R183 ;  /* 0x00005410ff0a4816 */ /* 0x000fca00000000b7 */
[----:B------:R-:W-:Y:S02]  /*5590*/  @P4 FADD.FTZ R207, R207, R10 ;  /* 0x0000000acfcf4221 */ /* 0x000fe40000010000 */
[----:B------:R-:W-:Y:S01]  /*55a0*/  FFMA.FTZ R10, R13, R2, R209 ;  /* 0x000000020d0a7223 */ /* 0x000fe200000100d1 */
[----:B------:R-:W-:-:S03]  /*55b0*/  @P4 PRMT R11, RZ, 0x7610, R183 ;  /* 0x00007610ff0b4816 */ /* 0x000fc600000000b7 */
[----:B------:R-:W-:-:S04]  /*55c0*/  FADD.FTZ R10, R252, -R10 ;  /* 0x8000000afc0a7221 */ /* 0x000fc80000010000 */
        /* <DEDUP_REMOVED lines=22> */
.L_x_19:
[----:B------:R-:W-:Y:S05]  /*5730*/  BSYNC B1 ;  /* 0x0000000000017941 */ /* 0x000fea0003800000 */
.L_x_18:
        /* <DEDUP_REMOVED lines=102> */
.L_x_21:
[----:B------:R-:W-:Y:S05]  /*5da0*/  BSYNC B1 ;  /* 0x0000000000017941 */ /* 0x000fea0003800000 */
.L_x_20:
[----:B------:R-:W-:Y:S01]  /*5db0*/  ISETP.GE.U32.AND P4, PT, R248, 0xa0, PT ;  /* 0x000000a0f800780c */ /* 0x000fe20003f86070 */
[----:B------:R-:W-:-:S12]  /*5dc0*/  BSSY B1, `(.L_x_22) ;  /* 0x0000065000017945 */ /* 0x000fd80003800000 */
[----:B------:R-:W-:Y:S05]  /*5dd0*/  @!P4 BRA `(.L_x_23) ;  /* 0x000006300000c947 */ /* 0x000fea0003800000 */
[-CC-:B------:R-:W-:Y:S01]  /*5de0*/  FFMA.FTZ R204, R247, R2.reuse, R209.reuse ;  /* 0x00000002f7cc7223 */ /* 0x180fe200000100d1 */
[----:B------:R-:W2:Y:S01]  /*5df0*/  LDL R215, [R1+0x6c] ;  /* 0x00006c0001d77983 */ /* 0x000ea20000100800 */
[-CC-:B0-----:R-:W-:Y:S02]  /*5e00*/  FFMA.FTZ R10, R246, R2.reuse, R209.reuse ;  /* 0x00000002f60a7223 */ /* 0x181fe400000100d1 */
[-CC-:B------:R-:W-:Y:S01]  /*5e10*/  FFMA.FTZ R205, R245, R2.reuse, R209.reuse ;  /* 0x00000002f5cd7223 */ /* 0x180fe200000100d1 */
[----:B------:R-:W3:Y:S01]  /*5e20*/  LDL R214, [R1+0x58] ;  /* 0x0000580001d67983 */ /* 0x000ee20000100800 */
[-CC-:B-1----:R-:W-:Y:S02]  /*5e30*/  FFMA.FTZ R11, R239, R2.reuse, R209.reuse ;  /* 0x00000002ef0b7223 */ /* 0x182fe400000100d1 */
[-CC-:B------:R-:W-:Y:S01]  /*5e40*/  FFMA.FTZ R206, R238, R2.reuse, R209.reuse ;  /* 0x00000002eece7223 */ /* 0x180fe200000100d1 */
[----:B------:R-:W4:Y:S01]  /*5e50*/  LDL R213, [R1+0x44] ;  /* 0x0000440001d57983 */ /* 0x000f220000100800 */
[----:B------:R-:W-:-:S02]  /*5e60*/  FFMA.FTZ R208, R227, R2, R209 ;  /* 0x00000002e3d07223 */ /* 0x000fc400000100d1 */
[-CC-:B------:R-:W-:Y:S01]  /*5e70*/  FFMA.FTZ R207, R226, R2.reuse, R209.reuse ;  /* 0x00000002e2cf7223 */ /* 0x180fe200000100d1 */
[----:B------:R-:W5:Y:S01]  /*5e80*/  LDL R212, [R1+0x30] ;  /* 0x0000300001d47983 */ /* 0x000f620000100800 */
[----:B------:R-:W-:-:S03]  /*5e90*/  FFMA.FTZ R12, R220, R2, R209 ;  /* 0x00000002dc0c7223 */ /* 0x000fc600000100d1 */
[----:B------:R-:W5:Y:S04]  /*5ea0*/  LDL R211, [R1+0xc] ;  /* 0x00000c0001d37983 */ /* 0x000f680000100800 */
[----:B------:R-:W5:Y:S04]  /*5eb0*/  LDL R210, [R1+0x8] ;  /* 0x0000080001d27983 */ /* 0x000f680000100800 */
[----:B------:R-:W5:Y:S01]  /*5ec0*/  LDL R209, [R1+0x80] ;  /* 0x0000800001d17983 */ /* 0x000f620000100800 */
[----:B------:R-:W-:Y:S01]  /*5ed0*/  ISETP.NE.U32.AND P4, PT, RZ, c[0x0][0x218], PT ;  /* 0x00008600ff007a0c */ /* 0x000fe20003f85070 */
[----:B------:R-:W-:Y:S01]  /*5ee0*/  FADD.FTZ R12, R250, -R12 ;  /* 0x8000000cfa0c7221 */ /* 0x000fe20000010000 */
[----:B------:R-:W-:-:S02]  /*5ef0*/  ISETP.NE.U32.AND P5, PT, RZ, c[0x0][0x258], PT ;  /* 0x00009600ff007a0c */ /* 0x000fc40003fa5070 */
[----:B------:R-:W-:Y:S01]  /*5f00*/  ISETP.NE.AND.EX P4, PT, RZ, c[0x0][0x21c], PT, P4 ;  /* 0x00008700ff007a0c */ /* 0x000fe20003f85340 */
[----:B------:R-:W-:Y:S01]  /*5f10*/  FMUL.FTZ R12, R3, R12 ;  /* 0x0000000c030c7220 */ /* 0x000fe20000410000 */
[----:B------:R-:W-:Y:S02]  /*5f20*/  ISETP.NE.AND.EX P5, PT, RZ, c[0x0][0x25c], PT, P5 ;  /* 0x00009700ff007a0c */ /* 0x000fe40003fa5350 */
[----:B------:R-:W-:-:S04]  /*5f30*/  ISETP.NE.U32.AND P6, PT, RZ, c[0x0][0x250], PT ;  /* 0x00009400ff007a0c */ /* 0x000fc80003fc5070 */
[----:B------:R-:W-:Y:S01]  /*5f40*/  ISETP.NE.AND.EX P6, PT, RZ, c[0x0][0x254], PT, P6 ;  /* 0x00009500ff007a0c */ /* 0x000fe20003fc5360 */
[----:B--2---:R-:W-:Y:S02]  /*5f50*/  FADD.FTZ R2, R215, -R10 ;  /* 0x8000000ad7027221 */ /* 0x004fe40000010000 */
[----:B---3--:R-:W-:Y:S02]  /*5f60*/  FADD.FTZ R205, R214, -R205 ;  /* 0x800000cdd6cd7221 */ /* 0x008fe40000010000 */
[----:B------:R-:W-:Y:S02]  /*5f70*/  FMUL.FTZ R2, R3, R2 ;  /* 0x0000000203027220 */ /* 0x000fe40000410000 */
[----:B----4-:R-:W-:Y:S02]  /*5f80*/  FADD.FTZ R11, R213, -R11 ;  /* 0x8000000bd50b7221 */ /* 0x010fe40000010000 */
[----:B------:R-:W-:Y:S02]  /*5f90*/  FMUL.FTZ R205, R3, R205 ;  /* 0x000000cd03cd7220 */ /* 0x000fe40000410000 */
[----:B-----5:R-:W-:-:S02]  /*5fa0*/  FADD.FTZ R206, R212, -R206 ;  /* 0x800000ced4ce7221 */ /* 0x020fc40000010000 */
[----:B------:R-:W-:Y:S02]  /*5fb0*/  FMUL.FTZ R11, R3, R11 ;  /* 0x0000000b030b7220 */ /* 0x000fe40000410000 */
[----:B------:R-:W-:Y:S02]  /*5fc0*/  FADD.FTZ R208, R211, -R208 ;  /* 0x800000d0d3d07221 */ /* 0x000fe40000010000 */
[C---:B------:R-:W-:Y:S02]  /*5fd0*/  FMUL.FTZ R206, R3.reuse, R206 ;  /* 0x000000ce03ce7220 */ /* 0x040fe40000410000 */
[----:B------:R-:W-:Y:S02]  /*5fe0*/  FADD.FTZ R207, R210, -R207 ;  /* 0x800000cfd2cf7221 */ /* 0x000fe40000010000 */
[----:B------:R-:W-:Y:S02]  /*5ff0*/  FMUL.FTZ R208, R3, R208 ;  /* 0x000000d003d07220 */ /* 0x000fe40000410000 */
[----:B------:R-:W-:Y:S01]  /*6000*/  FADD.FTZ R204, R209, -R204 ;  /* 0x800000ccd1cc7221 */ /* 0x000fe20000010000 */
[----:B------:R-:W-:Y:S01]  /*6010*/  HFMA2.MMA R209, -RZ, RZ, 0, 9.5367431640625e-07 ;  /* 0x00000010ffd17435 */ /* 0x000fe200000001ff */
[----:B------:R-:W-:-:S02]  /*6020*/  FMUL.FTZ R207, R3, R207 ;  /* 0x000000cf03cf7220 */ /* 0x000fc40000410000 */
[----:B------:R-:W-:Y:S01]  /*6030*/  FMUL.FTZ R204, R3, R204 ;  /* 0x000000cc03cc7220 */ /* 0x000fe20000410000 */
[----:B------:R-:W-:-:S05]  /*6040*/  @P4 PRMT R3, RZ, 0x5410, R16 ;  /* 0x00005410ff034816 */ /* 0x000fca0000000010 */
[----:B------:R-:W-:-:S05]  /*6050*/  @P4 FADD.FTZ R204, R204, R3 ;  /* 0x00000003cccc4221 */ /* 0x000fca0000010000 */
[----:B------:R-:W-:-:S04]  /*6060*/  @P5 F2FP.BF16.PACK_AB R3, RZ, R204 ;  /* 0x000000ccff03523e */ /* 0x000fc800000010ff */
[----:B------:R-:W-:Y:S02]  /*6070*/  @P5 PRMT R200, R3, 0x7610, R200 ;  /* 0x0000761003c85816 */ /* 0x000fe400000000c8 */
[----:B------:R-:W-:-:S05]  /*6080*/  @P4 PRMT R3, RZ, 0x7610, R16 ;  /* 0x00007610ff034816 */ /* 0x000fca0000000010 */
[----:B------:R-:W-:-:S05]  /*6090*/  @P4 FADD.FTZ R2, R2, R3 ;  /* 0x0000000302024221 */ /* 0x000fca0000010000 */
[----:B------:R-:W-:-:S04]  /*60a0*/  @P5 F2FP.BF16.PACK_AB R3, RZ, R2 ;  /* 0x00000002ff03523e */ /* 0x000fc800000010ff */
[----:B------:R-:W-:Y:S02]  /*60b0*/  @P5 PRMT R200, R200, 0x5410, R3 ;  /* 0x00005410c8c85816 */ /* 0x000fe40000000003 */
[-C--:B------:R-:W-:Y:S02]  /*60c0*/  @P6 F2FP.BF16.PACK_AB R3, RZ, R204.reuse ;  /* 0x000000ccff03623e */ /* 0x080fe400000010ff */
[----:B------:R-:W-:Y:S02]  /*60d0*/  F2FP.BF16.PACK_AB R204, R2, R204 ;  /* 0x000000cc02cc723e */ /* 0x000fe400000010ff */
[----:B------:R-:W-:Y:S02]  /*60e0*/  @P6 PRMT R192, R3, 0x7610, R192 ;  /* 0x0000761003c06816 */ /* 0x000fe400000000c0 */
[----:B------:R-:W-:-:S04]  /*60f0*/  @P6 F2FP.BF16.PACK_AB R3, RZ, R2 ;  /* 0x00000002ff03623e */ /* 0x000fc800000010ff */
[----:B------:R-:W-:Y:S02]  /*6100*/  @P6 PRMT R192, R192, 0x5410, R3 ;  /* 0x00005410c0c06816 */ /* 0x000fe40000000003 */
[----:B------:R-:W-:-:S05]  /*6110*/  @P4 PRMT R3, RZ, 0x5410, R17 ;  /* 0x00005410ff034816 */ /* 0x000fca0000000011 */
[----:B------:R-:W-:Y:S01]  /*6120*/  @P4 FADD.FTZ R205, R205, R3 ;  /* 0x00000003cdcd4221 */ /* 0x000fe20000010000 */
[----:B------:R-:W-:-:S04]  /*6130*/  @P4 PRMT R3, RZ, 0x7610, R17 ;  /* 0x00007610ff034816 */ /* 0x000fc80000000011 */
[-C--:B------:R-:W-:Y:S01]  /*6140*/  @P5 F2FP.BF16.PACK_AB R2, RZ, R205.reuse ;  /* 0x000000cdff02523e */ /* 0x080fe200000010ff */
[----:B------:R-:W-:Y:S01]  /*6150*/  @P4 FADD.FTZ R11, R11, R3 ;  /* 0x000000030b0b4221 */ /* 0x000fe20000010000 */
[--C-:B------:R-:W-:Y:S02]  /*6160*/  @P4 PRMT R3, RZ, 0x5410, R18.reuse ;  /* 0x00005410ff034816 */ /* 0x100fe40000000012 */
[----:B------:R-:W-:Y:S02]  /*6170*/  @P5 PRMT R201, R2, 0x7610, R201 ;  /* 0x0000761002c95816 */ /* 0x000fe400000000c9 */
[----:B------:R-:W-:Y:S01]  /*6180*/  @P6 F2FP.BF16.PACK_AB R2, RZ, R205 ;  /* 0x000000cdff02623e */ /* 0x000fe200000010ff */
[----:B------:R-:W-:Y:S01]  /*6190*/  @P4 FADD.FTZ R206, R206, R3 ;  /* 0x00000003cece4221 */ /* 0x000fe20000010000 */
[----:B------:R-:W-:Y:S02]  /*61a0*/  @P4 PRMT R3, RZ, 0x7610, R18 ;  /* 0x00007610ff034816 */ /* 0x000fe40000000012 */
[----:B------:R-:W-:-:S02]  /*61b0*/  @P6 PRMT R193, R2, 0x7610, R193 ;  /* 0x0000761002c16816 */ /* 0x000fc400000000c1 */
[----:B------:R-:W-:Y:S01]  /*61c0*/  @P5 F2FP.BF16.PACK_AB R2, RZ, R206 ;  /* 0x000000ceff02523e */ /* 0x000fe200000010ff */
[----:B------:R-:W-:Y:S01]  /*61d0*/  @P4 FADD.FTZ R208, R208, R3 ;  /* 0x00000003d0d04221 */ /* 0x000fe20000010000 */
[----:B------:R-:W-:Y:S02]  /*61e0*/  @P4 PRMT R3, RZ, 0x5410, R19 ;  /* 0x00005410ff034816 */ /* 0x000fe40000000013 */
[----:B------:R-:W-:Y:S02]  /*61f0*/  @P5 PRMT R202, R2, 0x7610, R202 ;  /* 0x0000761002ca5816 */ /* 0x000fe400000000ca */
[----:B------:R-:W-:Y:S01]  /*6200*/  @P5 F2FP.BF16.PACK_AB R2, RZ, R11 ;  /* 0x0000000bff02523e */ /* 0x000fe200000010ff */
[----:B------:R-:W-:Y:S01]  /*6210*/  @P4 FADD.FTZ R207, R207, R3 ;  /* 0x00000003cfcf4221 */ /* 0x000fe20000010000 */
[----:B------:R-:W-:Y:S02]  /*6220*/  @P4 PRMT R3, RZ, 0x7610, R19 ;  /* 0x00007610ff034816 */ /* 0x000fe40000000013 */
[----:B------:R-:W-:-:S02]  /*6230*/  @P5 PRMT R201, R201, 0x5410, R2 ;  /* 0x00005410c9c95816 */ /* 0x000fc40000000002 */
[----:B------:R-:W-:Y:S01]  /*6240*/  @P5 F2FP.BF16.PACK_AB R2, RZ, R208 ;  /* 0x000000d0ff02523e */ /* 0x000fe200000010ff */
[----:B------:R-:W-:Y:S01]  /*6250*/  @P4 FADD.FTZ R12, R12, R3 ;  /* 0x000000030c0c4221 */ /* 0x000fe20000010000 */
[----:B------:R-:W-:Y:S02]  /*6260*/  ISETP.NE.U32.AND P4, PT, RZ, c[0x0][0x258], PT ;  /* 0x00009600ff007a0c */ /* 0x000fe40003f85070 */
[----:B------:R-:W-:Y:S02]  /*6270*/  @P5 F2FP.BF16.PACK_AB R3, RZ, R207 ;  /* 0x000000cfff03523e */ /* 0x000fe400000010ff */
[----:B------:R-:W-:Y:S02]  /*6280*/  ISETP.NE.AND.EX P4, PT, RZ, c[0x0][0x25c], PT, P4 ;  /* 0x00009700ff007a0c */ /* 0x000fe40003f85340 */
[----:B------:R-:W-:Y:S02]  /*6290*/  @P5 PRMT R203, R3, 0x7610, R203 ;  /* 0x0000761003cb5816 */ /* 0x000fe400000000cb */
[----:B------:R-:W-:-:S02]  /*62a0*/  @P5 F2FP.BF16.PACK_AB R3, RZ, R12 ;  /* 0x0000000cff03523e */ /* 0x000fc400000010ff */
[----:B------:R-:W-:Y:S02]  /*62b0*/  @P5 PRMT R202, R202, 0x5410, R2 ;  /* 0x00005410caca5816 */ /* 0x000fe40000000002 */
[----:B------:R-:W-:Y:S02]  /*62c0*/  @P5 PRMT R203, R203, 0x5410, R3 ;  /* 0x00005410cbcb5816 */ /* 0x000fe40000000003 */
[----:B------:R-:W-:Y:S02]  /*62d0*/  @P6 F2FP.BF16.PACK_AB R2, RZ, R206 ;  /* 0x000000ceff02623e */ /* 0x000fe400000010ff */
[----:B------:R-:W-:Y:S02]  /*62e0*/  @P6 F2FP.BF16.PACK_AB R3, RZ, R207 ;  /* 0x000000cfff03623e */ /* 0x000fe400000010ff */
[----:B------:R-:W-:Y:S02]  /*62f0*/  @P6 PRMT R194, R2, 0x7610, R194 ;  /* 0x0000761002c26816 */ /* 0x000fe400000000c2 */
[----:B------:R-:W-:Y:S01]  /*6300*/  @P6 PRMT R195, R3, 0x7610, R195 ;  /* 0x0000761003c36816 */ /* 0x000fe200000000c3 */
[----:B------:R-:W-:Y:S01]  /*6310*/  @P4 IMAD.WIDE.U32 R2, R4, R209, c[0x0][0x258] ;  /* 0x0000960004024625 */ /* 0x000fe200078e00d1 */
[----:B------:R-:W-:-:S02]  /*6320*/  F2FP.BF16.PACK_AB R205, R11, R205 ;  /* 0x000000cd0bcd723e */ /* 0x000fc400000010ff */
[----:B------:R-:W-:Y:S02]  /*6330*/  F2FP.BF16.PACK_AB R206, R208, R206 ;  /* 0x000000ced0ce723e */ /* 0x000fe400000010ff */
[----:B------:R0:W-:Y:S01]  /*6340*/  @P4 STG.E.128 [R2.64], R200 ;  /* 0x000000c802004986 */ /* 0x0001e2000c101d04 */
[----:B------:R-:W-:Y:S02]  /*6350*/  F2FP.BF16.PACK_AB R207, R12, R207 ;  /* 0x000000cf0ccf723e */ /* 0x000fe400000010ff */
[----:B------:R-:W-:Y:S02]  /*6360*/  @P6 F2FP.BF16.PACK_AB R11, RZ, R11 ;  /* 0x0000000bff0b623e */ /* 0x000fe400000010ff */
[----:B------:R-:W-:Y:S02]  /*6370*/  @P6 F2FP.BF16.PACK_AB R10, RZ, R208 ;  /* 0x000000d0ff0a623e */ /* 0x000fe400000010ff */
[----:B------:R-:W-:Y:S02]  /*6380*/  @P6 PRMT R193, R193, 0x5410, R11 ;  /* 0x00005410c1c16816 */ /* 0x000fe4000000000b */
[----:B------:R-:W-:-:S02]  /*6390*/  @P6 F2FP.BF16.PACK_AB R11, RZ, R12 ;  /* 0x0000000cff0b623e */ /* 0x000fc400000010ff */
[----:B------:R-:W-:Y:S02]  /*63a0*/  @P6 PRMT R194, R194, 0x5410, R10 ;  /* 0x00005410c2c26816 */ /* 0x000fe4000000000a */
[----:B------:R-:W-:Y:S01]  /*63b0*/  @P6 PRMT R195, R195, 0x5410, R11 ;  /* 0x00005410c3c36816 */ /* 0x000fe2000000000b */
[----:B0-----:R-:W-:-:S05]  /*63c0*/  IMAD.WIDE.U32 R2, R4, R209, c[0x0][0x248] ;  /* 0x0000920004027625 */ /* 0x001fca00078e00d1 */
[----:B------:R0:W-:Y:S02]  /*63d0*/  STG.E.128 [R2.64], R204 ;  /* 0x000000cc02007986 */ /* 0x0001e4000c101d04 */
[----:B0-----:R-:W-:-:S04]  /*63e0*/  @P6 LEA R2, P4, R4, c[0x0][0x250], 0x4 ;  /* 0x0000940004026a11 */ /* 0x001fc800078820ff */
[----:B------:R-:W-:-:S05]  /*63f0*/  @P6 LEA.HI.X R3, R4, c[0x0][0x254], RZ, 0x4, P4 ;  /* 0x0000950004036a11 */ /* 0x000fca00020f24ff */
[----:B------:R0:W-:Y:S04]  /*6400*/  @P6 STG.E.128 [R2.64], R192 ;  /* 0x000000c002006986 */ /* 0x0001e8000c101d04 */
.L_x_23:
[----:B------:R-:W-:Y:S05]  /*6410*/  BSYNC B1 ;  /* 0x0000000000017941 */ /* 0x000fea0003800000 */
.L_x_22:
[----:B0-----:R-:W-:-:S04]  /*6420*/  MOV R2, c[0x0][0x160] ;  /* 0x0000580000027a02 */ /* 0x001fc80000000f00 */
[----:B------:R-:W-:-:S04]  /*6430*/  LEA R0, R2, R0, 0x2 ;  /* 0x0000000002007211 */ /* 0x000fc800078e10ff */
[----:B------:R-:W-:-:S13]  /*6440*/  ISETP.GE.AND P4, PT, R0, c[0x0][0x164], PT ;  /* 0x0000590000007a0c */ /* 0x000fda0003f86270 */
[----:B-1----:R-:W-:Y:S01]  /*6450*/  @P4 CALL.REL.NOINC `(.L_x_1) ;  /* 0x0000001000004944 */ /* 0x002fe20003c00000 */
[----:B------:R-:W-:Y:S05]  /*6460*/  BRA `(.L_x_24) ;  /* 0xffffadc000007947 */ /* 0x000fea000383ffff */
.L_x_1:
[----:B------:R-:W-:Y:S05]  /*6470*/  BSYNC B0 ;  /* 0x0000000000007941 */ /* 0x000fea0003800000 */
.L_x_0:
[----:B------:R-:W0:Y:S01]  /*6480*/  S2R R204, SR_TID.X ;  /* 0x0000000000cc7919 */ /* 0x000e220000002100 */
[----:B------:R-:W-:Y:S01]  /*6490*/  WARPSYNC 0xffffffff ;  /* 0xffffffff00007948 */ /* 0x000fe20003800000 */
[----:B------:R-:W-:Y:S01]  /*64a0*/  BSSY B0, `(.L_x_25) ;  /* 0x0000110000007945 */ /* 0x000fe20003800000 */
[----:B0-----:R-:W-:Y:S02]  /*64b0*/  SHF.R.U32.HI R0, RZ, 0x5, R204 ;  /* 0x00000005ff007819 */ /* 0x001fe400000116cc */
[----:B------:R-:W-:-:S05]  /*64c0*/  LOP3.LUT R3, R204, 0x1f, RZ, 0xc0, !PT ;  /* 0x0000001fcc037812 */ /* 0x000fca00078ec0ff */
[----:B------:R-:W-:-:S05]  /*64d0*/  IMAD R0, R0, 0xa0, R3 ;  /* 0x000000a000007824 */ /* 0x000fca00078e0203 */
[----:B------:R-:W-:-:S05]  /*64e0*/  SHF.L.U32 R0, R0, 0x5, RZ ;  /* 0x0000000500007819 */ /* 0x000fca00000006ff */
[----:B------:R-:W-:Y:S04]  /*64f0*/  STS.128 [R0], R60 ;  /* 0x0000003c00007388 */ /* 0x000fe80000000c00 */
[----:B------:R-:W-:Y:S04]  /*6500*/  STS.128 [R0+0x10], R64 ;  /* 0x0000104000007388 */ /* 0x000fe80000000c00 */
        /* <DEDUP_REMOVED lines=8> */
[----:B------:R-:W-:Y:S06]  /*6590*/  BAR.SYNC.DEFER_BLOCKING 0x0 ;  /* 0x0000000000007b1d */ /* 0x000fec0000010000 */
[----:B------:R-:W0:Y:S04]  /*65a0*/  LDS R2, [R204.X4] ;  /* 0x00000000cc027984 */ /* 0x000e280000004800 */
[----:B------:R-:W1:Y:S04]  /*65b0*/  LDS R3, [R204.X4+0x200] ;  /* 0x00020000cc037984 */ /* 0x000e680000004800 */
[----:B-----5:R-:W2:Y:S04]  /*65c0*/  LDS R4, [R204.X4+0x400] ;  /* 0x00040000cc047984 */ /* 0x020ea80000004800 */
[----:B------:R-:W3:Y:S04]  /*65d0*/  LDS R5, [R204.X4+0x1400] ;  /* 0x00140000cc057984 */ /* 0x000ee80000004800 */
[----:B------:R-:W4:Y:S04]  /*65e0*/  LDS R6, [R204.X4+0x1600] ;  /* 0x00160000cc067984 */ /* 0x000f280000004800 */
[----:B------:R-:W4:Y:S04]  /*65f0*/  LDS R7, [R204.X4+0x1800] ;  /* 0x00180000cc077984 */ /* 0x000f280000004800 */
[----:B------:R-:W4:Y:S04]  /*6600*/  LDS R9, [R204.X4+0x2800] ;  /* 0x00280000cc097984 */ /* 0x000f280000004800 */
[----:B------:R-:W4:Y:S04]  /*6610*/  LDS R8, [R204.X4+0x2a00] ;  /* 0x002a0000cc087984 */ /* 0x000f280000004800 */
[----:B------:R-:W-:Y:S04]  /*6620*/  LDS R61, [R204.X4+0x600] ;  /* 0x00060000cc3d7984 */ /* 0x000fe80000004800 */
[----:B------:R-:W-:Y:S01]  /*6630*/  LDS R58, [R204.X4+0x1a00] ;  /* 0x001a0000cc3a7984 */ /* 0x000fe20000004800 */
[----:B0-----:R-:W-:-:S03]  /*6640*/  FADD.FTZ R2, RZ, R2 ;  /* 0x00000002ff027221 */ /* 0x001fc60000010000 */
[----:B------:R-:W-:Y:S01]  /*6650*/  LDS R60, [R204.X4+0x800] ;  /* 0x00080000cc3c7984 */ /* 0x000fe20000004800 */
[----:B-1----:R-:W-:-:S03]  /*6660*/  FADD.FTZ R3, RZ, R3 ;  /* 0x00000003ff037221 */ /* 0x002fc60000010000 */
[----:B------:R-:W-:Y:S01]  /*6670*/  LDS R57, [R204.X4+0x1c00] ;  /* 0x001c0000cc397984 */ /* 0x000fe20000004800 */
[----:B--2---:R-:W-:-:S03]  /*6680*/  FADD.FTZ R4, RZ, R4 ;  /* 0x00000004ff047221 */ /* 0x004fc60000010000 */
[----:B------:R-:W-:Y:S01]  /*6690*/  LDS R59, [R204.X4+0xa00] ;  /* 0x000a0000cc3b7984 */ /* 0x000fe20000004800 */
[----:B---3--:R-:W-:-:S03]  /*66a0*/  FADD.FTZ R2, R2, R5 ;  /* 0x0000000502027221 */ /* 0x008fc60000010000 */
[----:B------:R-:W-:Y:S01]  /*66b0*/  LDS R56, [R204.X4+0x1e00] ;  /* 0x001e0000cc387984 */ /* 0x000fe20000004800 */
[----:B----4-:R-:W-:-:S03]  /*66c0*/  FADD.FTZ R3, R3, R6 ;  /* 0x0000000603037221 */ /* 0x010fc60000010000 */
[----:B------:R-:W-:Y:S01]  /*66d0*/  LDS R55, [R204.X4+0xc00] ;  /* 0x000c0000cc377984 */ /* 0x000fe20000004800 */
[----:B------:R-:W-:-:S03]  /*66e0*/  FADD.FTZ R87, R4, R7 ;  /* 0x0000000704577221 */ /* 0x000fc60000010000 */
[----:B------:R-:W-:Y:S01]  /*66f0*/  LDS R19, [R204.X4+0x2000] ;  /* 0x00200000cc137984 */ /* 0x000fe20000004800 */
[----:B------:R-:W-:-:S03]  /*6700*/  FADD.FTZ R88, R2, R9 ;  /* 0x0000000902587221 */ /* 0x000fc60000010000 */
[----:B------:R-:W-:Y:S01]  /*6710*/  LDS R54, [R204.X4+0xe00] ;  /* 0x000e0000cc367984 */ /* 0x000fe20000004800 */
[----:B------:R-:W-:-:S03]  /*6720*/  FADD.FTZ R89, R3, R8 ;  /* 0x0000000803597221 */ /* 0x000fc60000010000 */
[----:B------:R-:W-:Y:S04]  /*6730*/  LDS R18, [R204.X4+0x2200] ;  /* 0x00220000cc127984 */ /* 0x000fe80000004800 */
[----:B------:R-:W-:Y:S04]  /*6740*/  LDS R53, [R204.X4+0x1000] ;  /* 0x00100000cc357984 */ /* 0x000fe80000004800 */
[----:B------:R-:W-:Y:S04]  /*6750*/  LDS R17, [R204.X4+0x2400] ;  /* 0x00240000cc117984 */ /* 0x000fe80000004800 */
[----:B------:R-:W-:Y:S04]  /*6760*/  LDS R52, [R204.X4+0x1200] ;  /* 0x00120000cc347984 */ /* 0x000fe80000004800 */
[----:B------:R-:W-:Y:S04]  /*6770*/  LDS R16, [R204.X4+0x2600] ;  /* 0x00260000cc107984 */ /* 0x000fe80000004800 */
[----:B------:R-:W0:Y:S04]  /*6780*/  LDS R90, [R204.X4+0x2c00] ;  /* 0x002c0000cc5a7984 */ /* 0x000e280000004800 */
[----:B------:R-:W-:Y:S04]  /*6790*/  LDS R15, [R204.X4+0x2e00] ;  /* 0x002e0000cc0f7984 */ /* 0x000fe80000004800 */
        /* <DEDUP_REMOVED lines=8> */
[----:B------:R-:W-:Y:S01]  /*6820*/  LDS R86, [R204.X4+0x4000] ;  /* 0x00400000cc567984 */ /* 0x000fe20000004800 */
[----:B0-----:R-:W-:-:S03]  /*6830*/  FADD.FTZ R87, R87, R90 ;  /* 0x0000005a57577221 */ /* 0x001fc60000010000 */
[----:B------:R-:W-:Y:S04]  /*6840*/  LDS R8, [R204.X4+0x4200] ;  /* 0x00420000cc087984 */ /* 0x000fe80000004800 */
[----:B------:R-:W-:Y:S04]  /*6850*/  LDS R2, [R204.X4+0x4400] ;  /* 0x00440000cc027984 */ /* 0x000fe80000004800 */
[----:B------:R-:W-:Y:S04]  /*6860*/  LDS R3, [R204.X4+0x4600] ;  /* 0x00460000cc037984 */ /* 0x000fe80000004800 */
[----:B------:R-:W-:Y:S04]  /*6870*/  LDS R4, [R204.X4+0x4800] ;  /* 0x00480000cc047984 */ /* 0x000fe80000004800 */
[----:B------:R-:W-:Y:S04]  /*6880*/  LDS R5, [R204.X4+0x4a00] ;  /* 0x004a0000cc057984 */ /* 0x000fe80000004800 */
[----:B------:R-:W-:Y:S04]  /*6890*/  LDS R6, [R204.X4+0x4c00] ;  /* 0x004c0000cc067984 */ /* 0x000fe80000004800 */
[----:B------:R-:W-:Y:S04]  /*68a0*/  LDS R7, [R204.X4+0x4e00] ;  /* 0x004e0000cc077984 */ /* 0x000fe80000004800 */
[----:B------:R-:W-:Y:S06]  /*68b0*/  BAR.SYNC.DEFER_BLOCKING 0x0 ;  /* 0x0000000000007b1d */ /* 0x000fec0000010000 */
        /* <DEDUP_REMOVED lines=13> */
[----:B------:R-:W2:Y:S04]  /*6990*/  LDS R174, [R204.X4+0x200] ;  /* 0x00020000ccae7984 */ /* 0x000ea80000004800 */
[----:B------:R-:W3:Y:S04]  /*69a0*/  LDS R177, [R204.X4+0x1600] ;  /* 0x00160000ccb17984 */ /* 0x000ee80000004800 */
[----:B------:R-:W4:Y:S04]  /*69b0*/  LDS R175, [R204.X4+0x400] ;  /* 0x00040000ccaf7984 */ /* 0x000f280000004800 */
[----:B------:R-:W4:Y:S04]  /*69c0*/  LDS R178, [R204.X4+0x1800] ;  /* 0x00180000ccb27984 */ /* 0x000f280000004800 */
[----:B------:R-:W-:Y:S04]  /*69d0*/  LDS R47, [R204.X4+0x600] ;  /* 0x00060000cc2f7984 */ /* 0x000fe80000004800 */
[----:B------:R-:W-:Y:S04]  /*69e0*/  LDS R44, [R204.X4+0x1a00] ;  /* 0x001a0000cc2c7984 */ /* 0x000fe80000004800 */
[----:B------:R-:W-:Y:S04]  /*69f0*/  LDS R46, [R204.X4+0x800] ;  /* 0x00080000cc2e7984 */ /* 0x000fe80000004800 */
[----:B------:R-:W-:Y:S04]  /*6a00*/  LDS R43, [R204.X4+0x1c00] ;  /* 0x001c0000cc2b7984 */ /* 0x000fe80000004800 */
[----:B------:R-:W-:Y:S01]  /*6a10*/  LDS R45, [R204.X4+0xa00] ;  /* 0x000a0000cc2d7984 */ /* 0x000fe20000004800 */
[----:B0-----:R-:W-:-:S03]  /*6a20*/  FADD.FTZ R173, RZ, R173 ;  /* 0x000000adffad7221 */ /* 0x001fc60000010000 */
[----:B------:R-:W-:Y:S01]  /*6a30*/  LDS R42, [R204.X4+0x1e00] ;  /* 0x001e0000cc2a7984 */ /* 0x000fe20000004800 */
[----:B-1----:R-:W-:-:S03]  /*6a40*/  FADD.FTZ R173, R173, R176 ;  /* 0x000000b0adad7221 */ /* 0x002fc60000010000 */
[----:B------:R-:W-:Y:S01]  /*6a50*/  LDS R41, [R204.X4+0xc00] ;  /* 0x000c0000cc297984 */ /* 0x000fe20000004800 */
[----:B--2---:R-:W-:-:S03]  /*6a60*/  FADD.FTZ R174, RZ, R174 ;  /* 0x000000aeffae7221 */ /* 0x004fc60000010000 */
[----:B------:R-:W-:Y:S01]  /*6a70*/  LDS R37, [R204.X4+0x2000] ;  /* 0x00200000cc257984 */ /* 0x000fe20000004800 */
[----:B---3--:R-:W-:-:S03]  /*6a80*/  FADD.FTZ R174, R174, R177 ;  /* 0x000000b1aeae7221 */ /* 0x008fc60000010000 */
[----:B------:R-:W-:Y:S01]  /*6a90*/  LDS R40, [R204.X4+0xe00] ;  /* 0x000e0000cc287984 */ /* 0x000fe20000004800 */
[----:B----4-:R-:W-:-:S03]  /*6aa0*/  FADD.FTZ R175, RZ, R175 ;  /* 0x000000afffaf7221 */ /* 0x010fc60000010000 */
[----:B------:R-:W-:Y:S01]  /*6ab0*/  LDS R36, [R204.X4+0x2200] ;  /* 0x00220000cc247984 */ /* 0x000fe20000004800 */
[----:B------:R-:W-:-:S03]  /*6ac0*/  FADD.FTZ R175, R175, R178 ;  /* 0x000000b2afaf7221 */ /* 0x000fc60000010000 */
[----:B------:R-:W-:Y:S04]  /*6ad0*/  LDS R39, [R204.X4+0x1000] ;  /* 0x00100000cc277984 */ /* 0x000fe80000004800 */
[----:B------:R-:W-:Y:S04]  /*6ae0*/  LDS R35, [R204.X4+0x2400] ;  /* 0x00240000cc237984 */ /* 0x000fe80000004800 */
[----:B------:R-:W-:Y:S04]  /*6af0*/  LDS R38, [R204.X4+0x1200] ;  /* 0x00120000cc267984 */ /* 0x000fe80000004800 */
[----:B------:R-:W-:Y:S04]  /*6b00*/  LDS R34, [R204.X4+0x2600] ;  /* 0x00260000cc227984 */ /* 0x000fe80000004800 */
[----:B------:R-:W0:Y:S04]  /*6b10*/  LDS R92, [R204.X4+0x2800] ;  /* 0x00280000cc5c7984 */ /* 0x000e280000004800 */
[----:B------:R-:W1:Y:S04]  /*6b20*/  LDS R93, [R204.X4+0x2a00] ;  /* 0x002a0000cc5d7984 */ /* 0x000e680000004800 */
[----:B------:R-:W2:Y:S04]  /*6b30*/  LDS R94, [R204.X4+0x2c00] ;  /* 0x002c0000cc5e7984 */ /* 0x000ea80000004800 */
        /* <DEDUP_REMOVED lines=9> */
[----:B------:R-:W-:Y:S01]  /*6bd0*/  LDS R96, [R204.X4+0x3e00] ;  /* 0x003e0000cc607984 */ /* 0x000fe20000004800 */
[----:B-1----:R-:W-:-:S03]  /*6be0*/  FADD.FTZ R93, R174, R93 ;  /* 0x0000005dae5d7221 */ /* 0x002fc60000010000 */
[----:B------:R-:W-:Y:S01]  /*6bf0*/  LDS R97, [R204.X4+0x4000] ;  /* 0x00400000cc617984 */ /* 0x000fe20000004800 */
[----:B--2---:R-:W-:-:S03]  /*6c00*/  FADD.FTZ R94, R175, R94 ;  /* 0x0000005eaf5e7221 */ /* 0x004fc60000010000 */
        /* <DEDUP_REMOVED lines=55> */
[----:B------:R-:W3:Y:S01]  /*6f80*/  LDS R141, [R204.X4+0x3c00] ;  /* 0x003c0000cc8d7984 */ /* 0x000ee20000004800 */
[----:B0-----:R-:W-:-:S03]  /*6f90*/  FADD.FTZ R98, R98, R137 ;  /* 0x0000008962627221 */ /* 0x001fc60000010000 */
[----:B------:R-:W-:Y:S01]  /*6fa0*/  LDS R138, [R204.X4+0x3e00] ;  /* 0x003e0000cc8a7984 */ /* 0x000fe20000004800 */
[----:B-1----:R-:W-:-:S03]  /*6fb0*/  FADD.FTZ R99, R99, R136 ;  /* 0x0000008863637221 */ /* 0x002fc60000010000 */
[----:B------:R-:W0:Y:S01]  /*6fc0*/  LDS R143, [R204.X4+0x4000] ;  /* 0x00400000cc8f7984 */ /* 0x000e220000004800 */
        /* <DEDUP_REMOVED lines=8> */
[----:B------:R-:W-:Y:S01]  /*7050*/  BAR.SYNC.DEFER_BLOCKING 0x0 ;  /* 0x0000000000007b1d */ /* 0x000fe20000010000 */
[----:B---3--:R-:W-:-:S02]  /*7060*/  FADD.FTZ R141, R98, R141 ;  /* 0x0000008d628d7221 */ /* 0x008fc40000010000 */
[----:B0-----:R-:W-:-:S03]  /*7070*/  FADD.FTZ R143, R132, R143 ;  /* 0x0000008f848f7221 */ /* 0x001fc60000010000 */
[----:B------:R0:W-:Y:S04]  /*7080*/  STS.128 [R0], R100 ;  /* 0x0000006400007388 */ /* 0x0001e80000000c00 */
[----:B------:R1:W-:Y:S04]  /*7090*/  STS.128 [R0+0x10], R104 ;  /* 0x0000106800007388 */ /* 0x0003e80000000c00 */
[----:B------:R2:W-:Y:S04]  /*70a0*/  STS.128 [R0+0x400], R108 ;  /* 0x0004006c00007388 */ /* 0x0005e80000000c00 */
[----:B------:R3:W-:Y:S04]  /*70b0*/  STS.128 [R0+0x410], R112 ;  /* 0x0004107000007388 */ /* 0x0007e80000000c00 */
[----:B------:R-:W-:Y:S01]  /*70c0*/  STS.128 [R0+0x800], R116 ;  /* 0x0008007400007388 */ /* 0x000fe20000000c00 */
[----:B0-----:R-:W-:-:S02]  /*70d0*/  FADD.FTZ R101, R88, R91 ;  /* 0x0000005b58657221 */ /* 0x001fc40000010000 */
[----:B------:R-:W-:Y:S01]  /*70e0*/  FADD.FTZ R103, R89, R172 ;  /* 0x000000ac59677221 */ /* 0x000fe20000010000 */
[----:B------:R-:W-:Y:S01]  /*70f0*/  STS.128 [R0+0x810], R120 ;  /* 0x0008107800007388 */ /* 0x000fe20000000c00 */
[----:B-1----:R-:W-:Y:S02]  /*7100*/  FADD.FTZ R107, R92, R95 ;  /* 0x0000005f5c6b7221 */ /* 0x002fe40000010000 */
[----:B------:R-:W-:Y:S01]  /*7110*/  FADD.FTZ R105, R87, R86 ;  /* 0x0000005657697221 */ /* 0x000fe20000010000 */
[----:B------:R-:W-:Y:S01]  /*7120*/  STS.128 [R0+0xc00], R124 ;  /* 0x000c007c00007388 */ /* 0x000fe20000000c00 */
[----:B--2---:R-:W-:Y:S01]  /*7130*/  FADD.FTZ R109, R93, R96 ;  /* 0x000000605d6d7221 */ /* 0x004fe20000010000 */
[----:B------:R-:W-:Y:S01]  /*7140*/  IADD3 R86, -R204, 0x7f, RZ ;  /* 0x0000007fcc567810 */ /* 0x000fe20007ffe1ff */
[----:B------:R-:W-:Y:S01]  /*7150*/  FADD.FTZ R111, R94, R97 ;  /* 0x000000615e6f7221 */ /* 0x000fe20000010000 */
[----:B------:R-:W-:Y:S01]  /*7160*/  STS.128 [R0+0xc10], R128 ;  /* 0x000c108000007388 */ /* 0x000fe20000000c00 */
[----:B---3--:R-:W-:-:S03]  /*7170*/  FADD.FTZ R113, R99, R138 ;  /* 0x0000008a63717221 */ /* 0x008fc60000010000 */
[----:B------:R-:W-:Y:S04]  /*7180*/  STS.128 [R0+0x1000], R164 ;  /* 0x001000a400007388 */ /* 0x000fe80000000c00 */
[----:B------:R-:W-:Y:S04]  /*7190*/  STS.128 [R0+0x1010], R168 ;  /* 0x001010a800007388 */ /* 0x000fe80000000c00 */
[----:B------:R-:W-:Y:S06]  /*71a0*/  BAR.SYNC.DEFER_BLOCKING 0x0 ;  /* 0x0000000000007b1d */ /* 0x000fec0000010000 */
[----:B------:R-:W0:Y:S04]  /*71b0*/  S2R R104, SR_CTAID.X ;  /* 0x0000000000687919 */ /* 0x000e280000002500 */
[----:B------:R-:W1:Y:S04]  /*71c0*/  LDS R100, [R204.X4] ;  /* 0x00000000cc647984 */ /* 0x000e680000004800 */
[----:B------:R-:W2:Y:S01]  /*71d0*/  LDS R88, [R204.X4+0x200] ;  /* 0x00020000cc587984 */ /* 0x000ea20000004800 */
[----:B0-----:R-:W-:-:S03]  /*71e0*/  IMAD R92, R104, c[0x0][0x168], RZ ;  /* 0x00005a00685c7a24 */ /* 0x001fc600078e02ff */
[----:B------:R-:W0:Y:S02]  /*71f0*/  LDS R91, [R204.X4+0x1400] ;  /* 0x00140000cc5b7984 */ /* 0x000e240000004800 */
[----:B------:R-:W-:Y:S02]  /*7200*/  IADD3 R92, P0, R92, R204, RZ ;  /* 0x000000cc5c5c7210 */ /* 0x000fe40007f1e0ff */
[----:B------:R-:W3:Y:S04]  /*7210*/  LDS R89, [R204.X4+0x1600] ;  /* 0x00160000cc597984 */ /* 0x000ee80000004800 */
[----:B------:R-:W4:Y:S04]  /*7220*/  LDS R0, [R204.X4+0x2800] ;  /* 0x00280000cc007984 */ /* 0x000f280000004800 */
[----:B------:R-:W4:Y:S04]  /*7230*/  LDS R117, [R204.X4+0x2a00] ;  /* 0x002a0000cc757984 */ /* 0x000f280000004800 */
[----:B------:R-:W4:Y:S04]  /*7240*/  LDS R90, [R204.X4+0x400] ;  /* 0x00040000cc5a7984 */ /* 0x000f280000004800 */
[----:B------:R-:W4:Y:S04]  /*7250*/  LDS R115, [R204.X4+0x1800] ;  /* 0x00180000cc737984 */ /* 0x000f280000004800 */
[----:B------:R-:W4:Y:S04]  /*7260*/  LDS R96, [R204.X4+0x3c00] ;  /* 0x003c0000cc607984 */ /* 0x000f280000004800 */
[----:B------:R-:W4:Y:S04]  /*7270*/  LDS R95, [R204.X4+0x2c00] ;  /* 0x002c0000cc5f7984 */ /* 0x000f280000004800 */
[----:B------:R0:W4:Y:S01]  /*7280*/  LDS R102, [R204.X4+0x3e00] ;  /* 0x003e0000cc667984 */ /* 0x0001220000004800 */
[----:B-1----:R-:W-:-:S03]  /*7290*/  FADD.FTZ R100, RZ, R100 ;  /* 0x00000064ff647221 */ /* 0x002fc60000010000 */
[----:B------:R1:W1:Y:S01]  /*72a0*/  LDS R119, [R204.X4+0x4000] ;  /* 0x00400000cc777984 */ /* 0x0002620000004800 */
[----:B--2---:R-:W-:Y:S02]  /*72b0*/  FADD.FTZ R88, RZ, R88 ;  /* 0x00000058ff587221 */ /* 0x004fe40000010000 */
[----:B0-----:R-:W-:Y:S01]  /*72c0*/  FADD.FTZ R91, R100, R91 ;  /* 0x0000005b645b7221 */ /* 0x001fe20000010000 */
[----:B------:R-:W-:Y:S01]  /*72d0*/  IADD3 R100, R86, c[0x0][0x168], RZ ;  /* 0x00005a0056647a10 */ /* 0x000fe20007ffe0ff */
[----:B---3--:R-:W-:Y:S01]  /*72e0*/  FADD.FTZ R88, R88, R89 ;  /* 0x0000005958587221 */ /* 0x008fe20000010000 */
[----:B------:R-:W-:Y:S02]  /*72f0*/  IADD3.X R89, RZ, RZ, RZ, P0, !PT ;  /* 0x000000ffff597210 */ /* 0x000fe400007fe4ff */
[----:B------:R-:W-:Y:S01]  /*7300*/  LOP3.LUT P4, RZ, R100, 0xffffff80, RZ, 0xc0, !PT ;  /* 0xffffff8064ff7812 */ /* 0x000fe2000788c0ff */
[----:B----4-:R-:W-:Y:S01]  /*7310*/  FADD.FTZ R87, R91, R0 ;  /* 0x000000005b577221 */ /* 0x010fe20000010000 */
[----:B------:R-:W-:-:S02]  /*7320*/  SHF.L.U32 R0, R92, 0x2, RZ ;  /* 0x000000025c007819 */ /* 0x000fc400000006ff */
[----:B------:R-:W-:Y:S01]  /*7330*/  SHF.L.U64.HI R94, R92, 0x2, R89 ;  /* 0x000000025c5e7819 */ /* 0x000fe20000010259 */
[----:B------:R-:W-:Y:S01]  /*7340*/  FADD.FTZ R117, R88, R117 ;  /* 0x0000007558757221 */ /* 0x000fe20000010000 */
[C---:B------:R-:W-:Y:S02]  /*7350*/  IADD3 R92, P6, R0.reuse, c[0x0][0x228], RZ ;  /* 0x00008a00005c7a10 */ /* 0x040fe40007fde0ff */
[----:B------:R-:W-:Y:S01]  /*7360*/  IADD3 R88, P5, R0, c[0x0][0x220], RZ ;  /* 0x0000880000587a10 */ /* 0x000fe20007fbe0ff */
[----:B------:R-:W-:Y:S01]  /*7370*/  FADD.FTZ R90, RZ, R90 ;  /* 0x0000005aff5a7221 */ /* 0x000fe20000010000 */
[----:B------:R-:W-:Y:S02]  /*7380*/  IADD3.X R93, R94, c[0x0][0x22c], RZ, P6, !PT ;  /* 0x00008b005e5d7a10 */ /* 0x000fe400037fe4ff */
[----:B------:R-:W-:Y:S01]  /*7390*/  IADD3 R86, P6, R0, c[0x0][0x238], RZ ;  /* 0x00008e0000567a10 */ /* 0x000fe20007fde0ff */
[----:B------:R-:W-:Y:S01]  /*73a0*/  FADD.FTZ R90, R90, R115 ;  /* 0x000000735a5a7221 */ /* 0x000fe20000010000 */
[----:B------:R-:W-:-:S02]  /*73b0*/  IADD3.X R91, R94, c[0x0][0x224], RZ, P5, !PT ;  /* 0x000089005e5b7a10 */ /* 0x000fc40002ffe4ff */
[----:B------:R-:W-:Y:S01]  /*73c0*/  IADD3 R0, P5, R0, c[0x0][0x230], RZ ;  /* 0x00008c0000007a10 */ /* 0x000fe20007fbe0ff */
[----:B------:R-:W-:Y:S01]  /*73d0*/  FADD.FTZ R115, R87, R96 ;  /* 0x0000006057737221 */ /* 0x000fe20000010000 */
[C---:B------:R-:W-:Y:S02]  /*73e0*/  ISETP.GE.U32.AND P2, PT, R100.reuse, 0x100, PT ;  /* 0x000001006400780c */ /* 0x040fe40003f46070 */
[----:B------:R-:W-:Y:S01]  /*73f0*/  ISETP.GE.U32.AND P3, PT, R100, 0x180, PT ;  /* 0x000001806400780c */ /* 0x000fe20003f66070 */
[----:B------:R-:W-:Y:S01]  /*7400*/  FADD.FTZ R90, R90, R95 ;  /* 0x0000005f5a5a7221 */ /* 0x000fe20000010000 */
[C---:B------:R-:W-:Y:S02]  /*7410*/  ISETP.GE.U32.AND P1, PT, R100.reuse, 0x200, PT ;  /* 0x000002006400780c */ /* 0x040fe40003f26070 */
[----:B------:R-:W-:Y:S02]  /*7420*/  ISETP.GE.U32.AND P0, PT, R100, 0x280, PT ;  /* 0x000002806400780c */ /* 0x000fe40003f06070 */
[----:B------:R-:W-:-:S02]  /*7430*/  IADD3.X R89, R94, c[0x0][0x23c], RZ, P6, !PT ;  /* 0x00008f005e597a10 */ /* 0x000fc400037fe4ff */
[----:B------:R-:W-:Y:S01]  /*7440*/  IADD3.X R87, R94, c[0x0][0x234], RZ, P5, !PT ;  /* 0x00008d005e577a10 */ /* 0x000fe20002ffe4ff */
[----:B------:R-:W-:Y:S05]  /*7450*/  @!P4 BRA `(.L_x_26) ;  /* 0x000001400000c947 */ /* 0x000fea0003800000 */
[----:B-1----:R-:W-:Y:S01]  /*7460*/  IMAD.MOV.U32 R94, RZ, RZ, R92 ;  /* 0x000000ffff5e7224 */ /* 0x002fe200078e005c */
[----:B------:R-:W-:Y:S02]  /*7470*/  MOV R95, R93 ;  /* 0x0000005d005f7202 */ /* 0x000fe40000000f00 */
[----:B------:R-:W-:Y:S02]  /*7480*/  MOV R96, R88 ;  /* 0x0000005800607202 */ /* 0x000fe40000000f00 */
[----:B------:R-:W-:Y:S01]  /*7490*/  MOV R97, R91 ;  /* 0x0000005b00617202 */ /* 0x000fe20000000f00 */
[----:B------:R0:W-:Y:S01]  /*74a0*/  STG.E [R94.64], R107 ;  /* 0x0000006b5e007986 */ /* 0x0001e2000c101904 */
[----:B------:R-:W-:Y:S02]  /*74b0*/  MOV R98, R86 ;  /* 0x0000005600627202 */ /* 0x000fe40000000f00 */
[----:B------:R-:W-:Y:S01]  /*74c0*/  MOV R99, R89 ;  /* 0x0000005900637202 */ /* 0x000fe20000000f00 */
[----:B------:R1:W-:Y:S01]  /*74d0*/  STG.E [R96.64], R101 ;  /* 0x0000006560007986 */ /* 0x0003e2000c101904 */
[----:B------:R-:W-:-:S02]  /*74e0*/  IADD3 R92, P6, R92, 0x200, RZ ;  /* 0x000002005c5c7810 */ /* 0x000fc40007fde0ff */
[----:B------:R-:W-:Y:S01]  /*74f0*/  IADD3 R88, P5, R88, 0x200, RZ ;  /* 0x0000020058587810 */ /* 0x000fe20007fbe0ff */
[----:B------:R1:W-:Y:S01]  /*7500*/  STG.E [R98.64], R115 ;  /* 0x0000007362007986 */ /* 0x0003e2000c101904 */
[----:B------:R-:W-:Y:S02]  /*7510*/  IADD3.X R93, RZ, R93, RZ, P6, !PT ;  /* 0x0000005dff5d7210 */ /* 0x000fe400037fe4ff */
[----:B------:R-:W-:Y:S02]  /*7520*/  IADD3 R86, P4, R86, 0x200, RZ ;  /* 0x0000020056567810 */ /* 0x000fe40007f9e0ff */
[----:B0-----:R-:W-:Y:S02]  /*7530*/  MOV R94, R0 ;  /* 0x00000000005e7202 */ /* 0x001fe40000000f00 */
[----:B------:R-:W-:Y:S02]  /*7540*/  MOV R95, R87 ;  /* 0x00000057005f7202 */ /* 0x000fe40000000f00 */
[----:B------:R-:W-:-:S02]  /*7550*/  IADD3 R0, P6, R0, 0x200, RZ ;  /* 0x0000020000007810 */ /* 0x000fc40007fde0ff */
[----:B------:R-:W-:Y:S01]  /*7560*/  IADD3.X R91, RZ, R91, RZ, P5, !PT ;  /* 0x0000005bff5b7210 */ /* 0x000fe20002ffe4ff */
[----:B------:R1:W-:Y:S01]  /*7570*/  STG.E [R94.64], R141 ;  /* 0x0000008d5e007986 */ /* 0x0003e2000c101904 */
[----:B------:R-:W-:Y:S02]  /*7580*/  IADD3.X R89, RZ, R89, RZ, P4, !PT ;  /* 0x00000059ff597210 */ /* 0x000fe400027fe4ff */
[----:B------:R-:W-:Y:S02]  /*7590*/  IADD3.X R87, RZ, R87, RZ, P6, !PT ;  /* 0x00000057ff577210 */ /* 0x000fe400037fe4ff */
.L_x_26:
[----:B-1----:R-:W-:Y:S05]  /*75a0*/  BSYNC B0 ;  /* 0x0000000000007941 */ /* 0x002fea0003800000 */
.L_x_25:
[----:B------:R-:W-:Y:S01]  /*75b0*/  BSSY B0, `(.L_x_27) ;  /* 0x0000017000007945 */ /* 0x000fe20003800000 */
[----:B------:R-:W-:Y:S01]  /*75c0*/  FADD.FTZ R117, R117, R102 ;  /* 0x0000006675757221 */ /* 0x000fe20000010000 */
[----:B------:R-:W-:Y:S05]  /*75d0*/  @!P2 BRA `(.L_x_28) ;  /* 0x000001400000a947 */ /* 0x000fea0003800000 */
[----:B------:R-:W-:Y:S01]  /*75e0*/  MOV R94, R92 ;  /* 0x0000005c005e7202 */ /* 0x000fe20000000f00 */
[----:B------:R-:W-:Y:S01]  /*75f0*/  IMAD.MOV.U32 R96, RZ, RZ, R88 ;  /* 0x000000ffff607224 */ /* 0x000fe200078e0058 */
[----:B------:R-:W-:Y:S02]  /*7600*/  MOV R95, R93 ;  /* 0x0000005d005f7202 */ /* 0x000fe40000000f00 */
[----:B------:R-:W-:-:S02]  /*7610*/  MOV R97, R91 ;  /* 0x0000005b00617202 */ /* 0x000fc40000000f00 */
[----:B------:R-:W-:Y:S01]  /*7620*/  MOV R98, R86 ;  /* 0x0000005600627202 */ /* 0x000fe20000000f00 */
[----:B------:R0:W-:Y:S01]  /*7630*/  STG.E [R94.64], R109 ;  /* 0x0000006d5e007986 */ /* 0x0001e2000c101904 */
[----:B------:R-:W-:Y:S02]  /*7640*/  MOV R99, R89 ;  /* 0x0000005900637202 */ /* 0x000fe40000000f00 */
[----:B------:R-:W-:Y:S01]  /*7650*/  IADD3 R92, P2, R92, 0x200, RZ ;  /* 0x000002005c5c7810 */ /* 0x000fe20007f5e0ff */
[----:B------:R1:W-:Y:S01]  /*7660*/  STG.E [R96.64], R103 ;  /* 0x0000006760007986 */ /* 0x0003e2000c101904 */
[----:B------:R-:W-:Y:S02]  /*7670*/  IADD3 R88, P4, R88, 0x200, RZ ;  /* 0x0000020058587810 */ /* 0x000fe40007f9e0ff */
[----:B------:R-:W-:Y:S01]  /*7680*/  IADD3 R86, P5, R86, 0x200, RZ ;  /* 0x0000020056567810 */ /* 0x000fe20007fbe0ff */
[----:B------:R1:W-:Y:S01]  /*7690*/  STG.E [R98.64], R117 ;  /* 0x0000007562007986 */ /* 0x0003e2000c101904 */
[----:B------:R-:W-:-:S02]  /*76a0*/  IADD3.X R93, RZ, R93, RZ, P2, !PT ;  /* 0x0000005dff5d7210 */ /* 0x000fc400017fe4ff */
[----:B------:R-:W-:Y:S02]  /*76b0*/  IADD3.X R91, RZ, R91, RZ, P4, !PT ;  /* 0x0000005bff5b7210 */ /* 0x000fe400027fe4ff */
[----:B0-----:R-:W-:Y:S02]  /*76c0*/  MOV R94, R0 ;  /* 0x00000000005e7202 */ /* 0x001fe40000000f00 */
[----:B------:R-:W-:Y:S02]  /*76d0*/  MOV R95, R87 ;  /* 0x00000057005f7202 */ /* 0x000fe40000000f00 */
[----:B------:R-:W-:Y:S02]  /*76e0*/  IADD3 R0, P6, R0, 0x200, RZ ;  /* 0x0000020000007810 */ /* 0x000fe40007fde0ff */
[----:B------:R-:W-:Y:S01]  /*76f0*/  IADD3.X R89, RZ, R89, RZ, P5, !PT ;  /* 0x00000059ff597210 */ /* 0x000fe20002ffe4ff */
[----:B------:R1:W-:Y:S01]  /*7700*/  STG.E [R94.64], R113 ;  /* 0x000000715e007986 */ /* 0x0003e2000c101904 */
[----:B------:R-:W-:-:S04]  /*7710*/  IADD3.X R87, RZ, R87, RZ, P6, !PT ;  /* 0x00000057ff577210 */ /* 0x000fc800037fe4ff */
.L_x_28:
[----:B------:R-:W-:Y:S05]  /*7720*/  BSYNC B0 ;  /* 0x0000000000007941 */ /* 0x000fea0003800000 */
.L_x_27:
[----:B------:R-:W-:Y:S01]  /*7730*/  BSSY B0, `(.L_x_29) ;  /* 0x0000017000007945 */ /* 0x000fe20003800000 */
[----:B------:R-:W-:Y:S01]  /*7740*/  FADD.FTZ R119, R90, R119 ;  /* 0x000000775a777221 */ /* 0x000fe20000010000 */
[----:B------:R-:W-:Y:S05]  /*7750*/  @!P3 BRA `(.L_x_30) ;  /* 0x000001400000b947 */ /* 0x000fea0003800000 */
[----:B-1----:R-:W-:Y:S01]  /*7760*/  MOV R94, R92 ;  /* 0x0000005c005e7202 */ /* 0x002fe20000000f00 */
[----:B------:R-:W-:Y:S01]  /*7770*/  IMAD.MOV.U32 R98, RZ, RZ, R86 ;  /* 0x000000ffff627224 */ /* 0x000fe200078e0056 */
[----:B------:R-:W-:-:S02]  /*7780*/  MOV R95, R93 ;  /* 0x0000005d005f7202 */ /* 0x000fc40000000f00 */
[----:B------:R-:W-:Y:S02]  /*7790*/  MOV R96, R88 ;  /* 0x0000005800607202 */ /* 0x000fe40000000f00 */
        /* <DEDUP_REMOVED lines=16> */
.L_x_30:
[----:B------:R-:W-:Y:S05]  /*78a0*/  BSYNC B0 ;  /* 0x0000000000007941 */ /* 0x000fea0003800000 */
.L_x_29:
[----:B------:R-:W-:Y:S01]  /*78b0*/  FADD.FTZ R60, RZ, R60 ;  /* 0x0000003cff3c7221 */ /* 0x000fe20000010000 */
[----:B------:R-:W-:Y:S01]  /*78c0*/  BSSY B0, `(.L_x_31) ;  /* 0x00000a0000007945 */ /* 0x000fe20003800000 */
[----:B------:R-:W-:Y:S01]  /*78d0*/  FADD.FTZ R59, RZ, R59 ;  /* 0x0000003bff3b7221 */ /* 0x000fe20000010000 */
[----:B------:R-:W-:Y:S01]  /*78e0*/  ISETP.GE.U32.AND P2, PT, R100, 0x300, PT ;  /* 0x000003006400780c */ /* 0x000fe20003f46070 */
[----:B------:R-:W-:Y:S01]  /*78f0*/  FADD.FTZ R57, R60, R57 ;  /* 0x000000393c397221 */ /* 0x000fe20000010000 */
[C---:B------:R-:W-:Y:S01]  /*7900*/  ISETP.GE.U32.AND P3, PT, R100.reuse, 0x380, PT ;  /* 0x000003806400780c */ /* 0x040fe20003f66070 */
[----:B------:R-:W-:Y:S01]  /*7910*/  FADD.FTZ R60, R59, R56 ;  /* 0x000000383b3c7221 */ /* 0x000fe20000010000 */
[C---:B------:R-:W-:Y:S01]  /*7920*/  ISETP.GE.U32.AND P4, PT, R100.reuse, 0x400, PT ;  /* 0x000004006400780c */ /* 0x040fe20003f86070 */
[----:B------:R-:W-:Y:S01]  /*7930*/  FADD.FTZ R56, RZ, R55 ;  /* 0x00000037ff387221 */ /* 0x000fe20000010000 */
[----:B------:R-:W-:Y:S01]  /*7940*/  LDS R59, [R204.X4+0x4800] ;  /* 0x00480000cc3b7984 */ /* 0x000fe20000004800 */
[----:B------:R-:W-:Y:S01]  /*7950*/  FADD.FTZ R55, RZ, R54 ;  /* 0x00000036ff377221 */ /* 0x000fe20000010000 */
[----:B------:R-:W-:Y:S01]  /*7960*/  ISETP.GE.U32.AND P5, PT, R100, 0x480, PT ;  /* 0x000004806400780c */ /* 0x000fe20003fa6070 */
[----:B------:R-:W-:Y:S01]  /*7970*/  FADD.FTZ R19, R56, R19 ;  /* 0x0000001338137221 */ /* 0x000fe20000010000 */
[----:B------:R-:W-:Y:S01]  /*7980*/  ISETP.GE.U32.AND P6, PT, R100, 0x500, PT ;  /* 0x000005006400780c */ /* 0x000fe20003fc6070 */
[----:B------:R-:W-:-:S02]  /*7990*/  FADD.FTZ R54, RZ, R53 ;  /* 0x00000035ff367221 */ /* 0x000fc40000010000 */
[----:B------:R-:W-:Y:S02]  /*79a0*/  FADD.FTZ R53, RZ, R52 ;  /* 0x00000034ff357221 */ /* 0x000fe40000010000 */
[----:B------:R-:W-:Y:S02]  /*79b0*/  FADD.FTZ R18, R55, R18 ;  /* 0x0000001237127221 */ /* 0x000fe40000010000 */
[----:B------:R-:W-:Y:S01]  /*79c0*/  FADD.FTZ R57, R57, R14 ;  /* 0x0000000e39397221 */ /* 0x000fe20000010000 */
[----:B------:R-:W-:Y:S01]  /*79d0*/  LDS R55, [R204.X4+0x4400] ;  /* 0x00440000cc377984 */ /* 0x000fe20000004800 */
[----:B------:R-:W-:Y:S02]  /*79e0*/  FADD.FTZ R19, R19, R12 ;  /* 0x0000000c13137221 */ /* 0x000fe40000010000 */
[----:B------:R-:W-:Y:S01]  /*79f0*/  FADD.FTZ R61, RZ, R61 ;  /* 0x0000003dff3d7221 */ /* 0x000fe20000010000 */
[----:B------:R-:W-:Y:S01]  /*7a00*/  LDS R12, [R204.X4+0x2000] ;  /* 0x00200000cc0c7984 */ /* 0x000fe20000004800 */
[----:B------:R-:W-:-:S02]  /*7a10*/  FADD.FTZ R16, R53, R16 ;  /* 0x0000001035107221 */ /* 0x000fc40000010000 */
[----:B------:R-:W-:Y:S01]  /*7a20*/  FADD.FTZ R60, R60, R13 ;  /* 0x0000000d3c3c7221 */ /* 0x000fe20000010000 */
[----:B------:R-:W-:Y:S01]  /*7a30*/  LDS R14, [R204.X4+0x2400] ;  /* 0x00240000cc0e7984 */ /* 0x000fe20000004800 */
[----:B------:R-:W-:Y:S02]  /*7a40*/  FADD.FTZ R18, R18, R11 ;  /* 0x0000000b12127221 */ /* 0x000fe40000010000 */
[----:B------:R-:W-:Y:S01]  /*7a50*/  FADD.FTZ R57, R57, R2 ;  /* 0x0000000239397221 */ /* 0x000fe20000010000 */
[----:B------:R-:W-:Y:S01]  /*7a60*/  LDS R53, [R204.X4+0x4200] ;  /* 0x00420000cc357984 */ /* 0x000fe20000004800 */
[----:B------:R-:W-:Y:S02]  /*7a70*/  FADD.FTZ R19, R19, R4 ;  /* 0x0000000413137221 */ /* 0x000fe40000010000 */
[----:B------:R-:W-:Y:S02]  /*7a80*/  FADD.FTZ R2, RZ, R41 ;  /* 0x00000029ff027221 */ /* 0x000fe40000010000 */
        /* <DEDUP_REMOVED lines=9> */
[----:B------:R-:W-:Y:S01]  /*7b20*/  FADD.FTZ R46, RZ, R46 ;  /* 0x0000002eff2e7221 */ /* 0x000fe20000010000 */
[----:B------:R-:W-:Y:S01]  /*7b30*/  LDS R18, [R204.X4+0x3400] ;  /* 0x00340000cc127984 */ /* 0x000fe20000004800 */
[----:B------:R-:W-:-:S02]  /*7b40*/  FADD.FTZ R3, RZ, R40 ;  /* 0x00000028ff037221 */ /* 0x000fc40000010000 */
[----:B------:R-:W-:Y:S02]  /*7b50*/  FADD.FTZ R5, RZ, R38 ;  /* 0x00000026ff057221 */ /* 0x000fe40000010000 */
[----:B------:R-:W-:Y:S02]  /*7b60*/  FADD.FTZ R35, R4, R35 ;  /* 0x0000002304237221 */ /* 0x000fe40000010000 */
[----:B------:R-:W-:Y:S01]  /*7b70*/  FADD.FTZ R15, R58, R15 ;  /* 0x0000000f3a0f7221 */ /* 0x000fe20000010000 */
[----:B------:R-:W-:Y:S01]  /*7b80*/  LDS R4, [R204.X4+0xa00] ;  /* 0x000a0000cc047984 */ /* 0x000fe20000004800 */
[----:B------:R-:W-:Y:S02]  /*7b90*/  FADD.FTZ R17, R17, R10 ;  /* 0x0000000a11117221 */ /* 0x000fe40000010000 */
[----:B------:R-:W-:Y:S01]  /*7ba0*/  FADD.FTZ R37, R2, R37 ;  /* 0x0000002502257221 */ /* 0x000fe20000010000 */
[----:B------:R-:W-:Y:S01]  /*7bb0*/  LDS R10, [R204.X4+0x1c00] ;  /* 0x001c0000cc0a7984 */ /* 0x000fe20000004800 */
[----:B------:R-:W-:-:S02]  /*7bc0*/  FADD.FTZ R43, R46, R43 ;  /* 0x0000002b2e2b7221 */ /* 0x000fc40000010000 */
[----:B------:R-:W-:Y:S01]  /*7bd0*/  FADD.FTZ R84, RZ, R84 ;  /* 0x00000054ff547221 */ /* 0x000fe20000010000 */
[----:B------:R-:W0:Y:S01]  /*7be0*/  LDS R2, [R204.X4+0x600] ;  /* 0x00060000cc027984 */ /* 0x000e220000004800 */
[----:B------:R-:W-:Y:S02]  /*7bf0*/  FADD.FTZ R15, R15, R8 ;  /* 0x000000080f0f7221 */ /* 0x000fe40000010000 */
[----:B------:R-:W-:Y:S01]  /*7c00*/  FADD.FTZ R17, R17, R6 ;  /* 0x0000000611117221 */ /* 0x000fe20000010000 */
[----:B------:R-:W-:Y:S01]  /*7c10*/  LDS R8, [R204.X4+0x1200] ;  /* 0x00120000cc087984 */ /* 0x000fe20000004800 */
[----:B------:R-:W-:Y:S02]  /*7c20*/  FADD.FTZ R45, RZ, R45 ;  /* 0x0000002dff2d7221 */ /* 0x000fe40000010000 */
[----:B------:R-:W-:Y:S01]  /*7c30*/  FADD.FTZ R13, R16, R7 ;  /* 0x00000007100d7221 */ /* 0x000fe20000010000 */
[----:B------:R-:W-:Y:S01]  /*7c40*/  LDS R6, [R204.X4+0xe00] ;  /* 0x000e0000cc067984 */ /* 0x000fe20000004800 */
[----:B------:R-:W-:-:S02]  /*7c50*/  FADD.FTZ R36, R3, R36 ;  /* 0x0000002403247221 */ /* 0x000fc40000010000 */
[----:B------:R-:W-:Y:S01]  /*7c60*/  FADD.FTZ R34, R5, R34 ;  /* 0x0000002205227221 */ /* 0x000fe20000010000 */
[----:B------:R-:W2:Y:S01]  /*7c70*/  LDS R3, [R204.X4+0x800] ;  /* 0x00080000cc037984 */ /* 0x000ea20000004800 */
[----:B------:R-:W-:Y:S02]  /*7c80*/  FADD.FTZ R28, R35, R28 ;  /* 0x0000001c231c7221 */ /* 0x000fe40000010000 */
[----:B------:R-:W-:Y:S01]  /*7c90*/  FADD.FTZ R47, RZ, R47 ;  /* 0x0000002fff2f7221 */ /* 0x000fe20000010000 */
[----:B------:R-:W3:Y:S01]  /*7ca0*/  LDS R35, [R204.X4+0x1a00] ;  /* 0x001a0000cc237984 */ /* 0x000ee20000004800 */
[----:B------:R-:W-:Y:S02]  /*7cb0*/  FADD.FTZ R49, R84, R49 ;  /* 0x0000003154317221 */ /* 0x000fe40000010000 */
[----:B------:R-:W-:Y:S01]  /*7cc0*/  FADD.FTZ R42, R45, R42 ;  /* 0x0000002a2d2a7221 */ /* 0x000fe20000010000 */
[----:B------:R-:W4:Y:S01]  /*7cd0*/  LDS R5, [R204.X4+0xc00] ;  /* 0x000c0000cc057984 */ /* 0x000f220000004800 */
[----:B------:R-:W-:-:S02]  /*7ce0*/  FADD.FTZ R32, R43, R32 ;  /* 0x000000202b207221 */ /* 0x000fc40000010000 */
[----:B------:R-:W-:Y:S01]  /*7cf0*/  FADD.FTZ R30, R37, R30 ;  /* 0x0000001e251e7221 */ /* 0x000fe20000010000 */
[----:B------:R-:W5:Y:S01]  /*7d00*/  LDS R7, [R204.X4+0x1000] ;  /* 0x00100000cc077984 */ /* 0x000f620000004800 */
[----:B------:R-:W-:Y:S02]  /*7d10*/  FADD.FTZ R27, R34, R27 ;  /* 0x0000001b221b7221 */ /* 0x000fe40000010000 */
[----:B------:R-:W-:Y:S01]  /*7d20*/  FADD.FTZ R63, RZ, R63 ;  /* 0x0000003fff3f7221 */ /* 0x000fe20000010000 */
[----:B------:R-:W1:Y:S01]  /*7d30*/  LDS R37, [R204.X4+0x1e00] ;  /* 0x001e0000cc257984 */ /* 0x000e620000004800 */
[----:B------:R-:W-:Y:S02]  /*7d40*/  FADD.FTZ R44, R47, R44 ;  /* 0x0000002c2f2c7221 */ /* 0x000fe40000010000 */
[----:B------:R-:W-:Y:S01]  /*7d50*/  FADD.FTZ R31, R42, R31 ;  /* 0x0000001f2a1f7221 */ /* 0x000fe20000010000 */
[----:B------:R-:W1:Y:S01]  /*7d60*/  LDS R43, [R204.X4+0x2e00] ;  /* 0x002e0000cc2b7984 */ /* 0x000e620000004800 */
[----:B------:R-:W-:-:S02]  /*7d70*/  FADD.FTZ R29, R36, R29 ;  /* 0x0000001d241d7221 */ /* 0x000fc40000010000 */
[----:B------:R-:W-:Y:S01]  /*7d80*/  FADD.FTZ R27, R27, R20 ;  /* 0x000000141b1b7221 */ /* 0x000fe20000010000 */
[----:B------:R-:W1:Y:S01]  /*7d90*/  LDS R16, [R204.X4+0x3000] ;  /* 0x00300000cc107984 */ /* 0x000e620000004800 */
[----:B------:R-:W-:Y:S02]  /*7da0*/  FADD.FTZ R70, R49, R70 ;  /* 0x0000004631467221 */ /* 0x000fe40000010000 */
[----:B------:R-:W-:Y:S01]  /*7db0*/  FADD.FTZ R31, R31, R24 ;  /* 0x000000181f1f7221 */ /* 0x000fe20000010000 */
[----:B------:R-:W1:Y:S01]  /*7dc0*/  LDS R45, [R204.X4+0x3200] ;  /* 0x00320000cc2d7984 */ /* 0x000e620000004800 */
[----:B------:R-:W-:Y:S02]  /*7dd0*/  FADD.FTZ R29, R29, R22 ;  /* 0x000000161d1d7221 */ /* 0x000fe40000010000 */
[----:B------:R-:W-:Y:S01]  /*7de0*/  FADD.FTZ R64, R63, R64 ;  /* 0x000000403f407221 */ /* 0x000fe20000010000 */
[----:B------:R-:W1:Y:S01]  /*7df0*/  LDS R47, [R204.X4+0x3600] ;  /* 0x00360000cc2f7984 */ /* 0x000e620000004800 */
[----:B------:R-:W-:-:S02]  /*7e00*/  FADD.FTZ R85, RZ, R85 ;  /* 0x00000055ff557221 */ /* 0x000fc40000010000 */
[----:B------:R-:W-:Y:S01]  /*7e10*/  FADD.FTZ R83, RZ, R83 ;  /* 0x00000053ff537221 */ /* 0x000fe20000010000 */
[----:B------:R-:W1:Y:S01]  /*7e20*/  LDS R20, [R204.X4+0x3800] ;  /* 0x00380000cc147984 */ /* 0x000e620000004800 */
[----:B------:R-:W-:Y:S02]  /*7e30*/  FADD.FTZ R51, RZ, R51 ;  /* 0x00000033ff337221 */ /* 0x000fe40000010000 */
[----:B------:R-:W-:Y:S01]  /*7e40*/  FADD.FTZ R65, RZ, R65 ;  /* 0x00000041ff417221 */ /* 0x000fe20000010000 */
[----:B------:R-:W1:Y:S01]  /*7e50*/  LDS R49, [R204.X4+0x3a00] ;  /* 0x003a0000cc317984 */ /* 0x000e620000004800 */
[----:B------:R-:W-:Y:S02]  /*7e60*/  FADD.FTZ R67, RZ, R67 ;  /* 0x00000043ff437221 */ /* 0x000fe40000010000 */
[----:B0-----:R-:W-:Y:S01]  /*7e70*/  FADD.FTZ R2, RZ, R2 ;  /* 0x00000002ff027221 */ /* 0x001fe20000010000 */
[----:B------:R0:W0:Y:S01]  /*7e80*/  LDS R22, [R204.X4+0x4600] ;  /* 0x00460000cc167984 */ /* 0x0000220000004800 */
[----:B------:R-:W-:-:S02]  /*7e90*/  FADD.FTZ R48, R85, R48 ;  /* 0x0000003055307221 */ /* 0x000fc40000010000 */
[----:B------:R-:W-:Y:S01]  /*7ea0*/  FADD.FTZ R50, R83, R50 ;  /* 0x0000003253327221 */ /* 0x000fe20000010000 */
[----:B------:R0:W0:Y:S01]  /*7eb0*/  LDS R24, [R204.X4+0x4a00] ;  /* 0x004a0000cc187984 */ /* 0x0000220000004800 */
[----:B------:R-:W-:Y:S02]  /*7ec0*/  FADD.FTZ R51, R51, R62 ;  /* 0x0000003e33337221 */ /* 0x000fe40000010000 */
[----:B------:R-:W-:Y:S01]  /*7ed0*/  FADD.FTZ R65, R65, R66 ;  /* 0x0000004241417221 */ /* 0x000fe20000010000 */
[----:B------:R0:W0:Y:S01]  /*7ee0*/  LDS R63, [R204.X4+0x4e00] ;  /* 0x004e0000cc3f7984 */ /* 0x0000220000004800 */
[----:B------:R-:W-:Y:S02]  /*7ef0*/  FADD.FTZ R68, R67, R68 ;  /* 0x0000004443447221 */ /* 0x000fe40000010000 */
[----:B--2---:R-:W-:Y:S02]  /*7f00*/  FADD.FTZ R3, RZ, R3 ;  /* 0x00000003ff037221 */ /* 0x004fe40000010000 */
[----:B------:R-:W-:-:S02]  /*7f10*/  FADD.FTZ R4, RZ, R4 ;  /* 0x00000004ff047221 */ /* 0x000fc40000010000 */
[----:B---3--:R-:W-:Y:S02]  /*7f20*/  FADD.FTZ R2, R2, R35 ;  /* 0x0000002302027221 */ /* 0x008fe40000010000 */
[----:B----4-:R-:W-:Y:S02]  /*7f30*/  FADD.FTZ R5, RZ, R5 ;  /* 0x00000005ff057221 */ /* 0x010fe40000010000 */
[----:B------:R-:W-:Y:S02]  /*7f40*/  FADD.FTZ R6, RZ, R6 ;  /* 0x00000006ff067221 */ /* 0x000fe40000010000 */
[----:B-----5:R-:W-:Y:S02]  /*7f50*/  FADD.FTZ R7, RZ, R7 ;  /* 0x00000007ff077221 */ /* 0x020fe40000010000 */
[----:B------:R-:W-:Y:S02]  /*7f60*/  FADD.FTZ R8, RZ, R8 ;  /* 0x00000008ff087221 */ /* 0x000fe40000010000 */
[----:B------:R-:W-:-:S02]  /*7f70*/  FADD.FTZ R33, R44, R33 ;  /* 0x000000212c217221 */ /* 0x000fc40000010000 */
[----:B------:R-:W-:Y:S02]  /*7f80*/  FADD.FTZ R69, R48, R69 ;  /* 0x0000004530457221 */ /* 0x000fe40000010000 */
[----:B------:R-:W-:Y:S02]  /*7f90*/  FADD.FTZ R71, R50, R71 ;  /* 0x0000004732477221 */ /* 0x000fe40000010000 */
[----:B------:R-:W-:Y:S02]  /*7fa0*/  FADD.FTZ R72, R51, R72 ;  /* 0x0000004833487221 */ /* 0x000fe40000010000 */
[----:B------:R-:W-:Y:S02]  /*7fb0*/  FADD.FTZ R73, R64, R73 ;  /* 0x0000004940497221 */ /* 0x000fe40000010000 */
[----:B------:R-:W-:Y:S02]  /*7fc0*/  FADD.FTZ R74, R65, R74 ;  /* 0x0000004a414a7221 */ /* 0x000fe40000010000 */
[----:B------:R-:W-:-:S02]  /*7fd0*/  FADD.FTZ R75, R68, R75 ;  /* 0x0000004b444b7221 */ /* 0x000fc40000010000 */
[----:B------:R-:W-:Y:S02]  /*7fe0*/  FADD.FTZ R3, R3, R10 ;  /* 0x0000000a03037221 */ /* 0x000fe40000010000 */
[----:B-1----:R-:W-:Y:S02]  /*7ff0*/  FADD.FTZ R4, R4, R37 ;  /* 0x0000002504047221 */ /* 0x002fe40000010000 */
[----:B------:R-:W-:Y:S02]  /*8000*/  FADD.FTZ R5, R5, R12 ;  /* 0x0000000c05057221 */ /* 0x000fe40000010000 */
[----:B------:R-:W-:Y:S02]  /*8010*/  FADD.FTZ R6, R6, R39 ;  /* 0x0000002706067221 */ /* 0x000fe40000010000 */
[----:B------:R-:W-:Y:S02]  /*8020*/  FADD.FTZ R7, R7, R14 ;  /* 0x0000000e07077221 */ /* 0x000fe40000010000 */
        /* <DEDUP_REMOVED lines=19> */
[----:B------:R-:W-:Y:S01]  /*8160*/  FADD.FTZ R53, R2, R53 ;  /* 0x0000003502357221 */ /* 0x000fe20000010000 */
[----:B------:R-:W-:Y:S05]  /*8170*/  @!P1 BRA `(.L_x_32) ;  /* 0x0000014000009947 */ /* 0x000fea0003800000 */
[----:B0-----:R-:W-:Y:S02]  /*8180*/  MOV R2, R92 ;  /* 0x0000005c00027202 */ /* 0x001fe40000000f00 */
[----:B------:R-:W-:Y:S02]  /*8190*/  MOV R3, R93 ;  /* 0x0000005d00037202 */ /* 0x000fe40000000f00 */
[----:B------:R-:W-:Y:S02]  /*81a0*/  MOV R4, R88 ;  /* 0x0000005800047202 */ /* 0x000fe40000000f00 */
[----:B------:R-:W-:Y:S01]  /*81b0*/  MOV R5, R91 ;  /* 0x0000005b00057202 */ /* 0x000fe20000000f00 */
[----:B------:R0:W-:Y:S01]  /*81c0*/  STG.E [R2.64], R33 ;  /* 0x0000002102007986 */ /* 0x0001e2000c101904 */
[----:B------:R-:W-:-:S03]  /*81d0*/  IADD3 R92, P1, R92, 0x200, RZ ;  /* 0x000002005c5c7810 */ /* 0x000fc60007f3e0ff */
[----:B------:R1:W-:Y:S01]  /*81e0*/  STG.E [R4.64], R15 ;  /* 0x0000000f04007986 */ /* 0x0003e2000c101904 */
[----:B------:R-:W-:Y:S02]  /*81f0*/  IADD3.X R93, RZ, R93, RZ, P1, !PT ;  /* 0x0000005dff5d7210 */ /* 0x000fe40000ffe4ff */
[----:B------:R-:W-:-:S04]  /*8200*/  IADD3 R88, P1, R88, 0x200, RZ ;  /* 0x0000020058587810 */ /* 0x000fc80007f3e0ff */
[----:B------:R-:W-:Y:S02]  /*8210*/  IADD3.X R91, RZ, R91, RZ, P1, !PT ;  /* 0x0000005bff5b7210 */ /* 0x000fe40000ffe4ff */
[----:B0-----:R-:W-:Y:S02]  /*8220*/  MOV R2, R86 ;  /* 0x0000005600027202 */ /* 0x001fe40000000f00 */
[----:B------:R-:W-:Y:S01]  /*8230*/  MOV R3, R89 ;  /* 0x0000005900037202 */ /* 0x000fe20000000f00 */
[----:B-1----:R-:W-:Y:S01]  /*8240*/  IMAD.MOV.U32 R4, RZ, RZ, R0 ;  /* 0x000000ffff047224 */ /* 0x002fe200078e0000 */
[----:B------:R-:W-:Y:S02]  /*8250*/  MOV R5, R87 ;  /* 0x0000005700057202 */ /* 0x000fe40000000f00 */
[----:B------:R-:W-:Y:S01]  /*8260*/  IADD3 R86, P1, R86, 0x200, RZ ;  /* 0x0000020056567810 */ /* 0x000fe20007f3e0ff */
[----:B------:R0:W-:Y:S03]  /*8270*/  STG.E [R2.64], R53 ;  /* 0x0000003502007986 */ /* 0x0001e6000c101904 */
[----:B------:R-:W-:Y:S01]  /*8280*/  IADD3.X R89, RZ, R89, RZ, P1, !PT ;  /* 0x00000059ff597210 */ /* 0x000fe20000ffe4ff */
[----:B------:R0:W-:Y:S01]  /*8290*/  STG.E [R4.64], R69 ;  /* 0x0000004504007986 */ /* 0x0001e2000c101904 */
[----:B------:R-:W-:-:S04]  /*82a0*/  IADD3 R0, P1, R0, 0x200, RZ ;  /* 0x0000020000007810 */ /* 0x000fc80007f3e0ff */
[----:B------:R-:W-:-:S04]  /*82b0*/  IADD3.X R87, RZ, R87, RZ, P1, !PT ;  /* 0x00000057ff577210 */ /* 0x000fc80000ffe4ff */
.L_x_32:
[----:B0-----:R-:W-:Y:S05]  /*82c0*/  BSYNC B0 ;  /* 0x0000000000007941 */ /* 0x001fea0003800000 */
.L_x_31:
[----:B------:R-:W-:Y:S01]  /*82d0*/  BSSY B0, `(.L_x_33) ;  /* 0x0000017000007945 */ /* 0x000fe20003800000 */
[----:B------:R-:W-:Y:S01]  /*82e0*/  FADD.FTZ R55, R16, R55 ;  /* 0x0000003710377221 */ /* 0x000fe20000010000 */
[----:B------:R-:W-:Y:S05]  /*82f0*/  @!P0 BRA `(.L_x_34) ;  /* 0x0000014000008947 */ /* 0x000fea0003800000 */
[----:B------:R-:W-:Y:S02]  /*8300*/  MOV R2, R92 ;  /* 0x0000005c00027202 */ /* 0x000fe40000000f00 */
[----:B------:R-:W-:Y:S02]  /*8310*/  MOV R3, R93 ;  /* 0x0000005d00037202 */ /* 0x000fe40000000f00 */
[----:B------:R-:W-:Y:S02]  /*8320*/  MOV R4, R88 ;  /* 0x0000005800047202 */ /* 0x000fe40000000f00 */
[----:B------:R-:W-:Y:S01]  /*8330*/  MOV R5, R91 ;  /* 0x0000005b00057202 */ /* 0x000fe20000000f00 */
[----:B------:R0:W-:Y:S01]  /*8340*/  STG.E [R2.64], R25 ;  /* 0x0000001902007986 */ /* 0x0001e2000c101904 */
[----:B------:R-:W-:-:S02]  /*8350*/  MOV R6, R86 ;  /* 0x0000005600067202 */ /* 0x000fc40000000f00 */
[----:B------:R-:W-:Y:S01]  /*8360*/  MOV R7, R89 ;  /* 0x0000005900077202 */ /* 0x000fe20000000f00 */
[----:B------:R1:W-:Y:S01]  /*8370*/  STG.E [R4.64], R57 ;  /* 0x0000003904007986 */ /* 0x0003e2000c101904 */
[----:B------:R-:W-:Y:S02]  /*8380*/  IADD3 R92, P1, R92, 0x200, RZ ;  /* 0x000002005c5c7810 */ /* 0x000fe40007f3e0ff */
[----:B------:R-:W-:Y:S01]  /*8390*/  IADD3 R88, P0, R88, 0x200, RZ ;  /* 0x0000020058587810 */ /* 0x000fe20007f1e0ff */
[----:B------:R1:W-:Y:S02]  /*83a0*/  STG.E [R6.64], R55 ;  /* 0x0000003706007986 */ /* 0x0003e4000c101904 */
[----:B------:R-:W-:Y:S01]  /*83b0*/  IMAD.X R93, RZ, RZ, R93, P1 ;  /* 0x000000ffff5d7224 */ /* 0x000fe200008e065d */
[----:B------:R-:W-:Y:S02]  /*83c0*/  IADD3.X R91, RZ, R91, RZ, P0, !PT ;  /* 0x0000005bff5b7210 */ /* 0x000fe400007fe4ff */
[----:B0-----:R-:W-:-:S02]  /*83d0*/  MOV R2, R0 ;  /* 0x0000000000027202 */ /* 0x001fc40000000f00 */
[----:B------:R-:W-:Y:S02]  /*83e0*/  MOV R3, R87 ;  /* 0x0000005700037202 */ /* 0x000fe40000000f00 */
[----:B------:R-:W-:Y:S02]  /*83f0*/  IADD3 R86, P1, R86, 0x200, RZ ;  /* 0x0000020056567810 */ /* 0x000fe40007f3e0ff */
[----:B------:R-:W-:Y:S01]  /*8400*/  IADD3 R0, P0, R0, 0x200, RZ ;  /* 0x0000020000007810 */ /* 0x000fe20007f1e0ff */
[----:B------:R1:W-:Y:S01]  /*8410*/  STG.E [R2.64], R77 ;  /* 0x0000004d02007986 */ /* 0x0003e2000c101904 */
[----:B------:R-:W-:Y:S02]  /*8420*/  IADD3.X R89, RZ, R89, RZ, P1, !PT ;  /* 0x00000059ff597210 */ /* 0x000fe40000ffe4ff */
[----:B------:R-:W-:-:S04]  /*8430*/  IADD3.X R87, RZ, R87, RZ, P0, !PT ;  /* 0x00000057ff577210 */ /* 0x000fc800007fe4ff */
.L_x_34:
[----:B------:R-:W-:Y:S05]  /*8440*/  BSYNC B0 ;  /* 0x0000000000007941 */ /* 0x000fea0003800000 */
.L_x_33:
[----:B------:R-:W-:Y:S01]  /*8450*/  BSSY B0, `(.L_x_35) ;  /* 0x0000017000007945 */ /* 0x000fe20003800000 */
[----:B------:R-:W-:Y:S01]  /*8460*/  FADD.FTZ R45, R45, R22 ;  /* 0x000000162d2d7221 */ /* 0x000fe20000010000 */
[----:B------:R-:W-:Y:S05]  /*8470*/  @!P2 BRA `(.L_x_36) ;  /* 0x000001400000a947 */ /* 0x000fea0003800000 */
[----:B-1----:R-:W-:Y:S02]  /*8480*/  MOV R2, R92 ;  /* 0x0000005c00027202 */ /* 0x002fe40000000f00 */
[----:B------:R-:W-:-:S02]  /*8490*/  MOV R3, R93 ;  /* 0x0000005d00037202 */ /* 0x000fc40000000f00 */
[----:B------:R-:W-:Y:S02]  /*84a0*/  MOV R4, R88 ;  /* 0x0000005800047202 */ /* 0x000fe40000000f00 */
[----:B------:R-:W-:Y:S01]  /*84b0*/  MOV R5, R91 ;  /* 0x0000005b00057202 */ /* 0x000fe20000000f00 */
[----:B------:R0:W-:Y:S01]  /*84c0*/  STG.E [R2.64], R31 ;  /* 0x0000001f02007986 */ /* 0x0001e2000c101904 */
[----:B------:R-:W-:Y:S02]  /*84d0*/  MOV R6, R86 ;  /* 0x0000005600067202 */ /* 0x000fe40000000f00 */
[----:B------:R-:W-:Y:S01]  /*84e0*/  MOV R7, R89 ;  /* 0x0000005900077202 */ /* 0x000fe20000000f00 */
[----:B------:R1:W-:Y:S01]  /*84f0*/  STG.E [R4.64], R9 ;  /* 0x0000000904007986 */ /* 0x0003e2000c101904 */
[----:B------:R-:W-:Y:S02]  /*8500*/  IADD3 R92, P2, R92, 0x200, RZ ;  /* 0x000002005c5c7810 */ /* 0x000fe40007f5e0ff */
[----:B------:R-:W-:Y:S01]  /*8510*/  IADD3 R86, P0, R86, 0x200, RZ ;  /* 0x0000020056567810 */ /* 0x000fe20007f1e0ff */
[----:B------:R1:W-:Y:S01]  /*8520*/  STG.E [R6.64], R45 ;  /* 0x0000002d06007986 */ /* 0x0003e2000c101904 */
[----:B------:R-:W-:-:S02]  /*8530*/  IADD3.X R93, RZ, R93, RZ, P2, !PT ;  /* 0x0000005dff5d7210 */ /* 0x000fc400017fe4ff */
[----:B------:R-:W-:Y:S01]  /*8540*/  IADD3 R88, P1, R88, 0x200, RZ ;  /* 0x0000020058587810 */ /* 0x000fe20007f3e0ff */
[----:B------:R-:W-:Y:S01]  /*8550*/  IMAD.X R89, RZ, RZ, R89, P0 ;  /* 0x000000ffff597224 */ /* 0x000fe200000e0659 */
[----:B0-----:R-:W-:Y:S02]  /*8560*/  MOV R2, R0 ;  /* 0x0000000000027202 */ /* 0x001fe40000000f00 */
[----:B------:R-:W-:Y:S02]  /*8570*/  MOV R3, R87 ;  /* 0x0000005700037202 */ /* 0x000fe40000000f00 */
[----:B------:R-:W-:Y:S02]  /*8580*/  IADD3 R0, P2, R0, 0x200, RZ ;  /* 0x0000020000007810 */ /* 0x000fe40007f5e0ff */
[----:B------:R-:W-:Y:S01]  /*8590*/  IADD3.X R91, RZ, R91, RZ, P1, !PT ;  /* 0x0000005bff5b7210 */ /* 0x000fe20000ffe4ff */
[----:B------:R1:W-:Y:S01]  /*85a0*/  STG.E [R2.64], R71 ;  /* 0x0000004702007986 */ /* 0x0003e2000c101904 */
[----:B------:R-:W-:-:S04]  /*85b0*/  IADD3.X R87, RZ, R87, RZ, P2, !PT ;  /* 0x00000057ff577210 */ /* 0x000fc800017fe4ff */
.L_x_36:
[----:B------:R-:W-:Y:S05]  /*85c0*/  BSYNC B0 ;  /* 0x0000000000007941 */ /* 0x000fea0003800000 */
.L_x_35:
        /* <DEDUP_REMOVED lines=14> */
[----:B------:R-:W-:-:S02]  /*86b0*/  IADD3 R86, P2, R86, 0x200, RZ ;  /* 0x0000020056567810 */ /* 0x000fc40007f5e0ff */
[----:B------:R-:W-:Y:S02]  /*86c0*/  IADD3.X R93, RZ, R93, RZ, P0, !PT ;  /* 0x0000005dff5d7210 */ /* 0x000fe400007fe4ff */
[----:B0-----:R-:W-:Y:S02]  /*86d0*/  MOV R2, R0 ;  /* 0x0000000000027202 */ /* 0x001fe40000000f00 */
[----:B------:R-:W-:Y:S02]  /*86e0*/  MOV R3, R87 ;  /* 0x0000005700037202 */ /* 0x000fe40000000f00 */
[----:B------:R-:W-:Y:S02]  /*86f0*/  IADD3 R0, P3, R0, 0x200, RZ ;  /* 0x0000020000007810 */ /* 0x000fe40007f7e0ff */
[----:B------:R-:W-:Y:S01]  /*8700*/  IADD3.X R91, RZ, R91, RZ, P1, !PT ;  /* 0x0000005bff5b7210 */ /* 0x000fe20000ffe4ff */
[----:B------:R1:W-:Y:S01]  /*8710*/  STG.E [R2.64], R79 ;  /* 0x0000004f02007986 */ /* 0x0003e2000c101904 */
[----:B------:R-:W-:-:S02]  /*8720*/  IADD3.X R89, RZ, R89, RZ, P2, !PT ;  /* 0x00000059ff597210 */ /* 0x000fc400017fe4ff */
[----:B------:R-:W-:Y:S02]  /*8730*/  IADD3.X R87, RZ, R87, RZ, P3, !PT ;  /* 0x00000057ff577210 */ /* 0x000fe40001ffe4ff */
.L_x_38:
[----:B------:R-:W-:Y:S05]  /*8740*/  BSYNC B0 ;  /* 0x0000000000007941 */ /* 0x000fea0003800000 */
.L_x_37:
[----:B------:R-:W-:Y:S01]  /*8750*/  BSSY B0, `(.L_x_39) ;  /* 0x0000017000007945 */ /* 0x000fe20003800000 */
[----:B------:R-:W-:Y:S01]  /*8760*/  FADD.FTZ R47, R47, R24 ;  /* 0x000000182f2f7221 */ /* 0x000fe20000010000 */
        /* <DEDUP_REMOVED lines=12> */
[----:B------:R-:W-:Y:S02]  /*8830*/  IADD3 R86, P2, R86, 0x200, RZ ;  /* 0x0000020056567810 */ /* 0x000fe40007f5e0ff */
[----:B------:R-:W-:Y:S02]  /*8840*/  IADD3.X R93, RZ, R93, RZ, P0, !PT ;  /* 0x0000005dff5d7210 */ /* 0x000fe400007fe4ff */
[----:B0-----:R-:W-:Y:S02]  /*8850*/  MOV R2, R0 ;  /* 0x0000000000027202 */ /* 0x001fe40000000f00 */
[----:B------:R-:W-:Y:S02]  /*8860*/  MOV R3, R87 ;  /* 0x0000005700037202 */ /* 0x000fe40000000f00 */
[----:B------:R-:W-:-:S02]  /*8870*/  IADD3 R0, P3, R0, 0x200, RZ ;  /* 0x0000020000007810 */ /* 0x000fc40007f7e0ff */
[----:B------:R-:W-:Y:S01]  /*8880*/  IADD3.X R91, RZ, R91, RZ, P1, !PT ;  /* 0x0000005bff5b7210 */ /* 0x000fe20000ffe4ff */
[----:B------:R1:W-:Y:S01]  /*8890*/  STG.E [R2.64], R73 ;  /* 0x0000004902007986 */ /* 0x0003e2000c101904 */
[----:B------:R-:W-:Y:S02]  /*88a0*/  IADD3.X R89, RZ, R89, RZ, P2, !PT ;  /* 0x00000059ff597210 */ /* 0x000fe400017fe4ff */
[----:B------:R-:W-:Y:S02]  /*88b0*/  IADD3.X R87, RZ, R87, RZ, P3, !PT ;  /* 0x00000057ff577210 */ /* 0x000fe40001ffe4ff */
.L_x_40:
[----:B------:R-:W-:Y:S05]  /*88c0*/  BSYNC B0 ;  /* 0x0000000000007941 */ /* 0x000fea0003800000 */
.L_x_39:
[----:B------:R-:W-:Y:S01]  /*88d0*/  BSSY B0, `(.L_x_41) ;  /* 0x0000017000007945 */ /* 0x000fe20003800000 */
[----:B------:R-:W-:Y:S01]  /*88e0*/  FADD.FTZ R61, R20, R61 ;  /* 0x0000003d143d7221 */ /* 0x000fe20000010000 */
[----:B------:R-:W-:Y:S05]  /*88f0*/  @!P5 BRA `(.L_x_42) ;  /* 0x000001400000d947 */ /* 0x000fea0003800000 */
[----:B-1----:R-:W-:Y:S01]  /*8900*/  MOV R2, R92 ;  /* 0x0000005c00027202 */ /* 0x002fe20000000f00 */
        /* <DEDUP_REMOVED lines=19> */
.L_x_42:
[----:B------:R-:W-:Y:S05]  /*8a40*/  BSYNC B0 ;  /* 0x0000000000007941 */ /* 0x000fea0003800000 */
.L_x_41:
[----:B------:R-:W-:Y:S05]  /*8a50*/  @!P6 EXIT ;  /* 0x000000000000e94d */ /* 0x000fea0003800000 */
[----:B------:R-:W-:Y:S01]  /*8a60*/  MOV R90, R88 ;  /* 0x00000058005a7202 */ /* 0x000fe20000000f00 */
[----:B------:R-:W-:Y:S01]  /*8a70*/  FADD.FTZ R63, R8, R63 ;  /* 0x0000003f083f7221 */ /* 0x000fe20000010000 */
[----:B------:R-:W-:Y:S01]  /*8a80*/  MOV R88, R86 ;  /* 0x0000005600587202 */ /* 0x000fe20000000f00 */
[----:B------:R-:W-:Y:S01]  /*8a90*/  STG.E [R92.64], R27 ;  /* 0x0000001b5c007986 */ /* 0x000fe2000c101904 */
[----:B------:R-:W-:-:S03]  /*8aa0*/  MOV R86, R0 ;  /* 0x0000000000567202 */ /* 0x000fc60000000f00 */
[----:B------:R-:W-:Y:S04]  /*8ab0*/  STG.E [R90.64], R13 ;  /* 0x0000000d5a007986 */ /* 0x000fe8000c101904 */
[----:B------:R-:W-:Y:S04]  /*8ac0*/  STG.E [R88.64], R63 ;  /* 0x0000003f58007986 */ /* 0x000fe8000c101904 */
[----:B------:R-:W-:Y:S01]  /*8ad0*/  STG.E [R86.64], R75 ;  /* 0x0000004b56007986 */ /* 0x000fe2000c101904 */
[----:B------:R-:W-:Y:S05]  /*8ae0*/  EXIT ;  /* 0x000000000000794d */ /* 0x000fea0003800000 */
.L_x_12:
[----:B------:R-:W-:Y:S01]  /*8af0*/  HFMA2.MMA R207, -RZ, RZ, 0, 1.847743988037109375e-06 ;  /* 0x0000001fffcf7435 */ /* 0x000fe200000001ff */
[----:B------:R-:W-:Y:S01]  /*8b00*/  MOV R205, R12 ;  /* 0x0000000c00cd7202 */ /* 0x000fe20000000f00 */
[----:B-----5:R-:W-:Y:S01]  /*8b10*/  IMAD.MOV.U32 R2, RZ, RZ, 0x1 ;  /* 0x00000001ff027424 */ /* 0x020fe200078e00ff */
[----:B------:R-:W-:-:S02]  /*8b20*/  MOV R206, 0xffffffff ;  /* 0xffffffff00ce7802 */ /* 0x000fc40000000f00 */
[----:B------:R-:W-:Y:S02]  /*8b30*/  MOV R204, 0x8b50 ;  /* 0x00008b5000cc7802 */ /* 0x000fe40000000f00 */
[----:B------:R-:W-:Y:S05]  /*8b40*/  CALL.REL.NOINC `($__internal_0_$__cuda_sm70_shflsync_bfly_p) ;  /* 0x0000045000007944 */ /* 0x000fea0003c00000 */
[----:B-1----:R-:W-:Y:S01]  /*8b50*/  MOV R10, R2 ;  /* 0x00000002000a7202 */ /* 0x002fe20000000f00 */
[----:B------:R-:W-:Y:S05]  /*8b60*/  BRA `(.L_x_43) ;  /* 0xffffb6e000007947 */ /* 0x000fea000383ffff */
.L_x_13:
[----:B-----5:R-:W-:Y:S01]  /*8b70*/  HFMA2.MMA R2, -RZ, RZ, 0, 5.9604644775390625e-08 ;  /* 0x00000001ff027435 */ /* 0x020fe200000001ff */
[----:B------:R-:W-:Y:S02]  /*8b80*/  MOV R205, R11 ;  /* 0x0000000b00cd7202 */ /* 0x000fe40000000f00 */
[----:B------:R-:W-:Y:S02]  /*8b90*/  MOV R207, 0x1f ;  /* 0x0000001f00cf7802 */ /* 0x000fe40000000f00 */
[----:B------:R-:W-:Y:S02]  /*8ba0*/  MOV R206, 0xffffffff ;  /* 0xffffffff00ce7802 */ /* 0x000fe40000000f00 */
[----:B------:R-:W-:Y:S02]  /*8bb0*/  MOV R204, 0x8bd0 ;  /* 0x00008bd000cc7802 */ /* 0x000fe40000000f00 */
[----:B01----:R-:W-:Y:S05]  /*8bc0*/  CALL.REL.NOINC `($__internal_0_$__cuda_sm70_shflsync_bfly_p) ;  /* 0x000003d000007944 */ /* 0x003fea0003c00000 */
[----:B------:R-:W-:Y:S01]  /*8bd0*/  FADD.FTZ R12, R10, R12 ;  /* 0x0000000c0a0c7221 */ /* 0x000fe20000010000 */
[----:B------:R-:W-:Y:S01]  /*8be0*/  MOV R207, 0x1f ;  /* 0x0000001f00cf7802 */ /* 0x000fe20000000f00 */
[----:B-1----:R-:W-:Y:S01]  /*8bf0*/  FADD.FTZ R11, R11, R2 ;  /* 0x000000020b0b7221 */ /* 0x002fe20000010000 */
[----:B------:R-:W-:Y:S01]  /*8c00*/  HFMA2.MMA R2, -RZ, RZ, 0, 1.1920928955078125e-07 ;  /* 0x00000002ff027435 */ /* 0x000fe200000001ff */
[----:B------:R-:W-:-:S02]  /*8c10*/  MOV R206, 0xffffffff ;  /* 0xffffffff00ce7802 */ /* 0x000fc40000000f00 */
[----:B------:R-:W-:Y:S02]  /*8c20*/  MOV R205, R12 ;  /* 0x0000000c00cd7202 */ /* 0x000fe40000000f00 */
[----:B------:R-:W-:Y:S02]  /*8c30*/  MOV R204, 0x8c50 ;  /* 0x00008c5000cc7802 */ /* 0x000fe40000000f00 */
[----:B------:R-:W-:Y:S05]  /*8c40*/  CALL.REL.NOINC `($__internal_0_$__cuda_sm70_shflsync_bfly_p) ;  /* 0x0000035000007944 */ /* 0x000fea0003c00000 */
[----:B-1----:R-:W-:Y:S01]  /*8c50*/  MOV R10, R2 ;  /* 0x00000002000a7202 */ /* 0x002fe20000000f00 */
[----:B------:R-:W-:Y:S01]  /*8c60*/  HFMA2.MMA R2, -RZ, RZ, 0, 1.1920928955078125e-07 ;  /* 0x00000002ff027435 */ /* 0x000fe200000001ff */
[----:B------:R-:W-:Y:S01]  /*8c70*/  MOV R205, R11 ;  /* 0x0000000b00cd7202 */ /* 0x000fe20000000f00 */
[----:B------:R-:W-:Y:S01]  /*8c80*/  IMAD.MOV.U32 R207, RZ, RZ, 0x1f ;  /* 0x0000001fffcf7424 */ /* 0x000fe200078e00ff */
[----:B------:R-:W-:Y:S02]  /*8c90*/  MOV R206, 0xffffffff ;  /* 0xffffffff00ce7802 */ /* 0x000fe40000000f00 */
[----:B------:R-:W-:Y:S02]  /*8ca0*/  MOV R204, 0x8cc0 ;  /* 0x00008cc000cc7802 */ /* 0x000fe40000000f00 */
[----:B------:R-:W-:Y:S05]  /*8cb0*/  CALL.REL.NOINC `($__internal_0_$__cuda_sm70_shflsync_bfly_p) ;  /* 0x000002e000007944 */ /* 0x000fea0003c00000 */
[----:B------:R-:W-:Y:S01]  /*8cc0*/  FADD.FTZ R12, R10, R12 ;  /* 0x0000000c0a0c7221 */ /* 0x000fe20000010000 */
[----:B------:R-:W-:Y:S01]  /*8cd0*/  MOV R207, 0x1f ;  /* 0x0000001f00cf7802 */ /* 0x000fe20000000f00 */
[----:B-1----:R-:W-:Y:S01]  /*8ce0*/  FADD.FTZ R11, R11, R2 ;  /* 0x000000020b0b7221 */ /* 0x002fe20000010000 */
[----:B------:R-:W-:Y:S01]  /*8cf0*/  HFMA2.MMA R2, -RZ, RZ, 0, 2.384185791015625e-07 ;  /* 0x00000004ff027435 */ /* 0x000fe200000001ff */
[----:B------:R-:W-:-:S02]  /*8d00*/  MOV R206, 0xffffffff ;  /* 0xffffffff00ce7802 */ /* 0x000fc40000000f00 */
[----:B------:R-:W-:Y:S02]  /*8d10*/  MOV R205, R12 ;  /* 0x0000000c00cd7202 */ /* 0x000fe40000000f00 */
[----:B------:R-:W-:Y:S02]  /*8d20*/  MOV R204, 0x8d40 ;  /* 0x00008d4000cc7802 */ /* 0x000fe40000000f00 */
[----:B------:R-:W-:Y:S05]  /*8d30*/  CALL.REL.NOINC `($__internal_0_$__cuda_sm70_shflsync_bfly_p) ;  /* 0x0000026000007944 */ /* 0x000fea0003c00000 */
[----:B-1----:R-:W-:Y:S01]  /*8d40*/  MOV R10, R2 ;  /* 0x00000002000a7202 */ /* 0x002fe20000000f00 */
[----:B------:R-:W-:Y:S01]  /*8d50*/  HFMA2.MMA R2, -RZ, RZ, 0, 2.384185791015625e-07 ;  /* 0x00000004ff027435 */ /* 0x000fe200000001ff */
[----:B------:R-:W-:Y:S02]  /*8d60*/  MOV R205, R11 ;  /* 0x0000000b00cd7202 */ /* 0x000fe40000000f00 */
[----:B------:R-:W-:Y:S02]  /*8d70*/  MOV R207, 0x1f ;  /* 0x0000001f00cf7802 */ /* 0x000fe40000000f00 */
[----:B------:R-:W-:Y:S02]  /*8d80*/  MOV R206, 0xffffffff ;  /* 0xffffffff00ce7802 */ /* 0x000fe40000000f00 */
[----:B------:R-:W-:-:S02]  /*8d90*/  MOV R204, 0x8db0 ;  /* 0x00008db000cc7802 */ /* 0x000fc40000000f00 */
[----:B------:R-:W-:Y:S05]  /*8da0*/  CALL.REL.NOINC `($__internal_0_$__cuda_sm70_shflsync_bfly_p) ;  /* 0x000001f000007944 */ /* 0x000fea0003c00000 */
[----:B------:R-:W-:Y:S01]  /*8db0*/  FADD.FTZ R12, R10, R12 ;  /* 0x0000000c0a0c7221 */ /* 0x000fe20000010000 */
[----:B------:R-:W-:Y:S01]  /*8dc0*/  MOV R207, 0x1f ;  /* 0x0000001f00cf7802 */ /* 0x000fe20000000f00 */
[----:B-1----:R-:W-:Y:S01]  /*8dd0*/  FADD.FTZ R11, R11, R2 ;  /* 0x000000020b0b7221 */ /* 0x002fe20000010000 */
[----:B------:R-:W-:Y:S01]  /*8de0*/  HFMA2.MMA R2, -RZ, RZ, 0, 4.76837158203125e-07 ;  /* 0x00000008ff027435 */ /* 0x000fe200000001ff */
[----:B------:R-:W-:-:S02]  /*8df0*/  MOV R206, 0xffffffff ;  /* 0xffffffff00ce7802 */ /* 0x000fc40000000f00 */
[----:B------:R-:W-:Y:S02]  /*8e00*/  MOV R205, R12 ;  /* 0x0000000c00cd7202 */ /* 0x000fe40000000f00 */
[----:B------:R-:W-:Y:S02]  /*8e10*/  MOV R204, 0x8e30 ;  /* 0x00008e3000cc7802 */ /* 0x000fe40000000f00 */
[----:B------:R-:W-:Y:S05]  /*8e20*/  CALL.REL.NOINC `($__internal_0_$__cuda_sm70_shflsync_bfly_p) ;  /* 0x0000017000007944 */ /* 0x000fea0003c00000 */
[----:B-1----:R-:W-:Y:S01]  /*8e30*/  IMAD.MOV.U32 R10, RZ, RZ, R2 ;  /* 0x000000ffff0a7224 */ /* 0x002fe200078e0002 */
[----:B------:R-:W-:Y:S01]  /*8e40*/  HFMA2.MMA R2, -RZ, RZ, 0, 4.76837158203125e-07 ;  /* 0x00000008ff027435 */ /* 0x000fe200000001ff */
        /* <DEDUP_REMOVED lines=8> */
[----:B------:R-:W-:Y:S01]  /*8ed0*/  HFMA2.MMA R2, -RZ, RZ, 0, 9.5367431640625e-07 ;  /* 0x00000010ff027435 */ /* 0x000fe200000001ff */
[----:B------:R-:W-:-:S02]  /*8ee0*/  MOV R206, 0xffffffff ;  /* 0xffffffff00ce7802 */ /* 0x000fc40000000f00 */
[----:B------:R-:W-:Y:S02]  /*8ef0*/  MOV R205, R12 ;  /* 0x0000000c00cd7202 */ /* 0x000fe40000000f00 */
[----:B------:R-:W-:Y:S02]  /*8f00*/  MOV R204, 0x8f20 ;  /* 0x00008f2000cc7802 */ /* 0x000fe40000000f00 */
[----:B------:R-:W-:Y:S05]  /*8f10*/  CALL.REL.NOINC `($__internal_0_$__cuda_sm70_shflsync_bfly_p) ;  /* 0x0000008000007944 */ /* 0x000fea0003c00000 */
[----:B-1----:R-:W-:Y:S01]  /*8f20*/  MOV R10, R2 ;  /* 0x00000002000a7202 */ /* 0x002fe20000000f00 */
[----:B------:R-:W-:Y:S01]  /*8f30*/  HFMA2.MMA R2, -RZ, RZ, 0, 9.5367431640625e-07 ;  /* 0x00000010ff027435 */ /* 0x000fe200000001ff */
[----:B------:R-:W-:Y:S02]  /*8f40*/  MOV R205, R11 ;  /* 0x0000000b00cd7202 */ /* 0x000fe40000000f00 */
[----:B------:R-:W-:Y:S02]  /*8f50*/  MOV R207, 0x1f ;  /* 0x0000001f00cf7802 */ /* 0x000fe40000000f00 */
[----:B------:R-:W-:Y:S02]  /*8f60*/  MOV R206, 0xffffffff ;  /* 0xffffffff00ce7802 */ /* 0x000fe40000000f00 */
[----:B------:R-:W-:-:S02]  /*8f70*/  MOV R204, 0x8f90 ;  /* 0x00008f9000cc7802 */ /* 0x000fc40000000f00 */
[----:B------:R-:W-:Y:S05]  /*8f80*/  CALL.REL.NOINC `($__internal_0_$__cuda_sm70_shflsync_bfly_p) ;  /* 0x0000001000007944 */ /* 0x000fea0003c00000 */
[----:B-1----:R-:W-:Y:S05]  /*8f90*/  BRA `(.L_x_44) ;  /* 0xffffb3d000007947 */ /* 0x002fea000383ffff */
        .weak           $__internal_0_$__cuda_sm70_shflsync_bfly_p
        .type           $__internal_0_$__cuda_sm70_shflsync_bfly_p,@function
        .size           $__internal_0_$__cuda_sm70_shflsync_bfly_p,(.L_x_2826 - $__internal_0_$__cuda_sm70_shflsync_bfly_p)
$__internal_0_$__cuda_sm70_shflsync_bfly_p:
[----:B------:R-:W-:Y:S04]  /*8fa0*/  WARPSYNC R206 ;  /* 0x000000ce00007348 */ /* 0x000fe80003800000 */
[----:B------:R0:W1:Y:S02]  /*8fb0*/  SHFL.BFLY PT, R2, R205, R2, R207 ;  /* 0x0c000002cd027389 */ /* 0x00006400000e00cf */
[----:B0-----:R-:W-:-:S06]  /*8fc0*/  HFMA2.MMA R205, -RZ, RZ, 0, 0 ;  /* 0x00000000ffcd7435 */ /* 0x001fcc00000001ff */
[----:B------:R-:W-:Y:S05]  /*8fd0*/  RET.REL.NODEC R204 `(_ZN10layer_norm31ln_parallel_residual_bwd_kernelINS_13Kernel_traitsI13__nv_bfloat16S2_S2_S2_fjLj1280ELj1ELj4ELj1ELj16ENS_18Kernel_traits_baseILj1280ES2_S2_S2_S2_fjLj128EEEEELb0ELb0ELb0EEEvNS_9BwdParamsE) ;  /* 0xffff7020cc007950 */ /* 0x000fea0003c3ffff */
.L_x_45:
[----:B------:R-:W-:-:S00]  /*8fe0*/  BRA `(.L_x_45) ;  /* 0xfffffff000007947 */ /* 0x000fc0000383ffff */
[----:B------:R-:W-:-:S00]  /*8ff0*/  NOP ;  /* 0x0000000000007918 */ /* 0x000fc00000000000 */
        /* <DEDUP_REMOVED lines=8> */
.L_x_2826:


//--------------------- .text._ZN10layer_norm31ln_parallel_residual_bwd_kernelINS_13Kernel_traitsI13__nv_bfloat16S2_S2_S2_fjLj1280ELj1ELj4ELj1ELj16ENS_18Kernel_traits_baseILj1280ES2_S2_S2_S2_fjLj128EEEEELb0ELb0ELb1EEEvNS_9BwdParamsE --------------------------
	.section	.text._ZN10layer_norm31ln_parallel_residual_bwd_kernelINS_13Kernel_traitsI13__nv_bfloat16S2_S2_S2_fjLj1280ELj1ELj4ELj1ELj16ENS_18Kernel_traits_baseILj1280ES2_S2_S2_S2_fjLj128EEEEELb0ELb0ELb1EEEvNS_9BwdParamsE,"ax",@progbits
	.sectioninfo	@"SHI_REGISTERS=255"
	.align	128
        .global         _ZN10layer_norm31ln_parallel_residual_bwd_kernelINS_13Kernel_traitsI13__nv_bfloat16S2_S2_S2_fjLj1280ELj1ELj4ELj1ELj16ENS_18Kernel_traits_baseILj1280ES2_S2_S2_S2_fjLj128EEEEELb0ELb0ELb1EEEvNS_9BwdParamsE
        .type           _ZN10layer_norm31ln_parallel_residual_bwd_kernelINS_13Kernel_traitsI13__nv_bfloat16S2_S2_S2_fjLj1280ELj1ELj4ELj1ELj16ENS_18Kernel_traits_baseILj1280ES2_S2_S2_S2_fjLj128EEEEELb0ELb0ELb1EEEvNS_9BwdParamsE,@function
        .size           _ZN10layer_norm31ln_parallel_residual_bwd_kernelINS_13Kernel_traitsI13__nv_bfloat16S2_S2_S2_fjLj1280ELj1ELj4ELj1ELj16ENS_18Kernel_traits_baseILj1280ES2_S2_S2_S2_fjLj128EEEEELb0ELb0ELb1EEEvNS_9BwdParamsE,(.L_x_2827 - _ZN10layer_norm31ln_parallel_residual_bwd_kernelINS_13Kernel_traitsI13__nv_bfloat16S2_S2_S2_fjLj1280ELj1ELj4ELj1ELj16ENS_18Kernel_traits_baseILj1280ES2_S2_S2_S2_fjLj128EEEEELb0ELb0ELb1EEEvNS_9BwdParamsE)
        .other          _ZN10layer_norm31ln_parallel_residual_bwd_kernelINS_13Kernel_traitsI13__nv_bfloat16S2_S2_S2_fjLj1280ELj1ELj4ELj1ELj16ENS_18Kernel_traits_baseILj1280ES2_S2_S2_S2_fjLj128EEEEELb0ELb0ELb1EEEvNS_9BwdParamsE,@"STO_CUDA_ENTRY STV_DEFAULT"
_ZN10layer_norm31ln_parallel_residual_bwd_kernelINS_13Kernel_traitsI13__nv_bfloat16S2_S2_S2_fjLj1280ELj1ELj4ELj1ELj16ENS_18Kernel_traits_baseILj1280ES2_S2_S2_S2_fjLj128EEEEELb0ELb0ELb1EEEvNS_9BwdParamsE:
.text._ZN10layer_norm31ln_parallel_residual_bwd_kernelINS_13Kernel_traitsI13__nv_bfloat16S2_S2_S2_fjLj1280ELj1ELj4ELj1ELj16ENS_18Kernel_traits_baseILj1280ES2_S2_S2_S2_fjLj128EEEEELb0ELb0ELb1EEEvNS_9BwdParamsE:
[----:B------:R-:W-:Y:S02]  /*0000*/  MOV R1, c[0x0][0x28] ;  /* 0x00000a0000017a02 */ /* 0x000fe40000000f00 */
[----:B------:R-:W0:Y:S01]  /*0010*/  S2R R2, SR_TID.X ;  /* 0x0000000000027919 */ /* 0x000e220000002100 */
[----:B------:R-:W-:Y:S01]  /*0020*/  ULDC.64 UR4, c[0x0][0x118] ;  /* 0x0000460000047ab9 */ /* 0x000fe20000000a00 */
[----:B------:R-:W-:Y:S01]  /*0030*/  BSSY B0, `(.L_x_46) ;  /* 0x000068b000007945 */ /* 0x000fe20003800000 */
[----:B------:R-:W-:Y:S01]  /*0040*/  IADD3 R1, R1, -0x1c8, RZ ;  /* 0xfffffe3801017810 */ /* 0x000fe20007ffe0ff */
[----:B------:R-:W1:Y:S01]  /*0050*/  S2R R3, SR_CTAID.X ;  /* 0x0000000000037919 */ /* 0x000e620000002500 */
[----:B0-----:R-:W-:-:S04]  /*0060*/  SHF.R.U32.HI R0, RZ, 0x5, R2 ;  /* 0x00000005ff007819 */ /* 0x001fc80000011602 */
[----:B-1----:R-:W-:-:S04]  /*0070*/  LEA R0, R3, R0, 0x2 ;  /* 0x0000000003007211 */ /* 0x002fc800078e10ff */
[----:B------:R-:W-:-:S13]  /*0080*/  ISETP.GE.AND P0, PT, R0, c[0x0][0x164], PT ;  /* 0x0000590000007a0c */ /* 0x000fda0003f06270 */
[----:B------:R-:W-:Y:S05]  /*0090*/  @!P0 BRA `(.L_x_47) ;  /* 0x0000051000008947 */ /* 0x000fea0003800000 */
        /* <DEDUP_REMOVED lines=80> */
[----:B------:R-:W-:Y:S05]  /*05a0*/  BRA `(.L_x_48) ;  /* 0x0000633000007947 */ /* 0x000fea0003800000 */
.L_x_47:
[----:B------:R-:W-:-:S04]  /*05b0*/  SHF.L.U32 R2, R2, 0x4, RZ ;  /* 0x0000000402027819 */ /* 0x000fc800000006ff */
[----:B------:R-:W-:-:S04]  /*05c0*/  LOP3.LUT R16, R2, 0x1f0, RZ, 0xc0, !PT ;  /* 0x000001f002107812 */ /* 0x000fc800078ec0ff */
[----:B------:R-:W-:-:S04]  /*05d0*/  IADD3 R2, P0, R16, c[0x0][0x1b0], RZ ;  /* 0x00006c0010027a10 */ /* 0x000fc80007f1e0ff */
[----:B------:R-:W-:Y:S02]  /*05e0*/  IADD3.X R3, RZ, c[0x0][0x1b4], RZ, P0, !PT ;  /* 0x00006d00ff037a10 */ /* 0x000fe400007fe4ff */
[----:B------:R-:W-:-:S03]  /*05f0*/  IADD3 R16, P0, R16, c[0x0][0x1b8], RZ ;  /* 0x00006e0010107a10 */ /* 0x000fc60007f1e0ff */
[----:B------:R-:W2:Y:S01]  /*0600*/  LDG.E.128 R20, [R2.64] ;  /* 0x0000000402147981 */ /* 0x000ea2000c1e1d00 */
[----:B------:R-:W-:-:S03]  /*0610*/  IADD3.X R17, RZ, c[0x0][0x1bc], RZ, P0, !PT ;  /* 0x00006f00ff117a10 */ /* 0x000fc600007fe4ff */
[----:B------:R0:W3:Y:S04]  /*0620*/  LDG.E.128 R28, [R2.64+0x200] ;  /* 0x00020004021c7981 */ /* 0x0000e8000c1e1d00 */
[----:B------:R2:W4:Y:S04]  /*0630*/  LDG.E.128 R24, [R16.64] ;  /* 0x0000000410187981 */ /* 0x000528000c1e1d00 */
[----:B------:R2:W5:Y:S04]  /*0640*/  LDG.E.128 R32, [R16.64+0x200] ;  /* 0x0002000410207981 */ /* 0x000568000c1e1d00 */
[----:B------:R0:W3:Y:S04]  /*0650*/  LDG.E.128 R36, [R2.64+0x400] ;  /* 0x0004000402247981 */ /* 0x0000e8000c1e1d00 */
[----:B------:R2:W3:Y:S04]  /*0660*/  LDG.E.128 R40, [R16.64+0x400] ;  /* 0x0004000410287981 */ /* 0x0004e8000c1e1d00 */
[----:B------:R0:W3:Y:S04]  /*0670*/  LDG.E.128 R12, [R2.64+0x600] ;  /* 0x00060004020c7981 */ /* 0x0000e8000c1e1d00 */
[----:B------:R2:W3:Y:S04]  /*0680*/  LDG.E.128 R8, [R16.64+0x600] ;  /* 0x0006000410087981 */ /* 0x0004e8000c1e1d00 */
[----:B------:R0:W3:Y:S04]  /*0690*/  LDG.E.128 R4, [R2.64+0x800] ;  /* 0x0008000402047981 */ /* 0x0000e8000c1e1d00 */
[----:B------:R2:W3:Y:S01]  /*06a0*/  LDG.E.128 R44, [R16.64+0x800] ;  /* 0x00080004102c7981 */ /* 0x0004e2000c1e1d00 */
[----:B------:R-:W-:Y:S01]  /*06b0*/  HFMA2.MMA R203, -RZ, RZ, 0, 0 ;  /* 0x00000000ffcb7435 */ /* 0x000fe200000001ff */
[----:B------:R-:W-:Y:S01]  /*06c0*/  BSSY B1, `(.L_x_49) ;  /* 0x000059d000017945 */ /* 0x000fe20003800000 */
[----:B------:R-:W-:Y:S01]  /*06d0*/  HFMA2.MMA R252, -RZ, RZ, 0, 0 ;  /* 0x00000000fffc7435 */ /* 0x000fe200000001ff */
        /* <DEDUP_REMOVED lines=9> */
[----:B------:R-:W-:Y:S01]  /*0770*/  MOV R189, RZ ;  /* 0x000000ff00bd7202 */ /* 0x000fe20000000f00 */
        /* <DEDUP_REMOVED lines=35> */
[----:B--2---:R-:W-:-:S02]  /*09b0*/  PRMT R16, RZ, 0x5410, R20 ;  /* 0x00005410ff107816 */ /* 0x004fc40000000014 */
[----:B0-----:R-:W-:Y:S02]  /*09c0*/  PRMT R3, RZ, 0x7610, R20 ;  /* 0x00007610ff037816 */ /* 0x001fe40000000014 */
        /* <DEDUP_REMOVED lines=13> */
[----:B----4-:R-:W-:-:S03]  /*0aa0*/  PRMT R2, RZ, 0x5410, R24 ;  /* 0x00005410ff027816 */ /* 0x010fc60000000018 */
        /* <DEDUP_REMOVED lines=15> */
[----:B---3--:R-:W-:-:S03]  /*0ba0*/  PRMT R3, RZ, 0x5410, R28 ;  /* 0x00005410ff037816 */ /* 0x008fc6000000001c */
[----:B------:R0:W-:Y:S01]  /*0bb0*/  STL [R1+0x174], R16 ;  /* 0x0001741001007387 */ /* 0x0001e20000100800 */
[----:B-1----:R-:W-:-:S03]  /*0bc0*/  PRMT R2, RZ, 0x7610, R28 ;  /* 0x00007610ff027816 */ /* 0x002fc6000000001c */
        /* <DEDUP_REMOVED lines=14> */
[--C-:B-----5:R-:W-:Y:S02]  /*0cb0*/  PRMT R16, RZ, 0x5410, R32.reuse ;  /* 0x00005410ff107816 */ /* 0x120fe40000000020 */
[----:B0-----:R-:W-:-:S03]  /*0cc0*/  PRMT R3, RZ, 0x7610, R32 ;  /* 0x00007610ff037816 */ /* 0x001fc60000000020 */
[----:B------:R0:W-:Y:S01]  /*0cd0*/  STL [R1+0x16c], R16 ;  /* 0x00016c1001007387 */ /* 0x0001e20000100800 */
[----:B-1----:R-:W-:-:S03]  /*0ce0*/  PRMT R2, RZ, 0x5410, R33 ;  /* 0x00005410ff027816 */ /* 0x002fc60000000021 */
        /* <DEDUP_REMOVED lines=46> */
[----:B------:R-:W-:Y:S01]  /*0fd0*/  STL [R1+0xf0], R16 ;  /* 0x0000f01001007387 */ /* 0x000fe20000100800 */
[----:B--2---:R-:W-:-:S03]  /*0fe0*/  PRMT R2, RZ, 0x5410, R13 ;  /* 0x00005410ff027816 */ /* 0x004fc6000000000d */
[----:B------:R0:W-:Y:S01]  /*0ff0*/  STL [R1+0xe8], R3 ;  /* 0x0000e80301007387 */ /* 0x0001e20000100800 */
[----:B------:R-:W-:-:S03]  /*1000*/  PRMT R12, RZ, 0x7610, R13 ;  /* 0x00007610ff0c7816 */ /* 0x000fc6000000000d */
[----:B------:R1:W-:Y:S01]  /*1010*/  STL [R1+0xe0], R2 ;  /* 0x0000e00201007387 */ /* 0x0003e20000100800 */
[----:B0-----:R-:W-:-:S03]  /*1020*/  PRMT R3, RZ, 0x5410, R14 ;  /* 0x00005410ff037816 */ /* 0x001fc6000000000e */
[----:B------:R0:W-:Y:S01]  /*1030*/  STL [R1+0xd8], R12 ;  /* 0x0000d80c01007387 */ /* 0x0001e20000100800 */
[----:B-1----:R-:W-:-:S03]  /*1040*/  PRMT R2, RZ, 0x7610, R14 ;  /* 0x00007610ff027816 */ /* 0x002fc6000000000e */
        /* <DEDUP_REMOVED lines=32> */
[----:B0-----:R-:W-:Y:S02]  /*1250*/  PRMT R4, RZ, 0x7610, R6 ;  /* 0x00007610ff047816 */ /* 0x001fe40000000006 */
[----:B-1----:R-:W-:-:S03]  /*1260*/  PRMT R3, RZ, 0x5410, R7 ;  /* 0x00005410ff037816 */ /* 0x002fc60000000007 */
[----:B------:R-:W-:Y:S01]  /*1270*/  STL [R1+0x98], R4 ;  /* 0x0000980401007387 */ /* 0x000fe20000100800 */
[----:B--2---:R-:W-:-:S03]  /*1280*/  PRMT R2, RZ, 0x7610, R7 ;  /* 0x00007610ff027816 */ /* 0x004fc60000000007 */
[----:B------:R-:W-:Y:S04]  /*1290*/  STL [R1+0x94], R3 ;  /* 0x0000940301007387 */ /* 0x000fe80000100800 */
[----:B------:R-:W-:Y:S04]  /*12a0*/  STL [R1+0x70], RZ ;  /* 0x000070ff01007387 */ /* 0x000fe80000100800 */
[----:B------:R-:W-:Y:S04]  /*12b0*/  STL [R1+0x90], R2 ;  /* 0x0000900201007387 */ /* 0x000fe80000100800 */
[----:B------:R-:W-:Y:S04]  /*12c0*/  STL [R1+0x6c], RZ ;  /* 0x00006cff01007387 */ /* 0x000fe80000100800 */
        /* <DEDUP_REMOVED lines=17> */
[----:B------:R-:W-:Y:S04]  /*13e0*/  STL [R1], RZ ;  /* 0x000000ff01007387 */ /* 0x000fe80000100800 */
[----:B------:R-:W-:Y:S01]  /*13f0*/  STL [R1+0x50], RZ ;  /* 0x000050ff01007387 */ /* 0x000fe20000100800 */
[----:B------:R-:W-:-:S03]  /*1400*/  PRMT R48, RZ, 0x5410, R44 ;  /* 0x00005410ff307816 */ /* 0x000fc6000000002c */
[----:B------:R-:W-:Y:S04]  /*1410*/  STL [R1+0x4c], RZ ;  /* 0x00004cff01007387 */ /* 0x000fe80000100800 */
[----:B------:R-:W-:Y:S01]  /*1420*/  STL [R1+0x38], RZ ;  /* 0x000038ff01007387 */ /* 0x000fe20000100800 */
[----:B------:R-:W-:-:S03]  /*1430*/  PRMT R44, RZ, 0x7610, R44 ;  /* 0x00007610ff2c7816 */ /* 0x000fc6000000002c */
[----:B------:R-:W-:Y:S04]  /*1440*/  STL [R1+0x34], RZ ;  /* 0x000034ff01007387 */ /* 0x000fe80000100800 */
[----:B------:R-:W-:Y:S04]  /*1450*/  STL [R1+0x30], RZ ;  /* 0x000030ff01007387 */ /* 0x000fe80000100800 */
[----:B------:R-:W-:Y:S04]  /*1460*/  STL [R1+0x2c], RZ ;  /* 0x00002cff01007387 */ /* 0x000fe80000100800 */
[----:B------:R-:W-:Y:S04]  /*1470*/  STL [R1+0x28], RZ ;  /* 0x000028ff01007387 */ /* 0x000fe80000100800 */
[----:B------:R-:W-:Y:S04]  /*1480*/  STL [R1+0x24], RZ ;  /* 0x000024ff01007387 */ /* 0x000fe80000100800 */
[----:B------:R-:W-:Y:S04]  /*1490*/  STL [R1+0x10], RZ ;  /* 0x000010ff01007387 */ /* 0x000fe80000100800 */
[----:B------:R0:W-:Y:S04]  /*14a0*/  STL [R1+0xac], R48 ;  /* 0x0000ac3001007387 */ /* 0x0001e80000100800 */
[----:B------:R1:W-:Y:S01]  /*14b0*/  STL [R1+0x8c], R44 ;  /* 0x00008c2c01007387 */ /* 0x0003e20000100800 */
[----:B0-----:R-:W-:-:S02]  /*14c0*/  PRMT R48, RZ, 0x5410, R45 ;  /* 0x00005410ff307816 */ /* 0x001fc4000000002d */
[----:B------:R-:W-:Y:S02]  /*14d0*/  PRMT R45, RZ, 0x7610, R45 ;  /* 0x00007610ff2d7816 */ /* 0x000fe4000000002d */
[--C-:B-1----:R-:W-:Y:S01]  /*14e0*/  PRMT R44, RZ, 0x5410, R46.reuse ;  /* 0x00005410ff2c7816 */ /* 0x102fe2000000002e */
[----:B------:R-:W-:Y:S01]  /*14f0*/  STL [R1+0x88], R48 ;  /* 0x0000883001007387 */ /* 0x000fe20000100800 */
[----:B------:R-:W-:-:S03]  /*1500*/  PRMT R46, RZ, 0x7610, R46 ;  /* 0x00007610ff2e7816 */ /* 0x000fc6000000002e */
[----:B------:R0:W-:Y:S04]  /*1510*/  STL [R1+0x84], R45 ;  /* 0x0000842d01007387 */ /* 0x0001e80000100800 */
[----:B------:R1:W-:Y:S01]  /*1520*/  STL [R1+0x80], R44 ;  /* 0x0000802c01007387 */ /* 0x0003e20000100800 */
[--C-:B0-----:R-:W-:Y:S02]  /*1530*/  PRMT R45, RZ, 0x5410, R47.reuse ;  /* 0x00005410ff2d7816 */ /* 0x101fe4000000002f */
[----:B-1----:R-:W-:Y:S01]  /*1540*/  PRMT R44, RZ, 0x7610, R47 ;  /* 0x00007610ff2c7816 */ /* 0x002fe2000000002f */
[----:B------:R0:W-:Y:S04]  /*1550*/  STL [R1+0x7c], R46 ;  /* 0x00007c2e01007387 */ /* 0x0001e80000100800 */
[----:B------:R0:W-:Y:S04]  /*1560*/  STL [R1+0x74], R44 ;  /* 0x0000742c01007387 */ /* 0x0001e80000100800 */
[----:B------:R0:W-:Y:S01]  /*1570*/  STL [R1+0x78], R45 ;  /* 0x0000782d01007387 */ /* 0x0001e20000100800 */
        /* <DEDUP_REMOVED lines=19> */
[----:B0-----:R-:W-:-:S02]  /*16b0*/  CS2R R42, SRZ ;  /* 0x00000000002a7805 */ /* 0x001fc4000001ff00 */
.L_x_53:
[----:B------:R-:W0:Y:S01]  /*16c0*/  S2R R74, SR_TID.X ;  /* 0x00000000004a7919 */ /* 0x000e220000002100 */
[----:B------:R-:W-:Y:S01]  /*16d0*/  IMAD R72, R0, c[0x0][0x168], RZ ;  /* 0x00005a0000487a24 */ /* 0x000fe200078e02ff */
[----:B------:R-:W-:-:S02]  /*16e0*/  MOV R231, 0x10 ;  /* 0x0000001000e77802 */ /* 0x000fc40000000f00 */
[----:B------:R-:W-:Y:S02]  /*16f0*/  STL [R1+0x1c0], R67 ;  /* 0x0001c04301007387 */ /* 0x000fe40000100800 */
[----:B------:R-:W-:Y:S02]  /*1700*/  SHF.R.S32.HI R73, RZ, 0x1f, R72 ;  /* 0x0000001fff497819 */ /* 0x000fe40000011448 */
[----:B------:R-:W-:Y:S02]  /*1710*/  STL [R1+0x1bc], R66 ;  /* 0x0001bc4201007387 */ /* 0x000fe40000100800 */
[----:B------:R-:W-:Y:S02]  /*1720*/  LEA.HI R73, R73, R72, RZ, 0x3 ;  /* 0x0000004849497211 */ /* 0x000fe400078f18ff */
[----:B------:R-:W-:Y:S04]  /*1730*/  STL [R1+0x1b8], R65 ;  /* 0x0001b84101007387 */ /* 0x000fe80000100800 */
[----:B------:R1:W-:Y:S04]  /*1740*/  STL [R1+0x1b4], R64 ;  /* 0x0001b44001007387 */ /* 0x0003e80000100800 */
[----:B------:R-:W2:Y:S01]  /*1750*/  LDL R215, [R1+0x1ac] ;  /* 0x0001ac0001d77983 */ /* 0x000ea20000100800 */
[----:B0-----:R-:W-:-:S03]  /*1760*/  LOP3.LUT R187, R74, 0x1f, RZ, 0xc0, !PT ;  /* 0x0000001f4abb7812 */ /* 0x001fc600078ec0ff */
[----:B------:R-:W3:Y:S01]  /*1770*/  LDL R214, [R1+0x1b0] ;  /* 0x0001b00001d67983 */ /* 0x000ee20000100800 */
[----:B------:R-:W-:Y:S02]  /*1780*/  MOV R74, 0x4 ;  /* 0x00000004004a7802 */ /* 0x000fe40000000f00 */
[----:B------:R-:W-:Y:S01]  /*1790*/  LEA.HI.SX32 R187, R73, R187, 0x1d ;  /* 0x000000bb49bb7211 */ /* 0x000fe200078feaff */
[----:B-1----:R-:W0:Y:S01]  /*17a0*/  LDC.U8 R64, c[0x0][0x1f0] ;  /* 0x00007c00ff407b82 */ /* 0x002e220000000000 */
[----:B------:R-:W4:Y:S01]  /*17b0*/  LDL R67, [R1+0x1a4] ;  /* 0x0001a40001437983 */ /* 0x000f220000100800 */
[----:B------:R-:W-:-:S03]  /*17c0*/  IMAD.WIDE R72, R0, R74, c[0x0][0x1a0] ;  /* 0x0000680000487625 */ /* 0x000fc600078e024a */
[----:B------:R-:W2:Y:S01]  /*17d0*/  LDL R65, [R1+0x1a8] ;  /* 0x0001a80001417983 */ /* 0x000ea20000100800 */
[----:B------:R-:W-:-:S03]  /*17e0*/  IMAD.WIDE.U32 R96, R187, R231, c[0x0][0x188] ;  /* 0x00006200bb607625 */ /* 0x000fc600078e00e7 */
[----:B------:R1:W2:Y:S01]  /*17f0*/  LDG.E R228, [R72.64] ;  /* 0x0000000448e47981 */ /* 0x0002a2000c1e1900 */
[----:B------:R-:W-:-:S03]  /*1800*/  IMAD.WIDE.U32 R108, R187, R231, c[0x0][0x208] ;  /* 0x00008200bb6c7625 */ /* 0x000fc600078e00e7 */
[----:B------:R-:W3:Y:S01]  /*1810*/  LDG.E.128 R96, [R96.64] ;  /* 0x0000000460607981 */ /* 0x000ee2000c1e1d00 */
[----:B------:R-:W-:-:S03]  /*1820*/  IMAD.WIDE.U32 R112, R187, R231, c[0x0][0x210] ;  /* 0x00008400bb707625 */ /* 0x000fc600078e00e7 */
[----:B------:R-:W4:Y:S01]  /*1830*/  LDG.E.128 R108, [R108.64] ;  /* 0x000000046c6c7981 */ /* 0x000f22000c1e1d00 */
[----:B-1----:R-:W-:-:S03]  /*1840*/  IMAD.WIDE R72, R0, R74, c[0x0][0x1a8] ;  /* 0x00006a0000487625 */ /* 0x002fc600078e024a */
[----:B------:R-:W4:Y:S04]  /*1850*/  LDG.E.128 R112, [R112.64] ;  /* 0x0000000470707981 */ /* 0x000f28000c1e1d00 */
[----:B------:R-:W4:Y:S01]  /*1860*/  LDG.E R202, [R72.64] ;  /* 0x0000000448ca7981 */ /* 0x000f22000c1e1900 */
[----:B0-----:R-:W-:-:S03]  /*1870*/  ISETP.NE.AND P1, PT, R64, RZ, PT ;  /* 0x000000ff4000720c */ /* 0x001fc60003f25270 */
[----:B------:R-:W4:Y:S04]  /*1880*/  LDL R64, [R1+0x19c] ;  /* 0x00019c0001407983 */ /* 0x000f280000100800 */
[----:B------:R-:W4:Y:S04]  /*1890*/  LDL R66, [R1+0x1a0] ;  /* 0x0001a00001427983 */ /* 0x000f280000100800 */
[----:B------:R-:W4:Y:S04]  /*18a0*/  LDL R219, [R1+0x194] ;  /* 0x0001940001db7983 */ /* 0x000f280000100800 */
[----:B------:R-:W4:Y:S04]  /*18b0*/  LDL R217, [R1+0x198] ;  /* 0x0001980001d97983 */ /* 0x000f280000100800 */
[----:B------:R-:W4:Y:S01]  /*18c0*/  LDL R216, [R1+0x18c] ;  /* 0x00018c0001d87983 */ /* 0x000f220000100800 */
[----:B------:R-:W-:-:S03]  /*18d0*/  ISETP.NE.U32.AND P0, PT, RZ, c[0x0][0x218], PT ;  /* 0x00008600ff007a0c */ /* 0x000fc60003f05070 */
[----:B------:R-:W4:Y:S04]  /*18e0*/  LDL R234, [R1+0x154] ;  /* 0x0001540001ea7983 */ /* 0x000f280000100800 */
[----:B------:R-:W4:Y:S04]  /*18f0*/  LDL R233, [R1+0x14c] ;  /* 0x00014c0001e97983 */ /* 0x000f280000100800 */
[----:B------:R-:W4:Y:S04]  /*1900*/  LDL R235, [R1+0x134] ;  /* 0x0001340001eb7983 */ /* 0x000f280000100800 */
[----:B------:R-:W4:Y:S04]  /*1910*/  LDL R237, [R1+0x124] ;  /* 0x0001240001ed7983 */ /* 0x000f280000100800 */
[----:B------:R-:W4:Y:S04]  /*1920*/  LDL R236, [R1+0x11c] ;  /* 0x00011c0001ec7983 */ /* 0x000f280000100800 */
[----:B------:R-:W4:Y:S01]  /*1930*/  LDL R240, [R1+0x110] ;  /* 0x0001100001f07983 */ /* 0x000f220000100800 */
[----:B--2---:R-:W-:-:S02]  /*1940*/  FSEL R228, R228, RZ, !P1 ;  /* 0x000000ffe4e47208 */ /* 0x004fc40004800000 */
[--C-:B---3--:R-:W-:Y:S02]  /*1950*/  PRMT R212, RZ, 0x5410, R96.reuse ;  /* 0x00005410ffd47816 */ /* 0x108fe40000000060 */
[----:B------:R-:W-:Y:S02]  /*1960*/  PRMT R211, RZ, 0x7610, R96 ;  /* 0x00007610ffd37816 */ /* 0x000fe40000000060 */
[----:B----4-:R-:W-:Y:S01]  /*1970*/  PRMT R226, RZ, 0x5410, R108 ;  /* 0x00005410ffe27816 */ /* 0x010fe2000000006c */
[----:B------:R-:W-:Y:S01]  /*1980*/  FADD.FTZ R212, R212, -R228 ;  /* 0x800000e4d4d47221 */ /* 0x000fe20000010000 */
[----:B------:R-:W-:Y:S02]  /*1990*/  PRMT R224, RZ, 0x7610, R108 ;  /* 0x00007610ffe07816 */ /* 0x000fe4000000006c */
[--C-:B------:R-:W-:Y:S01]  /*19a0*/  PRMT R108, RZ, 0x5410, R112.reuse ;  /* 0x00005410ff6c7816 */ /* 0x100fe20000000070 */
[----:B------:R-:W-:Y:S01]  /*19b0*/  FADD.FTZ R211, -R228, R211 ;  /* 0x000000d3e4d37221 */ /* 0x000fe20000010100 */
[----:B------:R-:W-:Y:S01]  /*19c0*/  PRMT R112, RZ, 0x7610, R112 ;  /* 0x00007610ff707816 */ /* 0x000fe20000000070 */
[----:B------:R-:W-:-:S02]  /*19d0*/  FMUL.FTZ R227, R202, R212 ;  /* 0x000000d4cae37220 */ /* 0x000fc40000410000 */
[----:B------:R-:W-:Y:S01]  /*19e0*/  FMUL.FTZ R212, R215, R108 ;  /* 0x0000006cd7d47220 */ /* 0x000fe20000410000 */
[----:B------:R-:W-:Y:S01]  /*19f0*/  PRMT R210, RZ, 0x5410, R97 ;  /* 0x00005410ffd27816 */ /* 0x000fe20000000061 */
[----:B------:R-:W-:Y:S01]  /*1a00*/  FADD.FTZ R175, R226, R175 ;  /* 0x000000afe2af7221 */ /* 0x000fe20000010000 */
[--C-:B------:R-:W-:Y:S01]  /*1a10*/  PRMT R222, RZ, 0x5410, R109.reuse ;  /* 0x00005410ffde7816 */ /* 0x100fe2000000006d */
[-C--:B------:R-:W-:Y:S01]  /*1a20*/  FFMA.FTZ R140, R227, R226.reuse, R140 ;  /* 0x000000e2e38c7223 */ /* 0x080fe2000001008c */
[----:B------:R-:W-:Y:S01]  /*1a30*/  PRMT R220, RZ, 0x7610, R109 ;  /* 0x00007610ffdc7816 */ /* 0x000fe2000000006d */
[----:B------:R-:W-:Y:S01]  /*1a40*/  FFMA.FTZ R226, R214, R226, R212 ;  /* 0x000000e2d6e27223 */ /* 0x000fe200000100d4 */
[----:B------:R-:W2:Y:S01]  /*1a50*/  LDL R215, [R1+0x190] ;  /* 0x0001900001d77983 */ /* 0x000ea20000100800 */
[----:B------:R-:W-:Y:S02]  /*1a60*/  FMUL.FTZ R225, R202, R211 ;  /* 0x000000d3cae17220 */ /* 0x000fe40000410000 */
[----:B------:R-:W-:Y:S01]  /*1a70*/  FMUL.FTZ R211, R67, R112 ;  /* 0x0000007043d37220 */ /* 0x000fe20000410000 */
[----:B------:R-:W3:Y:S01]  /*1a80*/  LDL R214, [R1+0x184] ;  /* 0x0001840001d67983 */ /* 0x000ee20000100800 */
[----:B------:R-:W-:Y:S01]  /*1a90*/  PRMT R109, RZ, 0x5410, R113 ;  /* 0x00005410ff6d7816 */ /* 0x000fe20000000071 */
[----:B------:R-:W-:-:S02]  /*1aa0*/  FADD.FTZ R210, -R228, R210 ;  /* 0x000000d2e4d27221 */ /* 0x000fc40000010100 */
[----:B------:R-:W-:Y:S01]  /*1ab0*/  FADD.FTZ R176, R224, R176 ;  /* 0x000000b0e0b07221 */ /* 0x000fe20000010000 */
[----:B------:R-:W4:Y:S01]  /*1ac0*/  LDL R212, [R1+0x188] ;  /* 0x0001880001d47983 */ /* 0x000f220000100800 */
[-C--:B------:R-:W-:Y:S02]  /*1ad0*/  FFMA.FTZ R141, R225, R224.reuse, R141 ;  /* 0x000000e0e18d7223 */ /* 0x080fe4000001008d */
[----:B------:R-:W-:Y:S01]  /*1ae0*/  FFMA.FTZ R224, R65, R224, R211 ;  /* 0x000000e041e07223 */ /* 0x000fe200000100d3 */
[----:B------:R-:W4:Y:S01]  /*1af0*/  LDL R67, [R1+0x17c] ;  /* 0x00017c0001437983 */ /* 0x000f220000100800 */
[----:B------:R-:W-:-:S03]  /*1b00*/  FMUL.FTZ R223, R202, R210 ;  /* 0x000000d2cadf7220 */ /* 0x000fc60000410000 */
[----:B------:R-:W4:Y:S01]  /*1b10*/  LDL R65, [R1+0x174] ;  /* 0x0001740001417983 */ /* 0x000f220000100800 */
[----:B------:R-:W-:-:S03]  /*1b20*/  FMUL.FTZ R210, R64, R109 ;  /* 0x0000006d40d27220 */ /* 0x000fc60000410000 */
[----:B------:R-:W4:Y:S01]  /*1b30*/  LDL R64, [R1+0x180] ;  /* 0x0001800001407983 */ /* 0x000f220000100800 */
[----:B------:R-:W-:Y:S01]  /*1b40*/  PRMT R188, RZ, 0x7610, R97 ;  /* 0x00007610ffbc7816 */ /* 0x000fe20000000061 */
[----:B------:R-:W-:Y:S01]  /*1b50*/  FADD.FTZ R177, R222, R177 ;  /* 0x000000b1deb17221 */ /* 0x000fe20000010000 */
[----:B------:R-:W-:Y:S01]  /*1b60*/  PRMT R119, RZ, 0x5410, R98 ;  /* 0x00005410ff777816 */ /* 0x000fe20000000062 */
[-C--:B------:R-:W-:Y:S01]  /*1b70*/  FFMA.FTZ R138, R223, R222.reuse, R138 ;  /* 0x000000dedf8a7223 */ /* 0x080fe2000001008a */
[----:B------:R-:W-:Y:S01]  /*1b80*/  IADD3 R186, R187, 0x20, RZ ;  /* 0x00000020bbba7810 */ /* 0x000fe20007ffe0ff */
[----:B------:R-:W-:Y:S01]  /*1b90*/  FFMA.FTZ R222, R66, R222, R210 ;  /* 0x000000de42de7223 */ /* 0x000fe200000100d2 */
[----:B------:R-:W-:Y:S01]  /*1ba0*/  PRMT R229, RZ, 0x7610, R113 ;  /* 0x00007610ffe57816 */ /* 0x000fe20000000071 */
[C---:B------:R-:W-:Y:S01]  /*1bb0*/  FADD.FTZ R188, -R228.reuse, R188 ;  /* 0x000000bce4bc7221 */ /* 0x040fe20000010100 */
[----:B------:R-:W4:Y:S01]  /*1bc0*/  LDL R66, [R1+0x178] ;  /* 0x0001780001427983 */ /* 0x000f220000100800 */
[----:B------:R-:W-:Y:S01]  /*1bd0*/  PRMT R118, RZ, 0x7610, R98 ;  /* 0x00007610ff767816 */ /* 0x000fe20000000062 */
[----:B------:R-:W-:Y:S01]  /*1be0*/  FADD.FTZ R119, -R228, R119 ;  /* 0x00000077e4777221 */ /* 0x000fe20000010100 */
[--C-:B------:R-:W-:Y:S01]  /*1bf0*/  PRMT R113, RZ, 0x5410, R114.reuse ;  /* 0x00005410ff717816 */ /* 0x100fe20000000072 */
[----:B------:R-:W-:Y:S01]  /*1c00*/  FMUL.FTZ R221, R202, R188 ;  /* 0x000000bccadd7220 */ /* 0x000fe20000410000 */
[----:B------:R-:W-:Y:S01]  /*1c10*/  PRMT R116, RZ, 0x5410, R99 ;  /* 0x00005410ff747816 */ /* 0x000fe20000000063 */
[----:B------:R-:W-:Y:S01]  /*1c20*/  IMAD.WIDE.U32 R76, R186, R231, c[0x0][0x210] ;  /* 0x00008400ba4c7625 */ /* 0x000fe200078e00e7 */
[----:B------:R-:W-:-:S03]  /*1c30*/  PRMT R230, RZ, 0x7610, R114 ;  /* 0x00007610ffe67816 */ /* 0x000fc60000000072 */
[----:B------:R-:W-:Y:S01]  /*1c40*/  FMUL.FTZ R188, R219, R229 ;  /* 0x000000e5dbbc7220 */ /* 0x000fe20000410000 */
[----:B------:R-:W-:Y:S01]  /*1c50*/  PRMT R218, RZ, 0x5410, R110 ;  /* 0x00005410ffda7816 */ /* 0x000fe2000000006e */
[----:B------:R-:W-:Y:S01]  /*1c60*/  FADD.FTZ R118, -R228, R118 ;  /* 0x00000076e4767221 */ /* 0x000fe20000010100 */
[----:B------:R-:W-:Y:S01]  /*1c70*/  PRMT R110, RZ, 0x7610, R110 ;  /* 0x00007610ff6e7816 */ /* 0x000fe2000000006e */
[----:B------:R-:W-:Y:S01]  /*1c80*/  FADD.FTZ R178, R220, R178 ;  /* 0x000000b2dcb27221 */ /* 0x000fe20000010000 */
[----:B------:R-:W-:Y:S01]  /*1c90*/  PRMT R114, RZ, 0x5410, R115 ;  /* 0x00005410ff727816 */ /* 0x000fe20000000073 */
[----:B------:R-:W-:Y:S01]  /*1ca0*/  FFMA.FTZ R139, R221, R220, R139 ;  /* 0x000000dcdd8b7223 */ /* 0x000fe2000001008b */
[----:B------:R-:W4:Y:S01]  /*1cb0*/  LDG.E.128 R76, [R76.64] ;  /* 0x000000044c4c7981 */ /* 0x000f22000c1e1d00 */
[----:B------:R-:W-:Y:S01]  /*1cc0*/  FMUL.FTZ R219, R202, R119 ;  /* 0x00000077cadb7220 */ /* 0x000fe20000410000 */
[----:B------:R-:W-:Y:S01]  /*1cd0*/  PRMT R115, RZ, 0x7610, R115 ;  /* 0x00007610ff737816 */ /* 0x000fe20000000073 */
[----:B------:R-:W-:-:S04]  /*1ce0*/  IMAD.WIDE.U32 R80, R186, R231, c[0x0][0x208] ;  /* 0x00008200ba507625 */ /* 0x000fc800078e00e7 */
[----:B------:R-:W-:Y:S02]  /*1cf0*/  FFMA.FTZ R220, R217, R220, R188 ;  /* 0x000000dcd9dc7223 */ /* 0x000fe400000100bc */
[----:B------:R-:W-:Y:S01]  /*1d00*/  FMUL.FTZ R119, R216, R113 ;  /* 0x00000071d8777220 */ /* 0x000fe20000410000 */
[----:B------:R-:W-:Y:S01]  /*1d10*/  PRMT R213, RZ, 0x5410, R111 ;  /* 0x00005410ffd57816 */ /* 0x000fe2000000006f */
[----:B------:R-:W-:Y:S01]  /*1d20*/  FMUL.FTZ R217, R202, R118 ;  /* 0x00000076cad97220 */ /* 0x000fe20000410000 */
[----:B------:R-:W4:Y:S01]  /*1d30*/  LDG.E.128 R80, [R80.64] ;  /* 0x0000000450507981 */ /* 0x000f22000c1e1d00 */
[----:B------:R-:W-:Y:S02]  /*1d40*/  FADD.FTZ R116, -R228, R116 ;  /* 0x00000074e4747221 */ /* 0x000fe40000010100 */
[----:B------:R-:W-:Y:S02]  /*1d50*/  FADD.FTZ R179, R218, R179 ;  /* 0x000000b3dab37221 */ /* 0x000fe40000010000 */
[----:B------:R-:W-:-:S02]  /*1d60*/  FFMA.FTZ R136, R219, R218, R136 ;  /* 0x000000dadb887223 */ /* 0x000fc40000010088 */
[----:B------:R-:W-:Y:S02]  /*1d70*/  FADD.FTZ R134, R110, R134 ;  /* 0x000000866e867221 */ /* 0x000fe40000010000 */
[----:B---3--:R-:W-:Y:S02]  /*1d80*/  FMUL.FTZ R216, R214, R230 ;  /* 0x000000e6d6d87220 */ /* 0x008fe40000410000 */
[----:B------:R-:W-:Y:S01]  /*1d90*/  IMAD.WIDE.U32 R72, R186, R231, c[0x0][0x188] ;  /* 0x00006200ba487625 */ /* 0x000fe200078e00e7 */
[----:B------:R-:W-:Y:S01]  /*1da0*/  PRMT R111, RZ, 0x7610, R111 ;  /* 0x00007610ff6f7816 */ /* 0x000fe2000000006f */
[----:B------:R-:W3:Y:S02]  /*1db0*/  LDL R118, [R1+0x164] ;  /* 0x0001640001767983 */ /* 0x000ee40000100800 */
[----:B--2---:R-:W-:Y:S02]  /*1dc0*/  FFMA.FTZ R218, R215, R218, R119 ;  /* 0x000000dad7da7223 */ /* 0x004fe40000010077 */
[-C--:B------:R-:W-:Y:S01]  /*1dd0*/  FFMA.FTZ R137, R217, R110.reuse, R137 ;  /* 0x0000006ed9897223 */ /* 0x080fe20000010089 */
[----:B------:R-:W2:Y:S01]  /*1de0*/  LDG.E.128 R72, [R72.64] ;  /* 0x0000000448487981 */ /* 0x000ea2000c1e1d00 */
[----:B----4-:R-:W-:-:S02]  /*1df0*/  FFMA.FTZ R216, R212, R110, R216 ;  /* 0x0000006ed4d87223 */ /* 0x010fc400000100d8 */
[----:B------:R-:W-:Y:S02]  /*1e00*/  FMUL.FTZ R215, R202, R116 ;  /* 0x00000074cad77220 */ /* 0x000fe40000410000 */
[----:B------:R-:W-:Y:S02]  /*1e10*/  FMUL.FTZ R110, R67, R114 ;  /* 0x00000072436e7220 */ /* 0x000fe40000410000 */
[----:B------:R-:W-:Y:S01]  /*1e20*/  FMUL.FTZ R212, R65, R115 ;  /* 0x0000007341d47220 */ /* 0x000fe20000410000 */
[----:B------:R-:W-:Y:S01]  /*1e30*/  ISETP.NE.AND.EX P0, PT, RZ, c[0x0][0x21c], PT, P0 ;  /* 0x00008700ff007a0c */ /* 0x000fe20003f05300 */
[----:B------:R-:W4:Y:S01]  /*1e40*/  LDL R65, [R1+0x16c] ;  /* 0x00016c0001417983 */ /* 0x000f220000100800 */
[----:B------:R-:W-:Y:S02]  /*1e50*/  FADD.FTZ R173, R213, R173 ;  /* 0x000000add5ad7221 */ /* 0x000fe40000010000 */
[-C--:B------:R-:W-:Y:S01]  /*1e60*/  FFMA.FTZ R180, R215, R213.reuse, R180 ;  /* 0x000000d5d7b47223 */ /* 0x080fe200000100b4 */
[----:B------:R-:W-:Y:S01]  /*1e70*/  PRMT R117, RZ, 0x7610, R99 ;  /* 0x00007610ff757816 */ /* 0x000fe20000000063 */
[----:B------:R-:W-:Y:S01]  /*1e80*/  FFMA.FTZ R213, R64, R213, R110 ;  /* 0x000000d540d57223 */ /* 0x000fe2000001006e */
[----:B------:R-:W2:Y:S04]  /*1e90*/  LDL R67, [R1+0x158] ;  /* 0x0001580001437983 */ /* 0x000ea80000100800 */
[----:B------:R-:W2:Y:S01]  /*1ea0*/  LDL R64, [R1+0x170] ;  /* 0x0001700001407983 */ /* 0x000ea20000100800 */
[----:B------:R-:W-:-:S03]  /*1eb0*/  FFMA.FTZ R212, R66, R111, R212 ;  /* 0x0000006f42d47223 */ /* 0x000fc600000100d4 */
[----:B------:R-:W3:Y:S01]  /*1ec0*/  LDL R66, [R1+0x168] ;  /* 0x0001680001427983 */ /* 0x000ee20000100800 */
[----:B------:R-:W-:Y:S02]  /*1ed0*/  FADD.FTZ R189, R112, R189 ;  /* 0x000000bd70bd7221 */ /* 0x000fe40000010000 */
[----:B------:R-:W-:Y:S02]  /*1ee0*/  FFMA.FTZ R24, R225, R112, R24 ;  /* 0x00000070e1187223 */ /* 0x000fe40000010018 */
[----:B------:R-:W-:Y:S02]  /*1ef0*/  FADD.FTZ R190, R108, R190 ;  /* 0x000000be6cbe7221 */ /* 0x000fe40000010000 */
[----:B------:R-:W-:Y:S01]  /*1f00*/  FFMA.FTZ R23, R227, R108, R23 ;  /* 0x0000006ce3177223 */ /* 0x000fe20000010017 */
[----:B------:R-:W-:Y:S02]  /*1f10*/  PRMT R112, RZ, 0x5410, R76 ;  /* 0x00005410ff707816 */ /* 0x000fe4000000004c */
[----:B------:R-:W-:-:S03]  /*1f20*/  PRMT R108, RZ, 0x5410, R80 ;  /* 0x00005410ff6c7816 */ /* 0x000fc60000000050 */
[----:B----4-:R-:W-:Y:S02]  /*1f30*/  FMUL.FTZ R210, R65, R112 ;  /* 0x0000007041d27220 */ /* 0x010fe40000410000 */
[----:B------:R-:W4:Y:S02]  /*1f40*/  LDL R65, [R1+0x15c] ;  /* 0x00015c0001417983 */ /* 0x000f240000100800 */
[----:B--2---:R-:W-:Y:S02]  /*1f50*/  FFMA.FTZ R210, R64, R108, R210 ;  /* 0x0000006c40d27223 */ /* 0x004fe400000100d2 */
[----:B------:R-:W2:Y:S01]  /*1f60*/  LDL R64, [R1+0x160] ;  /* 0x0001600001407983 */ /* 0x000ea20000100800 */
[--C-:B------:R-:W-:Y:S02]  /*1f70*/  PRMT R211, RZ, 0x5410, R72.reuse ;  /* 0x00005410ffd37816 */ /* 0x100fe40000000048 */
[----:B------:R-:W-:Y:S02]  /*1f80*/  PRMT R72, RZ, 0x7610, R72 ;  /* 0x00007610ff487816 */ /* 0x000fe40000000048 */
[----:B------:R-:W-:Y:S01]  /*1f90*/  PRMT R76, RZ, 0x7610, R76 ;  /* 0x00007610ff4c7816 */ /* 0x000fe2000000004c */
[----:B------:R-:W-:-:S02]  /*1fa0*/  FADD.FTZ R193, R230, R193 ;  /* 0x000000c1e6c17221 */ /* 0x000fc40000010000 */
[----:B------:R-:W-:Y:S02]  /*1fb0*/  FADD.FTZ R72, -R228, R72 ;  /* 0x00000048e4487221 */ /* 0x000fe40000010100 */
[----:B------:R-:W-:Y:S01]  /*1fc0*/  FFMA.FTZ R20, R217, R230, R20 ;  /* 0x000000e6d9147223 */ /* 0x000fe20000010014 */
[----:B------:R-:W-:Y:S01]  /*1fd0*/  PRMT R230, RZ, 0x7610, R80 ;  /* 0x00007610ffe67816 */ /* 0x000fe20000000050 */
[----:B------:R-:W-:Y:S02]  /*1fe0*/  FMUL.FTZ R80, R202, R72 ;  /* 0x00000048ca507220 */ /* 0x000fe40000410000 */
[----:B---3--:R-:W-:Y:S02]  /*1ff0*/  FMUL.FTZ R72, R118, R76 ;  /* 0x0000004c76487220 */ /* 0x008fe40000410000 */
[C---:B------:R-:W-:Y:S02]  /*2000*/  FADD.FTZ R117, -R228.reuse, R117 ;  /* 0x00000075e4757221 */ /* 0x040fe40000010100 */
[----:B------:R-:W-:-:S02]  /*2010*/  FADD.FTZ R211, -R228, R211 ;  /* 0x000000d3e4d37221 */ /* 0x000fc40000010100 */
[----:B------:R-:W-:Y:S02]  /*2020*/  FADD.FTZ R174, R230, R174 ;  /* 0x000000aee6ae7221 */ /* 0x000fe40000010000 */
[-C--:B------:R-:W-:Y:S02]  /*2030*/  FFMA.FTZ R26, R80, R230.reuse, R26 ;  /* 0x000000e6501a7223 */ /* 0x080fe4000001001a */
[----:B------:R-:W-:Y:S01]  /*2040*/  FFMA.FTZ R230, R66, R230, R72 ;  /* 0x000000e642e67223 */ /* 0x000fe20000010048 */
[----:B------:R-:W-:Y:S01]  /*2050*/  PRMT R72, RZ, 0x5410, R73 ;  /* 0x00005410ff487816 */ /* 0x000fe20000000049 */
[C---:B------:R-:W-:Y:S01]  /*2060*/  FMUL.FTZ R214, R202.reuse, R117 ;  /* 0x00000075cad67220 */ /* 0x040fe20000410000 */
[----:B------:R-:W-:Y:S01]  /*2070*/  IADD3 R185, R187, 0x40, RZ ;  /* 0x00000040bbb97810 */ /* 0x000fe20007ffe0ff */
[----:B------:R-:W-:Y:S01]  /*2080*/  @P0 IMAD.WIDE.U32 R116, R231, R186, c[0x0][0x218] ;  /* 0x00008600e7740625 */ /* 0x000fe200078e00ba */
[----:B------:R-:W-:Y:S01]  /*2090*/  IADD3 R188, R187, 0x80, RZ ;  /* 0x00000080bbbc7810 */ /* 0x000fe20007ffe0ff */
[----:B------:R-:W3:Y:S02]  /*20a0*/  LDL R66, [R1+0x150] ;  /* 0x0001500001427983 */ /* 0x000ee40000100800 */
[----:B------:R-:W-:-:S02]  /*20b0*/  FMUL.FTZ R211, R202, R211 ;  /* 0x000000d3cad37220 */ /* 0x000fc40000410000 */
[----:B------:R-:W-:Y:S01]  /*20c0*/  FADD.FTZ R72, -R228, R72 ;  /* 0x00000048e4487221 */ /* 0x000fe20000010100 */
[----:B------:R0:W5:Y:S01]  /*20d0*/  @P0 LDG.E.128 R48, [R116.64] ;  /* 0x0000000474300981 */ /* 0x000162000c1e1d00 */
[----:B------:R-:W-:Y:S01]  /*20e0*/  FADD.FTZ R194, R113, R194 ;  /* 0x000000c271c27221 */ /* 0x000fe20000010000 */
[----:B------:R-:W-:Y:S01]  /*20f0*/  IADD3 R100, R187, 0x60, RZ ;  /* 0x00000060bb647810 */ /* 0x000fe20007ffe0ff */
[----:B------:R-:W-:Y:S02]  /*2100*/  FFMA.FTZ R19, R219, R113, R19 ;  /* 0x00000071db137223 */ /* 0x000fe40000010013 */
[----:B------:R-:W-:Y:S02]  /*2110*/  FADD.FTZ R198, R112, R198 ;  /* 0x000000c670c67221 */ /* 0x000fe40000010000 */
[----:B------:R-:W-:Y:S01]  /*2120*/  FFMA.FTZ R16, R211, R112, R16 ;  /* 0x00000070d3107223 */ /* 0x000fe20000010010 */
[----:B------:R-:W-:Y:S01]  /*2130*/  IADD3 R184, R187, 0x60, RZ ;  /* 0x00000060bbb87810 */ /* 0x000fe20007ffe0ff */
[----:B------:R-:W-:-:S04]  /*2140*/  @P0 IMAD.WIDE.U32 R112, R231, R185, c[0x0][0x218] ;  /* 0x00008600e7700625 */ /* 0x000fc800078e00b9 */
[----:B0-----:R-:W-:Y:S01]  /*2150*/  @P0 IMAD.WIDE.U32 R116, R188, R231, c[0x0][0x218] ;  /* 0x00008600bc740625 */ /* 0x001fe200078e00e7 */
[----:B------:R0:W5:Y:S03]  /*2160*/  @P0 LDG.E.128 R52, [R112.64] ;  /* 0x0000000470340981 */ /* 0x000166000c1e1d00 */
[----:B------:R-:W-:Y:S01]  /*2170*/  FADD.FTZ R191, R229, R191 ;  /* 0x000000bfe5bf7221 */ /* 0x000fe20000010000 */
[----:B------:R1:W5:Y:S01]  /*2180*/  @P0 LDG.E.128 R60, [R116.64] ;  /* 0x00000004743c0981 */ /* 0x000362000c1e1d00 */
[----:B------:R-:W-:Y:S02]  /*2190*/  FFMA.FTZ R22, R221, R229, R22 ;  /* 0x000000e5dd167223 */ /* 0x000fe40000010016 */
[----:B------:R-:W-:Y:S01]  /*21a0*/  FMUL.FTZ R229, R202, R72 ;  /* 0x00000048cae57220 */ /* 0x000fe20000410000 */
[----:B------:R-:W-:Y:S01]  /*21b0*/  PRMT R72, RZ, 0x5410, R77 ;  /* 0x00005410ff487816 */ /* 0x000fe2000000004d */
[----:B------:R-:W-:-:S04]  /*21c0*/  IMAD.WIDE.U32 R96, R100, R231, c[0x0][0x188] ;  /* 0x0000620064607625 */ /* 0x000fc800078e00e7 */
[----:B------:R-:W-:Y:S02]  /*21d0*/  FADD.FTZ R181, R111, R181 ;  /* 0x000000b56fb57221 */ /* 0x000fe40000010000 */
[----:B------:R-:W-:Y:S02]  /*21e0*/  FFMA.FTZ R135, R214, R111, R135 ;  /* 0x0000006fd6877223 */ /* 0x000fe40000010087 */
[----:B------:R-:W-:Y:S02]  /*21f0*/  FADD.FTZ R192, R109, R192 ;  /* 0x000000c06dc07221 */ /* 0x000fe40000010000 */
[----:B------:R-:W-:Y:S02]  /*2200*/  FFMA.FTZ R21, R223, R109, R21 ;  /* 0x0000006ddf157223 */ /* 0x000fe40000010015 */
[----:B------:R-:W-:Y:S02]  /*2210*/  FADD.FTZ R196, R114, R196 ;  /* 0x000000c472c47221 */ /* 0x000fe40000010000 */
[----:B------:R-:W-:-:S02]  /*2220*/  FFMA.FTZ R18, R215, R114, R18 ;  /* 0x00000072d7127223 */ /* 0x000fc40000010012 */
[----:B------:R-:W-:Y:S02]  /*2230*/  FADD.FTZ R195, R115, R195 ;  /* 0x000000c373c37221 */ /* 0x000fe40000010000 */
[----:B------:R-:W-:Y:S02]  /*2240*/  FFMA.FTZ R25, R214, R115, R25 ;  /* 0x00000073d6197223 */ /* 0x000fe40000010019 */
[----:B------:R-:W-:Y:S02]  /*2250*/  FADD.FTZ R172, R108, R172 ;  /* 0x000000ac6cac7221 */ /* 0x000fe40000010000 */
[----:B------:R-:W-:Y:S02]  /*2260*/  FFMA.FTZ R133, R211, R108, R133 ;  /* 0x0000006cd3857223 */ /* 0x000fe40000010085 */
[----:B------:R-:W-:-:S04]  /*2270*/  IMAD.WIDE.U32 R84, R185, R231, c[0x0][0x188] ;  /* 0x00006200b9547625 */ /* 0x000fc800078e00e7 */
[----:B------:R-:W-:-:S04]  /*2280*/  IMAD.WIDE.U32 R88, R185, R231, c[0x0][0x210] ;  /* 0x00008400b9587625 */ /* 0x000fc800078e00e7 */
[----:B------:R-:W-:-:S04]  /*2290*/  IMAD.WIDE.U32 R92, R185, R231, c[0x0][0x208] ;  /* 0x00008200b95c7625 */ /* 0x000fc800078e00e7 */
[----:B------:R-:W-:-:S04]  /*22a0*/  IMAD.WIDE.U32 R104, R184, R231, c[0x0][0x208] ;  /* 0x00008200b8687625 */ /* 0x000fc800078e00e7 */
[----:B0-----:R-:W-:-:S04]  /*22b0*/  IMAD.WIDE.U32 R112, R188, R231, c[0x0][0x210] ;  /* 0x00008400bc707625 */ /* 0x001fc800078e00e7 */
[----:B-1----:R-:W-:-:S04]  /*22c0*/  IMAD.WIDE.U32 R116, R188, R231, c[0x0][0x208] ;  /* 0x00008200bc747625 */ /* 0x002fc800078e00e7 */
[----:B------:R-:W-:Y:S02]  /*22d0*/  FADD.FTZ R197, R76, R197 ;  /* 0x000000c54cc57221 */ /* 0x000fe40000010000 */
[----:B------:R-:W-:Y:S01]  /*22e0*/  FFMA.FTZ R17, R80, R76, R17 ;  /* 0x0000004c50117223 */ /* 0x000fe20000010011 */
[----:B------:R-:W-:Y:S01]  /*22f0*/  PRMT R232, RZ, 0x7610, R73 ;  /* 0x00007610ffe87816 */ /* 0x000fe20000000049 */
[-C--:B------:R-:W-:Y:S01]  /*2300*/  IMAD.WIDE.U32 R100, R184, R231.reuse, c[0x0][0x210] ;  /* 0x00008400b8647625 */ /* 0x080fe200078e00e7 */
[----:B------:R-:W-:Y:S01]  /*2310*/  PRMT R77, RZ, 0x7610, R77 ;  /* 0x00007610ff4d7816 */ /* 0x000fe2000000004d */
[----:B------:R-:W3:Y:S02]  /*2320*/  LDG.E.128 R84, [R84.64] ;  /* 0x0000000454547981 */ /* 0x000ee4000c1e1d00 */
[----:B------:R-:W-:Y:S02]  /*2330*/  @P0 IMAD.WIDE.U32 R110, R187, R231, c[0x0][0x218] ;  /* 0x00008600bb6e0625 */ /* 0x000fe400078e00e7 */
[----:B------:R-:W3:Y:S02]  /*2340*/  LDG.E.128 R88, [R88.64] ;  /* 0x0000000458587981 */ /* 0x000ee4000c1e1d00 */
[----:B------:R-:W-:-:S02]  /*2350*/  IMAD.WIDE.U32 R108, R231, R188, c[0x0][0x188] ;  /* 0x00006200e76c7625 */ /* 0x000fc400078e00bc */
[----:B------:R-:W3:Y:S02]  /*2360*/  LDG.E.128 R92, [R92.64] ;  /* 0x000000045c5c7981 */ /* 0x000ee4000c1e1d00 */
[----:B------:R-:W-:Y:S01]  /*2370*/  @P0 IMAD.WIDE.U32 R114, R231, R184, c[0x0][0x218] ;  /* 0x00008600e7720625 */ /* 0x000fe200078e00b8 */
[----:B------:R-:W-:Y:S01]  /*2380*/  PRMT R231, RZ, 0x5410, R81 ;  /* 0x00005410ffe77816 */ /* 0x000fe20000000051 */
[----:B------:R-:W3:Y:S02]  /*2390*/  LDG.E.128 R96, [R96.64] ;  /* 0x0000000460607981 */ /* 0x000ee4000c1e1d00 */
[----:B------:R-:W-:Y:S02]  /*23a0*/  FADD.FTZ R200, R72, R200 ;  /* 0x000000c848c87221 */ /* 0x000fe40000010000 */
[-C--:B------:R-:W-:Y:S01]  /*23b0*/  FFMA.FTZ R14, R229, R72.reuse, R14 ;  /* 0x00000048e50e7223 */ /* 0x080fe2000001000e */
[----:B------:R-:W3:Y:S04]  /*23c0*/  LDG.E.128 R104, [R104.64] ;  /* 0x0000000468687981 */ /* 0x000ee8000c1e1d00 */
[----:B------:R-:W3:Y:S01]  /*23d0*/  LDG.E.128 R116, [R116.64] ;  /* 0x0000000474747981 */ /* 0x000ee2000c1e1d00 */
[----:B----4-:R-:W-:Y:S01]  /*23e0*/  FMUL.FTZ R76, R65, R72 ;  /* 0x00000048414c7220 */ /* 0x010fe20000410000 */
[----:B------:R-:W-:-:S02]  /*23f0*/  PRMT R73, RZ, 0x5410, R82 ;  /* 0x00005410ff497816 */ /* 0x000fc40000000052 */
[----:B------:R-:W4:Y:S01]  /*2400*/  LDL R65, [R1+0x144] ;  /* 0x0001440001417983 */ /* 0x000f220000100800 */
[----:B------:R-:W-:Y:S02]  /*2410*/  FADD.FTZ R232, -R228, R232 ;  /* 0x000000e8e4e87221 */ /* 0x000fe40000010100 */
[----:B------:R-:W-:Y:S01]  /*2420*/  FADD.FTZ R199, R77, R199 ;  /* 0x000000c74dc77221 */ /* 0x000fe20000010000 */
[----:B------:R-:W4:Y:S01]  /*2430*/  LDG.E.128 R100, [R100.64] ;  /* 0x0000000464647981 */ /* 0x000f22000c1e1d00 */
[----:B--2---:R-:W-:-:S03]  /*2440*/  FFMA.FTZ R76, R64, R231, R76 ;  /* 0x000000e7404c7223 */ /* 0x004fc6000001004c */
[----:B------:R0:W5:Y:S04]  /*2450*/  @P0 LDG.E.128 R44, [R110.64] ;  /* 0x000000046e2c0981 */ /* 0x000168000c1e1d00 */
[----:B------:R-:W2:Y:S01]  /*2460*/  LDL R64, [R1+0x148] ;  /* 0x0001480001407983 */ /* 0x000ea20000100800 */
[----:B------:R-:W-:Y:S01]  /*2470*/  PRMT R72, RZ, 0x5410, R74 ;  /* 0x00005410ff487816 */ /* 0x000fe2000000004a */
[----:B------:R-:W-:Y:S01]  /*2480*/  FADD.FTZ R170, R231, R170 ;  /* 0x000000aae7aa7221 */ /* 0x000fe20000010000 */
[----:B------:R-:W-:Y:S01]  /*2490*/  PRMT R81, RZ, 0x7610, R81 ;  /* 0x00007610ff517816 */ /* 0x000fe20000000051 */
[----:B------:R-:W-:Y:S01]  /*24a0*/  FFMA.FTZ R131, R229, R231, R131 ;  /* 0x000000e7e5837223 */ /* 0x000fe20000010083 */
[----:B------:R1:W5:Y:S01]  /*24b0*/  @P0 LDG.E.128 R56, [R114.64] ;  /* 0x0000000472380981 */ /* 0x000362000c1e1d00 */
[----:B------:R-:W-:-:S02]  /*24c0*/  FMUL.FTZ R232, R202, R232 ;  /* 0x000000e8cae87220 */ /* 0x000fc40000410000 */
[----:B------:R-:W-:Y:S01]  /*24d0*/  FMUL.FTZ R231, R234, R77 ;  /* 0x0000004deae77220 */ /* 0x000fe20000410000 */
[----:B------:R-:W-:Y:S01]  /*24e0*/  PRMT R82, RZ, 0x7610, R82 ;  /* 0x00007610ff527816 */ /* 0x000fe20000000052 */
[----:B------:R-:W2:Y:S01]  /*24f0*/  LDL R234, [R1+0x13c] ;  /* 0x00013c0001ea7983 */ /* 0x000ea20000100800 */
[----:B------:R-:W-:Y:S02]  /*2500*/  FADD.FTZ R72, -R228, R72 ;  /* 0x00000048e4487221 */ /* 0x000fe40000010100 */
[----:B------:R-:W-:Y:S01]  /*2510*/  FADD.FTZ R171, R81, R171 ;  /* 0x000000ab51ab7221 */ /* 0x000fe20000010000 */
[----:B0-----:R-:W2:Y:S01]  /*2520*/  LDG.E.128 R108, [R108.64] ;  /* 0x000000046c6c7981 */ /* 0x001ea2000c1e1d00 */
[-C--:B------:R-:W-:Y:S02]  /*2530*/  FFMA.FTZ R132, R232, R81.reuse, R132 ;  /* 0x00000051e8847223 */ /* 0x080fe40000010084 */
[----:B------:R-:W-:Y:S01]  /*2540*/  FFMA.FTZ R231, R67, R81, R231 ;  /* 0x0000005143e77223 */ /* 0x000fe200000100e7 */
[----:B-1----:R-:W2:Y:S01]  /*2550*/  LDG.E.128 R112, [R112.64] ;  /* 0x0000000470707981 */ /* 0x002ea2000c1e1d00 */
[----:B------:R-:W-:Y:S01]  /*2560*/  FMUL.FTZ R81, R202, R72 ;  /* 0x00000048ca517220 */ /* 0x000fe20000410000 */
[----:B------:R-:W-:Y:S01]  /*2570*/  PRMT R72, RZ, 0x5410, R78 ;  /* 0x00005410ff487816 */ /* 0x000fe2000000004e */
[----:B------:R-:W-:Y:S01]  /*2580*/  FFMA.FTZ R15, R232, R77, R15 ;  /* 0x0000004de80f7223 */ /* 0x000fe2000001000f */
[----:B------:R-:W2:Y:S03]  /*2590*/  LDL R67, [R1+0x140] ;  /* 0x0001400001437983 */ /* 0x000ea60000100800 */
[----:B------:R-:W-:Y:S01]  /*25a0*/  FMUL.FTZ R77, R233, R72 ;  /* 0x00000048e94d7220 */ /* 0x000fe20000410000 */
[----:B------:R-:W-:-:S03]  /*25b0*/  PRMT R233, RZ, 0x7610, R74 ;  /* 0x00007610ffe97816 */ /* 0x000fc6000000004a */
[----:B---3--:R-:W-:Y:S02]  /*25c0*/  FFMA.FTZ R77, R66, R73, R77 ;  /* 0x00000049424d7223 */ /* 0x008fe4000001004d */
[----:B------:R-:W3:Y:S01]  /*25d0*/  LDL R66, [R1+0x138] ;  /* 0x0001380001427983 */ /* 0x000ee20000100800 */
[----:B------:R-:W-:Y:S01]  /*25e0*/  FADD.FTZ R233, -R228, R233 ;  /* 0x000000e9e4e97221 */ /* 0x000fe20000010100 */
[----:B------:R-:W-:Y:S01]  /*25f0*/  PRMT R78, RZ, 0x7610, R78 ;  /* 0x00007610ff4e7816 */ /* 0x000fe2000000004e */
[----:B------:R-:W-:Y:S02]  /*2600*/  FADD.FTZ R203, R72, R203 ;  /* 0x000000cb48cb7221 */ /* 0x000fe40000010000 */
[----:B------:R-:W-:Y:S02]  /*2610*/  FFMA.FTZ R12, R81, R72, R12 ;  /* 0x00000048510c7223 */ /* 0x000fe4000001000c */
[----:B------:R-:W-:Y:S02]  /*2620*/  FMUL.FTZ R233, R202, R233 ;  /* 0x000000e9cae97220 */ /* 0x000fe40000410000 */
[----:B------:R-:W-:-:S02]  /*2630*/  FADD.FTZ R169, R82, R169 ;  /* 0x000000a952a97221 */ /* 0x000fc40000010000 */
[----:B------:R-:W-:Y:S02]  /*2640*/  FFMA.FTZ R130, R233, R82, R130 ;  /* 0x00000052e9827223 */ /* 0x000fe40000010082 */
[----:B----4-:R-:W-:Y:S02]  /*2650*/  FMUL.FTZ R72, R65, R78 ;  /* 0x0000004e41487220 */ /* 0x010fe40000410000 */
[----:B------:R-:W4:Y:S02]  /*2660*/  LDL R65, [R1+0x130] ;  /* 0x0001300001417983 */ /* 0x000f240000100800 */
[----:B--2---:R-:W-:Y:S02]  /*2670*/  FFMA.FTZ R82, R64, R82, R72 ;  /* 0x0000005240527223 */ /* 0x004fe40000010048 */
[----:B------:R-:W2:Y:S01]  /*2680*/  LDL R64, [R1+0x12c] ;  /* 0x00012c0001407983 */ /* 0x000ea20000100800 */
[----:B------:R-:W-:Y:S01]  /*2690*/  PRMT R72, RZ, 0x5410, R75 ;  /* 0x00005410ff487816 */ /* 0x000fe2000000004b */
[----:B------:R-:W-:-:S04]  /*26a0*/  FADD.FTZ R201, R78, R201 ;  /* 0x000000c94ec97221 */ /* 0x000fc80000010000 */
[----:B------:R-:W-:Y:S02]  /*26b0*/  FADD.FTZ R72, -R228, R72 ;  /* 0x00000048e4487221 */ /* 0x000fe40000010100 */
[----:B------:R-:W-:Y:S02]  /*26c0*/  FFMA.FTZ R13, R233, R78, R13 ;  /* 0x0000004ee90d7223 */ /* 0x000fe4000001000d */
[----:B------:R-:W-:Y:S01]  /*26d0*/  FMUL.FTZ R78, R202, R72 ;  /* 0x00000048ca4e7220 */ /* 0x000fe20000410000 */
[----:B------:R-:W-:-:S05]  /*26e0*/  PRMT R72, RZ, 0x5410, R79 ;  /* 0x00005410ff487816 */ /* 0x000fca000000004f */
[-C--:B------:R-:W-:Y:S01]  /*26f0*/  FMUL.FTZ R74, R234, R72.reuse ;  /* 0x00000048ea4a7220 */ /* 0x080fe20000410000 */
[----:B------:R-:W-:Y:S01]  /*2700*/  PRMT R234, RZ, 0x7610, R75 ;  /* 0x00007610ffea7816 */ /* 0x000fe2000000004b */
[----:B------:R-:W-:Y:S01]  /*2710*/  FADD.FTZ R168, R73, R168 ;  /* 0x000000a849a87221 */ /* 0x000fe20000010000 */
[----:B------:R-:W-:Y:S01]  /*2720*/  PRMT R79, RZ, 0x7610, R79 ;  /* 0x00007610ff4f7816 */ /* 0x000fe2000000004f */
[----:B------:R-:W-:Y:S01]  /*2730*/  FFMA.FTZ R129, R81, R73, R129 ;  /* 0x0000004951817223 */ /* 0x000fe20000010081 */
[--C-:B------:R-:W-:Y:S01]  /*2740*/  PRMT R73, RZ, 0x5410, R83.reuse ;  /* 0x00005410ff497816 */ /* 0x100fe20000000053 */
[----:B------:R-:W-:Y:S01]  /*2750*/  FADD.FTZ R234, -R228, R234 ;  /* 0x000000eae4ea7221 */ /* 0x000fe20000010100 */
[----:B------:R-:W-:Y:S01]  /*2760*/  PRMT R83, RZ, 0x7610, R83 ;  /* 0x00007610ff537816 */ /* 0x000fe20000000053 */
[----:B------:R-:W-:Y:S02]  /*2770*/  FADD.FTZ R205, R72, R205 ;  /* 0x000000cd48cd7221 */ /* 0x000fe40000010000 */
[----:B------:R-:W-:-:S02]  /*2780*/  FFMA.FTZ R10, R78, R72, R10 ;  /* 0x000000484e0a7223 */ /* 0x000fc4000001000a */
[----:B------:R-:W-:Y:S02]  /*2790*/  FMUL.FTZ R234, R202, R234 ;  /* 0x000000eacaea7220 */ /* 0x000fe40000410000 */
[----:B------:R-:W-:Y:S02]  /*27a0*/  FFMA.FTZ R74, R67, R73, R74 ;  /* 0x00000049434a7223 */ /* 0x000fe4000001004a */
[----:B------:R-:W-:Y:S01]  /*27b0*/  FMUL.FTZ R72, R235, R79 ;  /* 0x0000004feb487220 */ /* 0x000fe20000410000 */
[----:B------:R-:W4:Y:S01]  /*27c0*/  LDL R67, [R1+0x128] ;  /* 0x0001280001437983 */ /* 0x000f220000100800 */
[----:B------:R-:W-:Y:S02]  /*27d0*/  FADD.FTZ R167, R83, R167 ;  /* 0x000000a753a77221 */ /* 0x000fe40000010000 */
[-C--:B------:R-:W-:Y:S02]  /*27e0*/  FFMA.FTZ R128, R234, R83.reuse, R128 ;  /* 0x00000053ea807223 */ /* 0x080fe40000010080 */
[----:B---3--:R-:W-:Y:S01]  /*27f0*/  FFMA.FTZ R83, R66, R83, R72 ;  /* 0x0000005342537223 */ /* 0x008fe20000010048 */
[----:B------:R-:W-:Y:S01]  /*2800*/  PRMT R72, RZ, 0x5410, R84 ;  /* 0x00005410ff487816 */ /* 0x000fe20000000054 */
[----:B------:R-:W-:Y:S01]  /*2810*/  FADD.FTZ R204, R79, R204 ;  /* 0x000000cc4fcc7221 */ /* 0x000fe20000010000 */
[----:B------:R-:W3:Y:S03]  /*2820*/  LDL R66, [R1+0x114] ;  /* 0x0001140001427983 */ /* 0x000ee60000100800 */
[----:B------:R-:W-:-:S02]  /*2830*/  FADD.FTZ R72, -R228, R72 ;  /* 0x00000048e4487221 */ /* 0x000fc40000010100 */
[----:B------:R-:W-:Y:S02]  /*2840*/  FFMA.FTZ R11, R234, R79, R11 ;  /* 0x0000004fea0b7223 */ /* 0x000fe4000001000b */
[----:B------:R-:W-:Y:S01]  /*2850*/  FMUL.FTZ R79, R202, R72 ;  /* 0x00000048ca4f7220 */ /* 0x000fe20000410000 */
[----:B------:R-:W-:Y:S01]  /*2860*/  PRMT R72, RZ, 0x5410, R88 ;  /* 0x00005410ff487816 */ /* 0x000fe20000000058 */
[----:B------:R-:W-:Y:S02]  /*2870*/  FADD.FTZ R166, R73, R166 ;  /* 0x000000a649a67221 */ /* 0x000fe40000010000 */
[----:B------:R-:W-:Y:S01]  /*2880*/  FFMA.FTZ R127, R78, R73, R127 ;  /* 0x000000494e7f7223 */ /* 0x000fe2000001007f */
[----:B------:R-:W-:Y:S01]  /*2890*/  PRMT R73, RZ, 0x5410, R92 ;  /* 0x00005410ff497816 */ /* 0x000fe2000000005c */
[----:B--2---:R-:W-:Y:S02]  /*28a0*/  FMUL.FTZ R75, R64, R72 ;  /* 0x00000048404b7220 */ /* 0x004fe40000410000 */
[----:B------:R-:W2:Y:S02]  /*28b0*/  LDL R64, [R1+0x120] ;  /* 0x0001200001407983 */ /* 0x000ea40000100800 */
[----:B----4-:R-:W-:-:S02]  /*28c0*/  FFMA.FTZ R75, R65, R73, R75 ;  /* 0x00000049414b7223 */ /* 0x010fc4000001004b */
[----:B------:R-:W4:Y:S01]  /*28d0*/  LDL R65, [R1+0x118] ;  /* 0x0001180001417983 */ /* 0x000f220000100800 */
[----:B------:R-:W-:Y:S02]  /*28e0*/  PRMT R235, RZ, 0x7610, R84 ;  /* 0x00007610ffeb7816 */ /* 0x000fe40000000054 */
[----:B------:R-:W-:-:S03]  /*28f0*/  PRMT R88, RZ, 0x7610, R88 ;  /* 0x00007610ff587816 */ /* 0x000fc60000000058 */
[----:B------:R-:W-:Y:S01]  /*2900*/  FADD.FTZ R235, -R228, R235 ;  /* 0x000000ebe4eb7221 */ /* 0x000fe20000010100 */
[----:B------:R-:W-:Y:S01]  /*2910*/  PRMT R92, RZ, 0x7610, R92 ;  /* 0x00007610ff5c7816 */ /* 0x000fe2000000005c */
[----:B------:R-:W-:Y:S02]  /*2920*/  FADD.FTZ R207, R72, R207 ;  /* 0x000000cf48cf7221 */ /* 0x000fe40000010000 */
[----:B------:R-:W-:Y:S02]  /*2930*/  FFMA.FTZ R8, R79, R72, R8 ;  /* 0x000000484f087223 */ /* 0x000fe40000010008 */
[----:B------:R-:W-:Y:S02]  /*2940*/  FMUL.FTZ R235, R202, R235 ;  /* 0x000000ebcaeb7220 */ /* 0x000fe40000410000 */
[----:B------:R-:W-:Y:S02]  /*2950*/  FMUL.FTZ R72, R237, R88 ;  /* 0x00000058ed487220 */ /* 0x000fe40000410000 */
[----:B------:R-:W-:-:S02]  /*2960*/  FADD.FTZ R165, R92, R165 ;  /* 0x000000a55ca57221 */ /* 0x000fc40000010000 */
[-C--:B------:R-:W-:Y:S02]  /*2970*/  FFMA.FTZ R126, R235, R92.reuse, R126 ;  /* 0x0000005ceb7e7223 */ /* 0x080fe4000001007e */
[----:B------:R-:W-:Y:S01]  /*2980*/  FFMA.FTZ R92, R67, R92, R72 ;  /* 0x0000005c435c7223 */ /* 0x000fe20000010048 */
[----:B------:R-:W-:Y:S01]  /*2990*/  PRMT R72, RZ, 0x5410, R85 ;  /* 0x00005410ff487816 */ /* 0x000fe20000000055 */
[----:B------:R-:W-:Y:S01]  /*29a0*/  FADD.FTZ R206, R88, R206 ;  /* 0x000000ce58ce7221 */ /* 0x000fe20000010000 */
[----:B------:R-:W4:Y:S03]  /*29b0*/  LDL R67, [R1+0x10c] ;  /* 0x00010c0001437983 */ /* 0x000f260000100800 */
[----:B------:R-:W-:Y:S01]  /*29c0*/  FADD.FTZ R72, -R228, R72 ;  /* 0x00000048e4487221 */ /* 0x000fe20000010100 */
[----:B------:R-:W4:Y:S01]  /*29d0*/  LDL.LU R237, [R1+0x4] ;  /* 0x0000040001ed7983 */ /* 0x000f220000300800 */
[----:B------:R-:W-:-:S02]  /*29e0*/  FFMA.FTZ R9, R235, R88, R9 ;  /* 0x00000058eb097223 */ /* 0x000fc40000010009 */
[----:B------:R-:W-:Y:S01]  /*29f0*/  FMUL.FTZ R88, R202, R72 ;  /* 0x00000048ca587220 */ /* 0x000fe20000410000 */
[----:B------:R-:W-:Y:S01]  /*2a00*/  PRMT R72, RZ, 0x5410, R89 ;  /* 0x00005410ff487816 */ /* 0x000fe20000000059 */
[----:B------:R-:W-:Y:S02]  /*2a10*/  FADD.FTZ R164, R73, R164 ;  /* 0x000000a449a47221 */ /* 0x000fe40000010000 */
[----:B------:R-:W-:Y:S01]  /*2a20*/  FFMA.FTZ R125, R79, R73, R125 ;  /* 0x000000494f7d7223 */ /* 0x000fe2000001007d */
[----:B------:R-:W-:Y:S01]  /*2a30*/  PRMT R73, RZ, 0x5410, R93 ;  /* 0x00005410ff497816 */ /* 0x000fe2000000005d */
[----:B------:R-:W-:Y:S01]  /*2a40*/  FMUL.FTZ R84, R236, R72 ;  /* 0x00000048ec547220 */ /* 0x000fe20000410000 */
[----:B------:R-:W-:Y:S02]  /*2a50*/  PRMT R236, RZ, 0x7610, R85 ;  /* 0x00007610ffec7816 */ /* 0x000fe40000000055 */
[----:B------:R-:W-:Y:S01]  /*2a60*/  PRMT R89, RZ, 0x7610, R89 ;  /* 0x00007610ff597816 */ /* 0x000fe20000000059 */
[----:B------:R-:W-:-:S02]  /*2a70*/  FADD.FTZ R209, R72, R209 ;  /* 0x000000d148d17221 */ /* 0x000fc40000010000 */
[----:B------:R-:W-:Y:S01]  /*2a80*/  FADD.FTZ R236, -R228, R236 ;  /* 0x000000ece4ec7221 */ /* 0x000fe20000010100 */
[----:B------:R-:W-:Y:S01]  /*2a90*/  PRMT R93, RZ, 0x7610, R93 ;  /* 0x00007610ff5d7816 */ /* 0x000fe2000000005d */
[----:B------:R-:W-:Y:S02]  /*2aa0*/  FFMA.FTZ R6, R88, R72, R6 ;  /* 0x0000004858067223 */ /* 0x000fe40000010006 */
[----:B---3--:R-:W-:Y:S02]  /*2ab0*/  FMUL.FTZ R72, R66, R89 ;  /* 0x0000005942487220 */ /* 0x008fe40000410000 */
[----:B------:R-:W-:Y:S01]  /*2ac0*/  FMUL.FTZ R236, R202, R236 ;  /* 0x000000eccaec7220 */ /* 0x000fe20000410000 */
[----:B------:R-:W3:Y:S01]  /*2ad0*/  LDL R66, [R1+0x108] ;  /* 0x0001080001427983 */ /* 0x000ee20000100800 */
[----:B------:R-:W-:Y:S02]  /*2ae0*/  FADD.FTZ R163, R93, R163 ;  /* 0x000000a35da37221 */ /* 0x000fe40000010000 */
[----:B------:R-:W-:-:S02]  /*2af0*/  FFMA.FTZ R124, R236, R93, R124 ;  /* 0x0000005dec7c7223 */ /* 0x000fc4000001007c */
[----:B--2---:R-:W-:Y:S02]  /*2b00*/  FFMA.FTZ R84, R64, R73, R84 ;  /* 0x0000004940547223 */ /* 0x004fe40000010054 */
[----:B------:R-:W2:Y:S01]  /*2b10*/  LDL R64, [R1+0x104] ;  /* 0x0001040001407983 */ /* 0x000ea20000100800 */
[----:B----4-:R-:W-:-:S03]  /*2b20*/  FFMA.FTZ R93, R65, R93, R72 ;  /* 0x0000005d415d7223 */ /* 0x010fc60000010048 */
[----:B------:R-:W4:Y:S01]  /*2b30*/  LDL.LU R65, [R1] ;  /* 0x0000000001417983 */ /* 0x000f220000300800 */
[----:B------:R-:W-:-:S03]  /*2b40*/  PRMT R72, RZ, 0x5410, R86 ;  /* 0x00005410ff487816 */ /* 0x000fc60000000056 */
[----:B------:R-:W4:Y:S02]  /*2b50*/  LDL R239, [R1+0xfc] ;  /* 0x0000fc0001ef7983 */ /* 0x000f240000100800 */
[----:B------:R-:W-:Y:S02]  /*2b60*/  FADD.FTZ R72, -R228, R72 ;  /* 0x00000048e4487221 */ /* 0x000fe40000010100 */
[----:B------:R-:W-:Y:S01]  /*2b70*/  FADD.FTZ R208, R89, R208 ;  /* 0x000000d059d07221 */ /* 0x000fe20000010000 */
[----:B------:R-:W4:Y:S01]  /*2b80*/  LDL R238, [R1+0x100] ;  /* 0x0001000001ee7983 */ /* 0x000f220000100800 */
[----:B------:R-:W-:Y:S02]  /*2b90*/  FFMA.FTZ R7, R236, R89, R7 ;  /* 0x00000059ec077223 */ /* 0x000fe40000010007 */
[----:B------:R-:W-:Y:S01]  /*2ba0*/  FMUL.FTZ R89, R202, R72 ;  /* 0x00000048ca597220 */ /* 0x000fe20000410000 */
[----:B------:R-:W-:Y:S01]  /*2bb0*/  PRMT R72, RZ, 0x5410, R90 ;  /* 0x00005410ff487816 */ /* 0x000fe2000000005a */
[----:B------:R-:W-:-:S02]  /*2bc0*/  FADD.FTZ R162, R73, R162 ;  /* 0x000000a249a27221 */ /* 0x000fc40000010000 */
[----:B------:R-:W-:Y:S01]  /*2bd0*/  FFMA.FTZ R123, R88, R73, R123 ;  /* 0x00000049587b7223 */ /* 0x000fe2000001007b */
[----:B------:R-:W-:Y:S02]  /*2be0*/  PRMT R73, RZ, 0x5410, R94 ;  /* 0x00005410ff497816 */ /* 0x000fe4000000005e */
[----:B------:R-:W-:Y:S01]  /*2bf0*/  PRMT R90, RZ, 0x7610, R90 ;  /* 0x00007610ff5a7816 */ /* 0x000fe2000000005a */
[-C--:B------:R-:W-:Y:S02]  /*2c00*/  FFMA.FTZ R4, R89, R72.reuse, R4 ;  /* 0x0000004859047223 */ /* 0x080fe40000010004 */
[----:B------:R-:W-:Y:S02]  /*2c10*/  FMUL.FTZ R85, R67, R72 ;  /* 0x0000004843557220 */ /* 0x000fe40000410000 */
[----:B------:R-:W4:Y:S01]  /*2c20*/  LDL.LU R67, [R1+0xc] ;  /* 0x00000c0001437983 */ /* 0x000f220000300800 */
[----:B------:R-:W-:Y:S02]  /*2c30*/  FADD.FTZ R237, R72, R237 ;  /* 0x000000ed48ed7221 */ /* 0x000fe40000010000 */
[----:B------:R-:W-:Y:S01]  /*2c40*/  FFMA.FTZ R85, R240, R73, R85 ;  /* 0x00000049f0557223 */ /* 0x000fe20000010055 */
[----:B------:R-:W4:Y:S04]  /*2c50*/  LDL R241, [R1+0xf4] ;  /* 0x0000f40001f17983 */ /* 0x000f280000100800 */
[----:B------:R-:W4:Y:S04]  /*2c60*/  LDL R240, [R1+0xf8] ;  /* 0x0000f80001f07983 */ /* 0x000f280000100800 */
[----:B------:R0:W-:Y:S01]  /*2c70*/  STL [R1+0x4], R237 ;  /* 0x000004ed01007387 */ /* 0x0001e20000100800 */
[----:B------:R-:W-:-:S02]  /*2c80*/  PRMT R94, RZ, 0x7610, R94 ;  /* 0x00007610ff5e7816 */ /* 0x000fc4000000005e */
[----:B0-----:R-:W-:-:S05]  /*2c90*/  PRMT R237, RZ, 0x7610, R86 ;  /* 0x00007610ffed7816 */ /* 0x001fca0000000056 */
[----:B------:R-:W-:-:S04]  /*2ca0*/  FADD.FTZ R237, -R228, R237 ;  /* 0x000000ede4ed7221 */ /* 0x000fc80000010100 */
[----:B------:R-:W-:Y:S02]  /*2cb0*/  FMUL.FTZ R237, R202, R237 ;  /* 0x000000edcaed7220 */ /* 0x000fe40000410000 */
[----:B------:R-:W-:Y:S02]  /*2cc0*/  FADD.FTZ R161, R94, R161 ;  /* 0x000000a15ea17221 */ /* 0x000fe40000010000 */
[----:B------:R-:W-:Y:S02]  /*2cd0*/  FFMA.FTZ R122, R237, R94, R122 ;  /* 0x0000005eed7a7223 */ /* 0x000fe4000001007a */
[----:B--2---:R-:W-:Y:S02]  /*2ce0*/  FMUL.FTZ R72, R64, R90 ;  /* 0x0000005a40487220 */ /* 0x004fe40000410000 */
[----:B------:R-:W2:Y:S02]  /*2cf0*/  LDL.LU R64, [R1+0x8] ;  /* 0x0000080001407983 */ /* 0x000ea40000300800 */
[----:B---3--:R-:W-:-:S02]  /*2d00*/  FFMA.FTZ R94, R66, R94, R72 ;  /* 0x0000005e425e7223 */ /* 0x008fc40000010048 */
[----:B------:R-:W3:Y:S01]  /*2d10*/  LDL R66, [R1+0xec] ;  /* 0x0000ec0001427983 */ /* 0x000ee20000100800 */
[----:B----4-:R-:W-:-:S05]  /*2d20*/  FADD.FTZ R65, R90, R65 ;  /* 0x000000415a417221 */ /* 0x010fca0000010000 */
[----:B------:R0:W-:Y:S04]  /*2d30*/  STL [R1], R65 ;  /* 0x0000004101007387 */ /* 0x0001e80000100800 */
[----:B0-----:R-:W4:Y:S01]  /*2d40*/  LDL R65, [R1+0xf0] ;  /* 0x0000f00001417983 */ /* 0x001f220000100800 */
[----:B------:R-:W-:Y:S01]  /*2d50*/  PRMT R72, RZ, 0x5410, R87 ;  /* 0x00005410ff487816 */ /* 0x000fe20000000057 */
[----:B------:R-:W-:-:S04]  /*2d60*/  FFMA.FTZ R5, R237, R90, R5 ;  /* 0x0000005aed057223 */ /* 0x000fc80000010005 */
[----:B------:R-:W-:-:S04]  /*2d70*/  FADD.FTZ R72, -R228, R72 ;  /* 0x00000048e4487221 */ /* 0x000fc80000010100 */
[----:B------:R-:W-:Y:S01]  /*2d80*/  FMUL.FTZ R90, R202, R72 ;  /* 0x00000048ca5a7220 */ /* 0x000fe20000410000 */
[----:B------:R-:W-:-:S05]  /*2d90*/  PRMT R72, RZ, 0x5410, R91 ;  /* 0x00005410ff487816 */ /* 0x000fca000000005b */
[----:B------:R-:W-:Y:S02]  /*2da0*/  FMUL.FTZ R86, R239, R72 ;  /* 0x00000048ef567220 */ /* 0x000fe40000410000 */
[----:B------:R-:W4:Y:S01]  /*2db0*/  LDL.LU R239, [R1+0x18] ;  /* 0x0000180001ef7983 */ /* 0x000f220000300800 */
[----:B------:R-:W-:Y:S01]  /*2dc0*/  FADD.FTZ R67, R72, R67 ;  /* 0x0000004348437221 */ /* 0x000fe20000010000 */
[----:B------:R-:W-:-:S04]  /*2dd0*/  PRMT R91, RZ, 0x7610, R91 ;  /* 0x00007610ff5b7816 */ /* 0x000fc8000000005b */
[----:B------:R0:W-:Y:S04]  /*2de0*/  STL [R1+0xc], R67 ;  /* 0x00000c4301007387 */ /* 0x0001e80000100800 */
[----:B0-----:R-:W4:Y:S01]  /*2df0*/  LDL R67, [R1+0xe4] ;  /* 0x0000e40001437983 */ /* 0x001f220000100800 */
[----:B------:R-:W-:Y:S02]  /*2e00*/  FADD.FTZ R160, R73, R160 ;  /* 0x000000a049a07221 */ /* 0x000fe40000010000 */
[----:B------:R-:W-:Y:S01]  /*2e10*/  FFMA.FTZ R121, R89, R73, R121 ;  /* 0x0000004959797223 */ /* 0x000fe20000010079 */
[----:B------:R-:W-:-:S05]  /*2e20*/  PRMT R73, RZ, 0x5410, R95 ;  /* 0x00005410ff497816 */ /* 0x000fca000000005f */
[----:B------:R-:W-:Y:S01]  /*2e30*/  FFMA.FTZ R86, R238, R73, R86 ;  /* 0x00000049ee567223 */ /* 0x000fe20000010056 */
[----:B------:R-:W-:Y:S01]  /*2e40*/  PRMT R238, RZ, 0x7610, R87 ;  /* 0x00007610ffee7816 */ /* 0x000fe20000000057 */
[----:B------:R-:W-:Y:S01]  /*2e50*/  FFMA.FTZ R2, R90, R72, R2 ;  /* 0x000000485a027223 */ /* 0x000fe20000010002 */
[----:B------:R-:W-:-:S03]  /*2e60*/  PRMT R95, RZ, 0x7610, R95 ;  /* 0x00007610ff5f7816 */ /* 0x000fc6000000005f */
[----:B------:R-:W-:Y:S02]  /*2e70*/  FADD.FTZ R238, -R228, R238 ;  /* 0x000000eee4ee7221 */ /* 0x000fe40000010100 */
[----:B------:R-:W-:Y:S02]  /*2e80*/  FMUL.FTZ R72, R241, R91 ;  /* 0x0000005bf1487220 */ /* 0x000fe40000410000 */
[----:B------:R-:W-:Y:S02]  /*2e90*/  FMUL.FTZ R238, R202, R238 ;  /* 0x000000eecaee7220 */ /* 0x000fe40000410000 */
[----:B------:R-:W-:Y:S02]  /*2ea0*/  FADD.FTZ R159, R95, R159 ;  /* 0x0000009f5f9f7221 */ /* 0x000fe40000010000 */
[-C--:B------:R-:W-:Y:S02]  /*2eb0*/  FFMA.FTZ R120, R238, R95.reuse, R120 ;  /* 0x0000005fee787223 */ /* 0x080fe40000010078 */
[----:B------:R-:W-:Y:S01]  /*2ec0*/  FFMA.FTZ R95, R240, R95, R72 ;  /* 0x0000005ff05f7223 */ /* 0x000fe20000010048 */
[----:B------:R-:W-:Y:S01]  /*2ed0*/  PRMT R72, RZ, 0x5410, R96 ;  /* 0x00005410ff487816 */ /* 0x000fe20000000060 */
[----:B------:R-:W-:-:S04]  /*2ee0*/  FFMA.FTZ R3, R238, R91, R3 ;  /* 0x0000005bee037223 */ /* 0x000fc80000010003 */
[----:B------:R-:W-:Y:S02]  /*2ef0*/  FADD.FTZ R72, -R228, R72 ;  /* 0x00000048e4487221 */ /* 0x000fe40000010100 */
[----:B------:R-:W-:Y:S02]  /*2f00*/  FADD.FTZ R158, R73, R158 ;  /* 0x0000009e499e7221 */ /* 0x000fe40000010000 */
[----:B------:R-:W-:Y:S01]  /*2f10*/  FFMA.FTZ R43, R90, R73, R43 ;  /* 0x000000495a2b7223 */ /* 0x000fe2000001002b */
[----:B------:R-:W-:Y:S01]  /*2f20*/  PRMT R73, RZ, 0x5410, R104 ;  /* 0x00005410ff497816 */ /* 0x000fe20000000068 */
[----:B--2---:R-:W-:-:S05]  /*2f30*/  FADD.FTZ R64, R91, R64 ;  /* 0x000000405b407221 */ /* 0x004fca0000010000 */
[----:B------:R0:W-:Y:S04]  /*2f40*/  STL [R1+0x8], R64 ;  /* 0x0000084001007387 */ /* 0x0001e80000100800 */
[----:B0-----:R-:W2:Y:S01]  /*2f50*/  LDL R64, [R1+0xe8] ;  /* 0x0000e80001407983 */ /* 0x001ea20000100800 */
[----:B------:R-:W-:Y:S01]  /*2f60*/  FMUL.FTZ R91, R202, R72 ;  /* 0x00000048ca5b7220 */ /* 0x000fe20000410000 */
[----:B------:R-:W-:-:S05]  /*2f70*/  PRMT R72, RZ, 0x5410, R100 ;  /* 0x00005410ff487816 */ /* 0x000fca0000000064 */
[----:B---3--:R-:W-:Y:S02]  /*2f80*/  FMUL.FTZ R87, R66, R72 ;  /* 0x0000004842577220 */ /* 0x008fe40000410000 */
[----:B------:R-:W3:Y:S04]  /*2f90*/  LDL.LU R66, [R1+0x14] ;  /* 0x0000140001427983 */ /* 0x000ee80000300800 */
[----:B------:R-:W3:Y:S01]  /*2fa0*/  LDL R243, [R1+0xdc] ;  /* 0x0000dc0001f37983 */ /* 0x000ee20000100800 */
[----:B----4-:R-:W-:-:S03]  /*2fb0*/  FFMA.FTZ R87, R65, R73, R87 ;  /* 0x0000004941577223 */ /* 0x010fc60000010057 */
[----:B------:R-:W4:Y:S04]  /*2fc0*/  LDL R65, [R1+0xe0] ;  /* 0x0000e00001417983 */ /* 0x000f280000100800 */
[----:B------:R-:W4:Y:S01]  /*2fd0*/  LDL.LU R240, [R1+0x20] ;  /* 0x0000200001f07983 */ /* 0x000f220000300800 */
[----:B------:R-:W-:-:S05]  /*2fe0*/  FADD.FTZ R239, R72, R239 ;  /* 0x000000ef48ef7221 */ /* 0x000fca0000010000 */
[----:B------:R0:W-:Y:S04]  /*2ff0*/  STL [R1+0x18], R239 ;  /* 0x000018ef01007387 */ /* 0x0001e80000100800 */
[----:B------:R-:W4:Y:S01]  /*3000*/  LDL R242, [R1+0xd4] ;  /* 0x0000d40001f27983 */ /* 0x000f220000100800 */
[----:B------:R-:W-:-:S03]  /*3010*/  PRMT R100, RZ, 0x7610, R100 ;  /* 0x00007610ff647816 */ /* 0x000fc60000000064 */
[----:B------:R-:W4:Y:S01]  /*3020*/  LDL R241, [R1+0xd8] ;  /* 0x0000d80001f17983 */ /* 0x000f220000100800 */
[----:B0-----:R-:W-:Y:S01]  /*3030*/  PRMT R239, RZ, 0x7610, R96 ;  /* 0x00007610ffef7816 */ /* 0x001fe20000000060 */
[----:B------:R-:W-:Y:S01]  /*3040*/  FFMA.FTZ R183, R91, R72, R183 ;  /* 0x000000485bb77223 */ /* 0x000fe200000100b7 */
[----:B------:R-:W-:Y:S01]  /*3050*/  PRMT R104, RZ, 0x7610, R104 ;  /* 0x00007610ff687816 */ /* 0x000fe20000000068 */
[----:B------:R-:W-:Y:S02]  /*3060*/  FMUL.FTZ R72, R67, R100 ;  /* 0x0000006443487220 */ /* 0x000fe40000410000 */
[----:B------:R-:W-:Y:S01]  /*3070*/  FADD.FTZ R239, -R228, R239 ;  /* 0x000000efe4ef7221 */ /* 0x000fe20000010100 */
[----:B------:R-:W4:Y:S03]  /*3080*/  LDL.LU R67, [R1+0x1c] ;  /* 0x00001c0001437983 */ /* 0x000f260000300800 */
[----:B------:R-:W-:-:S02]  /*3090*/  FMUL.FTZ R239, R202, R239 ;  /* 0x000000efcaef7220 */ /* 0x000fc40000410000 */
[----:B------:R-:W-:Y:S02]  /*30a0*/  FADD.FTZ R157, R104, R157 ;  /* 0x0000009d689d7221 */ /* 0x000fe40000010000 */
[C---:B------:R-:W-:Y:S02]  /*30b0*/  FFMA.FTZ R42, R239.reuse, R104, R42 ;  /* 0x00000068ef2a7223 */ /* 0x040fe4000001002a */
[----:B------:R-:W-:Y:S02]  /*30c0*/  FFMA.FTZ R182, R239, R100, R182 ;  /* 0x00000064efb67223 */ /* 0x000fe400000100b6 */
[----:B------:R-:W-:Y:S02]  /*30d0*/  FADD.FTZ R156, R73, R156 ;  /* 0x0000009c499c7221 */ /* 0x000fe40000010000 */
[----:B------:R-:W-:Y:S01]  /*30e0*/  FFMA.FTZ R41, R91, R73, R41 ;  /* 0x000000495b297223 */ /* 0x000fe20000010029 */
[----:B------:R-:W-:Y:S01]  /*30f0*/  PRMT R73, RZ, 0x5410, R105 ;  /* 0x00005410ff497816 */ /* 0x000fe20000000069 */
[----:B--2---:R-:W-:-:S02]  /*3100*/  FFMA.FTZ R104, R64, R104, R72 ;  /* 0x0000006840687223 */ /* 0x004fc40000010048 */
[----:B------:R-:W2:Y:S01]  /*3110*/  LDL R64, [R1+0xcc] ;  /* 0x0000cc0001407983 */ /* 0x000ea20000100800 */
[----:B------:R-:W-:-:S05]  /*3120*/  PRMT R72, RZ, 0x5410, R97 ;  /* 0x00005410ff487816 */ /* 0x000fca0000000061 */
[----:B------:R-:W-:Y:S02]  /*3130*/  FADD.FTZ R72, -R228, R72 ;  /* 0x00000048e4487221 */ /* 0x000fe40000010100 */
[----:B---3--:R-:W-:Y:S02]  /*3140*/  FADD.FTZ R66, R100, R66 ;  /* 0x0000004264427221 */ /* 0x008fe40000010000 */
[----:B------:R-:W-:Y:S01]  /*3150*/  FMUL.FTZ R100, R202, R72 ;  /* 0x00000048ca647220 */ /* 0x000fe20000410000 */
[----:B------:R-:W-:Y:S02]  /*3160*/  PRMT R72, RZ, 0x5410, R101 ;  /* 0x00005410ff487816 */ /* 0x000fe40000000065 */
[----:B------:R0:W-:Y:S03]  /*3170*/  STL [R1+0x14], R66 ;  /* 0x0000144201007387 */ /* 0x0001e60000100800 */
[----:B------:R-:W-:-:S04]  /*3180*/  FMUL.FTZ R96, R243, R72 ;  /* 0x00000048f3607220 */ /* 0x000fc80000410000 */
[----:B----4-:R-:W-:Y:S01]  /*3190*/  FFMA.FTZ R96, R65, R73, R96 ;  /* 0x0000004941607223 */ /* 0x010fe20000010060 */
[----:B0-----:R-:W3:Y:S04]  /*31a0*/  LDL R66, [R1+0xd0] ;  /* 0x0000d00001427983 */ /* 0x001ee80000100800 */
[----:B------:R-:W4:Y:S01]  /*31b0*/  LDL.LU R65, [R1+0x40] ;  /* 0x0000400001417983 */ /* 0x000f220000300800 */
[----:B------:R-:W-:-:S05]  /*31c0*/  FADD.FTZ R240, R72, R240 ;  /* 0x000000f048f07221 */ /* 0x000fca0000010000 */
[----:B------:R0:W-:Y:S01]  /*31d0*/  STL [R1+0x20], R240 ;  /* 0x000020f001007387 */ /* 0x0001e20000100800 */
[----:B------:R-:W-:Y:S02]  /*31e0*/  PRMT R101, RZ, 0x7610, R101 ;  /* 0x00007610ff657816 */ /* 0x000fe40000000065 */
[----:B0-----:R-:W-:Y:S01]  /*31f0*/  PRMT R240, RZ, 0x7610, R97 ;  /* 0x00007610fff07816 */ /* 0x001fe20000000061 */
        /* <DEDUP_REMOVED lines=9> */
[----:B------:R-:W-:-:S04]  /*3290*/  FADD.FTZ R67, R101, R67 ;  /* 0x0000004365437221 */ /* 0x000fc80000010000 */
[----:B------:R-:W-:Y:S02]  /*32a0*/  FADD.FTZ R72, -R228, R72 ;  /* 0x00000048e4487221 */ /* 0x000fe40000010100 */
[----:B------:R-:W-:Y:S02]  /*32b0*/  FFMA.FTZ R248, R240, R101, R248 ;  /* 0x00000065f0f87223 */ /* 0x000fe400000100f8 */
[----:B------:R-:W-:Y:S01]  /*32c0*/  FMUL.FTZ R101, R202, R72 ;  /* 0x00000048ca657220 */ /* 0x000fe20000410000 */
[----:B------:R-:W-:Y:S01]  /*32d0*/  PRMT R72, RZ, 0x5410, R102 ;  /* 0x00005410ff487816 */ /* 0x000fe20000000066 */
[----:B------:R0:W-:Y:S04]  /*32e0*/  STL [R1+0x1c], R67 ;  /* 0x00001c4301007387 */ /* 0x0001e80000100800 */
[----:B------:R-:W3:Y:S01]  /*32f0*/  LDL R246, [R1+0xc8] ;  /* 0x0000c80001f67983 */ /* 0x000ee20000100800 */
[----:B--2---:R-:W-:-:S03]  /*3300*/  FMUL.FTZ R97, R64, R72 ;  /* 0x0000004840617220 */ /* 0x004fc60000410000 */
[----:B------:R-:W2:Y:S04]  /*3310*/  LDL R64, [R1+0xc4] ;  /* 0x0000c40001407983 */ /* 0x000ea80000100800 */
[----:B------:R-:W2:Y:S04]  /*3320*/  LDL.LU R245, [R1+0x3c] ;  /* 0x00003c0001f57983 */ /* 0x000ea80000300800 */
[----:B------:R-:W2:Y:S04]  /*3330*/  LDL R244, [R1+0xbc] ;  /* 0x0000bc0001f47983 */ /* 0x000ea80000100800 */
[----:B------:R-:W2:Y:S04]  /*3340*/  LDL R243, [R1+0xc0] ;  /* 0x0000c00001f37983 */ /* 0x000ea80000100800 */
[----:B------:R-:W2:Y:S04]  /*3350*/  LDL.LU R242, [R1+0x48] ;  /* 0x0000480001f27983 */ /* 0x000ea80000300800 */
[----:B0-----:R-:W2:Y:S01]  /*3360*/  LDL.LU R67, [R1+0x10] ;  /* 0x0000100001437983 */ /* 0x001ea20000300800 */
[----:B----4-:R-:W-:-:S05]  /*3370*/  FADD.FTZ R65, R72, R65 ;  /* 0x0000004148417221 */ /* 0x010fca0000010000 */
[----:B------:R0:W-:Y:S04]  /*3380*/  STL [R1+0x40], R65 ;  /* 0x0000404101007387 */ /* 0x0001e80000100800 */
[----:B0-----:R-:W4:Y:S01]  /*3390*/  LDL R65, [R1+0xb4] ;  /* 0x0000b40001417983 */ /* 0x001f220000100800 */
[----:B------:R-:W-:Y:S02]  /*33a0*/  FADD.FTZ R154, R73, R154 ;  /* 0x0000009a499a7221 */ /* 0x000fe40000010000 */
[----:B------:R-:W-:Y:S01]  /*33b0*/  FFMA.FTZ R39, R100, R73, R39 ;  /* 0x0000004964277223 */ /* 0x000fe20000010027 */
[----:B------:R-:W-:Y:S02]  /*33c0*/  PRMT R73, RZ, 0x5410, R106 ;  /* 0x00005410ff497816 */ /* 0x000fe4000000006a */
[----:B------:R-:W-:Y:S01]  /*33d0*/  PRMT R102, RZ, 0x7610, R102 ;  /* 0x00007610ff667816 */ /* 0x000fe20000000066 */
[----:B------:R-:W-:-:S02]  /*33e0*/  FFMA.FTZ R251, R101, R72, R251 ;  /* 0x0000004865fb7223 */ /* 0x000fc400000100fb */
[----:B---3--:R-:W-:Y:S02]  /*33f0*/  FFMA.FTZ R97, R66, R73, R97 ;  /* 0x0000004942617223 */ /* 0x008fe40000010061 */
[----:B------:R-:W3:Y:S01]  /*3400*/  LDL R66, [R1+0xb8] ;  /* 0x0000b80001427983 */ /* 0x000ee20000100800 */
[----:B------:R-:W-:Y:S02]  /*3410*/  PRMT R241, RZ, 0x7610, R98 ;  /* 0x00007610fff17816 */ /* 0x000fe40000000062 */
[----:B------:R-:W-:-:S03]  /*3420*/  PRMT R106, RZ, 0x7610, R106 ;  /* 0x00007610ff6a7816 */ /* 0x000fc6000000006a */
[----:B------:R-:W-:-:S04]  /*3430*/  FADD.FTZ R241, -R228, R241 ;  /* 0x000000f1e4f17221 */ /* 0x000fc80000010100 */
[----:B------:R-:W-:Y:S02]  /*3440*/  FMUL.FTZ R241, R202, R241 ;  /* 0x000000f1caf17220 */ /* 0x000fe40000410000 */
[----:B------:R-:W-:Y:S02]  /*3450*/  FADD.FTZ R153, R106, R153 ;  /* 0x000000996a997221 */ /* 0x000fe40000010000 */
[C---:B------:R-:W-:Y:S02]  /*3460*/  FFMA.FTZ R38, R241.reuse, R106, R38 ;  /* 0x0000006af1267223 */ /* 0x040fe40000010026 */
[----:B------:R-:W-:Y:S02]  /*3470*/  FFMA.FTZ R250, R241, R102, R250 ;  /* 0x00000066f1fa7223 */ /* 0x000fe400000100fa */
[----:B------:R-:W-:Y:S02]  /*3480*/  FADD.FTZ R152, R73, R152 ;  /* 0x0000009849987221 */ /* 0x000fe40000010000 */
[----:B------:R-:W-:Y:S01]  /*3490*/  FFMA.FTZ R37, R101, R73, R37 ;  /* 0x0000004965257223 */ /* 0x000fe20000010025 */
[----:B------:R-:W-:-:S05]  /*34a0*/  PRMT R73, RZ, 0x5410, R107 ;  /* 0x00005410ff497816 */ /* 0x000fca000000006b */
[----:B------:R-:W-:Y:S02]  /*34b0*/  FADD.FTZ R150, R73, R150 ;  /* 0x0000009649967221 */ /* 0x000fe40000010000 */
[----:B--2---:R-:W-:Y:S02]  /*34c0*/  FMUL.FTZ R72, R64, R102 ;  /* 0x0000006640487220 */ /* 0x004fe40000410000 */
[----:B------:R-:W2:Y:S02]  /*34d0*/  LDL.LU R64, [R1+0x44] ;  /* 0x0000440001407983 */ /* 0x000ea40000300800 */
[----:B------:R-:W-:Y:S01]  /*34e0*/  FFMA.FTZ R106, R246, R106, R72 ;  /* 0x0000006af66a7223 */ /* 0x000fe20000010048 */
[----:B------:R-:W-:Y:S01]  /*34f0*/  PRMT R72, RZ, 0x5410, R99 ;  /* 0x00005410ff487816 */ /* 0x000fe20000000063 */
[----:B------:R-:W-:-:S04]  /*3500*/  FADD.FTZ R245, R102, R245 ;  /* 0x000000f566f57221 */ /* 0x000fc80000010000 */
[----:B------:R-:W-:-:S04]  /*3510*/  FADD.FTZ R72, -R228, R72 ;  /* 0x00000048e4487221 */ /* 0x000fc80000010100 */
[----:B------:R-:W-:Y:S01]  /*3520*/  FMUL.FTZ R102, R202, R72 ;  /* 0x00000048ca667220 */ /* 0x000fe20000410000 */
[----:B------:R-:W-:-:S05]  /*3530*/  PRMT R72, RZ, 0x5410, R103 ;  /* 0x00005410ff487816 */ /* 0x000fca0000000067 */
[-C--:B------:R-:W-:Y:S02]  /*3540*/  FMUL.FTZ R98, R244, R72.reuse ;  /* 0x00000048f4627220 */ /* 0x080fe40000410000 */
[----:B------:R-:W-:Y:S02]  /*3550*/  FADD.FTZ R242, R72, R242 ;  /* 0x000000f248f27221 */ /* 0x000fe40000010000 */
[C---:B------:R-:W-:Y:S01]  /*3560*/  FFMA.FTZ R67, R102.reuse, R72, R67 ;  /* 0x0000004866437223 */ /* 0x040fe20000010043 */
[----:B------:R-:W-:Y:S01]  /*3570*/  PRMT R72, RZ, 0x7610, R99 ;  /* 0x00007610ff487816 */ /* 0x000fe20000000063 */
[-C--:B------:R-:W-:Y:S02]  /*3580*/  FFMA.FTZ R35, R102, R73.reuse, R35 ;  /* 0x0000004966237223 */ /* 0x080fe40000010023 */
[----:B------:R-:W-:Y:S01]  /*3590*/  FFMA.FTZ R98, R243, R73, R98 ;  /* 0x00000049f3627223 */ /* 0x000fe20000010062 */
[----:B------:R-:W-:Y:S01]  /*35a0*/  PRMT R73, RZ, 0x7610, R103 ;  /* 0x00007610ff497816 */ /* 0x000fe20000000067 */
[----:B------:R-:W-:Y:S01]  /*35b0*/  FADD.FTZ R72, -R228, R72 ;  /* 0x00000048e4487221 */ /* 0x000fe20000010100 */
[----:B------:R0:W-:Y:S03]  /*35c0*/  STL [R1+0x3c], R245 ;  /* 0x00003cf501007387 */ /* 0x0001e60000100800 */
[----:B------:R-:W-:Y:S01]  /*35d0*/  FMUL.FTZ R103, R202, R72 ;  /* 0x00000048ca677220 */ /* 0x000fe20000410000 */
[----:B------:R1:W-:Y:S04]  /*35e0*/  STL [R1+0x48], R242 ;  /* 0x000048f201007387 */ /* 0x0003e80000100800 */
[----:B------:R-:W-:Y:S01]  /*35f0*/  STL [R1+0x10], R67 ;  /* 0x0000104301007387 */ /* 0x000fe20000100800 */
[----:B----4-:R-:W-:-:S03]  /*3600*/  FMUL.FTZ R72, R65, R73 ;  /* 0x0000004941487220 */ /* 0x010fc60000410000 */
[----:B------:R-:W4:Y:S01]  /*3610*/  LDL R65, [R1+0xac] ;  /* 0x0000ac0001417983 */ /* 0x000f220000100800 */
[----:B------:R-:W-:Y:S01]  /*3620*/  PRMT R99, RZ, 0x7610, R107 ;  /* 0x00007610ff637816 */ /* 0x000fe2000000006b */
[----:B------:R-:W-:Y:S01]  /*3630*/  FFMA.FTZ R252, R103, R73, R252 ;  /* 0x0000004967fc7223 */ /* 0x000fe200000100fc */
[----:B0-----:R-:W-:-:S03]  /*3640*/  PRMT R245, RZ, 0x5410, R111 ;  /* 0x00005410fff57816 */ /* 0x001fc6000000006f */
[----:B------:R-:W-:Y:S02]  /*3650*/  FADD.FTZ R151, R99, R151 ;  /* 0x0000009763977221 */ /* 0x000fe40000010000 */
[-C--:B------:R-:W-:Y:S01]  /*3660*/  FFMA.FTZ R36, R103, R99.reuse, R36 ;  /* 0x0000006367247223 */ /* 0x080fe20000010024 */
[--C-:B------:R-:W-:Y:S01]  /*3670*/  PRMT R244, RZ, 0x7610, R109.reuse ;  /* 0x00007610fff47816 */ /* 0x100fe2000000006d */
[----:B---3--:R-:W-:Y:S01]  /*3680*/  FFMA.FTZ R99, R66, R99, R72 ;  /* 0x0000006342637223 */ /* 0x008fe20000010048 */
[----:B------:R-:W-:Y:S02]  /*3690*/  PRMT R72, RZ, 0x5410, R109 ;  /* 0x00005410ff487816 */ /* 0x000fe4000000006d */
[----:B------:R-:W-:Y:S02]  /*36a0*/  PRMT R111, RZ, 0x7610, R111 ;  /* 0x00007610ff6f7816 */ /* 0x000fe4000000006f */
[--C-:B-1----:R-:W-:Y:S02]  /*36b0*/  PRMT R242, RZ, 0x5410, R110.reuse ;  /* 0x00005410fff27816 */ /* 0x102fe4000000006e */
[----:B------:R-:W-:Y:S01]  /*36c0*/  PRMT R243, RZ, 0x7610, R110 ;  /* 0x00007610fff37816 */ /* 0x000fe2000000006e */
[C---:B------:R-:W-:Y:S01]  /*36d0*/  FADD.FTZ R110, -R228.reuse, R72 ;  /* 0x00000048e46e7221 */ /* 0x040fe20000010100 */
[----:B------:R-:W-:Y:S01]  /*36e0*/  PRMT R107, RZ, 0x5410, R108 ;  /* 0x00005410ff6b7816 */ /* 0x000fe2000000006c */
[----:B------:R-:W-:Y:S01]  /*36f0*/  FADD.FTZ R72, -R228, R111 ;  /* 0x0000006fe4487221 */ /* 0x000fe20000010100 */
[----:B------:R-:W-:Y:S01]  /*3700*/  PRMT R111, RZ, 0x5410, R112 ;  /* 0x00005410ff6f7816 */ /* 0x000fe20000000070 */
[----:B--2---:R-:W-:-:S05]  /*3710*/  FADD.FTZ R64, R73, R64 ;  /* 0x0000004049407221 */ /* 0x004fca0000010000 */
[----:B------:R0:W-:Y:S01]  /*3720*/  STL [R1+0x44], R64 ;  /* 0x0000444001007387 */ /* 0x0001e20000100800 */
[----:B------:R-:W-:-:S03]  /*3730*/  PRMT R73, RZ, 0x7610, R108 ;  /* 0x00007610ff497816 */ /* 0x000fc6000000006c */
[----:B0-----:R-:W2:Y:S02]  /*3740*/  LDL.LU R64, [R1+0x58] ;  /* 0x0000580001407983 */ /* 0x001ea40000300800 */
[C---:B------:R-:W-:Y:S02]  /*3750*/  FADD.FTZ R109, -R228.reuse, R73 ;  /* 0x00000049e46d7221 */ /* 0x040fe40000010100 */
[----:B------:R-:W3:Y:S01]  /*3760*/  LDL.LU R67, [R1+0x28] ;  /* 0x0000280001437983 */ /* 0x000ee20000300800 */
[----:B------:R-:W-:-:S03]  /*3770*/  FADD.FTZ R73, -R228, R245 ;  /* 0x000000f5e4497221 */ /* 0x000fc60000010100 */
[----:B------:R-:W3:Y:S01]  /*3780*/  LDL R245, [R1+0xb0] ;  /* 0x0000b00001f57983 */ /* 0x000ee20000100800 */
[----:B------:R-:W-:-:S03]  /*3790*/  FADD.FTZ R108, -R228, R107 ;  /* 0x0000006be46c7221 */ /* 0x000fc60000010100 */
[----:B------:R-:W3:Y:S04]  /*37a0*/  LDL R66, [R1+0x8c] ;  /* 0x00008c0001427983 */ /* 0x000ee80000100800 */
[----:B------:R-:W3:Y:S04]  /*37b0*/  LDL R247, [R1+0xa8] ;  /* 0x0000a80001f77983 */ /* 0x000ee80000100800 */
[----:B------:R-:W3:Y:S01]  /*37c0*/  LDL.LU R246, [R1+0x54] ;  /* 0x0000540001f67983 */ /* 0x000ee20000300800 */
[----:B----4-:R-:W-:-:S03]  /*37d0*/  FMUL.FTZ R107, R65, R111 ;  /* 0x0000006f416b7220 */ /* 0x010fc60000410000 */
[----:B------:R-:W4:Y:S01]  /*37e0*/  LDL.LU R65, [R1+0x24] ;  /* 0x0000240001417983 */ /* 0x000f220000300800 */
[----:B------:R-:W-:Y:S02]  /*37f0*/  FMUL.FTZ R108, R202, R108 ;  /* 0x0000006cca6c7220 */ /* 0x000fe40000410000 */
[C---:B------:R-:W-:Y:S02]  /*3800*/  FADD.FTZ R244, -R228.reuse, R244 ;  /* 0x000000f4e4f47221 */ /* 0x040fe40000010100 */
[C---:B------:R-:W-:Y:S02]  /*3810*/  FADD.FTZ R242, -R228.reuse, R242 ;  /* 0x000000f2e4f27221 */ /* 0x040fe40000010100 */
[----:B------:R-:W-:Y:S01]  /*3820*/  FADD.FTZ R243, -R228, R243 ;  /* 0x000000f3e4f37221 */ /* 0x000fe20000010100 */
[----:B------:R-:W-:Y:S01]  /*3830*/  PRMT R228, RZ, 0x5410, R116 ;  /* 0x00005410ffe47816 */ /* 0x000fe20000000074 */
[----:B--2---:R-:W-:-:S05]  /*3840*/  FADD.FTZ R64, R111, R64 ;  /* 0x000000406f407221 */ /* 0x004fca0000010000 */
[----:B------:R0:W-:Y:S01]  /*3850*/  STL [R1+0x58], R64 ;  /* 0x0000584001007387 */ /* 0x0001e20000100800 */
[----:B---3--:R-:W-:-:S03]  /*3860*/  FFMA.FTZ R67, R108, R111, R67 ;  /* 0x0000006f6c437223 */ /* 0x008fc60000010043 */
[----:B0-----:R-:W2:Y:S01]  /*3870*/  LDL R64, [R1+0x88] ;  /* 0x0000880001407983 */ /* 0x001ea20000100800 */
[----:B------:R-:W-:-:S03]  /*3880*/  FFMA.FTZ R107, R245, R228, R107 ;  /* 0x000000e4f56b7223 */ /* 0x000fc6000001006b */
[----:B------:R0:W-:Y:S04]  /*3890*/  STL [R1+0x28], R67 ;  /* 0x0000284301007387 */ /* 0x0001e80000100800 */
[----:B------:R-:W3:Y:S01]  /*38a0*/  LDL R245, [R1+0xa4] ;  /* 0x0000a40001f57983 */ /* 0x000ee20000100800 */
[----:B------:R-:W-:Y:S02]  /*38b0*/  PRMT R111, RZ, 0x7610, R116 ;  /* 0x00007610ff6f7816 */ /* 0x000fe40000000074 */
[----:B------:R-:W-:Y:S01]  /*38c0*/  PRMT R116, RZ, 0x7610, R112 ;  /* 0x00007610ff747816 */ /* 0x000fe20000000070 */
[----:B------:R-:W-:Y:S01]  /*38d0*/  FMUL.FTZ R112, R202, R109 ;  /* 0x0000006dca707220 */ /* 0x000fe20000410000 */
[----:B0-----:R-:W3:Y:S03]  /*38e0*/  LDL.LU R67, [R1+0x60] ;  /* 0x0000600001437983 */ /* 0x001ee60000300800 */
[----:B------:R-:W-:-:S02]  /*38f0*/  FMUL.FTZ R109, R66, R116 ;  /* 0x00000074426d7220 */ /* 0x000fc40000410000 */
[----:B------:R-:W3:Y:S01]  /*3900*/  LDL.LU R66, [R1+0x30] ;  /* 0x0000300001427983 */ /* 0x000ee20000300800 */
[----:B----4-:R-:W-:-:S05]  /*3910*/  FFMA.FTZ R65, R112, R116, R65 ;  /* 0x0000007470417223 */ /* 0x010fca0000010041 */
[----:B------:R0:W-:Y:S04]  /*3920*/  STL [R1+0x24], R65 ;  /* 0x0000244101007387 */ /* 0x0001e80000100800 */
[----:B0-----:R-:W4:Y:S01]  /*3930*/  LDL R65, [R1+0x84] ;  /* 0x0000840001417983 */ /* 0x001f220000100800 */
[----:B------:R-:W-:Y:S01]  /*3940*/  FADD.FTZ R246, R116, R246 ;  /* 0x000000f674f67221 */ /* 0x000fe20000010000 */
[----:B------:R-:W-:Y:S01]  /*3950*/  PRMT R116, RZ, 0x5410, R113 ;  /* 0x00005410ff747816 */ /* 0x000fe20000000071 */
[----:B------:R-:W-:Y:S02]  /*3960*/  FADD.FTZ R149, R111, R149 ;  /* 0x000000956f957221 */ /* 0x000fe40000010000 */
[-C--:B------:R-:W-:Y:S01]  /*3970*/  FFMA.FTZ R34, R112, R111.reuse, R34 ;  /* 0x0000006f70227223 */ /* 0x080fe20000010022 */
[----:B------:R0:W-:Y:S01]  /*3980*/  STL [R1+0x54], R246 ;  /* 0x000054f601007387 */ /* 0x0001e20000100800 */
[----:B------:R-:W-:-:S03]  /*3990*/  FFMA.FTZ R111, R247, R111, R109 ;  /* 0x0000006ff76f7223 */ /* 0x000fc6000001006d */
[----:B------:R-:W4:Y:S01]  /*39a0*/  LDL R247, [R1+0xa0] ;  /* 0x0000a00001f77983 */ /* 0x000f220000100800 */
[----:B------:R-:W-:-:S03]  /*39b0*/  FADD.FTZ R148, R228, R148 ;  /* 0x00000094e4947221 */ /* 0x000fc60000010000 */
[----:B0-----:R-:W4:Y:S01]  /*39c0*/  LDL.LU R246, [R1+0x5c] ;  /* 0x00005c0001f67983 */ /* 0x001f220000300800 */
[----:B------:R-:W-:Y:S01]  /*39d0*/  FFMA.FTZ R33, R108, R228, R33 ;  /* 0x000000e46c217223 */ /* 0x000fe20000010021 */
[----:B------:R-:W-:Y:S01]  /*39e0*/  PRMT R228, RZ, 0x5410, R117 ;  /* 0x00005410ffe47816 */ /* 0x000fe20000000075 */
[----:B------:R-:W-:Y:S01]  /*39f0*/  FMUL.FTZ R110, R202, R110 ;  /* 0x0000006eca6e7220 */ /* 0x000fe20000410000 */
[----:B------:R-:W-:Y:S01]  /*3a00*/  PRMT R113, RZ, 0x7610, R113 ;  /* 0x00007610ff717816 */ /* 0x000fe20000000071 */
[----:B--2---:R-:W-:Y:S02]  /*3a10*/  FMUL.FTZ R109, R64, R116 ;  /* 0x00000074406d7220 */ /* 0x004fe40000410000 */
[----:B------:R-:W2:Y:S02]  /*3a20*/  LDL.LU R64, [R1+0x2c] ;  /* 0x00002c0001407983 */ /* 0x000ea40000300800 */
[----:B---3--:R-:W-:Y:S02]  /*3a30*/  FFMA.FTZ R109, R245, R228, R109 ;  /* 0x000000e4f56d7223 */ /* 0x008fe4000001006d */
[----:B------:R-:W3:Y:S01]  /*3a40*/  LDL R245, [R1+0x80] ;  /* 0x0000800001f57983 */ /* 0x000ee20000100800 */
[----:B------:R-:W-:-:S02]  /*3a50*/  FADD.FTZ R67, R116, R67 ;  /* 0x0000004374437221 */ /* 0x000fc40000010000 */
[----:B------:R-:W-:-:S03]  /*3a60*/  FFMA.FTZ R66, R110, R116, R66 ;  /* 0x000000746e427223 */ /* 0x000fc60000010042 */
[----:B------:R0:W-:Y:S04]  /*3a70*/  STL [R1+0x60], R67 ;  /* 0x0000604301007387 */ /* 0x0001e80000100800 */
[----:B------:R1:W-:Y:S04]  /*3a80*/  STL [R1+0x30], R66 ;  /* 0x0000304201007387 */ /* 0x0003e80000100800 */
[----:B0-----:R-:W3:Y:S04]  /*3a90*/  LDL R67, [R1+0x9c] ;  /* 0x00009c0001437983 */ /* 0x001ee80000100800 */
[----:B-1----:R-:W3:Y:S01]  /*3aa0*/  LDL.LU R66, [R1+0x68] ;  /* 0x0000680001427983 */ /* 0x002ee20000300800 */
[----:B----4-:R-:W-:-:S03]  /*3ab0*/  FMUL.FTZ R116, R65, R113 ;  /* 0x0000007141747220 */ /* 0x010fc60000410000 */
[----:B------:R-:W4:Y:S01]  /*3ac0*/  LDL.LU R65, [R1+0x38] ;  /* 0x0000380001417983 */ /* 0x000f220000300800 */
[----:B------:R-:W-:Y:S02]  /*3ad0*/  FADD.FTZ R146, R228, R146 ;  /* 0x00000092e4927221 */ /* 0x000fe40000010000 */
[----:B------:R-:W-:Y:S01]  /*3ae0*/  FFMA.FTZ R31, R110, R228, R31 ;  /* 0x000000e46e1f7223 */ /* 0x000fe2000001001f */
[----:B------:R-:W-:Y:S01]  /*3af0*/  PRMT R117, RZ, 0x7610, R117 ;  /* 0x00007610ff757816 */ /* 0x000fe20000000075 */
[----:B------:R-:W-:-:S04]  /*3b00*/  FMUL.FTZ R228, R202, R244 ;  /* 0x000000f4cae47220 */ /* 0x000fc80000410000 */
[----:B------:R-:W-:Y:S02]  /*3b10*/  FADD.FTZ R147, R117, R147 ;  /* 0x0000009375937221 */ /* 0x000fe40000010000 */
[-C--:B------:R-:W-:Y:S02]  /*3b20*/  FFMA.FTZ R32, R228, R117.reuse, R32 ;  /* 0x00000075e4207223 */ /* 0x080fe40000010020 */
[----:B------:R-:W-:Y:S02]  /*3b30*/  FADD.FTZ R246, R113, R246 ;  /* 0x000000f671f67221 */ /* 0x000fe40000010000 */
[----:B------:R-:W-:Y:S02]  /*3b40*/  FFMA.FTZ R117, R247, R117, R116 ;  /* 0x00000075f7757223 */ /* 0x000fe40000010074 */
[----:B------:R-:W-:Y:S01]  /*3b50*/  FMUL.FTZ R116, R202, R242 ;  /* 0x000000f2ca747220 */ /* 0x000fe20000410000 */
[----:B------:R-:W-:Y:S02]  /*3b60*/  PRMT R242, RZ, 0x5410, R114 ;  /* 0x00005410fff27816 */ /* 0x000fe40000000072 */
[----:B------:R-:W-:-:S05]  /*3b70*/  PRMT R244, RZ, 0x5410, R118 ;  /* 0x00005410fff47816 */ /* 0x000fca0000000076 */
[----:B------:R-:W-:Y:S02]  /*3b80*/  FADD.FTZ R144, R244, R144 ;  /* 0x00000090f4907221 */ /* 0x000fe40000010000 */
[----:B------:R-:W-:Y:S02]  /*3b90*/  FFMA.FTZ R29, R116, R244, R29 ;  /* 0x000000f4741d7223 */ /* 0x000fe4000001001d */
[----:B--2---:R-:W-:-:S05]  /*3ba0*/  FFMA.FTZ R64, R228, R113, R64 ;  /* 0x00000071e4407223 */ /* 0x004fca0000010040 */
[----:B------:R0:W-:Y:S01]  /*3bb0*/  STL [R1+0x2c], R64 ;  /* 0x00002c4001007387 */ /* 0x0001e20000100800 */
[----:B---3--:R-:W-:-:S03]  /*3bc0*/  FMUL.FTZ R113, R245, R242 ;  /* 0x000000f2f5717220 */ /* 0x008fc60000410000 */
[----:B0-----:R-:W2:Y:S04]  /*3bd0*/  LDL R64, [R1+0x7c] ;  /* 0x00007c0001407983 */ /* 0x001ea80000100800 */
[----:B------:R0:W-:Y:S04]  /*3be0*/  STL [R1+0x5c], R246 ;  /* 0x00005cf601007387 */ /* 0x0001e80000100800 */
[----:B------:R-:W3:Y:S04]  /*3bf0*/  LDL R247, [R1+0x98] ;  /* 0x0000980001f77983 */ /* 0x000ee80000100800 */
[----:B0-----:R-:W3:Y:S04]  /*3c00*/  LDL.LU R246, [R1+0x64] ;  /* 0x0000640001f67983 */ /* 0x001ee80000300800 */
[----:B------:R-:W3:Y:S01]  /*3c10*/  LDL.LU R245, [R1+0x34] ;  /* 0x0000340001f57983 */ /* 0x000ee20000300800 */
[----:B------:R-:W-:-:S02]  /*3c20*/  FFMA.FTZ R113, R67, R244, R113 ;  /* 0x000000f443717223 */ /* 0x000fc40000010071 */
[----:B------:R-:W-:Y:S01]  /*3c30*/  FADD.FTZ R66, R242, R66 ;  /* 0x00000042f2427221 */ /* 0x000fe20000010000 */
[----:B------:R0:W5:Y:S01]  /*3c40*/  LDL.LU R67, [R1+0x1c0] ;  /* 0x0001c00001437983 */ /* 0x0001620000300800 */
[----:B----4-:R-:W-:-:S03]  /*3c50*/  FFMA.FTZ R65, R116, R242, R65 ;  /* 0x000000f274417223 */ /* 0x010fc60000010041 */
[----:B------:R-:W4:Y:S04]  /*3c60*/  LDL R244, [R1+0x78] ;  /* 0x0000780001f47983 */ /* 0x000f280000100800 */
[----:B------:R1:W-:Y:S04]  /*3c70*/  STL [R1+0x68], R66 ;  /* 0x0000684201007387 */ /* 0x0003e80000100800 */
[----:B------:R0:W-:Y:S04]  /*3c80*/  STL [R1+0x38], R65 ;  /* 0x0000384101007387 */ /* 0x0001e80000100800 */
[----:B-1----:R-:W4:Y:S01]  /*3c90*/  LDL R66, [R1+0x94] ;  /* 0x0000940001427983 */ /* 0x002f220000100800 */
[----:B------:R-:W-:Y:S01]  /*3ca0*/  PRMT R114, RZ, 0x7610, R114 ;  /* 0x00007610ff727816 */ /* 0x000fe20000000072 */
[----:B------:R-:W-:Y:S01]  /*3cb0*/  FMUL.FTZ R243, R202, R243 ;  /* 0x000000f3caf37220 */ /* 0x000fe20000410000 */
[----:B------:R-:W-:Y:S01]  /*3cc0*/  PRMT R118, RZ, 0x7610, R118 ;  /* 0x00007610ff767816 */ /* 0x000fe20000000076 */
[----:B0-----:R-:W4:Y:S04]  /*3cd0*/  LDL.LU R65, [R1+0x70] ;  /* 0x0000700001417983 */ /* 0x001f280000300800 */
[----:B------:R-:W-:-:S02]  /*3ce0*/  FADD.FTZ R145, R118, R145 ;  /* 0x0000009176917221 */ /* 0x000fc40000010000 */
[----:B------:R-:W-:Y:S02]  /*3cf0*/  FFMA.FTZ R30, R243, R118, R30 ;  /* 0x00000076f31e7223 */ /* 0x000fe4000001001e */
[----:B--2---:R-:W-:Y:S02]  /*3d00*/  FMUL.FTZ R242, R64, R114 ;  /* 0x0000007240f27220 */ /* 0x004fe40000410000 */
[----:B------:R-:W2:Y:S02]  /*3d10*/  LDL.LU R64, [R1+0x50] ;  /* 0x0000500001407983 */ /* 0x000ea40000300800 */
[----:B---3--:R-:W-:Y:S02]  /*3d20*/  FFMA.FTZ R242, R247, R118, R242 ;  /* 0x00000076f7f27223 */ /* 0x008fe400000100f2 */
[----:B------:R-:W3:Y:S01]  /*3d30*/  LDL R247, [R1+0x90] ;  /* 0x0000900001f77983 */ /* 0x000ee20000100800 */
[----:B------:R-:W-:Y:S02]  /*3d40*/  FADD.FTZ R246, R114, R246 ;  /* 0x000000f672f67221 */ /* 0x000fe40000010000 */
[----:B------:R-:W-:-:S03]  /*3d50*/  FFMA.FTZ R245, R243, R114, R245 ;  /* 0x00000072f3f57223 */ /* 0x000fc600000100f5 */
[----:B------:R0:W-:Y:S04]  /*3d60*/  STL [R1+0x64], R246 ;  /* 0x000064f601007387 */ /* 0x0001e80000100800 */
[----:B0-----:R-:W3:Y:S04]  /*3d70*/  LDL.LU R246, [R1+0x6c] ;  /* 0x00006c0001f67983 */ /* 0x001ee80000300800 */
[----:B------:R0:W-:Y:S04]  /*3d80*/  STL [R1+0x34], R245 ;  /* 0x000034f501007387 */ /* 0x0001e80000100800 */
[----:B0-----:R-:W3:Y:S01]  /*3d90*/  LDL.LU R245, [R1+0x4c] ;  /* 0x00004c0001f57983 */ /* 0x001ee20000300800 */
[----:B------:R-:W-:Y:S01]  /*3da0*/  FMUL.FTZ R118, R202, R73 ;  /* 0x00000049ca767220 */ /* 0x000fe20000410000 */
[----:B------:R-:W-:-:S05]  /*3db0*/  PRMT R73, RZ, 0x5410, R115 ;  /* 0x00005410ff497816 */ /* 0x000fca0000000073 */
[----:B----4-:R-:W-:Y:S01]  /*3dc0*/  FMUL.FTZ R114, R244, R73 ;  /* 0x00000049f4727220 */ /* 0x010fe20000410000 */
[----:B------:R-:W-:-:S05]  /*3dd0*/  PRMT R244, RZ, 0x5410, R119 ;  /* 0x00005410fff47816 */ /* 0x000fca0000000077 */
[-C--:B------:R-:W-:Y:S02]  /*3de0*/  FFMA.FTZ R114, R66, R244.reuse, R114 ;  /* 0x000000f442727223 */ /* 0x080fe40000010072 */
[----:B------:R-:W-:Y:S01]  /*3df0*/  FADD.FTZ R142, R244, R142 ;  /* 0x0000008ef48e7221 */ /* 0x000fe20000010000 */
[----:B------:R0:W5:Y:S01]  /*3e00*/  LDL.LU R66, [R1+0x1bc] ;  /* 0x0001bc0001427983 */ /* 0x0001620000300800 */
[----:B------:R-:W-:-:S03]  /*3e10*/  FFMA.FTZ R27, R118, R244, R27 ;  /* 0x000000f4761b7223 */ /* 0x000fc6000001001b */
[----:B------:R-:W4:Y:S01]  /*3e20*/  LDL R244, [R1+0x74] ;  /* 0x0000740001f47983 */ /* 0x000f220000100800 */
[----:B------:R-:W-:-:S05]  /*3e30*/  FADD.FTZ R65, R73, R65 ;  /* 0x0000004149417221 */ /* 0x000fca0000010000 */
[----:B------:R1:W-:Y:S04]  /*3e40*/  STL [R1+0x70], R65 ;  /* 0x0000704101007387 */ /* 0x0003e80000100800 */
[----:B-1----:R0:W5:Y:S01]  /*3e50*/  LDL.LU R65, [R1+0x1b8] ;  /* 0x0001b80001417983 */ /* 0x0021620000300800 */
[----:B------:R-:W-:-:S05]  /*3e60*/  PRMT R119, RZ, 0x7610, R119 ;  /* 0x00007610ff777816 */ /* 0x000fca0000000077 */
[----:B------:R-:W-:Y:S02]  /*3e70*/  FADD.FTZ R143, R119, R143 ;  /* 0x0000008f778f7221 */ /* 0x000fe40000010000 */
[----:B--2---:R-:W-:Y:S01]  /*3e80*/  FFMA.FTZ R64, R118, R73, R64 ;  /* 0x0000004976407223 */ /* 0x004fe20000010040 */
[----:B------:R-:W-:Y:S01]  /*3e90*/  PRMT R73, RZ, 0x7610, R115 ;  /* 0x00007610ff497816 */ /* 0x000fe20000000073 */
[----:B------:R-:W-:-:S03]  /*3ea0*/  FMUL.FTZ R115, R202, R72 ;  /* 0x00000048ca737220 */ /* 0x000fc60000410000 */
[----:B------:R1:W-:Y:S04]  /*3eb0*/  STL [R1+0x50], R64 ;  /* 0x0000504001007387 */ /* 0x0003e80000100800 */
[----:B-1----:R0:W5:Y:S01]  /*3ec0*/  LDL.LU R64, [R1+0x1b4] ;  /* 0x0001b40001407983 */ /* 0x0021620000300800 */
[----:B---3--:R-:W-:Y:S02]  /*3ed0*/  FADD.FTZ R246, R73, R246 ;  /* 0x000000f649f67221 */ /* 0x008fe40000010000 */
[----:B------:R-:W-:-:S05]  /*3ee0*/  FFMA.FTZ R245, R115, R73, R245 ;  /* 0x0000004973f57223 */ /* 0x000fca00000100f5 */
[----:B------:R1:W-:Y:S04]  /*3ef0*/  STL [R1+0x4c], R245 ;  /* 0x00004cf501007387 */ /* 0x0003e80000100800 */
[----:B------:R2:W-:Y:S01]  /*3f00*/  STL [R1+0x6c], R246 ;  /* 0x00006cf601007387 */ /* 0x0005e20000100800 */
[----:B-1----:R-:W-:Y:S02]  /*3f10*/  FFMA.FTZ R245, R227, R226, RZ ;  /* 0x000000e2e3f57223 */ /* 0x002fe400000100ff */
[----:B--2---:R-:W-:Y:S02]  /*3f20*/  FADD.FTZ R246, RZ, R226 ;  /* 0x000000e2fff67221 */ /* 0x004fe40000010000 */
        /* <DEDUP_REMOVED lines=72> */
[----:B----4-:R-:W-:Y:S02]  /*43b0*/  FMUL.FTZ R72, R244, R73 ;  /* 0x00000049f4487220 */ /* 0x010fe40000410000 */
[----:B------:R-:W-:-:S02]  /*43c0*/  FFMA.FTZ R245, R243, R242, R245 ;  /* 0x000000f2f3f57223 */ /* 0x000fc400000100f5 */
[----:B------:R-:W-:Y:S02]  /*43d0*/  FADD.FTZ R246, R246, R242 ;  /* 0x000000f2f6f67221 */ /* 0x000fe40000010000 */
[-C--:B------:R-:W-:Y:S02]  /*43e0*/  FFMA.FTZ R28, R115, R119.reuse, R28 ;  /* 0x00000077731c7223 */ /* 0x080fe4000001001c */
[----:B------:R-:W-:Y:S02]  /*43f0*/  FFMA.FTZ R119, R247, R119, R72 ;  /* 0x00000077f7777223 */ /* 0x000fe40000010048 */
[----:B------:R-:W-:Y:S02]  /*4400*/  FFMA.FTZ R245, R118, R114, R245 ;  /* 0x0000007276f57223 */ /* 0x000fe400000100f5 */
[----:B------:R-:W-:Y:S02]  /*4410*/  FADD.FTZ R246, R246, R114 ;  /* 0x00000072f6f67221 */ /* 0x000fe40000010000 */
[----:B------:R-:W-:-:S02]  /*4420*/  FFMA.FTZ R245, R115, R119, R245 ;  /* 0x0000007773f57223 */ /* 0x000fc400000100f5 */
[----:B------:R-:W-:Y:S01]  /*4430*/  FADD.FTZ R246, R246, R119 ;  /* 0x00000077f6f67221 */ /* 0x000fe20000010000 */
[----:B------:R-:W-:Y:S05]  /*4440*/  BRA.DIV ~URZ, `(.L_x_50) ;  /* 0x00003f627f007947 */ /* 0x000fea000b800000 */
[----:B0-----:R0:W1:Y:S02]  /*4450*/  SHFL.BFLY PT, R247, R246, 0x1, 0x1f ;  /* 0x0c201f00f6f77f89 */ /* 0x00106400000e0000 */
.L_x_54:
[----:B------:R-:W-:Y:S05]  /*4460*/  BRA.DIV ~URZ, `(.L_x_51) ;  /* 0x00003fa27f007947 */ /* 0x000fea000b800000 */
[----:B------:R-:W2:Y:S01]  /*4470*/  SHFL.BFLY PT, R72, R245, 0x1, 0x1f ;  /* 0x0c201f00f5487f89 */ /* 0x000ea200000e0000 */
[----:B01----:R-:W-:Y:S02]  /*4480*/  FADD.FTZ R246, R246, R247 ;  /* 0x000000f7f6f67221 */ /* 0x003fe40000010000 */
[----:B--2---:R-:W-:-:S03]  /*4490*/  FADD.FTZ R245, R245, R72 ;  /* 0x00000048f5f57221 */ /* 0x004fc60000010000 */
[----:B------:R-:W0:Y:S02]  /*44a0*/  SHFL.BFLY PT, R72, R246, 0x2, 0x1f ;  /* 0x0c401f00f6487f89 */ /* 0x000e2400000e0000 */
[----:B0-----:R-:W-:Y:S02]  /*44b0*/  FADD.FTZ R246, R72, R246 ;  /* 0x000000f648f67221 */ /* 0x001fe40000010000 */
[----:B------:R-:W0:Y:S02]  /*44c0*/  SHFL.BFLY PT, R72, R245, 0x2, 0x1f ;  /* 0x0c401f00f5487f89 */ /* 0x000e2400000e0000 */
[----:B0-----:R-:W-:Y:S02]  /*44d0*/  FADD.FTZ R245, R245, R72 ;  /* 0x00000048f5f57221 */ /* 0x001fe40000010000 */
[----:B------:R-:W0:Y:S02]  /*44e0*/  SHFL.BFLY PT, R72, R246, 0x4, 0x1f ;  /* 0x0c801f00f6487f89 */ /* 0x000e2400000e0000 */
[----:B0-----:R-:W-:-:S02]  /*44f0*/  FADD.FTZ R246, R246, R72 ;  /* 0x00000048f6f67221 */ /* 0x001fc40000010000 */
[----:B------:R-:W0:Y:S02]  /*4500*/  SHFL.BFLY PT, R72, R245, 0x4, 0x1f ;  /* 0x0c801f00f5487f89 */ /* 0x000e2400000e0000 */
[----:B0-----:R-:W-:Y:S02]  /*4510*/  FADD.FTZ R245, R245, R72 ;  /* 0x00000048f5f57221 */ /* 0x001fe40000010000 */
[----:B------:R-:W0:Y:S02]  /*4520*/  SHFL.BFLY PT, R72, R246, 0x8, 0x1f ;  /* 0x0d001f00f6487f89 */ /* 0x000e2400000e0000 */
[----:B0-----:R-:W-:Y:S02]  /*4530*/  FADD.FTZ R246, R246, R72 ;  /* 0x00000048f6f67221 */ /* 0x001fe40000010000 */
[----:B------:R-:W0:Y:S04]  /*4540*/  SHFL.BFLY PT, R72, R245, 0x8, 0x1f ;  /* 0x0d001f00f5487f89 */ /* 0x000e2800000e0000 */
[----:B------:R1:W2:Y:S01]  /*4550*/  SHFL.BFLY PT, R247, R246, 0x10, 0x1f ;  /* 0x0e001f00f6f77f89 */ /* 0x0002a200000e0000 */
[----:B0-----:R-:W-:-:S05]  /*4560*/  FADD.FTZ R245, R245, R72 ;  /* 0x00000048f5f57221 */ /* 0x001fca0000010000 */
[----:B------:R1:W0:Y:S02]  /*4570*/  SHFL.BFLY PT, R72, R245, 0x10, 0x1f ;  /* 0x0e001f00f5487f89 */ /* 0x00022400000e0000 */
.L_x_55:
[----:B--2---:R-:W-:Y:S01]  /*4580*/  FADD.FTZ R247, R247, R246 ;  /* 0x000000f6f7f77221 */ /* 0x004fe20000010000 */
[----:B------:R-:W2:Y:S01]  /*4590*/  S2R R244, SR_TID.X ;  /* 0x0000000000f47919 */ /* 0x000ea20000002100 */
[----:B0-----:R-:W-:Y:S01]  /*45a0*/  FADD.FTZ R72, R72, R245 ;  /* 0x000000f548487221 */ /* 0x001fe20000010000 */
[----:B------:R-:W-:Y:S01]  /*45b0*/  ISETP.NE.U32.AND P2, PT, RZ, c[0x0][0x250], PT ;  /* 0x00009400ff007a0c */ /* 0x000fe20003f45070 */
[----:B------:R-:W-:Y:S02]  /*45c0*/  FMUL.FTZ R73, R247, c[0x0][0x1e0] ;  /* 0x00007800f7497a20 */ /* 0x000fe40000410000 */
[----:B------:R-:W-:Y:S01]  /*45d0*/  FMUL.FTZ R72, R72, c[0x0][0x1e0] ;  /* 0x0000780048487a20 */ /* 0x000fe20000410000 */
[----:B------:R-:W-:Y:S02]  /*45e0*/  ISETP.NE.AND.EX P2, PT, RZ, c[0x0][0x254], PT, P2 ;  /* 0x00009500ff007a0c */ /* 0x000fe40003f45320 */
[----:B------:R-:W-:Y:S02]  /*45f0*/  FSEL R73, R73, RZ, !P1 ;  /* 0x000000ff49497208 */ /* 0x000fe40004800000 */
[----:B------:R-:W-:-:S03]  /*4600*/  ISETP.NE.U32.AND P1, PT, RZ, c[0x0][0x258], PT ;  /* 0x00009600ff007a0c */ /* 0x000fc60003f25070 */
[-CC-:B------:R-:W-:Y:S01]  /*4610*/  FFMA.FTZ R81, R81, R72.reuse, R73.reuse ;  /* 0x0000004851517223 */ /* 0x180fe20000010049 */
[----:B------:R-:W-:Y:S01]  /*4620*/  ISETP.NE.AND.EX P1, PT, RZ, c[0x0][0x25c], PT, P1 ;  /* 0x00009700ff007a0c */ /* 0x000fe20003f25310 */
[-CC-:B------:R-:W-:Y:S02]  /*4630*/  FFMA.FTZ R227, R227, R72.reuse, R73.reuse ;  /* 0x00000048e3e37223 */ /* 0x180fe40000010049 */
[-CC-:B------:R-:W-:Y:S02]  /*4640*/  FFMA.FTZ R225, R225, R72.reuse, R73.reuse ;  /* 0x00000048e1e17223 */ /* 0x180fe40000010049 */
[-CC-:B------:R-:W-:Y:S02]  /*4650*/  FFMA.FTZ R223, R223, R72.reuse, R73.reuse ;  /* 0x00000048dfdf7223 */ /* 0x180fe40000010049 */
[-CC-:B------:R-:W-:Y:S02]  /*4660*/  FFMA.FTZ R221, R221, R72.reuse, R73.reuse ;  /* 0x00000048dddd7223 */ /* 0x180fe40000010049 */
[----:B------:R-:W-:-:S02]  /*4670*/  FFMA.FTZ R219, R219, R72, R73 ;  /* 0x00000048dbdb7223 */ /* 0x000fc40000010049 */
[-CC-:B------:R-:W-:Y:S02]  /*4680*/  FFMA.FTZ R217, R217, R72.reuse, R73.reuse ;  /* 0x00000048d9d97223 */ /* 0x180fe40000010049 */
        /* <DEDUP_REMOVED lines=32> */
[----:B------:R-:W-:Y:S02]  /*4890*/  FFMA.FTZ R72, R115, R72, R73 ;  /* 0x0000004873487223 */ /* 0x000fe40000010049 */
[----:B------:R-:W-:Y:S02]  /*48a0*/  FADD.FTZ R81, R77, -R81 ;  /* 0x800000514d517221 */ /* 0x000fe40000010000 */
[----:B------:R-:W-:-:S02]  /*48b0*/  FADD.FTZ R227, R226, -R227 ;  /* 0x800000e3e2e37221 */ /* 0x000fc40000010000 */
[----:B------:R-:W-:Y:S02]  /*48c0*/  FADD.FTZ R225, R224, -R225 ;  /* 0x800000e1e0e17221 */ /* 0x000fe40000010000 */
[----:B------:R-:W-:Y:S02]  /*48d0*/  FADD.FTZ R223, R222, -R223 ;  /* 0x800000dfdedf7221 */ /* 0x000fe40000010000 */
[----:B------:R-:W-:Y:S02]  /*48e0*/  FADD.FTZ R221, R220, -R221 ;  /* 0x800000dddcdd7221 */ /* 0x000fe40000010000 */
[----:B------:R-:W-:Y:S02]  /*48f0*/  FADD.FTZ R219, R218, -R219 ;  /* 0x800000dbdadb7221 */ /* 0x000fe40000010000 */
[----:B------:R-:W-:Y:S02]  /*4900*/  FADD.FTZ R217, R216, -R217 ;  /* 0x800000d9d8d97221 */ /* 0x000fe40000010000 */
[----:B------:R-:W-:-:S02]  /*4910*/  FADD.FTZ R215, R213, -R215 ;  /* 0x800000d7d5d77221 */ /* 0x000fc40000010000 */
[----:B------:R-:W-:Y:S02]  /*4920*/  FADD.FTZ R214, R212, -R214 ;  /* 0x800000d6d4d67221 */ /* 0x000fe40000010000 */
[----:B------:R-:W-:Y:S02]  /*4930*/  FADD.FTZ R211, R210, -R211 ;  /* 0x800000d3d2d37221 */ /* 0x000fe40000010000 */
[----:B------:R-:W-:Y:S01]  /*4940*/  FADD.FTZ R230, R230, -R80 ;  /* 0x80000050e6e67221 */ /* 0x000fe20000010000 */
[----:B--2---:R-:W-:Y:S01]  /*4950*/  LOP3.LUT R80, R244, 0x1f, RZ, 0xc0, !PT ;  /* 0x0000001ff4507812 */ /* 0x004fe200078ec0ff */
[----:B------:R-:W-:Y:S02]  /*4960*/  FADD.FTZ R229, R76, -R229 ;  /* 0x800000e54ce57221 */ /* 0x000fe40000010000 */
        /* <DEDUP_REMOVED lines=10> */
[----:B------:R-:W-:Y:S02]  /*4a10*/  FADD.FTZ R90, R86, -R90 ;  /* 0x8000005a565a7221 */ /* 0x000fe40000010000 */
[----:B------:R-:W-:Y:S01]  /*4a20*/  FADD.FTZ R238, R95, -R238 ;  /* 0x800000ee5fee7221 */ /* 0x000fe20000010000 */
[----:B------:R-:W-:Y:S01]  /*4a30*/  MOV R95, 0x10 ;  /* 0x00000010005f7802 */ /* 0x000fe20000000f00 */
        /* <DEDUP_REMOVED lines=16> */
[C---:B------:R-:W-:Y:S02]  /*4b40*/  FMUL.FTZ R93, R202.reuse, R81 ;  /* 0x00000051ca5d7220 */ /* 0x040fe40000410000 */
[C---:B------:R-:W-:Y:S02]  /*4b50*/  FMUL.FTZ R227, R202.reuse, R227 ;  /* 0x000000e3cae37220 */ /* 0x040fe40000410000 */
[C---:B------:R-:W-:Y:S02]  /*4b60*/  FMUL.FTZ R225, R202.reuse, R225 ;  /* 0x000000e1cae17220 */ /* 0x040fe40000410000 */
[----:B------:R-:W-:-:S02]  /*4b70*/  FMUL.FTZ R223, R202, R223 ;  /* 0x000000dfcadf7220 */ /* 0x000fc40000410000 */
[C---:B------:R-:W-:Y:S02]  /*4b80*/  FMUL.FTZ R221, R202.reuse, R221 ;  /* 0x000000ddcadd7220 */ /* 0x040fe40000410000 */
[C---:B------:R-:W-:Y:S02]  /*4b90*/  FMUL.FTZ R219, R202.reuse, R219 ;  /* 0x000000dbcadb7220 */ /* 0x040fe40000410000 */
        /* <DEDUP_REMOVED lines=33> */
[----:B------:R-:W-:Y:S01]  /*4db0*/  FMUL.FTZ R202, R202, R72 ;  /* 0x00000048caca7220 */ /* 0x000fe20000410000 */
[----:B-----5:R-:W-:Y:S01]  /*4dc0*/  @P0 PRMT R72, RZ, 0x5410, R47 ;  /* 0x00005410ff480816 */ /* 0x020fe2000000002f */
[----:B------:R-:W-:-:S04]  /*4dd0*/  IMAD R73, R0, c[0x0][0x168], RZ ;  /* 0x00005a0000497a24 */ /* 0x000fc800078e02ff */
[----:B------:R-:W-:Y:S01]  /*4de0*/  @P0 FADD.FTZ R215, R215, R72 ;  /* 0x00000048d7d70221 */ /* 0x000fe20000010000 */
[----:B------:R-:W-:Y:S02]  /*4df0*/  @P0 PRMT R72, RZ, 0x7610, R47 ;  /* 0x00007610ff480816 */ /* 0x000fe4000000002f */
[----:B------:R-:W-:Y:S02]  /*4e00*/  SHF.R.S32.HI R74, RZ, 0x1f, R73 ;  /* 0x0000001fff4a7819 */ /* 0x000fe40000011449 */
[----:B------:R-:W-:Y:S01]  /*4e10*/  @P1 F2FP.BF16.PACK_AB R78, RZ, R215 ;  /* 0x000000d7ff4e123e */ /* 0x000fe200000010ff */
[----:B------:R-:W-:Y:S01]  /*4e20*/  @P0 FADD.FTZ R214, R214, R72 ;  /* 0x00000048d6d60221 */ /* 0x000fe20000010000 */
[----:B------:R-:W-:Y:S02]  /*4e30*/  @P0 PRMT R72, RZ, 0x5410, R46 ;  /* 0x00005410ff480816 */ /* 0x000fe4000000002e */
[----:B------:R-:W-:Y:S02]  /*4e40*/  LEA.HI R74, R74, R73, RZ, 0x3 ;  /* 0x000000494a4a7211 */ /* 0x000fe400078f18ff */
[----:B------:R-:W-:Y:S01]  /*4e50*/  @P1 PRMT R67, R78, 0x7610, R67 ;  /* 0x000076104e431816 */ /* 0x000fe20000000043 */
[----:B------:R-:W-:Y:S01]  /*4e60*/  @P0 FADD.FTZ R219, R219, R72 ;  /* 0x00000048dbdb0221 */ /* 0x000fe20000010000 */
[----:B------:R-:W-:-:S02]  /*4e70*/  @P0 PRMT R72, RZ, 0x7610, R46 ;  /* 0x00007610ff480816 */ /* 0x000fc4000000002e */
[----:B------:R-:W-:Y:S02]  /*4e80*/  LEA.HI.SX32 R80, R74, R80, 0x1d ;  /* 0x000000504a507211 */ /* 0x000fe400078feaff */
[----:B------:R-:W-:Y:S01]  /*4e90*/  @P1 F2FP.BF16.PACK_AB R79, RZ, R219 ;  /* 0x000000dbff4f123e */ /* 0x000fe200000010ff */
[----:B------:R-:W-:Y:S01]  /*4ea0*/  @P0 FADD.FTZ R217, R217, R72 ;  /* 0x00000048d9d90221 */ /* 0x000fe20000010000 */
[--C-:B------:R-:W-:Y:S02]  /*4eb0*/  @P0 PRMT R72, RZ, 0x5410, R45.reuse ;  /* 0x00005410ff480816 */ /* 0x100fe4000000002d */
[----:B------:R-:W-:Y:S02]  /*4ec0*/  @P1 PRMT R66, R79, 0x7610, R66 ;  /* 0x000076104f421816 */ /* 0x000fe40000000042 */
[----:B------:R-:W-:Y:S01]  /*4ed0*/  @P1 F2FP.BF16.PACK_AB R74, RZ, R217 ;  /* 0x000000d9ff4a123e */ /* 0x000fe200000010ff */
[----:B------:R-:W-:Y:S01]  /*4ee0*/  @P0 FADD.FTZ R223, R223, R72 ;  /* 0x00000048dfdf0221 */ /* 0x000fe20000010000 */
[----:B------:R-:W-:-:S02]  /*4ef0*/  @P0 PRMT R72, RZ, 0x7610, R45 ;  /* 0x00007610ff480816 */ /* 0x000fc4000000002d */
[----:B------:R-:W-:Y:S02]  /*4f00*/  @P1 PRMT R66, R66, 0x5410, R74 ;  /* 0x0000541042421816 */ /* 0x000fe4000000004a */
[----:B------:R-:W-:Y:S01]  /*4f10*/  @P1 F2FP.BF16.PACK_AB R73, RZ, R223 ;  /* 0x000000dfff49123e */ /* 0x000fe200000010ff */
[----:B------:R-:W-:Y:S01]  /*4f20*/  @P0 FADD.FTZ R221, R221, R72 ;  /* 0x00000048dddd0221 */ /* 0x000fe20000010000 */
[----:B------:R-:W-:Y:S02]  /*4f30*/  @P0 PRMT R72, RZ, 0x5410, R44 ;  /* 0x00005410ff480816 */ /* 0x000fe4000000002c */
        /* <DEDUP_REMOVED lines=12> */
[----:B------:R-:W-:Y:S01]  /*5000*/  @P1 PRMT R64, R64, 0x5410, R76 ;  /* 0x0000541040401816 */ /* 0x000fe2000000004c */
[----:B------:R-:W-:Y:S01]  /*5010*/  IMAD.WIDE.U32 R76, R187, R95, c[0x0][0x248] ;  /* 0x00009200bb4c7625 */ /* 0x000fe200078e005f */
[----:B------:R-:W-:Y:S02]  /*5020*/  @P0 PRMT R78, RZ, 0x5410, R60 ;  /* 0x00005410ff4e0816 */ /* 0x000fe4000000003c */
[----:B------:R-:W-:Y:S01]  /*5030*/  F2FP.BF16.PACK_AB R75, R214, R215 ;  /* 0x000000d7d64b723e */ /* 0x000fe200000010ff */
[----:B------:R-:W-:Y:S01]  /*5040*/  @P0 FADD.FTZ R233, R233, R72 ;  /* 0x00000048e9e90221 */ /* 0x000fe20000010000 */
[--C-:B------:R-:W-:Y:S01]  /*5050*/  @P0 PRMT R72, RZ, 0x5410, R51.reuse ;  /* 0x00005410ff480816 */ /* 0x100fe20000000033 */
[----:B------:R-:W-:Y:S01]  /*5060*/  @P0 FADD.FTZ R81, R81, R78 ;  /* 0x0000004e51510221 */ /* 0x000fe20000010000 */
[----:B------:R-:W-:Y:S02]  /*5070*/  F2FP.BF16.PACK_AB R74, R217, R219 ;  /* 0x000000dbd94a723e */ /* 0x000fe400000010ff */
[----:B------:R-:W-:Y:S01]  /*5080*/  @P0 PRMT R78, RZ, 0x7610, R60 ;  /* 0x00007610ff4e0816 */ /* 0x000fe2000000003c */
[----:B------:R-:W-:Y:S01]  /*5090*/  @P0 FADD.FTZ R94, R94, R72 ;  /* 0x000000485e5e0221 */ /* 0x000fe20000010000 */
[----:B------:R-:W-:-:S02]  /*50a0*/  @P0 PRMT R72, RZ, 0x7610, R51 ;  /* 0x00007610ff480816 */ /* 0x000fc40000000033 */
[----:B------:R-:W-:Y:S01]  /*50b0*/  @P2 F2FP.BF16.PACK_AB R215, RZ, R215 ;  /* 0x000000d7ffd7223e */ /* 0x000fe200000010ff */
[----:B------:R-:W-:Y:S01]  /*50c0*/  @P0 FADD.FTZ R82, R82, R78 ;  /* 0x0000004e52520221 */ /* 0x000fe20000010000 */
[----:B------:R-:W-:Y:S01]  /*50d0*/  @P2 F2FP.BF16.PACK_AB R219, RZ, R219 ;  /* 0x000000dbffdb223e */ /* 0x000fe200000010ff */
[----:B------:R-:W-:Y:S01]  /*50e0*/  @P0 FADD.FTZ R234, R234, R72 ;  /* 0x00000048eaea0221 */ /* 0x000fe20000010000 */
[----:B------:R-:W-:Y:S02]  /*50f0*/  @P0 PRMT R72, RZ, 0x5410, R49 ;  /* 0x00005410ff480816 */ /* 0x000fe40000000031 */
[----:B------:R-:W-:Y:S02]  /*5100*/  @P2 F2FP.BF16.PACK_AB R217, RZ, R217 ;  /* 0x000000d9ffd9223e */ /* 0x000fe400000010ff */
[----:B------:R-:W-:Y:S01]  /*5110*/  @P2 PRMT R71, R215, 0x7610, R71 ;  /* 0x00007610d7472816 */ /* 0x000fe20000000047 */
        /* <DEDUP_REMOVED lines=9> */
[----:B------:R-:W-:-:S04]  /*51b0*/  @P0 PRMT R72, RZ, 0x7610, R48 ;  /* 0x00007610ff480816 */ /* 0x000fc80000000030 */
[----:B------:R-:W-:Y:S01]  /*51c0*/  @P1 F2FP.BF16.PACK_AB R78, RZ, R211 ;  /* 0x000000d3ff4e123e */ /* 0x000fe200000010ff */
[----:B------:R-:W-:Y:S01]  /*51d0*/  @P0 FADD.FTZ R230, R230, R72 ;  /* 0x00000048e6e60221 */ /* 0x000fe20000010000 */
[----:B------:R-:W-:-:S04]  /*51e0*/  @P0 PRMT R72, RZ, 0x5410, R54 ;  /* 0x00005410ff480816 */ /* 0x000fc80000000036 */
[----:B------:R-:W-:Y:S01]  /*51f0*/  @P1 F2FP.BF16.PACK_AB R97, RZ, R230 ;  /* 0x000000e6ff61123e */ /* 0x000fe200000010ff */
[----:B------:R-:W-:Y:S01]  /*5200*/  @P0 FADD.FTZ R89, R89, R72 ;  /* 0x0000004859590221 */ /* 0x000fe20000010000 */
[----:B------:R-:W-:-:S05]  /*5210*/  @P0 PRMT R72, RZ, 0x7610, R54 ;  /* 0x00007610ff480816 */ /* 0x000fca0000000036 */
        /* <DEDUP_REMOVED lines=41> */
[-C--:B------:R-:W-:Y:S02]  /*54b0*/  @P1 F2FP.BF16.PACK_AB R72, RZ, R214.reuse ;  /* 0x000000d6ff48123e */ /* 0x080fe400000010ff */
[----:B------:R-:W-:Y:S02]  /*54c0*/  @P2 F2FP.BF16.PACK_AB R214, RZ, R214 ;  /* 0x000000d6ffd6223e */ /* 0x000fe400000010ff */
[----:B------:R-:W-:Y:S01]  /*54d0*/  @P1 PRMT R67, R67, 0x5410, R72 ;  /* 0x0000541043431816 */ /* 0x000fe20000000048 */
[----:B------:R-:W-:Y:S01]  /*54e0*/  @P1 IMAD.WIDE.U32 R72, R187, R95, c[0x0][0x258] ;  /* 0x00009600bb481625 */ /* 0x000fe200078e005f */
[----:B------:R-:W-:-:S04]  /*54f0*/  @P2 PRMT R71, R71, 0x5410, R214 ;  /* 0x0000541047472816 */ /* 0x000fc800000000d6 */
[----:B------:R0:W-:Y:S02]  /*5500*/  @P1 STG.E.128 [R72.64], R64 ;  /* 0x0000004048001986 */ /* 0x0001e4000c101d04 */
[----:B0-----:R-:W-:Y:S02]  /*5510*/  F2FP.BF16.PACK_AB R73, R221, R223 ;  /* 0x000000dfdd49723e */ /* 0x001fe400000010ff */
[----:B------:R-:W-:Y:S02]  /*5520*/  F2FP.BF16.PACK_AB R72, R225, R227 ;  /* 0x000000e3e148723e */ /* 0x000fe400000010ff */
[----:B------:R-:W-:Y:S02]  /*5530*/  @P2 F2FP.BF16.PACK_AB R223, RZ, R223 ;  /* 0x000000dfffdf223e */ /* 0x000fe400000010ff */
[----:B------:R-:W-:Y:S01]  /*5540*/  @P2 F2FP.BF16.PACK_AB R227, RZ, R227 ;  /* 0x000000e3ffe3223e */ /* 0x000fe200000010ff */
[----:B------:R0:W-:Y:S01]  /*5550*/  STG.E.128 [R76.64], R72 ;  /* 0x000000484c007986 */ /* 0x0001e2000c101d04 */
[----:B------:R-:W-:-:S02]  /*5560*/  @P2 F2FP.BF16.PACK_AB R221, RZ, R221 ;  /* 0x000000ddffdd223e */ /* 0x000fc400000010ff */
[----:B------:R-:W-:Y:S02]  /*5570*/  @P2 F2FP.BF16.PACK_AB R225, RZ, R225 ;  /* 0x000000e1ffe1223e */ /* 0x000fe400000010ff */
[----:B------:R-:W-:Y:S02]  /*5580*/  @P2 PRMT R69, R223, 0x7610, R69 ;  /* 0x00007610df452816 */ /* 0x000fe40000000045 */
[----:B------:R-:W-:Y:S02]  /*5590*/  @P2 PRMT R68, R227, 0x7610, R68 ;  /* 0x00007610e3442816 */ /* 0x000fe40000000044 */
[----:B------:R-:W-:Y:S02]  /*55a0*/  @P2 PRMT R69, R69, 0x5410, R221 ;  /* 0x0000541045452816 */ /* 0x000fe400000000dd */
[----:B------:R-:W-:Y:S02]  /*55b0*/  @P2 PRMT R68, R68, 0x5410, R225 ;  /* 0x0000541044442816 */ /* 0x000fe400000000e1 */
[----:B------:R-:W-:Y:S01]  /*55c0*/  @P1 PRMT R64, R78, 0x7610, R64 ;  /* 0x000076104e401816 */ /* 0x000fe20000000040 */
[----:B------:R-:W-:-:S03]  /*55d0*/  @P1 IMAD.WIDE.U32 R78, R186, R95, c[0x0][0x258] ;  /* 0x00009600ba4e1625 */ /* 0x000fc600078e005f */
[----:B------:R-:W-:Y:S01]  /*55e0*/  @P1 PRMT R64, R64, 0x5410, R97 ;  /* 0x0000541040401816 */ /* 0x000fe20000000061 */
[----:B0-----:R-:W-:Y:S01]  /*55f0*/  @P2 IMAD.WIDE.U32 R72, R187, R95, c[0x0][0x250] ;  /* 0x00009400bb482625 */ /* 0x001fe200078e005f */
[----:B------:R-:W-:Y:S02]  /*5600*/  @P1 F2FP.BF16.PACK_AB R74, RZ, R93 ;  /* 0x0000005dff4a123e */ /* 0x000fe400000010ff */
[----:B------:R-:W-:Y:S02]  /*5610*/  @P1 F2FP.BF16.PACK_AB R76, RZ, R94 ;  /* 0x0000005eff4c123e */ /* 0x000fe400000010ff */
[----:B------:R-:W-:Y:S01]  /*5620*/  @P1 F2FP.BF16.PACK_AB R77, RZ, R229 ;  /* 0x000000e5ff4d123e */ /* 0x000fe200000010ff */
[----:B------:R0:W-:Y:S01]  /*5630*/  @P2 STG.E.128 [R72.64], R68 ;  /* 0x0000004448002986 */ /* 0x0001e2000c101d04 */
[----:B------:R-:W-:Y:S02]  /*5640*/  @P1 F2FP.BF16.PACK_AB R75, RZ, R233 ;  /* 0x000000e9ff4b123e */ /* 0x000fe400000010ff */
[----:B------:R-:W-:-:S02]  /*5650*/  @P1 PRMT R65, R77, 0x7610, R65 ;  /* 0x000076104d411816 */ /* 0x000fc40000000041 */
[----:B------:R-:W-:Y:S02]  /*5660*/  @P1 PRMT R66, R74, 0x7610, R66 ;  /* 0x000076104a421816 */ /* 0x000fe40000000042 */
[----:B------:R-:W-:Y:S01]  /*5670*/  @P1 PRMT R67, R76, 0x7610, R67 ;  /* 0x000076104c431816 */ /* 0x000fe20000000043 */
[-C--:B------:R-:W-:Y:S01]  /*5680*/  IMAD.WIDE.U32 R76, R186, R95.reuse, c[0x0][0x248] ;  /* 0x00009200ba4c7625 */ /* 0x080fe200078e005f */
[----:B------:R-:W-:Y:S02]  /*5690*/  @P1 PRMT R66, R66, 0x5410, R75 ;  /* 0x0000541042421816 */ /* 0x000fe4000000004b */
[----:B------:R-:W-:Y:S01]  /*56a0*/  @P1 PRMT R67, R67, 0x5410, R98 ;  /* 0x0000541043431816 */ /* 0x000fe20000000062 */
[----:B------:R-:W-:Y:S01]  /*56b0*/  @P2 IMAD.WIDE.U32 R186, R186, R95, c[0x0][0x250] ;  /* 0x00009400baba2625 */ /* 0x000fe200078e005f */
[----:B------:R-:W-:Y:S02]  /*56c0*/  @P1 PRMT R65, R65, 0x5410, R96 ;  /* 0x0000541041411816 */ /* 0x000fe40000000060 */
[----:B------:R-:W-:-:S02]  /*56d0*/  F2FP.BF16.PACK_AB R74, R233, R93 ;  /* 0x0000005de94a723e */ /* 0x000fc400000010ff */
[----:B------:R-:W-:Y:S01]  /*56e0*/  F2FP.BF16.PACK_AB R75, R234, R94 ;  /* 0x0000005eea4b723e */ /* 0x000fe200000010ff */
[----:B------:R2:W-:Y:S01]  /*56f0*/  @P1 STG.E.128 [R78.64], R64 ;  /* 0x000000404e001986 */ /* 0x0005e2000c101d04 */
[----:B0-----:R-:W-:Y:S02]  /*5700*/  F2FP.BF16.PACK_AB R73, R232, R229 ;  /* 0x000000e5e849723e */ /* 0x001fe400000010ff */
[----:B------:R-:W-:Y:S02]  /*5710*/  F2FP.BF16.PACK_AB R72, R230, R211 ;  /* 0x000000d3e648723e */ /* 0x000fe400000010ff */
[----:B------:R-:W-:Y:S02]  /*5720*/  @P2 F2FP.BF16.PACK_AB R229, RZ, R229 ;  /* 0x000000e5ffe5223e */ /* 0x000fe400000010ff */
[----:B------:R-:W-:Y:S01]  /*5730*/  @P2 F2FP.BF16.PACK_AB R211, RZ, R211 ;  /* 0x000000d3ffd3223e */ /* 0x000fe200000010ff */
[----:B------:R0:W-:Y:S01]  /*5740*/  STG.E.128 [R76.64], R72 ;  /* 0x000000484c007986 */ /* 0x0001e2000c101d04 */
[----:B------:R-:W-:-:S02]  /*5750*/  @P2 F2FP.BF16.PACK_AB R233, RZ, R233 ;  /* 0x000000e9ffe9223e */ /* 0x000fc400000010ff */
[----:B------:R-:W-:Y:S02]  /*5760*/  @P2 F2FP.BF16.PACK_AB R234, RZ, R234 ;  /* 0x000000eaffea223e */ /* 0x000fe400000010ff */
[----:B------:R-:W-:Y:S02]  /*5770*/  @P2 F2FP.BF16.PACK_AB R232, RZ, R232 ;  /* 0x000000e8ffe8223e */ /* 0x000fe400000010ff */
[----:B------:R-:W-:Y:S02]  /*5780*/  @P2 F2FP.BF16.PACK_AB R230, RZ, R230 ;  /* 0x000000e6ffe6223e */ /* 0x000fe400000010ff */
[----:B------:R-:W-:Y:S02]  /*5790*/  @P2 PRMT R69, R229, 0x7610, R69 ;  /* 0x00007610e5452816 */ /* 0x000fe40000000045 */
[----:B--2---:R-:W-:Y:S02]  /*57a0*/  @P1 F2FP.BF16.PACK_AB R78, RZ, R92 ;  /* 0x0000005cff4e123e */ /* 0x004fe400000010ff */
[----:B------:R-:W-:-:S02]  /*57b0*/  @P2 PRMT R68, R211, 0x7610, R68 ;  /* 0x00007610d3442816 */ /* 0x000fc40000000044 */
[----:B------:R-:W-:Y:S01]  /*57c0*/  @P1 PRMT R64, R78, 0x7610, R64 ;  /* 0x000076104e401816 */ /* 0x000fe20000000040 */
[----:B------:R-:W-:Y:S01]  /*57d0*/  @P1 IMAD.WIDE.U32 R78, R185, R95, c[0x0][0x258] ;  /* 0x00009600b94e1625 */ /* 0x000fe200078e005f */
[----:B------:R-:W-:Y:S02]  /*57e0*/  @P1 F2FP.BF16.PACK_AB R96, RZ, R238 ;  /* 0x000000eeff60123e */ /* 0x000fe400000010ff */
[----:B0-----:R-:W-:Y:S02]  /*57f0*/  @P2 F2FP.BF16.PACK_AB R72, RZ, R93 ;  /* 0x0000005dff48223e */ /* 0x001fe400000010ff */
[----:B------:R-:W-:Y:S02]  /*5800*/  @P2 F2FP.BF16.PACK_AB R73, RZ, R94 ;  /* 0x0000005eff49223e */ /* 0x000fe400000010ff */
[----:B------:R-:W-:Y:S02]  /*5810*/  @P1 F2FP.BF16.PACK_AB R74, RZ, R89 ;  /* 0x00000059ff4a123e */ /* 0x000fe400000010ff */
[----:B------:R-:W-:-:S02]  /*5820*/  @P1 F2FP.BF16.PACK_AB R76, RZ, R90 ;  /* 0x0000005aff4c123e */ /* 0x000fc400000010ff */
[----:B------:R-:W-:Y:S02]  /*5830*/  @P1 F2FP.BF16.PACK_AB R77, RZ, R88 ;  /* 0x00000058ff4d123e */ /* 0x000fe400000010ff */
[----:B------:R-:W-:Y:S02]  /*5840*/  @P2 PRMT R70, R72, 0x7610, R70 ;  /* 0x0000761048462816 */ /* 0x000fe40000000046 */
[----:B------:R-:W-:Y:S02]  /*5850*/  @P2 PRMT R71, R73, 0x7610, R71 ;  /* 0x0000761049472816 */ /* 0x000fe40000000047 */
[----:B------:R-:W-:Y:S02]  /*5860*/  @P1 F2FP.BF16.PACK_AB R75, RZ, R237 ;  /* 0x000000edff4b123e */ /* 0x000fe400000010ff */
[----:B------:R-:W-:Y:S02]  /*5870*/  @P1 F2FP.BF16.PACK_AB R93, RZ, R236 ;  /* 0x000000ecff5d123e */ /* 0x000fe400000010ff */
[----:B------:R-:W-:-:S02]  /*5880*/  @P1 F2FP.BF16.PACK_AB R94, RZ, R235 ;  /* 0x000000ebff5e123e */ /* 0x000fc400000010ff */
[----:B------:R-:W-:Y:S02]  /*5890*/  @P1 PRMT R65, R77, 0x7610, R65 ;  /* 0x000076104d411816 */ /* 0x000fe40000000041 */
[----:B------:R-:W-:Y:S02]  /*58a0*/  @P1 PRMT R66, R74, 0x7610, R66 ;  /* 0x000076104a421816 */ /* 0x000fe40000000042 */
[----:B------:R-:W-:Y:S01]  /*58b0*/  @P1 PRMT R67, R76, 0x7610, R67 ;  /* 0x000076104c431816 */ /* 0x000fe20000000043 */
[----:B------:R-:W-:Y:S01]  /*58c0*/  IMAD.WIDE.U32 R76, R185, R95, c[0x0][0x248] ;  /* 0x00009200b94c7625 */ /* 0x000fe200078e005f */
[----:B------:R-:W-:Y:S02]  /*58d0*/  @P2 PRMT R70, R70, 0x5410, R233 ;  /* 0x0000541046462816 */ /* 0x000fe400000000e9 */
[----:B------:R-:W-:Y:S02]  /*58e0*/  @P2 PRMT R71, R71, 0x5410, R234 ;  /* 0x0000541047472816 */ /* 0x000fe400000000ea */
[----:B------:R-:W-:-:S02]  /*58f0*/  @P2 PRMT R69, R69, 0x5410, R232 ;  /* 0x0000541045452816 */ /* 0x000fc400000000e8 */
[----:B------:R-:W-:Y:S02]  /*5900*/  @P2 PRMT R68, R68, 0x5410, R230 ;  /* 0x0000541044442816 */ /* 0x000fe400000000e6 */
[----:B------:R-:W-:Y:S02]  /*5910*/  @P1 PRMT R66, R66, 0x5410, R75 ;  /* 0x0000541042421816 */ /* 0x000fe4000000004b */
[----:B------:R-:W-:Y:S01]  /*5920*/  @P1 PRMT R67, R67, 0x5410, R96 ;  /* 0x0000541043431816 */ /* 0x000fe20000000060 */
[----:B------:R0:W-:Y:S01]  /*5930*/  @P2 STG.E.128 [R186.64], R68 ;  /* 0x00000044ba002986 */ /* 0x0001e2000c101d04 */
[----:B------:R-:W-:Y:S02]  /*5940*/  @P1 PRMT R65, R65, 0x5410, R93 ;  /* 0x0000541041411816 */ /* 0x000fe4000000005d */
[----:B------:R-:W-:Y:S02]  /*5950*/  @P1 PRMT R64, R64, 0x5410, R94 ;  /* 0x0000541040401816 */ /* 0x000fe4000000005e */
[----:B------:R-:W-:-:S02]  /*5960*/  F2FP.BF16.PACK_AB R74, R237, R89 ;  /* 0x00000059ed4a723e */ /* 0x000fc400000010ff */
[----:B------:R-:W-:Y:S01]  /*5970*/  F2FP.BF16.PACK_AB R75, R238, R90 ;  /* 0x0000005aee4b723e */ /* 0x000fe200000010ff */
[----:B------:R-:W-:Y:S01]  /*5980*/  @P1 STG.E.128 [R78.64], R64 ;  /* 0x000000404e001986 */ /* 0x000fe2000c101d04 */
[----:B------:R-:W-:Y:S02]  /*5990*/  F2FP.BF16.PACK_AB R73, R236, R88 ;  /* 0x00000058ec49723e */ /* 0x000fe400000010ff */
        /* <DEDUP_REMOVED lines=8> */
[----:B0-----:R-:W-:Y:S02]  /*5a20*/  @P2 PRMT R71, R90, 0x7610, R71 ;  /* 0x000076105a472816 */ /* 0x001fe40000000047 */
[----:B------:R-:W-:Y:S02]  /*5a30*/  @P2 PRMT R68, R92, 0x7610, R68 ;  /* 0x000076105c442816 */ /* 0x000fe40000000044 */
[----:B------:R-:W-:-:S02]  /*5a40*/  @P2 PRMT R71, R71, 0x5410, R238 ;  /* 0x0000541047472816 */ /* 0x000fc400000000ee */
[----:B------:R-:W-:Y:S02]  /*5a50*/  @P2 PRMT R68, R68, 0x5410, R235 ;  /* 0x0000541044442816 */ /* 0x000fe400000000eb */
[----:B------:R-:W-:Y:S01]  /*5a60*/  @P1 F2FP.BF16.PACK_AB R90, RZ, R103 ;  /* 0x00000067ff5a123e */ /* 0x000fe200000010ff */
[----:B--2---:R-:W-:Y:S01]  /*5a70*/  @P1 IMAD.WIDE.U32 R76, R184, R95, c[0x0][0x258] ;  /* 0x00009600b84c1625 */ /* 0x004fe200078e005f */
[----:B------:R-:W-:Y:S02]  /*5a80*/  @P2 F2FP.BF16.PACK_AB R72, RZ, R89 ;  /* 0x00000059ff48223e */ /* 0x000fe400000010ff */
[----:B------:R-:W-:Y:S02]  /*5a90*/  @P2 F2FP.BF16.PACK_AB R73, RZ, R88 ;  /* 0x00000058ff49223e */ /* 0x000fe400000010ff */
[----:B------:R-:W-:Y:S02]  /*5aa0*/  @P2 PRMT R70, R72, 0x7610, R70 ;  /* 0x0000761048462816 */ /* 0x000fe40000000046 */
[----:B------:R-:W-:Y:S01]  /*5ab0*/  @P2 PRMT R69, R73, 0x7610, R69 ;  /* 0x0000761049452816 */ /* 0x000fe20000000045 */
[----:B------:R-:W-:Y:S01]  /*5ac0*/  @P2 IMAD.WIDE.U32 R72, R185, R95, c[0x0][0x250] ;  /* 0x00009400b9482625 */ /* 0x000fe200078e005f */
[----:B------:R-:W-:-:S02]  /*5ad0*/  @P2 PRMT R70, R70, 0x5410, R237 ;  /* 0x0000541046462816 */ /* 0x000fc400000000ed */
[----:B------:R-:W-:Y:S01]  /*5ae0*/  @P2 PRMT R69, R69, 0x5410, R236 ;  /* 0x0000541045452816 */ /* 0x000fe200000000ec */
[----:B------:R-:W-:Y:S01]  /*5af0*/  @P2 IMAD.WIDE.U32 R184, R184, R95, c[0x0][0x250] ;  /* 0x00009400b8b82625 */ /* 0x000fe200078e005f */
[----:B------:R-:W-:Y:S02]  /*5b00*/  @P1 F2FP.BF16.PACK_AB R74, RZ, R100 ;  /* 0x00000064ff4a123e */ /* 0x000fe400000010ff */
[----:B------:R-:W-:Y:S01]  /*5b10*/  @P1 F2FP.BF16.PACK_AB R75, RZ, R91 ;  /* 0x0000005bff4b123e */ /* 0x000fe200000010ff */
[----:B------:R0:W-:Y:S01]  /*5b20*/  @P2 STG.E.128 [R72.64], R68 ;  /* 0x0000004448002986 */ /* 0x0001e2000c101d04 */
[----:B------:R-:W-:Y:S02]  /*5b30*/  @P1 PRMT R65, R74, 0x7610, R65 ;  /* 0x000076104a411816 */ /* 0x000fe40000000041 */
[----:B------:R-:W-:Y:S02]  /*5b40*/  @P1 F2FP.BF16.PACK_AB R88, RZ, R240 ;  /* 0x000000f0ff58123e */ /* 0x000fe400000010ff */
[----:B------:R-:W-:-:S02]  /*5b50*/  @P1 F2FP.BF16.PACK_AB R89, RZ, R239 ;  /* 0x000000efff59123e */ /* 0x000fc400000010ff */
[----:B------:R-:W-:Y:S02]  /*5b60*/  @P1 PRMT R64, R75, 0x7610, R64 ;  /* 0x000076104b401816 */ /* 0x000fe40000000040 */
[----:B------:R-:W-:Y:S02]  /*5b70*/  @P1 F2FP.BF16.PACK_AB R74, RZ, R241 ;  /* 0x000000f1ff4a123e */ /* 0x000fe400000010ff */
[----:B------:R-:W-:Y:S02]  /*5b80*/  IADD3 R78, R80, 0x60, RZ ;  /* 0x00000060504e7810 */ /* 0x000fe40007ffe0ff */
[----:B------:R-:W-:Y:S02]  /*5b90*/  @P1 PRMT R65, R65, 0x5410, R88 ;  /* 0x0000541041411816 */ /* 0x000fe40000000058 */
[----:B------:R-:W-:Y:S01]  /*5ba0*/  @P1 PRMT R64, R64, 0x5410, R89 ;  /* 0x0000541040401816 */ /* 0x000fe20000000059 */
[----:B------:R-:W-:Y:S01]  /*5bb0*/  IMAD.WIDE.U32 R78, R78, R95, c[0x0][0x248] ;  /* 0x000092004e4e7625 */ /* 0x000fe200078e005f */
[----:B------:R-:W-:-:S02]  /*5bc0*/  F2FP.BF16.PACK_AB R75, R103, R102 ;  /* 0x00000066674b723e */ /* 0x000fc400000010ff */
[----:B0-----:R-:W-:Y:S02]  /*5bd0*/  @P1 F2FP.BF16.PACK_AB R72, RZ, R101 ;  /* 0x00000065ff48123e */ /* 0x001fe400000010ff */
[----:B------:R-:W-:Y:S02]  /*5be0*/  @P1 F2FP.BF16.PACK_AB R73, RZ, R102 ;  /* 0x00000066ff49123e */ /* 0x000fe400000010ff */
[----:B------:R-:W-:Y:S02]  /*5bf0*/  @P1 PRMT R66, R72, 0x7610, R66 ;  /* 0x0000761048421816 */ /* 0x000fe40000000042 */
[----:B------:R-:W-:Y:S02]  /*5c00*/  @P1 PRMT R67, R73, 0x7610, R67 ;  /* 0x0000761049431816 */ /* 0x000fe40000000043 */
[----:B------:R-:W-:Y:S02]  /*5c10*/  @P1 PRMT R66, R66, 0x5410, R74 ;  /* 0x0000541042421816 */ /* 0x000fe4000000004a */
[----:B------:R-:W-:-:S02]  /*5c20*/  @P1 PRMT R67, R67, 0x5410, R90 ;  /* 0x0000541043431816 */ /* 0x000fc4000000005a */
[----:B------:R-:W-:Y:S02]  /*5c30*/  F2FP.BF16.PACK_AB R74, R241, R101 ;  /* 0x00000065f14a723e */ /* 0x000fe400000010ff */
[----:B------:R-:W-:Y:S01]  /*5c40*/  F2FP.BF16.PACK_AB R73, R240, R100 ;  /* 0x00000064f049723e */ /* 0x000fe200000010ff */
[----:B------:R0:W-:Y:S01]  /*5c50*/  @P1 STG.E.128 [R76.64], R64 ;  /* 0x000000404c001986 */ /* 0x0001e2000c101d04 */
        /* <DEDUP_REMOVED lines=8> */
[----:B------:R-:W-:Y:S02]  /*5ce0*/  @P2 F2FP.BF16.PACK_AB R240, RZ, R240 ;  /* 0x000000f0fff0223e */ /* 0x000fe400000010ff */
[----:B------:R-:W-:Y:S02]  /*5cf0*/  @P2 F2FP.BF16.PACK_AB R239, RZ, R239 ;  /* 0x000000efffef223e */ /* 0x000fe400000010ff */
[----:B0-----:R-:W-:-:S02]  /*5d00*/  @P1 F2FP.BF16.PACK_AB R76, RZ, R83 ;  /* 0x00000053ff4c123e */ /* 0x001fc400000010ff */
[----:B------:R-:W-:Y:S02]  /*5d10*/  @P2 PRMT R70, R101, 0x7610, R70 ;  /* 0x0000761065462816 */ /* 0x000fe40000000046 */
[----:B------:R-:W-:Y:S02]  /*5d20*/  @P2 PRMT R71, R102, 0x7610, R71 ;  /* 0x0000761066472816 */ /* 0x000fe40000000047 */
[----:B--2---:R-:W-:Y:S02]  /*5d30*/  @P1 F2FP.BF16.PACK_AB R72, RZ, R87 ;  /* 0x00000057ff48123e */ /* 0x004fe400000010ff */
[----:B------:R-:W-:Y:S02]  /*5d40*/  @P1 F2FP.BF16.PACK_AB R74, RZ, R85 ;  /* 0x00000055ff4a123e */ /* 0x000fe400000010ff */
[----:B------:R-:W-:Y:S02]  /*5d50*/  @P1 F2FP.BF16.PACK_AB R78, RZ, R81 ;  /* 0x00000051ff4e123e */ /* 0x000fe400000010ff */
[----:B------:R-:W-:-:S02]  /*5d60*/  @P1 F2FP.BF16.PACK_AB R73, RZ, R202 ;  /* 0x000000caff49123e */ /* 0x000fc400000010ff */
[----:B------:R-:W-:Y:S02]  /*5d70*/  @P1 F2FP.BF16.PACK_AB R75, RZ, R86 ;  /* 0x00000056ff4b123e */ /* 0x000fe400000010ff */
[----:B------:R-:W-:Y:S02]  /*5d80*/  @P2 PRMT R69, R100, 0x7610, R69 ;  /* 0x0000761064452816 */ /* 0x000fe40000000045 */
[----:B------:R-:W-:Y:S02]  /*5d90*/  @P2 PRMT R68, R91, 0x7610, R68 ;  /* 0x000076105b442816 */ /* 0x000fe40000000044 */
[----:B------:R-:W-:Y:S02]  /*5da0*/  @P1 PRMT R67, R72, 0x7610, R67 ;  /* 0x0000761048431816 */ /* 0x000fe40000000043 */
[----:B------:R-:W-:Y:S02]  /*5db0*/  @P1 PRMT R66, R74, 0x7610, R66 ;  /* 0x000076104a421816 */ /* 0x000fe40000000042 */
[----:B------:R-:W-:-:S02]  /*5dc0*/  @P1 F2FP.BF16.PACK_AB R77, RZ, R84 ;  /* 0x00000054ff4d123e */ /* 0x000fc400000010ff */
[----:B------:R-:W-:Y:S02]  /*5dd0*/  @P1 PRMT R65, R76, 0x7610, R65 ;  /* 0x000076104c411816 */ /* 0x000fe40000000041 */
[----:B------:R-:W-:Y:S02]  /*5de0*/  @P1 PRMT R64, R78, 0x7610, R64 ;  /* 0x000076104e401816 */ /* 0x000fe40000000040 */
[----:B------:R-:W-:Y:S02]  /*5df0*/  @P1 F2FP.BF16.PACK_AB R88, RZ, R82 ;  /* 0x00000052ff58123e */ /* 0x000fe400000010ff */
[----:B------:R-:W-:Y:S02]  /*5e00*/  IADD3 R78, R80, 0x80, RZ ;  /* 0x00000080504e7810 */ /* 0x000fe40007ffe0ff */
[----:B------:R-:W-:Y:S02]  /*5e10*/  @P2 PRMT R70, R70, 0x5410, R241 ;  /* 0x0000541046462816 */ /* 0x000fe400000000f1 */
[----:B------:R-:W-:Y:S01]  /*5e20*/  @P2 PRMT R71, R71, 0x5410, R103 ;  /* 0x0000541047472816 */ /* 0x000fe20000000067 */
[----:B------:R-:W-:Y:S01]  /*5e30*/  IMAD.WIDE.U32 R78, R95, R78, c[0x0][0x248] ;  /* 0x000092005f4e7625 */ /* 0x000fe200078e004e */
[----:B------:R-:W-:-:S02]  /*5e40*/  @P2 PRMT R69, R69, 0x5410, R240 ;  /* 0x0000541045452816 */ /* 0x000fc400000000f0 */
[----:B------:R-:W-:Y:S02]  /*5e50*/  @P2 PRMT R68, R68, 0x5410, R239 ;  /* 0x0000541044442816 */ /* 0x000fe400000000ef */
[----:B------:R-:W-:Y:S02]  /*5e60*/  @P1 PRMT R67, R67, 0x5410, R73 ;  /* 0x0000541043431816 */ /* 0x000fe40000000049 */
[----:B------:R-:W-:Y:S01]  /*5e70*/  @P1 PRMT R66, R66, 0x5410, R75 ;  /* 0x0000541042421816 */ /* 0x000fe2000000004b */
[----:B------:R0:W-:Y:S01]  /*5e80*/  @P2 STG.E.128 [R184.64], R68 ;  /* 0x00000044b8002986 */ /* 0x0001e2000c101d04 */
[----:B------:R-:W-:Y:S02]  /*5e90*/  F2FP.BF16.PACK_AB R75, R202, R87 ;  /* 0x00000057ca4b723e */ /* 0x000fe400000010ff */
[----:B------:R-:W-:Y:S02]  /*5ea0*/  F2FP.BF16.PACK_AB R74, R86, R85 ;  /* 0x00000055564a723e */ /* 0x000fe400000010ff */
[----:B------:R-:W-:-:S02]  /*5eb0*/  F2FP.BF16.PACK_AB R73, R84, R83 ;  /* 0x000000535449723e */ /* 0x000fc400000010ff */
[----:B------:R-:W-:Y:S02]  /*5ec0*/  F2FP.BF16.PACK_AB R72, R82, R81 ;  /* 0x000000515248723e */ /* 0x000fe400000010ff */
[----:B------:R-:W-:Y:S01]  /*5ed0*/  @P1 PRMT R65, R65, 0x5410, R77 ;  /* 0x0000541041411816 */ /* 0x000fe2000000004d */
[----:B------:R-:W-:Y:S01]  /*5ee0*/  @P1 IMAD.WIDE.U32 R76, R188, R95, c[0x0][0x258] ;  /* 0x00009600bc4c1625 */ /* 0x000fe200078e005f */
[----:B------:R-:W-:Y:S02]  /*5ef0*/  @P2 F2FP.BF16.PACK_AB R87, RZ, R87 ;  /* 0x00000057ff57223e */ /* 0x000fe400000010ff */
[----:B------:R-:W-:Y:S02]  /*5f00*/  @P2 F2FP.BF16.PACK_AB R85, RZ, R85 ;  /* 0x00000055ff55223e */ /* 0x000fe400000010ff */
[----:B------:R-:W-:Y:S02]  /*5f10*/  @P2 F2FP.BF16.PACK_AB R83, RZ, R83 ;  /* 0x00000053ff53223e */ /* 0x000fe400000010ff */
[----:B------:R-:W-:-:S02]  /*5f20*/  @P2 F2FP.BF16.PACK_AB R81, RZ, R81 ;  /* 0x00000051ff51223e */ /* 0x000fc400000010ff */
[----:B------:R-:W-:Y:S02]  /*5f30*/  @P1 PRMT R64, R64, 0x5410, R88 ;  /* 0x0000541040401816 */ /* 0x000fe40000000058 */
[----:B------:R-:W-:Y:S02]  /*5f40*/  @P2 F2FP.BF16.PACK_AB R202, RZ, R202 ;  /* 0x000000caffca223e */ /* 0x000fe400000010ff */
[----:B------:R-:W-:Y:S01]  /*5f50*/  @P2 F2FP.BF16.PACK_AB R86, RZ, R86 ;  /* 0x00000056ff56223e */ /* 0x000fe200000010ff */
[----:B------:R-:W-:Y:S01]  /*5f60*/  @P1 STG.E.128 [R76.64], R64 ;  /* 0x000000404c001986 */ /* 0x000fe2000c101d04 */
[----:B------:R-:W-:Y:S02]  /*5f70*/  @P2 F2FP.BF16.PACK_AB R84, RZ, R84 ;  /* 0x00000054ff54223e */ /* 0x000fe400000010ff */
[----:B------:R-:W-:Y:S01]  /*5f80*/  @P2 F2FP.BF16.PACK_AB R82, RZ, R82 ;  /* 0x00000052ff52223e */ /* 0x000fe200000010ff */
[----:B------:R2:W-:Y:S01]  /*5f90*/  STG.E.128 [R78.64], R72 ;  /* 0x000000484e007986 */ /* 0x0005e2000c101d04 */
[----:B0-----:R-:W-:-:S02]  /*5fa0*/  @P2 PRMT R71, R87, 0x7610, R71 ;  /* 0x0000761057472816 */ /* 0x001fc40000000047 */
[----:B------:R-:W-:Y:S02]  /*5fb0*/  @P2 PRMT R70, R85, 0x7610, R70 ;  /* 0x0000761055462816 */ /* 0x000fe40000000046 */
[----:B------:R-:W-:Y:S02]  /*5fc0*/  @P2 PRMT R69, R83, 0x7610, R69 ;  /* 0x0000761053452816 */ /* 0x000fe40000000045 */
[----:B------:R-:W-:Y:S02]  /*5fd0*/  @P2 PRMT R68, R81, 0x7610, R68 ;  /* 0x0000761051442816 */ /* 0x000fe40000000044 */
[----:B------:R-:W-:Y:S02]  /*5fe0*/  @P2 PRMT R71, R71, 0x5410, R202 ;  /* 0x0000541047472816 */ /* 0x000fe400000000ca */
[----:B------:R-:W-:Y:S02]  /*5ff0*/  @P2 PRMT R70, R70, 0x5410, R86 ;  /* 0x0000541046462816 */ /* 0x000fe40000000056 */
[----:B------:R-:W-:-:S02]  /*6000*/  @P2 PRMT R69, R69, 0x5410, R84 ;  /* 0x0000541045452816 */ /* 0x000fc40000000054 */
[----:B------:R-:W-:Y:S01]  /*6010*/  @P2 PRMT R68, R68, 0x5410, R82 ;  /* 0x0000541044442816 */ /* 0x000fe20000000052 */
[----:B--2---:R-:W-:-:S05]  /*6020*/  @P2 IMAD.WIDE.U32 R72, R188, R95, c[0x0][0x250] ;  /* 0x00009400bc482625 */ /* 0x004fca00078e005f */
[----:B------:R0:W-:Y:S02]  /*6030*/  @P2 STG.E.128 [R72.64], R68 ;  /* 0x0000004448002986 */ /* 0x0001e4000c101d04 */
[----:B0-----:R-:W-:-:S04]  /*6040*/  MOV R72, c[0x0][0x160] ;  /* 0x0000580000487a02 */ /* 0x001fc80000000f00 */
[----:B------:R-:W-:-:S04]  /*6050*/  LEA R0, R72, R0, 0x2 ;  /* 0x0000000048007211 */ /* 0x000fc800078e10ff */
[----:B------:R-:W-:-:S13]  /*6060*/  ISETP.GE.AND P0, PT, R0, c[0x0][0x164], PT ;  /* 0x0000590000007a0c */ /* 0x000fda0003f06270 */
[----:B-1----:R-:W-:Y:S01]  /*6070*/  @P0 CALL.REL.NOINC `(.L_x_52) ;  /* 0x0000001000000944 */ /* 0x002fe20003c00000 */
[----:B------:R-:W-:Y:S05]  /*6080*/  BRA `(.L_x_53) ;  /* 0xffffb63000007947 */ /* 0x000fea000383ffff */
.L_x_52:
[----:B------:R-:W-:Y:S05]  /*6090*/  BSYNC B1 ;  /* 0x0000000000017941 */ /* 0x000fea0003800000 */
.L_x_49:
[----:B------:R0:W5:Y:S01]  /*60a0*/  LDL.LU R48, [R1+0x4] ;  /* 0x0000040001307983 */ /* 0x0001620000300800 */
[----:B------:R-:W-:Y:S02]  /*60b0*/  MOV R93, R24 ;  /* 0x00000018005d7202 */ /* 0x000fe40000000f00 */
[----:B------:R-:W-:Y:S01]  /*60c0*/  MOV R67, R25 ;  /* 0x0000001900437202 */ /* 0x000fe20000000f00 */
[----:B------:R0:W5:Y:S01]  /*60d0*/  LDL.LU R49, [R1] ;  /* 0x0000000001317983 */ /* 0x0001620000300800 */
[----:B------:R-:W-:Y:S02]  /*60e0*/  MOV R61, R26 ;  /* 0x0000001a003d7202 */ /* 0x000fe40000000f00 */
[----:B------:R-:W-:Y:S01]  /*60f0*/  MOV R82, R173 ;  /* 0x000000ad00527202 */ /* 0x000fe20000000f00 */
[----:B------:R0:W5:Y:S01]  /*6100*/  LDL.LU R50, [R1+0xc] ;  /* 0x00000c0001327983 */ /* 0x0001620000300800 */
[----:B------:R-:W-:Y:S02]  /*6110*/  MOV R70, R39 ;  /* 0x0000002700467202 */ /* 0x000fe40000000f00 */
[----:B------:R-:W-:Y:S01]  /*6120*/  MOV R46, R43 ;  /* 0x0000002b002e7202 */ /* 0x000fe20000000f00 */
[----:B------:R0:W5:Y:S01]  /*6130*/  LDL.LU R51, [R1+0x8] ;  /* 0x0000080001337983 */ /* 0x0001620000300800 */
[----:B------:R-:W-:-:S02]  /*6140*/  MOV R71, R40 ;  /* 0x0000002800477202 */ /* 0x000fc40000000f00 */
[----:B------:R-:W-:Y:S01]  /*6150*/  MOV R69, R42 ;  /* 0x0000002a00457202 */ /* 0x000fe20000000f00 */
[----:B------:R0:W5:Y:S01]  /*6160*/  LDL.LU R76, [R1+0x18] ;  /* 0x00001800014c7983 */ /* 0x0001620000300800 */
        /* <DEDUP_REMOVED lines=73> */
[----:B------:R-:W-:Y:S02]  /*6600*/  MOV R155, R151 ;  /* 0x00000097009b7202 */ /* 0x000fe40000000f00 */
[----:B------:R-:W-:Y:S02]  /*6610*/  MOV R105, R176 ;  /* 0x000000b000697202 */ /* 0x000fe40000000f00 */
[----:B------:R-:W-:Y:S02]  /*6620*/  MOV R106, R177 ;  /* 0x000000b1006a7202 */ /* 0x000fe40000000f00 */
[----:B------:R-:W-:-:S02]  /*6630*/  MOV R107, R178 ;  /* 0x000000b2006b7202 */ /* 0x000fc40000000f00 */
[----:B------:R-:W-:Y:S02]  /*6640*/  MOV R80, R179 ;  /* 0x000000b300507202 */ /* 0x000fe40000000f00 */
        /* <DEDUP_REMOVED lines=41> */
.L_x_48:
[----:B0-----:R-:W-:Y:S05]  /*68e0*/  BSYNC B0 ;  /* 0x0000000000007941 */ /* 0x001fea0003800000 */
.L_x_46:
[----:B------:R-:W0:Y:S01]  /*68f0*/  S2R R146, SR_TID.X ;  /* 0x0000000000927919 */ /* 0x000e220000002100 */
[----:B------:R-:W-:Y:S01]  /*6900*/  WARPSYNC 0xffffffff ;  /* 0xffffffff00007948 */ /* 0x000fe20003800000 */
[----:B0-----:R-:W-:-:S02]  /*6910*/  SHF.R.U32.HI R0, RZ, 0x5, R146 ;  /* 0x00000005ff007819 */ /* 0x001fc40000011692 */
        /* <DEDUP_REMOVED lines=20> */
[----:B------:R-:W4:Y:S04]  /*6a60*/  LDS R29, [R146.X4+0x600] ;  /* 0x00060000921d7984 */ /* 0x000f280000004800 */
[----:B------:R-:W4:Y:S04]  /*6a70*/  LDS R106, [R146.X4+0x1a00] ;  /* 0x001a0000926a7984 */ /* 0x000f280000004800 */
[----:B------:R-:W4:Y:S04]  /*6a80*/  LDS R30, [R146.X4+0x800] ;  /* 0x00080000921e7984 */ /* 0x000f280000004800 */
[----:B------:R-:W4:Y:S04]  /*6a90*/  LDS R117, [R146.X4+0x1c00] ;  /* 0x001c000092757984 */ /* 0x000f280000004800 */
[----:B------:R-:W4:Y:S01]  /*6aa0*/  LDS R31, [R146.X4+0xa00] ;  /* 0x000a0000921f7984 */ /* 0x000f220000004800 */
[----:B0-----:R-:W-:-:S03]  /*6ab0*/  FADD.FTZ R2, RZ, R2 ;  /* 0x00000002ff027221 */ /* 0x001fc60000010000 */
[----:B------:R-:W0:Y:S01]  /*6ac0*/  LDS R116, [R146.X4+0x1e00] ;  /* 0x001e000092747984 */ /* 0x000e220000004800 */
[----:B-1----:R-:W-:-:S03]  /*6ad0*/  FADD.FTZ R3, RZ, R3 ;  /* 0x00000003ff037221 */ /* 0x002fc60000010000 */
[----:B------:R-:W1:Y:S01]  /*6ae0*/  LDS R80, [R146.X4+0xc00] ;  /* 0x000c000092507984 */ /* 0x000e620000004800 */
[----:B--2---:R-:W-:-:S03]  /*6af0*/  FADD.FTZ R2, R2, R105 ;  /* 0x0000006902027221 */ /* 0x004fc60000010000 */
[----:B------:R-:W2:Y:S01]  /*6b00*/  LDS R119, [R146.X4+0x2000] ;  /* 0x0020000092777984 */ /* 0x000ea20000004800 */
[----:B---3--:R-:W-:-:S03]  /*6b10*/  FADD.FTZ R3, R3, R104 ;  /* 0x0000006803037221 */ /* 0x008fc60000010000 */
[----:B------:R-:W3:Y:S01]  /*6b20*/  LDS R81, [R146.X4+0xe00] ;  /* 0x000e000092517984 */ /* 0x000ee20000004800 */
[----:B----4-:R-:W-:-:S03]  /*6b30*/  FADD.FTZ R28, RZ, R28 ;  /* 0x0000001cff1c7221 */ /* 0x010fc60000010000 */
[----:B------:R-:W4:Y:S01]  /*6b40*/  LDS R118, [R146.X4+0x2200] ;  /* 0x0022000092767984 */ /* 0x000f220000004800 */
[----:B------:R-:W-:-:S03]  /*6b50*/  FADD.FTZ R28, R28, R107 ;  /* 0x0000006b1c1c7221 */ /* 0x000fc60000010000 */
[----:B------:R-:W4:Y:S01]  /*6b60*/  LDS R82, [R146.X4+0x1000] ;  /* 0x0010000092527984 */ /* 0x000f220000004800 */
[----:B------:R-:W-:-:S03]  /*6b70*/  FADD.FTZ R29, RZ, R29 ;  /* 0x0000001dff1d7221 */ /* 0x000fc60000010000 */
        /* <DEDUP_REMOVED lines=9> */
[----:B0-----:R-:W-:-:S03]  /*6c10*/  FADD.FTZ R31, R31, R116 ;  /* 0x000000741f1f7221 */ /* 0x001fc60000010000 */
[----:B------:R-:W-:Y:S01]  /*6c20*/  LDS R125, [R146.X4+0x2c00] ;  /* 0x002c0000927d7984 */ /* 0x000fe20000004800 */
[----:B-1----:R-:W-:-:S03]  /*6c30*/  FADD.FTZ R80, RZ, R80 ;  /* 0x00000050ff507221 */ /* 0x002fc60000010000 */
[----:B------:R-:W-:Y:S01]  /*6c40*/  LDS R124, [R146.X4+0x2e00] ;  /* 0x002e0000927c7984 */ /* 0x000fe20000004800 */
[----:B--2---:R-:W-:-:S03]  /*6c50*/  FADD.FTZ R80, R80, R119 ;  /* 0x0000007750507221 */ /* 0x004fc60000010000 */
[----:B------:R-:W-:Y:S01]  /*6c60*/  LDS R127, [R146.X4+0x3000] ;  /* 0x00300000927f7984 */ /* 0x000fe20000004800 */
[----:B---3--:R-:W-:-:S03]  /*6c70*/  FADD.FTZ R81, RZ, R81 ;  /* 0x00000051ff517221 */ /* 0x008fc60000010000 */
[----:B------:R-:W-:Y:S01]  /*6c80*/  LDS R126, [R146.X4+0x3200] ;  /* 0x00320000927e7984 */ /* 0x000fe20000004800 */
[----:B----4-:R-:W-:-:S03]  /*6c90*/  FADD.FTZ R81, R81, R118 ;  /* 0x0000007651517221 */ /* 0x010fc60000010000 */
[----:B------:R-:W-:Y:S01]  /*6ca0*/  LDS R129, [R146.X4+0x3400] ;  /* 0x0034000092817984 */ /* 0x000fe20000004800 */
[----:B------:R-:W-:-:S03]  /*6cb0*/  FADD.FTZ R82, RZ, R82 ;  /* 0x00000052ff527221 */ /* 0x000fc60000010000 */
[----:B------:R-:W-:Y:S01]  /*6cc0*/  LDS R128, [R146.X4+0x3600] ;  /* 0x0036000092807984 */ /* 0x000fe20000004800 */
[----:B------:R-:W-:-:S03]  /*6cd0*/  FADD.FTZ R82, R82, R121 ;  /* 0x0000007952527221 */ /* 0x000fc60000010000 */
[----:B------:R-:W-:Y:S01]  /*6ce0*/  LDS R131, [R146.X4+0x3800] ;  /* 0x0038000092837984 */ /* 0x000fe20000004800 */
[----:B------:R-:W-:-:S03]  /*6cf0*/  FADD.FTZ R83, RZ, R83 ;  /* 0x00000053ff537221 */ /* 0x000fc60000010000 */
[----:B------:R-:W-:Y:S01]  /*6d00*/  LDS R130, [R146.X4+0x3a00] ;  /* 0x003a000092827984 */ /* 0x000fe20000004800 */
[----:B------:R-:W-:-:S03]  /*6d10*/  FADD.FTZ R83, R83, R120 ;  /* 0x0000007853537221 */ /* 0x000fc60000010000 */
[----:B------:R-:W0:Y:S01]  /*6d20*/  LDS R133, [R146.X4+0x3c00] ;  /* 0x003c000092857984 */ /* 0x000e220000004800 */
[----:B------:R-:W-:-:S03]  /*6d30*/  FADD.FTZ R2, R2, R123 ;  /* 0x0000007b02027221 */ /* 0x000fc60000010000 */
[----:B------:R-:W1:Y:S01]  /*6d40*/  LDS R132, [R146.X4+0x3e00] ;  /* 0x003e000092847984 */ /* 0x000e620000004800 */
[----:B------:R-:W-:-:S03]  /*6d50*/  FADD.FTZ R3, R3, R122 ;  /* 0x0000007a03037221 */ /* 0x000fc60000010000 */
[----:B------:R-:W2:Y:S04]  /*6d60*/  LDS R135, [R146.X4+0x4000] ;  /* 0x0040000092877984 */ /* 0x000ea80000004800 */
[----:B------:R-:W3:Y:S04]  /*6d70*/  LDS R134, [R146.X4+0x4200] ;  /* 0x0042000092867984 */ /* 0x000ee80000004800 */
[----:B------:R-:W4:Y:S04]  /*6d80*/  LDS R141, [R146.X4+0x4400] ;  /* 0x00440000928d7984 */ /* 0x000f280000004800 */
[----:B------:R-:W2:Y:S04]  /*6d90*/  LDS R140, [R146.X4+0x4600] ;  /* 0x00460000928c7984 */ /* 0x000ea80000004800 */
[----:B------:R-:W2:Y:S04]  /*6da0*/  LDS R143, [R146.X4+0x4800] ;  /* 0x00480000928f7984 */ /* 0x000ea80000004800 */
[----:B------:R-:W2:Y:S04]  /*6db0*/  LDS R142, [R146.X4+0x4a00] ;  /* 0x004a0000928e7984 */ /* 0x000ea80000004800 */
[----:B------:R-:W2:Y:S04]  /*6dc0*/  LDS R145, [R146.X4+0x4c00] ;  /* 0x004c000092917984 */ /* 0x000ea80000004800 */
[----:B------:R-:W2:Y:S04]  /*6dd0*/  LDS R144, [R146.X4+0x4e00] ;  /* 0x004e000092907984 */ /* 0x000ea80000004800 */
[----:B------:R-:W-:Y:S01]  /*6de0*/  BAR.SYNC.DEFER_BLOCKING 0x0 ;  /* 0x0000000000007b1d */ /* 0x000fe20000010000 */
[----:B0-----:R-:W-:-:S02]  /*6df0*/  FADD.FTZ R2, R2, R133 ;  /* 0x0000008502027221 */ /* 0x001fc40000010000 */
[----:B-1----:R-:W-:-:S03]  /*6e00*/  FADD.FTZ R3, R3, R132 ;  /* 0x0000008403037221 */ /* 0x002fc60000010000 */
[----:B------:R-:W-:Y:S04]  /*6e10*/  STS.128 [R0], R108 ;  /* 0x0000006c00007388 */ /* 0x000fe80000000c00 */
[----:B------:R-:W-:Y:S04]  /*6e20*/  STS.128 [R0+0x10], R136 ;  /* 0x0000108800007388 */ /* 0x000fe80000000c00 */
[----:B------:R-:W-:Y:S04]  /*6e30*/  STS.128 [R0+0x400], R60 ;  /* 0x0004003c00007388 */ /* 0x000fe80000000c00 */
[----:B------:R-:W-:Y:S04]  /*6e40*/  STS.128 [R0+0x410], R52 ;  /* 0x0004103400007388 */ /* 0x000fe80000000c00 */
[----:B------:R0:W-:Y:S04]  /*6e50*/  STS.128 [R0+0x800], R12 ;  /* 0x0008000c00007388 */ /* 0x0001e80000000c00 */
[----:B------:R-:W-:Y:S04]  /*6e60*/  STS.128 [R0+0x810], R44 ;  /* 0x0008102c00007388 */ /* 0x000fe80000000c00 */
[----:B------:R-:W-:Y:S04]  /*6e70*/  STS.128 [R0+0xc00], R68 ;  /* 0x000c004400007388 */ /* 0x000fe80000000c00 */
[----:B------:R-:W-:Y:S04]  /*6e80*/  STS.128 [R0+0xc10], R40 ;  /* 0x000c102800007388 */ /* 0x000fe80000000c00 */
[----:B------:R-:W-:Y:S01]  /*6e90*/  STS.128 [R0+0x1000], R36 ;  /* 0x0010002400007388 */ /* 0x000fe20000000c00 */
[----:B0-----:R-:W-:-:S02]  /*6ea0*/  FADD.FTZ R12, R28, R125 ;  /* 0x0000007d1c0c7221 */ /* 0x001fc40000010000 */
[----:B------:R-:W-:Y:S01]  /*6eb0*/  FADD.FTZ R13, R29, R124 ;  /* 0x0000007c1d0d7221 */ /* 0x000fe20000010000 */
[----:B------:R-:W-:Y:S01]  /*6ec0*/  STS.128 [R0+0x1010], R112 ;  /* 0x0010107000007388 */ /* 0x000fe20000000c00 */
[----:B------:R-:W-:Y:S02]  /*6ed0*/  FADD.FTZ R14, R30, R127 ;  /* 0x0000007f1e0e7221 */ /* 0x000fe40000010000 */
[----:B------:R-:W-:Y:S01]  /*6ee0*/  FADD.FTZ R15, R31, R126 ;  /* 0x0000007e1f0f7221 */ /* 0x000fe20000010000 */
[----:B------:R-:W-:Y:S01]  /*6ef0*/  BAR.SYNC.DEFER_BLOCKING 0x0 ;  /* 0x0000000000007b1d */ /* 0x000fe20000010000 */
[----:B------:R-:W-:Y:S02]  /*6f00*/  FADD.FTZ R28, R80, R129 ;  /* 0x00000081501c7221 */ /* 0x000fe40000010000 */
[----:B------:R-:W-:Y:S02]  /*6f10*/  FADD.FTZ R29, R81, R128 ;  /* 0x00000080511d7221 */ /* 0x000fe40000010000 */
[----:B------:R-:W-:-:S02]  /*6f20*/  FADD.FTZ R30, R82, R131 ;  /* 0x00000083521e7221 */ /* 0x000fc40000010000 */
[----:B------:R-:W-:Y:S02]  /*6f30*/  FADD.FTZ R31, R83, R130 ;  /* 0x00000082531f7221 */ /* 0x000fe40000010000 */
[----:B--2---:R-:W-:Y:S02]  /*6f40*/  FADD.FTZ R12, R12, R135 ;  /* 0x000000870c0c7221 */ /* 0x004fe40000010000 */
[----:B---3--:R-:W-:Y:S02]  /*6f50*/  FADD.FTZ R13, R13, R134 ;  /* 0x000000860d0d7221 */ /* 0x008fe40000010000 */
[----:B----4-:R-:W-:Y:S02]  /*6f60*/  FADD.FTZ R14, R14, R141 ;  /* 0x0000008d0e0e7221 */ /* 0x010fe40000010000 */
[----:B------:R-:W-:Y:S02]  /*6f70*/  FADD.FTZ R15, R15, R140 ;  /* 0x0000008c0f0f7221 */ /* 0x000fe40000010000 */
[----:B------:R-:W-:-:S02]  /*6f80*/  FADD.FTZ R28, R28, R143 ;  /* 0x0000008f1c1c7221 */ /* 0x000fc40000010000 */
[----:B------:R-:W-:Y:S02]  /*6f90*/  FADD.FTZ R29, R29, R142 ;  /* 0x0000008e1d1d7221 */ /* 0x000fe40000010000 */
[----:B------:R-:W-:Y:S02]  /*6fa0*/  FADD.FTZ R30, R30, R145 ;  /* 0x000000911e1e7221 */ /* 0x000fe40000010000 */
[----:B------:R-:W-:Y:S01]  /*6fb0*/  FADD.FTZ R31, R31, R144 ;  /* 0x000000901f1f7221 */ /* 0x000fe20000010000 */
[----:B------:R-:W0:Y:S04]  /*6fc0*/  LDS R40, [R146.X4+0x600] ;  /* 0x0006000092287984 */ /* 0x000e280000004800 */
[----:B------:R-:W1:Y:S04]  /*6fd0*/  LDS R52, [R146.X4] ;  /* 0x0000000092347984 */ /* 0x000e680000004800 */
[----:B------:R-:W2:Y:S04]  /*6fe0*/  LDS R44, [R146.X4+0x200] ;  /* 0x00020000922c7984 */ /* 0x000ea80000004800 */
        /* <DEDUP_REMOVED lines=8> */
[----:B------:R-:W0:Y:S01]  /*7070*/  LDS R38, [R146.X4+0xc00] ;  /* 0x000c000092267984 */ /* 0x000e220000004800 */
[----:B-1----:R-:W-:-:S03]  /*7080*/  FADD.FTZ R52, RZ, R52 ;  /* 0x00000034ff347221 */ /* 0x002fc60000010000 */
[----:B------:R-:W1:Y:S01]  /*7090*/  LDS R47, [R146.X4+0x2000] ;  /* 0x00200000922f7984 */ /* 0x000e620000004800 */
[----:B--2---:R-:W-:-:S03]  /*70a0*/  FADD.FTZ R44, RZ, R44 ;  /* 0x0000002cff2c7221 */ /* 0x004fc60000010000 */
[----:B------:R-:W-:Y:S01]  /*70b0*/  LDS R54, [R146.X4+0x2200] ;  /* 0x0022000092367984 */ /* 0x000fe20000004800 */
[----:B---3--:R-:W-:-:S03]  /*70c0*/  FADD.FTZ R45, RZ, R45 ;  /* 0x0000002dff2d7221 */ /* 0x008fc60000010000 */
[----:B------:R-:W-:Y:S01]  /*70d0*/  LDS R53, [R146.X4+0x2400] ;  /* 0x0024000092357984 */ /* 0x000fe20000004800 */
[----:B----4-:R-:W-:-:S03]  /*70e0*/  FADD.FTZ R52, R52, R37 ;  /* 0x0000002534347221 */ /* 0x010fc60000010000 */
[----:B------:R-:W-:Y:S01]  /*70f0*/  LDS R60, [R146.X4+0x2600] ;  /* 0x00260000923c7984 */ /* 0x000fe20000004800 */
[----:B------:R-:W-:-:S03]  /*7100*/  FADD.FTZ R44, R44, R39 ;  /* 0x000000272c2c7221 */ /* 0x000fc60000010000 */
[----:B------:R-:W2:Y:S01]  /*7110*/  LDS R37, [R146.X4+0xa00] ;  /* 0x000a000092257984 */ /* 0x000ea20000004800 */
[----:B------:R-:W-:-:S03]  /*7120*/  FADD.FTZ R45, R45, R36 ;  /* 0x000000242d2d7221 */ /* 0x000fc60000010000 */
[----:B------:R-:W3:Y:S01]  /*7130*/  LDS R39, [R146.X4+0xe00] ;  /* 0x000e000092277984 */ /* 0x000ee20000004800 */
[----:B------:R-:W-:-:S03]  /*7140*/  FADD.FTZ R42, R40, R41 ;  /* 0x00000029282a7221 */ /* 0x000fc60000010000 */
[----:B------:R-:W4:Y:S04]  /*7150*/  LDS R36, [R146.X4+0x800] ;  /* 0x0008000092247984 */ /* 0x000f280000004800 */
[----:B------:R-:W4:Y:S04]  /*7160*/  LDS R40, [R146.X4+0x1000] ;  /* 0x0010000092287984 */ /* 0x000f280000004800 */
[----:B------:R-:W4:Y:S04]  /*7170*/  LDS R41, [R146.X4+0x1200] ;  /* 0x0012000092297984 */ /* 0x000f280000004800 */
[----:B------:R-:W4:Y:S01]  /*7180*/  LDS R55, [R146.X4+0x2800] ;  /* 0x0028000092377984 */ /* 0x000f220000004800 */
[----:B0-----:R-:W-:-:S03]  /*7190*/  FADD.FTZ R38, RZ, R38 ;  /* 0x00000026ff267221 */ /* 0x001fc60000010000 */
[----:B------:R-:W0:Y:S01]  /*71a0*/  LDS R61, [R146.X4+0x2a00] ;  /* 0x002a0000923d7984 */ /* 0x000e220000004800 */
[----:B-1----:R-:W-:-:S03]  /*71b0*/  FADD.FTZ R38, R38, R47 ;  /* 0x0000002f26267221 */ /* 0x002fc60000010000 */
[----:B------:R-:W1:Y:S04]  /*71c0*/  LDS R62, [R146.X4+0x2c00] ;  /* 0x002c0000923e7984 */ /* 0x000e680000004800 */
[----:B------:R-:W1:Y:S04]  /*71d0*/  LDS R63, [R146.X4+0x2e00] ;  /* 0x002e0000923f7984 */ /* 0x000e680000004800 */
[----:B------:R-:W1:Y:S04]  /*71e0*/  LDS R69, [R146.X4+0x3000] ;  /* 0x0030000092457984 */ /* 0x000e680000004800 */
[----:B------:R-:W1:Y:S01]  /*71f0*/  LDS R68, [R146.X4+0x3200] ;  /* 0x0032000092447984 */ /* 0x000e620000004800 */
[----:B--2---:R-:W-:-:S03]  /*7200*/  FADD.FTZ R37, RZ, R37 ;  /* 0x00000025ff257221 */ /* 0x004fc60000010000 */
[----:B------:R-:W2:Y:S01]  /*7210*/  LDS R71, [R146.X4+0x3400] ;  /* 0x0034000092477984 */ /* 0x000ea20000004800 */
[----:B------:R-:W-:Y:S02]  /*7220*/  FADD.FTZ R37, R37, R46 ;  /* 0x0000002e25257221 */ /* 0x000fe40000010000 */
[----:B---3--:R-:W-:Y:S01]  /*7230*/  FADD.FTZ R39, RZ, R39 ;  /* 0x00000027ff277221 */ /* 0x008fe20000010000 */
[----:B------:R-:W3:Y:S01]  /*7240*/  LDS R70, [R146.X4+0x3600] ;  /* 0x0036000092467984 */ /* 0x000ee20000004800 */
[----:B----4-:R-:W-:Y:S02]  /*7250*/  FADD.FTZ R36, RZ, R36 ;  /* 0x00000024ff247221 */ /* 0x010fe40000010000 */
[----:B------:R-:W-:Y:S01]  /*7260*/  FADD.FTZ R39, R39, R54 ;  /* 0x0000003627277221 */ /* 0x000fe20000010000 */
[----:B------:R-:W4:Y:S01]  /*7270*/  LDS R81, [R146.X4+0x3800] ;  /* 0x0038000092517984 */ /* 0x000f220000004800 */
[----:B------:R-:W-:Y:S02]  /*7280*/  FADD.FTZ R40, RZ, R40 ;  /* 0x00000028ff287221 */ /* 0x000fe40000010000 */
[----:B------:R-:W-:Y:S01]  /*7290*/  FADD.FTZ R36, R36, R43 ;  /* 0x0000002b24247221 */ /* 0x000fe20000010000 */
[----:B------:R-:W4:Y:S01]  /*72a0*/  LDS R80, [R146.X4+0x3a00] ;  /* 0x003a000092507984 */ /* 0x000f220000004800 */
[----:B------:R-:W-:-:S02]  /*72b0*/  FADD.FTZ R40, R40, R53 ;  /* 0x0000003528287221 */ /* 0x000fc40000010000 */
[----:B------:R-:W-:Y:S01]  /*72c0*/  FADD.FTZ R41, RZ, R41 ;  /* 0x00000029ff297221 */ /* 0x000fe20000010000 */
[----:B------:R-:W4:Y:S01]  /*72d0*/  LDS R83, [R146.X4+0x3c00] ;  /* 0x003c000092537984 */ /* 0x000f220000004800 */
[----:B------:R-:W-:Y:S02]  /*72e0*/  FADD.FTZ R52, R52, R55 ;  /* 0x0000003734347221 */ /* 0x000fe40000010000 */
[----:B------:R-:W-:Y:S01]  /*72f0*/  FADD.FTZ R41, R41, R60 ;  /* 0x0000003c29297221 */ /* 0x000fe20000010000 */
[----:B------:R-:W4:Y:S01]  /*7300*/  LDS R105, [R146.X4+0x3e00] ;  /* 0x003e000092697984 */ /* 0x000f220000004800 */
[----:B0-----:R-:W-:-:S03]  /*7310*/  FADD.FTZ R44, R44, R61 ;  /* 0x0000003d2c2c7221 */ /* 0x001fc60000010000 */
[----:B------:R-:W0:Y:S01]  /*7320*/  LDS R82, [R146.X4+0x4000] ;  /* 0x0040000092527984 */ /* 0x000e220000004800 */
[----:B-1----:R-:W-:-:S03]  /*7330*/  FADD.FTZ R45, R45, R62 ;  /* 0x0000003e2d2d7221 */ /* 0x002fc60000010000 */
[----:B------:R-:W1:Y:S01]  /*7340*/  LDS R107, [R146.X4+0x4200] ;  /* 0x00420000926b7984 */ /* 0x000e620000004800 */
[----:B------:R-:W-:-:S03]  /*7350*/  FADD.FTZ R42, R42, R63 ;  /* 0x0000003f2a2a7221 */ /* 0x000fc60000010000 */
[----:B------:R-:W1:Y:S01]  /*7360*/  LDS R109, [R146.X4+0x4400] ;  /* 0x00440000926d7984 */ /* 0x000e620000004800 */
[----:B------:R-:W-:-:S03]  /*7370*/  FADD.FTZ R36, R36, R69 ;  /* 0x0000004524247221 */ /* 0x000fc60000010000 */
[----:B------:R-:W1:Y:S01]  /*7380*/  LDS R104, [R146.X4+0x4600] ;  /* 0x0046000092687984 */ /* 0x000e620000004800 */
[----:B------:R-:W-:-:S03]  /*7390*/  FADD.FTZ R37, R37, R68 ;  /* 0x0000004425257221 */ /* 0x000fc60000010000 */
[----:B------:R-:W1:Y:S01]  /*73a0*/  LDS R111, [R146.X4+0x4800] ;  /* 0x00480000926f7984 */ /* 0x000e620000004800 */
[----:B--2---:R-:W-:-:S03]  /*73b0*/  FADD.FTZ R38, R38, R71 ;  /* 0x0000004726267221 */ /* 0x004fc60000010000 */
[----:B------:R-:W2:Y:S01]  /*73c0*/  LDS R106, [R146.X4+0x4a00] ;  /* 0x004a0000926a7984 */ /* 0x000ea20000004800 */
[----:B---3--:R-:W-:-:S03]  /*73d0*/  FADD.FTZ R39, R39, R70 ;  /* 0x0000004627277221 */ /* 0x008fc60000010000 */
[----:B------:R-:W3:Y:S01]  /*73e0*/  LDS R113, [R146.X4+0x4c00] ;  /* 0x004c000092717984 */ /* 0x000ee20000004800 */
[----:B----4-:R-:W-:-:S03]  /*73f0*/  FADD.FTZ R40, R40, R81 ;  /* 0x0000005128287221 */ /* 0x010fc60000010000 */
[----:B------:R-:W4:Y:S01]  /*7400*/  LDS R108, [R146.X4+0x4e00] ;  /* 0x004e0000926c7984 */ /* 0x000f220000004800 */
[----:B------:R-:W-:-:S03]  /*7410*/  FADD.FTZ R41, R41, R80 ;  /* 0x0000005029297221 */ /* 0x000fc60000010000 */
[----:B------:R-:W-:Y:S01]  /*7420*/  BAR.SYNC.DEFER_BLOCKING 0x0 ;  /* 0x0000000000007b1d */ /* 0x000fe20000010000 */
[----:B------:R-:W-:Y:S02]  /*7430*/  FADD.FTZ R83, R52, R83 ;  /* 0x0000005334537221 */ /* 0x000fe40000010000 */
[----:B------:R-:W-:-:S03]  /*7440*/  FADD.FTZ R105, R44, R105 ;  /* 0x000000692c697221 */ /* 0x000fc60000010000 */
[----:B------:R-:W3:Y:S01]  /*7450*/  S2R R62, SR_CTAID.X ;  /* 0x00000000003e7919 */ /* 0x000ee20000002500 */
[----:B0-----:R-:W-:Y:S02]  /*7460*/  FADD.FTZ R45, R45, R82 ;  /* 0x000000522d2d7221 */ /* 0x001fe40000010000 */
[----:B-1----:R-:W-:Y:S02]  /*7470*/  FADD.FTZ R107, R42, R107 ;  /* 0x0000006b2a6b7221 */ /* 0x002fe40000010000 */
[----:B------:R-:W-:Y:S02]  /*7480*/  FADD.FTZ R109, R36, R109 ;  /* 0x0000006d246d7221 */ /* 0x000fe40000010000 */
[----:B------:R-:W-:Y:S01]  /*7490*/  FADD.FTZ R37, R37, R104 ;  /* 0x0000006825257221 */ /* 0x000fe20000010000 */
[----:B------:R-:W-:Y:S01]  /*74a0*/  STS.128 [R0], R188 ;  /* 0x000000bc00007388 */ /* 0x000fe20000000c00 */
[----:B------:R-:W-:-:S03]  /*74b0*/  FADD.FTZ R111, R38, R111 ;  /* 0x0000006f266f7221 */ /* 0x000fc60000010000 */
[----:B------:R-:W-:Y:S01]  /*74c0*/  STS.128 [R0+0x10], R192 ;  /* 0x000010c000007388 */ /* 0x000fe20000000c00 */
[----:B--2---:R-:W-:-:S03]  /*74d0*/  FADD.FTZ R39, R39, R106 ;  /* 0x0000006a27277221 */ /* 0x004fc60000010000 */
[----:B------:R-:W-:Y:S01]  /*74e0*/  STS.128 [R0+0x400], R196 ;  /* 0x000400c400007388 */ /* 0x000fe20000000c00 */
[----:B---3--:R-:W-:-:S03]  /*74f0*/  FADD.FTZ R113, R40, R113 ;  /* 0x0000007128717221 */ /* 0x008fc60000010000 */
[----:B------:R-:W-:Y:S01]  /*7500*/  STS.128 [R0+0x410], R200 ;  /* 0x000410c800007388 */ /* 0x000fe20000000c00 */
[----:B----4-:R-:W-:-:S03]  /*7510*/  FADD.FTZ R41, R41, R108 ;  /* 0x0000006c29297221 */ /* 0x010fc60000010000 */
[----:B------:R-:W-:Y:S04]  /*7520*/  STS.128 [R0+0x800], R16 ;  /* 0x0008001000007388 */ /* 0x000fe80000000c00 */
[----:B-----5:R-:W-:Y:S04]  /*7530*/  STS.128 [R0+0x810], R48 ;  /* 0x0008103000007388 */ /* 0x020fe80000000c00 */
[----:B------:R-:W-:Y:S04]  /*7540*/  STS.128 [R0+0xc00], R76 ;  /* 0x000c004c00007388 */ /* 0x000fe80000000c00 */
[----:B------:R-:W-:Y:S04]  /*7550*/  STS.128 [R0+0xc10], R88 ;  /* 0x000c105800007388 */ /* 0x000fe80000000c00 */
[----:B------:R-:W-:Y:S04]  /*7560*/  STS.128 [R0+0x1000], R100 ;  /* 0x0010006400007388 */ /* 0x000fe80000000c00 */
[----:B------:R-:W-:Y:S04]  /*7570*/  STS.128 [R0+0x1010], R32 ;  /* 0x0010102000007388 */ /* 0x000fe80000000c00 */
[----:B------:R-:W-:Y:S06]  /*7580*/  BAR.SYNC.DEFER_BLOCKING 0x0 ;  /* 0x0000000000007b1d */ /* 0x000fec0000010000 */
[----:B------:R-:W0:Y:S04]  /*7590*/  LDS R16, [R146.X4+0x200] ;  /* 0x0002000092107984 */ /* 0x000e280000004800 */
        /* <DEDUP_REMOVED lines=8> */
[----:B------:R-:W4:Y:S01]  /*7620*/  LDS R35, [R146.X4+0x1e00] ;  /* 0x001e000092237984 */ /* 0x000f220000004800 */
[----:B0-----:R-:W-:-:S03]  /*7630*/  FADD.FTZ R16, RZ, R16 ;  /* 0x00000010ff107221 */ /* 0x001fc60000010000 */
[----:B------:R-:W0:Y:S01]  /*7640*/  LDS R110, [R146.X4] ;  /* 0x00000000926e7984 */ /* 0x000e220000004800 */
[----:B-1----:R-:W-:-:S03]  /*7650*/  FADD.FTZ R17, RZ, R17 ;  /* 0x00000011ff117221 */ /* 0x002fc60000010000 */
[----:B------:R-:W1:Y:S01]  /*7660*/  LDS R43, [R146.X4+0x1400] ;  /* 0x00140000922b7984 */ /* 0x000e620000004800 */
[----:B--2---:R-:W-:-:S03]  /*7670*/  FADD.FTZ R18, RZ, R18 ;  /* 0x00000012ff127221 */ /* 0x004fc60000010000 */
[----:B------:R-:W-:Y:S01]  /*7680*/  LDS R36, [R146.X4+0x2200] ;  /* 0x0022000092247984 */ /* 0x000fe20000004800 */
[----:B---3--:R-:W-:-:S03]  /*7690*/  FADD.FTZ R19, RZ, R19 ;  /* 0x00000013ff137221 */ /* 0x008fc60000010000 */
[----:B------:R-:W-:Y:S01]  /*76a0*/  LDS R47, [R146.X4+0x2400] ;  /* 0x00240000922f7984 */ /* 0x000fe20000004800 */
[----:B----4-:R-:W-:-:S03]  /*76b0*/  FADD.FTZ R32, RZ, R32 ;  /* 0x00000020ff207221 */ /* 0x010fc60000010000 */
[----:B------:R-:W-:Y:S01]  /*76c0*/  LDS R38, [R146.X4+0x2600] ;  /* 0x0026000092267984 */ /* 0x000fe20000004800 */
[----:B------:R-:W-:-:S03]  /*76d0*/  FADD.FTZ R49, R16, R49 ;  /* 0x0000003110317221 */ /* 0x000fc60000010000 */
[----:B------:R-:W2:Y:S01]  /*76e0*/  LDS R40, [R146.X4+0x2800] ;  /* 0x0028000092287984 */ /* 0x000ea20000004800 */
[----:B------:R-:W-:-:S03]  /*76f0*/  FADD.FTZ R34, R17, R34 ;  /* 0x0000002211227221 */ /* 0x000fc60000010000 */
[----:B------:R-:W3:Y:S01]  /*7700*/  LDS R16, [R146.X4+0xc00] ;  /* 0x000c000092107984 */ /* 0x000ee20000004800 */
[----:B------:R-:W-:-:S03]  /*7710*/  FADD.FTZ R33, R18, R33 ;  /* 0x0000002112217221 */ /* 0x000fc60000010000 */
[----:B------:R-:W4:Y:S01]  /*7720*/  LDS R17, [R146.X4+0xe00] ;  /* 0x000e000092117984 */ /* 0x000f220000004800 */
[----:B------:R-:W-:-:S03]  /*7730*/  FADD.FTZ R46, R19, R46 ;  /* 0x0000002e132e7221 */ /* 0x000fc60000010000 */
[----:B------:R-:W4:Y:S01]  /*7740*/  LDS R18, [R146.X4+0x1000] ;  /* 0x0010000092127984 */ /* 0x000f220000004800 */
[----:B------:R-:W-:-:S03]  /*7750*/  FADD.FTZ R32, R32, R35 ;  /* 0x0000002320207221 */ /* 0x000fc60000010000 */
        /* <DEDUP_REMOVED lines=9> */
[----:B--2---:R-:W-:-:S03]  /*77f0*/  FADD.FTZ R40, R43, R40 ;  /* 0x000000282b287221 */ /* 0x004fc60000010000 */
[----:B------:R-:W2:Y:S01]  /*7800*/  LDS R61, [R146.X4+0x3400] ;  /* 0x00340000923d7984 */ /* 0x000ea20000004800 */
[----:B---3--:R-:W-:-:S03]  /*7810*/  FADD.FTZ R16, RZ, R16 ;  /* 0x00000010ff107221 */ /* 0x008fc60000010000 */
[----:B------:R-:W3:Y:S01]  /*7820*/  LDS R48, [R146.X4+0x3600] ;  /* 0x0036000092307984 */ /* 0x000ee20000004800 */
[----:B----4-:R-:W-:-:S03]  /*7830*/  FADD.FTZ R17, RZ, R17 ;  /* 0x00000011ff117221 */ /* 0x010fc60000010000 */
[----:B------:R-:W4:Y:S01]  /*7840*/  LDS R63, [R146.X4+0x3800] ;  /* 0x00380000923f7984 */ /* 0x000f220000004800 */
[----:B------:R-:W-:Y:S02]  /*7850*/  FADD.FTZ R18, RZ, R18 ;  /* 0x00000012ff127221 */ /* 0x000fe40000010000 */
[----:B------:R-:W-:Y:S01]  /*7860*/  FADD.FTZ R17, R17, R36 ;  /* 0x0000002411117221 */ /* 0x000fe20000010000 */
[----:B------:R-:W4:Y:S01]  /*7870*/  LDS R50, [R146.X4+0x3a00] ;  /* 0x003a000092327984 */ /* 0x000f220000004800 */
[----:B------:R-:W-:Y:S02]  /*7880*/  FADD.FTZ R18, R18, R47 ;  /* 0x0000002f12127221 */ /* 0x000fe40000010000 */
        /* <DEDUP_REMOVED lines=24> */
[----:B------:R-:W-:Y:S02]  /*7a10*/  FADD.FTZ R71, R42, R71 ;  /* 0x000000472a477221 */ /* 0x000fe40000010000 */
        /* <DEDUP_REMOVED lines=12> */
[----:B------:R0:W-:Y:S04]  /*7ae0*/  STS.128 [R0+0x800], R8 ;  /* 0x0008000800007388 */ /* 0x0001e80000000c00 */
[----:B------:R1:W-:Y:S04]  /*7af0*/  STS.128 [R0+0x810], R4 ;  /* 0x0008100400007388 */ /* 0x0003e80000000c00 */
[----:B------:R-:W-:Y:S04]  /*7b00*/  STS.128 [R0+0xc00], R72 ;  /* 0x000c004800007388 */ /* 0x000fe80000000c00 */
[----:B------:R-:W-:Y:S04]  /*7b10*/  STS.128 [R0+0xc10], R84 ;  /* 0x000c105400007388 */ /* 0x000fe80000000c00 */
[----:B------:R-:W-:Y:S01]  /*7b20*/  STS.128 [R0+0x1000], R96 ;  /* 0x0010006000007388 */ /* 0x000fe20000000c00 */
[----:B0-----:R-:W-:-:S03]  /*7b30*/  IMAD R10, R62, c[0x0][0x168], RZ ;  /* 0x00005a003e0a7a24 */ /* 0x001fc600078e02ff */
[----:B------:R-:W-:Y:S04]  /*7b40*/  STS.128 [R0+0x1010], R24 ;  /* 0x0010101800007388 */ /* 0x000fe80000000c00 */
[----:B------:R-:W-:Y:S01]  /*7b50*/  BAR.SYNC.DEFER_BLOCKING 0x0 ;  /* 0x0000000000007b1d */ /* 0x000fe20000010000 */
[----:B------:R-:W-:-:S04]  /*7b60*/  IADD3 R10, P0, R10, R146, RZ ;  /* 0x000000920a0a7210 */ /* 0x000fc80007f1e0ff */
[----:B------:R-:W-:-:S04]  /*7b70*/  IADD3.X R11, RZ, RZ, RZ, P0, !PT ;  /* 0x000000ffff0b7210 */ /* 0x000fc800007fe4ff */
[C---:B------:R-:W-:Y:S02]  /*7b80*/  SHF.L.U64.HI R11, R10.reuse, 0x2, R11 ;  /* 0x000000020a0b7819 */ /* 0x040fe4000001020b */
[----:B------:R-:W-:-:S04]  /*7b90*/  SHF.L.U32 R10, R10, 0x2, RZ ;  /* 0x000000020a0a7819 */ /* 0x000fc800000006ff */
[C---:B-1----:R-:W-:Y:S02]  /*7ba0*/  IADD3 R4, P0, R10.reuse, c[0x0][0x228], RZ ;  /* 0x00008a000a047a10 */ /* 0x042fe40007f1e0ff */
[----:B------:R-:W-:Y:S01]  /*7bb0*/  IADD3 R8, P1, R10, c[0x0][0x238], RZ ;  /* 0x00008e000a087a10 */ /* 0x000fe20007f3e0ff */
        /* <DEDUP_REMOVED lines=13> */
[----:B-1----:R-:W-:Y:S01]  /*7c90*/  FADD.FTZ R56, R56, R5 ;  /* 0x0000000538387221 */ /* 0x002fe20000010000 */
[C---:B------:R-:W-:Y:S02]  /*7ca0*/  IADD3.X R5, R11.reuse, c[0x0][0x22c], RZ, P0, !PT ;  /* 0x00008b000b057a10 */ /* 0x040fe400007fe4ff */
[----:B------:R-:W1:Y:S01]  /*7cb0*/  LDS R18, [R146.X4+0x600] ;  /* 0x0006000092127984 */ /* 0x000e620000004800 */
[----:B--2---:R-:W-:Y:S01]  /*7cc0*/  FADD.FTZ R56, R56, R7 ;  /* 0x0000000738387221 */ /* 0x004fe20000010000 */
[----:B------:R-:W-:Y:S02]  /*7cd0*/  IADD3 R6, P0, R10, c[0x0][0x220], RZ ;  /* 0x000088000a067a10 */ /* 0x000fe40007f1e0ff */
[----:B------:R-:W2:Y:S01]  /*7ce0*/  LDS R25, [R146.X4+0x1a00] ;  /* 0x001a000092197984 */ /* 0x000ea20000004800 */
[----:B---3--:R-:W-:Y:S01]  /*7cf0*/  FADD.FTZ R0, RZ, R0 ;  /* 0x00000000ff007221 */ /* 0x008fe20000010000 */
[----:B------:R-:W-:-:S02]  /*7d00*/  IADD3.X R7, R11, c[0x0][0x224], RZ, P0, !PT ;  /* 0x000089000b077a10 */ /* 0x000fc400007fe4ff */
[----:B------:R-:W3:Y:S01]  /*7d10*/  LDS R43, [R146.X4+0x2e00] ;  /* 0x002e0000922b7984 */ /* 0x000ee20000004800 */
[----:B----4-:R-:W-:Y:S01]  /*7d20*/  FADD.FTZ R47, R56, R9 ;  /* 0x00000009382f7221 */ /* 0x010fe20000010000 */
[C---:B------:R-:W-:Y:S02]  /*7d30*/  IADD3.X R9, R11.reuse, c[0x0][0x23c], RZ, P1, !PT ;  /* 0x00008f000b097a10 */ /* 0x040fe40000ffe4ff */
[----:B------:R-:W4:Y:S01]  /*7d40*/  LDS R20, [R146.X4+0x800] ;  /* 0x0008000092147984 */ /* 0x000f220000004800 */
[----:B------:R-:W-:Y:S01]  /*7d50*/  FADD.FTZ R0, R0, R21 ;  /* 0x0000001500007221 */ /* 0x000fe20000010000 */
[----:B------:R-:W-:Y:S02]  /*7d60*/  IADD3 R10, P0, R10, c[0x0][0x230], RZ ;  /* 0x00008c000a0a7a10 */ /* 0x000fe40007f1e0ff */
[----:B------:R-:W4:Y:S01]  /*7d70*/  LDS R21, [R146.X4+0x1c00] ;  /* 0x001c000092157984 */ /* 0x000f220000004800 */
[----:B------:R-:W-:Y:S01]  /*7d80*/  FADD.FTZ R16, RZ, R16 ;  /* 0x00000010ff107221 */ /* 0x000fe20000010000 */
[----:B------:R-:W-:-:S02]  /*7d90*/  IADD3.X R11, R11, c[0x0][0x234], RZ, P0, !PT ;  /* 0x00008d000b0b7a10 */ /* 0x000fc400007fe4ff */
[----:B------:R-:W-:Y:S01]  /*7da0*/  STG.E [R4.64], R83 ;  /* 0x0000005304007986 */ /* 0x000fe2000c101904 */
[----:B------:R-:W-:-:S03]  /*7db0*/  FADD.FTZ R27, R0, R27 ;  /* 0x0000001b001b7221 */ /* 0x000fc60000010000 */
[----:B------:R-:W-:Y:S01]  /*7dc0*/  STG.E [R6.64], R2 ;  /* 0x0000000206007986 */ /* 0x000fe2000c101904 */
[----:B------:R-:W-:-:S03]  /*7dd0*/  FADD.FTZ R16, R16, R23 ;  /* 0x0000001710107221 */ /* 0x000fc60000010000 */
[----:B------:R-:W-:Y:S01]  /*7de0*/  STG.E [R8.64], R47 ;  /* 0x0000002f08007986 */ /* 0x000fe2000c101904 */
[----:B------:R-:W-:-:S03]  /*7df0*/  FADD.FTZ R16, R16, R35 ;  /* 0x0000002310107221 */ /* 0x000fc60000010000 */
[----:B------:R-:W4:Y:S01]  /*7e00*/  LDS R47, [R146.X4+0x3000] ;  /* 0x00300000922f7984 */ /* 0x000f220000004800 */
[----:B------:R-:W-:-:S03]  /*7e10*/  FADD.FTZ R53, R27, R22 ;  /* 0x000000161b357221 */ /* 0x000fc60000010000 */
[----:B------:R-:W4:Y:S01]  /*7e20*/  LDS R0, [R146.X4+0xa00] ;  /* 0x000a000092007984 */ /* 0x000f220000004800 */
[----:B0-----:R-:W-:-:S03]  /*7e30*/  FADD.FTZ R35, R16, R51 ;  /* 0x0000003310237221 */ /* 0x001fc60000010000 */
[----:B------:R-:W0:Y:S01]  /*7e40*/  LDS R55, [R146.X4+0x4200] ;  /* 0x0042000092377984 */ /* 0x000e220000004800 */
[----:B-1----:R-:W-:-:S03]  /*7e50*/  FADD.FTZ R18, RZ, R18 ;  /* 0x00000012ff127221 */ /* 0x002fc60000010000 */
[----:B------:R-:W1:Y:S01]  /*7e60*/  LDS R23, [R146.X4+0x1e00] ;  /* 0x001e000092177984 */ /* 0x000e620000004800 */
[----:B--2---:R-:W-:-:S03]  /*7e70*/  FADD.FTZ R18, R18, R25 ;  /* 0x0000001912127221 */ /* 0x004fc60000010000 */
[----:B------:R-:W2:Y:S01]  /*7e80*/  LDS R2, [R146.X4+0xc00] ;  /* 0x000c000092027984 */ /* 0x000ea20000004800 */
[----:B---3--:R-:W-:-:S03]  /*7e90*/  FADD.FTZ R18, R18, R43 ;  /* 0x0000002b12127221 */ /* 0x008fc60000010000 */
[----:B------:R-:W-:Y:S01]  /*7ea0*/  STG.E [R10.64], R69 ;  /* 0x000000450a007986 */ /* 0x000fe2000c101904 */
[----:B----4-:R-:W-:-:S03]  /*7eb0*/  FADD.FTZ R20, RZ, R20 ;  /* 0x00000014ff147221 */ /* 0x010fc60000010000 */
[----:B------:R-:W-:Y:S01]  /*7ec0*/  STG.E [R4.64+0x200], R105 ;  /* 0x0002006904007986 */ /* 0x000fe2000c101904 */
[----:B------:R-:W-:-:S03]  /*7ed0*/  FADD.FTZ R20, R20, R21 ;  /* 0x0000001514147221 */ /* 0x000fc60000010000 */
[----:B------:R-:W-:Y:S04]  /*7ee0*/  STG.E [R6.64+0x200], R3 ;  /* 0x0002000306007986 */ /* 0x000fe8000c101904 */
[----:B------:R-:W3:Y:S04]  /*7ef0*/  LDS R57, [R146.X4+0x4400] ;  /* 0x0044000092397984 */ /* 0x000ee80000004800 */
[----:B------:R-:W4:Y:S04]  /*7f00*/  LDS R49, [R146.X4+0x3200] ;  /* 0x0032000092317984 */ /* 0x000f280000004800 */
[----:B------:R-:W4:Y:S01]  /*7f10*/  LDS R27, [R146.X4+0x2000] ;  /* 0x00200000921b7984 */ /* 0x000f220000004800 */
[----:B------:R-:W-:-:S03]  /*7f20*/  FADD.FTZ R20, R20, R47 ;  /* 0x0000002f14147221 */ /* 0x000fc60000010000 */
[----:B------:R-:W4:Y:S01]  /*7f30*/  LDS R3, [R146.X4+0xe00] ;  /* 0x000e000092037984 */ /* 0x000f220000004800 */
[----:B------:R-:W-:-:S03]  /*7f40*/  FADD.FTZ R0, RZ, R0 ;  /* 0x00000000ff007221 */ /* 0x000fc60000010000 */
[----:B------:R-:W-:Y:S01]  /*7f50*/  STG.E [R8.64+0x200], R53 ;  /* 0x0002003508007986 */ /* 0x000fe2000c101904 */
[----:B0-----:R-:W-:-:S03]  /*7f60*/  FADD.FTZ R55, R18, R55 ;  /* 0x0000003712377221 */ /* 0x001fc60000010000 */
[----:B------:R-:W0:Y:S01]  /*7f70*/  LDS R59, [R146.X4+0x4600] ;  /* 0x00460000923b7984 */ /* 0x000e220000004800 */
[----:B-1----:R-:W-:-:S03]  /*7f80*/  FADD.FTZ R0, R0, R23 ;  /* 0x0000001700007221 */ /* 0x002fc60000010000 */
[----:B------:R-:W1:Y:S01]  /*7f90*/  LDS R51, [R146.X4+0x3400] ;  /* 0x0034000092337984 */ /* 0x000e620000004800 */
[----:B--2---:R-:W-:-:S03]  /*7fa0*/  FADD.FTZ R2, RZ, R2 ;  /* 0x00000002ff027221 */ /* 0x004fc60000010000 */
[----:B------:R-:W2:Y:S04]  /*7fb0*/  LDS R22, [R146.X4+0x2200] ;  /* 0x0022000092167984 */ /* 0x000ea80000004800 */
[----:B------:R-:W2:Y:S04]  /*7fc0*/  LDS R16, [R146.X4+0x1000] ;  /* 0x0010000092107984 */ /* 0x000ea80000004800 */
[----:B------:R-:W-:Y:S04]  /*7fd0*/  STG.E [R10.64+0x200], R71 ;  /* 0x000200470a007986 */ /* 0x000fe8000c101904 */
[----:B------:R-:W-:Y:S01]  /*7fe0*/  STG.E [R4.64+0x400], R45 ;  /* 0x0004002d04007986 */ /* 0x000fe2000c101904 */
[----:B---3--:R-:W-:-:S03]  /*7ff0*/  FADD.FTZ R57, R20, R57 ;  /* 0x0000003914397221 */ /* 0x008fc60000010000 */
[----:B------:R-:W-:Y:S01]  /*8000*/  STG.E [R6.64+0x400], R12 ;  /* 0x0004000c06007986 */ /* 0x000fe2000c101904 */
[----:B----4-:R-:W-:-:S03]  /*8010*/  FADD.FTZ R0, R0, R49 ;  /* 0x0000003100007221 */ /* 0x010fc60000010000 */
[----:B------:R-:W3:Y:S01]  /*8020*/  LDS R53, [R146.X4+0x4800] ;  /* 0x0048000092357984 */ /* 0x000ee20000004800 */
[----:B------:R-:W-:-:S03]  /*8030*/  FADD.FTZ R2, R2, R27 ;  /* 0x0000001b02027221 */ /* 0x000fc60000010000 */
[----:B------:R-:W4:Y:S01]  /*8040*/  LDS R24, [R146.X4+0x3600] ;  /* 0x0036000092187984 */ /* 0x000f220000004800 */
[----:B------:R-:W-:-:S03]  /*8050*/  FADD.FTZ R3, RZ, R3 ;  /* 0x00000003ff037221 */ /* 0x000fc60000010000 */
[----:B------:R-:W4:Y:S04]  /*8060*/  LDS R25, [R146.X4+0x2400] ;  /* 0x0024000092197984 */ /* 0x000f280000004800 */
[----:B------:R-:W4:Y:S01]  /*8070*/  LDS R12, [R146.X4+0x1200] ;  /* 0x00120000920c7984 */ /* 0x000f220000004800 */
[----:B0-----:R-:W-:-:S03]  /*8080*/  FADD.FTZ R59, R0, R59 ;  /* 0x0000003b003b7221 */ /* 0x001fc60000010000 */
[----:B------:R-:W-:Y:S01]  /*8090*/  STG.E [R8.64+0x400], R35 ;  /* 0x0004002308007986 */ /* 0x000fe2000c101904 */
[----:B-1----:R-:W-:-:S03]  /*80a0*/  FADD.FTZ R2, R2, R51 ;  /* 0x0000003302027221 */ /* 0x002fc60000010000 */
[----:B------:R-:W0:Y:S01]  /*80b0*/  LDS R26, [R146.X4+0x4a00] ;  /* 0x004a0000921a7984 */ /* 0x000e220000004800 */
[----:B--2---:R-:W-:-:S03]  /*80c0*/  FADD.FTZ R3, R3, R22 ;  /* 0x0000001603037221 */ /* 0x004fc60000010000 */
[----:B------:R-:W1:Y:S01]  /*80d0*/  LDS R43, [R146.X4+0x3800] ;  /* 0x00380000922b7984 */ /* 0x000e620000004800 */
[----:B------:R-:W-:-:S03]  /*80e0*/  FADD.FTZ R16, RZ, R16 ;  /* 0x00000010ff107221 */ /* 0x000fc60000010000 */
[----:B------:R-:W2:Y:S04]  /*80f0*/  LDS R35, [R146.X4+0x2600] ;  /* 0x0026000092237984 */ /* 0x000ea80000004800 */
[----:B------:R-:W2:Y:S04]  /*8100*/  LDS R45, [R146.X4+0x4c00] ;  /* 0x004c0000922d7984 */ /* 0x000ea80000004800 */
[----:B------:R-:W2:Y:S04]  /*8110*/  LDS R21, [R146.X4+0x3a00] ;  /* 0x003a000092157984 */ /* 0x000ea80000004800 */
[----:B------:R-:W2:Y:S01]  /*8120*/  LDS R47, [R146.X4+0x4e00] ;  /* 0x004e0000922f7984 */ /* 0x000ea20000004800 */
[----:B---3--:R-:W-:-:S03]  /*8130*/  FADD.FTZ R53, R2, R53 ;  /* 0x0000003502357221 */ /* 0x008fc60000010000 */
[----:B------:R-:W-:Y:S01]  /*8140*/  STG.E [R10.64+0x400], R77 ;  /* 0x0004004d0a007986 */ /* 0x000fe2000c101904 */
[----:B----4-:R-:W-:-:S03]  /*8150*/  FADD.FTZ R3, R3, R24 ;  /* 0x0000001803037221 */ /* 0x010fc60000010000 */
[----:B------:R-:W-:Y:S01]  /*8160*/  STG.E [R4.64+0x600], R107 ;  /* 0x0006006b04007986 */ /* 0x000fe2000c101904 */
[----:B------:R-:W-:-:S03]  /*8170*/  FADD.FTZ R16, R16, R25 ;  /* 0x0000001910107221 */ /* 0x000fc60000010000 */
[----:B------:R-:W-:Y:S01]  /*8180*/  STG.E [R6.64+0x600], R13 ;  /* 0x0006000d06007986 */ /* 0x000fe2000c101904 */
[----:B------:R-:W-:-:S03]  /*8190*/  FADD.FTZ R12, RZ, R12 ;  /* 0x0000000cff0c7221 */ /* 0x000fc60000010000 */
[----:B------:R-:W-:Y:S04]  /*81a0*/  STG.E [R8.64+0x600], R55 ;  /* 0x0006003708007986 */ /* 0x000fe8000c101904 */
[----:B------:R-:W-:Y:S01]  /*81b0*/  STG.E [R10.64+0x600], R33 ;  /* 0x000600210a007986 */ /* 0x000fe2000c101904 */
[----:B0-----:R-:W-:-:S03]  /*81c0*/  FADD.FTZ R3, R3, R26 ;  /* 0x0000001a03037221 */ /* 0x001fc60000010000 */
[----:B------:R-:W-:Y:S01]  /*81d0*/  STG.E [R4.64+0x800], R109 ;  /* 0x0008006d04007986 */ /* 0x000fe2000c101904 */
[----:B-1----:R-:W-:-:S03]  /*81e0*/  FADD.FTZ R16, R16, R43 ;  /* 0x0000002b10107221 */ /* 0x002fc60000010000 */
[----:B------:R-:W-:Y:S01]  /*81f0*/  STG.E [R6.64+0x800], R14 ;  /* 0x0008000e06007986 */ /* 0x000fe2000c101904 */
[----:B--2---:R-:W-:-:S03]  /*8200*/  FADD.FTZ R12, R12, R35 ;  /* 0x000000230c0c7221 */ /* 0x004fc60000010000 */
[----:B------:R-:W-:Y:S01]  /*8210*/  STG.E [R8.64+0x800], R57 ;  /* 0x0008003908007986 */ /* 0x000fe2000c101904 */
[----:B------:R-:W-:-:S03]  /*8220*/  FADD.FTZ R45, R16, R45 ;  /* 0x0000002d102d7221 */ /* 0x000fc60000010000 */
[----:B------:R-:W-:Y:S01]  /*8230*/  STG.E [R10.64+0x800], R79 ;  /* 0x0008004f0a007986 */ /* 0x000fe2000c101904 */
[----:B------:R-:W-:-:S03]  /*8240*/  FADD.FTZ R12, R12, R21 ;  /* 0x000000150c0c7221 */ /* 0x000fc60000010000 */
[----:B------:R-:W-:Y:S01]  /*8250*/  STG.E [R4.64+0xa00], R37 ;  /* 0x000a002504007986 */ /* 0x000fe2000c101904 */
[----:B------:R-:W-:-:S03]  /*8260*/  FADD.FTZ R47, R12, R47 ;  /* 0x0000002f0c2f7221 */ /* 0x000fc60000010000 */
[----:B------:R-:W-:Y:S04]  /*8270*/  STG.E [R6.64+0xa00], R15 ;  /* 0x000a000f06007986 */ /* 0x000fe8000c101904 */
        /* <DEDUP_REMOVED lines=17> */
[----:B------:R-:W-:Y:S01]  /*8390*/  STG.E [R10.64+0x1200], R19 ;  /* 0x001200130a007986 */ /* 0x000fe2000c101904 */
[----:B------:R-:W-:Y:S05]  /*83a0*/  EXIT ;  /* 0x000000000000794d */ /* 0x000fea0003800000 */
.L_x_50:
[----:B0-----:R-:W-:Y:S01]  /*83b0*/  HFMA2.MMA R244, -RZ, RZ, 0, 5.9604644775390625e-08 ;  /* 0x00000001fff47435 */ /* 0x001fe200000001ff */
[----:B------:R-:W-:-:S02]  /*83c0*/  MOV R73, R246 ;  /* 0x000000f600497202 */ /* 0x000fc40000000f00 */
[----:B------:R-:W-:-:S03]  /*83d0*/  MOV R72, 0x83f0 ;  /* 0x000083f000487802 */ /* 0x000fc60000000f00 */
[----:B-----5:R-:W-:Y:S05]  /*83e0*/  CALL.REL.NOINC `($__internal_1_$__cuda_sm70_shflsync_bfly_p) ;  /* 0x0000034000007944 */ /* 0x020fea0003c00000 */
[----:B-1----:R-:W-:Y:S01]  /*83f0*/  MOV R247, R244 ;  /* 0x000000f400f77202 */ /* 0x002fe20000000f00 */
[----:B0----5:R-:W-:Y:S05]  /*8400*/  BRA `(.L_x_54) ;  /* 0xffffc05000007947 */ /* 0x021fea000383ffff */
.L_x_51:
[----:B------:R-:W-:Y:S01]  /*8410*/  HFMA2.MMA R244, -RZ, RZ, 0, 5.9604644775390625e-08 ;  /* 0x00000001fff47435 */ /* 0x000fe200000001ff */
[----:B------:R-:W-:Y:S02]  /*8420*/  MOV R73, R245 ;  /* 0x000000f500497202 */ /* 0x000fe40000000f00 */
[----:B------:R-:W-:-:S03]  /*8430*/  MOV R72, 0x8450 ;  /* 0x0000845000487802 */ /* 0x000fc60000000f00 */
[----:B01---5:R-:W-:Y:S05]  /*8440*/  CALL.REL.NOINC `($__internal_1_$__cuda_sm70_shflsync_bfly_p) ;  /* 0x000002e000007944 */ /* 0x023fea0003c00000 */
[----:B------:R-:W-:Y:S01]  /*8450*/  FADD.FTZ R246, R246, R247 ;  /* 0x000000f7f6f67221 */ /* 0x000fe20000010000 */
[----:B------:R-:W-:Y:S01]  /*8460*/  MOV R72, 0x84b0 ;  /* 0x000084b000487802 */ /* 0x000fe20000000f00 */
[----:B-1----:R-:W-:Y:S01]  /*8470*/  FADD.FTZ R245, R245, R244 ;  /* 0x000000f4f5f57221 */ /* 0x002fe20000010000 */
[----:B------:R-:W-:Y:S02]  /*8480*/  MOV R244, 0x2 ;  /* 0x0000000200f47802 */ /* 0x000fe40000000f00 */
[----:B------:R-:W-:Y:S02]  /*8490*/  MOV R73, R246 ;  /* 0x000000f600497202 */ /* 0x000fe40000000f00 */
[----:B0----5:R-:W-:Y:S05]  /*84a0*/  CALL.REL.NOINC `($__internal_1_$__cuda_sm70_shflsync_bfly_p) ;  /* 0x0000028000007944 */ /* 0x021fea0003c00000 */
[----:B-1----:R-:W-:Y:S01]  /*84b0*/  MOV R247, R244 ;  /* 0x000000f400f77202 */ /* 0x002fe20000000f00 */
[----:B------:R-:W-:Y:S01]  /*84c0*/  HFMA2.MMA R244, -RZ, RZ, 0, 1.1920928955078125e-07 ;  /* 0x00000002fff47435 */ /* 0x000fe200000001ff */
[----:B------:R-:W-:-:S02]  /*84d0*/  MOV R73, R245 ;  /* 0x000000f500497202 */ /* 0x000fc40000000f00 */
[----:B------:R-:W-:-:S03]  /*84e0*/  MOV R72, 0x8500 ;  /* 0x0000850000487802 */ /* 0x000fc60000000f00 */
[----:B0----5:R-:W-:Y:S05]  /*84f0*/  CALL.REL.NOINC `($__internal_1_$__cuda_sm70_shflsync_bfly_p) ;  /* 0x0000023000007944 */ /* 0x021fea0003c00000 */
[----:B------:R-:W-:Y:S01]  /*8500*/  FADD.FTZ R246, R247, R246 ;  /* 0x000000f6f7f67221 */ /* 0x000fe20000010000 */
[----:B------:R-:W-:Y:S01]  /*8510*/  MOV R72, 0x8560 ;  /* 0x0000856000487802 */ /* 0x000fe20000000f00 */
[----:B-1----:R-:W-:Y:S01]  /*8520*/  FADD.FTZ R245, R245, R244 ;  /* 0x000000f4f5f57221 */ /* 0x002fe20000010000 */
[----:B------:R-:W-:Y:S02]  /*8530*/  MOV R244, 0x4 ;  /* 0x0000000400f47802 */ /* 0x000fe40000000f00 */
[----:B------:R-:W-:Y:S02]  /*8540*/  MOV R73, R246 ;  /* 0x000000f600497202 */ /* 0x000fe40000000f00 */
[----:B0----5:R-:W-:Y:S05]  /*8550*/  CALL.REL.NOINC `($__internal_1_$__cuda_sm70_shflsync_bfly_p) ;  /* 0x000001d000007944 */ /* 0x021fea0003c00000 */
[----:B-1----:R-:W-:Y:S01]  /*8560*/  MOV R247, R244 ;  /* 0x000000f400f77202 */ /* 0x002fe20000000f00 */
[----:B------:R-:W-:Y:S01]  /*8570*/  HFMA2.MMA R244, -RZ, RZ, 0, 2.384185791015625e-07 ;  /* 0x00000004fff47435 */ /* 0x000fe200000001ff */
[----:B------:R-:W-:Y:S02]  /*8580*/  MOV R73, R245 ;  /* 0x000000f500497202 */ /* 0x000fe40000000f00 */
[----:B------:R-:W-:-:S03]  /*8590*/  MOV R72, 0x85b0 ;  /* 0x000085b000487802 */ /* 0x000fc60000000f00 */
[----:B0----5:R-:W-:Y:S05]  /*85a0*/  CALL.REL.NOINC `($__internal_1_$__cuda_sm70_shflsync_bfly_p) ;  /* 0x0000018000007944 */ /* 0x021fea0003c00000 */
[----:B------:R-:W-:Y:S01]  /*85b0*/  FADD.FTZ R246, R247, R246 ;  /* 0x000000f6f7f67221 */ /* 0x000fe20000010000 */
[----:B------:R-:W-:Y:S01]  /*85c0*/  MOV R72, 0x8610 ;  /* 0x0000861000487802 */ /* 0x000fe20000000f00 */
[----:B-1----:R-:W-:Y:S01]  /*85d0*/  FADD.FTZ R245, R245, R244 ;  /* 0x000000f4f5f57221 */ /* 0x002fe20000010000 */
[----:B------:R-:W-:-:S02]  /*85e0*/  MOV R244, 0x8 ;  /* 0x0000000800f47802 */ /* 0x000fc40000000f00 */
[----:B------:R-:W-:Y:S02]  /*85f0*/  MOV R73, R246 ;  /* 0x000000f600497202 */ /* 0x000fe40000000f00 */
[----:B0----5:R-:W-:Y:S05]  /*8600*/  CALL.REL.NOINC `($__internal_1_$__cuda_sm70_shflsync_bfly_p) ;  /* 0x0000012000007944 */ /* 0x021fea0003c00000 */
[----:B-1----:R-:W-:Y:S01]  /*8610*/  MOV R247, R244 ;  /* 0x000000f400f77202 */ /* 0x002fe20000000f00 */
[----:B------:R-:W-:Y:S01]  /*8620*/  HFMA2.MMA R244, -RZ, RZ, 0, 4.76837158203125e-07 ;  /* 0x00000008fff47435 */ /* 0x000fe200000001ff */
[----:B------:R-:W-:Y:S02]  /*8630*/  MOV R73, R245 ;  /* 0x000000f500497202 */ /* 0x000fe40000000f00 */
        /* <DEDUP_REMOVED lines=9> */
[----:B------:R-:W-:Y:S01]  /*86d0*/  HFMA2.MMA R244, -RZ, RZ, 0, 9.5367431640625e-07 ;  /* 0x00000010fff47435 */ /* 0x000fe200000001ff */
[----:B------:R-:W-:-:S02]  /*86e0*/  MOV R73, R245 ;  /* 0x000000f500497202 */ /* 0x000fc40000000f00 */
[----:B------:R-:W-:-:S03]  /*86f0*/  MOV R72, 0x8710 ;  /* 0x0000871000487802 */ /* 0x000fc60000000f00 */
[----:B0----5:R-:W-:Y:S05]  /*8700*/  CALL.REL.NOINC `($__internal_1_$__cuda_sm70_shflsync_bfly_p) ;  /* 0x0000002000007944 */ /* 0x021fea0003c00000 */
[----:B-1----:R-:W-:Y:S01]  /*8710*/  MOV R72, R244 ;  /* 0x000000f400487202 */ /* 0x002fe20000000f00 */
[----:B0----5:R-:W-:Y:S05]  /*8720*/  BRA `(.L_x_55) ;  /* 0xffffbe5000007947 */ /* 0x021fea000383ffff */
        .weak           $__internal_1_$__cuda_sm70_shflsync_bfly_p
        .type           $__internal_1_$__cuda_sm70_shflsync_bfly_p,@function
        .size           $__internal_1_$__cuda_sm70_shflsync_bfly_p,(.L_x_2827 - $__internal_1_$__cuda_sm70_shflsync_bfly_p)
$__internal_1_$__cuda_sm70_shflsync_bfly_p:
[----:B------:R0:W-:Y:S04]  /*8730*/  STL [R1+0x1b8], R2 ;  /* 0x0001b80201007387 */ /* 0x0001e80000100800 */
[----:B------:R1:W-:Y:S01]  /*8740*/  STL [R1+0x1b4], R0 ;  /* 0x0001b40001007387 */ /* 0x0003e20000100800 */
[----:B0-----:R-:W-:Y:S01]  /*8750*/  MOV R2, 0xffffffff ;  /* 0xffffffff00027802 */ /* 0x001fe20000000f00 */
[----:B-1----:R-:W-:-:S03]  /*8760*/  HFMA2.MMA R0, -RZ, RZ, 0, 1.847743988037109375e-06 ;  /* 0x0000001fff007435 */ /* 0x002fc600000001ff */
[----:B------:R-:W-:Y:S04]  /*8770*/  WARPSYNC R2 ;  /* 0x0000000200007348 */ /* 0x000fe80003800000 */
[----:B------:R0:W1:Y:S04]  /*8780*/  SHFL.BFLY PT, R244, R73, R244, R0 ;  /* 0x0c0000f449f47389 */ /* 0x00006800000e0000 */
[----:B0-----:R0:W5:Y:S04]  /*8790*/  LDL.LU R2, [R1+0x1b8] ;  /* 0x0001b80001027983 */ /* 0x0011680000300800 */
[----:B------:R0:W5:Y:S01]  /*87a0*/  LDL.LU R0, [R1+0x1b4] ;  /* 0x0001b40001007983 */ /* 0x0001620000300800 */
[----:B------:R-:W-:-:S04]  /*87b0*/  MOV R73, 0x0 ;  /* 0x0000000000497802 */ /* 0x000fc80000000f00 */
[----:B------:R-:W-:Y:S05]  /*87c0*/  RET.REL.NODEC R72 `(_ZN10layer_norm31ln_parallel_residual_bwd_kernelINS_13Kernel_traitsI13__nv_bfloat16S2_S2_S2_fjLj1280ELj1ELj4ELj1ELj16ENS_18Kernel_traits_baseILj1280ES2_S2_S2_S2_fjLj128EEEEELb0ELb0ELb1EEEvNS_9BwdParamsE) ;  /* 0xffff783048007950 */ /* 0x000fea0003c3ffff */
.L_x_56:
        /* <DEDUP_REMOVED lines=11> */
.L_x_2827:


//--------------------- .text._ZN10layer_norm31ln_parallel_residual_bwd_kernelINS_13Kernel_traitsI13__nv_bfloat16S2_S2_S2_fjLj1280ELj1ELj4ELj1ELj16ENS_18Kernel_traits_baseILj1280ES2_S2_S2_S2_fjLj128EEEEELb0ELb1ELb0EEEvNS_9BwdParamsE --------------------------
	.section	.text._ZN10layer_norm31ln_parallel_residual_bwd_kernelINS_13Kernel_traitsI13__nv_bfloat16S2_S2_S2_fjLj1280ELj1ELj4ELj1ELj16ENS_18Kernel_traits_baseILj1280ES2_S2_S2_S2_fjLj128EEEEELb0ELb1ELb0EEEvNS_9BwdParamsE,"ax",@progbits
	.sectioninfo	@"SHI_REGISTERS=253"
	.align	128
        .global         _ZN10layer_norm31ln_parallel_residual_bwd_kernelINS_13Kernel_traitsI13__nv_bfloat16S2_S2_S2_fjLj1280ELj1ELj4ELj1ELj16ENS_18Kernel_traits_baseILj1280ES2_S2_S2_S2_fjLj128EEEEELb0ELb1ELb0EEEvNS_9BwdParamsE
        .type           _ZN10layer_norm31ln_parallel_residual_bwd_kernelINS_13Kernel_traitsI13__nv_bfloat16S2_S2_S2_fjLj1280ELj1ELj4ELj1ELj16ENS_18Kernel_traits_baseILj1280ES2_S2_S2_S2_fjLj128EEEEELb0ELb1ELb0EEEvNS_9BwdParamsE,@function
        .size           _ZN10layer_norm31ln_parallel_residual_bwd_kernelINS_13Kernel_traitsI13__nv_bfloat16S2_S2_S2_fjLj1280ELj1ELj4ELj1ELj16ENS_18Kernel_traits_baseILj1280ES2_S2_S2_S2_fjLj128EEEEELb0ELb1ELb0EEEvNS_9BwdParamsE,(.L_x_2828 - _ZN10layer_norm31ln_parallel_residual_bwd_kernelINS_13Kernel_traitsI13__nv_bfloat16S2_S2_S2_fjLj1280ELj1ELj4ELj1ELj16ENS_18Kernel_traits_baseILj1280ES2_S2_S2_S2_fjLj128EEEEELb0ELb1ELb0EEEvNS_9BwdParamsE)
        .other          _ZN10layer_norm31ln_parallel_residual_bwd_kernelINS_13Kernel_traitsI13__nv_bfloat16S2_S2_S2_fjLj1280ELj1ELj4ELj1ELj16ENS_18Kernel_traits_baseILj1280ES2_S2_S2_S2_fjLj128EEEEELb0ELb1ELb0EEEvNS_9BwdParamsE,@"STO_CUDA_ENTRY STV_DEFAULT"
_ZN10layer_norm31ln_parallel_residual_bwd_kernelINS_13Kernel_traitsI13__nv_bfloat16S2_S2_S2_fjLj1280ELj1ELj4ELj1ELj16ENS_18Kernel_traits_baseILj1280ES2_S2_S2_S2_fjLj128EEEEELb0ELb1ELb0EEEvNS_9BwdParamsE:
.text._ZN10layer_norm31ln_parallel_residual_bwd_kernelINS_13Kernel_traitsI13__nv_bfloat16S2_S2_S2_fjLj1280ELj1ELj4ELj1ELj16ENS_18Kernel_traits_baseILj1280ES2_S2_S2_S2_fjLj128EEEEELb0ELb1ELb0EEEvNS_9BwdParamsE:
[----:B------:R-:W-:Y:S02]  /*0000*/  MOV R1, c[0x0][0x28] ;  /* 0x00000a0000017a02 */ /* 0x000fe40000000f00 */
[----:B------:R-:W0:Y:S01]  /*0010*/  S2R R152, SR_TID.X ;  /* 0x0000000000987919 */ /* 0x000e220000002100 */
[----:B------:R-:W-:Y:S01]  /*0020*/  MOV R0, c[0x0][0x168] ;  /* 0x00005a0000007a02 */ /* 0x000fe20000000f00 */
[----:B------:R-:W-:-:S03]  /*0030*/  ULDC.64 UR4, c[0x0][0x118] ;  /* 0x0000460000047ab9 */ /* 0x000fc60000000a00 */
        /* <DEDUP_REMOVED lines=10> */
[----:B------:R-:W-:Y:S02]  /*00e0*/  @P1 IMAD.MOV.U32 R3, RZ, RZ, 0x10 ;  /* 0x00000010ff031424 */ /* 0x000fe400078e00ff */
[----:B------:R-:W-:Y:S02]  /*00f0*/  @P2 MOV R7, 0x10 ;  /* 0x0000001000072802 */ /* 0x000fe40000000f00 */
[C---:B------:R-:W-:Y:S01]  /*0100*/  @P1 IMAD.WIDE.U32 R2, R4.reuse, R3, c[0x0][0x1b0] ;  /* 0x00006c0004021625 */ /* 0x040fe200078e0003 */
[----:B------:R-:W-:Y:S02]  /*0110*/  @P1 LOP3.LUT R4, R4, 0x20, RZ, 0xfc, !PT ;  /* 0x0000002004041812 */ /* 0x000fe400078efcff */
[----:B------:R-:W-:Y:S01]  /*0120*/  @P3 MOV R13, 0x10 ;  /* 0x00000010000d3802 */ /* 0x000fe20000000f00 */
[----:B------:R-:W-:Y:S01]  /*0130*/  @P4 IMAD.MOV.U32 R15, RZ, RZ, 0x10 ;  /* 0x00000010ff0f4424 */ /* 0x000fe200078e00ff */
[----:B------:R-:W-:Y:S01]  /*0140*/  @P5 MOV R5, 0x10 ;  /* 0x0000001000055802 */ /* 0x000fe20000000f00 */
[C---:B------:R-:W-:Y:S01]  /*0150*/  @P2 IMAD.WIDE.U32 R6, R4.reuse, R7, c[0x0][0x1b0] ;  /* 0x00006c0004062625 */ /* 0x040fe200078e0007 */
[----:B------:R-:W-:Y:S01]  /*0160*/  @P2 IADD3 R4, R4, 0x20, RZ ;  /* 0x0000002004042810 */ /* 0x000fe20007ffe0ff */
[----:B------:R0:W5:Y:S04]  /*0170*/  @P1 LDG.E.128 R16, [R2.64] ;  /* 0x0000000402101981 */ /* 0x000168000c1e1d00 */
[C---:B------:R-:W-:Y:S01]  /*0180*/  @P3 IMAD.WIDE.U32 R12, R4.reuse, R13, c[0x0][0x1b0] ;  /* 0x00006c00040c3625 */ /* 0x040fe200078e000d */
[----:B------:R-:W-:Y:S01]  /*0190*/  @P3 IADD3 R4, R4, 0x20, RZ ;  /* 0x0000002004043810 */ /* 0x000fe20007ffe0ff */
[----:B------:R0:W5:Y:S04]  /*01a0*/  @P2 LDG.E.128 R52, [R6.64] ;  /* 0x0000000406342981 */ /* 0x000168000c1e1d00 */
[C---:B------:R-:W-:Y:S01]  /*01b0*/  @P4 IMAD.WIDE.U32 R14, R4.reuse, R15, c[0x0][0x1b0] ;  /* 0x00006c00040e4625 */ /* 0x040fe200078e000f */
[----:B------:R-:W-:Y:S01]  /*01c0*/  @P4 IADD3 R4, R4, 0x20, RZ ;  /* 0x0000002004044810 */ /* 0x000fe20007ffe0ff */
[----:B------:R0:W5:Y:S04]  /*01d0*/  @P3 LDG.E.128 R8, [R12.64] ;  /* 0x000000040c083981 */ /* 0x000168000c1e1d00 */
[----:B------:R-:W-:Y:S01]  /*01e0*/  @P5 IMAD.WIDE.U32 R4, R4, R5, c[0x0][0x1b0] ;  /* 0x00006c0004045625 */ /* 0x000fe200078e0005 */
[----:B------:R0:W5:Y:S04]  /*01f0*/  @P4 LDG.E.128 R48, [R14.64] ;  /* 0x000000040e304981 */ /* 0x000168000c1e1d00 */
[----:B------:R0:W5:Y:S04]  /*0200*/  @P5 LDG.E.128 R36, [R4.64] ;  /* 0x0000000404245981 */ /* 0x000168000c1e1d00 */
[----:B------:R-:W1:Y:S01]  /*0210*/  S2R R21, SR_CTAID.X ;  /* 0x0000000000157919 */ /* 0x000e620000002500 */
[----:B------:R-:W-:Y:S01]  /*0220*/  SHF.R.U32.HI R0, RZ, 0x5, R152 ;  /* 0x00000005ff007819 */ /* 0x000fe20000011698 */
[----:B------:R-:W-:Y:S01]  /*0230*/  BSSY B0, `(.L_x_57) ;  /* 0x0000417000007945 */ /* 0x000fe20003800000 */
[----:B------:R-:W-:Y:S01]  /*0240*/  CS2R R40, SRZ ;  /* 0x0000000000287805 */ /* 0x000fe2000001ff00 */
[----:B------:R-:W-:Y:S01]  /*0250*/  CS2R R42, SRZ ;  /* 0x00000000002a7805 */ /* 0x000fe2000001ff00 */
[----:B------:R-:W-:Y:S01]  /*0260*/  CS2R R44, SRZ ;  /* 0x00000000002c7805 */ /* 0x000fe2000001ff00 */
[----:B-1----:R-:W-:-:S04]  /*0270*/  LEA R0, R21, R0, 0x2 ;  /* 0x0000000015007211 */ /* 0x002fc800078e10ff */
[----:B------:R-:W-:Y:S01]  /*0280*/  ISETP.GE.AND P0, PT, R0, c[0x0][0x164], PT ;  /* 0x0000590000007a0c */ /* 0x000fe20003f06270 */
        /* <DEDUP_REMOVED lines=38> */
[--C-:B0----5:R-:W-:Y:S01]  /*04f0*/  PRMT R33, RZ, 0x5410, R17.reuse ;  /* 0x00005410ff217816 */ /* 0x121fe20000000011 */
[----:B------:R-:W-:Y:S01]  /*0500*/  HFMA2.MMA R41, -RZ, RZ, 0, 0 ;  /* 0x00000000ff297435 */ /* 0x000fe200000001ff */
[----:B------:R-:W-:Y:S01]  /*0510*/  PRMT R32, RZ, 0x7610, R17 ;  /* 0x00007610ff207816 */ /* 0x000fe20000000011 */
[----:B------:R-:W-:Y:S01]  /*0520*/  IMAD.MOV.U32 R2, RZ, RZ, R0 ;  /* 0x000000ffff027224 */ /* 0x000fe200078e0000 */
[----:B------:R-:W0:Y:S01]  /*0530*/  LDC.U8 R17, c[0x0][0x1f0] ;  /* 0x00007c00ff117b82 */ /* 0x000e220000000000 */
[----:B------:R-:W-:-:S02]  /*0540*/  PRMT R35, RZ, 0x5410, R16 ;  /* 0x00005410ff237816 */ /* 0x000fc40000000010 */
[----:B------:R-:W-:Y:S02]  /*0550*/  PRMT R34, RZ, 0x7610, R16 ;  /* 0x00007610ff227816 */ /* 0x000fe40000000010 */
[--C-:B------:R-:W-:Y:S02]  /*0560*/  PRMT R31, RZ, 0x5410, R18.reuse ;  /* 0x00005410ff1f7816 */ /* 0x100fe40000000012 */
[----:B------:R-:W-:Y:S02]  /*0570*/  PRMT R30, RZ, 0x7610, R18 ;  /* 0x00007610ff1e7816 */ /* 0x000fe40000000012 */
[--C-:B------:R-:W-:Y:S02]  /*0580*/  PRMT R29, RZ, 0x5410, R19.reuse ;  /* 0x00005410ff1d7816 */ /* 0x100fe40000000013 */
[----:B------:R-:W-:Y:S02]  /*0590*/  PRMT R28, RZ, 0x7610, R19 ;  /* 0x00007610ff1c7816 */ /* 0x000fe40000000013 */
[----:B------:R-:W-:-:S02]  /*05a0*/  PRMT R19, RZ, 0x5410, R8 ;  /* 0x00005410ff137816 */ /* 0x000fc40000000008 */
[----:B------:R-:W-:Y:S02]  /*05b0*/  PRMT R18, RZ, 0x7610, R8 ;  /* 0x00007610ff127816 */ /* 0x000fe40000000008 */
[--C-:B------:R-:W-:Y:S02]  /*05c0*/  PRMT R16, RZ, 0x5410, R9.reuse ;  /* 0x00005410ff107816 */ /* 0x100fe40000000009 */
[----:B------:R-:W-:Y:S02]  /*05d0*/  PRMT R15, RZ, 0x7610, R9 ;  /* 0x00007610ff0f7816 */ /* 0x000fe40000000009 */
[--C-:B------:R-:W-:Y:S02]  /*05e0*/  PRMT R14, RZ, 0x5410, R10.reuse ;  /* 0x00005410ff0e7816 */ /* 0x100fe4000000000a */
[----:B------:R-:W-:Y:S02]  /*05f0*/  PRMT R13, RZ, 0x7610, R10 ;  /* 0x00007610ff0d7816 */ /* 0x000fe4000000000a */
[----:B------:R-:W-:-:S02]  /*0600*/  PRMT R12, RZ, 0x5410, R11 ;  /* 0x00005410ff0c7816 */ /* 0x000fc4000000000b */
[--C-:B------:R-:W-:Y:S02]  /*0610*/  PRMT R27, RZ, 0x5410, R52.reuse ;  /* 0x00005410ff1b7816 */ /* 0x100fe40000000034 */
[----:B------:R-:W-:Y:S02]  /*0620*/  PRMT R26, RZ, 0x7610, R52 ;  /* 0x00007610ff1a7816 */ /* 0x000fe40000000034 */
[--C-:B------:R-:W-:Y:S02]  /*0630*/  PRMT R25, RZ, 0x5410, R53.reuse ;  /* 0x00005410ff197816 */ /* 0x100fe40000000035 */
[----:B------:R-:W-:Y:S02]  /*0640*/  PRMT R24, RZ, 0x7610, R53 ;  /* 0x00007610ff187816 */ /* 0x000fe40000000035 */
[--C-:B------:R-:W-:Y:S02]  /*0650*/  PRMT R23, RZ, 0x5410, R54.reuse ;  /* 0x00005410ff177816 */ /* 0x100fe40000000036 */
[----:B------:R-:W-:-:S02]  /*0660*/  PRMT R22, RZ, 0x7610, R54 ;  /* 0x00007610ff167816 */ /* 0x000fc40000000036 */
[--C-:B------:R-:W-:Y:S02]  /*0670*/  PRMT R21, RZ, 0x5410, R55.reuse ;  /* 0x00005410ff157816 */ /* 0x100fe40000000037 */
[----:B------:R-:W-:Y:S02]  /*0680*/  PRMT R20, RZ, 0x7610, R55 ;  /* 0x00007610ff147816 */ /* 0x000fe40000000037 */
        /* <DEDUP_REMOVED lines=16> */
[----:B0-----:R-:W-:Y:S02]  /*0790*/  PRMT R160, RZ, 0x7610, R39 ;  /* 0x00007610ffa07816 */ /* 0x001fe40000000027 */
.L_x_81:
[----:B------:R-:W-:-:S05]  /*07a0*/  MOV R145, 0x4 ;  /* 0x0000000400917802 */ /* 0x000fca0000000f00 */
[----:B------:R-:W-:-:S06]  /*07b0*/  IMAD.WIDE R146, R2, R145, c[0x0][0x1a0] ;  /* 0x0000680002927625 */ /* 0x000fcc00078e0291 */
[----:B------:R-:W2:Y:S01]  /*07c0*/  LDG.E R146, [R146.64] ;  /* 0x0000000492927981 */ /* 0x000ea2000c1e1900 */
[C---:B------:R-:W-:Y:S02]  /*07d0*/  IMAD R148, R2.reuse, c[0x0][0x168], RZ ;  /* 0x00005a0002947a24 */ /* 0x040fe400078e02ff */
[----:B------:R-:W-:-:S03]  /*07e0*/  IMAD.WIDE R144, R2, R145, c[0x0][0x1a8] ;  /* 0x00006a0002907625 */ /* 0x000fc600078e0291 */
[----:B------:R-:W-:Y:S01]  /*07f0*/  SHF.R.S32.HI R149, RZ, 0x1f, R148 ;  /* 0x0000001fff957819 */ /* 0x000fe20000011494 */
[----:B------:R-:W-:Y:S01]  /*0800*/  BSSY B1, `(.L_x_59) ;  /* 0x0000060000017945 */ /* 0x000fe20003800000 */
[----:B------:R-:W-:Y:S01]  /*0810*/  ISETP.NE.AND P0, PT, R17, RZ, PT ;  /* 0x000000ff1100720c */ /* 0x000fe20003f05270 */
[----:B------:R0:W5:Y:S01]  /*0820*/  LDG.E R161, [R144.64] ;  /* 0x0000000490a17981 */ /* 0x000162000c1e1900 */
[----:B------:R-:W-:Y:S01]  /*0830*/  LEA.HI R149, R149, R148, RZ, 0x3 ;  /* 0x0000009495957211 */ /* 0x000fe200078f18ff */
[----:B------:R-:W-:Y:S01]  /*0840*/  IMAD.MOV.U32 R245, RZ, RZ, RZ ;  /* 0x000000fffff57224 */ /* 0x000fe200078e00ff */
[----:B------:R-:W-:Y:S02]  /*0850*/  LOP3.LUT R148, R152, 0x1f, RZ, 0xc0, !PT ;  /* 0x0000001f98947812 */ /* 0x000fe400078ec0ff */
[----:B------:R-:W-:Y:S02]  /*0860*/  MOV R243, RZ ;  /* 0x000000ff00f37202 */ /* 0x000fe40000000f00 */
[----:B------:R-:W-:-:S02]  /*0870*/  LEA.HI.SX32 R159, R149, R148, 0x1d ;  /* 0x00000094959f7211 */ /* 0x000fc400078feaff */
[----:B0-----:R-:W-:Y:S02]  /*0880*/  P2R R144, PR, RZ, 0x1 ;  /* 0x00000001ff907803 */ /* 0x001fe40000000000 */
[----:B------:R-:W-:Y:S02]  /*0890*/  MOV R244, R159 ;  /* 0x0000009f00f47202 */ /* 0x000fe40000000f00 */
[----:B--2---:R-:W-:Y:S01]  /*08a0*/  FSEL R242, R146, RZ, !P0 ;  /* 0x000000ff92f27208 */ /* 0x004fe20004000000 */
[----:B------:R-:W-:Y:S05]  /*08b0*/  @!P1 BRA `(.L_x_60) ;  /* 0x0000054000009947 */ /* 0x000fea0003800000 */
[----:B------:R-:W-:Y:S01]  /*08c0*/  LEA R144, P0, R159, c[0x0][0x188], 0x4 ;  /* 0x000062009f907a11 */ /* 0x000fe200078020ff */
[----:B------:R-:W-:-:S03]  /*08d0*/  IMAD.MOV.U32 R148, RZ, RZ, 0x10 ;  /* 0x00000010ff947424 */ /* 0x000fc600078e00ff */
[C---:B------:R-:W-:Y:S01]  /*08e0*/  LEA.HI.X R145, R159.reuse, c[0x0][0x18c], RZ, 0x4, P0 ;  /* 0x000063009f917a11 */ /* 0x040fe200000f24ff */
[----:B------:R-:W-:Y:S01]  /*08f0*/  IMAD.WIDE.U32 R148, R159, R148, c[0x0][0x208] ;  /* 0x000082009f947625 */ /* 0x000fe200078e0094 */
[----:B------:R-:W-:-:S04]  /*0900*/  ISETP.NE.U32.AND P0, PT, RZ, c[0x0][0x218], PT ;  /* 0x00008600ff007a0c */ /* 0x000fc80003f05070 */
[----:B------:R-:W2:Y:S01]  /*0910*/  LDG.E.128 R144, [R144.64] ;  /* 0x0000000490907981 */ /* 0x000ea2000c1e1d00 */
[----:B------:R-:W-:-:S03]  /*0920*/  ISETP.NE.AND.EX P0, PT, RZ, c[0x0][0x21c], PT, P0 ;  /* 0x00008700ff007a0c */ /* 0x000fc60003f05300 */
[----:B------:R-:W3:Y:S10]  /*0930*/  LDG.E.128 R148, [R148.64] ;  /* 0x0000000494947981 */ /* 0x000ef4000c1e1d00 */
[----:B------:R-:W-:-:S04]  /*0940*/  @P0 LEA R228, P6, R159, c[0x0][0x218], 0x4 ;  /* 0x000086009fe40a11 */ /* 0x000fc800078c20ff */
[----:B------:R-:W-:-:S05]  /*0950*/  @P0 LEA.HI.X R229, R159, c[0x0][0x21c], RZ, 0x4, P6 ;  /* 0x000087009fe50a11 */ /* 0x000fca00030f24ff */
[----:B------:R0:W5:Y:S01]  /*0960*/  @P0 LDG.E.128 R120, [R228.64] ;  /* 0x00000004e4780981 */ /* 0x000162000c1e1d00 */
[----:B------:R-:W-:Y:S02]  /*0970*/  IADD3 R244, R159, 0x20, RZ ;  /* 0x000000209ff47810 */ /* 0x000fe40007ffe0ff */
[--C-:B--2---:R-:W-:Y:S02]  /*0980*/  PRMT R225, RZ, 0x5410, R144.reuse ;  /* 0x00005410ffe17816 */ /* 0x104fe40000000090 */
[----:B0-----:R-:W-:Y:S02]  /*0990*/  PRMT R229, RZ, 0x7610, R144 ;  /* 0x00007610ffe57816 */ /* 0x001fe40000000090 */
[----:B------:R-:W-:Y:S01]  /*09a0*/  PRMT R231, RZ, 0x5410, R145 ;  /* 0x00005410ffe77816 */ /* 0x000fe20000000091 */
[----:B------:R-:W-:Y:S01]  /*09b0*/  FADD.FTZ R144, -R242, R225 ;  /* 0x000000e1f2907221 */ /* 0x000fe20000010100 */
[----:B------:R-:W-:-:S03]  /*09c0*/  PRMT R233, RZ, 0x7610, R145 ;  /* 0x00007610ffe97816 */ /* 0x000fc60000000091 */
[C---:B-----5:R-:W-:Y:S02]  /*09d0*/  FMUL.FTZ R241, R161.reuse, R144 ;  /* 0x00000090a1f17220 */ /* 0x060fe40000410000 */
[C---:B------:R-:W-:Y:S01]  /*09e0*/  FADD.FTZ R144, -R242.reuse, R231 ;  /* 0x000000e7f2907221 */ /* 0x040fe20000010100 */
[--C-:B------:R-:W-:Y:S02]  /*09f0*/  PRMT R235, RZ, 0x5410, R146.reuse ;  /* 0x00005410ffeb7816 */ /* 0x100fe40000000092 */
[----:B------:R-:W-:Y:S01]  /*0a00*/  PRMT R243, RZ, 0x7610, R146 ;  /* 0x00007610fff37816 */ /* 0x000fe20000000092 */
[C---:B------:R-:W-:Y:S01]  /*0a10*/  FADD.FTZ R146, -R242.reuse, R229 ;  /* 0x000000e5f2927221 */ /* 0x040fe20000010100 */
[----:B---3--:R-:W-:Y:S01]  /*0a20*/  PRMT R240, RZ, 0x5410, R148 ;  /* 0x00005410fff07816 */ /* 0x008fe20000000094 */
[----:B------:R-:W-:Y:S02]  /*0a30*/  FMUL.FTZ R237, R161, R144 ;  /* 0x00000090a1ed7220 */ /* 0x000fe40000410000 */
[----:B------:R-:W-:-:S02]  /*0a40*/  FADD.FTZ R144, -R242, R233 ;  /* 0x000000e9f2907221 */ /* 0x000fc40000010100 */
[C---:B------:R-:W-:Y:S02]  /*0a50*/  FMUL.FTZ R239, R161.reuse, R146 ;  /* 0x00000092a1ef7220 */ /* 0x040fe40000410000 */
[----:B------:R-:W-:Y:S01]  /*0a60*/  FADD.FTZ R146, -R242, R235 ;  /* 0x000000ebf2927221 */ /* 0x000fe20000010100 */
[----:B------:R-:W-:Y:S01]  /*0a70*/  PRMT R148, RZ, 0x7610, R148 ;  /* 0x00007610ff947816 */ /* 0x000fe20000000094 */
[----:B------:R-:W-:Y:S02]  /*0a80*/  FMUL.FTZ R235, R161, R144 ;  /* 0x00000090a1eb7220 */ /* 0x000fe40000410000 */
[----:B------:R-:W-:Y:S02]  /*0a90*/  FADD.FTZ R84, R84, R240 ;  /* 0x000000f054547221 */ /* 0x000fe40000010000 */
[----:B------:R-:W-:Y:S02]  /*0aa0*/  FFMA.FTZ R40, R241, R240, R40 ;  /* 0x000000f0f1287223 */ /* 0x000fe40000010028 */
[----:B------:R-:W-:-:S02]  /*0ab0*/  FADD.FTZ R144, -R242, R243 ;  /* 0x000000f3f2907221 */ /* 0x000fc40000010100 */
[----:B------:R-:W-:Y:S01]  /*0ac0*/  FMUL.FTZ R240, R35, R240 ;  /* 0x000000f023f07220 */ /* 0x000fe20000410000 */
[--C-:B------:R-:W-:Y:S01]  /*0ad0*/  PRMT R236, RZ, 0x5410, R149.reuse ;  /* 0x00005410ffec7816 */ /* 0x100fe20000000095 */
[----:B------:R-:W-:Y:S01]  /*0ae0*/  FMUL.FTZ R231, R161, R144 ;  /* 0x00000090a1e77220 */ /* 0x000fe20000410000 */
[----:B------:R-:W-:Y:S01]  /*0af0*/  PRMT R234, RZ, 0x7610, R149 ;  /* 0x00007610ffea7816 */ /* 0x000fe20000000095 */
[----:B------:R-:W-:Y:S02]  /*0b00*/  FMUL.FTZ R238, R34, R148 ;  /* 0x0000009422ee7220 */ /* 0x000fe40000410000 */
[----:B------:R-:W-:Y:S02]  /*0b10*/  FADD.FTZ R149, RZ, R240 ;  /* 0x000000f0ff957221 */ /* 0x000fe40000010000 */
[----:B------:R-:W-:Y:S02]  /*0b20*/  FFMA.FTZ R144, R241, R240, RZ ;  /* 0x000000f0f1907223 */ /* 0x000fe400000100ff */
[----:B------:R-:W-:-:S02]  /*0b30*/  FADD.FTZ R86, R86, R236 ;  /* 0x000000ec56567221 */ /* 0x000fc40000010000 */
[-C--:B------:R-:W-:Y:S02]  /*0b40*/  FFMA.FTZ R42, R237, R236.reuse, R42 ;  /* 0x000000eced2a7223 */ /* 0x080fe4000001002a */
[----:B------:R-:W-:Y:S02]  /*0b50*/  FMUL.FTZ R236, R33, R236 ;  /* 0x000000ec21ec7220 */ /* 0x000fe40000410000 */
[----:B------:R-:W-:Y:S02]  /*0b60*/  FADD.FTZ R149, R149, R238 ;  /* 0x000000ee95957221 */ /* 0x000fe40000010000 */
[----:B------:R-:W-:Y:S01]  /*0b70*/  FFMA.FTZ R144, R239, R238, R144 ;  /* 0x000000eeef907223 */ /* 0x000fe20000010090 */
[----:B------:R-:W-:Y:S01]  /*0b80*/  PRMT R145, RZ, 0x5410, R147 ;  /* 0x00005410ff917816 */ /* 0x000fe20000000093 */
[----:B------:R-:W-:Y:S01]  /*0b90*/  FADD.FTZ R87, R87, R234 ;  /* 0x000000ea57577221 */ /* 0x000fe20000010000 */
[----:B------:R-:W-:Y:S01]  /*0ba0*/  PRMT R232, RZ, 0x5410, R150 ;  /* 0x00005410ffe87816 */ /* 0x000fe20000000096 */
[----:B------:R-:W-:-:S02]  /*0bb0*/  FMUL.FTZ R233, R161, R146 ;  /* 0x00000092a1e97220 */ /* 0x000fc40000410000 */
[-C--:B------:R-:W-:Y:S02]  /*0bc0*/  FFMA.FTZ R43, R235, R234.reuse, R43 ;  /* 0x000000eaeb2b7223 */ /* 0x080fe4000001002b */
[----:B------:R-:W-:Y:S02]  /*0bd0*/  FMUL.FTZ R234, R32, R234 ;  /* 0x000000ea20ea7220 */ /* 0x000fe40000410000 */
[----:B------:R-:W-:Y:S02]  /*0be0*/  FADD.FTZ R149, R149, R236 ;  /* 0x000000ec95957221 */ /* 0x000fe40000010000 */
[----:B------:R-:W-:Y:S01]  /*0bf0*/  FFMA.FTZ R144, R237, R236, R144 ;  /* 0x000000eced907223 */ /* 0x000fe20000010090 */
[----:B------:R-:W-:Y:S01]  /*0c00*/  PRMT R150, RZ, 0x7610, R150 ;  /* 0x00007610ff967816 */ /* 0x000fe20000000096 */
[----:B------:R-:W-:Y:S02]  /*0c10*/  FADD.FTZ R88, R88, R232 ;  /* 0x000000e858587221 */ /* 0x000fe40000010000 */
[----:B------:R-:W-:-:S02]  /*0c20*/  FFMA.FTZ R44, R233, R232, R44 ;  /* 0x000000e8e92c7223 */ /* 0x000fc4000001002c */
[----:B------:R-:W-:Y:S02]  /*0c30*/  FADD.FTZ R146, -R242, R145 ;  /* 0x00000091f2927221 */ /* 0x000fe40000010100 */
[----:B------:R-:W-:Y:S02]  /*0c40*/  FMUL.FTZ R232, R31, R232 ;  /* 0x000000e81fe87220 */ /* 0x000fe40000410000 */
[----:B------:R-:W-:Y:S02]  /*0c50*/  FADD.FTZ R149, R149, R234 ;  /* 0x000000ea95957221 */ /* 0x000fe40000010000 */
[----:B------:R-:W-:Y:S01]  /*0c60*/  FFMA.FTZ R144, R235, R234, R144 ;  /* 0x000000eaeb907223 */ /* 0x000fe20000010090 */
[----:B------:R-:W-:Y:S01]  /*0c70*/  PRMT R227, RZ, 0x5410, R151 ;  /* 0x00005410ffe37816 */ /* 0x000fe20000000097 */
[----:B------:R-:W-:Y:S01]  /*0c80*/  FMUL.FTZ R229, R161, R146 ;  /* 0x00000092a1e57220 */ /* 0x000fe20000410000 */
[----:B------:R-:W-:Y:S01]  /*0c90*/  PRMT R147, RZ, 0x7610, R147 ;  /* 0x00007610ff937816 */ /* 0x000fe20000000093 */
[----:B------:R-:W-:-:S02]  /*0ca0*/  FMUL.FTZ R230, R30, R150 ;  /* 0x000000961ee67220 */ /* 0x000fc40000410000 */
[----:B------:R-:W-:Y:S02]  /*0cb0*/  FADD.FTZ R149, R149, R232 ;  /* 0x000000e895957221 */ /* 0x000fe40000010000 */
[----:B------:R-:W-:Y:S01]  /*0cc0*/  FFMA.FTZ R144, R233, R232, R144 ;  /* 0x000000e8e9907223 */ /* 0x000fe20000010090 */
[----:B------:R-:W-:Y:S01]  /*0cd0*/  PRMT R151, RZ, 0x7610, R151 ;  /* 0x00007610ff977816 */ /* 0x000fe20000000097 */
[----:B------:R-:W-:Y:S02]  /*0ce0*/  FADD.FTZ R90, R90, R227 ;  /* 0x000000e35a5a7221 */ /* 0x000fe40000010000 */
[-C--:B------:R-:W-:Y:S02]  /*0cf0*/  FFMA.FTZ R46, R229, R227.reuse, R46 ;  /* 0x000000e3e52e7223 */ /* 0x080fe4000001002e */
[----:B------:R-:W-:Y:S02]  /*0d00*/  FADD.FTZ R228, -R242, R147 ;  /* 0x00000093f2e47221 */ /* 0x000fe40000010100 */
[----:B------:R-:W-:-:S02]  /*0d10*/  FMUL.FTZ R227, R29, R227 ;  /* 0x000000e31de37220 */ /* 0x000fc40000410000 */
[----:B------:R-:W-:Y:S02]  /*0d20*/  FADD.FTZ R146, R149, R230 ;  /* 0x000000e695927221 */ /* 0x000fe40000010000 */
[----:B------:R-:W-:Y:S02]  /*0d30*/  FFMA.FTZ R144, R231, R230, R144 ;  /* 0x000000e6e7907223 */ /* 0x000fe40000010090 */
[----:B------:R-:W-:Y:S02]  /*0d40*/  FMUL.FTZ R228, R161, R228 ;  /* 0x000000e4a1e47220 */ /* 0x000fe40000410000 */
[----:B------:R-:W-:Y:S02]  /*0d50*/  FMUL.FTZ R225, R28, R151 ;  /* 0x000000971ce17220 */ /* 0x000fe40000410000 */
[----:B------:R-:W-:Y:S02]  /*0d60*/  FADD.FTZ R146, R146, R227 ;  /* 0x000000e392927221 */ /* 0x000fe40000010000 */
[----:B------:R-:W-:-:S02]  /*0d70*/  FFMA.FTZ R144, R229, R227, R144 ;  /* 0x000000e3e5907223 */ /* 0x000fc40000010090 */
        /* <DEDUP_REMOVED lines=8> */
.L_x_60:
[----:B------:R-:W-:Y:S05]  /*0e00*/  BSYNC B1 ;  /* 0x0000000000017941 */ /* 0x000fea0003800000 */
.L_x_59:
[----:B------:R-:W-:Y:S01]  /*0e10*/  BSSY B1, `(.L_x_61) ;  /* 0x0000056000017945 */ /* 0x000fe20003800000 */
[----:B------:R-:W-:Y:S05]  /*0e20*/  @!P2 BRA `(.L_x_62) ;  /* 0x000005400000a947 */ /* 0x000fea0003800000 */
[C---:B------:R-:W-:Y:S02]  /*0e30*/  LEA R144, P0, R244.reuse, c[0x0][0x188], 0x4 ;  /* 0x00006200f4907a11 */ /* 0x040fe400078020ff */
[----:B------:R-:W-:Y:S02]  /*0e40*/  MOV R149, 0x10 ;  /* 0x0000001000957802 */ /* 0x000fe40000000f00 */
[C---:B------:R-:W-:Y:S02]  /*0e50*/  LEA.HI.X R145, R244.reuse, c[0x0][0x18c], RZ, 0x4, P0 ;  /* 0x00006300f4917a11 */ /* 0x040fe400000f24ff */
[----:B------:R-:W-:Y:S01]  /*0e60*/  ISETP.NE.U32.AND P0, PT, RZ, c[0x0][0x218], PT ;  /* 0x00008600ff007a0c */ /* 0x000fe20003f05070 */
[----:B------:R-:W-:-:S03]  /*0e70*/  IMAD.WIDE.U32 R148, R244, R149, c[0x0][0x208] ;  /* 0x00008200f4947625 */ /* 0x000fc600078e0095 */
        /* <DEDUP_REMOVED lines=8> */
[----:B0-----:R-:W-:-:S03]  /*0f00*/  PRMT R213, RZ, 0x7610, R144 ;  /* 0x00007610ffd57816 */ /* 0x001fc60000000090 */
[C---:B------:R-:W-:Y:S01]  /*0f10*/  FADD.FTZ R144, -R242.reuse, R169 ;  /* 0x000000a9f2907221 */ /* 0x040fe20000010100 */
[----:B------:R-:W-:Y:S02]  /*0f20*/  PRMT R215, RZ, 0x5410, R145 ;  /* 0x00005410ffd77816 */ /* 0x000fe40000000091 */
[--C-:B---3--:R-:W-:Y:S01]  /*0f30*/  PRMT R226, RZ, 0x5410, R148.reuse ;  /* 0x00005410ffe27816 */ /* 0x108fe20000000094 */
[----:B-----5:R-:W-:Y:S01]  /*0f40*/  FMUL.FTZ R169, R161, R144 ;  /* 0x00000090a1a97220 */ /* 0x020fe20000410000 */
[----:B------:R-:W-:Y:S01]  /*0f50*/  PRMT R148, RZ, 0x7610, R148 ;  /* 0x00007610ff947816 */ /* 0x000fe20000000094 */
[----:B------:R-:W-:Y:S02]  /*0f60*/  FADD.FTZ R222, -R242, R215 ;  /* 0x000000d7f2de7221 */ /* 0x000fe40000010100 */
[----:B------:R-:W-:Y:S02]  /*0f70*/  FADD.FTZ R56, R56, R226 ;  /* 0x000000e238387221 */ /* 0x000fe40000010000 */
[----:B------:R-:W-:-:S02]  /*0f80*/  FFMA.FTZ R124, R169, R226, R124 ;  /* 0x000000e2a97c7223 */ /* 0x000fc4000001007c */
[----:B------:R-:W-:Y:S02]  /*0f90*/  FADD.FTZ R224, -R242, R213 ;  /* 0x000000d5f2e07221 */ /* 0x000fe40000010100 */
[----:B------:R-:W-:Y:S01]  /*0fa0*/  FMUL.FTZ R226, R27, R226 ;  /* 0x000000e21be27220 */ /* 0x000fe20000410000 */
[----:B------:R-:W-:Y:S01]  /*0fb0*/  PRMT R247, RZ, 0x5410, R146 ;  /* 0x00005410fff77816 */ /* 0x000fe20000000092 */
[C---:B------:R-:W-:Y:S01]  /*0fc0*/  FMUL.FTZ R222, R161.reuse, R222 ;  /* 0x000000dea1de7220 */ /* 0x040fe20000410000 */
[----:B------:R-:W-:Y:S01]  /*0fd0*/  PRMT R221, RZ, 0x5410, R149 ;  /* 0x00005410ffdd7816 */ /* 0x000fe20000000095 */
[----:B------:R-:W-:Y:S01]  /*0fe0*/  FMUL.FTZ R224, R161, R224 ;  /* 0x000000e0a1e07220 */ /* 0x000fe20000410000 */
[----:B------:R-:W-:Y:S01]  /*0ff0*/  PRMT R219, RZ, 0x7610, R145 ;  /* 0x00007610ffdb7816 */ /* 0x000fe20000000091 */
[----:B------:R-:W-:Y:S02]  /*1000*/  FMUL.FTZ R223, R26, R148 ;  /* 0x000000941adf7220 */ /* 0x000fe40000410000 */
[----:B------:R-:W-:-:S02]  /*1010*/  FADD.FTZ R144, R245, R226 ;  /* 0x000000e2f5907221 */ /* 0x000fc40000010000 */
[----:B------:R-:W-:Y:S01]  /*1020*/  FFMA.FTZ R243, R169, R226, R243 ;  /* 0x000000e2a9f37223 */ /* 0x000fe200000100f3 */
[----:B------:R-:W-:Y:S01]  /*1030*/  PRMT R149, RZ, 0x7610, R149 ;  /* 0x00007610ff957816 */ /* 0x000fe20000000095 */
[----:B------:R-:W-:Y:S02]  /*1040*/  FADD.FTZ R58, R58, R221 ;  /* 0x000000dd3a3a7221 */ /* 0x000fe40000010000 */
[----:B------:R-:W-:Y:S02]  /*1050*/  FADD.FTZ R218, -R242, R247 ;  /* 0x000000f7f2da7221 */ /* 0x000fe40000010100 */
[-C--:B------:R-:W-:Y:S02]  /*1060*/  FFMA.FTZ R126, R222, R221.reuse, R126 ;  /* 0x000000ddde7e7223 */ /* 0x080fe4000001007e */
[----:B------:R-:W-:Y:S02]  /*1070*/  FADD.FTZ R220, -R242, R219 ;  /* 0x000000dbf2dc7221 */ /* 0x000fe40000010100 */
[----:B------:R-:W-:-:S02]  /*1080*/  FMUL.FTZ R221, R25, R221 ;  /* 0x000000dd19dd7220 */ /* 0x000fc40000410000 */
[----:B------:R-:W-:Y:S02]  /*1090*/  FADD.FTZ R144, R144, R223 ;  /* 0x000000df90907221 */ /* 0x000fe40000010000 */
[----:B------:R-:W-:Y:S01]  /*10a0*/  FFMA.FTZ R243, R224, R223, R243 ;  /* 0x000000dfe0f37223 */ /* 0x000fe200000100f3 */
        /* <DEDUP_REMOVED lines=10> */
[-C--:B------:R-:W-:Y:S02]  /*1150*/  FFMA.FTZ R92, R218, R217.reuse, R92 ;  /* 0x000000d9da5c7223 */ /* 0x080fe4000001005c */
[C---:B------:R-:W-:Y:S02]  /*1160*/  FADD.FTZ R214, -R242.reuse, R145 ;  /* 0x00000091f2d67221 */ /* 0x040fe40000010100 */
[----:B------:R-:W-:Y:S02]  /*1170*/  FADD.FTZ R216, -R242, R211 ;  /* 0x000000d3f2d87221 */ /* 0x000fe40000010100 */
[----:B------:R-:W-:-:S02]  /*1180*/  FMUL.FTZ R217, R23, R217 ;  /* 0x000000d917d97220 */ /* 0x000fc40000410000 */
[----:B------:R-:W-:Y:S02]  /*1190*/  FADD.FTZ R144, R144, R219 ;  /* 0x000000db90907221 */ /* 0x000fe40000010000 */
[----:B------:R-:W-:Y:S01]  /*11a0*/  FFMA.FTZ R243, R220, R219, R243 ;  /* 0x000000dbdcf37223 */ /* 0x000fe200000100f3 */
[----:B------:R-:W-:Y:S01]  /*11b0*/  PRMT R213, RZ, 0x5410, R151 ;  /* 0x00005410ffd57816 */ /* 0x000fe20000000097 */
[C---:B------:R-:W-:Y:S01]  /*11c0*/  FMUL.FTZ R214, R161.reuse, R214 ;  /* 0x000000d6a1d67220 */ /* 0x040fe20000410000 */
[----:B------:R-:W-:Y:S01]  /*11d0*/  PRMT R147, RZ, 0x7610, R147 ;  /* 0x00007610ff937816 */ /* 0x000fe20000000093 */
[----:B------:R-:W-:Y:S02]  /*11e0*/  FMUL.FTZ R216, R161, R216 ;  /* 0x000000d8a1d87220 */ /* 0x000fe40000410000 */
[----:B------:R-:W-:Y:S02]  /*11f0*/  FMUL.FTZ R215, R22, R150 ;  /* 0x0000009616d77220 */ /* 0x000fe40000410000 */
[----:B------:R-:W-:-:S02]  /*1200*/  FADD.FTZ R144, R144, R217 ;  /* 0x000000d990907221 */ /* 0x000fc40000010000 */
[----:B------:R-:W-:Y:S01]  /*1210*/  FFMA.FTZ R243, R218, R217, R243 ;  /* 0x000000d9daf37223 */ /* 0x000fe200000100f3 */
[----:B------:R-:W-:Y:S01]  /*1220*/  PRMT R151, RZ, 0x7610, R151 ;  /* 0x00007610ff977816 */ /* 0x000fe20000000097 */
[----:B------:R-:W-:Y:S02]  /*1230*/  FADD.FTZ R130, R130, R213 ;  /* 0x000000d582827221 */ /* 0x000fe40000010000 */
[-C--:B------:R-:W-:Y:S02]  /*1240*/  FFMA.FTZ R94, R214, R213.reuse, R94 ;  /* 0x000000d5d65e7223 */ /* 0x080fe4000001005e */
[----:B------:R-:W-:Y:S02]  /*1250*/  FADD.FTZ R212, -R242, R147 ;  /* 0x00000093f2d47221 */ /* 0x000fe40000010100 */
[----:B------:R-:W-:Y:S02]  /*1260*/  FMUL.FTZ R213, R21, R213 ;  /* 0x000000d515d57220 */ /* 0x000fe40000410000 */
[----:B------:R-:W-:-:S02]  /*1270*/  FADD.FTZ R144, R144, R215 ;  /* 0x000000d790907221 */ /* 0x000fc40000010000 */
[----:B------:R-:W-:Y:S02]  /*1280*/  FFMA.FTZ R243, R216, R215, R243 ;  /* 0x000000d7d8f37223 */ /* 0x000fe400000100f3 */
[----:B------:R-:W-:Y:S02]  /*1290*/  FMUL.FTZ R212, R161, R212 ;  /* 0x000000d4a1d47220 */ /* 0x000fe40000410000 */
        /* <DEDUP_REMOVED lines=13> */
.L_x_62:
[----:B------:R-:W-:Y:S05]  /*1370*/  BSYNC B1 ;  /* 0x0000000000017941 */ /* 0x000fea0003800000 */
.L_x_61:
[----:B------:R-:W-:Y:S01]  /*1380*/  BSSY B1, `(.L_x_63) ;  /* 0x0000056000017945 */ /* 0x000fe20003800000 */
[----:B------:R-:W-:Y:S05]  /*1390*/  @!P3 BRA `(.L_x_64) ;  /* 0x000005400000b947 */ /* 0x000fea0003800000 */
[----:B------:R-:W-:Y:S01]  /*13a0*/  LEA R144, P0, R244, c[0x0][0x188], 0x4 ;  /* 0x00006200f4907a11 */ /* 0x000fe200078020ff */
[----:B------:R-:W-:-:S03]  /*13b0*/  HFMA2.MMA R149, -RZ, RZ, 0, 9.5367431640625e-07 ;  /* 0x00000010ff957435 */ /* 0x000fc600000001ff */
[----:B------:R-:W-:Y:S02]  /*13c0*/  LEA.HI.X R145, R244, c[0x0][0x18c], RZ, 0x4, P0 ;  /* 0x00006300f4917a11 */ /* 0x000fe400000f24ff */
[----:B------:R-:W-:-:S04]  /*13d0*/  ISETP.NE.U32.AND P0, PT, RZ, c[0x0][0x218], PT ;  /* 0x00008600ff007a0c */ /* 0x000fc80003f05070 */
[----:B------:R-:W2:Y:S01]  /*13e0*/  LDG.E.128 R144, [R144.64] ;  /* 0x0000000490907981 */ /* 0x000ea2000c1e1d00 */
[----:B------:R-:W-:Y:S01]  /*13f0*/  IMAD.WIDE.U32 R148, R244, R149, c[0x0][0x208] ;  /* 0x00008200f4947625 */ /* 0x000fe200078e0095 */
[----:B------:R-:W-:-:S05]  /*1400*/  ISETP.NE.AND.EX P0, PT, RZ, c[0x0][0x21c], PT, P0 ;  /* 0x00008700ff007a0c */ /* 0x000fca0003f05300 */
[----:B------:R-:W3:Y:S08]  /*1410*/  LDG.E.128 R148, [R148.64] ;  /* 0x0000000494947981 */ /* 0x000ef0000c1e1d00 */
[----:B------:R-:W-:-:S04]  /*1420*/  @P0 LEA R166, P6, R244, c[0x0][0x218], 0x4 ;  /* 0x00008600f4a60a11 */ /* 0x000fc800078c20ff */
[----:B------:R-:W-:-:S05]  /*1430*/  @P0 LEA.HI.X R167, R244, c[0x0][0x21c], RZ, 0x4, P6 ;  /* 0x00008700f4a70a11 */ /* 0x000fca00030f24ff */
[----:B------:R2:W5:Y:S01]  /*1440*/  @P0 LDG.E.128 R132, [R166.64] ;  /* 0x00000004a6840981 */ /* 0x000562000c1e1d00 */
[----:B------:R-:W-:Y:S02]  /*1450*/  IADD3 R244, R244, 0x20, RZ ;  /* 0x00000020f4f47810 */ /* 0x000fe40007ffe0ff */
[--C-:B--2---:R-:W-:Y:S02]  /*1460*/  PRMT R167, RZ, 0x5410, R144.reuse ;  /* 0x00005410ffa77816 */ /* 0x104fe40000000090 */
[----:B------:R-:W-:-:S03]  /*1470*/  PRMT R171, RZ, 0x7610, R144 ;  /* 0x00007610ffab7816 */ /* 0x000fc60000000090 */
[----:B------:R-:W-:Y:S01]  /*1480*/  FADD.FTZ R144, -R242, R167 ;  /* 0x000000a7f2907221 */ /* 0x000fe20000010100 */
[----:B---3--:R-:W-:-:S03]  /*1490*/  PRMT R210, RZ, 0x5410, R148 ;  /* 0x00005410ffd27816 */ /* 0x008fc60000000094 */
[----:B-----5:R-:W-:Y:S01]  /*14a0*/  FMUL.FTZ R167, R161, R144 ;  /* 0x00000090a1a77220 */ /* 0x020fe20000410000 */
[----:B------:R-:W-:Y:S01]  /*14b0*/  PRMT R173, RZ, 0x5410, R145 ;  /* 0x00005410ffad7816 */ /* 0x000fe20000000091 */
[----:B------:R-:W-:Y:S01]  /*14c0*/  FADD.FTZ R208, -R242, R171 ;  /* 0x000000abf2d07221 */ /* 0x000fe20000010100 */
[----:B------:R-:W-:Y:S01]  /*14d0*/  PRMT R148, RZ, 0x7610, R148 ;  /* 0x00007610ff947816 */ /* 0x000fe20000000094 */
[----:B------:R-:W-:Y:S02]  /*14e0*/  FADD.FTZ R96, R96, R210 ;  /* 0x000000d260607221 */ /* 0x000fe40000010000 */
[-C--:B------:R-:W-:Y:S01]  /*14f0*/  FFMA.FTZ R60, R167, R210.reuse, R60 ;  /* 0x000000d2a73c7223 */ /* 0x080fe2000001003c */
[--C-:B------:R-:W-:Y:S01]  /*1500*/  PRMT R247, RZ, 0x5410, R146.reuse ;  /* 0x00005410fff77816 */ /* 0x100fe20000000092 */
[----:B------:R-:W-:Y:S01]  /*1510*/  FMUL.FTZ R210, R19, R210 ;  /* 0x000000d213d27220 */ /* 0x000fe20000410000 */
[----:B------:R-:W-:Y:S01]  /*1520*/  PRMT R177, RZ, 0x7610, R146 ;  /* 0x00007610ffb17816 */ /* 0x000fe20000000092 */
[----:B------:R-:W-:Y:S01]  /*1530*/  FADD.FTZ R146, -R242, R173 ;  /* 0x000000adf2927221 */ /* 0x000fe20000010100 */
[----:B------:R-:W-:Y:S01]  /*1540*/  PRMT R181, RZ, 0x7610, R145 ;  /* 0x00007610ffb57816 */ /* 0x000fe20000000091 */
[----:B------:R-:W-:Y:S01]  /*1550*/  FMUL.FTZ R208, R161, R208 ;  /* 0x000000d0a1d07220 */ /* 0x000fe20000410000 */
[----:B------:R-:W-:Y:S01]  /*1560*/  PRMT R175, RZ, 0x5410, R149 ;  /* 0x00005410ffaf7816 */ /* 0x000fe20000000095 */
[----:B------:R-:W-:-:S02]  /*1570*/  FMUL.FTZ R162, R18, R148 ;  /* 0x0000009412a27220 */ /* 0x000fc40000410000 */
[----:B------:R-:W-:Y:S02]  /*1580*/  FADD.FTZ R245, R245, R210 ;  /* 0x000000d2f5f57221 */ /* 0x000fe40000010000 */
[----:B------:R-:W-:Y:S01]  /*1590*/  FFMA.FTZ R243, R167, R210, R243 ;  /* 0x000000d2a7f37223 */ /* 0x000fe200000100f3 */
[----:B------:R-:W-:Y:S01]  /*15a0*/  PRMT R168, RZ, 0x7610, R149 ;  /* 0x00007610ffa87816 */ /* 0x000fe20000000095 */
[----:B------:R-:W-:Y:S02]  /*15b0*/  FMUL.FTZ R171, R161, R146 ;  /* 0x00000092a1ab7220 */ /* 0x000fe40000410000 */
[C---:B------:R-:W-:Y:S02]  /*15c0*/  FADD.FTZ R164, -R242.reuse, R181 ;  /* 0x000000b5f2a47221 */ /* 0x040fe40000010100 */
[----:B------:R-:W-:Y:S02]  /*15d0*/  FADD.FTZ R146, -R242, R247 ;  /* 0x000000f7f2927221 */ /* 0x000fe40000010100 */
[----:B------:R-:W-:-:S02]  /*15e0*/  FMUL.FTZ R166, R16, R175 ;  /* 0x000000af10a67220 */ /* 0x000fc40000410000 */
[----:B------:R-:W-:Y:S02]  /*15f0*/  FADD.FTZ R245, R245, R162 ;  /* 0x000000a2f5f57221 */ /* 0x000fe40000010000 */
[----:B------:R-:W-:Y:S01]  /*1600*/  FFMA.FTZ R243, R208, R162, R243 ;  /* 0x000000a2d0f37223 */ /* 0x000fe200000100f3 */
[----:B------:R-:W-:Y:S01]  /*1610*/  PRMT R145, RZ, 0x5410, R147 ;  /* 0x00005410ff917816 */ /* 0x000fe20000000093 */
[----:B------:R-:W-:Y:S01]  /*1620*/  FADD.FTZ R98, R98, R175 ;  /* 0x000000af62627221 */ /* 0x000fe20000010000 */
[----:B------:R-:W-:Y:S01]  /*1630*/  PRMT R179, RZ, 0x5410, R150 ;  /* 0x00005410ffb37816 */ /* 0x000fe20000000096 */
[----:B------:R-:W-:Y:S02]  /*1640*/  FMUL.FTZ R164, R161, R164 ;  /* 0x000000a4a1a47220 */ /* 0x000fe40000410000 */
[----:B------:R-:W-:Y:S02]  /*1650*/  FFMA.FTZ R62, R171, R175, R62 ;  /* 0x000000afab3e7223 */ /* 0x000fe4000001003e */
[----:B------:R-:W-:-:S02]  /*1660*/  FMUL.FTZ R173, R161, R146 ;  /* 0x00000092a1ad7220 */ /* 0x000fc40000410000 */
[----:B------:R-:W-:Y:S02]  /*1670*/  FMUL.FTZ R175, R15, R168 ;  /* 0x000000a80faf7220 */ /* 0x000fe40000410000 */
[----:B------:R-:W-:Y:S02]  /*1680*/  FADD.FTZ R146, R245, R166 ;  /* 0x000000a6f5927221 */ /* 0x000fe40000010000 */
[----:B------:R-:W-:Y:S01]  /*1690*/  FFMA.FTZ R243, R171, R166, R243 ;  /* 0x000000a6abf37223 */ /* 0x000fe200000100f3 */
[----:B------:R-:W-:Y:S01]  /*16a0*/  PRMT R147, RZ, 0x7610, R147 ;  /* 0x00007610ff937816 */ /* 0x000fe20000000093 */
[----:B------:R-:W-:Y:S01]  /*16b0*/  FADD.FTZ R97, R97, R148 ;  /* 0x0000009461617221 */ /* 0x000fe20000010000 */
[----:B------:R-:W-:Y:S01]  /*16c0*/  PRMT R150, RZ, 0x7610, R150 ;  /* 0x00007610ff967816 */ /* 0x000fe20000000096 */
[----:B------:R-:W-:Y:S02]  /*16d0*/  FFMA.FTZ R61, R208, R148, R61 ;  /* 0x00000094d03d7223 */ /* 0x000fe4000001003d */
[----:B------:R-:W-:-:S02]  /*16e0*/  FADD.FTZ R99, R99, R168 ;  /* 0x000000a863637221 */ /* 0x000fc40000010000 */
[----:B------:R-:W-:Y:S02]  /*16f0*/  FFMA.FTZ R63, R164, R168, R63 ;  /* 0x000000a8a43f7223 */ /* 0x000fe4000001003f */
[C---:B------:R-:W-:Y:S02]  /*1700*/  FADD.FTZ R148, -R242.reuse, R145 ;  /* 0x00000091f2947221 */ /* 0x040fe40000010100 */
[----:B------:R-:W-:Y:S02]  /*1710*/  FADD.FTZ R170, -R242, R177 ;  /* 0x000000b1f2aa7221 */ /* 0x000fe40000010100 */
[----:B------:R-:W-:Y:S02]  /*1720*/  FMUL.FTZ R168, R14, R179 ;  /* 0x000000b30ea87220 */ /* 0x000fe40000410000 */
[----:B------:R-:W-:Y:S02]  /*1730*/  FADD.FTZ R145, R146, R175 ;  /* 0x000000af92917221 */ /* 0x000fe40000010000 */
[----:B------:R-:W-:Y:S01]  /*1740*/  FFMA.FTZ R243, R164, R175, R243 ;  /* 0x000000afa4f37223 */ /* 0x000fe200000100f3 */
[----:B------:R-:W-:Y:S01]  /*1750*/  PRMT R149, RZ, 0x5410, R151 ;  /* 0x00005410ff957816 */ /* 0x000fe20000000097 */
[----:B------:R-:W-:-:S02]  /*1760*/  FADD.FTZ R174, -R242, R147 ;  /* 0x00000093f2ae7221 */ /* 0x000fc40000010100 */
[----:B------:R-:W-:Y:S02]  /*1770*/  FMUL.FTZ R170, R161, R170 ;  /* 0x000000aaa1aa7220 */ /* 0x000fe40000410000 */
[----:B------:R-:W-:Y:S02]  /*1780*/  FMUL.FTZ R177, R13, R150 ;  /* 0x000000960db17220 */ /* 0x000fe40000410000 */
[----:B------:R-:W-:Y:S02]  /*1790*/  FADD.FTZ R146, R145, R168 ;  /* 0x000000a891927221 */ /* 0x000fe40000010000 */
[C---:B------:R-:W-:Y:S01]  /*17a0*/  FFMA.FTZ R243, R173.reuse, R168, R243 ;  /* 0x000000a8adf37223 */ /* 0x040fe200000100f3 */
[----:B------:R-:W-:Y:S01]  /*17b0*/  PRMT R144, RZ, 0x7610, R151 ;  /* 0x00007610ff907816 */ /* 0x000fe20000000097 */
[----:B------:R-:W-:Y:S02]  /*17c0*/  FADD.FTZ R100, R100, R179 ;  /* 0x000000b364647221 */ /* 0x000fe40000010000 */
[----:B------:R-:W-:-:S02]  /*17d0*/  FFMA.FTZ R64, R173, R179, R64 ;  /* 0x000000b3ad407223 */ /* 0x000fc40000010040 */
[C---:B------:R-:W-:Y:S02]  /*17e0*/  FMUL.FTZ R174, R161.reuse, R174 ;  /* 0x000000aea1ae7220 */ /* 0x040fe40000410000 */
[----:B------:R-:W-:Y:S02]  /*17f0*/  FMUL.FTZ R179, R161, R148 ;  /* 0x00000094a1b37220 */ /* 0x000fe40000410000 */
[----:B------:R-:W-:Y:S02]  /*1800*/  FMUL.FTZ R172, R12, R149 ;  /* 0x000000950cac7220 */ /* 0x000fe40000410000 */
[----:B------:R-:W-:Y:S02]  /*1810*/  FADD.FTZ R145, R146, R177 ;  /* 0x000000b192917221 */ /* 0x000fe40000010000 */
[----:B------:R-:W-:Y:S02]  /*1820*/  FFMA.FTZ R243, R170, R177, R243 ;  /* 0x000000b1aaf37223 */ /* 0x000fe400000100f3 */
[----:B------:R-:W-:-:S02]  /*1830*/  FADD.FTZ R103, R103, R144 ;  /* 0x0000009067677221 */ /* 0x000fc40000010000 */
[-C--:B------:R-:W-:Y:S02]  /*1840*/  FFMA.FTZ R67, R174, R144.reuse, R67 ;  /* 0x00000090ae437223 */ /* 0x080fe40000010043 */
[----:B------:R-:W-:Y:S02]  /*1850*/  FMUL.FTZ R181, R11, R144 ;  /* 0x000000900bb57220 */ /* 0x000fe40000410000 */
        /* <DEDUP_REMOVED lines=8> */
.L_x_64:
[----:B------:R-:W-:Y:S05]  /*18e0*/  BSYNC B1 ;  /* 0x0000000000017941 */ /* 0x000fea0003800000 */
.L_x_63:
[----:B------:R-:W-:Y:S01]  /*18f0*/  BSSY B1, `(.L_x_65) ;  /* 0x0000056000017945 */ /* 0x000fe20003800000 */
        /* <DEDUP_REMOVED lines=13> */
[----:B--2---:R-:W-:Y:S02]  /*19d0*/  PRMT R187, RZ, 0x5410, R145 ;  /* 0x00005410ffbb7816 */ /* 0x004fe40000000091 */
[--C-:B------:R-:W-:Y:S02]  /*19e0*/  PRMT R165, RZ, 0x5410, R144.reuse ;  /* 0x00005410ffa57816 */ /* 0x100fe40000000090 */
[----:B------:R-:W-:Y:S02]  /*19f0*/  PRMT R185, RZ, 0x7610, R144 ;  /* 0x00007610ffb97816 */ /* 0x000fe40000000090 */
[--C-:B------:R-:W-:Y:S02]  /*1a00*/  PRMT R247, RZ, 0x5410, R146.reuse ;  /* 0x00005410fff77816 */ /* 0x100fe40000000092 */
[----:B------:R-:W-:Y:S01]  /*1a10*/  PRMT R191, RZ, 0x7610, R146 ;  /* 0x00007610ffbf7816 */ /* 0x000fe20000000092 */
[C---:B------:R-:W-:Y:S01]  /*1a20*/  FADD.FTZ R146, -R242.reuse, R187 ;  /* 0x000000bbf2927221 */ /* 0x040fe20000010100 */
[----:B---3--:R-:W-:Y:S01]  /*1a30*/  PRMT R183, RZ, 0x5410, R148 ;  /* 0x00005410ffb77816 */ /* 0x008fe20000000094 */
[----:B------:R-:W-:-:S02]  /*1a40*/  FADD.FTZ R144, -R242, R165 ;  /* 0x000000a5f2907221 */ /* 0x000fc40000010100 */
[C---:B------:R-:W-:Y:S01]  /*1a50*/  FADD.FTZ R176, -R242.reuse, R185 ;  /* 0x000000b9f2b07221 */ /* 0x040fe20000010100 */
[----:B------:R-:W-:Y:S01]  /*1a60*/  PRMT R148, RZ, 0x7610, R148 ;  /* 0x00007610ff947816 */ /* 0x000fe20000000094 */
[C---:B-----5:R-:W-:Y:S02]  /*1a70*/  FMUL.FTZ R185, R161.reuse, R146 ;  /* 0x00000092a1b97220 */ /* 0x060fe40000410000 */
[----:B------:R-:W-:Y:S02]  /*1a80*/  FMUL.FTZ R165, R161, R144 ;  /* 0x00000090a1a57220 */ /* 0x000fe40000410000 */
[----:B------:R-:W-:Y:S02]  /*1a90*/  FADD.FTZ R146, -R242, R247 ;  /* 0x000000f7f2927221 */ /* 0x000fe40000010100 */
[-C--:B------:R-:W-:Y:S01]  /*1aa0*/  FMUL.FTZ R178, R10, R183.reuse ;  /* 0x000000b70ab27220 */ /* 0x080fe20000410000 */
[----:B------:R-:W-:Y:S01]  /*1ab0*/  PRMT R195, RZ, 0x7610, R145 ;  /* 0x00007610ffc37816 */ /* 0x000fe20000000091 */
[----:B------:R-:W-:Y:S01]  /*1ac0*/  FADD.FTZ R104, R104, R183 ;  /* 0x000000b768687221 */ /* 0x000fe20000010000 */
[----:B------:R-:W-:Y:S01]  /*1ad0*/  PRMT R189, RZ, 0x5410, R149 ;  /* 0x00005410ffbd7816 */ /* 0x000fe20000000095 */
[----:B------:R-:W-:-:S02]  /*1ae0*/  FFMA.FTZ R68, R165, R183, R68 ;  /* 0x000000b7a5447223 */ /* 0x000fc40000010044 */
[C---:B------:R-:W-:Y:S02]  /*1af0*/  FMUL.FTZ R187, R161.reuse, R146 ;  /* 0x00000092a1bb7220 */ /* 0x040fe40000410000 */
[----:B------:R-:W-:Y:S02]  /*1b00*/  FMUL.FTZ R176, R161, R176 ;  /* 0x000000b0a1b07220 */ /* 0x000fe40000410000 */
[----:B------:R-:W-:Y:S02]  /*1b10*/  FMUL.FTZ R183, R9, R148 ;  /* 0x0000009409b77220 */ /* 0x000fe40000410000 */
[----:B------:R-:W-:Y:S02]  /*1b20*/  FADD.FTZ R146, R245, R178 ;  /* 0x000000b2f5927221 */ /* 0x000fe40000010000 */
[----:B------:R-:W-:Y:S01]  /*1b30*/  FFMA.FTZ R243, R165, R178, R243 ;  /* 0x000000b2a5f37223 */ /* 0x000fe200000100f3 */
[----:B------:R-:W-:Y:S01]  /*1b40*/  PRMT R184, RZ, 0x7610, R149 ;  /* 0x00007610ffb87816 */ /* 0x000fe20000000095 */
[----:B------:R-:W-:Y:S01]  /*1b50*/  FADD.FTZ R180, -R242, R195 ;  /* 0x000000c3f2b47221 */ /* 0x000fe20000010100 */
[--C-:B------:R-:W-:Y:S01]  /*1b60*/  PRMT R149, RZ, 0x5410, R151.reuse ;  /* 0x00005410ff957816 */ /* 0x100fe20000000097 */
[----:B------:R-:W-:Y:S01]  /*1b70*/  FMUL.FTZ R182, R8, R189 ;  /* 0x000000bd08b67220 */ /* 0x000fe20000410000 */
[----:B------:R-:W-:Y:S01]  /*1b80*/  PRMT R144, RZ, 0x7610, R151 ;  /* 0x00007610ff907816 */ /* 0x000fe20000000097 */
[----:B------:R-:W-:-:S02]  /*1b90*/  FADD.FTZ R151, R146, R183 ;  /* 0x000000b792977221 */ /* 0x000fc40000010000 */
[----:B------:R-:W-:Y:S01]  /*1ba0*/  FFMA.FTZ R243, R176, R183, R243 ;  /* 0x000000b7b0f37223 */ /* 0x000fe200000100f3 */
[----:B------:R-:W-:Y:S01]  /*1bb0*/  PRMT R145, RZ, 0x5410, R147 ;  /* 0x00005410ff917816 */ /* 0x000fe20000000093 */
[----:B------:R-:W-:Y:S01]  /*1bc0*/  FADD.FTZ R106, R106, R189 ;  /* 0x000000bd6a6a7221 */ /* 0x000fe20000010000 */
[----:B------:R-:W-:Y:S01]  /*1bd0*/  PRMT R193, RZ, 0x5410, R150 ;  /* 0x00005410ffc17816 */ /* 0x000fe20000000096 */
[----:B------:R-:W-:Y:S02]  /*1be0*/  FMUL.FTZ R180, R161, R180 ;  /* 0x000000b4a1b47220 */ /* 0x000fe40000410000 */
[----:B------:R-:W-:Y:S02]  /*1bf0*/  FFMA.FTZ R70, R185, R189, R70 ;  /* 0x000000bdb9467223 */ /* 0x000fe40000010046 */
[----:B------:R-:W-:Y:S02]  /*1c00*/  FMUL.FTZ R189, R7, R184 ;  /* 0x000000b807bd7220 */ /* 0x000fe40000410000 */
[----:B------:R-:W-:-:S02]  /*1c10*/  FADD.FTZ R146, R151, R182 ;  /* 0x000000b697927221 */ /* 0x000fc40000010000 */
[----:B------:R-:W-:Y:S01]  /*1c20*/  FFMA.FTZ R243, R185, R182, R243 ;  /* 0x000000b6b9f37223 */ /* 0x000fe200000100f3 */
[----:B------:R-:W-:Y:S01]  /*1c30*/  PRMT R147, RZ, 0x7610, R147 ;  /* 0x00007610ff937816 */ /* 0x000fe20000000093 */
[----:B------:R-:W-:Y:S01]  /*1c40*/  FADD.FTZ R105, R105, R148 ;  /* 0x0000009469697221 */ /* 0x000fe20000010000 */
[----:B------:R-:W-:Y:S01]  /*1c50*/  PRMT R150, RZ, 0x7610, R150 ;  /* 0x00007610ff967816 */ /* 0x000fe20000000096 */
[----:B------:R-:W-:Y:S02]  /*1c60*/  FFMA.FTZ R69, R176, R148, R69 ;  /* 0x00000094b0457223 */ /* 0x000fe40000010045 */
[----:B------:R-:W-:Y:S02]  /*1c70*/  FADD.FTZ R107, R107, R184 ;  /* 0x000000b86b6b7221 */ /* 0x000fe40000010000 */
[----:B------:R-:W-:Y:S02]  /*1c80*/  FFMA.FTZ R71, R180, R184, R71 ;  /* 0x000000b8b4477223 */ /* 0x000fe40000010047 */
[----:B------:R-:W-:-:S02]  /*1c90*/  FADD.FTZ R148, -R242, R145 ;  /* 0x00000091f2947221 */ /* 0x000fc40000010100 */
[----:B------:R-:W-:Y:S02]  /*1ca0*/  FADD.FTZ R186, -R242, R191 ;  /* 0x000000bff2ba7221 */ /* 0x000fe40000010100 */
[----:B------:R-:W-:Y:S02]  /*1cb0*/  FMUL.FTZ R184, R6, R193 ;  /* 0x000000c106b87220 */ /* 0x000fe40000410000 */
[----:B------:R-:W-:Y:S02]  /*1cc0*/  FADD.FTZ R145, R146, R189 ;  /* 0x000000bd92917221 */ /* 0x000fe40000010000 */
[----:B------:R-:W-:Y:S02]  /*1cd0*/  FFMA.FTZ R243, R180, R189, R243 ;  /* 0x000000bdb4f37223 */ /* 0x000fe400000100f3 */
[----:B------:R-:W-:Y:S02]  /*1ce0*/  FADD.FTZ R190, -R242, R147 ;  /* 0x00000093f2be7221 */ /* 0x000fe40000010100 */
[----:B------:R-:W-:-:S02]  /*1cf0*/  FMUL.FTZ R186, R161, R186 ;  /* 0x000000baa1ba7220 */ /* 0x000fc40000410000 */
[----:B------:R-:W-:Y:S02]  /*1d00*/  FMUL.FTZ R191, R5, R150 ;  /* 0x0000009605bf7220 */ /* 0x000fe40000410000 */
[----:B------:R-:W-:Y:S02]  /*1d10*/  FADD.FTZ R146, R145, R184 ;  /* 0x000000b891927221 */ /* 0x000fe40000010000 */
[C---:B------:R-:W-:Y:S02]  /*1d20*/  FFMA.FTZ R243, R187.reuse, R184, R243 ;  /* 0x000000b8bbf37223 */ /* 0x040fe400000100f3 */
[----:B------:R-:W-:Y:S02]  /*1d30*/  FADD.FTZ R108, R108, R193 ;  /* 0x000000c16c6c7221 */ /* 0x000fe40000010000 */
[----:B------:R-:W-:Y:S02]  /*1d40*/  FFMA.FTZ R72, R187, R193, R72 ;  /* 0x000000c1bb487223 */ /* 0x000fe40000010048 */
[----:B------:R-:W-:-:S02]  /*1d50*/  FMUL.FTZ R190, R161, R190 ;  /* 0x000000bea1be7220 */ /* 0x000fc40000410000 */
[----:B------:R-:W-:Y:S02]  /*1d60*/  FMUL.FTZ R193, R161, R148 ;  /* 0x00000094a1c17220 */ /* 0x000fe40000410000 */
[----:B------:R-:W-:Y:S02]  /*1d70*/  FMUL.FTZ R188, R4, R149 ;  /* 0x0000009504bc7220 */ /* 0x000fe40000410000 */
        /* <DEDUP_REMOVED lines=13> */
.L_x_66:
[----:B------:R-:W-:Y:S05]  /*1e50*/  BSYNC B1 ;  /* 0x0000000000017941 */ /* 0x000fea0003800000 */
.L_x_65:
        /* <DEDUP_REMOVED lines=13> */
[--C-:B--2---:R-:W-:Y:S02]  /*1f30*/  PRMT R199, RZ, 0x5410, R145.reuse ;  /* 0x00005410ffc77816 */ /* 0x104fe40000000091 */
[----:B------:R-:W-:Y:S02]  /*1f40*/  PRMT R145, RZ, 0x7610, R145 ;  /* 0x00007610ff917816 */ /* 0x000fe40000000091 */
[--C-:B------:R-:W-:Y:S02]  /*1f50*/  PRMT R163, RZ, 0x5410, R144.reuse ;  /* 0x00005410ffa37816 */ /* 0x100fe40000000090 */
[----:B0-----:R-:W-:Y:S01]  /*1f60*/  PRMT R197, RZ, 0x7610, R144 ;  /* 0x00007610ffc57816 */ /* 0x001fe20000000090 */
[C---:B------:R-:W-:Y:S01]  /*1f70*/  FADD.FTZ R200, -R242.reuse, R145 ;  /* 0x00000091f2c87221 */ /* 0x040fe20000010100 */
[--C-:B------:R-:W-:Y:S02]  /*1f80*/  PRMT R201, RZ, 0x5410, R146.reuse ;  /* 0x00005410ffc97816 */ /* 0x100fe40000000092 */
[----:B------:R-:W-:Y:S01]  /*1f90*/  PRMT R203, RZ, 0x7610, R146 ;  /* 0x00007610ffcb7816 */ /* 0x000fe20000000092 */
[C---:B------:R-:W-:Y:S01]  /*1fa0*/  FADD.FTZ R146, -R242.reuse, R163 ;  /* 0x000000a3f2927221 */ /* 0x040fe20000010100 */
[--C-:B---3--:R-:W-:Y:S01]  /*1fb0*/  PRMT R145, RZ, 0x5410, R148.reuse ;  /* 0x00005410ff917816 */ /* 0x108fe20000000094 */
[C---:B------:R-:W-:Y:S01]  /*1fc0*/  FADD.FTZ R196, -R242.reuse, R199 ;  /* 0x000000c7f2c47221 */ /* 0x040fe20000010100 */
[----:B------:R-:W-:Y:S01]  /*1fd0*/  PRMT R148, RZ, 0x7610, R148 ;  /* 0x00007610ff947816 */ /* 0x000fe20000000094 */
[----:B------:R-:W-:-:S02]  /*1fe0*/  FADD.FTZ R192, -R242, R197 ;  /* 0x000000c5f2c07221 */ /* 0x000fc40000010100 */
[C---:B-----5:R-:W-:Y:S02]  /*1ff0*/  FMUL.FTZ R163, R161.reuse, R146 ;  /* 0x00000092a1a37220 */ /* 0x060fe40000410000 */
[----:B------:R-:W-:Y:S01]  /*2000*/  FMUL.FTZ R194, R0, R145 ;  /* 0x0000009100c27220 */ /* 0x000fe20000410000 */
[----:B------:R-:W-:Y:S01]  /*2010*/  PRMT R198, RZ, 0x5410, R149 ;  /* 0x00005410ffc67816 */ /* 0x000fe20000000095 */
[C---:B------:R-:W-:Y:S01]  /*2020*/  FMUL.FTZ R197, R161.reuse, R196 ;  /* 0x000000c4a1c57220 */ /* 0x040fe20000410000 */
[--C-:B------:R-:W-:Y:S01]  /*2030*/  PRMT R205, RZ, 0x5410, R147.reuse ;  /* 0x00005410ffcd7816 */ /* 0x100fe20000000093 */
[----:B------:R-:W-:Y:S01]  /*2040*/  FMUL.FTZ R192, R161, R192 ;  /* 0x000000c0a1c07220 */ /* 0x000fe20000410000 */
[----:B------:R-:W-:Y:S01]  /*2050*/  PRMT R147, RZ, 0x7610, R147 ;  /* 0x00007610ff937816 */ /* 0x000fe20000000093 */
[----:B------:R-:W-:Y:S02]  /*2060*/  FMUL.FTZ R199, R154, R148 ;  /* 0x000000949ac77220 */ /* 0x000fe40000410000 */
[----:B------:R-:W-:-:S02]  /*2070*/  FADD.FTZ R146, R245, R194 ;  /* 0x000000c2f5927221 */ /* 0x000fc40000010000 */
[C---:B------:R-:W-:Y:S01]  /*2080*/  FFMA.FTZ R243, R163.reuse, R194, R243 ;  /* 0x000000c2a3f37223 */ /* 0x040fe200000100f3 */
[----:B------:R-:W-:Y:S01]  /*2090*/  PRMT R149, RZ, 0x7610, R149 ;  /* 0x00007610ff957816 */ /* 0x000fe20000000095 */
[----:B------:R-:W-:Y:S02]  /*20a0*/  FADD.FTZ R112, R112, R145 ;  /* 0x0000009170707221 */ /* 0x000fe40000010000 */
[----:B------:R-:W-:Y:S02]  /*20b0*/  FFMA.FTZ R76, R163, R145, R76 ;  /* 0x00000091a34c7223 */ /* 0x000fe4000001004c */
[----:B------:R-:W-:Y:S02]  /*20c0*/  FADD.FTZ R114, R114, R198 ;  /* 0x000000c672727221 */ /* 0x000fe40000010000 */
[-C--:B------:R-:W-:Y:S02]  /*20d0*/  FFMA.FTZ R78, R197, R198.reuse, R78 ;  /* 0x000000c6c54e7223 */ /* 0x080fe4000001004e */
[----:B------:R-:W-:-:S02]  /*20e0*/  FMUL.FTZ R198, R153, R198 ;  /* 0x000000c699c67220 */ /* 0x000fc40000410000 */
[----:B------:R-:W-:Y:S02]  /*20f0*/  FADD.FTZ R145, R146, R199 ;  /* 0x000000c792917221 */ /* 0x000fe40000010000 */
[----:B------:R-:W-:Y:S02]  /*2100*/  FFMA.FTZ R243, R192, R199, R243 ;  /* 0x000000c7c0f37223 */ /* 0x000fe400000100f3 */
[C---:B------:R-:W-:Y:S01]  /*2110*/  FADD.FTZ R206, -R242.reuse, R147 ;  /* 0x00000093f2ce7221 */ /* 0x040fe20000010100 */
[----:B------:R-:W-:Y:S01]  /*2120*/  PRMT R147, RZ, 0x5410, R150 ;  /* 0x00005410ff937816 */ /* 0x000fe20000000096 */
[C---:B------:R-:W-:Y:S02]  /*2130*/  FADD.FTZ R202, -R242.reuse, R203 ;  /* 0x000000cbf2ca7221 */ /* 0x040fe40000010100 */
[----:B------:R-:W-:Y:S02]  /*2140*/  FADD.FTZ R244, -R242, R201 ;  /* 0x000000c9f2f47221 */ /* 0x000fe40000010100 */
[----:B------:R-:W-:-:S02]  /*2150*/  FMUL.FTZ R196, R161, R200 ;  /* 0x000000c8a1c47220 */ /* 0x000fc40000410000 */
[----:B------:R-:W-:Y:S02]  /*2160*/  FMUL.FTZ R203, R156, R149 ;  /* 0x000000959ccb7220 */ /* 0x000fe40000410000 */
[----:B------:R-:W-:Y:S02]  /*2170*/  FADD.FTZ R146, R145, R198 ;  /* 0x000000c691927221 */ /* 0x000fe40000010000 */
[----:B------:R-:W-:Y:S01]  /*2180*/  FFMA.FTZ R243, R197, R198, R243 ;  /* 0x000000c6c5f37223 */ /* 0x000fe200000100f3 */
[----:B------:R-:W-:Y:S01]  /*2190*/  PRMT R150, RZ, 0x7610, R150 ;  /* 0x00007610ff967816 */ /* 0x000fe20000000096 */
[----:B------:R-:W-:Y:S02]  /*21a0*/  FADD.FTZ R144, -R242, R205 ;  /* 0x000000cdf2907221 */ /* 0x000fe40000010100 */
[----:B------:R-:W-:Y:S02]  /*21b0*/  FMUL.FTZ R201, R161, R244 ;  /* 0x000000f4a1c97220 */ /* 0x000fe40000410000 */
[----:B------:R-:W-:-:S02]  /*21c0*/  FMUL.FTZ R200, R155, R147 ;  /* 0x000000939bc87220 */ /* 0x000fc40000410000 */
[----:B------:R-:W-:Y:S02]  /*21d0*/  FADD.FTZ R145, R146, R203 ;  /* 0x000000cb92917221 */ /* 0x000fe40000010000 */
[----:B------:R-:W-:Y:S01]  /*21e0*/  FFMA.FTZ R243, R196, R203, R243 ;  /* 0x000000cbc4f37223 */ /* 0x000fe200000100f3 */
[----:B------:R-:W-:Y:S01]  /*21f0*/  PRMT R204, RZ, 0x5410, R151 ;  /* 0x00005410ffcc7816 */ /* 0x000fe20000000097 */
[C---:B------:R-:W-:Y:S02]  /*2200*/  FMUL.FTZ R207, R161.reuse, R144 ;  /* 0x00000090a1cf7220 */ /* 0x040fe40000410000 */
[----:B------:R-:W-:Y:S02]  /*2210*/  FMUL.FTZ R202, R161, R202 ;  /* 0x000000caa1ca7220 */ /* 0x000fe40000410000 */
[----:B------:R-:W-:Y:S02]  /*2220*/  FMUL.FTZ R205, R158, R150 ;  /* 0x000000969ecd7220 */ /* 0x000fe40000410000 */
[----:B------:R-:W-:-:S02]  /*2230*/  FADD.FTZ R144, R145, R200 ;  /* 0x000000c891907221 */ /* 0x000fc40000010000 */
[----:B------:R-:W-:Y:S01]  /*2240*/  FFMA.FTZ R243, R201, R200, R243 ;  /* 0x000000c8c9f37223 */ /* 0x000fe200000100f3 */
[----:B------:R-:W-:Y:S01]  /*2250*/  PRMT R151, RZ, 0x7610, R151 ;  /* 0x00007610ff977816 */ /* 0x000fe20000000097 */
[----:B------:R-:W-:Y:S02]  /*2260*/  FADD.FTZ R118, R118, R204 ;  /* 0x000000cc76767221 */ /* 0x000fe40000010000 */
[-C--:B------:R-:W-:Y:S02]  /*2270*/  FFMA.FTZ R82, R207, R204.reuse, R82 ;  /* 0x000000cccf527223 */ /* 0x080fe40000010052 */
[----:B------:R-:W-:Y:S02]  /*2280*/  FMUL.FTZ R204, R157, R204 ;  /* 0x000000cc9dcc7220 */ /* 0x000fe40000410000 */
[----:B------:R-:W-:Y:S02]  /*2290*/  FADD.FTZ R145, R144, R205 ;  /* 0x000000cd90917221 */ /* 0x000fe40000010000 */
[----:B------:R-:W-:-:S02]  /*22a0*/  FFMA.FTZ R243, R202, R205, R243 ;  /* 0x000000cdcaf37223 */ /* 0x000fc400000100f3 */
[----:B------:R-:W-:Y:S02]  /*22b0*/  FMUL.FTZ R206, R161, R206 ;  /* 0x000000cea1ce7220 */ /* 0x000fe40000410000 */
        /* <DEDUP_REMOVED lines=15> */
.L_x_68:
[----:B------:R-:W-:Y:S05]  /*23b0*/  BSYNC B1 ;  /* 0x0000000000017941 */ /* 0x000fea0003800000 */
.L_x_67:
[----:B------:R-:W-:Y:S05]  /*23c0*/  BRA.DIV ~URZ, `(.L_x_69) ;  /* 0x000033227f007947 */ /* 0x000fea000b800000 */
[----:B------:R0:W1:Y:S02]  /*23d0*/  SHFL.BFLY PT, R150, R245, 0x1, 0x1f ;  /* 0x0c201f00f5967f89 */ /* 0x00006400000e0000 */
.L_x_82:
[----:B------:R-:W-:Y:S05]  /*23e0*/  BRA.DIV ~URZ, `(.L_x_70) ;  /* 0x000033827f007947 */ /* 0x000fea000b800000 */
[----:B------:R-:W2:Y:S01]  /*23f0*/  SHFL.BFLY PT, R144, R243, 0x1, 0x1f ;  /* 0x0c201f00f3907f89 */ /* 0x000ea200000e0000 */
[----:B-1----:R-:W-:-:S05]  /*2400*/  FADD.FTZ R242, R150, R245 ;  /* 0x000000f596f27221 */ /* 0x002fca0000010000 */
[----:B------:R-:W1:Y:S01]  /*2410*/  SHFL.BFLY PT, R145, R242, 0x2, 0x1f ;  /* 0x0c401f00f2917f89 */ /* 0x000e6200000e0000 */
[----:B--2---:R-:W-:-:S05]  /*2420*/  FADD.FTZ R144, R144, R243 ;  /* 0x000000f390907221 */ /* 0x004fca0000010000 */
        /* <DEDUP_REMOVED lines=10> */
[----:B------:R1:W3:Y:S01]  /*24d0*/  SHFL.BFLY PT, R243, R150, 0x10, 0x1f ;  /* 0x0e001f0096f37f89 */ /* 0x0002e200000e0000 */
[----:B--2---:R-:W-:-:S05]  /*24e0*/  FADD.FTZ R151, R148, R151 ;  /* 0x0000009794977221 */ /* 0x004fca0000010000 */
[----:B------:R1:W2:Y:S02]  /*24f0*/  SHFL.BFLY PT, R144, R151, 0x10, 0x1f ;  /* 0x0e001f0097907f89 */ /* 0x0002a400000e0000 */
.L_x_83:
[----:B---3--:R-:W-:Y:S01]  /*2500*/  FADD.FTZ R243, R243, R150 ;  /* 0x00000096f3f37221 */ /* 0x008fe20000010000 */
[----:B------:R-:W-:Y:S01]  /*2510*/  ISETP.NE.AND P0, PT, R17, RZ, PT ;  /* 0x000000ff1100720c */ /* 0x000fe20003f05270 */
[----:B--2---:R-:W-:Y:S01]  /*2520*/  FADD.FTZ R144, R144, R151 ;  /* 0x0000009790907221 */ /* 0x004fe20000010000 */
[----:B------:R-:W-:Y:S01]  /*2530*/  BSSY B1, `(.L_x_71) ;  /* 0x0000062000017945 */ /* 0x000fe20003800000 */
[----:B------:R-:W-:Y:S02]  /*2540*/  FMUL.FTZ R149, R243, c[0x0][0x1e0] ;  /* 0x00007800f3957a20 */ /* 0x000fe40000410000 */
[----:B------:R-:W-:-:S03]  /*2550*/  FMUL.FTZ R148, R144, c[0x0][0x1e0] ;  /* 0x0000780090947a20 */ /* 0x000fc60000410000 */
[----:B------:R-:W-:Y:S01]  /*2560*/  FSEL R149, R149, RZ, !P0 ;  /* 0x000000ff95957208 */ /* 0x000fe20004000000 */
[----:B------:R-:W-:Y:S05]  /*2570*/  @!P1 BRA `(.L_x_72) ;  /* 0x000005d000009947 */ /* 0x000fea0003800000 */
[----:B------:R-:W-:Y:S01]  /*2580*/  ISETP.NE.U32.AND P0, PT, RZ, c[0x0][0x218], PT ;  /* 0x00008600ff007a0c */ /* 0x000fe20003f05070 */
[----:B------:R-:W-:Y:S01]  /*2590*/  FFMA.FTZ R145, R241, R148, R149 ;  /* 0x00000094f1917223 */ /* 0x000fe20000010095 */
[----:B------:R-:W-:Y:S02]  /*25a0*/  ISETP.NE.U32.AND P6, PT, RZ, c[0x0][0x258], PT ;  /* 0x00009600ff007a0c */ /* 0x000fe40003fc5070 */
[----:B------:R-:W-:Y:S01]  /*25b0*/  ISETP.NE.AND.EX P0, PT, RZ, c[0x0][0x21c], PT, P0 ;  /* 0x00008700ff007a0c */ /* 0x000fe20003f05300 */
[----:B------:R-:W-:Y:S01]  /*25c0*/  FADD.FTZ R144, R240, -R145 ;  /* 0x80000091f0907221 */ /* 0x000fe20000010000 */
[----:B------:R-:W-:-:S03]  /*25d0*/  ISETP.NE.AND.EX P6, PT, RZ, c[0x0][0x25c], PT, P6 ;  /* 0x00009700ff007a0c */ /* 0x000fc60003fc5360 */
[----:B-----5:R-:W-:-:S08]  /*25e0*/  FMUL.FTZ R144, R161, R144 ;  /* 0x00000090a1907220 */ /* 0x020fd00000410000 */
[----:B------:R-:W-:Y:S02]  /*25f0*/  @P0 PRMT R145, RZ, 0x5410, R120 ;  /* 0x00005410ff910816 */ /* 0x000fe40000000078 */
[----:B------:R-:W-:-:S03]  /*2600*/  @P0 PRMT R242, RZ, 0x7610, R123 ;  /* 0x00007610fff20816 */ /* 0x000fc6000000007b */
[----:B------:R-:W-:Y:S02]  /*2610*/  @P0 FADD.FTZ R144, R144, R145 ;  /* 0x0000009190900221 */ /* 0x000fe40000010000 */
[----:B------:R-:W-:-:S04]  /*2620*/  FFMA.FTZ R145, R237, R148, R149 ;  /* 0x00000094ed917223 */ /* 0x000fc80000010095 */
[----:B------:R-:W-:Y:S02]  /*2630*/  FADD.FTZ R146, R236, -R145 ;  /* 0x80000091ec927221 */ /* 0x000fe40000010000 */
[----:B------:R-:W-:Y:S02]  /*2640*/  FFMA.FTZ R145, R233, R148, R149 ;  /* 0x00000094e9917223 */ /* 0x000fe40000010095 */
[----:B------:R-:W-:Y:S01]  /*2650*/  FMUL.FTZ R249, R161, R146 ;  /* 0x00000092a1f97220 */ /* 0x000fe20000410000 */
[----:B------:R-:W-:Y:S01]  /*2660*/  @P0 PRMT R146, RZ, 0x5410, R121 ;  /* 0x00005410ff920816 */ /* 0x000fe20000000079 */
[----:B-1----:R-:W-:Y:S01]  /*2670*/  FADD.FTZ R150, R232, -R145 ;  /* 0x80000091e8967221 */ /* 0x002fe20000010000 */
[----:B------:R-:W-:-:S03]  /*2680*/  @P6 F2FP.BF16.PACK_AB R145, RZ, R144 ;  /* 0x00000090ff91623e */ /* 0x000fc600000010ff */
[----:B------:R-:W-:Y:S01]  /*2690*/  @P0 FADD.FTZ R249, R249, R146 ;  /* 0x00000092f9f90221 */ /* 0x000fe20000010000 */
[----:B------:R-:W-:Y:S01]  /*26a0*/  @P0 PRMT R146, RZ, 0x5410, R122 ;  /* 0x00005410ff920816 */ /* 0x000fe2000000007a */
[----:B0-----:R-:W-:Y:S01]  /*26b0*/  FMUL.FTZ R245, R161, R150 ;  /* 0x00000096a1f57220 */ /* 0x001fe20000410000 */
[----:B------:R-:W-:Y:S01]  /*26c0*/  @P6 PRMT R52, R145, 0x7610, R52 ;  /* 0x0000761091346816 */ /* 0x000fe20000000034 */
[-C--:B------:R-:W-:Y:S01]  /*26d0*/  FFMA.FTZ R145, R239, R148.reuse, R149 ;  /* 0x00000094ef917223 */ /* 0x080fe20000010095 */
[----:B------:R-:W-:Y:S01]  /*26e0*/  @P6 F2FP.BF16.PACK_AB R147, RZ, R249 ;  /* 0x000000f9ff93623e */ /* 0x000fe200000010ff */
[----:B------:R-:W-:Y:S02]  /*26f0*/  @P0 FADD.FTZ R245, R245, R146 ;  /* 0x00000092f5f50221 */ /* 0x000fe40000010000 */
[----:B------:R-:W-:Y:S01]  /*2700*/  FADD.FTZ R146, R238, -R145 ;  /* 0x80000091ee927221 */ /* 0x000fe20000010000 */
[----:B------:R-:W-:Y:S01]  /*2710*/  @P6 PRMT R53, R147, 0x7610, R53 ;  /* 0x0000761093356816 */ /* 0x000fe20000000035 */
[----:B------:R-:W-:Y:S01]  /*2720*/  FFMA.FTZ R147, R235, R148, R149 ;  /* 0x00000094eb937223 */ /* 0x000fe20000010095 */
[----:B------:R-:W-:Y:S01]  /*2730*/  @P6 F2FP.BF16.PACK_AB R150, RZ, R245 ;  /* 0x000000f5ff96623e */ /* 0x000fe200000010ff */
[----:B------:R-:W-:Y:S01]  /*2740*/  FMUL.FTZ R145, R161, R146 ;  /* 0x00000092a1917220 */ /* 0x000fe20000410000 */
[----:B------:R-:W-:Y:S01]  /*2750*/  @P0 PRMT R146, RZ, 0x7610, R120 ;  /* 0x00007610ff920816 */ /* 0x000fe20000000078 */
[----:B------:R-:W-:Y:S01]  /*2760*/  FADD.FTZ R248, R234, -R147 ;  /* 0x80000093eaf87221 */ /* 0x000fe20000010000 */
[----:B------:R-:W-:-:S02]  /*2770*/  @P0 PRMT R147, RZ, 0x7610, R121 ;  /* 0x00007610ff930816 */ /* 0x000fc40000000079 */
[----:B------:R-:W-:Y:S01]  /*2780*/  @P6 PRMT R54, R150, 0x7610, R54 ;  /* 0x0000761096366816 */ /* 0x000fe20000000036 */
[----:B------:R-:W-:Y:S02]  /*2790*/  @P0 FADD.FTZ R145, R145, R146 ;  /* 0x0000009291910221 */ /* 0x000fe40000010000 */
[----:B------:R-:W-:Y:S02]  /*27a0*/  FFMA.FTZ R146, R229, R148, R149 ;  /* 0x00000094e5927223 */ /* 0x000fe40000010095 */
[----:B------:R-:W-:Y:S02]  /*27b0*/  FMUL.FTZ R248, R161, R248 ;  /* 0x000000f8a1f87220 */ /* 0x000fe40000410000 */
[----:B------:R-:W-:Y:S02]  /*27c0*/  FADD.FTZ R146, R227, -R146 ;  /* 0x80000092e3927221 */ /* 0x000fe40000010000 */
[----:B------:R-:W-:Y:S01]  /*27d0*/  @P0 FADD.FTZ R248, R248, R147 ;  /* 0x00000093f8f80221 */ /* 0x000fe20000010000 */
[----:B------:R-:W-:Y:S01]  /*27e0*/  @P0 PRMT R147, RZ, 0x5410, R123 ;  /* 0x00005410ff930816 */ /* 0x000fe2000000007b */
[----:B------:R-:W-:-:S02]  /*27f0*/  FMUL.FTZ R244, R161, R146 ;  /* 0x00000092a1f47220 */ /* 0x000fc40000410000 */
[-C--:B------:R-:W-:Y:S02]  /*2800*/  FFMA.FTZ R146, R228, R148.reuse, R149 ;  /* 0x00000094e4927223 */ /* 0x080fe40000010095 */
[----:B------:R-:W-:Y:S02]  /*2810*/  @P0 FADD.FTZ R244, R244, R147 ;  /* 0x00000093f4f40221 */ /* 0x000fe40000010000 */
[----:B------:R-:W-:Y:S02]  /*2820*/  FFMA.FTZ R147, R231, R148, R149 ;  /* 0x00000094e7937223 */ /* 0x000fe40000010095 */
[----:B------:R-:W-:Y:S01]  /*2830*/  FADD.FTZ R146, R225, -R146 ;  /* 0x80000092e1927221 */ /* 0x000fe20000010000 */
[----:B------:R-:W-:Y:S01]  /*2840*/  @P6 F2FP.BF16.PACK_AB R150, RZ, R244 ;  /* 0x000000f4ff96623e */ /* 0x000fe200000010ff */
[----:B------:R-:W-:Y:S01]  /*2850*/  FADD.FTZ R246, R230, -R147 ;  /* 0x80000093e6f67221 */ /* 0x000fe20000010000 */
[----:B------:R-:W-:Y:S01]  /*2860*/  @P0 PRMT R147, RZ, 0x7610, R122 ;  /* 0x00007610ff930816 */ /* 0x000fe2000000007a */
[C---:B------:R-:W-:Y:S01]  /*2870*/  FMUL.FTZ R247, R161.reuse, R146 ;  /* 0x00000092a1f77220 */ /* 0x040fe20000410000 */
[----:B------:R-:W-:Y:S01]  /*2880*/  @P6 F2FP.BF16.PACK_AB R146, RZ, R145 ;  /* 0x00000091ff92623e */ /* 0x000fe200000010ff */
[----:B------:R-:W-:Y:S01]  /*2890*/  FMUL.FTZ R246, R161, R246 ;  /* 0x000000f6a1f67220 */ /* 0x000fe20000410000 */
[----:B------:R-:W-:Y:S01]  /*28a0*/  @P6 PRMT R55, R150, 0x7610, R55 ;  /* 0x0000761096376816 */ /* 0x000fe20000000037 */
[----:B------:R-:W-:Y:S01]  /*28b0*/  @P0 FADD.FTZ R247, R247, R242 ;  /* 0x000000f2f7f70221 */ /* 0x000fe20000010000 */
[----:B------:R-:W-:Y:S01]  /*28c0*/  @P6 PRMT R52, R52, 0x5410, R146 ;  /* 0x0000541034346816 */ /* 0x000fe20000000092 */
[----:B------:R-:W-:Y:S01]  /*28d0*/  @P0 FADD.FTZ R246, R246, R147 ;  /* 0x00000093f6f60221 */ /* 0x000fe20000010000 */
[----:B------:R-:W-:-:S02]  /*28e0*/  ISETP.NE.U32.AND P0, PT, RZ, c[0x0][0x258], PT ;  /* 0x00009600ff007a0c */ /* 0x000fc40003f05070 */
[----:B------:R-:W-:Y:S02]  /*28f0*/  @P6 F2FP.BF16.PACK_AB R147, RZ, R248 ;  /* 0x000000f8ff93623e */ /* 0x000fe400000010ff */
[----:B------:R-:W-:Y:S02]  /*2900*/  @P6 F2FP.BF16.PACK_AB R146, RZ, R246 ;  /* 0x000000f6ff92623e */ /* 0x000fe400000010ff */
[----:B------:R-:W-:Y:S02]  /*2910*/  @P6 F2FP.BF16.PACK_AB R150, RZ, R247 ;  /* 0x000000f7ff96623e */ /* 0x000fe400000010ff */
[----:B------:R-:W-:Y:S02]  /*2920*/  ISETP.NE.AND.EX P0, PT, RZ, c[0x0][0x25c], PT, P0 ;  /* 0x00009700ff007a0c */ /* 0x000fe40003f05300 */
[----:B------:R-:W-:Y:S02]  /*2930*/  @P6 PRMT R53, R53, 0x5410, R147 ;  /* 0x0000541035356816 */ /* 0x000fe40000000093 */
[----:B------:R-:W-:-:S02]  /*2940*/  @P6 PRMT R54, R54, 0x5410, R146 ;  /* 0x0000541036366816 */ /* 0x000fc40000000092 */
[----:B------:R-:W-:Y:S01]  /*2950*/  @P6 PRMT R55, R55, 0x5410, R150 ;  /* 0x0000541037376816 */ /* 0x000fe20000000096 */
[----:B------:R-:W-:Y:S01]  /*2960*/  HFMA2.MMA R150, -RZ, RZ, 0, 9.5367431640625e-07 ;  /* 0x00000010ff967435 */ /* 0x000fe200000001ff */
[----:B------:R-:W-:Y:S02]  /*2970*/  ISETP.NE.U32.AND P6, PT, RZ, c[0x0][0x250], PT ;  /* 0x00009400ff007a0c */ /* 0x000fe40003fc5070 */
[----:B------:R-:W-:Y:S02]  /*2980*/  F2FP.BF16.PACK_AB R146, R246, R245 ;  /* 0x000000f5f692723e */ /* 0x000fe400000010ff */
[----:B------:R-:W-:Y:S02]  /*2990*/  ISETP.NE.AND.EX P6, PT, RZ, c[0x0][0x254], PT, P6 ;  /* 0x00009500ff007a0c */ /* 0x000fe40003fc5360 */
[----:B------:R-:W-:-:S03]  /*29a0*/  F2FP.BF16.PACK_AB R147, R247, R244 ;  /* 0x000000f4f793723e */ /* 0x000fc600000010ff */
[----:B------:R-:W-:-:S04]  /*29b0*/  @P0 IMAD.WIDE.U32 R242, R159, R150, c[0x0][0x258] ;  /* 0x000096009ff20625 */ /* 0x000fc800078e0096 */
[----:B------:R-:W-:Y:S01]  /*29c0*/  IMAD.WIDE.U32 R150, R159, R150, c[0x0][0x248] ;  /* 0x000092009f967625 */ /* 0x000fe200078e0096 */
[----:B------:R0:W-:Y:S03]  /*29d0*/  @P0 STG.E.128 [R242.64], R52 ;  /* 0x00000034f2000986 */ /* 0x0001e6000c101d04 */
[----:B------:R-:W-:Y:S02]  /*29e0*/  @P6 F2FP.BF16.PACK_AB R250, RZ, R145 ;  /* 0x00000091fffa623e */ /* 0x000fe400000010ff */
[----:B------:R-:W-:Y:S02]  /*29f0*/  @P6 F2FP.BF16.PACK_AB R245, RZ, R245 ;  /* 0x000000f5fff5623e */ /* 0x000fe400000010ff */
[----:B------:R-:W-:Y:S02]  /*2a00*/  @P6 F2FP.BF16.PACK_AB R244, RZ, R244 ;  /* 0x000000f4fff4623e */ /* 0x000fe400000010ff */
[----:B------:R-:W-:-:S02]  /*2a10*/  @P6 F2FP.BF16.PACK_AB R246, RZ, R246 ;  /* 0x000000f6fff6623e */ /* 0x000fc400000010ff */
[----:B------:R-:W-:Y:S02]  /*2a20*/  @P6 F2FP.BF16.PACK_AB R247, RZ, R247 ;  /* 0x000000f7fff7623e */ /* 0x000fe400000010ff */
[----:B------:R-:W-:Y:S02]  /*2a30*/  @P6 PRMT R50, R245, 0x7610, R50 ;  /* 0x00007610f5326816 */ /* 0x000fe40000000032 */
[----:B------:R-:W-:Y:S02]  /*2a40*/  @P6 PRMT R51, R244, 0x7610, R51 ;  /* 0x00007610f4336816 */ /* 0x000fe40000000033 */
[----:B------:R-:W-:Y:S02]  /*2a50*/  @P6 PRMT R50, R50, 0x5410, R246 ;  /* 0x0000541032326816 */ /* 0x000fe400000000f6 */
[-C--:B0-----:R-:W-:Y:S02]  /*2a60*/  @P6 F2FP.BF16.PACK_AB R243, RZ, R144.reuse ;  /* 0x00000090fff3623e */ /* 0x081fe400000010ff */
[----:B------:R-:W-:-:S02]  /*2a70*/  F2FP.BF16.PACK_AB R144, R145, R144 ;  /* 0x000000909190723e */ /* 0x000fc400000010ff */
[-C--:B------:R-:W-:Y:S02]  /*2a80*/  F2FP.BF16.PACK_AB R145, R248, R249.reuse ;  /* 0x000000f9f891723e */ /* 0x080fe400000010ff */
[----:B------:R-:W-:Y:S02]  /*2a90*/  @P6 F2FP.BF16.PACK_AB R249, RZ, R249 ;  /* 0x000000f9fff9623e */ /* 0x000fe400000010ff */
[----:B------:R-:W-:Y:S01]  /*2aa0*/  @P6 F2FP.BF16.PACK_AB R248, RZ, R248 ;  /* 0x000000f8fff8623e */ /* 0x000fe200000010ff */
[----:B------:R0:W-:Y:S01]  /*2ab0*/  STG.E.128 [R150.64], R144 ;  /* 0x0000009096007986 */ /* 0x0001e2000c101d04 */
[----:B------:R-:W-:Y:S02]  /*2ac0*/  @P6 PRMT R48, R243, 0x7610, R48 ;  /* 0x00007610f3306816 */ /* 0x000fe40000000030 */
[----:B------:R-:W-:Y:S02]  /*2ad0*/  @P6 PRMT R49, R249, 0x7610, R49 ;  /* 0x00007610f9316816 */ /* 0x000fe40000000031 */
[----:B------:R-:W-:-:S02]  /*2ae0*/  @P6 PRMT R48, R48, 0x5410, R250 ;  /* 0x0000541030306816 */ /* 0x000fc400000000fa */
[----:B------:R-:W-:Y:S02]  /*2af0*/  @P6 PRMT R49, R49, 0x5410, R248 ;  /* 0x0000541031316816 */ /* 0x000fe400000000f8 */
[----:B------:R-:W-:Y:S02]  /*2b00*/  @P6 PRMT R51, R51, 0x5410, R247 ;  /* 0x0000541033336816 */ /* 0x000fe400000000f7 */
[----:B0-----:R-:W-:-:S04]  /*2b10*/  @P6 LEA R144, P0, R159, c[0x0][0x250], 0x4 ;  /* 0x000094009f906a11 */ /* 0x001fc800078020ff */
[C---:B------:R-:W-:Y:S02]  /*2b20*/  @P6 LEA.HI.X R145, R159.reuse, c[0x0][0x254], RZ, 0x4, P0 ;  /* 0x000095009f916a11 */ /* 0x040fe400000f24ff */
[----:B------:R-:W-:-:S03]  /*2b30*/  IADD3 R159, R159, 0x20, RZ ;  /* 0x000000209f9f7810 */ /* 0x000fc60007ffe0ff */
[----:B------:R0:W-:Y:S04]  /*2b40*/  @P6 STG.E.128 [R144.64], R48 ;  /* 0x0000003090006986 */ /* 0x0001e8000c101d04 */
.L_x_72:
[----:B------:R-:W-:Y:S05]  /*2b50*/  BSYNC B1 ;  /* 0x0000000000017941 */ /* 0x000fea0003800000 */
.L_x_71:
[----:B------:R-:W-:Y:S01]  /*2b60*/  BSSY B1, `(.L_x_73) ;  /* 0x000005f000017945 */ /* 0x000fe20003800000 */
[----:B------:R-:W-:Y:S05]  /*2b70*/  @!P2 BRA `(.L_x_74) ;  /* 0x000005d00000a947 */ /* 0x000fea0003800000 */
[----:B------:R-:W-:Y:S01]  /*2b80*/  ISETP.NE.U32.AND P0, PT, RZ, c[0x0][0x218], PT ;  /* 0x00008600ff007a0c */ /* 0x000fe20003f05070 */
[-CC-:B------:R-:W-:Y:S01]  /*2b90*/  FFMA.FTZ R146, R222, R148.reuse, R149.reuse ;  /* 0x00000094de927223 */ /* 0x180fe20000010095 */
[----:B------:R-:W-:Y:S01]  /*2ba0*/  ISETP.NE.U32.AND P6, PT, RZ, c[0x0][0x258], PT ;  /* 0x00009600ff007a0c */ /* 0x000fe20003fc5070 */
[-C--:B0-----:R-:W-:Y:S01]  /*2bb0*/  FFMA.FTZ R145, R169, R148.reuse, R149 ;  /* 0x00000094a9917223 */ /* 0x081fe20000010095 */
[----:B------:R-:W-:Y:S01]  /*2bc0*/  ISETP.NE.AND.EX P0, PT, RZ, c[0x0][0x21c], PT, P0 ;  /* 0x00008700ff007a0c */ /* 0x000fe20003f05300 */
[----:B------:R-:W-:Y:S01]  /*2bd0*/  FADD.FTZ R146, R221, -R146 ;  /* 0x80000092dd927221 */ /* 0x000fe20000010000 */
[----:B------:R-:W-:Y:S01]  /*2be0*/  ISETP.NE.AND.EX P6, PT, RZ, c[0x0][0x25c], PT, P6 ;  /* 0x00009700ff007a0c */ /* 0x000fe20003fc5360 */
[----:B------:R-:W-:Y:S02]  /*2bf0*/  FADD.FTZ R144, R226, -R145 ;  /* 0x80000091e2907221 */ /* 0x000fe40000010000 */
[----:B-1----:R-:W-:-:S02]  /*2c00*/  FFMA.FTZ R150, R218, R148, R149 ;  /* 0x00000094da967223 */ /* 0x002fc40000010095 */
[C---:B-----5:R-:W-:Y:S02]  /*2c10*/  FMUL.FTZ R249, R161.reuse, R146 ;  /* 0x00000092a1f97220 */ /* 0x060fe40000410000 */
[----:B------:R-:W-:Y:S02]  /*2c20*/  FMUL.FTZ R144, R161, R144 ;  /* 0x00000090a1907220 */ /* 0x000fe40000410000 */
[----:B------:R-:W-:Y:S02]  /*2c30*/  FADD.FTZ R150, R217, -R150 ;  /* 0x80000096d9967221 */ /* 0x000fe40000010000 */
[----:B------:R-:W-:Y:S02]  /*2c40*/  @P0 PRMT R145, RZ, 0x5410, R36 ;  /* 0x00005410ff910816 */ /* 0x000fe40000000024 */
[----:B------:R-:W-:Y:S01]  /*2c50*/  @P0 PRMT R146, RZ, 0x5410, R37 ;  /* 0x00005410ff920816 */ /* 0x000fe20000000025 */
[----:B------:R-:W-:Y:S01]  /*2c60*/  FMUL.FTZ R245, R161, R150 ;  /* 0x00000096a1f57220 */ /* 0x000fe20000410000 */
[----:B------:R-:W-:Y:S01]  /*2c70*/  @P0 PRMT R242, RZ, 0x7610, R39 ;  /* 0x00007610fff20816 */ /* 0x000fe20000000027 */
[----:B------:R-:W-:-:S02]  /*2c80*/  @P0 FADD.FTZ R144, R144, R145 ;  /* 0x0000009190900221 */ /* 0x000fc40000010000 */
[----:B------:R-:W-:Y:S01]  /*2c90*/  @P0 FADD.FTZ R249, R249, R146 ;  /* 0x00000092f9f90221 */ /* 0x000fe20000010000 */
[----:B------:R-:W-:Y:S01]  /*2ca0*/  @P0 PRMT R146, RZ, 0x5410, R38 ;  /* 0x00005410ff920816 */ /* 0x000fe20000000026 */
[----:B------:R-:W-:Y:S01]  /*2cb0*/  FFMA.FTZ R150, R214, R148, R149 ;  /* 0x00000094d6967223 */ /* 0x000fe20000010095 */
[----:B------:R-:W-:-:S03]  /*2cc0*/  @P6 F2FP.BF16.PACK_AB R145, RZ, R144 ;  /* 0x00000090ff91623e */ /* 0x000fc600000010ff */
[----:B------:R-:W-:Y:S01]  /*2cd0*/  @P0 FADD.FTZ R245, R245, R146 ;  /* 0x00000092f5f50221 */ /* 0x000fe20000010000 */
[----:B------:R-:W-:Y:S01]  /*2ce0*/  @P6 PRMT R52, R145, 0x7610, R52 ;  /* 0x0000761091346816 */ /* 0x000fe20000000034 */
[----:B------:R-:W-:Y:S01]  /*2cf0*/  FFMA.FTZ R146, R224, R148, R149 ;  /* 0x00000094e0927223 */ /* 0x000fe20000010095 */
[----:B------:R-:W-:Y:S01]  /*2d00*/  @P6 F2FP.BF16.PACK_AB R145, RZ, R249 ;  /* 0x000000f9ff91623e */ /* 0x000fe200000010ff */
[----:B------:R-:W-:Y:S01]  /*2d10*/  FADD.FTZ R150, R213, -R150 ;  /* 0x80000096d5967221 */ /* 0x000fe20000010000 */
[----:B------:R-:W-:Y:S01]  /*2d20*/  @P6 F2FP.BF16.PACK_AB R147, RZ, R245 ;  /* 0x000000f5ff93623e */ /* 0x000fe200000010ff */
[----:B------:R-:W-:Y:S01]  /*2d30*/  FADD.FTZ R146, R223, -R146 ;  /* 0x80000092df927221 */ /* 0x000fe20000010000 */
[----:B------:R-:W-:Y:S01]  /*2d40*/  @P6 PRMT R53, R145, 0x7610, R53 ;  /* 0x0000761091356816 */ /* 0x000fe20000000035 */
[----:B------:R-:W-:Y:S01]  /*2d50*/  FMUL.FTZ R244, R161, R150 ;  /* 0x00000096a1f47220 */ /* 0x000fe20000410000 */
[----:B------:R-:W-:Y:S01]  /*2d60*/  @P6 PRMT R54, R147, 0x7610, R54 ;  /* 0x0000761093366816 */ /* 0x000fe20000000036 */
[----:B------:R-:W-:Y:S01]  /*2d70*/  FMUL.FTZ R145, R161, R146 ;  /* 0x00000092a1917220 */ /* 0x000fe20000410000 */
[----:B------:R-:W-:Y:S01]  /*2d80*/  @P0 PRMT R146, RZ, 0x7610, R36 ;  /* 0x00007610ff920816 */ /* 0x000fe20000000024 */
[----:B------:R-:W-:Y:S01]  /*2d90*/  FFMA.FTZ R150, R212, R148, R149 ;  /* 0x00000094d4967223 */ /* 0x000fe20000010095 */
[----:B------:R-:W-:-:S03]  /*2da0*/  @P0 PRMT R147, RZ, 0x7610, R37 ;  /* 0x00007610ff930816 */ /* 0x000fc60000000025 */
[----:B------:R-:W-:Y:S02]  /*2db0*/  @P0 FADD.FTZ R145, R145, R146 ;  /* 0x0000009291910221 */ /* 0x000fe40000010000 */
[----:B------:R-:W-:Y:S02]  /*2dc0*/  FFMA.FTZ R146, R220, R148, R149 ;  /* 0x00000094dc927223 */ /* 0x000fe40000010095 */
[----:B------:R-:W-:Y:S02]  /*2dd0*/  FADD.FTZ R150, R211, -R150 ;  /* 0x80000096d3967221 */ /* 0x000fe40000010000 */
[----:B------:R-:W-:Y:S02]  /*2de0*/  FADD.FTZ R146, R219, -R146 ;  /* 0x80000092db927221 */ /* 0x000fe40000010000 */
[C---:B------:R-:W-:Y:S02]  /*2df0*/  FMUL.FTZ R247, R161.reuse, R150 ;  /* 0x00000096a1f77220 */ /* 0x040fe40000410000 */
[----:B------:R-:W-:-:S02]  /*2e00*/  FMUL.FTZ R248, R161, R146 ;  /* 0x00000092a1f87220 */ /* 0x000fc40000410000 */
[----:B------:R-:W-:Y:S02]  /*2e10*/  FFMA.FTZ R146, R216, R148, R149 ;  /* 0x00000094d8927223 */ /* 0x000fe40000010095 */
[----:B------:R-:W-:Y:S01]  /*2e20*/  @P0 FADD.FTZ R248, R248, R147 ;  /* 0x00000093f8f80221 */ /* 0x000fe20000010000 */
[----:B------:R-:W-:Y:S01]  /*2e30*/  @P0 PRMT R147, RZ, 0x5410, R39 ;  /* 0x00005410ff930816 */ /* 0x000fe20000000027 */
[----:B------:R-:W-:Y:S02]  /*2e40*/  FADD.FTZ R146, R215, -R146 ;  /* 0x80000092d7927221 */ /* 0x000fe40000010000 */
[----:B------:R-:W-:Y:S02]  /*2e50*/  @P0 FADD.FTZ R247, R247, R242 ;  /* 0x000000f2f7f70221 */ /* 0x000fe40000010000 */
[----:B------:R-:W-:Y:S01]  /*2e60*/  @P0 FADD.FTZ R244, R244, R147 ;  /* 0x00000093f4f40221 */ /* 0x000fe20000010000 */
[----:B------:R-:W-:Y:S01]  /*2e70*/  @P0 PRMT R147, RZ, 0x7610, R38 ;  /* 0x00007610ff930816 */ /* 0x000fe20000000026 */
[----:B------:R-:W-:Y:S01]  /*2e80*/  FMUL.FTZ R246, R161, R146 ;  /* 0x00000092a1f67220 */ /* 0x000fe20000410000 */
[----:B------:R-:W-:-:S02]  /*2e90*/  @P6 F2FP.BF16.PACK_AB R146, RZ, R145 ;  /* 0x00000091ff92623e */ /* 0x000fc400000010ff */
[----:B------:R-:W-:Y:S01]  /*2ea0*/  @P6 F2FP.BF16.PACK_AB R150, RZ, R244 ;  /* 0x000000f4ff96623e */ /* 0x000fe200000010ff */
[----:B------:R-:W-:Y:S01]  /*2eb0*/  @P0 FADD.FTZ R246, R246, R147 ;  /* 0x00000093f6f60221 */ /* 0x000fe20000010000 */
[----:B------:R-:W-:Y:S02]  /*2ec0*/  @P6 PRMT R52, R52, 0x5410, R146 ;  /* 0x0000541034346816 */ /* 0x000fe40000000092 */
[----:B------:R-:W-:Y:S02]  /*2ed0*/  @P6 PRMT R55, R150, 0x7610, R55 ;  /* 0x0000761096376816 */ /* 0x000fe40000000037 */
[----:B------:R-:W-:Y:S02]  /*2ee0*/  ISETP.NE.U32.AND P0, PT, RZ, c[0x0][0x258], PT ;  /* 0x00009600ff007a0c */ /* 0x000fe40003f05070 */
[----:B------:R-:W-:Y:S02]  /*2ef0*/  @P6 F2FP.BF16.PACK_AB R147, RZ, R248 ;  /* 0x000000f8ff93623e */ /* 0x000fe400000010ff */
[----:B------:R-:W-:-:S02]  /*2f00*/  @P6 F2FP.BF16.PACK_AB R146, RZ, R246 ;  /* 0x000000f6ff92623e */ /* 0x000fc400000010ff */
[----:B------:R-:W-:Y:S02]  /*2f10*/  @P6 F2FP.BF16.PACK_AB R150, RZ, R247 ;  /* 0x000000f7ff96623e */ /* 0x000fe400000010ff */
[----:B------:R-:W-:Y:S02]  /*2f20*/  ISETP.NE.AND.EX P0, PT, RZ, c[0x0][0x25c], PT, P0 ;  /* 0x00009700ff007a0c */ /* 0x000fe40003f05300 */
[----:B------:R-:W-:Y:S02]  /*2f30*/  @P6 PRMT R53, R53, 0x5410, R147 ;  /* 0x0000541035356816 */ /* 0x000fe40000000093 */
[----:B------:R-:W-:Y:S02]  /*2f40*/  @P6 PRMT R54, R54, 0x5410, R146 ;  /* 0x0000541036366816 */ /* 0x000fe40000000092 */
[----:B------:R-:W-:Y:S01]  /*2f50*/  @P6 PRMT R55, R55, 0x5410, R150 ;  /* 0x0000541037376816 */ /* 0x000fe20000000096 */
[----:B------:R-:W-:Y:S01]  /*2f60*/  IMAD.MOV.U32 R150, RZ, RZ, 0x10 ;  /* 0x00000010ff967424 */ /* 0x000fe200078e00ff */
[----:B------:R-:W-:-:S02]  /*2f70*/  ISETP.NE.U32.AND P6, PT, RZ, c[0x0][0x250], PT ;  /* 0x00009400ff007a0c */ /* 0x000fc40003fc5070 */
[----:B------:R-:W-:Y:S02]  /*2f80*/  F2FP.BF16.PACK_AB R146, R246, R245 ;  /* 0x000000f5f692723e */ /* 0x000fe400000010ff */
[----:B------:R-:W-:Y:S01]  /*2f90*/  ISETP.NE.AND.EX P6, PT, RZ, c[0x0][0x254], PT, P6 ;  /* 0x00009500ff007a0c */ /* 0x000fe20003fc5360 */
[----:B------:R-:W-:Y:S01]  /*2fa0*/  @P0 IMAD.WIDE.U32 R242, R159, R150, c[0x0][0x258] ;  /* 0x000096009ff20625 */ /* 0x000fe200078e0096 */
[----:B------:R-:W-:-:S03]  /*2fb0*/  F2FP.BF16.PACK_AB R147, R247, R244 ;  /* 0x000000f4f793723e */ /* 0x000fc600000010ff */
[----:B------:R-:W-:Y:S01]  /*2fc0*/  IMAD.WIDE.U32 R150, R159, R150, c[0x0][0x248] ;  /* 0x000092009f967625 */ /* 0x000fe200078e0096 */
[----:B------:R0:W-:Y:S07]  /*2fd0*/  @P0 STG.E.128 [R242.64], R52 ;  /* 0x00000034f2000986 */ /* 0x0001ee000c101d04 */
[----:B------:R-:W-:Y:S02]  /*2fe0*/  @P6 F2FP.BF16.PACK_AB R250, RZ, R145 ;  /* 0x00000091fffa623e */ /* 0x000fe400000010ff */
[----:B------:R-:W-:-:S02]  /*2ff0*/  @P6 F2FP.BF16.PACK_AB R245, RZ, R245 ;  /* 0x000000f5fff5623e */ /* 0x000fc400000010ff */
[----:B------:R-:W-:Y:S02]  /*3000*/  @P6 F2FP.BF16.PACK_AB R244, RZ, R244 ;  /* 0x000000f4fff4623e */ /* 0x000fe400000010ff */
[----:B------:R-:W-:Y:S02]  /*3010*/  @P6 F2FP.BF16.PACK_AB R246, RZ, R246 ;  /* 0x000000f6fff6623e */ /* 0x000fe400000010ff */
[----:B------:R-:W-:Y:S02]  /*3020*/  @P6 F2FP.BF16.PACK_AB R247, RZ, R247 ;  /* 0x000000f7fff7623e */ /* 0x000fe400000010ff */
        /* <DEDUP_REMOVED lines=12> */
[----:B------:R-:W-:Y:S02]  /*30f0*/  @P6 PRMT R50, R50, 0x5410, R246 ;  /* 0x0000541032326816 */ /* 0x000fe400000000f6 */
[----:B------:R-:W-:Y:S02]  /*3100*/  @P6 PRMT R51, R51, 0x5410, R247 ;  /* 0x0000541033336816 */ /* 0x000fe400000000f7 */
[----:B0-----:R-:W-:-:S04]  /*3110*/  @P6 LEA R144, P0, R159, c[0x0][0x250], 0x4 ;  /* 0x000094009f906a11 */ /* 0x001fc800078020ff */
[C---:B------:R-:W-:Y:S02]  /*3120*/  @P6 LEA.HI.X R145, R159.reuse, c[0x0][0x254], RZ, 0x4, P0 ;  /* 0x000095009f916a11 */ /* 0x040fe400000f24ff */
[----:B------:R-:W-:-:S03]  /*3130*/  IADD3 R159, R159, 0x20, RZ ;  /* 0x000000209f9f7810 */ /* 0x000fc60007ffe0ff */
[----:B------:R0:W-:Y:S04]  /*3140*/  @P6 STG.E.128 [R144.64], R48 ;  /* 0x0000003090006986 */ /* 0x0001e8000c101d04 */
.L_x_74:
[----:B------:R-:W-:Y:S05]  /*3150*/  BSYNC B1 ;  /* 0x0000000000017941 */ /* 0x000fea0003800000 */
.L_x_73:
[----:B------:R-:W-:Y:S01]  /*3160*/  BSSY B1, `(.L_x_75) ;  /* 0x000005f000017945 */ /* 0x000fe20003800000 */
[----:B------:R-:W-:Y:S05]  /*3170*/  @!P3 BRA `(.L_x_76) ;  /* 0x000005d00000b947 */ /* 0x000fea0003800000 */
[----:B------:R-:W-:Y:S01]  /*3180*/  ISETP.NE.U32.AND P0, PT, RZ, c[0x0][0x218], PT ;  /* 0x00008600ff007a0c */ /* 0x000fe20003f05070 */
[----:B0-----:R-:W-:Y:S01]  /*3190*/  FFMA.FTZ R145, R167, R148, R149 ;  /* 0x00000094a7917223 */ /* 0x001fe20000010095 */
        /* <DEDUP_REMOVED lines=17> */
[----:B------:R-:W-:Y:S01]  /*32b0*/  FMUL.FTZ R245, R161, R150 ;  /* 0x00000096a1f57220 */ /* 0x000fe20000410000 */
        /* <DEDUP_REMOVED lines=14> */
[-CC-:B------:R-:W-:Y:S02]  /*33a0*/  FFMA.FTZ R146, R164, R148.reuse, R149.reuse ;  /* 0x00000094a4927223 */ /* 0x180fe40000010095 */
[----:B------:R-:W-:Y:S02]  /*33b0*/  FFMA.FTZ R150, R174, R148, R149 ;  /* 0x00000094ae967223 */ /* 0x000fe40000010095 */
[----:B------:R-:W-:Y:S02]  /*33c0*/  FADD.FTZ R146, R175, -R146 ;  /* 0x80000092af927221 */ /* 0x000fe40000010000 */
[C---:B------:R-:W-:Y:S02]  /*33d0*/  FMUL.FTZ R244, R161.reuse, R244 ;  /* 0x000000f4a1f47220 */ /* 0x040fe40000410000 */
[----:B------:R-:W-:-:S02]  /*33e0*/  FMUL.FTZ R248, R161, R146 ;  /* 0x00000092a1f87220 */ /* 0x000fc40000410000 */
[----:B------:R-:W-:Y:S02]  /*33f0*/  FFMA.FTZ R146, R170, R148, R149 ;  /* 0x00000094aa927223 */ /* 0x000fe40000010095 */
[----:B------:R-:W-:Y:S01]  /*3400*/  @P0 FADD.FTZ R248, R248, R147 ;  /* 0x00000093f8f80221 */ /* 0x000fe20000010000 */
[----:B------:R-:W-:Y:S01]  /*3410*/  @P0 PRMT R147, RZ, 0x5410, R135 ;  /* 0x00005410ff930816 */ /* 0x000fe20000000087 */
[----:B------:R-:W-:Y:S02]  /*3420*/  FADD.FTZ R146, R177, -R146 ;  /* 0x80000092b1927221 */ /* 0x000fe40000010000 */
[----:B------:R-:W-:Y:S02]  /*3430*/  FADD.FTZ R150, R181, -R150 ;  /* 0x80000096b5967221 */ /* 0x000fe40000010000 */
[----:B------:R-:W-:Y:S01]  /*3440*/  @P0 FADD.FTZ R244, R244, R147 ;  /* 0x00000093f4f40221 */ /* 0x000fe20000010000 */
[----:B------:R-:W-:Y:S01]  /*3450*/  @P0 PRMT R147, RZ, 0x7610, R134 ;  /* 0x00007610ff930816 */ /* 0x000fe20000000086 */
[C---:B------:R-:W-:Y:S01]  /*3460*/  FMUL.FTZ R246, R161.reuse, R146 ;  /* 0x00000092a1f67220 */ /* 0x040fe20000410000 */
[----:B------:R-:W-:Y:S01]  /*3470*/  @P6 F2FP.BF16.PACK_AB R146, RZ, R145 ;  /* 0x00000091ff92623e */ /* 0x000fe200000010ff */
[----:B------:R-:W-:Y:S01]  /*3480*/  FMUL.FTZ R247, R161, R150 ;  /* 0x00000096a1f77220 */ /* 0x000fe20000410000 */
[----:B------:R-:W-:Y:S01]  /*3490*/  @P6 F2FP.BF16.PACK_AB R150, RZ, R244 ;  /* 0x000000f4ff96623e */ /* 0x000fe200000010ff */
[----:B------:R-:W-:Y:S01]  /*34a0*/  @P0 FADD.FTZ R246, R246, R147 ;  /* 0x00000093f6f60221 */ /* 0x000fe20000010000 */
[----:B------:R-:W-:Y:S01]  /*34b0*/  @P6 PRMT R52, R52, 0x5410, R146 ;  /* 0x0000541034346816 */ /* 0x000fe20000000092 */
[----:B------:R-:W-:Y:S01]  /*34c0*/  @P0 FADD.FTZ R247, R247, R242 ;  /* 0x000000f2f7f70221 */ /* 0x000fe20000010000 */
[----:B------:R-:W-:-:S02]  /*34d0*/  @P6 PRMT R55, R150, 0x7610, R55 ;  /* 0x0000761096376816 */ /* 0x000fc40000000037 */
[----:B------:R-:W-:Y:S02]  /*34e0*/  ISETP.NE.U32.AND P0, PT, RZ, c[0x0][0x258], PT ;  /* 0x00009600ff007a0c */ /* 0x000fe40003f05070 */
[----:B------:R-:W-:Y:S02]  /*34f0*/  @P6 F2FP.BF16.PACK_AB R147, RZ, R248 ;  /* 0x000000f8ff93623e */ /* 0x000fe400000010ff */
[----:B------:R-:W-:Y:S02]  /*3500*/  @P6 F2FP.BF16.PACK_AB R146, RZ, R246 ;  /* 0x000000f6ff92623e */ /* 0x000fe400000010ff */
[----:B------:R-:W-:Y:S02]  /*3510*/  @P6 F2FP.BF16.PACK_AB R150, RZ, R247 ;  /* 0x000000f7ff96623e */ /* 0x000fe400000010ff */
[----:B------:R-:W-:Y:S02]  /*3520*/  ISETP.NE.AND.EX P0, PT, RZ, c[0x0][0x25c], PT, P0 ;  /* 0x00009700ff007a0c */ /* 0x000fe40003f05300 */
[----:B------:R-:W-:-:S02]  /*3530*/  @P6 PRMT R53, R53, 0x5410, R147 ;  /* 0x0000541035356816 */ /* 0x000fc40000000093 */
[----:B------:R-:W-:Y:S02]  /*3540*/  @P6 PRMT R54, R54, 0x5410, R146 ;  /* 0x0000541036366816 */ /* 0x000fe40000000092 */
[----:B------:R-:W-:Y:S02]  /*3550*/  @P6 PRMT R55, R55, 0x5410, R150 ;  /* 0x0000541037376816 */ /* 0x000fe40000000096 */
[----:B------:R-:W-:Y:S02]  /*3560*/  ISETP.NE.U32.AND P6, PT, RZ, c[0x0][0x250], PT ;  /* 0x00009400ff007a0c */ /* 0x000fe40003fc5070 */
[----:B------:R-:W-:Y:S02]  /*3570*/  MOV R150, 0x10 ;  /* 0x0000001000967802 */ /* 0x000fe40000000f00 */
[----:B------:R-:W-:Y:S02]  /*3580*/  ISETP.NE.AND.EX P6, PT, RZ, c[0x0][0x254], PT, P6 ;  /* 0x00009500ff007a0c */ /* 0x000fe40003fc5360 */
[----:B------:R-:W-:Y:S01]  /*3590*/  F2FP.BF16.PACK_AB R146, R246, R245 ;  /* 0x000000f5f692723e */ /* 0x000fe200000010ff */
[----:B------:R-:W-:Y:S01]  /*35a0*/  @P0 IMAD.WIDE.U32 R242, R159, R150, c[0x0][0x258] ;  /* 0x000096009ff20625 */ /* 0x000fe200078e0096 */
[----:B------:R-:W-:-:S03]  /*35b0*/  F2FP.BF16.PACK_AB R147, R247, R244 ;  /* 0x000000f4f793723e */ /* 0x000fc600000010ff */
[----:B------:R-:W-:Y:S01]  /*35c0*/  IMAD.WIDE.U32 R150, R159, R150, c[0x0][0x248] ;  /* 0x000092009f967625 */ /* 0x000fe200078e0096 */
[----:B------:R0:W-:Y:S05]  /*35d0*/  @P0 STG.E.128 [R242.64], R52 ;  /* 0x00000034f2000986 */ /* 0x0001ea000c101d04 */
[----:B------:R-:W-:Y:S02]  /*35e0*/  @P6 F2FP.BF16.PACK_AB R250, RZ, R145 ;  /* 0x00000091fffa623e */ /* 0x000fe400000010ff */
[----:B------:R-:W-:Y:S02]  /*35f0*/  @P6 F2FP.BF16.PACK_AB R245, RZ, R245 ;  /* 0x000000f5fff5623e */ /* 0x000fe400000010ff */
[----:B------:R-:W-:-:S02]  /*3600*/  @P6 F2FP.BF16.PACK_AB R244, RZ, R244 ;  /* 0x000000f4fff4623e */ /* 0x000fc400000010ff */
[----:B------:R-:W-:Y:S02]  /*3610*/  @P6 F2FP.BF16.PACK_AB R246, RZ, R246 ;  /* 0x000000f6fff6623e */ /* 0x000fe400000010ff */
[----:B------:R-:W-:Y:S02]  /*3620*/  @P6 F2FP.BF16.PACK_AB R247, RZ, R247 ;  /* 0x000000f7fff7623e */ /* 0x000fe400000010ff */
        /* <DEDUP_REMOVED lines=14> */
[----:B0-----:R-:W-:-:S04]  /*3710*/  @P6 LEA R144, P0, R159, c[0x0][0x250], 0x4 ;  /* 0x000094009f906a11 */ /* 0x001fc800078020ff */
[C---:B------:R-:W-:Y:S02]  /*3720*/  @P6 LEA.HI.X R145, R159.reuse, c[0x0][0x254], RZ, 0x4, P0 ;  /* 0x000095009f916a11 */ /* 0x040fe400000f24ff */
[----:B------:R-:W-:-:S03]  /*3730*/  IADD3 R159, R159, 0x20, RZ ;  /* 0x000000209f9f7810 */ /* 0x000fc60007ffe0ff */
[----:B------:R0:W-:Y:S04]  /*3740*/  @P6 STG.E.128 [R144.64], R48 ;  /* 0x0000003090006986 */ /* 0x0001e8000c101d04 */
.L_x_76:
[----:B------:R-:W-:Y:S05]  /*3750*/  BSYNC B1 ;  /* 0x0000000000017941 */ /* 0x000fea0003800000 */
.L_x_75:
        /* <DEDUP_REMOVED lines=23> */
[-CC-:B------:R-:W-:Y:S01]  /*38d0*/  FFMA.FTZ R150, R190, R148.reuse, R149.reuse ;  /* 0x00000094be967223 */ /* 0x180fe20000010095 */
[----:B------:R-:W-:Y:S01]  /*38e0*/  @P6 F2FP.BF16.PACK_AB R145, RZ, R249 ;  /* 0x000000f9ff91623e */ /* 0x000fe200000010ff */
[----:B------:R-:W-:Y:S02]  /*38f0*/  @P0 FADD.FTZ R245, R245, R146 ;  /* 0x00000092f5f50221 */ /* 0x000fe40000010000 */
[----:B------:R-:W-:Y:S01]  /*3900*/  FFMA.FTZ R146, R176, R148, R149 ;  /* 0x00000094b0927223 */ /* 0x000fe20000010095 */
[----:B------:R-:W-:Y:S01]  /*3910*/  @P6 PRMT R53, R145, 0x7610, R53 ;  /* 0x0000761091356816 */ /* 0x000fe20000000035 */
[----:B------:R-:W-:Y:S01]  /*3920*/  FADD.FTZ R150, R195, -R150 ;  /* 0x80000096c3967221 */ /* 0x000fe20000010000 */
[----:B------:R-:W-:Y:S01]  /*3930*/  @P6 F2FP.BF16.PACK_AB R147, RZ, R245 ;  /* 0x000000f5ff93623e */ /* 0x000fe200000010ff */
[----:B------:R-:W-:-:S02]  /*3940*/  FADD.FTZ R146, R183, -R146 ;  /* 0x80000092b7927221 */ /* 0x000fc40000010000 */
[----:B------:R-:W-:Y:S01]  /*3950*/  FMUL.FTZ R247, R161, R150 ;  /* 0x00000096a1f77220 */ /* 0x000fe20000410000 */
[----:B------:R-:W-:Y:S01]  /*3960*/  @P6 PRMT R54, R147, 0x7610, R54 ;  /* 0x0000761093366816 */ /* 0x000fe20000000036 */
[----:B------:R-:W-:Y:S01]  /*3970*/  FMUL.FTZ R145, R161, R146 ;  /* 0x00000092a1917220 */ /* 0x000fe20000410000 */
[----:B------:R-:W-:Y:S01]  /*3980*/  @P0 PRMT R146, RZ, 0x7610, R136 ;  /* 0x00007610ff920816 */ /* 0x000fe20000000088 */
[-CC-:B------:R-:W-:Y:S02]  /*3990*/  FFMA.FTZ R147, R193, R148.reuse, R149.reuse ;  /* 0x00000094c1937223 */ /* 0x180fe40000010095 */
[----:B------:R-:W-:Y:S02]  /*39a0*/  @P0 FADD.FTZ R247, R247, R242 ;  /* 0x000000f2f7f70221 */ /* 0x000fe40000010000 */
[----:B------:R-:W-:Y:S02]  /*39b0*/  @P0 FADD.FTZ R145, R145, R146 ;  /* 0x0000009291910221 */ /* 0x000fe40000010000 */
[----:B------:R-:W-:-:S02]  /*39c0*/  FFMA.FTZ R146, R180, R148, R149 ;  /* 0x00000094b4927223 */ /* 0x000fc40000010095 */
[----:B------:R-:W-:Y:S01]  /*39d0*/  FADD.FTZ R244, R188, -R147 ;  /* 0x80000093bcf47221 */ /* 0x000fe20000010000 */
[----:B------:R-:W-:Y:S01]  /*39e0*/  @P0 PRMT R147, RZ, 0x7610, R137 ;  /* 0x00007610ff930816 */ /* 0x000fe20000000089 */
[----:B------:R-:W-:Y:S02]  /*39f0*/  FADD.FTZ R146, R189, -R146 ;  /* 0x80000092bd927221 */ /* 0x000fe40000010000 */
[C---:B------:R-:W-:Y:S02]  /*3a00*/  FMUL.FTZ R244, R161.reuse, R244 ;  /* 0x000000f4a1f47220 */ /* 0x040fe40000410000 */
[----:B------:R-:W-:Y:S02]  /*3a10*/  FMUL.FTZ R248, R161, R146 ;  /* 0x00000092a1f87220 */ /* 0x000fe40000410000 */
[----:B------:R-:W-:Y:S02]  /*3a20*/  FFMA.FTZ R146, R186, R148, R149 ;  /* 0x00000094ba927223 */ /* 0x000fe40000010095 */
[----:B------:R-:W-:Y:S01]  /*3a30*/  @P0 FADD.FTZ R248, R248, R147 ;  /* 0x00000093f8f80221 */ /* 0x000fe20000010000 */
[----:B------:R-:W-:Y:S01]  /*3a40*/  @P0 PRMT R147, RZ, 0x5410, R139 ;  /* 0x00005410ff930816 */ /* 0x000fe2000000008b */
[----:B------:R-:W-:-:S04]  /*3a50*/  FADD.FTZ R146, R191, -R146 ;  /* 0x80000092bf927221 */ /* 0x000fc80000010000 */
[----:B------:R-:W-:Y:S01]  /*3a60*/  @P0 FADD.FTZ R244, R244, R147 ;  /* 0x00000093f4f40221 */ /* 0x000fe20000010000 */
[----:B------:R-:W-:Y:S01]  /*3a70*/  @P0 PRMT R147, RZ, 0x7610, R138 ;  /* 0x00007610ff930816 */ /* 0x000fe2000000008a */
[----:B------:R-:W-:Y:S01]  /*3a80*/  FMUL.FTZ R246, R161, R146 ;  /* 0x00000092a1f67220 */ /* 0x000fe20000410000 */
[----:B------:R-:W-:Y:S02]  /*3a90*/  @P6 F2FP.BF16.PACK_AB R146, RZ, R145 ;  /* 0x00000091ff92623e */ /* 0x000fe400000010ff */
[----:B------:R-:W-:Y:S01]  /*3aa0*/  @P6 F2FP.BF16.PACK_AB R150, RZ, R244 ;  /* 0x000000f4ff96623e */ /* 0x000fe200000010ff */
[----:B------:R-:W-:Y:S01]  /*3ab0*/  @P0 FADD.FTZ R246, R246, R147 ;  /* 0x00000093f6f60221 */ /* 0x000fe20000010000 */
[----:B------:R-:W-:Y:S02]  /*3ac0*/  @P6 PRMT R52, R52, 0x5410, R146 ;  /* 0x0000541034346816 */ /* 0x000fe40000000092 */
[----:B------:R-:W-:Y:S02]  /*3ad0*/  @P6 PRMT R55, R150, 0x7610, R55 ;  /* 0x0000761096376816 */ /* 0x000fe40000000037 */
        /* <DEDUP_REMOVED lines=39> */
.L_x_78:
[----:B------:R-:W-:Y:S05]  /*3d50*/  BSYNC B1 ;  /* 0x0000000000017941 */ /* 0x000fea0003800000 */
.L_x_77:
[----:B------:R-:W-:Y:S01]  /*3d60*/  BSSY B1, `(.L_x_79) ;  /* 0x000005e000017945 */ /* 0x000fe20003800000 */
[----:B------:R-:W-:Y:S05]  /*3d70*/  @!P5 BRA `(.L_x_80) ;  /* 0x000005c00000d947 */ /* 0x000fea0003800000 */
[----:B------:R-:W-:Y:S01]  /*3d80*/  ISETP.NE.U32.AND P0, PT, RZ, c[0x0][0x218], PT ;  /* 0x00008600ff007a0c */ /* 0x000fe20003f05070 */
[-CC-:B------:R-:W-:Y:S01]  /*3d90*/  FFMA.FTZ R147, R163, R148.reuse, R149.reuse ;  /* 0x00000094a3937223 */ /* 0x180fe20000010095 */
[----:B------:R-:W-:Y:S01]  /*3da0*/  ISETP.NE.U32.AND P6, PT, RZ, c[0x0][0x258], PT ;  /* 0x00009600ff007a0c */ /* 0x000fe20003fc5070 */
[-C--:B-1----:R-:W-:Y:S01]  /*3db0*/  FFMA.FTZ R151, R197, R148.reuse, R149 ;  /* 0x00000094c5977223 */ /* 0x082fe20000010095 */
[----:B------:R-:W-:Y:S01]  /*3dc0*/  ISETP.NE.AND.EX P0, PT, RZ, c[0x0][0x21c], PT, P0 ;  /* 0x00008700ff007a0c */ /* 0x000fe20003f05300 */
[----:B------:R-:W-:Y:S01]  /*3dd0*/  FADD.FTZ R242, R194, -R147 ;  /* 0x80000093c2f27221 */ /* 0x000fe20000010000 */
[----:B------:R-:W-:Y:S01]  /*3de0*/  ISETP.NE.AND.EX P6, PT, RZ, c[0x0][0x25c], PT, P6 ;  /* 0x00009700ff007a0c */ /* 0x000fe20003fc5360 */
[----:B0-----:R-:W-:Y:S02]  /*3df0*/  FFMA.FTZ R144, R202, R148, R149 ;  /* 0x00000094ca907223 */ /* 0x001fe40000010095 */
[----:B------:R-:W-:-:S02]  /*3e00*/  FADD.FTZ R244, R198, -R151 ;  /* 0x80000097c6f47221 */ /* 0x000fc40000010000 */
[C---:B-----5:R-:W-:Y:S02]  /*3e10*/  FMUL.FTZ R242, R161.reuse, R242 ;  /* 0x000000f2a1f27220 */ /* 0x060fe40000410000 */
[----:B------:R-:W-:Y:S02]  /*3e20*/  FMUL.FTZ R243, R161, R244 ;  /* 0x000000f4a1f37220 */ /* 0x000fe40000410000 */
[----:B------:R-:W-:Y:S02]  /*3e30*/  FADD.FTZ R144, R205, -R144 ;  /* 0x80000090cd907221 */ /* 0x000fe40000010000 */
[----:B------:R-:W-:Y:S01]  /*3e40*/  @P0 PRMT R147, RZ, 0x5410, R140 ;  /* 0x00005410ff930816 */ /* 0x000fe2000000008c */
[----:B------:R-:W-:Y:S01]  /*3e50*/  FFMA.FTZ R150, R192, R148, R149 ;  /* 0x00000094c0967223 */ /* 0x000fe20000010095 */
[----:B------:R-:W-:Y:S01]  /*3e60*/  @P0 PRMT R244, RZ, 0x5410, R141 ;  /* 0x00005410fff40816 */ /* 0x000fe2000000008d */
[----:B------:R-:W-:Y:S02]  /*3e70*/  FMUL.FTZ R247, R161, R144 ;  /* 0x00000090a1f77220 */ /* 0x000fe40000410000 */
[----:B------:R-:W-:Y:S01]  /*3e80*/  @P0 FADD.FTZ R242, R242, R147 ;  /* 0x00000093f2f20221 */ /* 0x000fe20000010000 */
[----:B------:R-:W-:Y:S01]  /*3e90*/  @P0 PRMT R147, RZ, 0x5410, R142 ;  /* 0x00005410ff930816 */ /* 0x000fe2000000008e */
[----:B------:R-:W-:-:S02]  /*3ea0*/  FFMA.FTZ R245, R201, R148, R149 ;  /* 0x00000094c9f57223 */ /* 0x000fc40000010095 */
[--C-:B------:R-:W-:Y:S01]  /*3eb0*/  FFMA.FTZ R145, R207, R148, R149.reuse ;  /* 0x00000094cf917223 */ /* 0x100fe20000010095 */
[----:B------:R-:W-:Y:S01]  /*3ec0*/  @P6 F2FP.BF16.PACK_AB R144, RZ, R242 ;  /* 0x000000f2ff90623e */ /* 0x000fe200000010ff */
[----:B------:R-:W-:Y:S02]  /*3ed0*/  @P0 FADD.FTZ R243, R243, R244 ;  /* 0x000000f4f3f30221 */ /* 0x000fe40000010000 */
[----:B------:R-:W-:Y:S01]  /*3ee0*/  FADD.FTZ R150, R199, -R150 ;  /* 0x80000096c7967221 */ /* 0x000fe20000010000 */
[----:B------:R-:W-:Y:S01]  /*3ef0*/  @P6 PRMT R52, R144, 0x7610, R52 ;  /* 0x0000761090346816 */ /* 0x000fe20000000034 */
[----:B------:R-:W-:Y:S01]  /*3f00*/  FFMA.FTZ R146, R196, R148, R149 ;  /* 0x00000094c4927223 */ /* 0x000fe20000010095 */
[----:B------:R-:W-:Y:S01]  /*3f10*/  @P0 PRMT R144, RZ, 0x7610, R140 ;  /* 0x00007610ff900816 */ /* 0x000fe2000000008c */
[----:B------:R-:W-:Y:S02]  /*3f20*/  FADD.FTZ R244, R200, -R245 ;  /* 0x800000f5c8f47221 */ /* 0x000fe40000010000 */
[----:B------:R-:W-:Y:S01]  /*3f30*/  FADD.FTZ R246, R204, -R145 ;  /* 0x80000091ccf67221 */ /* 0x000fe20000010000 */
[----:B------:R-:W-:Y:S01]  /*3f40*/  @P6 F2FP.BF16.PACK_AB R145, RZ, R243 ;  /* 0x000000f3ff91623e */ /* 0x000fe200000010ff */
[----:B------:R-:W-:-:S02]  /*3f50*/  FMUL.FTZ R245, R161, R150 ;  /* 0x00000096a1f57220 */ /* 0x000fc40000410000 */
[----:B------:R-:W-:Y:S01]  /*3f60*/  FADD.FTZ R146, R203, -R146 ;  /* 0x80000092cb927221 */ /* 0x000fe20000010000 */
[----:B------:R-:W-:Y:S01]  /*3f70*/  @P6 PRMT R53, R145, 0x7610, R53 ;  /* 0x0000761091356816 */ /* 0x000fe20000000035 */
[----:B------:R-:W-:Y:S01]  /*3f80*/  FFMA.FTZ R148, R206, R148, R149 ;  /* 0x00000094ce947223 */ /* 0x000fe20000010095 */
[----:B------:R-:W-:Y:S01]  /*3f90*/  @P0 PRMT R145, RZ, 0x7610, R141 ;  /* 0x00007610ff910816 */ /* 0x000fe2000000008d */
[----:B------:R-:W-:Y:S01]  /*3fa0*/  @P0 FADD.FTZ R245, R245, R144 ;  /* 0x00000090f5f50221 */ /* 0x000fe20000010000 */
[----:B------:R-:W-:Y:S01]  /*3fb0*/  @P0 PRMT R144, RZ, 0x7610, R142 ;  /* 0x00007610ff900816 */ /* 0x000fe2000000008e */
[----:B------:R-:W-:Y:S02]  /*3fc0*/  FMUL.FTZ R248, R161, R146 ;  /* 0x00000092a1f87220 */ /* 0x000fe40000410000 */
[----:B------:R-:W-:Y:S02]  /*3fd0*/  FADD.FTZ R148, R209, -R148 ;  /* 0x80000094d1947221 */ /* 0x000fe40000010000 */
[----:B------:R-:W-:Y:S01]  /*3fe0*/  @P0 FADD.FTZ R248, R248, R145 ;  /* 0x00000091f8f80221 */ /* 0x000fe20000010000 */
[--C-:B------:R-:W-:Y:S01]  /*3ff0*/  @P0 PRMT R145, RZ, 0x5410, R143.reuse ;  /* 0x00005410ff910816 */ /* 0x100fe2000000008f */
[----:B------:R-:W-:Y:S01]  /*4000*/  @P0 FADD.FTZ R247, R247, R144 ;  /* 0x00000090f7f70221 */ /* 0x000fe20000010000 */
[----:B------:R-:W-:Y:S01]  /*4010*/  @P0 PRMT R144, RZ, 0x7610, R143 ;  /* 0x00007610ff900816 */ /* 0x000fe2000000008f */
[----:B------:R-:W-:-:S02]  /*4020*/  FMUL.FTZ R244, R161, R244 ;  /* 0x000000f4a1f47220 */ /* 0x000fc40000410000 */
[C---:B------:R-:W-:Y:S02]  /*4030*/  FMUL.FTZ R246, R161.reuse, R246 ;  /* 0x000000f6a1f67220 */ /* 0x040fe40000410000 */
[----:B------:R-:W-:Y:S02]  /*4040*/  FMUL.FTZ R161, R161, R148 ;  /* 0x00000094a1a17220 */ /* 0x000fe40000410000 */
[----:B------:R-:W-:Y:S02]  /*4050*/  @P0 FADD.FTZ R244, R244, R147 ;  /* 0x00000093f4f40221 */ /* 0x000fe40000010000 */
[----:B------:R-:W-:Y:S01]  /*4060*/  @P0 FADD.FTZ R246, R246, R145 ;  /* 0x00000091f6f60221 */ /* 0x000fe20000010000 */
[----:B------:R-:W-:Y:S01]  /*4070*/  @P6 F2FP.BF16.PACK_AB R145, RZ, R248 ;  /* 0x000000f8ff91623e */ /* 0x000fe200000010ff */
[----:B------:R-:W-:Y:S01]  /*4080*/  @P0 FADD.FTZ R161, R161, R144 ;  /* 0x00000090a1a10221 */ /* 0x000fe20000010000 */
[----:B------:R-:W-:Y:S02]  /*4090*/  ISETP.NE.U32.AND P0, PT, RZ, c[0x0][0x258], PT ;  /* 0x00009600ff007a0c */ /* 0x000fe40003f05070 */
[----:B------:R-:W-:-:S02]  /*40a0*/  @P6 F2FP.BF16.PACK_AB R147, RZ, R246 ;  /* 0x000000f6ff93623e */ /* 0x000fc400000010ff */
[----:B------:R-:W-:Y:S02]  /*40b0*/  ISETP.NE.AND.EX P0, PT, RZ, c[0x0][0x25c], PT, P0 ;  /* 0x00009700ff007a0c */ /* 0x000fe40003f05300 */
[----:B------:R-:W-:Y:S02]  /*40c0*/  @P6 F2FP.BF16.PACK_AB R146, RZ, R244 ;  /* 0x000000f4ff92623e */ /* 0x000fe400000010ff */
[----:B------:R-:W-:Y:S02]  /*40d0*/  @P6 F2FP.BF16.PACK_AB R148, RZ, R161 ;  /* 0x000000a1ff94623e */ /* 0x000fe400000010ff */
[----:B------:R-:W-:Y:S02]  /*40e0*/  @P6 PRMT R55, R147, 0x7610, R55 ;  /* 0x0000761093376816 */ /* 0x000fe40000000037 */
[----:B------:R-:W-:Y:S02]  /*40f0*/  @P6 PRMT R54, R146, 0x7610, R54 ;  /* 0x0000761092366816 */ /* 0x000fe40000000036 */
[----:B------:R-:W-:Y:S01]  /*4100*/  @P6 PRMT R55, R55, 0x5410, R148 ;  /* 0x0000541037376816 */ /* 0x000fe20000000094 */
[----:B------:R-:W-:Y:S01]  /*4110*/  IMAD.MOV.U32 R148, RZ, RZ, 0x10 ;  /* 0x00000010ff947424 */ /* 0x000fe200078e00ff */
[----:B------:R-:W-:-:S02]  /*4120*/  @P6 F2FP.BF16.PACK_AB R144, RZ, R245 ;  /* 0x000000f5ff90623e */ /* 0x000fc400000010ff */
[----:B------:R-:W-:Y:S01]  /*4130*/  @P6 F2FP.BF16.PACK_AB R146, RZ, R247 ;  /* 0x000000f7ff92623e */ /* 0x000fe200000010ff */
[-C--:B------:R-:W-:Y:S01]  /*4140*/  @P0 IMAD.WIDE.U32 R150, R159, R148.reuse, c[0x0][0x258] ;  /* 0x000096009f960625 */ /* 0x080fe200078e0094 */
[----:B------:R-:W-:Y:S02]  /*4150*/  @P6 PRMT R52, R52, 0x5410, R144 ;  /* 0x0000541034346816 */ /* 0x000fe40000000090 */
[----:B------:R-:W-:Y:S01]  /*4160*/  @P6 PRMT R53, R53, 0x5410, R145 ;  /* 0x0000541035356816 */ /* 0x000fe20000000091 */
[----:B------:R-:W-:Y:S01]  /*4170*/  IMAD.WIDE.U32 R148, R159, R148, c[0x0][0x248] ;  /* 0x000092009f947625 */ /* 0x000fe200078e0094 */
[----:B------:R-:W-:Y:S02]  /*4180*/  @P6 PRMT R54, R54, 0x5410, R146 ;  /* 0x0000541036366816 */ /* 0x000fe40000000092 */
[----:B------:R-:W-:Y:S02]  /*4190*/  F2FP.BF16.PACK_AB R144, R245, R242 ;  /* 0x000000f2f590723e */ /* 0x000fe400000010ff */
[----:B------:R-:W-:Y:S01]  /*41a0*/  F2FP.BF16.PACK_AB R145, R248, R243 ;  /* 0x000000f3f891723e */ /* 0x000fe200000010ff */
[----:B------:R-:W-:Y:S01]  /*41b0*/  @P0 STG.E.128 [R150.64], R52 ;  /* 0x0000003496000986 */ /* 0x000fe2000c101d04 */
[----:B------:R-:W-:-:S02]  /*41c0*/  ISETP.NE.U32.AND P0, PT, RZ, c[0x0][0x250], PT ;  /* 0x00009400ff007a0c */ /* 0x000fc40003f05070 */
[----:B------:R-:W-:Y:S02]  /*41d0*/  F2FP.BF16.PACK_AB R146, R247, R244 ;  /* 0x000000f4f792723e */ /* 0x000fe400000010ff */
[----:B------:R-:W-:Y:S02]  /*41e0*/  ISETP.NE.AND.EX P0, PT, RZ, c[0x0][0x254], PT, P0 ;  /* 0x00009500ff007a0c */ /* 0x000fe40003f05300 */
[----:B------:R-:W-:-:S05]  /*41f0*/  F2FP.BF16.PACK_AB R147, R161, R246 ;  /* 0x000000f6a193723e */ /* 0x000fca00000010ff */
[----:B------:R0:W-:Y:S06]  /*4200*/  STG.E.128 [R148.64], R144 ;  /* 0x0000009094007986 */ /* 0x0001ec000c101d04 */
[----:B------:R-:W-:Y:S02]  /*4210*/  @P0 F2FP.BF16.PACK_AB R242, RZ, R242 ;  /* 0x000000f2fff2023e */ /* 0x000fe400000010ff */
[----:B------:R-:W-:Y:S02]  /*4220*/  @P0 F2FP.BF16.PACK_AB R243, RZ, R243 ;  /* 0x000000f3fff3023e */ /* 0x000fe400000010ff */
[----:B------:R-:W-:-:S02]  /*4230*/  @P0 F2FP.BF16.PACK_AB R244, RZ, R244 ;  /* 0x000000f4fff4023e */ /* 0x000fc400000010ff */
[----:B------:R-:W-:Y:S02]  /*4240*/  @P0 F2FP.BF16.PACK_AB R246, RZ, R246 ;  /* 0x000000f6fff6023e */ /* 0x000fe400000010ff */
[----:B------:R-:W-:Y:S02]  /*4250*/  @P0 F2FP.BF16.PACK_AB R245, RZ, R245 ;  /* 0x000000f5fff5023e */ /* 0x000fe400000010ff */
[----:B------:R-:W-:Y:S02]  /*4260*/  @P0 F2FP.BF16.PACK_AB R248, RZ, R248 ;  /* 0x000000f8fff8023e */ /* 0x000fe400000010ff */
[----:B------:R-:W-:Y:S02]  /*4270*/  @P0 F2FP.BF16.PACK_AB R247, RZ, R247 ;  /* 0x000000f7fff7023e */ /* 0x000fe400000010ff */
[----:B------:R-:W-:Y:S02]  /*4280*/  @P0 F2FP.BF16.PACK_AB R161, RZ, R161 ;  /* 0x000000a1ffa1023e */ /* 0x000fe400000010ff */
[----:B------:R-:W-:-:S02]  /*4290*/  @P0 PRMT R48, R242, 0x7610, R48 ;  /* 0x00007610f2300816 */ /* 0x000fc40000000030 */
[----:B------:R-:W-:Y:S02]  /*42a0*/  @P0 PRMT R49, R243, 0x7610, R49 ;  /* 0x00007610f3310816 */ /* 0x000fe40000000031 */
[----:B------:R-:W-:Y:S02]  /*42b0*/  @P0 PRMT R50, R244, 0x7610, R50 ;  /* 0x00007610f4320816 */ /* 0x000fe40000000032 */
[----:B------:R-:W-:Y:S02]  /*42c0*/  @P0 PRMT R51, R246, 0x7610, R51 ;  /* 0x00007610f6330816 */ /* 0x000fe40000000033 */
[----:B0-----:R-:W-:Y:S02]  /*42d0*/  @P0 LEA R144, P6, R159, c[0x0][0x250], 0x4 ;  /* 0x000094009f900a11 */ /* 0x001fe400078c20ff */
[----:B------:R-:W-:Y:S02]  /*42e0*/  @P0 PRMT R48, R48, 0x5410, R245 ;  /* 0x0000541030300816 */ /* 0x000fe400000000f5 */
[----:B------:R-:W-:-:S02]  /*42f0*/  @P0 PRMT R49, R49, 0x5410, R248 ;  /* 0x0000541031310816 */ /* 0x000fc400000000f8 */
[----:B------:R-:W-:Y:S02]  /*4300*/  @P0 LEA.HI.X R145, R159, c[0x0][0x254], RZ, 0x4, P6 ;  /* 0x000095009f910a11 */ /* 0x000fe400030f24ff */
[----:B------:R-:W-:Y:S02]  /*4310*/  @P0 PRMT R50, R50, 0x5410, R247 ;  /* 0x0000541032320816 */ /* 0x000fe400000000f7 */
[----:B------:R-:W-:-:S05]  /*4320*/  @P0 PRMT R51, R51, 0x5410, R161 ;  /* 0x0000541033330816 */ /* 0x000fca00000000a1 */
[----:B------:R0:W-:Y:S02]  /*4330*/  @P0 STG.E.128 [R144.64], R48 ;  /* 0x0000003090000986 */ /* 0x0001e4000c101d04 */
.L_x_80:
[----:B------:R-:W-:Y:S05]  /*4340*/  BSYNC B1 ;  /* 0x0000000000017941 */ /* 0x000fea0003800000 */
.L_x_79:
[----:B0-----:R-:W-:-:S04]  /*4350*/  MOV R145, c[0x0][0x160] ;  /* 0x0000580000917a02 */ /* 0x001fc80000000f00 */
[----:B------:R-:W-:-:S04]  /*4360*/  LEA R2, R145, R2, 0x2 ;  /* 0x0000000291027211 */ /* 0x000fc800078e10ff */
[----:B------:R-:W-:-:S13]  /*4370*/  ISETP.GE.AND P0, PT, R2, c[0x0][0x164], PT ;  /* 0x0000590002007a0c */ /* 0x000fda0003f06270 */
[----:B-1---5:R-:W-:Y:S01]  /*4380*/  @P0 CALL.REL.NOINC `(.L_x_58) ;  /* 0x0000001000000944 */ /* 0x022fe20003c00000 */
[----:B------:R-:W-:Y:S05]  /*4390*/  BRA `(.L_x_81) ;  /* 0xffffc40000007947 */ /* 0x000fea000383ffff */
.L_x_58:
[----:B0-----:R-:W-:Y:S05]  /*43a0*/  BSYNC B0 ;  /* 0x0000000000007941 */ /* 0x001fea0003800000 */
.L_x_57:
[----:B------:R-:W-:Y:S01]  /*43b0*/  SHF.R.U32.HI R0, RZ, 0x5, R152 ;  /* 0x00000005ff007819 */ /* 0x000fe20000011698 */
[----:B------:R-:W-:Y:S01]  /*43c0*/  WARPSYNC 0xffffffff ;  /* 0xffffffff00007948 */ /* 0x000fe20003800000 */
[----:B------:R-:W-:-:S05]  /*43d0*/  LOP3.LUT R3, R152, 0x1f, RZ, 0xc0, !PT ;  /* 0x0000001f98037812 */ /* 0x000fca00078ec0ff */
[----:B------:R-:W-:-:S04]  /*43e0*/  IMAD R0, R0, 0xa0, R3 ;  /* 0x000000a000007824 */ /* 0x000fc800078e0203 */
[----:B------:R-:W-:-:S05]  /*43f0*/  IMAD.SHL.U32 R0, R0, 0x20, RZ ;  /* 0x0000002000007824 */ /* 0x000fca00078e00ff */
        /* <DEDUP_REMOVED lines=20> */
[----:B-----5:R-:W4:Y:S04]  /*4540*/  LDS R16, [R152.X4+0x1c00] ;  /* 0x001c000098107984 */ /* 0x020f280000004800 */
[----:B------:R-:W4:Y:S01]  /*4550*/  LDS R8, [R152.X4+0xa00] ;  /* 0x000a000098087984 */ /* 0x000f220000004800 */
[----:B0-----:R-:W-:-:S03]  /*4560*/  FADD.FTZ R2, RZ, R2 ;  /* 0x00000002ff027221 */ /* 0x001fc60000010000 */
[----:B------:R-:W0:Y:S01]  /*4570*/  LDS R17, [R152.X4+0x1e00] ;  /* 0x001e000098117984 */ /* 0x000e220000004800 */
[----:B-1----:R-:W-:-:S03]  /*4580*/  FADD.FTZ R2, R2, R5 ;  /* 0x0000000502027221 */ /* 0x002fc60000010000 */
[----:B------:R-:W1:Y:S01]  /*4590*/  LDS R9, [R152.X4+0xc00] ;  /* 0x000c000098097984 */ /* 0x000e620000004800 */
[----:B--2---:R-:W-:-:S03]  /*45a0*/  FADD.FTZ R3, RZ, R3 ;  /* 0x00000003ff037221 */ /* 0x004fc60000010000 */
[----:B------:R-:W2:Y:S01]  /*45b0*/  LDS R18, [R152.X4+0x2000] ;  /* 0x0020000098127984 */ /* 0x000ea20000004800 */
[----:B---3--:R-:W-:Y:S01]  /*45c0*/  FADD.FTZ R3, R3, R14 ;  /* 0x0000000e03037221 */ /* 0x008fe20000010000 */
[----:B------:R-:W-:Y:S02]  /*45d0*/  IADD3 R14, -R152, 0x7f, RZ ;  /* 0x0000007f980e7810 */ /* 0x000fe40007ffe1ff */
[----:B------:R-:W3:Y:S01]  /*45e0*/  LDS R10, [R152.X4+0xe00] ;  /* 0x000e0000980a7984 */ /* 0x000ee20000004800 */
[----:B----4-:R-:W-:Y:S01]  /*45f0*/  FADD.FTZ R4, RZ, R4 ;  /* 0x00000004ff047221 */ /* 0x010fe20000010000 */
[----:B------:R-:W-:Y:S02]  /*4600*/  IADD3 R14, R14, c[0x0][0x168], RZ ;  /* 0x00005a000e0e7a10 */ /* 0x000fe40007ffe0ff */
[----:B------:R-:W4:Y:S01]  /*4610*/  LDS R19, [R152.X4+0x2200] ;  /* 0x0022000098137984 */ /* 0x000f220000004800 */
[----:B------:R-:W-:Y:S01]  /*4620*/  FADD.FTZ R4, R4, R13 ;  /* 0x0000000d04047221 */ /* 0x000fe20000010000 */
[----:B------:R-:W-:-:S02]  /*4630*/  ISETP.GE.U32.AND P5, PT, R14, 0x180, PT ;  /* 0x000001800e00780c */ /* 0x000fc40003fa6070 */
[----:B------:R-:W4:Y:S01]  /*4640*/  LDS R11, [R152.X4+0x1000] ;  /* 0x00100000980b7984 */ /* 0x000f220000004800 */
[----:B------:R-:W-:Y:S01]  /*4650*/  ISETP.GE.U32.AND P4, PT, R14, 0x280, PT ;  /* 0x000002800e00780c */ /* 0x000fe20003f86070 */
[----:B------:R-:W-:Y:S02]  /*4660*/  FADD.FTZ R6, RZ, R6 ;  /* 0x00000006ff067221 */ /* 0x000fe40000010000 */
[----:B------:R-:W4:Y:S02]  /*4670*/  LDS R20, [R152.X4+0x2400] ;  /* 0x0024000098147984 */ /* 0x000f240000004800 */
[----:B------:R-:W-:Y:S02]  /*4680*/  FADD.FTZ R6, R6, R15 ;  /* 0x0000000f06067221 */ /* 0x000fe40000010000 */
        /* <DEDUP_REMOVED lines=8> */
[----:B------:R-:W0:Y:S01]  /*4710*/  LDS R25, [R152.X4+0x2c00] ;  /* 0x002c000098197984 */ /* 0x000e220000004800 */
[----:B-1----:R-:W-:-:S03]  /*4720*/  FADD.FTZ R9, RZ, R9 ;  /* 0x00000009ff097221 */ /* 0x002fc60000010000 */
[----:B------:R-:W1:Y:S01]  /*4730*/  LDS R27, [R152.X4+0x2e00] ;  /* 0x002e0000981b7984 */ /* 0x000e620000004800 */
[----:B--2---:R-:W-:-:S03]  /*4740*/  FADD.FTZ R9, R9, R18 ;  /* 0x0000001209097221 */ /* 0x004fc60000010000 */
[----:B------:R-:W2:Y:S01]  /*4750*/  LDS R24, [R152.X4+0x3000] ;  /* 0x0030000098187984 */ /* 0x000ea20000004800 */
[----:B---3--:R-:W-:-:S03]  /*4760*/  FADD.FTZ R10, RZ, R10 ;  /* 0x0000000aff0a7221 */ /* 0x008fc60000010000 */
[----:B------:R-:W3:Y:S01]  /*4770*/  LDS R29, [R152.X4+0x3200] ;  /* 0x00320000981d7984 */ /* 0x000ee20000004800 */
[----:B----4-:R-:W-:-:S03]  /*4780*/  FADD.FTZ R10, R10, R19 ;  /* 0x000000130a0a7221 */ /* 0x010fc60000010000 */
        /* <DEDUP_REMOVED lines=9> */
[----:B------:R-:W-:-:S03]  /*4820*/  FADD.FTZ R2, R2, R23 ;  /* 0x0000001702027221 */ /* 0x000fc60000010000 */
[----:B------:R-:W-:Y:S01]  /*4830*/  LDS R30, [R152.X4+0x3e00] ;  /* 0x003e0000981e7984 */ /* 0x000fe20000004800 */
[----:B------:R-:W-:-:S03]  /*4840*/  FADD.FTZ R3, R3, R22 ;  /* 0x0000001603037221 */ /* 0x000fc60000010000 */
[----:B------:R-:W4:Y:S01]  /*4850*/  LDS R37, [R152.X4+0x4000] ;  /* 0x0040000098257984 */ /* 0x000f220000004800 */
[----:B0-----:R-:W-:-:S03]  /*4860*/  FADD.FTZ R4, R4, R25 ;  /* 0x0000001904047221 */ /* 0x001fc60000010000 */
[----:B------:R-:W0:Y:S01]  /*4870*/  LDS R39, [R152.X4+0x4200] ;  /* 0x0042000098277984 */ /* 0x000e220000004800 */
[----:B-1----:R-:W-:-:S03]  /*4880*/  FADD.FTZ R6, R6, R27 ;  /* 0x0000001b06067221 */ /* 0x002fc60000010000 */
        /* <DEDUP_REMOVED lines=8> */
[----:B------:R-:W4:Y:S01]  /*4910*/  LDS R36, [R152.X4+0x4c00] ;  /* 0x004c000098247984 */ /* 0x000f220000004800 */
[----:B------:R-:W-:-:S03]  /*4920*/  FADD.FTZ R11, R11, R28 ;  /* 0x0000001c0b0b7221 */ /* 0x000fc60000010000 */
[----:B------:R-:W4:Y:S01]  /*4930*/  LDS R53, [R152.X4+0x4e00] ;  /* 0x004e000098357984 */ /* 0x000f220000004800 */
[----:B------:R-:W-:-:S03]  /*4940*/  FADD.FTZ R12, R12, R33 ;  /* 0x000000210c0c7221 */ /* 0x000fc60000010000 */
[----:B------:R-:W-:Y:S01]  /*4950*/  BAR.SYNC.DEFER_BLOCKING 0x0 ;  /* 0x0000000000007b1d */ /* 0x000fe20000010000 */
[----:B------:R-:W-:Y:S02]  /*4960*/  FADD.FTZ R35, R2, R35 ;  /* 0x0000002302237221 */ /* 0x000fe40000010000 */
[----:B------:R-:W-:Y:S02]  /*4970*/  FADD.FTZ R37, R4, R37 ;  /* 0x0000002504257221 */ /* 0x000fe40000010000 */
[----:B0-----:R-:W-:Y:S02]  /*4980*/  FADD.FTZ R39, R6, R39 ;  /* 0x0000002706277221 */ /* 0x001fe40000010000 */
[----:B-1----:R-:W-:Y:S02]  /*4990*/  FADD.FTZ R7, R7, R32 ;  /* 0x0000002007077221 */ /* 0x002fe40000010000 */
[----:B--2---:R-:W-:Y:S01]  /*49a0*/  FADD.FTZ R49, R8, R49 ;  /* 0x0000003108317221 */ /* 0x004fe20000010000 */
[----:B------:R0:W-:Y:S01]  /*49b0*/  STS.128 [R0], R40 ;  /* 0x0000002800007388 */ /* 0x0001e20000000c00 */
[----:B---3--:R-:W-:-:S03]  /*49c0*/  FADD.FTZ R9, R9, R34 ;  /* 0x0000002209097221 */ /* 0x008fc60000010000 */
[----:B------:R-:W-:Y:S01]  /*49d0*/  STS.128 [R0+0x10], R44 ;  /* 0x0000102c00007388 */ /* 0x000fe20000000c00 */
[----:B----4-:R-:W-:-:S03]  /*49e0*/  FADD.FTZ R51, R10, R51 ;  /* 0x000000330a337221 */ /* 0x010fc60000010000 */
[----:B------:R-:W-:Y:S01]  /*49f0*/  STS.128 [R0+0x400], R124 ;  /* 0x0004007c00007388 */ /* 0x000fe20000000c00 */
[----:B------:R-:W-:-:S03]  /*4a00*/  FADD.FTZ R11, R11, R36 ;  /* 0x000000240b0b7221 */ /* 0x000fc60000010000 */
[----:B------:R-:W-:Y:S01]  /*4a10*/  STS.128 [R0+0x410], R92 ;  /* 0x0004105c00007388 */ /* 0x000fe20000000c00 */
[----:B------:R-:W-:-:S03]  /*4a20*/  FADD.FTZ R53, R12, R53 ;  /* 0x000000350c357221 */ /* 0x000fc60000010000 */
[----:B------:R1:W-:Y:S04]  /*4a30*/  STS.128 [R0+0x800], R60 ;  /* 0x0008003c00007388 */ /* 0x0003e80000000c00 */
[----:B------:R-:W-:Y:S04]  /*4a40*/  STS.128 [R0+0x810], R64 ;  /* 0x0008104000007388 */ /* 0x000fe80000000c00 */
[----:B------:R-:W-:Y:S04]  /*4a50*/  STS.128 [R0+0xc00], R68 ;  /* 0x000c004400007388 */ /* 0x000fe80000000c00 */
[----:B------:R-:W-:Y:S04]  /*4a60*/  STS.128 [R0+0xc10], R72 ;  /* 0x000c104800007388 */ /* 0x000fe80000000c00 */
[----:B------:R-:W-:Y:S04]  /*4a70*/  STS.128 [R0+0x1000], R76 ;  /* 0x0010004c00007388 */ /* 0x000fe80000000c00 */
[----:B------:R-:W-:Y:S04]  /*4a80*/  STS.128 [R0+0x1010], R80 ;  /* 0x0010105000007388 */ /* 0x000fe80000000c00 */
[----:B------:R-:W-:Y:S06]  /*4a90*/  BAR.SYNC.DEFER_BLOCKING 0x0 ;  /* 0x0000000000007b1d */ /* 0x000fec0000010000 */
[----:B0-----:R-:W1:Y:S04]  /*4aa0*/  S2R R42, SR_CTAID.X ;  /* 0x00000000002a7919 */ /* 0x001e680000002500 */
[----:B------:R-:W0:Y:S04]  /*4ab0*/  LDS R38, [R152.X4] ;  /* 0x0000000098267984 */ /* 0x000e280000004800 */
[----:B------:R-:W2:Y:S01]  /*4ac0*/  LDS R43, [R152.X4+0x1400] ;  /* 0x00140000982b7984 */ /* 0x000ea20000004800 */
[----:B-1----:R-:W-:-:S03]  /*4ad0*/  IMAD R61, R42, c[0x0][0x168], RZ ;  /* 0x00005a002a3d7a24 */ /* 0x002fc600078e02ff */
[----:B------:R-:W1:Y:S02]  /*4ae0*/  LDS R47, [R152.X4+0x2800] ;  /* 0x00280000982f7984 */ /* 0x000e640000004800 */
[----:B------:R-:W-:Y:S02]  /*4af0*/  IADD3 R42, P0, R61, R152, RZ ;  /* 0x000000983d2a7210 */ /* 0x000fe40007f1e0ff */
[----:B------:R-:W3:Y:S02]  /*4b00*/  LDS R57, [R152.X4+0x3c00] ;  /* 0x003c000098397984 */ /* 0x000ee40000004800 */
[----:B------:R-:W-:Y:S02]  /*4b10*/  IADD3.X R13, RZ, RZ, RZ, P0, !PT ;  /* 0x000000ffff0d7210 */ /* 0x000fe400007fe4ff */
[----:B------:R-:W4:Y:S01]  /*4b20*/  LDS R40, [R152.X4+0x200] ;  /* 0x0002000098287984 */ /* 0x000f220000004800 */
[----:B------:R-:W-:Y:S02]  /*4b30*/  LOP3.LUT P0, RZ, R14, 0xffffff80, RZ, 0xc0, !PT ;  /* 0xffffff800eff7812 */ /* 0x000fe4000780c0ff */
[C---:B------:R-:W-:Y:S01]  /*4b40*/  SHF.L.U64.HI R22, R42.reuse, 0x2, R13 ;  /* 0x000000022a167819 */ /* 0x040fe2000001020d */
[----:B------:R-:W4:Y:S01]  /*4b50*/  LDS R45, [R152.X4+0x1600] ;  /* 0x00160000982d7984 */ /* 0x000f220000004800 */
[----:B------:R-:W-:Y:S01]  /*4b60*/  SHF.L.U32 R42, R42, 0x2, RZ ;  /* 0x000000022a2a7819 */ /* 0x000fe200000006ff */
[----:B------:R-:W-:-:S02]  /*4b70*/  FADD.FTZ R13, R3, R30 ;  /* 0x0000001e030d7221 */ /* 0x000fc40000010000 */
[----:B------:R-:W4:Y:S01]  /*4b80*/  LDS R41, [R152.X4+0x400] ;  /* 0x0004000098297984 */ /* 0x000f220000004800 */
[C---:B------:R-:W-:Y:S02]  /*4b90*/  IADD3 R44, P1, R42.reuse, c[0x0][0x228], RZ ;  /* 0x00008a002a2c7a10 */ /* 0x040fe40007f3e0ff */
[----:B------:R-:W-:Y:S01]  /*4ba0*/  IADD3 R42, P2, R42, c[0x0][0x220], RZ ;  /* 0x000088002a2a7a10 */ /* 0x000fe20007f5e0ff */
[----:B------:R-:W4:Y:S02]  /*4bb0*/  LDS R55, [R152.X4+0x2a00] ;  /* 0x002a000098377984 */ /* 0x000f240000004800 */
[----:B------:R-:W-:Y:S02]  /*4bc0*/  @P0 MOV R2, R44 ;  /* 0x0000002c00020202 */ /* 0x000fe40000000f00 */
[----:B------:R-:W4:Y:S04]  /*4bd0*/  LDS R0, [R152.X4+0x1800] ;  /* 0x0018000098007984 */ /* 0x000f280000004800 */
[----:B------:R-:W4:Y:S04]  /*4be0*/  LDS R59, [R152.X4+0x3e00] ;  /* 0x003e0000983b7984 */ /* 0x000f280000004800 */
[----:B------:R-:W4:Y:S01]  /*4bf0*/  LDS R5, [R152.X4+0x2c00] ;  /* 0x002c000098057984 */ /* 0x000f220000004800 */
[----:B0-----:R-:W-:-:S03]  /*4c00*/  FADD.FTZ R38, RZ, R38 ;  /* 0x00000026ff267221 */ /* 0x001fc60000010000 */
[----:B------:R-:W0:Y:S01]  /*4c10*/  LDS R23, [R152.X4+0x4000] ;  /* 0x0040000098177984 */ /* 0x000e220000004800 */
[----:B--2---:R-:W-:Y:S01]  /*4c20*/  FADD.FTZ R38, R38, R43 ;  /* 0x0000002b26267221 */ /* 0x004fe20000010000 */
[----:B------:R-:W-:Y:S02]  /*4c30*/  IADD3.X R43, R22, c[0x0][0x224], RZ, P2, !PT ;  /* 0x00008900162b7a10 */ /* 0x000fe400017fe4ff */
[----:B------:R-:W-:Y:S01]  /*4c40*/  @P0 IADD3 R44, P2, R44, 0x200, RZ ;  /* 0x000002002c2c0810 */ /* 0x000fe20007f5e0ff */
[----:B-1----:R-:W-:Y:S01]  /*4c50*/  FADD.FTZ R38, R38, R47 ;  /* 0x0000002f26267221 */ /* 0x002fe20000010000 */
[----:B------:R-:W-:Y:S01]  /*4c60*/  IADD3.X R47, R22, c[0x0][0x22c], RZ, P1, !PT ;  /* 0x00008b00162f7a10 */ /* 0x000fe20000ffe4ff */
[----:B------:R-:W-:Y:S01]  /*4c70*/  LDS R25, [R152.X4+0x2e00] ;  /* 0x002e000098197984 */ /* 0x000fe20000004800 */
[----:B------:R-:W-:Y:S01]  /*4c80*/  ISETP.GE.U32.AND P1, PT, R14, 0x100, PT ;  /* 0x000001000e00780c */ /* 0x000fe20003f26070 */
[----:B---3--:R-:W-:Y:S02]  /*4c90*/  FADD.FTZ R57, R38, R57 ;  /* 0x0000003926397221 */ /* 0x008fe40000010000 */
[----:B------:R-:W-:Y:S01]  /*4ca0*/  @P0 IMAD.MOV.U32 R3, RZ, RZ, R47 ;  /* 0x000000ffff030224 */ /* 0x000fe200078e002f */
[----:B------:R-:W-:Y:S01]  /*4cb0*/  @P0 IADD3.X R47, RZ, R47, RZ, P2, !PT ;  /* 0x0000002fff2f0210 */ /* 0x000fe200017fe4ff */
[----:B----4-:R-:W-:Y:S01]  /*4cc0*/  FADD.FTZ R40, RZ, R40 ;  /* 0x00000028ff287221 */ /* 0x010fe20000010000 */
[----:B------:R-:W-:Y:S03]  /*4cd0*/  LDS R22, [R152.X4+0x1c00] ;  /* 0x001c000098167984 */ /* 0x000fe60000004800 */
[----:B------:R-:W-:Y:S01]  /*4ce0*/  FADD.FTZ R40, R40, R45 ;  /* 0x0000002d28287221 */ /* 0x000fe20000010000 */
[----:B------:R1:W-:Y:S01]  /*4cf0*/  @P0 STG.E [R2.64], R57 ;  /* 0x0000003902000986 */ /* 0x0003e2000c101904 */
[----:B------:R-:W-:-:S03]  /*4d00*/  FADD.FTZ R41, RZ, R41 ;  /* 0x00000029ff297221 */ /* 0x000fc60000010000 */
[----:B------:R-:W-:Y:S01]  /*4d10*/  LDS R30, [R152.X4+0x3000] ;  /* 0x00300000981e7984 */ /* 0x000fe20000004800 */
[----:B------:R-:W-:-:S03]  /*4d20*/  FADD.FTZ R40, R40, R55 ;  /* 0x0000003728287221 */ /* 0x000fc60000010000 */
[----:B------:R-:W-:Y:S01]  /*4d30*/  LDS R17, [R152.X4+0x1e00] ;  /* 0x001e000098117984 */ /* 0x000fe20000004800 */
[----:B------:R-:W-:Y:S01]  /*4d40*/  FADD.FTZ R0, R41, R0 ;  /* 0x0000000029007221 */ /* 0x000fe20000010000 */
[----:B-1----:R-:W-:Y:S02]  /*4d50*/  @P0 MOV R2, R42 ;  /* 0x0000002a00020202 */ /* 0x002fe40000000f00 */
[----:B------:R-:W-:Y:S01]  /*4d60*/  LDS R19, [R152.X4+0x3200] ;  /* 0x0032000098137984 */ /* 0x000fe20000004800 */
[----:B------:R-:W-:Y:S01]  /*4d70*/  @P0 MOV R3, R43 ;  /* 0x0000002b00030202 */ /* 0x000fe20000000f00 */
[----:B------:R-:W-:Y:S01]  /*4d80*/  FADD.FTZ R59, R40, R59 ;  /* 0x0000003b283b7221 */ /* 0x000fe20000010000 */
[----:B------:R-:W-:Y:S01]  /*4d90*/  @P0 IADD3 R42, P3, R42, 0x200, RZ ;  /* 0x000002002a2a0810 */ /* 0x000fe20007f7e0ff */
[----:B------:R-:W-:Y:S01]  /*4da0*/  LDS R27, [R152.X4+0x4600] ;  /* 0x00460000981b7984 */ /* 0x000fe20000004800 */
[----:B------:R-:W-:Y:S02]  /*4db0*/  FADD.FTZ R0, R0, R5 ;  /* 0x0000000500007221 */ /* 0x000fe40000010000 */
[----:B------:R-:W-:Y:S01]  /*4dc0*/  @P1 MOV R4, R42 ;  /* 0x0000002a00041202 */ /* 0x000fe20000000f00 */
[----:B------:R1:W-:Y:S01]  /*4dd0*/  @P0 STG.E [R2.64], R35 ;  /* 0x0000002302000986 */ /* 0x0003e2000c101904 */
[----:B------:R-:W-:Y:S01]  /*4de0*/  @P0 IMAD.X R43, RZ, RZ, R43, P3 ;  /* 0x000000ffff2b0224 */ /* 0x000fe200018e062b */
[----:B------:R-:W-:Y:S01]  /*4df0*/  @P1 IADD3 R42, P2, R42, 0x200, RZ ;  /* 0x000002002a2a1810 */ /* 0x000fe20007f5e0ff */
[----:B0-----:R-:W-:Y:S01]  /*4e00*/  FADD.FTZ R23, R0, R23 ;  /* 0x0000001700177221 */ /* 0x001fe20000010000 */
[----:B------:R-:W-:Y:S01]  /*4e10*/  LDS R35, [R152.X4+0x4200] ;  /* 0x0042000098237984 */ /* 0x000fe20000004800 */
[----:B------:R-:W-:Y:S01]  /*4e20*/  @P1 IMAD.MOV.U32 R5, RZ, RZ, R43 ;  /* 0x000000ffff051224 */ /* 0x000fe200078e002b */
[----:B------:R-:W-:-:S02]  /*4e30*/  @P1 IADD3.X R43, RZ, R43, RZ, P2, !PT ;  /* 0x0000002bff2b1210 */ /* 0x000fc400017fe4ff */
[----:B------:R-:W0:Y:S01]  /*4e40*/  LDS R0, [R152.X4+0x600] ;  /* 0x0006000098007984 */ /* 0x000e220000004800 */
[C---:B------:R-:W-:Y:S02]  /*4e50*/  ISETP.GE.U32.AND P3, PT, R14.reuse, 0x300, PT ;  /* 0x000003000e00780c */ /* 0x040fe40003f66070 */
[----:B------:R-:W-:Y:S01]  /*4e60*/  ISETP.GE.U32.AND P2, PT, R14, 0x380, PT ;  /* 0x000003800e00780c */ /* 0x000fe20003f46070 */
[----:B------:R-:W2:Y:S01]  /*4e70*/  LDS R15, [R152.X4+0xc00] ;  /* 0x000c0000980f7984 */ /* 0x000ea20000004800 */
[----:B-1----:R-:W-:Y:S02]  /*4e80*/  @P1 MOV R2, R44 ;  /* 0x0000002c00021202 */ /* 0x002fe40000000f00 */
[----:B------:R-:W-:Y:S01]  /*4e90*/  @P1 IADD3 R44, P0, R44, 0x200, RZ ;  /* 0x000002002c2c1810 */ /* 0x000fe20007f1e0ff */
[----:B------:R-:W1:Y:S01]  /*4ea0*/  LDS R16, [R152.X4+0x2000] ;  /* 0x0020000098107984 */ /* 0x000e620000004800 */
[-C--:B------:R-:W-:Y:S02]  /*4eb0*/  @P1 MOV R3, R47.reuse ;  /* 0x0000002f00031202 */ /* 0x080fe40000000f00 */
[----:B------:R-:W-:Y:S01]  /*4ec0*/  @P1 IADD3.X R47, RZ, R47, RZ, P0, !PT ;  /* 0x0000002fff2f1210 */ /* 0x000fe200007fe4ff */
[----:B------:R-:W3:Y:S01]  /*4ed0*/  LDS R18, [R152.X4+0x3400] ;  /* 0x0034000098127984 */ /* 0x000ee20000004800 */
[----:B------:R-:W-:-:S03]  /*4ee0*/  ISETP.GE.U32.AND P0, PT, R14, 0x200, PT ;  /* 0x000002000e00780c */ /* 0x000fc60003f06070 */
[----:B------:R4:W-:Y:S04]  /*4ef0*/  @P1 STG.E [R2.64], R59 ;  /* 0x0000003b02001986 */ /* 0x0009e8000c101904 */
[----:B------:R-:W-:Y:S04]  /*4f00*/  @P1 STG.E [R4.64], R13 ;  /* 0x0000000d04001986 */ /* 0x000fe8000c101904 */
[----:B------:R-:W3:Y:S01]  /*4f10*/  LDS R13, [R152.X4+0x800] ;  /* 0x00080000980d7984 */ /* 0x000ee20000004800 */
[----:B----4-:R-:W-:Y:S01]  /*4f20*/  @P5 MOV R2, R44 ;  /* 0x0000002c00025202 */ /* 0x010fe20000000f00 */
[----:B------:R-:W-:Y:S01]  /*4f30*/  @P5 IMAD.MOV.U32 R3, RZ, RZ, R47 ;  /* 0x000000ffff035224 */ /* 0x000fe200078e002f */
[----:B------:R-:W-:Y:S01]  /*4f40*/  @P5 IADD3 R44, P1, R44, 0x200, RZ ;  /* 0x000002002c2c5810 */ /* 0x000fe20007f3e0ff */
[----:B------:R-:W4:Y:S03]  /*4f50*/  LDS R10, [R152.X4+0x4800] ;  /* 0x00480000980a7984 */ /* 0x000f260000004800 */
[----:B------:R-:W-:Y:S01]  /*4f60*/  @P5 IADD3.X R47, RZ, R47, RZ, P1, !PT ;  /* 0x0000002fff2f5210 */ /* 0x000fe20000ffe4ff */
[----:B------:R1:W-:Y:S01]  /*4f70*/  @P5 STG.E [R2.64], R23 ;  /* 0x0000001702005986 */ /* 0x0003e2000c101904 */
[----:B------:R-:W-:-:S03]  /*4f80*/  ISETP.GE.U32.AND P1, PT, R14, 0x400, PT ;  /* 0x000004000e00780c */ /* 0x000fc60003f26070 */
[----:B------:R-:W4:Y:S01]  /*4f90*/  LDS R23, [R152.X4+0x1a00] ;  /* 0x001a000098177984 */ /* 0x000f220000004800 */
[----:B0-----:R-:W-:-:S03]  /*4fa0*/  FADD.FTZ R0, RZ, R0 ;  /* 0x00000000ff007221 */ /* 0x001fc60000010000 */
[----:B------:R-:W0:Y:S01]  /*4fb0*/  LDS R6, [R152.X4+0x1000] ;  /* 0x0010000098067984 */ /* 0x000e220000004800 */
[----:B--2---:R-:W-:Y:S01]  /*4fc0*/  FADD.FTZ R15, RZ, R15 ;  /* 0x0000000fff0f7221 */ /* 0x004fe20000010000 */
[----:B-1----:R-:W-:Y:S02]  /*4fd0*/  @P5 MOV R2, R42 ;  /* 0x0000002a00025202 */ /* 0x002fe40000000f00 */
[----:B------:R-:W-:Y:S01]  /*4fe0*/  LDS R21, [R152.X4+0x3600] ;  /* 0x0036000098157984 */ /* 0x000fe20000004800 */
[----:B------:R-:W-:Y:S01]  /*4ff0*/  @P5 MOV R3, R43 ;  /* 0x0000002b00035202 */ /* 0x000fe20000000f00 */
[----:B------:R-:W-:Y:S01]  /*5000*/  FADD.FTZ R15, R15, R16 ;  /* 0x000000100f0f7221 */ /* 0x000fe20000010000 */
[----:B------:R-:W-:Y:S01]  /*5010*/  @P5 IADD3 R42, P6, R42, 0x200, RZ ;  /* 0x000002002a2a5810 */ /* 0x000fe20007fde0ff */
[----:B------:R-:W-:Y:S02]  /*5020*/  LDS R29, [R152.X4+0x4a00] ;  /* 0x004a0000981d7984 */ /* 0x000fe40000004800 */
[----:B---3--:R-:W-:Y:S01]  /*5030*/  FADD.FTZ R15, R15, R18 ;  /* 0x000000120f0f7221 */ /* 0x008fe20000010000 */
[----:B------:R-:W-:Y:S01]  /*5040*/  @P0 MOV R4, R42 ;  /* 0x0000002a00040202 */ /* 0x000fe20000000f00 */
[----:B------:R1:W-:Y:S01]  /*5050*/  @P5 STG.E [R2.64], R37 ;  /* 0x0000002502005986 */ /* 0x0003e2000c101904 */
[----:B------:R-:W-:Y:S01]  /*5060*/  @P5 IMAD.X R43, RZ, RZ, R43, P6 ;  /* 0x000000ffff2b5224 */ /* 0x000fe200030e062b */
[----:B------:R-:W-:-:S02]  /*5070*/  ISETP.GE.U32.AND P5, PT, R14, 0x480, PT ;  /* 0x000004800e00780c */ /* 0x000fc40003fa6070 */
[----:B------:R-:W2:Y:S01]  /*5080*/  LDS R37, [R152.X4+0x4400] ;  /* 0x0044000098257984 */ /* 0x000ea20000004800 */
[----:B------:R-:W-:Y:S02]  /*5090*/  @P0 IMAD.MOV.U32 R5, RZ, RZ, R43 ;  /* 0x000000ffff050224 */ /* 0x000fe400078e002b */
[----:B------:R-:W-:Y:S01]  /*50a0*/  FADD.FTZ R13, RZ, R13 ;  /* 0x0000000dff0d7221 */ /* 0x000fe20000010000 */
[----:B------:R-:W3:Y:S01]  /*50b0*/  LDS R8, [R152.X4+0x1200] ;  /* 0x0012000098087984 */ /* 0x000ee20000004800 */
[----:B-1----:R-:W-:Y:S02]  /*50c0*/  @P0 MOV R2, R44 ;  /* 0x0000002c00020202 */ /* 0x002fe40000000f00 */
[----:B------:R-:W-:Y:S01]  /*50d0*/  FADD.FTZ R13, R13, R22 ;  /* 0x000000160d0d7221 */ /* 0x000fe20000010000 */
[----:B------:R-:W-:Y:S01]  /*50e0*/  @P0 IADD3 R44, P6, R44, 0x200, RZ ;  /* 0x000002002c2c0810 */ /* 0x000fe20007fde0ff */
[----:B------:R-:W-:Y:S01]  /*50f0*/  LDS R31, [R152.X4+0x4c00] ;  /* 0x004c0000981f7984 */ /* 0x000fe20000004800 */
[-C--:B------:R-:W-:Y:S01]  /*5100*/  @P0 MOV R3, R47.reuse ;  /* 0x0000002f00030202 */ /* 0x080fe20000000f00 */
[----:B------:R-:W-:Y:S01]  /*5110*/  FADD.FTZ R30, R13, R30 ;  /* 0x0000001e0d1e7221 */ /* 0x000fe20000010000 */
[----:B------:R-:W-:Y:S01]  /*5120*/  @P0 IADD3.X R47, RZ, R47, RZ, P6, !PT ;  /* 0x0000002fff2f0210 */ /* 0x000fe200037fe4ff */
[----:B------:R-:W-:Y:S01]  /*5130*/  LDS R13, [R152.X4+0x2200] ;  /* 0x00220000980d7984 */ /* 0x000fe20000004800 */
[----:B------:R-:W-:Y:S01]  /*5140*/  @P0 IADD3 R42, P6, R42, 0x200, RZ ;  /* 0x000002002a2a0810 */ /* 0x000fe20007fde0ff */
[----:B----4-:R-:W-:-:S02]  /*5150*/  FADD.FTZ R15, R15, R10 ;  /* 0x0000000a0f0f7221 */ /* 0x010fc40000010000 */
[----:B------:R-:W-:Y:S01]  /*5160*/  FADD.FTZ R0, R0, R23 ;  /* 0x0000001700007221 */ /* 0x000fe20000010000 */
[----:B------:R-:W-:Y:S01]  /*5170*/  @P0 IADD3.X R43, RZ, R43, RZ, P6, !PT ;  /* 0x0000002bff2b0210 */ /* 0x000fe200037fe4ff */
[----:B------:R-:W-:Y:S01]  /*5180*/  LDS R23, [R152.X4+0x3800] ;  /* 0x0038000098177984 */ /* 0x000fe20000004800 */
[----:B------:R-:W-:Y:S01]  /*5190*/  ISETP.GE.U32.AND P6, PT, R14, 0x500, PT ;  /* 0x000005000e00780c */ /* 0x000fe20003fc6070 */
[----:B------:R-:W-:Y:S02]  /*51a0*/  FADD.FTZ R0, R0, R25 ;  /* 0x0000001900007221 */ /* 0x000fe40000010000 */
[----:B------:R-:W1:Y:S01]  /*51b0*/  LDS R14, [R152.X4+0xa00] ;  /* 0x000a0000980e7984 */ /* 0x000e620000004800 */
[----:B0-----:R-:W-:Y:S02]  /*51c0*/  FADD.FTZ R6, RZ, R6 ;  /* 0x00000006ff067221 */ /* 0x001fe40000010000 */
[----:B------:R-:W-:Y:S01]  /*51d0*/  FADD.FTZ R35, R0, R35 ;  /* 0x0000002300237221 */ /* 0x000fe20000010000 */
[----:B------:R-:W-:Y:S04]  /*51e0*/  LDS R25, [R152.X4+0x3a00] ;  /* 0x003a000098197984 */ /* 0x000fe80000004800 */
[----:B------:R-:W0:Y:S04]  /*51f0*/  LDS R0, [R152.X4+0xe00] ;  /* 0x000e000098007984 */ /* 0x000e280000004800 */
[----:B------:R4:W-:Y:S01]  /*5200*/  @P0 STG.E [R2.64], R35 ;  /* 0x0000002302000986 */ /* 0x0009e2000c101904 */
[----:B--2---:R-:W-:-:S03]  /*5210*/  FADD.FTZ R37, R30, R37 ;  /* 0x000000251e257221 */ /* 0x004fc60000010000 */
[----:B------:R-:W-:Y:S04]  /*5220*/  @P0 STG.E [R4.64], R39 ;  /* 0x0000002704000986 */ /* 0x000fe8000c101904 */
[----:B------:R-:W-:Y:S01]  /*5230*/  LDS R33, [R152.X4+0x4e00] ;  /* 0x004e000098217984 */ /* 0x000fe20000004800 */
[----:B---3--:R-:W-:Y:S01]  /*5240*/  FADD.FTZ R8, RZ, R8 ;  /* 0x00000008ff087221 */ /* 0x008fe20000010000 */
[----:B----4-:R-:W-:Y:S01]  /*5250*/  @P4 MOV R2, R44 ;  /* 0x0000002c00024202 */ /* 0x010fe20000000f00 */
[----:B------:R-:W-:Y:S01]  /*5260*/  @P4 IMAD.MOV.U32 R3, RZ, RZ, R47 ;  /* 0x000000ffff034224 */ /* 0x000fe200078e002f */
[----:B------:R-:W-:-:S04]  /*5270*/  @P4 IADD3 R44, P0, R44, 0x200, RZ ;  /* 0x000002002c2c4810 */ /* 0x000fc80007f1e0ff */
[----:B------:R2:W-:Y:S01]  /*5280*/  @P4 STG.E [R2.64], R37 ;  /* 0x0000002502004986 */ /* 0x0005e2000c101904 */
[----:B------:R-:W-:Y:S01]  /*5290*/  @P4 IADD3.X R47, RZ, R47, RZ, P0, !PT ;  /* 0x0000002fff2f4210 */ /* 0x000fe200007fe4ff */
[----:B-1----:R-:W-:Y:S01]  /*52a0*/  FADD.FTZ R14, RZ, R14 ;  /* 0x0000000eff0e7221 */ /* 0x002fe20000010000 */
[----:B--2---:R-:W-:-:S03]  /*52b0*/  @P4 MOV R2, R42 ;  /* 0x0000002a00024202 */ /* 0x004fc60000000f00 */
[----:B------:R-:W-:Y:S01]  /*52c0*/  FADD.FTZ R14, R14, R17 ;  /* 0x000000110e0e7221 */ /* 0x000fe20000010000 */
[-C--:B------:R-:W-:Y:S01]  /*52d0*/  @P4 MOV R3, R43.reuse ;  /* 0x0000002b00034202 */ /* 0x080fe20000000f00 */
[----:B------:R-:W1:Y:S01]  /*52e0*/  LDS R17, [R152.X4+0x2400] ;  /* 0x0024000098117984 */ /* 0x000e620000004800 */
[----:B------:R-:W-:Y:S01]  /*52f0*/  @P4 IADD3 R42, P0, R42, 0x200, RZ ;  /* 0x000002002a2a4810 */ /* 0x000fe20007f1e0ff */
[----:B------:R-:W-:Y:S02]  /*5300*/  FADD.FTZ R14, R14, R19 ;  /* 0x000000130e0e7221 */ /* 0x000fe40000010000 */
[----:B------:R-:W2:Y:S01]  /*5310*/  LDS R19, [R152.X4+0x2600] ;  /* 0x0026000098137984 */ /* 0x000ea20000004800 */
[----:B------:R-:W-:Y:S01]  /*5320*/  @P4 IADD3.X R43, RZ, R43, RZ, P0, !PT ;  /* 0x0000002bff2b4210 */ /* 0x000fe200007fe4ff */
[----:B------:R-:W-:Y:S02]  /*5330*/  FADD.FTZ R27, R14, R27 ;  /* 0x0000001b0e1b7221 */ /* 0x000fe40000010000 */
[----:B------:R3:W-:Y:S01]  /*5340*/  @P4 STG.E [R2.64], R7 ;  /* 0x0000000702004986 */ /* 0x0007e2000c101904 */
[----:B0-----:R-:W-:-:S04]  /*5350*/  FADD.FTZ R0, RZ, R0 ;  /* 0x00000000ff007221 */ /* 0x001fc80000010000 */
[----:B------:R-:W-:-:S04]  /*5360*/  FADD.FTZ R0, R0, R13 ;  /* 0x0000000d00007221 */ /* 0x000fc80000010000 */
[----:B------:R-:W-:Y:S02]  /*5370*/  FADD.FTZ R0, R0, R21 ;  /* 0x0000001500007221 */ /* 0x000fe40000010000 */
[----:B---3--:R-:W-:Y:S01]  /*5380*/  @P3 IMAD.MOV.U32 R2, RZ, RZ, R44 ;  /* 0x000000ffff023224 */ /* 0x008fe200078e002c */
[----:B------:R-:W-:Y:S01]  /*5390*/  @P3 MOV R3, R47 ;  /* 0x0000002f00033202 */ /* 0x000fe20000000f00 */
[----:B------:R-:W-:Y:S01]  /*53a0*/  FADD.FTZ R29, R0, R29 ;  /* 0x0000001d001d7221 */ /* 0x000fe20000010000 */
[----:B------:R-:W-:-:S03]  /*53b0*/  @P3 IADD3 R44, P0, R44, 0x200, RZ ;  /* 0x000002002c2c3810 */ /* 0x000fc60007f1e0ff */
[----:B------:R0:W-:Y:S01]  /*53c0*/  @P3 STG.E [R2.64], R27 ;  /* 0x0000001b02003986 */ /* 0x0001e2000c101904 */
[----:B------:R-:W-:Y:S02]  /*53d0*/  @P3 IADD3.X R47, RZ, R47, RZ, P0, !PT ;  /* 0x0000002fff2f3210 */ /* 0x000fe400007fe4ff */
[----:B0-----:R-:W-:Y:S01]  /*53e0*/  @P3 MOV R2, R42 ;  /* 0x0000002a00023202 */ /* 0x001fe20000000f00 */
[----:B------:R-:W-:Y:S01]  /*53f0*/  @P3 IMAD.MOV.U32 R3, RZ, RZ, R43 ;  /* 0x000000ffff033224 */ /* 0x000fe200078e002b */
[----:B------:R-:W-:Y:S01]  /*5400*/  @P3 IADD3 R42, P4, R42, 0x200, RZ ;  /* 0x000002002a2a3810 */ /* 0x000fe20007f9e0ff */
[----:B-1----:R-:W-:-:S03]  /*5410*/  FADD.FTZ R6, R6, R17 ;  /* 0x0000001106067221 */ /* 0x002fc60000010000 */
[----:B------:R0:W-:Y:S01]  /*5420*/  @P3 STG.E [R2.64], R49 ;  /* 0x0000003102003986 */ /* 0x0001e2000c101904 */
[----:B------:R-:W-:Y:S01]  /*5430*/  @P3 IADD3.X R43, RZ, R43, RZ, P4, !PT ;  /* 0x0000002bff2b3210 */ /* 0x000fe200027fe4ff */
[----:B------:R-:W-:Y:S02]  /*5440*/  FADD.FTZ R6, R6, R23 ;  /* 0x0000001706067221 */ /* 0x000fe40000010000 */
[----:B--2---:R-:W-:Y:S02]  /*5450*/  FADD.FTZ R8, R8, R19 ;  /* 0x0000001308087221 */ /* 0x004fe40000010000 */
[----:B------:R-:W-:Y:S02]  /*5460*/  FADD.FTZ R31, R6, R31 ;  /* 0x0000001f061f7221 */ /* 0x000fe40000010000 */
[----:B------:R-:W-:Y:S01]  /*5470*/  FADD.FTZ R8, R8, R25 ;  /* 0x0000001908087221 */ /* 0x000fe20000010000 */
[----:B0-----:R-:W-:Y:S01]  /*5480*/  @P2 MOV R2, R44 ;  /* 0x0000002c00022202 */ /* 0x001fe20000000f00 */
[----:B------:R-:W-:Y:S01]  /*5490*/  @P2 IMAD.MOV.U32 R3, RZ, RZ, R47 ;  /* 0x000000ffff032224 */ /* 0x000fe200078e002f */
[----:B------:R-:W-:Y:S01]  /*54a0*/  @P2 IADD3 R44, P0, R44, 0x200, RZ ;  /* 0x000002002c2c2810 */ /* 0x000fe20007f1e0ff */
[----:B------:R-:W-:-:S03]  /*54b0*/  FADD.FTZ R33, R8, R33 ;  /* 0x0000002108217221 */ /* 0x000fc60000010000 */
[----:B------:R0:W-:Y:S01]  /*54c0*/  @P2 STG.E [R2.64], R15 ;  /* 0x0000000f02002986 */ /* 0x0001e2000c101904 */
[----:B------:R-:W-:Y:S02]  /*54d0*/  @P2 IADD3.X R47, RZ, R47, RZ, P0, !PT ;  /* 0x0000002fff2f2210 */ /* 0x000fe400007fe4ff */
[----:B0-----:R-:W-:Y:S02]  /*54e0*/  @P2 MOV R2, R42 ;  /* 0x0000002a00022202 */ /* 0x001fe40000000f00 */
[----:B------:R-:W-:Y:S02]  /*54f0*/  @P2 MOV R3, R43 ;  /* 0x0000002b00032202 */ /* 0x000fe40000000f00 */
[----:B------:R-:W-:-:S03]  /*5500*/  @P2 IADD3 R42, P3, R42, 0x200, RZ ;  /* 0x000002002a2a2810 */ /* 0x000fc60007f7e0ff */
[----:B------:R0:W-:Y:S01]  /*5510*/  @P2 STG.E [R2.64], R9 ;  /* 0x0000000902002986 */ /* 0x0001e2000c101904 */
[----:B------:R-:W-:Y:S01]  /*5520*/  @P1 MOV R4, R42 ;  /* 0x0000002a00041202 */ /* 0x000fe20000000f00 */
[----:B------:R-:W-:Y:S01]  /*5530*/  @P2 IMAD.X R43, RZ, RZ, R43, P3 ;  /* 0x000000ffff2b2224 */ /* 0x000fe200018e062b */
[----:B------:R-:W-:-:S03]  /*5540*/  @P1 IADD3 R42, P2, R42, 0x200, RZ ;  /* 0x000002002a2a1810 */ /* 0x000fc60007f5e0ff */
[----:B------:R-:W-:Y:S01]  /*5550*/  @P1 IMAD.MOV.U32 R5, RZ, RZ, R43 ;  /* 0x000000ffff051224 */ /* 0x000fe200078e002b */
[----:B------:R-:W-:Y:S02]  /*5560*/  @P1 IADD3.X R43, RZ, R43, RZ, P2, !PT ;  /* 0x0000002bff2b1210 */ /* 0x000fe400017fe4ff */
[----:B------:R-:W-:Y:S02]  /*5570*/  @P5 MOV R6, R42 ;  /* 0x0000002a00065202 */ /* 0x000fe40000000f00 */
[----:B------:R-:W-:Y:S02]  /*5580*/  @P5 IADD3 R42, P2, R42, 0x200, RZ ;  /* 0x000002002a2a5810 */ /* 0x000fe40007f5e0ff */
[----:B0-----:R-:W-:Y:S02]  /*5590*/  @P1 MOV R2, R44 ;  /* 0x0000002c00021202 */ /* 0x001fe40000000f00 */
[----:B------:R-:W-:Y:S02]  /*55a0*/  @P1 IADD3 R44, P0, R44, 0x200, RZ ;  /* 0x000002002c2c1810 */ /* 0x000fe40007f1e0ff */
[----:B------:R-:W-:-:S02]  /*55b0*/  @P1 MOV R3, R47 ;  /* 0x0000002f00031202 */ /* 0x000fc40000000f00 */
[----:B------:R-:W-:Y:S02]  /*55c0*/  @P1 IADD3.X R47, RZ, R47, RZ, P0, !PT ;  /* 0x0000002fff2f1210 */ /* 0x000fe400007fe4ff */
[----:B------:R-:W-:Y:S01]  /*55d0*/  @P5 MOV R7, R43 ;  /* 0x0000002b00075202 */ /* 0x000fe20000000f00 */
[----:B------:R0:W-:Y:S01]  /*55e0*/  @P1 STG.E [R2.64], R29 ;  /* 0x0000001d02001986 */ /* 0x0001e2000c101904 */
[----:B------:R-:W-:-:S03]  /*55f0*/  @P5 IMAD.X R43, RZ, RZ, R43, P2 ;  /* 0x000000ffff2b5224 */ /* 0x000fc600010e062b */
[----:B------:R1:W-:Y:S01]  /*5600*/  @P1 STG.E [R4.64], R51 ;  /* 0x0000003304001986 */ /* 0x0003e2000c101904 */
[----:B0-----:R-:W-:Y:S01]  /*5610*/  @P5 MOV R2, R44 ;  /* 0x0000002c00025202 */ /* 0x001fe20000000f00 */
[----:B------:R-:W-:Y:S01]  /*5620*/  @P5 IMAD.MOV.U32 R3, RZ, RZ, R47 ;  /* 0x000000ffff035224 */ /* 0x000fe200078e002f */
[----:B------:R-:W-:Y:S02]  /*5630*/  @P5 IADD3 R44, P0, R44, 0x200, RZ ;  /* 0x000002002c2c5810 */ /* 0x000fe40007f1e0ff */
[----:B-1----:R-:W-:Y:S01]  /*5640*/  MOV R4, R42 ;  /* 0x0000002a00047202 */ /* 0x002fe20000000f00 */
[----:B------:R-:W-:Y:S01]  /*5650*/  IMAD.MOV.U32 R5, RZ, RZ, R43 ;  /* 0x000000ffff057224 */ /* 0x000fe200078e002b */
[----:B------:R-:W-:Y:S01]  /*5660*/  @P5 IADD3.X R47, RZ, R47, RZ, P0, !PT ;  /* 0x0000002fff2f5210 */ /* 0x000fe200007fe4ff */
[----:B------:R0:W-:Y:S04]  /*5670*/  @P5 STG.E [R2.64], R31 ;  /* 0x0000001f02005986 */ /* 0x0001e8000c101904 */
[----:B------:R1:W-:Y:S01]  /*5680*/  @P5 STG.E [R6.64], R11 ;  /* 0x0000000b06005986 */ /* 0x0003e2000c101904 */
[----:B0-----:R-:W-:-:S02]  /*5690*/  MOV R2, R44 ;  /* 0x0000002c00027202 */ /* 0x001fc40000000f00 */
[----:B------:R-:W-:Y:S01]  /*56a0*/  MOV R3, R47 ;  /* 0x0000002f00037202 */ /* 0x000fe20000000f00 */
[----:B------:R-:W-:Y:S06]  /*56b0*/  @!P6 EXIT ;  /* 0x000000000000e94d */ /* 0x000fec0003800000 */
[----:B------:R-:W-:Y:S04]  /*56c0*/  STG.E [R2.64], R33 ;  /* 0x0000002102007986 */ /* 0x000fe8000c101904 */
[----:B------:R-:W-:Y:S01]  /*56d0*/  STG.E [R4.64], R53 ;  /* 0x0000003504007986 */ /* 0x000fe2000c101904 */
[----:B------:R-:W-:Y:S05]  /*56e0*/  EXIT ;  /* 0x000000000000794d */ /* 0x000fea0003800000 */
.L_x_69:
[----:B------:R-:W-:Y:S01]  /*56f0*/  HFMA2.MMA R148, -RZ, RZ, 0, 5.9604644775390625e-08 ;  /* 0x00000001ff947435 */ /* 0x000fe200000001ff */
[----:B------:R-:W-:Y:S01]  /*5700*/  MOV R149, R245 ;  /* 0x000000f500957202 */ /* 0x000fe20000000f00 */
[----:B------:R-:W-:Y:S01]  /*5710*/  IMAD.MOV.U32 R146, RZ, RZ, -0x1 ;  /* 0xffffffffff927424 */ /* 0x000fe200078e00ff */
[----:B------:R-:W-:Y:S02]  /*5720*/  MOV R147, 0x1f ;  /* 0x0000001f00937802 */ /* 0x000fe40000000f00 */
[----:B------:R-:W-:-:S02]  /*5730*/  MOV R144, 0x5750 ;  /* 0x0000575000907802 */ /* 0x000fc40000000f00 */
[----:B-----5:R-:W-:Y:S05]  /*5740*/  CALL.REL.NOINC `($__internal_2_$__cuda_sm70_shflsync_bfly_p) ;  /* 0x0000046000007944 */ /* 0x020fea0003c00000 */
[----:B-1----:R-:W-:Y:S01]  /*5750*/  MOV R150, R146 ;  /* 0x0000009200967202 */ /* 0x002fe20000000f00 */
[----:B0-----:R-:W-:Y:S05]  /*5760*/  BRA `(.L_x_82) ;  /* 0xffffcc7000007947 */ /* 0x001fea000383ffff */
.L_x_70:
[----:B------:R-:W-:Y:S01]  /*5770*/  HFMA2.MMA R148, -RZ, RZ, 0, 5.9604644775390625e-08 ;  /* 0x00000001ff947435 */ /* 0x000fe200000001ff */
[----:B------:R-:W-:Y:S01]  /*5780*/  MOV R149, R243 ;  /* 0x000000f300957202 */ /* 0x000fe20000000f00 */
[----:B------:R-:W-:Y:S01]  /*5790*/  IMAD.MOV.U32 R147, RZ, RZ, 0x1f ;  /* 0x0000001fff937424 */ /* 0x000fe200078e00ff */
[----:B------:R-:W-:-:S02]  /*57a0*/  MOV R146, 0xffffffff ;  /* 0xffffffff00927802 */ /* 0x000fc40000000f00 */
[----:B------:R-:W-:Y:S02]  /*57b0*/  MOV R144, 0x57d0 ;  /* 0x000057d000907802 */ /* 0x000fe40000000f00 */
[----:B01---5:R-:W-:Y:S05]  /*57c0*/  CALL.REL.NOINC `($__internal_2_$__cuda_sm70_shflsync_bfly_p) ;  /* 0x000003e000007944 */ /* 0x023fea0003c00000 */
[----:B------:R-:W-:Y:S01]  /*57d0*/  FADD.FTZ R245, R150, R245 ;  /* 0x000000f596f57221 */ /* 0x000fe20000010000 */
[----:B0-----:R-:W-:Y:S01]  /*57e0*/  HFMA2.MMA R148, -RZ, RZ, 0, 1.1920928955078125e-07 ;  /* 0x00000002ff947435 */ /* 0x001fe200000001ff */
[----:B-1----:R-:W-:Y:S01]  /*57f0*/  FADD.FTZ R243, R243, R146 ;  /* 0x00000092f3f37221 */ /* 0x002fe20000010000 */
[----:B------:R-:W-:Y:S01]  /*5800*/  MOV R147, 0x1f ;  /* 0x0000001f00937802 */ /* 0x000fe20000000f00 */
[----:B------:R-:W-:Y:S01]  /*5810*/  IMAD.MOV.U32 R146, RZ, RZ, -0x1 ;  /* 0xffffffffff927424 */ /* 0x000fe200078e00ff */
[----:B------:R-:W-:Y:S02]  /*5820*/  MOV R149, R245 ;  /* 0x000000f500957202 */ /* 0x000fe40000000f00 */
[----:B------:R-:W-:Y:S02]  /*5830*/  MOV R144, 0x5850 ;  /* 0x0000585000907802 */ /* 0x000fe40000000f00 */
[----:B------:R-:W-:Y:S05]  /*5840*/  CALL.REL.NOINC `($__internal_2_$__cuda_sm70_shflsync_bfly_p) ;  /* 0x0000036000007944 */ /* 0x000fea0003c00000 */
[----:B0-----:R-:W-:Y:S01]  /*5850*/  HFMA2.MMA R147, -RZ, RZ, 0, 1.847743988037109375e-06 ;  /* 0x0000001fff937435 */ /* 0x001fe200000001ff */
[----:B-1----:R-:W-:Y:S01]  /*5860*/  MOV R150, R146 ;  /* 0x0000009200967202 */ /* 0x002fe20000000f00 */
[----:B------:R-:W-:Y:S01]  /*5870*/  IMAD.MOV.U32 R148, RZ, RZ, 0x2 ;  /* 0x00000002ff947424 */ /* 0x000fe200078e00ff */
[----:B------:R-:W-:-:S02]  /*5880*/  MOV R149, R243 ;  /* 0x000000f300957202 */ /* 0x000fc40000000f00 */
[----:B------:R-:W-:Y:S02]  /*5890*/  MOV R146, 0xffffffff ;  /* 0xffffffff00927802 */ /* 0x000fe40000000f00 */
[----:B------:R-:W-:Y:S02]  /*58a0*/  MOV R144, 0x58c0 ;  /* 0x000058c000907802 */ /* 0x000fe40000000f00 */
[----:B------:R-:W-:Y:S05]  /*58b0*/  CALL.REL.NOINC `($__internal_2_$__cuda_sm70_shflsync_bfly_p) ;  /* 0x000002f000007944 */ /* 0x000fea0003c00000 */
[----:B------:R-:W-:Y:S01]  /*58c0*/  FADD.FTZ R245, R150, R245 ;  /* 0x000000f596f57221 */ /* 0x000fe20000010000 */
[----:B0-----:R-:W-:Y:S01]  /*58d0*/  HFMA2.MMA R148, -RZ, RZ, 0, 2.384185791015625e-07 ;  /* 0x00000004ff947435 */ /* 0x001fe200000001ff */
[----:B-1----:R-:W-:Y:S01]  /*58e0*/  FADD.FTZ R243, R243, R146 ;  /* 0x00000092f3f37221 */ /* 0x002fe20000010000 */
[----:B------:R-:W-:Y:S01]  /*58f0*/  MOV R146, 0xffffffff ;  /* 0xffffffff00927802 */ /* 0x000fe20000000f00 */
[----:B------:R-:W-:Y:S01]  /*5900*/  IMAD.MOV.U32 R147, RZ, RZ, 0x1f ;  /* 0x0000001fff937424 */ /* 0x000fe200078e00ff */
[----:B------:R-:W-:Y:S02]  /*5910*/  MOV R149, R245 ;  /* 0x000000f500957202 */ /* 0x000fe40000000f00 */
[----:B------:R-:W-:Y:S02]  /*5920*/  MOV R144, 0x5940 ;  /* 0x0000594000907802 */ /* 0x000fe40000000f00 */
[----:B------:R-:W-:Y:S05]  /*5930*/  CALL.REL.NOINC `($__internal_2_$__cuda_sm70_shflsync_bfly_p) ;  /* 0x0000027000007944 */ /* 0x000fea0003c00000 */
[----:B0-----:R-:W-:Y:S01]  /*5940*/  HFMA2.MMA R148, -RZ, RZ, 0, 2.384185791015625e-07 ;  /* 0x00000004ff947435 */ /* 0x001fe200000001ff */
[----:B-1----:R-:W-:Y:S01]  /*5950*/  MOV R150, R146 ;  /* 0x0000009200967202 */ /* 0x002fe20000000f00 */
[----:B------:R-:W-:Y:S01]  /*5960*/  IMAD.MOV.U32 R149, RZ, RZ, R243 ;  /* 0x000000ffff957224 */ /* 0x000fe200078e00f3 */
[----:B------:R-:W-:-:S02]  /*5970*/  MOV R147, 0x1f ;  /* 0x0000001f00937802 */ /* 0x000fc40000000f00 */
[----:B------:R-:W-:Y:S02]  /*5980*/  MOV R146, 0xffffffff ;  /* 0xffffffff00927802 */ /* 0x000fe40000000f00 */
[----:B------:R-:W-:Y:S02]  /*5990*/  MOV R144, 0x59b0 ;  /* 0x000059b000907802 */ /* 0x000fe40000000f00 */
[----:B------:R-:W-:Y:S05]  /*59a0*/  CALL.REL.NOINC `($__internal_2_$__cuda_sm70_shflsync_bfly_p) ;  /* 0x0000020000007944 */ /* 0x000fea0003c00000 */
[----:B------:R-:W-:Y:S01]  /*59b0*/  FADD.FTZ R245, R150, R245 ;  /* 0x000000f596f57221 */ /* 0x000fe20000010000 */
[----:B0-----:R-:W-:Y:S01]  /*59c0*/  HFMA2.MMA R147, -RZ, RZ, 0, 1.847743988037109375e-06 ;  /* 0x0000001fff937435 */ /* 0x001fe200000001ff */
[----:B-1----:R-:W-:Y:S01]  /*59d0*/  FADD.FTZ R151, R243, R146 ;  /* 0x00000092f3977221 */ /* 0x002fe20000010000 */
[----:B------:R-:W-:Y:S01]  /*59e0*/  MOV R146, 0xffffffff ;  /* 0xffffffff00927802 */ /* 0x000fe20000000f00 */
[----:B------:R-:W-:Y:S01]  /*59f0*/  IMAD.MOV.U32 R148, RZ, RZ, 0x8 ;  /* 0x00000008ff947424 */ /* 0x000fe200078e00ff */
[----:B------:R-:W-:Y:S02]  /*5a00*/  MOV R149, R245 ;  /* 0x000000f500957202 */ /* 0x000fe40000000f00 */
[----:B------:R-:W-:Y:S02]  /*5a10*/  MOV R144, 0x5a30 ;  /* 0x00005a3000907802 */ /* 0x000fe40000000f00 */
[----:B------:R-:W-:Y:S05]  /*5a20*/  CALL.REL.NOINC `($__internal_2_$__cuda_sm70_shflsync_bfly_p) ;  /* 0x0000018000007944 */ /* 0x000fea0003c00000 */
[----:B0-----:R-:W-:Y:S01]  /*5a30*/  HFMA2.MMA R148, -RZ, RZ, 0, 4.76837158203125e-07 ;  /* 0x00000008ff947435 */ /* 0x001fe200000001ff */
[----:B-1----:R-:W-:Y:S01]  /*5a40*/  IMAD.MOV.U32 R150, RZ, RZ, R146 ;  /* 0x000000ffff967224 */ /* 0x002fe200078e0092 */
[----:B------:R-:W-:Y:S01]  /*5a50*/  MOV R149, R151 ;  /* 0x0000009700957202 */ /* 0x000fe20000000f00 */
[----:B------:R-:W-:Y:S01]  /*5a60*/  IMAD.MOV.U32 R146, RZ, RZ, -0x1 ;  /* 0xffffffffff927424 */ /* 0x000fe200078e00ff */
[----:B------:R-:W-:-:S02]  /*5a70*/  MOV R147, 0x1f ;  /* 0x0000001f00937802 */ /* 0x000fc40000000f00 */
[----:B------:R-:W-:Y:S02]  /*5a80*/  MOV R144, 0x5aa0 ;  /* 0x00005aa000907802 */ /* 0x000fe40000000f00 */
[----:B------:R-:W-:Y:S05]  /*5a90*/  CALL.REL.NOINC `($__internal_2_$__cuda_sm70_shflsync_bfly_p) ;  /* 0x0000011000007944 */ /* 0x000fea0003c00000 */
[----:B------:R-:W-:Y:S01]  /*5aa0*/  FADD.FTZ R150, R150, R245 ;  /* 0x000000f596967221 */ /* 0x000fe20000010000 */
[----:B0-----:R-:W-:Y:S01]  /*5ab0*/  HFMA2.MMA R148, -RZ, RZ, 0, 9.5367431640625e-07 ;  /* 0x00000010ff947435 */ /* 0x001fe200000001ff */
[----:B-1----:R-:W-:Y:S01]  /*5ac0*/  FADD.FTZ R151, R151, R146 ;  /* 0x0000009297977221 */ /* 0x002fe20000010000 */
[----:B------:R-:W-:Y:S01]  /*5ad0*/  MOV R147, 0x1f ;  /* 0x0000001f00937802 */ /* 0x000fe20000000f00 */
[----:B------:R-:W-:Y:S01]  /*5ae0*/  IMAD.MOV.U32 R149, RZ, RZ, R150 ;  /* 0x000000ffff957224 */ /* 0x000fe200078e0096 */
[----:B------:R-:W-:Y:S02]  /*5af0*/  MOV R146, 0xffffffff ;  /* 0xffffffff00927802 */ /* 0x000fe40000000f00 */
[----:B------:R-:W-:Y:S02]  /*5b00*/  MOV R144, 0x5b20 ;  /* 0x00005b2000907802 */ /* 0x000fe40000000f00 */
[----:B------:R-:W-:Y:S05]  /*5b10*/  CALL.REL.NOINC `($__internal_2_$__cuda_sm70_shflsync_bfly_p) ;  /* 0x0000009000007944 */ /* 0x000fea0003c00000 */
[----:B0-----:R-:W-:Y:S01]  /*5b20*/  HFMA2.MMA R148, -RZ, RZ, 0, 9.5367431640625e-07 ;  /* 0x00000010ff947435 */ /* 0x001fe200000001ff */
[----:B-1----:R-:W-:Y:S01]  /*5b30*/  MOV R243, R146 ;  /* 0x0000009200f37202 */ /* 0x002fe20000000f00 */
[----:B------:R-:W-:Y:S01]  /*5b40*/  IMAD.MOV.U32 R147, RZ, RZ, 0x1f ;  /* 0x0000001fff937424 */ /* 0x000fe200078e00ff */
[----:B------:R-:W-:-:S02]  /*5b50*/  MOV R149, R151 ;  /* 0x0000009700957202 */ /* 0x000fc40000000f00 */
[----:B------:R-:W-:Y:S02]  /*5b60*/  MOV R146, 0xffffffff ;  /* 0xffffffff00927802 */ /* 0x000fe40000000f00 */
[----:B------:R-:W-:Y:S02]  /*5b70*/  MOV R144, 0x5b90 ;  /* 0x00005b9000907802 */ /* 0x000fe40000000f00 */
[----:B------:R-:W-:Y:S05]  /*5b80*/  CALL.REL.NOINC `($__internal_2_$__cuda_sm70_shflsync_bfly_p) ;  /* 0x0000002000007944 */ /* 0x000fea0003c00000 */
[----:B-1----:R-:W-:Y:S01]  /*5b90*/  MOV R144, R146 ;  /* 0x0000009200907202 */ /* 0x002fe20000000f00 */
[----:B0-----:R-:W-:Y:S05]  /*5ba0*/  BRA `(.L_x_83) ;  /* 0xffffc95000007947 */ /* 0x001fea000383ffff */
        .weak           $__internal_2_$__cuda_sm70_shflsync_bfly_p
        .type           $__internal_2_$__cuda_sm70_shflsync_bfly_p,@function
        .size           $__internal_2_$__cuda_sm70_shflsync_bfly_p,(.L_x_2828 - $__internal_2_$__cuda_sm70_shflsync_bfly_p)
$__internal_2_$__cuda_sm70_shflsync_bfly_p:
[----:B------:R-:W-:Y:S01]  /*5bb0*/  HFMA2.MMA R145, -RZ, RZ, 0, 0 ;  /* 0x00000000ff917435 */ /* 0x000fe200000001ff */
[----:B------:R-:W-:Y:S04]  /*5bc0*/  WARPSYNC R146 ;  /* 0x0000009200007348 */ /* 0x000fe80003800000 */
[----:B------:R0:W1:Y:S01]  /*5bd0*/  SHFL.BFLY PT, R146, R149, R148, R147 ;  /* 0x0c00009495927389 */ /* 0x00006200000e0093 */
[----:B------:R-:W-:Y:S05]  /*5be0*/  RET.REL.NODEC R144 `(_ZN10layer_norm31ln_parallel_residual_bwd_kernelINS_13Kernel_traitsI13__nv_bfloat16S2_S2_S2_fjLj1280ELj1ELj4ELj1ELj16ENS_18Kernel_traits_baseILj1280ES2_S2_S2_S2_fjLj128EEEEELb0ELb1ELb0EEEvNS_9BwdParamsE) ;  /* 0xffffa41090007950 */ /* 0x000fea0003c3ffff */
.L_x_84:
        /* <DEDUP_REMOVED lines=9> */
.L_x_2828:


//--------------------- .text._ZN10layer_norm31ln_parallel_residual_bwd_kernelINS_13Kernel_traitsI13__nv_bfloat16S2_S2_S2_fjLj1280ELj1ELj4ELj1ELj16ENS_18Kernel_traits_baseILj1280ES2_S2_S2_S2_fjLj128EEEEELb0ELb1ELb1EEEvNS_9BwdParamsE --------------------------
	.section	.text._ZN10layer_norm31ln_parallel_residual_bwd_kernelINS_13Kernel_traitsI13__nv_bfloat16S2_S2_S2_fjLj1280ELj1ELj4ELj1ELj16ENS_18Kernel_traits_baseILj1280ES2_S2_S2_S2_fjLj128EEEEELb0ELb1ELb1EEEvNS_9BwdParamsE,"ax",@progbits
	.sectioninfo	@"SHI_REGISTERS=254"
	.align	128
        .global         _ZN10layer_norm31ln_parallel_residual_bwd_kernelINS_13Kernel_traitsI13__nv_bfloat16S2_S2_S2_fjLj1280ELj1ELj4ELj1ELj16ENS_18Kernel_traits_baseILj1280ES2_S2_S2_S2_fjLj128EEEEELb0ELb1ELb1EEEvNS_9BwdParamsE
        .type           _ZN10layer_norm31ln_parallel_residual_bwd_kernelINS_13Kernel_traitsI13__nv_bfloat16S2_S2_S2_fjLj1280ELj1ELj4ELj1ELj16ENS_18Kernel_traits_baseILj1280ES2_S2_S2_S2_fjLj128EEEEELb0ELb1ELb1EEEvNS_9BwdParamsE,@function
        .size           _ZN10layer_norm31ln_parallel_residual_bwd_kernelINS_13Kernel_traitsI13__nv_bfloat16S2_S2_S2_fjLj1280ELj1ELj4ELj1ELj16ENS_18Kernel_traits_baseILj1280ES2_S2_S2_S2_fjLj128EEEEELb0ELb1ELb1EEEvNS_9BwdParamsE,(.L_x_2829 - _ZN10layer_norm31ln_parallel_residual_bwd_kernelINS_13Kernel_traitsI13__nv_bfloat16S2_S2_S2_fjLj1280ELj1ELj4ELj1ELj16ENS_18Kernel_traits_baseILj1280ES2_S2_S2_S2_fjLj128EEEEELb0ELb1ELb1EEEvNS_9BwdParamsE)
        .other          _ZN10layer_norm31ln_parallel_residual_bwd_kernelINS_13Kernel_traitsI13__nv_bfloat16S2_S2_S2_fjLj1280ELj1ELj4ELj1ELj16ENS_18Kernel_traits_baseILj1280ES2_S2_S2_S2_fjLj128EEEEELb0ELb1ELb1EEEvNS_9BwdParamsE,@"STO_CUDA_ENTRY STV_DEFAULT"
_ZN10layer_norm31ln_parallel_residual_bwd_kernelINS_13Kernel_traitsI13__nv_bfloat16S2_S2_S2_fjLj1280ELj1ELj4ELj1ELj16ENS_18Kernel_traits_baseILj1280ES2_S2_S2_S2_fjLj128EEEEELb0ELb1ELb1EEEvNS_9BwdParamsE:
.text._ZN10layer_norm31ln_parallel_residual_bwd_kernelINS_13Kernel_traitsI13__nv_bfloat16S2_S2_S2_fjLj1280ELj1ELj4ELj1ELj16ENS_18Kernel_traits_baseILj1280ES2_S2_S2_S2_fjLj128EEEEELb0ELb1ELb1EEEvNS_9BwdParamsE:
[----:B------:R-:W-:Y:S02]  /*0000*/  MOV R1, c[0x0][0x28] ;  /* 0x00000a0000017a02 */ /* 0x000fe40000000f00 */
[----:B------:R-:W0:Y:S01]  /*0010*/  S2R R0, SR_TID.X ;  /* 0x0000000000007919 */ /* 0x000e220000002100 */
[----:B------:R-:W-:Y:S01]  /*0020*/  ULDC.64 UR4, c[0x0][0x118] ;  /* 0x0000460000047ab9 */ /* 0x000fe20000000a00 */
[----:B------:R-:W-:Y:S02]  /*0030*/  BSSY B0, `(.L_x_85) ;  /* 0x000043a000007945 */ /* 0x000fe40003800000 */
        /* <DEDUP_REMOVED lines=46> */
.L_x_86:
[----:B------:R-:W-:-:S04]  /*0320*/  SHF.L.U32 R2, R0, 0x4, RZ ;  /* 0x0000000400027819 */ /* 0x000fc800000006ff */
[----:B------:R-:W-:-:S04]  /*0330*/  LOP3.LUT R2, R2, 0x1f0, RZ, 0xc0, !PT ;  /* 0x000001f002027812 */ /* 0x000fc800078ec0ff */
[----:B------:R-:W-:-:S04]  /*0340*/  IADD3 R2, P0, R2, c[0x0][0x1b0], RZ ;  /* 0x00006c0002027a10 */ /* 0x000fc80007f1e0ff */
[----:B------:R-:W-:-:S05]  /*0350*/  IADD3.X R3, RZ, c[0x0][0x1b4], RZ, P0, !PT ;  /* 0x00006d00ff037a10 */ /* 0x000fca00007fe4ff */
[----:B------:R0:W2:Y:S04]  /*0360*/  LDG.E.128 R4, [R2.64] ;  /* 0x0000000402047981 */ /* 0x0000a8000c1e1d00 */
[----:B------:R0:W3:Y:S04]  /*0370*/  LDG.E.128 R8, [R2.64+0x200] ;  /* 0x0002000402087981 */ /* 0x0000e8000c1e1d00 */
[----:B------:R0:W4:Y:S04]  /*0380*/  LDG.E.128 R12, [R2.64+0x400] ;  /* 0x00040004020c7981 */ /* 0x000128000c1e1d00 */
[----:B------:R0:W5:Y:S04]  /*0390*/  LDG.E.128 R16, [R2.64+0x600] ;  /* 0x0006000402107981 */ /* 0x000168000c1e1d00 */
[----:B------:R0:W3:Y:S01]  /*03a0*/  LDG.E.128 R48, [R2.64+0x800] ;  /* 0x0008000402307981 */ /* 0x0000e2000c1e1d00 */
[----:B------:R-:W1:Y:S01]  /*03b0*/  LDC.U8 R151, c[0x0][0x1f0] ;  /* 0x00007c00ff977b82 */ /* 0x000e620000000000 */
[----:B------:R-:W-:Y:S01]  /*03c0*/  HFMA2.MMA R148, -RZ, RZ, 0, 0 ;  /* 0x00000000ff947435 */ /* 0x000fe200000001ff */
[----:B------:R-:W-:Y:S01]  /*03d0*/  BSSY B1, `(.L_x_88) ;  /* 0x00003af000017945 */ /* 0x000fe20003800000 */
        /* <DEDUP_REMOVED lines=29> */
[----:B0-----:R-:W-:Y:S01]  /*05b0*/  CS2R R2, SRZ ;  /* 0x0000000000027805 */ /* 0x001fe2000001ff00 */
[----:B------:R-:W-:Y:S01]  /*05c0*/  CS2R R120, SRZ ;  /* 0x0000000000787805 */ /* 0x000fe2000001ff00 */
[----:B------:R-:W-:-:S02]  /*05d0*/  MOV R150, RZ ;  /* 0x000000ff00967202 */ /* 0x000fc40000000f00 */
[--C-:B--2---:R-:W-:Y:S02]  /*05e0*/  PRMT R187, RZ, 0x5410, R4.reuse ;  /* 0x00005410ffbb7816 */ /* 0x104fe40000000004 */
[----:B------:R-:W-:Y:S02]  /*05f0*/  PRMT R186, RZ, 0x7610, R4 ;  /* 0x00007610ffba7816 */ /* 0x000fe40000000004 */
[--C-:B------:R-:W-:Y:S02]  /*0600*/  PRMT R185, RZ, 0x5410, R5.reuse ;  /* 0x00005410ffb97816 */ /* 0x100fe40000000005 */
[----:B------:R-:W-:Y:S02]  /*0610*/  PRMT R184, RZ, 0x7610, R5 ;  /* 0x00007610ffb87816 */ /* 0x000fe40000000005 */
[--C-:B------:R-:W-:Y:S01]  /*0620*/  PRMT R183, RZ, 0x5410, R6.reuse ;  /* 0x00005410ffb77816 */ /* 0x100fe20000000006 */
[----:B------:R-:W-:Y:S01]  /*0630*/  CS2R R4, SRZ ;  /* 0x0000000000047805 */ /* 0x000fe2000001ff00 */
[----:B------:R-:W-:-:S02]  /*0640*/  PRMT R182, RZ, 0x7610, R6 ;  /* 0x00007610ffb67816 */ /* 0x000fc40000000006 */
[--C-:B------:R-:W-:Y:S02]  /*0650*/  PRMT R181, RZ, 0x5410, R7.reuse ;  /* 0x00005410ffb57816 */ /* 0x100fe40000000007 */
[----:B------:R-:W-:Y:S02]  /*0660*/  PRMT R180, RZ, 0x7610, R7 ;  /* 0x00007610ffb47816 */ /* 0x000fe40000000007 */
[--C-:B---3--:R-:W-:Y:S01]  /*0670*/  PRMT R179, RZ, 0x5410, R8.reuse ;  /* 0x00005410ffb37816 */ /* 0x108fe20000000008 */
[----:B------:R-:W-:Y:S01]  /*0680*/  CS2R R6, SRZ ;  /* 0x0000000000067805 */ /* 0x000fe2000001ff00 */
[----:B------:R-:W-:Y:S02]  /*0690*/  PRMT R178, RZ, 0x7610, R8 ;  /* 0x00007610ffb27816 */ /* 0x000fe40000000008 */
[--C-:B------:R-:W-:Y:S02]  /*06a0*/  PRMT R177, RZ, 0x5410, R9.reuse ;  /* 0x00005410ffb17816 */ /* 0x100fe40000000009 */
[----:B------:R-:W-:-:S02]  /*06b0*/  PRMT R176, RZ, 0x7610, R9 ;  /* 0x00007610ffb07816 */ /* 0x000fc40000000009 */
[--C-:B------:R-:W-:Y:S01]  /*06c0*/  PRMT R175, RZ, 0x5410, R10.reuse ;  /* 0x00005410ffaf7816 */ /* 0x100fe2000000000a */
[----:B------:R-:W-:Y:S01]  /*06d0*/  CS2R R8, SRZ ;  /* 0x0000000000087805 */ /* 0x000fe2000001ff00 */
[----:B------:R-:W-:Y:S02]  /*06e0*/  PRMT R174, RZ, 0x7610, R10 ;  /* 0x00007610ffae7816 */ /* 0x000fe4000000000a */
[--C-:B------:R-:W-:Y:S02]  /*06f0*/  PRMT R173, RZ, 0x5410, R11.reuse ;  /* 0x00005410ffad7816 */ /* 0x100fe4000000000b */
[----:B------:R-:W-:Y:S02]  /*0700*/  PRMT R172, RZ, 0x7610, R11 ;  /* 0x00007610ffac7816 */ /* 0x000fe4000000000b */
[--C-:B----4-:R-:W-:Y:S01]  /*0710*/  PRMT R171, RZ, 0x5410, R12.reuse ;  /* 0x00005410ffab7816 */ /* 0x110fe2000000000c */
[----:B------:R-:W-:Y:S01]  /*0720*/  CS2R R10, SRZ ;  /* 0x00000000000a7805 */ /* 0x000fe2000001ff00 */
[----:B------:R-:W-:-:S02]  /*0730*/  PRMT R170, RZ, 0x7610, R12 ;  /* 0x00007610ffaa7816 */ /* 0x000fc4000000000c */
[--C-:B------:R-:W-:Y:S02]  /*0740*/  PRMT R169, RZ, 0x5410, R13.reuse ;  /* 0x00005410ffa97816 */ /* 0x100fe4000000000d */
[----:B------:R-:W-:Y:S02]  /*0750*/  PRMT R168, RZ, 0x7610, R13 ;  /* 0x00007610ffa87816 */ /* 0x000fe4000000000d */
[--C-:B------:R-:W-:Y:S01]  /*0760*/  PRMT R165, RZ, 0x5410, R14.reuse ;  /* 0x00005410ffa57816 */ /* 0x100fe2000000000e */
[----:B------:R-:W-:Y:S01]  /*0770*/  CS2R R12, SRZ ;  /* 0x00000000000c7805 */ /* 0x000fe2000001ff00 */
[----:B------:R-:W-:Y:S02]  /*0780*/  PRMT R164, RZ, 0x7610, R14 ;  /* 0x00007610ffa47816 */ /* 0x000fe4000000000e */
[--C-:B------:R-:W-:Y:S02]  /*0790*/  PRMT R163, RZ, 0x5410, R15.reuse ;  /* 0x00005410ffa37816 */ /* 0x100fe4000000000f */
[----:B------:R-:W-:-:S02]  /*07a0*/  PRMT R162, RZ, 0x7610, R15 ;  /* 0x00007610ffa27816 */ /* 0x000fc4000000000f */
[--C-:B-----5:R-:W-:Y:S01]  /*07b0*/  PRMT R159, RZ, 0x5410, R16.reuse ;  /* 0x00005410ff9f7816 */ /* 0x120fe20000000010 */
[----:B------:R-:W-:Y:S01]  /*07c0*/  CS2R R14, SRZ ;  /* 0x00000000000e7805 */ /* 0x000fe2000001ff00 */
        /* <DEDUP_REMOVED lines=8> */
[----:B------:R-:W-:Y:S01]  /*0850*/  CS2R R18, SRZ ;  /* 0x0000000000127805 */ /* 0x000fe2000001ff00 */
[--C-:B------:R-:W-:Y:S02]  /*0860*/  PRMT R149, RZ, 0x5410, R48.reuse ;  /* 0x00005410ff957816 */ /* 0x100fe40000000030 */
[----:B------:R-:W-:Y:S02]  /*0870*/  PRMT R190, RZ, 0x7610, R48 ;  /* 0x00007610ffbe7816 */ /* 0x000fe40000000030 */
[--C-:B------:R-:W-:Y:S02]  /*0880*/  PRMT R189, RZ, 0x5410, R49.reuse ;  /* 0x00005410ffbd7816 */ /* 0x100fe40000000031 */
[----:B------:R-:W-:-:S02]  /*0890*/  PRMT R192, RZ, 0x7610, R49 ;  /* 0x00007610ffc07816 */ /* 0x000fc40000000031 */
[--C-:B------:R-:W-:Y:S02]  /*08a0*/  PRMT R191, RZ, 0x5410, R50.reuse ;  /* 0x00005410ffbf7816 */ /* 0x100fe40000000032 */
[----:B------:R-:W-:Y:S02]  /*08b0*/  PRMT R193, RZ, 0x7610, R50 ;  /* 0x00007610ffc17816 */ /* 0x000fe40000000032 */
[--C-:B------:R-:W-:Y:S02]  /*08c0*/  PRMT R194, RZ, 0x5410, R51.reuse ;  /* 0x00005410ffc27816 */ /* 0x100fe40000000033 */
[----:B-1----:R-:W-:Y:S02]  /*08d0*/  PRMT R195, RZ, 0x7610, R51 ;  /* 0x00007610ffc37816 */ /* 0x002fe40000000033 */
.L_x_92:
[----:B------:R-:W-:Y:S01]  /*08e0*/  IMAD R76, R188, c[0x0][0x168], RZ ;  /* 0x00005a00bc4c7a24 */ /* 0x000fe200078e02ff */
[----:B------:R-:W-:Y:S02]  /*08f0*/  LOP3.LUT R200, R0, 0x1f, RZ, 0xc0, !PT ;  /* 0x0000001f00c87812 */ /* 0x000fe400078ec0ff */
[----:B------:R-:W-:Y:S02]  /*0900*/  MOV R201, 0x10 ;  /* 0x0000001000c97802 */ /* 0x000fe40000000f00 */
[----:B------:R-:W-:-:S04]  /*0910*/  SHF.R.S32.HI R77, RZ, 0x1f, R76 ;  /* 0x0000001fff4d7819 */ /* 0x000fc8000001144c */
[----:B------:R-:W-:-:S04]  /*0920*/  LEA.HI R77, R77, R76, RZ, 0x3 ;  /* 0x0000004c4d4d7211 */ /* 0x000fc800078f18ff */
[----:B------:R-:W-:Y:S02]  /*0930*/  LEA.HI.SX32 R200, R77, R200, 0x1d ;  /* 0x000000c84dc87211 */ /* 0x000fe400078feaff */
[----:B------:R-:W-:Y:S02]  /*0940*/  MOV R161, 0x4 ;  /* 0x0000000400a17802 */ /* 0x000fe40000000f00 */
[C---:B------:R-:W-:Y:S01]  /*0950*/  IADD3 R199, R200.reuse, 0x20, RZ ;  /* 0x00000020c8c77810 */ /* 0x040fe20007ffe0ff */
[C---:B------:R-:W-:Y:S01]  /*0960*/  IMAD.WIDE.U32 R76, R200.reuse, R201, c[0x0][0x188] ;  /* 0x00006200c84c7625 */ /* 0x040fe200078e00c9 */
[----:B------:R-:W-:-:S03]  /*0970*/  IADD3 R197, R200, 0x40, RZ ;  /* 0x00000040c8c57810 */ /* 0x000fc60007ffe0ff */
[CC--:B------:R-:W-:Y:S01]  /*0980*/  IMAD.WIDE.U32 R80, R200.reuse, R201.reuse, c[0x0][0x208] ;  /* 0x00008200c8507625 */ /* 0x0c0fe200078e00c9 */
[C---:B------:R-:W-:Y:S01]  /*0990*/  IADD3 R100, R200.reuse, 0x60, RZ ;  /* 0x00000060c8647810 */ /* 0x040fe20007ffe0ff */
[----:B------:R-:W2:Y:S01]  /*09a0*/  LDG.E.128 R76, [R76.64] ;  /* 0x000000044c4c7981 */ /* 0x000ea2000c1e1d00 */
[----:B------:R-:W-:Y:S01]  /*09b0*/  IADD3 R196, R200, 0x80, RZ ;  /* 0x00000080c8c47810 */ /* 0x000fe20007ffe0ff */
[CC--:B------:R-:W-:Y:S02]  /*09c0*/  IMAD.WIDE.U32 R88, R199.reuse, R201.reuse, c[0x0][0x208] ;  /* 0x00008200c7587625 */ /* 0x0c0fe400078e00c9 */
[----:B------:R-:W3:Y:S02]  /*09d0*/  LDG.E.128 R80, [R80.64] ;  /* 0x0000000450507981 */ /* 0x000ee4000c1e1d00 */
[----:B------:R-:W-:Y:S02]  /*09e0*/  IMAD.WIDE.U32 R84, R199, R201, c[0x0][0x188] ;  /* 0x00006200c7547625 */ /* 0x000fe400078e00c9 */
[----:B------:R-:W4:Y:S02]  /*09f0*/  LDG.E.128 R88, [R88.64] ;  /* 0x0000000458587981 */ /* 0x000f24000c1e1d00 */
[----:B------:R-:W-:-:S02]  /*0a00*/  IMAD.WIDE R166, R188, R161, c[0x0][0x1a0] ;  /* 0x00006800bca67625 */ /* 0x000fc400078e02a1 */
[----:B------:R-:W4:Y:S02]  /*0a10*/  LDG.E.128 R84, [R84.64] ;  /* 0x0000000454547981 */ /* 0x000f24000c1e1d00 */
[-C--:B------:R-:W-:Y:S02]  /*0a20*/  IMAD.WIDE.U32 R92, R197, R201.reuse, c[0x0][0x188] ;  /* 0x00006200c55c7625 */ /* 0x080fe400078e00c9 */
[----:B------:R0:W4:Y:S02]  /*0a30*/  LDG.E R166, [R166.64] ;  /* 0x00000004a6a67981 */ /* 0x000124000c1e1900 */
[----:B------:R-:W-:Y:S02]  /*0a40*/  IMAD.WIDE.U32 R100, R100, R201, c[0x0][0x188] ;  /* 0x0000620064647625 */ /* 0x000fe400078e00c9 */
[----:B------:R-:W4:Y:S02]  /*0a50*/  LDG.E.128 R92, [R92.64] ;  /* 0x000000045c5c7981 */ /* 0x000f24000c1e1d00 */
[----:B------:R-:W-:-:S02]  /*0a60*/  IMAD.WIDE.U32 R104, R201, R196, c[0x0][0x188] ;  /* 0x00006200c9687625 */ /* 0x000fc400078e00c4 */
[----:B------:R-:W4:Y:S02]  /*0a70*/  LDG.E.128 R100, [R100.64] ;  /* 0x0000000464647981 */ /* 0x000f24000c1e1d00 */
[----:B------:R-:W-:Y:S02]  /*0a80*/  IMAD.WIDE R160, R188, R161, c[0x0][0x1a8] ;  /* 0x00006a00bca07625 */ /* 0x000fe400078e02a1 */
[----:B------:R-:W4:Y:S02]  /*0a90*/  LDG.E.128 R104, [R104.64] ;  /* 0x0000000468687981 */ /* 0x000f24000c1e1d00 */
[-C--:B------:R-:W-:Y:S02]  /*0aa0*/  IMAD.WIDE.U32 R112, R196, R201.reuse, c[0x0][0x208] ;  /* 0x00008200c4707625 */ /* 0x080fe400078e00c9 */
[----:B------:R2:W4:Y:S04]  /*0ab0*/  LDG.E R160, [R160.64] ;  /* 0x00000004a0a07981 */ /* 0x000528000c1e1900 */
[----:B------:R-:W4:Y:S01]  /*0ac0*/  LDG.E.128 R112, [R112.64] ;  /* 0x0000000470707981 */ /* 0x000f22000c1e1d00 */
[----:B------:R-:W-:Y:S01]  /*0ad0*/  IADD3 R198, R200, 0x60, RZ ;  /* 0x00000060c8c67810 */ /* 0x000fe20007ffe0ff */
[----:B------:R-:W-:-:S04]  /*0ae0*/  IMAD.WIDE.U32 R96, R197, R201, c[0x0][0x208] ;  /* 0x00008200c5607625 */ /* 0x000fc800078e00c9 */
[----:B------:R-:W-:Y:S02]  /*0af0*/  IMAD.WIDE.U32 R108, R198, R201, c[0x0][0x208] ;  /* 0x00008200c66c7625 */ /* 0x000fe400078e00c9 */
[----:B------:R-:W4:Y:S04]  /*0b00*/  LDG.E.128 R96, [R96.64] ;  /* 0x0000000460607981 */ /* 0x000f28000c1e1d00 */
[----:B------:R-:W4:Y:S01]  /*0b10*/  LDG.E.128 R108, [R108.64] ;  /* 0x000000046c6c7981 */ /* 0x000f22000c1e1d00 */
[----:B------:R-:W-:-:S04]  /*0b20*/  ISETP.NE.U32.AND P1, PT, RZ, c[0x0][0x218], PT ;  /* 0x00008600ff007a0c */ /* 0x000fc80003f25070 */
[----:B------:R-:W-:Y:S02]  /*0b30*/  ISETP.NE.AND.EX P1, PT, RZ, c[0x0][0x21c], PT, P1 ;  /* 0x00008700ff007a0c */ /* 0x000fe40003f25310 */
[----:B------:R-:W-:Y:S02]  /*0b40*/  ISETP.NE.AND P0, PT, R151, RZ, PT ;  /* 0x000000ff9700720c */ /* 0x000fe40003f05270 */
[--C-:B--2---:R-:W-:Y:S02]  /*0b50*/  PRMT R161, RZ, 0x5410, R76.reuse ;  /* 0x00005410ffa17816 */ /* 0x104fe4000000004c */
[----:B------:R-:W-:Y:S02]  /*0b60*/  PRMT R202, RZ, 0x7610, R76 ;  /* 0x00007610ffca7816 */ /* 0x000fe4000000004c */
[--C-:B0-----:R-:W-:Y:S02]  /*0b70*/  PRMT R167, RZ, 0x5410, R77.reuse ;  /* 0x00005410ffa77816 */ /* 0x101fe4000000004d */
[----:B------:R-:W-:-:S03]  /*0b80*/  PRMT R204, RZ, 0x7610, R77 ;  /* 0x00007610ffcc7816 */ /* 0x000fc6000000004d */
[----:B------:R-:W-:Y:S01]  /*0b90*/  @P1 IMAD.WIDE.U32 R76, R200, R201, c[0x0][0x218] ;  /* 0x00008600c84c1625 */ /* 0x000fe200078e00c9 */
[--C-:B---3--:R-:W-:Y:S02]  /*0ba0*/  PRMT R210, RZ, 0x5410, R82.reuse ;  /* 0x00005410ffd27816 */ /* 0x108fe40000000052 */
[----:B------:R-:W-:Y:S02]  /*0bb0*/  PRMT R215, RZ, 0x7610, R82 ;  /* 0x00007610ffd77816 */ /* 0x000fe40000000052 */
[--C-:B------:R-:W-:Y:S01]  /*0bc0*/  PRMT R212, RZ, 0x5410, R83.reuse ;  /* 0x00005410ffd47816 */ /* 0x100fe20000000053 */
[----:B------:R0:W5:Y:S01]  /*0bd0*/  @P1 LDG.E.128 R48, [R76.64] ;  /* 0x000000044c301981 */ /* 0x000162000c1e1d00 */
[----:B------:R-:W-:Y:S01]  /*0be0*/  PRMT R217, RZ, 0x7610, R83 ;  /* 0x00007610ffd97816 */ /* 0x000fe20000000053 */
[----:B------:R-:W-:Y:S01]  /*0bf0*/  @P1 IMAD.WIDE.U32 R82, R201, R198, c[0x0][0x218] ;  /* 0x00008600c9521625 */ /* 0x000fe200078e00c6 */
[--C-:B------:R-:W-:Y:S02]  /*0c00*/  PRMT R203, RZ, 0x5410, R78.reuse ;  /* 0x00005410ffcb7816 */ /* 0x100fe4000000004e */
[----:B------:R-:W-:-:S02]  /*0c10*/  PRMT R206, RZ, 0x7610, R78 ;  /* 0x00007610ffce7816 */ /* 0x000fc4000000004e */
[--C-:B------:R-:W-:Y:S01]  /*0c20*/  PRMT R205, RZ, 0x5410, R79.reuse ;  /* 0x00005410ffcd7816 */ /* 0x100fe2000000004f */
[----:B------:R1:W5:Y:S01]  /*0c30*/  @P1 LDG.E.128 R60, [R82.64] ;  /* 0x00000004523c1981 */ /* 0x000362000c1e1d00 */
[----:B------:R-:W-:Y:S01]  /*0c40*/  PRMT R207, RZ, 0x7610, R79 ;  /* 0x00007610ffcf7816 */ /* 0x000fe2000000004f */
[C---:B------:R-:W-:Y:S01]  /*0c50*/  @P1 IMAD.WIDE.U32 R78, R201.reuse, R199, c[0x0][0x218] ;  /* 0x00008600c94e1625 */ /* 0x040fe200078e00c7 */
[--C-:B------:R-:W-:Y:S02]  /*0c60*/  PRMT R209, RZ, 0x5410, R80.reuse ;  /* 0x00005410ffd17816 */ /* 0x100fe40000000050 */
[----:B------:R-:W-:Y:S02]  /*0c70*/  PRMT R211, RZ, 0x7610, R80 ;  /* 0x00007610ffd37816 */ /* 0x000fe40000000050 */
[--C-:B------:R-:W-:Y:S01]  /*0c80*/  PRMT R208, RZ, 0x5410, R81.reuse ;  /* 0x00005410ffd07816 */ /* 0x100fe20000000051 */
[----:B------:R2:W5:Y:S01]  /*0c90*/  @P1 LDG.E.128 R52, [R78.64] ;  /* 0x000000044e341981 */ /* 0x000562000c1e1d00 */
[----:B------:R-:W-:Y:S01]  /*0ca0*/  PRMT R213, RZ, 0x7610, R81 ;  /* 0x00007610ffd57816 */ /* 0x000fe20000000051 */
[----:B------:R-:W-:Y:S01]  /*0cb0*/  @P1 IMAD.WIDE.U32 R80, R201, R197, c[0x0][0x218] ;  /* 0x00008600c9501625 */ /* 0x000fe200078e00c5 */
[----:B----4-:R-:W-:-:S02]  /*0cc0*/  PRMT R222, RZ, 0x5410, R90 ;  /* 0x00005410ffde7816 */ /* 0x010fc4000000005a */
[----:B------:R-:W-:Y:S02]  /*0cd0*/  PRMT R223, RZ, 0x7610, R90 ;  /* 0x00007610ffdf7816 */ /* 0x000fe4000000005a */
[--C-:B------:R-:W-:Y:S01]  /*0ce0*/  PRMT R214, RZ, 0x5410, R84.reuse ;  /* 0x00005410ffd67816 */ /* 0x100fe20000000054 */
[----:B------:R3:W5:Y:S01]  /*0cf0*/  @P1 LDG.E.128 R56, [R80.64] ;  /* 0x0000000450381981 */ /* 0x000762000c1e1d00 */
[----:B------:R-:W-:Y:S02]  /*0d00*/  PRMT R216, RZ, 0x7610, R84 ;  /* 0x00007610ffd87816 */ /* 0x000fe40000000054 */
[--C-:B------:R-:W-:Y:S02]  /*0d10*/  PRMT R90, RZ, 0x5410, R91.reuse ;  /* 0x00005410ff5a7816 */ /* 0x100fe4000000005b */
[----:B------:R-:W-:Y:S02]  /*0d20*/  PRMT R225, RZ, 0x7610, R91 ;  /* 0x00007610ffe17816 */ /* 0x000fe4000000005b */
[----:B------:R-:W-:-:S02]  /*0d30*/  FSEL R166, R166, RZ, !P0 ;  /* 0x000000ffa6a67208 */ /* 0x000fc40004000000 */
[--C-:B------:R-:W-:Y:S02]  /*0d40*/  PRMT R84, RZ, 0x5410, R85.reuse ;  /* 0x00005410ff547816 */ /* 0x100fe40000000055 */
[----:B------:R-:W-:Y:S02]  /*0d50*/  PRMT R218, RZ, 0x7610, R85 ;  /* 0x00007610ffda7816 */ /* 0x000fe40000000055 */
[--C-:B------:R-:W-:Y:S02]  /*0d60*/  PRMT R91, RZ, 0x5410, R92.reuse ;  /* 0x00005410ff5b7816 */ /* 0x100fe4000000005c */
[----:B------:R-:W-:Y:S01]  /*0d70*/  PRMT R224, RZ, 0x7610, R92 ;  /* 0x00007610ffe07816 */ /* 0x000fe2000000005c */
[----:B0-----:R-:W-:Y:S01]  /*0d80*/  @P1 IMAD.WIDE.U32 R76, R196, R201, c[0x0][0x218] ;  /* 0x00008600c44c1625 */ /* 0x001fe200078e00c9 */
[--C-:B------:R-:W-:Y:S02]  /*0d90*/  PRMT R85, RZ, 0x5410, R86.reuse ;  /* 0x00005410ff557816 */ /* 0x100fe40000000056 */
[----:B------:R-:W-:-:S02]  /*0da0*/  PRMT R219, RZ, 0x7610, R86 ;  /* 0x00007610ffdb7816 */ /* 0x000fc40000000056 */
[--C-:B------:R-:W-:Y:S02]  /*0db0*/  PRMT R92, RZ, 0x5410, R93.reuse ;  /* 0x00005410ff5c7816 */ /* 0x100fe4000000005d */
[----:B------:R-:W-:Y:S02]  /*0dc0*/  PRMT R226, RZ, 0x7610, R93 ;  /* 0x00007610ffe27816 */ /* 0x000fe4000000005d */
[----:B------:R-:W-:Y:S02]  /*0dd0*/  PRMT R227, RZ, 0x5410, R95 ;  /* 0x00005410ffe37816 */ /* 0x000fe4000000005f */
[----:B------:R-:W-:Y:S02]  /*0de0*/  PRMT R232, RZ, 0x5410, R100 ;  /* 0x00005410ffe87816 */ /* 0x000fe40000000064 */
[----:B------:R-:W-:Y:S02]  /*0df0*/  PRMT R233, RZ, 0x5410, R101 ;  /* 0x00005410ffe97816 */ /* 0x000fe40000000065 */
[----:B------:R-:W-:-:S02]  /*0e00*/  PRMT R234, RZ, 0x5410, R102 ;  /* 0x00005410ffea7816 */ /* 0x000fc40000000066 */
[----:B------:R-:W-:Y:S02]  /*0e10*/  PRMT R235, RZ, 0x5410, R103 ;  /* 0x00005410ffeb7816 */ /* 0x000fe40000000067 */
[----:B-1----:R-:W-:Y:S02]  /*0e20*/  PRMT R83, RZ, 0x5410, R105 ;  /* 0x00005410ff537816 */ /* 0x002fe40000000069 */
[----:B------:R-:W-:Y:S01]  /*0e30*/  PRMT R239, RZ, 0x5410, R107 ;  /* 0x00005410ffef7816 */ /* 0x000fe2000000006b */
[----:B------:R-:W-:Y:S01]  /*0e40*/  FADD.FTZ R161, -R166, R161 ;  /* 0x000000a1a6a17221 */ /* 0x000fe20000010100 */
[----:B------:R-:W-:Y:S02]  /*0e50*/  PRMT R86, RZ, 0x5410, R87 ;  /* 0x00005410ff567816 */ /* 0x000fe40000000057 */
[--C-:B--2---:R-:W-:Y:S02]  /*0e60*/  PRMT R79, RZ, 0x5410, R104.reuse ;  /* 0x00005410ff4f7816 */ /* 0x104fe40000000068 */
[----:B---3--:R-:W-:-:S02]  /*0e70*/  PRMT R81, RZ, 0x7610, R104 ;  /* 0x00007610ff517816 */ /* 0x008fc40000000068 */
[----:B------:R-:W-:Y:S01]  /*0e80*/  PRMT R237, RZ, 0x7610, R106 ;  /* 0x00007610ffed7816 */ /* 0x000fe2000000006a */
[----:B------:R-:W-:Y:S01]  /*0e90*/  FADD.FTZ R241, -R166, R202 ;  /* 0x000000caa6f17221 */ /* 0x000fe20000010100 */
[--C-:B------:R-:W-:Y:S01]  /*0ea0*/  PRMT R93, RZ, 0x5410, R94.reuse ;  /* 0x00005410ff5d7816 */ /* 0x100fe2000000005e */
[----:B------:R0:W5:Y:S01]  /*0eb0*/  @P1 LDG.E.128 R64, [R76.64] ;  /* 0x000000044c401981 */ /* 0x000162000c1e1d00 */
[----:B------:R-:W-:Y:S02]  /*0ec0*/  PRMT R87, RZ, 0x7610, R87 ;  /* 0x00007610ff577816 */ /* 0x000fe40000000057 */
[----:B------:R-:W-:Y:S02]  /*0ed0*/  PRMT R94, RZ, 0x7610, R94 ;  /* 0x00007610ff5e7816 */ /* 0x000fe4000000005e */
[----:B------:R-:W-:Y:S02]  /*0ee0*/  PRMT R95, RZ, 0x7610, R95 ;  /* 0x00007610ff5f7816 */ /* 0x000fe4000000005f */
[----:B------:R-:W-:-:S02]  /*0ef0*/  PRMT R100, RZ, 0x7610, R100 ;  /* 0x00007610ff647816 */ /* 0x000fc40000000064 */
[----:B------:R-:W-:Y:S02]  /*0f00*/  PRMT R101, RZ, 0x7610, R101 ;  /* 0x00007610ff657816 */ /* 0x000fe40000000065 */
[----:B------:R-:W-:Y:S02]  /*0f10*/  PRMT R102, RZ, 0x7610, R102 ;  /* 0x00007610ff667816 */ /* 0x000fe40000000066 */
[----:B------:R-:W-:Y:S02]  /*0f20*/  PRMT R103, RZ, 0x7610, R103 ;  /* 0x00007610ff677816 */ /* 0x000fe40000000067 */
[----:B------:R-:W-:Y:S02]  /*0f30*/  PRMT R105, RZ, 0x7610, R105 ;  /* 0x00007610ff697816 */ /* 0x000fe40000000069 */
[----:B------:R-:W-:Y:S02]  /*0f40*/  PRMT R201, RZ, 0x5410, R106 ;  /* 0x00005410ffc97816 */ /* 0x000fe4000000006a */
[----:B------:R-:W-:Y:S01]  /*0f50*/  PRMT R107, RZ, 0x7610, R107 ;  /* 0x00007610ff6b7816 */ /* 0x000fe2000000006b */
[C---:B------:R-:W-:Y:S01]  /*0f60*/  FADD.FTZ R167, -R166.reuse, R167 ;  /* 0x000000a7a6a77221 */ /* 0x040fe20000010100 */
[----:B------:R-:W-:Y:S01]  /*0f70*/  PRMT R202, RZ, 0x7610, R114 ;  /* 0x00007610ffca7816 */ /* 0x000fe20000000072 */
[----:B------:R-:W-:-:S02]  /*0f80*/  FADD.FTZ R243, -R166, R204 ;  /* 0x000000cca6f37221 */ /* 0x000fc40000010100 */
[C---:B------:R-:W-:Y:S02]  /*0f90*/  FADD.FTZ R203, -R166.reuse, R203 ;  /* 0x000000cba6cb7221 */ /* 0x040fe40000010100 */
[C---:B------:R-:W-:Y:S02]  /*0fa0*/  FADD.FTZ R245, -R166.reuse, R206 ;  /* 0x000000cea6f57221 */ /* 0x040fe40000010100 */
[C---:B------:R-:W-:Y:S02]  /*0fb0*/  FADD.FTZ R205, -R166.reuse, R205 ;  /* 0x000000cda6cd7221 */ /* 0x040fe40000010100 */
[C---:B------:R-:W-:Y:S02]  /*0fc0*/  FADD.FTZ R207, -R166.reuse, R207 ;  /* 0x000000cfa6cf7221 */ /* 0x040fe40000010100 */
[C---:B------:R-:W-:Y:S02]  /*0fd0*/  FADD.FTZ R247, -R166.reuse, R214 ;  /* 0x000000d6a6f77221 */ /* 0x040fe40000010100 */
[----:B------:R-:W-:-:S02]  /*0fe0*/  FADD.FTZ R249, -R166, R216 ;  /* 0x000000d8a6f97221 */ /* 0x000fc40000010100 */
[C---:B0-----:R-:W-:Y:S02]  /*0ff0*/  FADD.FTZ R77, -R166.reuse, R84 ;  /* 0x00000054a64d7221 */ /* 0x041fe40000010100 */
[C---:B------:R-:W-:Y:S02]  /*1000*/  FADD.FTZ R251, -R166.reuse, R218 ;  /* 0x000000daa6fb7221 */ /* 0x040fe40000010100 */
[C---:B------:R-:W-:Y:S02]  /*1010*/  FADD.FTZ R85, -R166.reuse, R85 ;  /* 0x00000055a6557221 */ /* 0x040fe40000010100 */
[C---:B------:R-:W-:Y:S02]  /*1020*/  FADD.FTZ R219, -R166.reuse, R219 ;  /* 0x000000dba6db7221 */ /* 0x040fe40000010100 */
[C---:B------:R-:W-:Y:S02]  /*1030*/  FADD.FTZ R86, -R166.reuse, R86 ;  /* 0x00000056a6567221 */ /* 0x040fe40000010100 */
[----:B------:R-:W-:-:S02]  /*1040*/  FADD.FTZ R87, -R166, R87 ;  /* 0x00000057a6577221 */ /* 0x000fc40000010100 */
[C---:B------:R-:W-:Y:S02]  /*1050*/  FADD.FTZ R91, -R166.reuse, R91 ;  /* 0x0000005ba65b7221 */ /* 0x040fe40000010100 */
        /* <DEDUP_REMOVED lines=22> */
[----:B------:R-:W-:Y:S01]  /*11c0*/  FADD.FTZ R107, -R166, R107 ;  /* 0x0000006ba66b7221 */ /* 0x000fe20000010100 */
[----:B------:R-:W-:Y:S01]  /*11d0*/  PRMT R166, RZ, 0x5410, R114 ;  /* 0x00005410ffa67816 */ /* 0x000fe20000000072 */
[----:B------:R-:W-:-:S02]  /*11e0*/  FMUL.FTZ R161, R160, R161 ;  /* 0x000000a1a0a17220 */ /* 0x000fc40000410000 */
[C---:B------:R-:W-:Y:S02]  /*11f0*/  FMUL.FTZ R106, R160.reuse, R241 ;  /* 0x000000f1a06a7220 */ /* 0x040fe40000410000 */
[-C--:B------:R-:W-:Y:S01]  /*1200*/  FMUL.FTZ R114, R187, R209.reuse ;  /* 0x000000d1bb727220 */ /* 0x080fe20000410000 */
[--C-:B------:R-:W-:Y:S01]  /*1210*/  PRMT R204, RZ, 0x5410, R115.reuse ;  /* 0x00005410ffcc7816 */ /* 0x100fe20000000073 */
[----:B------:R-:W-:Y:S01]  /*1220*/  FADD.FTZ R148, R209, R148 ;  /* 0x00000094d1947221 */ /* 0x000fe20000010000 */
[----:B------:R-:W-:Y:S01]  /*1230*/  PRMT R206, RZ, 0x7610, R115 ;  /* 0x00007610ffce7816 */ /* 0x000fe20000000073 */
[----:B------:R-:W-:Y:S02]  /*1240*/  FFMA.FTZ R150, R161, R209, R150 ;  /* 0x000000d1a1967223 */ /* 0x000fe40000010096 */
[----:B------:R-:W-:Y:S02]  /*1250*/  FADD.FTZ R146, R211, R146 ;  /* 0x00000092d3927221 */ /* 0x000fe40000010000 */
[----:B------:R-:W-:-:S02]  /*1260*/  FMUL.FTZ R167, R160, R167 ;  /* 0x000000a7a0a77220 */ /* 0x000fc40000410000 */
[-C--:B------:R-:W-:Y:S02]  /*1270*/  FFMA.FTZ R147, R106, R211.reuse, R147 ;  /* 0x000000d36a937223 */ /* 0x080fe40000010093 */
[----:B------:R-:W-:Y:S02]  /*1280*/  FMUL.FTZ R209, R160, R92 ;  /* 0x0000005ca0d17220 */ /* 0x000fe40000410000 */
[----:B------:R-:W-:Y:S02]  /*1290*/  FMUL.FTZ R211, R186, R211 ;  /* 0x000000d3bad37220 */ /* 0x000fe40000410000 */
[----:B------:R-:W-:Y:S02]  /*12a0*/  FMUL.FTZ R115, R160, R77 ;  /* 0x0000004da0737220 */ /* 0x000fe40000410000 */
[----:B------:R-:W-:Y:S02]  /*12b0*/  FADD.FTZ R92, RZ, R114 ;  /* 0x00000072ff5c7221 */ /* 0x000fe40000010000 */
[----:B------:R-:W-:-:S02]  /*12c0*/  FFMA.FTZ R77, R161, R114, RZ ;  /* 0x00000072a14d7223 */ /* 0x000fc400000100ff */
[----:B------:R-:W-:Y:S02]  /*12d0*/  FADD.FTZ R144, R208, R144 ;  /* 0x00000090d0907221 */ /* 0x000fe40000010000 */
[C---:B------:R-:W-:Y:S02]  /*12e0*/  FMUL.FTZ R214, R160.reuse, R243 ;  /* 0x000000f3a0d67220 */ /* 0x040fe40000410000 */
[-C--:B------:R-:W-:Y:S02]  /*12f0*/  FFMA.FTZ R145, R167, R208.reuse, R145 ;  /* 0x000000d0a7917223 */ /* 0x080fe40000010091 */
[----:B------:R-:W-:Y:S02]  /*1300*/  FMUL.FTZ R240, R160, R219 ;  /* 0x000000dba0f07220 */ /* 0x000fe40000410000 */
[----:B------:R-:W-:Y:S02]  /*1310*/  FMUL.FTZ R208, R185, R208 ;  /* 0x000000d0b9d07220 */ /* 0x000fe40000410000 */
[----:B------:R-:W-:-:S02]  /*1320*/  FADD.FTZ R219, R92, R211 ;  /* 0x000000d35cdb7221 */ /* 0x000fc40000010000 */
[----:B------:R-:W-:Y:S02]  /*1330*/  FFMA.FTZ R77, R106, R211, R77 ;  /* 0x000000d36a4d7223 */ /* 0x000fe4000001004d */
[----:B------:R-:W-:Y:S02]  /*1340*/  FADD.FTZ R142, R213, R142 ;  /* 0x0000008ed58e7221 */ /* 0x000fe40000010000 */
[----:B------:R-:W-:Y:S02]  /*1350*/  FMUL.FTZ R203, R160, R203 ;  /* 0x000000cba0cb7220 */ /* 0x000fe40000410000 */
[-C--:B------:R-:W-:Y:S02]  /*1360*/  FFMA.FTZ R143, R214, R213.reuse, R143 ;  /* 0x000000d5d68f7223 */ /* 0x080fe4000001008f */
        /* <DEDUP_REMOVED lines=19> */
[----:B------:R-:W-:Y:S01]  /*14a0*/  FADD.FTZ R219, R92, R215 ;  /* 0x000000d75cdb7221 */ /* 0x000fe20000010000 */
[----:B------:R-:W-:Y:S01]  /*14b0*/  PRMT R220, RZ, 0x5410, R88 ;  /* 0x00005410ffdc7816 */ /* 0x000fe20000000058 */
[----:B------:R-:W-:Y:S01]  /*14c0*/  FFMA.FTZ R77, R216, R215, R77 ;  /* 0x000000d7d84d7223 */ /* 0x000fe2000001004d */
[----:B------:R-:W-:Y:S01]  /*14d0*/  PRMT R230, RZ, 0x5410, R98 ;  /* 0x00005410ffe67816 */ /* 0x000fe20000000062 */
[----:B------:R-:W-:Y:S01]  /*14e0*/  FADD.FTZ R134, R217, R134 ;  /* 0x00000086d9867221 */ /* 0x000fe20000010000 */
[----:B------:R-:W-:Y:S01]  /*14f0*/  PRMT R231, RZ, 0x7610, R98 ;  /* 0x00007610ffe77816 */ /* 0x000fe20000000062 */
[----:B------:R-:W-:Y:S01]  /*1500*/  FFMA.FTZ R135, R218, R217, R135 ;  /* 0x000000d9da877223 */ /* 0x000fe20000010087 */
[--C-:B------:R-:W-:Y:S01]  /*1510*/  PRMT R98, RZ, 0x5410, R99.reuse ;  /* 0x00005410ff627816 */ /* 0x100fe20000000063 */
[----:B------:R-:W-:Y:S01]  /*1520*/  FMUL.FTZ R247, R160, R247 ;  /* 0x000000f7a0f77220 */ /* 0x000fe20000410000 */
[----:B------:R-:W-:Y:S01]  /*1530*/  PRMT R99, RZ, 0x7610, R99 ;  /* 0x00007610ff637816 */ /* 0x000fe20000000063 */
[----:B------:R-:W-:-:S02]  /*1540*/  FMUL.FTZ R217, R180, R217 ;  /* 0x000000d9b4d97220 */ /* 0x000fc40000410000 */
[----:B------:R-:W-:Y:S01]  /*1550*/  FADD.FTZ R242, R219, R212 ;  /* 0x000000d4dbf27221 */ /* 0x000fe20000010000 */
[----:B------:R-:W-:Y:S01]  /*1560*/  PRMT R221, RZ, 0x7610, R88 ;  /* 0x00007610ffdd7816 */ /* 0x000fe20000000058 */
[----:B------:R-:W-:Y:S01]  /*1570*/  FFMA.FTZ R77, R205, R212, R77 ;  /* 0x000000d4cd4d7223 */ /* 0x000fe2000001004d */
[----:B------:R-:W-:Y:S01]  /*1580*/  PRMT R76, RZ, 0x5410, R108 ;  /* 0x00005410ff4c7816 */ /* 0x000fe2000000006c */
[----:B------:R-:W-:Y:S02]  /*1590*/  FMUL.FTZ R95, R160, R95 ;  /* 0x0000005fa05f7220 */ /* 0x000fe40000410000 */
[----:B------:R-:W-:Y:S02]  /*15a0*/  FADD.FTZ R132, R220, R132 ;  /* 0x00000084dc847221 */ /* 0x000fe40000010000 */
[----:B------:R-:W-:Y:S02]  /*15b0*/  FMUL.FTZ R236, R160, R249 ;  /* 0x000000f9a0ec7220 */ /* 0x000fe40000410000 */
[----:B------:R-:W-:-:S02]  /*15c0*/  FFMA.FTZ R133, R247, R220, R133 ;  /* 0x000000dcf7857223 */ /* 0x000fc40000010085 */
[----:B------:R-:W-:Y:S02]  /*15d0*/  FMUL.FTZ R232, R160, R232 ;  /* 0x000000e8a0e87220 */ /* 0x000fe40000410000 */
[----:B------:R-:W-:Y:S02]  /*15e0*/  FMUL.FTZ R220, R179, R220 ;  /* 0x000000dcb3dc7220 */ /* 0x000fe40000410000 */
[----:B------:R-:W-:Y:S01]  /*15f0*/  FADD.FTZ R219, R242, R217 ;  /* 0x000000d9f2db7221 */ /* 0x000fe20000010000 */
[----:B------:R-:W-:Y:S01]  /*1600*/  PRMT R88, RZ, 0x5410, R89 ;  /* 0x00005410ff587816 */ /* 0x000fe20000000059 */
[----:B------:R-:W-:Y:S02]  /*1610*/  FFMA.FTZ R77, R218, R217, R77 ;  /* 0x000000d9da4d7223 */ /* 0x000fe4000001004d */
[----:B------:R-:W-:Y:S02]  /*1620*/  FMUL.FTZ R86, R160, R86 ;  /* 0x00000056a0567220 */ /* 0x000fe40000410000 */
[----:B------:R-:W-:-:S02]  /*1630*/  FADD.FTZ R30, R99, R30 ;  /* 0x0000001e631e7221 */ /* 0x000fc40000010000 */
[-C--:B------:R-:W-:Y:S02]  /*1640*/  FFMA.FTZ R16, R95, R99.reuse, R16 ;  /* 0x000000635f107223 */ /* 0x080fe40000010010 */
[----:B------:R-:W-:Y:S02]  /*1650*/  FMUL.FTZ R92, R162, R99 ;  /* 0x00000063a25c7220 */ /* 0x000fe40000410000 */
[----:B------:R-:W-:Y:S02]  /*1660*/  FADD.FTZ R130, R221, R130 ;  /* 0x00000082dd827221 */ /* 0x000fe40000010000 */
[----:B------:R-:W-:Y:S02]  /*1670*/  FFMA.FTZ R131, R236, R221, R131 ;  /* 0x000000ddec837223 */ /* 0x000fe40000010083 */
[----:B------:R-:W-:Y:S02]  /*1680*/  FMUL.FTZ R87, R160, R87 ;  /* 0x00000057a0577220 */ /* 0x000fe40000410000 */
[----:B------:R-:W-:-:S02]  /*1690*/  FADD.FTZ R33, R76, R33 ;  /* 0x000000214c217221 */ /* 0x000fc40000010000 */
[-C--:B------:R-:W-:Y:S02]  /*16a0*/  FFMA.FTZ R17, R232, R76.reuse, R17 ;  /* 0x0000004ce8117223 */ /* 0x080fe40000010011 */
[----:B------:R-:W-:Y:S02]  /*16b0*/  FMUL.FTZ R99, R159, R76 ;  /* 0x0000004c9f637220 */ /* 0x000fe40000410000 */
[----:B------:R-:W-:Y:S02]  /*16c0*/  FMUL.FTZ R221, R178, R221 ;  /* 0x000000ddb2dd7220 */ /* 0x000fe40000410000 */
[----:B------:R-:W-:Y:S01]  /*16d0*/  FADD.FTZ R76, R219, R220 ;  /* 0x000000dcdb4c7221 */ /* 0x000fe20000010000 */
[----:B------:R-:W-:Y:S01]  /*16e0*/  PRMT R89, RZ, 0x7610, R89 ;  /* 0x00007610ff597816 */ /* 0x000fe20000000059 */
[----:B------:R-:W-:Y:S02]  /*16f0*/  FFMA.FTZ R77, R247, R220, R77 ;  /* 0x000000dcf74d7223 */ /* 0x000fe4000001004d */
[----:B------:R-:W-:-:S02]  /*1700*/  FADD.FTZ R119, R90, R119 ;  /* 0x000000775a777221 */ /* 0x000fc40000010000 */
[-C--:B------:R-:W-:Y:S02]  /*1710*/  FFMA.FTZ R121, R86, R90.reuse, R121 ;  /* 0x0000005a56797223 */ /* 0x080fe40000010079 */
[----:B------:R-:W-:Y:S02]  /*1720*/  FMUL.FTZ R207, R173, R90 ;  /* 0x0000005aadcf7220 */ /* 0x000fe40000410000 */
[----:B------:R-:W-:Y:S02]  /*1730*/  FADD.FTZ R128, R88, R128 ;  /* 0x0000008058807221 */ /* 0x000fe40000010000 */
[----:B------:R-:W-:Y:S02]  /*1740*/  FMUL.FTZ R238, R160, R251 ;  /* 0x000000fba0ee7220 */ /* 0x000fe40000410000 */
[----:B------:R-:W-:Y:S02]  /*1750*/  FFMA.FTZ R129, R115, R88, R129 ;  /* 0x0000005873817223 */ /* 0x000fe40000010081 */
[----:B------:R-:W-:-:S02]  /*1760*/  FADD.FTZ R26, R225, R26 ;  /* 0x0000001ae11a7221 */ /* 0x000fc40000010000 */
[-C--:B------:R-:W-:Y:S02]  /*1770*/  FFMA.FTZ R120, R87, R225.reuse, R120 ;  /* 0x000000e157787223 */ /* 0x080fe40000010078 */
[----:B------:R-:W-:Y:S02]  /*1780*/  FMUL.FTZ R90, R172, R225 ;  /* 0x000000e1ac5a7220 */ /* 0x000fe40000410000 */
[----:B------:R-:W-:Y:S02]  /*1790*/  FMUL.FTZ R88, R177, R88 ;  /* 0x00000058b1587220 */ /* 0x000fe40000410000 */
[----:B------:R-:W-:Y:S02]  /*17a0*/  FADD.FTZ R225, R76, R221 ;  /* 0x000000dd4ce17221 */ /* 0x000fe40000010000 */
[----:B------:R-:W-:Y:S02]  /*17b0*/  FFMA.FTZ R77, R236, R221, R77 ;  /* 0x000000ddec4d7223 */ /* 0x000fe4000001004d */
[----:B------:R-:W-:-:S02]  /*17c0*/  FADD.FTZ R126, R89, R126 ;  /* 0x0000007e597e7221 */ /* 0x000fc40000010000 */
[----:B------:R-:W-:Y:S02]  /*17d0*/  FMUL.FTZ R85, R160, R85 ;  /* 0x00000055a0557220 */ /* 0x000fe40000410000 */
[-C--:B------:R-:W-:Y:S02]  /*17e0*/  FFMA.FTZ R127, R238, R89.reuse, R127 ;  /* 0x00000059ee7f7223 */ /* 0x080fe4000001007f */
        /* <DEDUP_REMOVED lines=9> */
[-C--:B------:R-:W-:Y:S01]  /*1880*/  FFMA.FTZ R123, R240, R223.reuse, R123 ;  /* 0x000000dff07b7223 */ /* 0x080fe2000001007b */
[----:B------:R-:W-:Y:S01]  /*1890*/  PRMT R78, RZ, 0x5410, R109 ;  /* 0x00005410ff4e7816 */ /* 0x000fe2000000006d */
[----:B------:R-:W-:-:S02]  /*18a0*/  FMUL.FTZ R223, R174, R223 ;  /* 0x000000dfaedf7220 */ /* 0x000fc40000410000 */
[----:B------:R-:W-:Y:S01]  /*18b0*/  FADD.FTZ R76, R225, R222 ;  /* 0x000000dee14c7221 */ /* 0x000fe20000010000 */
[----:B------:R-:W-:Y:S01]  /*18c0*/  PRMT R109, RZ, 0x7610, R109 ;  /* 0x00007610ff6d7816 */ /* 0x000fe2000000006d */
[----:B------:R-:W-:Y:S02]  /*18d0*/  FFMA.FTZ R77, R85, R222, R77 ;  /* 0x000000de554d7223 */ /* 0x000fe4000001004d */
[----:B------:R-:W-:Y:S02]  /*18e0*/  FMUL.FTZ R101, R160, R101 ;  /* 0x00000065a0657220 */ /* 0x000fe40000410000 */
[----:B------:R-:W-:Y:S01]  /*18f0*/  FADD.FTZ R76, R76, R223 ;  /* 0x000000df4c4c7221 */ /* 0x000fe20000010000 */
[----:B------:R-:W-:Y:S01]  /*1900*/  PRMT R228, RZ, 0x5410, R96 ;  /* 0x00005410ffe47816 */ /* 0x000fe20000000060 */
[----:B------:R-:W-:Y:S02]  /*1910*/  FFMA.FTZ R77, R240, R223, R77 ;  /* 0x000000dff04d7223 */ /* 0x000fe4000001004d */
[----:B------:R-:W-:-:S02]  /*1920*/  FMUL.FTZ R219, R160, R100 ;  /* 0x00000064a0db7220 */ /* 0x000fc40000410000 */
[----:B------:R-:W-:Y:S02]  /*1930*/  FMUL.FTZ R91, R160, R91 ;  /* 0x0000005ba05b7220 */ /* 0x000fe40000410000 */
[----:B------:R-:W-:Y:S02]  /*1940*/  FADD.FTZ R47, R109, R47 ;  /* 0x0000002f6d2f7221 */ /* 0x000fe40000010000 */
[-C--:B------:R-:W-:Y:S02]  /*1950*/  FFMA.FTZ R12, R101, R109.reuse, R12 ;  /* 0x0000006d650c7223 */ /* 0x080fe4000001000c */
[----:B------:R-:W-:Y:S02]  /*1960*/  FMUL.FTZ R100, R156, R109 ;  /* 0x0000006d9c647220 */ /* 0x000fe40000410000 */
[----:B------:R-:W-:Y:S01]  /*1970*/  FADD.FTZ R109, R76, R207 ;  /* 0x000000cf4c6d7221 */ /* 0x000fe20000010000 */
[----:B------:R-:W-:Y:S01]  /*1980*/  PRMT R229, RZ, 0x7610, R96 ;  /* 0x00007610ffe57816 */ /* 0x000fe20000000060 */
[----:B------:R-:W-:-:S02]  /*1990*/  FFMA.FTZ R77, R86, R207, R77 ;  /* 0x000000cf564d7223 */ /* 0x000fc4000001004d */
[----:B------:R-:W-:Y:S02]  /*19a0*/  FADD.FTZ R29, R228, R29 ;  /* 0x0000001de41d7221 */ /* 0x000fe40000010000 */
[----:B------:R-:W-:Y:S02]  /*19b0*/  FMUL.FTZ R224, R160, R224 ;  /* 0x000000e0a0e07220 */ /* 0x000fe40000410000 */
[-C--:B------:R-:W-:Y:S02]  /*19c0*/  FFMA.FTZ R31, R91, R228.reuse, R31 ;  /* 0x000000e45b1f7223 */ /* 0x080fe4000001001f */
[----:B------:R-:W-:Y:S02]  /*19d0*/  FMUL.FTZ R228, R171, R228 ;  /* 0x000000e4abe47220 */ /* 0x000fe40000410000 */
[----:B------:R-:W-:Y:S01]  /*19e0*/  FADD.FTZ R225, R109, R90 ;  /* 0x0000005a6de17221 */ /* 0x000fe20000010000 */
[----:B------:R-:W-:Y:S01]  /*19f0*/  PRMT R96, RZ, 0x5410, R97 ;  /* 0x00005410ff607816 */ /* 0x000fe20000000061 */
[----:B------:R-:W-:-:S02]  /*1a00*/  FFMA.FTZ R77, R87, R90, R77 ;  /* 0x0000005a574d7223 */ /* 0x000fc4000001004d */
[----:B------:R-:W-:Y:S02]  /*1a10*/  FADD.FTZ R34, R229, R34 ;  /* 0x00000022e5227221 */ /* 0x000fe40000010000 */
[-C--:B------:R-:W-:Y:S02]  /*1a20*/  FFMA.FTZ R116, R224, R229.reuse, R116 ;  /* 0x000000e5e0747223 */ /* 0x080fe40000010074 */
[----:B------:R-:W-:Y:S02]  /*1a30*/  FMUL.FTZ R229, R170, R229 ;  /* 0x000000e5aae57220 */ /* 0x000fe40000410000 */
[----:B------:R-:W-:Y:S01]  /*1a40*/  FADD.FTZ R76, R225, R228 ;  /* 0x000000e4e14c7221 */ /* 0x000fe20000010000 */
[----:B------:R-:W-:Y:S01]  /*1a50*/  PRMT R97, RZ, 0x7610, R97 ;  /* 0x00007610ff617816 */ /* 0x000fe20000000061 */
        /* <DEDUP_REMOVED lines=31> */
[----:B------:R-:W-:Y:S01]  /*1c50*/  FFMA.FTZ R77, R227, R98, R77 ;  /* 0x00000062e34d7223 */ /* 0x000fe2000001004d */
[----:B------:R-:W-:Y:S01]  /*1c60*/  PRMT R108, RZ, 0x7610, R108 ;  /* 0x00007610ff6c7816 */ /* 0x000fe2000000006c */
[----:B------:R-:W-:-:S02]  /*1c70*/  FMUL.FTZ R225, R160, R102 ;  /* 0x00000066a0e17220 */ /* 0x000fc40000410000 */
[----:B------:R-:W-:Y:S02]  /*1c80*/  FADD.FTZ R76, R241, R92 ;  /* 0x0000005cf14c7221 */ /* 0x000fe40000010000 */
[----:B------:R-:W-:Y:S02]  /*1c90*/  FFMA.FTZ R102, R95, R92, R77 ;  /* 0x0000005c5f667223 */ /* 0x000fe4000001004d */
[----:B------:R-:W-:Y:S02]  /*1ca0*/  FADD.FTZ R32, R108, R32 ;  /* 0x000000206c207221 */ /* 0x000fe40000010000 */
[----:B------:R-:W-:Y:S02]  /*1cb0*/  FFMA.FTZ R14, R219, R108, R14 ;  /* 0x0000006cdb0e7223 */ /* 0x000fe4000001000e */
[----:B------:R-:W-:Y:S02]  /*1cc0*/  FMUL.FTZ R233, R160, R233 ;  /* 0x000000e9a0e97220 */ /* 0x000fe40000410000 */
[----:B------:R-:W-:-:S02]  /*1cd0*/  FADD.FTZ R77, R76, R99 ;  /* 0x000000634c4d7221 */ /* 0x000fc40000010000 */
[----:B------:R-:W-:Y:S02]  /*1ce0*/  FMUL.FTZ R108, R158, R108 ;  /* 0x0000006c9e6c7220 */ /* 0x000fe40000410000 */
[----:B------:R-:W-:Y:S02]  /*1cf0*/  FFMA.FTZ R76, R232, R99, R102 ;  /* 0x00000063e84c7223 */ /* 0x000fe40000010066 */
[----:B------:R-:W-:Y:S02]  /*1d00*/  FADD.FTZ R28, R78, R28 ;  /* 0x0000001c4e1c7221 */ /* 0x000fe40000010000 */
[-C--:B------:R-:W-:Y:S02]  /*1d10*/  FFMA.FTZ R15, R233, R78.reuse, R15 ;  /* 0x0000004ee90f7223 */ /* 0x080fe4000001000f */
[----:B------:R-:W-:Y:S02]  /*1d20*/  FMUL.FTZ R78, R157, R78 ;  /* 0x0000004e9d4e7220 */ /* 0x000fe40000410000 */
[----:B------:R-:W-:-:S02]  /*1d30*/  FADD.FTZ R77, R77, R108 ;  /* 0x0000006c4d4d7221 */ /* 0x000fc40000010000 */
[----:B------:R-:W-:Y:S01]  /*1d40*/  FFMA.FTZ R76, R219, R108, R76 ;  /* 0x0000006cdb4c7223 */ /* 0x000fe2000001004c */
[----:B------:R-:W-:Y:S01]  /*1d50*/  PRMT R80, RZ, 0x5410, R110 ;  /* 0x00005410ff507816 */ /* 0x000fe2000000006e */
[----:B------:R-:W-:Y:S02]  /*1d60*/  FADD.FTZ R77, R77, R78 ;  /* 0x0000004e4d4d7221 */ /* 0x000fe40000010000 */
[----:B------:R-:W-:Y:S01]  /*1d70*/  FFMA.FTZ R76, R233, R78, R76 ;  /* 0x0000004ee94c7223 */ /* 0x000fe2000001004c */
        /* <DEDUP_REMOVED lines=17> */
[----:B------:R-:W-:Y:S01]  /*1e90*/  FFMA.FTZ R76, R225, R110, R76 ;  /* 0x0000006ee14c7223 */ /* 0x000fe2000001004c */
[----:B------:R-:W-:Y:S01]  /*1ea0*/  PRMT R84, RZ, 0x5410, R112 ;  /* 0x00005410ff547816 */ /* 0x000fe20000000070 */
[----:B------:R-:W-:-:S02]  /*1eb0*/  FADD.FTZ R46, R80, R46 ;  /* 0x0000002e502e7221 */ /* 0x000fc40000010000 */
[----:B------:R-:W-:Y:S02]  /*1ec0*/  FFMA.FTZ R13, R234, R80, R13 ;  /* 0x00000050ea0d7223 */ /* 0x000fe4000001000d */
[C---:B------:R-:W-:Y:S02]  /*1ed0*/  FMUL.FTZ R79, R160.reuse, R79 ;  /* 0x0000004fa04f7220 */ /* 0x040fe40000410000 */
[----:B------:R-:W-:Y:S02]  /*1ee0*/  FMUL.FTZ R103, R160, R103 ;  /* 0x00000067a0677220 */ /* 0x000fe40000410000 */
[----:B------:R-:W-:Y:S02]  /*1ef0*/  FMUL.FTZ R80, R152, R111 ;  /* 0x0000006f98507220 */ /* 0x000fe40000410000 */
[----:B------:R-:W-:Y:S02]  /*1f00*/  FADD.FTZ R77, R77, R82 ;  /* 0x000000524d4d7221 */ /* 0x000fe40000010000 */
[----:B------:R-:W-:Y:S01]  /*1f10*/  FFMA.FTZ R76, R235, R82, R76 ;  /* 0x00000052eb4c7223 */ /* 0x000fe2000001004c */
[----:B------:R-:W-:Y:S01]  /*1f20*/  PRMT R112, RZ, 0x7610, R112 ;  /* 0x00007610ff707816 */ /* 0x000fe20000000070 */
[----:B------:R-:W-:-:S02]  /*1f30*/  FADD.FTZ R42, R84, R42 ;  /* 0x0000002a542a7221 */ /* 0x000fc40000010000 */
[-C--:B------:R-:W-:Y:S02]  /*1f40*/  FFMA.FTZ R9, R79, R84.reuse, R9 ;  /* 0x000000544f097223 */ /* 0x080fe40000010009 */
        /* <DEDUP_REMOVED lines=15> */
[----:B------:R-:W-:Y:S02]  /*2040*/  FADD.FTZ R77, R77, R112 ;  /* 0x000000704d4d7221 */ /* 0x000fe40000010000 */
[----:B------:R-:W-:Y:S02]  /*2050*/  FFMA.FTZ R76, R81, R112, R76 ;  /* 0x00000070514c7223 */ /* 0x000fe4000001004c */
[C---:B------:R-:W-:Y:S02]  /*2060*/  FMUL.FTZ R201, R160.reuse, R201 ;  /* 0x000000c9a0c97220 */ /* 0x040fe40000410000 */
[----:B------:R-:W-:-:S02]  /*2070*/  FMUL.FTZ R105, R160, R105 ;  /* 0x00000069a0697220 */ /* 0x000fc40000410000 */
[----:B------:R-:W-:Y:S02]  /*2080*/  FMUL.FTZ R102, R192, R113 ;  /* 0x00000071c0667220 */ /* 0x000fe40000410000 */
[----:B------:R-:W-:Y:S02]  /*2090*/  FADD.FTZ R77, R77, R104 ;  /* 0x000000684d4d7221 */ /* 0x000fe40000010000 */
[----:B------:R-:W-:Y:S02]  /*20a0*/  FFMA.FTZ R76, R83, R104, R76 ;  /* 0x00000068534c7223 */ /* 0x000fe4000001004c */
[----:B------:R-:W-:Y:S02]  /*20b0*/  FADD.FTZ R39, R166, R39 ;  /* 0x00000027a6277221 */ /* 0x000fe40000010000 */
[----:B------:R-:W-:Y:S02]  /*20c0*/  FFMA.FTZ R5, R201, R166, R5 ;  /* 0x000000a6c9057223 */ /* 0x000fe40000010005 */
        /* <DEDUP_REMOVED lines=17> */
[-C--:B------:R-:W-:Y:S02]  /*21e0*/  FFMA.FTZ R37, R107, R206.reuse, R37 ;  /* 0x000000ce6b257223 */ /* 0x080fe40000010025 */
[----:B------:R-:W-:-:S02]  /*21f0*/  FMUL.FTZ R206, R195, R206 ;  /* 0x000000cec3ce7220 */ /* 0x000fc40000410000 */
[----:B------:R-:W-:Y:S02]  /*2200*/  FADD.FTZ R77, R77, R204 ;  /* 0x000000cc4d4d7221 */ /* 0x000fe40000010000 */
[----:B------:R-:W-:Y:S02]  /*2210*/  FFMA.FTZ R76, R239, R204, R76 ;  /* 0x000000ccef4c7223 */ /* 0x000fe4000001004c */
[----:B------:R-:W-:Y:S02]  /*2220*/  FADD.FTZ R44, R111, R44 ;  /* 0x0000002c6f2c7221 */ /* 0x000fe40000010000 */
[----:B------:R-:W-:Y:S02]  /*2230*/  FFMA.FTZ R8, R103, R111, R8 ;  /* 0x0000006f67087223 */ /* 0x000fe40000010008 */
[----:B------:R-:W-:Y:S02]  /*2240*/  FADD.FTZ R38, R113, R38 ;  /* 0x0000002671267221 */ /* 0x000fe40000010000 */
[----:B------:R-:W-:-:S02]  /*2250*/  FFMA.FTZ R4, R105, R113, R4 ;  /* 0x0000007169047223 */ /* 0x000fc40000010004 */
[----:B------:R-:W-:Y:S02]  /*2260*/  FADD.FTZ R248, R77, R206 ;  /* 0x000000ce4df87221 */ /* 0x000fe40000010000 */
[----:B------:R-:W-:Y:S01]  /*2270*/  FFMA.FTZ R246, R107, R206, R76 ;  /* 0x000000ce6bf67223 */ /* 0x000fe2000001004c */
[----:B------:R-:W-:Y:S05]  /*2280*/  BRA.DIV ~URZ, `(.L_x_89) ;  /* 0x00002f027f007947 */ /* 0x000fea000b800000 */
[----:B------:R0:W1:Y:S02]  /*2290*/  SHFL.BFLY PT, R111, R248, 0x1, 0x1f ;  /* 0x0c201f00f86f7f89 */ /* 0x00006400000e0000 */
.L_x_93:
        /* <DEDUP_REMOVED lines=15> */
[----:B0-----:R0:W1:Y:S01]  /*2390*/  SHFL.BFLY PT, R248, R111, 0x10, 0x1f ;  /* 0x0e001f006ff87f89 */ /* 0x00106200000e0000 */
[----:B--2---:R-:W-:-:S05]  /*23a0*/  FADD.FTZ R246, R113, R246 ;  /* 0x000000f671f67221 */ /* 0x004fca0000010000 */
[----:B------:R0:W2:Y:S02]  /*23b0*/  SHFL.BFLY PT, R77, R246, 0x10, 0x1f ;  /* 0x0e001f00f64d7f89 */ /* 0x0000a400000e0000 */
.L_x_94:
[----:B-1----:R-:W-:Y:S02]  /*23c0*/  FADD.FTZ R248, R248, R111 ;  /* 0x0000006ff8f87221 */ /* 0x002fe40000010000 */
[----:B--2---:R-:W-:Y:S02]  /*23d0*/  FADD.FTZ R77, R77, R246 ;  /* 0x000000f64d4d7221 */ /* 0x004fe40000010000 */
[----:B------:R-:W-:Y:S02]  /*23e0*/  FMUL.FTZ R76, R248, c[0x0][0x1e0] ;  /* 0x00007800f84c7a20 */ /* 0x000fe40000410000 */
[----:B------:R-:W-:-:S03]  /*23f0*/  FMUL.FTZ R77, R77, c[0x0][0x1e0] ;  /* 0x000078004d4d7a20 */ /* 0x000fc60000410000 */
        /* <DEDUP_REMOVED lines=43> */
[----:B------:R-:W-:Y:S02]  /*26b0*/  IMAD R76, R188, c[0x0][0x168], RZ ;  /* 0x00005a00bc4c7a24 */ /* 0x000fe400078e02ff */
[----:B------:R-:W-:-:S02]  /*26c0*/  FADD.FTZ R115, R88, -R115 ;  /* 0x8000007358737221 */ /* 0x000fc40000010000 */
[----:B------:R-:W-:Y:S01]  /*26d0*/  FADD.FTZ R167, R208, -R167 ;  /* 0x800000a7d0a77221 */ /* 0x000fe20000010000 */
[----:B------:R-:W-:Y:S01]  /*26e0*/  SHF.R.S32.HI R107, RZ, 0x1f, R76 ;  /* 0x0000001fff6b7819 */ /* 0x000fe2000001144c */
[----:B------:R-:W-:Y:S02]  /*26f0*/  FADD.FTZ R95, R92, -R95 ;  /* 0x8000005f5c5f7221 */ /* 0x000fe40000010000 */
[----:B------:R-:W-:Y:S01]  /*2700*/  FADD.FTZ R161, R114, -R161 ;  /* 0x800000a172a17221 */ /* 0x000fe20000010000 */
[----:B------:R-:W-:Y:S01]  /*2710*/  LEA.HI R86, R107, R76, RZ, 0x3 ;  /* 0x0000004c6b567211 */ /* 0x000fe200078f18ff */
[----:B------:R-:W-:Y:S01]  /*2720*/  FADD.FTZ R89, R89, -R238 ;  /* 0x800000ee59597221 */ /* 0x000fe20000010000 */
[----:B------:R-:W-:Y:S01]  /*2730*/  LOP3.LUT R107, R0, 0x1f, RZ, 0xc0, !PT ;  /* 0x0000001f006b7812 */ /* 0x000fe200078ec0ff */
[----:B------:R-:W-:Y:S01]  /*2740*/  FADD.FTZ R87, R90, -R87 ;  /* 0x800000575a577221 */ /* 0x000fe20000010000 */
[----:B-----5:R-:W-:Y:S01]  /*2750*/  @P1 PRMT R76, RZ, 0x5410, R51 ;  /* 0x00005410ff4c1816 */ /* 0x020fe20000000033 */
[----:B------:R-:W-:Y:S01]  /*2760*/  FADD.FTZ R91, R228, -R91 ;  /* 0x8000005be45b7221 */ /* 0x000fe20000010000 */
[----:B------:R-:W-:Y:S01]  /*2770*/  LEA.HI.SX32 R86, R86, R107, 0x1d ;  /* 0x0000006b56567211 */ /* 0x000fe200078feaff */
[----:B------:R-:W-:-:S02]  /*2780*/  FADD.FTZ R107, R222, -R85 ;  /* 0x80000055de6b7221 */ /* 0x000fc40000010000 */
[----:B------:R-:W-:Y:S02]  /*2790*/  FADD.FTZ R97, R97, -R226 ;  /* 0x800000e261617221 */ /* 0x000fe40000010000 */
[----:B------:R-:W-:Y:S02]  /*27a0*/  FADD.FTZ R93, R230, -R93 ;  /* 0x8000005de65d7221 */ /* 0x000fe40000010000 */
[----:B0-----:R-:W-:Y:S02]  /*27b0*/  FADD.FTZ R111, R231, -R94 ;  /* 0x8000005ee76f7221 */ /* 0x001fe40000010000 */
        /* <DEDUP_REMOVED lines=60> */
[C---:B------:R-:W-:Y:S01]  /*2b80*/  FMUL.FTZ R98, R160.reuse, R103 ;  /* 0x00000067a0627220 */ /* 0x040fe20000410000 */
[----:B------:R-:W-:Y:S01]  /*2b90*/  HFMA2.MMA R103, -RZ, RZ, 0, 9.5367431640625e-07 ;  /* 0x00000010ff677435 */ /* 0x000fe200000001ff */
        /* <DEDUP_REMOVED lines=8> */
[----:B------:R-:W-:Y:S01]  /*2c20*/  @P1 PRMT R77, RZ, 0x7610, R51 ;  /* 0x00007610ff4d1816 */ /* 0x000fe20000000033 */
[----:B------:R-:W-:Y:S01]  /*2c30*/  @P1 FADD.FTZ R205, R205, R76 ;  /* 0x0000004ccdcd1221 */ /* 0x000fe20000010000 */
[----:B------:R-:W-:Y:S01]  /*2c40*/  @P1 PRMT R76, RZ, 0x5410, R50 ;  /* 0x00005410ff4c1816 */ /* 0x000fe20000000032 */
[----:B------:R-:W-:-:S03]  /*2c50*/  @P0 IMAD.WIDE.U32 R82, R200, R103, c[0x0][0x258] ;  /* 0x00009600c8520625 */ /* 0x000fc600078e0067 */
[----:B------:R-:W-:Y:S01]  /*2c60*/  @P0 F2FP.BF16.PACK_AB R79, RZ, R205 ;  /* 0x000000cdff4f023e */ /* 0x000fe200000010ff */
[----:B------:R-:W-:Y:S01]  /*2c70*/  @P1 FADD.FTZ R206, R206, R77 ;  /* 0x0000004dcece1221 */ /* 0x000fe20000010000 */
[----:B------:R-:W-:Y:S01]  /*2c80*/  @P1 PRMT R77, RZ, 0x7610, R50 ;  /* 0x00007610ff4d1816 */ /* 0x000fe20000000032 */
[----:B------:R-:W-:Y:S01]  /*2c90*/  @P1 FADD.FTZ R203, R203, R76 ;  /* 0x0000004ccbcb1221 */ /* 0x000fe20000010000 */
[----:B------:R-:W-:Y:S02]  /*2ca0*/  @P1 PRMT R76, RZ, 0x5410, R49 ;  /* 0x00005410ff4c1816 */ /* 0x000fe40000000031 */
[----:B------:R-:W-:Y:S01]  /*2cb0*/  @P0 F2FP.BF16.PACK_AB R80, RZ, R206 ;  /* 0x000000ceff50023e */ /* 0x000fe200000010ff */
[----:B------:R-:W-:Y:S01]  /*2cc0*/  @P1 FADD.FTZ R204, R204, R77 ;  /* 0x0000004dcccc1221 */ /* 0x000fe20000010000 */
[----:B------:R-:W-:Y:S01]  /*2cd0*/  @P1 PRMT R77, RZ, 0x7610, R49 ;  /* 0x00007610ff4d1816 */ /* 0x000fe20000000031 */
[----:B------:R-:W-:Y:S01]  /*2ce0*/  @P1 FADD.FTZ R85, R85, R76 ;  /* 0x0000004c55551221 */ /* 0x000fe20000010000 */
[----:B------:R-:W-:-:S02]  /*2cf0*/  @P1 PRMT R76, RZ, 0x7610, R48 ;  /* 0x00007610ff4c1816 */ /* 0x000fc40000000030 */
[----:B------:R-:W-:Y:S01]  /*2d00*/  @P0 F2FP.BF16.PACK_AB R78, RZ, R203 ;  /* 0x000000cbff4e023e */ /* 0x000fe200000010ff */
[----:B------:R-:W-:Y:S01]  /*2d10*/  @P1 FADD.FTZ R202, R202, R77 ;  /* 0x0000004dcaca1221 */ /* 0x000fe20000010000 */
[----:B------:R-:W-:Y:S01]  /*2d20*/  @P1 PRMT R77, RZ, 0x5410, R48 ;  /* 0x00005410ff4d1816 */ /* 0x000fe20000000030 */
[----:B------:R-:W-:Y:S01]  /*2d30*/  @P1 FADD.FTZ R211, R211, R76 ;  /* 0x0000004cd3d31221 */ /* 0x000fe20000010000 */
[--C-:B------:R-:W-:Y:S02]  /*2d40*/  @P1 PRMT R76, RZ, 0x7610, R54.reuse ;  /* 0x00007610ff4c1816 */ /* 0x100fe40000000036 */
        /* <DEDUP_REMOVED lines=15> */
[----:B------:R-:W-:Y:S01]  /*2e40*/  @P0 PRMT R71, R79, 0x7610, R71 ;  /* 0x000076104f470816 */ /* 0x000fe20000000047 */
[----:B------:R-:W-:Y:S01]  /*2e50*/  @P1 FADD.FTZ R110, R110, R77 ;  /* 0x0000004d6e6e1221 */ /* 0x000fe20000010000 */
[----:B------:R-:W-:Y:S01]  /*2e60*/  @P1 PRMT R77, RZ, 0x5410, R52 ;  /* 0x00005410ff4d1816 */ /* 0x000fe20000000034 */
[----:B------:R-:W-:Y:S01]  /*2e70*/  @P1 FADD.FTZ R109, R109, R76 ;  /* 0x0000004c6d6d1221 */ /* 0x000fe20000010000 */
[----:B------:R-:W-:Y:S02]  /*2e80*/  @P1 PRMT R76, RZ, 0x7610, R58 ;  /* 0x00007610ff4c1816 */ /* 0x000fe4000000003a */
[----:B------:R-:W-:Y:S01]  /*2e90*/  @P0 PRMT R70, R78, 0x7610, R70 ;  /* 0x000076104e460816 */ /* 0x000fe20000000046 */
        /* <DEDUP_REMOVED lines=8> */
[----:B------:R-:W-:Y:S01]  /*2f20*/  @P1 PRMT R76, RZ, 0x7610, R57 ;  /* 0x00007610ff4c1816 */ /* 0x000fe20000000039 */
[----:B------:R-:W-:Y:S01]  /*2f30*/  IMAD.WIDE.U32 R80, R200, R103, c[0x0][0x248] ;  /* 0x00009200c8507625 */ /* 0x000fe200078e0067 */
[----:B------:R-:W-:Y:S02]  /*2f40*/  @P0 PRMT R70, R70, 0x5410, R208 ;  /* 0x0000541046460816 */ /* 0x000fe400000000d0 */
[----:B------:R-:W-:Y:S01]  /*2f50*/  F2FP.BF16.PACK_AB R79, R206, R205 ;  /* 0x000000cdce4f723e */ /* 0x000fe200000010ff */
[----:B------:R-:W-:Y:S01]  /*2f60*/  @P1 FADD.FTZ R112, R112, R77 ;  /* 0x0000004d70701221 */ /* 0x000fe20000010000 */
[----:B------:R-:W-:Y:S01]  /*2f70*/  @P1 PRMT R77, RZ, 0x5410, R57 ;  /* 0x00005410ff4d1816 */ /* 0x000fe20000000039 */
[----:B------:R-:W-:Y:S01]  /*2f80*/  @P1 FADD.FTZ R107, R107, R76 ;  /* 0x0000004c6b6b1221 */ /* 0x000fe20000010000 */
[----:B------:R-:W-:-:S02]  /*2f90*/  @P1 PRMT R76, RZ, 0x7610, R56 ;  /* 0x00007610ff4c1816 */ /* 0x000fc40000000038 */
[----:B------:R-:W-:Y:S01]  /*2fa0*/  F2FP.BF16.PACK_AB R78, R204, R203 ;  /* 0x000000cbcc4e723e */ /* 0x000fe200000010ff */
[----:B------:R-:W-:Y:S01]  /*2fb0*/  @P1 FADD.FTZ R104, R104, R77 ;  /* 0x0000004d68681221 */ /* 0x000fe20000010000 */
[----:B------:R-:W-:Y:S01]  /*2fc0*/  @P1 PRMT R77, RZ, 0x5410, R56 ;  /* 0x00005410ff4d1816 */ /* 0x000fe20000000038 */
[----:B------:R-:W-:Y:S01]  /*2fd0*/  @P1 FADD.FTZ R105, R105, R76 ;  /* 0x0000004c69691221 */ /* 0x000fe20000010000 */
[----:B------:R-:W-:-:S03]  /*2fe0*/  @P1 PRMT R76, RZ, 0x5410, R62 ;  /* 0x00005410ff4c1816 */ /* 0x000fc6000000003e */
        /* <DEDUP_REMOVED lines=31> */
[----:B------:R-:W-:-:S03]  /*31e0*/  @P0 F2FP.BF16.PACK_AB R76, RZ, R84 ;  /* 0x00000054ff4c023e */ /* 0x000fc600000010ff */
[----:B------:R-:W-:Y:S01]  /*31f0*/  @P1 FADD.FTZ R88, R88, R77 ;  /* 0x0000004d58581221 */ /* 0x000fe20000010000 */
[----:B------:R-:W-:Y:S02]  /*3200*/  ISETP.NE.U32.AND P1, PT, RZ, c[0x0][0x250], PT ;  /* 0x00009400ff007a0c */ /* 0x000fe40003f25070 */
[----:B------:R-:W-:Y:S02]  /*3210*/  @P0 F2FP.BF16.PACK_AB R77, RZ, R85 ;  /* 0x00000055ff4d023e */ /* 0x000fe400000010ff */
[----:B------:R-:W-:Y:S02]  /*3220*/  ISETP.NE.AND.EX P1, PT, RZ, c[0x0][0x254], PT, P1 ;  /* 0x00009500ff007a0c */ /* 0x000fe40003f25310 */
[----:B------:R-:W-:Y:S02]  /*3230*/  @P0 PRMT R69, R77, 0x7610, R69 ;  /* 0x000076104d450816 */ /* 0x000fe40000000045 */
[----:B------:R-:W-:Y:S02]  /*3240*/  @P0 PRMT R68, R76, 0x7610, R68 ;  /* 0x000076104c440816 */ /* 0x000fe40000000044 */
[----:B------:R-:W-:-:S02]  /*3250*/  @P0 PRMT R69, R69, 0x5410, R207 ;  /* 0x0000541045450816 */ /* 0x000fc400000000cf */
[----:B------:R-:W-:Y:S02]  /*3260*/  @P0 PRMT R68, R68, 0x5410, R201 ;  /* 0x0000541044440816 */ /* 0x000fe400000000c9 */
[----:B------:R-:W-:Y:S02]  /*3270*/  F2FP.BF16.PACK_AB R77, R202, R85 ;  /* 0x00000055ca4d723e */ /* 0x000fe400000010ff */
[----:B------:R-:W-:Y:S01]  /*3280*/  F2FP.BF16.PACK_AB R76, R211, R84 ;  /* 0x00000054d34c723e */ /* 0x000fe200000010ff */
[----:B------:R0:W-:Y:S01]  /*3290*/  @P0 STG.E.128 [R82.64], R68 ;  /* 0x0000004452000986 */ /* 0x0001e2000c101d04 */
        /* <DEDUP_REMOVED lines=8> */
[----:B------:R-:W-:Y:S02]  /*3320*/  @P1 PRMT R75, R205, 0x7610, R75 ;  /* 0x00007610cd4b1816 */ /* 0x000fe4000000004b */
[----:B------:R-:W-:-:S02]  /*3330*/  @P1 PRMT R74, R203, 0x7610, R74 ;  /* 0x00007610cb4a1816 */ /* 0x000fc4000000004a */
[----:B0-----:R-:W-:Y:S02]  /*3340*/  @P1 F2FP.BF16.PACK_AB R83, RZ, R202 ;  /* 0x000000caff53123e */ /* 0x001fe400000010ff */
[----:B------:R-:W-:Y:S02]  /*3350*/  @P1 PRMT R73, R85, 0x7610, R73 ;  /* 0x0000761055491816 */ /* 0x000fe40000000049 */
[----:B------:R-:W-:Y:S01]  /*3360*/  @P1 PRMT R72, R84, 0x7610, R72 ;  /* 0x0000761054481816 */ /* 0x000fe20000000048 */
[----:B------:R-:W-:Y:S01]  /*3370*/  @P1 IMAD.WIDE.U32 R84, R200, R103, c[0x0][0x250] ;  /* 0x00009400c8541625 */ /* 0x000fe200078e0067 */
[----:B------:R-:W-:Y:S02]  /*3380*/  @P1 PRMT R75, R75, 0x5410, R206 ;  /* 0x000054104b4b1816 */ /* 0x000fe400000000ce */
[----:B------:R-:W-:Y:S02]  /*3390*/  @P1 PRMT R74, R74, 0x5410, R204 ;  /* 0x000054104a4a1816 */ /* 0x000fe400000000cc */
[----:B------:R-:W-:-:S02]  /*33a0*/  @P1 PRMT R73, R73, 0x5410, R83 ;  /* 0x0000541049491816 */ /* 0x000fc40000000053 */
[----:B------:R-:W-:Y:S02]  /*33b0*/  @P1 PRMT R72, R72, 0x5410, R211 ;  /* 0x0000541048481816 */ /* 0x000fe400000000d3 */
[----:B-1----:R-:W-:Y:S02]  /*33c0*/  @P0 F2FP.BF16.PACK_AB R81, RZ, R114 ;  /* 0x00000072ff51023e */ /* 0x002fe400000010ff */
[----:B------:R-:W-:Y:S01]  /*33d0*/  @P0 F2FP.BF16.PACK_AB R78, RZ, R166 ;  /* 0x000000a6ff4e023e */ /* 0x000fe200000010ff */
[----:B------:R0:W-:Y:S01]  /*33e0*/  @P1 STG.E.128 [R84.64], R72 ;  /* 0x0000004854001986 */ /* 0x0001e2000c101d04 */
[----:B------:R-:W-:Y:S02]  /*33f0*/  @P0 F2FP.BF16.PACK_AB R77, RZ, R110 ;  /* 0x0000006eff4d023e */ /* 0x000fe400000010ff */
[----:B------:R-:W-:Y:S02]  /*3400*/  @P0 F2FP.BF16.PACK_AB R76, RZ, R106 ;  /* 0x0000006aff4c023e */ /* 0x000fe400000010ff */
[----:B------:R-:W-:-:S02]  /*3410*/  @P0 F2FP.BF16.PACK_AB R82, RZ, R161 ;  /* 0x000000a1ff52023e */ /* 0x000fc400000010ff */
[----:B------:R-:W-:Y:S01]  /*3420*/  @P0 PRMT R70, R81, 0x7610, R70 ;  /* 0x0000761051460816 */ /* 0x000fe20000000046 */
[----:B------:R-:W-:Y:S01]  /*3430*/  IMAD.WIDE.U32 R80, R199, R103, c[0x0][0x248] ;  /* 0x00009200c7507625 */ /* 0x000fe200078e0067 */
[----:B------:R-:W-:Y:S02]  /*3440*/  @P0 F2FP.BF16.PACK_AB R202, RZ, R113 ;  /* 0x00000071ffca023e */ /* 0x000fe400000010ff */
[----:B------:R-:W-:Y:S02]  /*3450*/  @P0 F2FP.BF16.PACK_AB R201, RZ, R109 ;  /* 0x0000006dffc9023e */ /* 0x000fe400000010ff */
[----:B------:R-:W-:Y:S02]  /*3460*/  @P0 PRMT R69, R77, 0x7610, R69 ;  /* 0x000076104d450816 */ /* 0x000fe40000000045 */
[----:B------:R-:W-:Y:S02]  /*3470*/  @P0 PRMT R68, R76, 0x7610, R68 ;  /* 0x000076104c440816 */ /* 0x000fe40000000044 */
[----:B------:R-:W-:-:S02]  /*3480*/  @P0 PRMT R71, R78, 0x7610, R71 ;  /* 0x000076104e470816 */ /* 0x000fc40000000047 */
[----:B0-----:R-:W-:Y:S02]  /*3490*/  @P0 F2FP.BF16.PACK_AB R85, RZ, R167 ;  /* 0x000000a7ff55023e */ /* 0x001fe400000010ff */
[----:B------:R-:W-:Y:S01]  /*34a0*/  @P0 PRMT R70, R70, 0x5410, R82 ;  /* 0x0000541046460816 */ /* 0x000fe20000000052 */
[----:B------:R-:W-:Y:S01]  /*34b0*/  @P0 IMAD.WIDE.U32 R82, R199, R103, c[0x0][0x258] ;  /* 0x00009600c7520625 */ /* 0x000fe200078e0067 */
[----:B------:R-:W-:Y:S02]  /*34c0*/  @P0 PRMT R71, R71, 0x5410, R85 ;  /* 0x0000541047470816 */ /* 0x000fe40000000055 */
[----:B------:R-:W-:Y:S02]  /*34d0*/  @P0 PRMT R69, R69, 0x5410, R202 ;  /* 0x0000541045450816 */ /* 0x000fe400000000ca */
[----:B------:R-:W-:Y:S02]  /*34e0*/  @P0 PRMT R68, R68, 0x5410, R201 ;  /* 0x0000541044440816 */ /* 0x000fe400000000c9 */
[----:B------:R-:W-:-:S02]  /*34f0*/  F2FP.BF16.PACK_AB R78, R161, R114 ;  /* 0x00000072a14e723e */ /* 0x000fc400000010ff */
[----:B------:R-:W-:Y:S01]  /*3500*/  F2FP.BF16.PACK_AB R79, R167, R166 ;  /* 0x000000a6a74f723e */ /* 0x000fe200000010ff */
[----:B------:R0:W-:Y:S01]  /*3510*/  @P0 STG.E.128 [R82.64], R68 ;  /* 0x0000004452000986 */ /* 0x0001e2000c101d04 */
[----:B------:R-:W-:Y:S02]  /*3520*/  @P1 F2FP.BF16.PACK_AB R114, RZ, R114 ;  /* 0x00000072ff72123e */ /* 0x000fe400000010ff */
[----:B------:R-:W-:Y:S02]  /*3530*/  @P1 F2FP.BF16.PACK_AB R166, RZ, R166 ;  /* 0x000000a6ffa6123e */ /* 0x000fe400000010ff */
[-C--:B------:R-:W-:Y:S02]  /*3540*/  @P1 F2FP.BF16.PACK_AB R84, RZ, R110.reuse ;  /* 0x0000006eff54123e */ /* 0x080fe400000010ff */
[----:B------:R-:W-:Y:S02]  /*3550*/  F2FP.BF16.PACK_AB R77, R113, R110 ;  /* 0x0000006e714d723e */ /* 0x000fe400000010ff */
[----:B------:R-:W-:-:S02]  /*3560*/  F2FP.BF16.PACK_AB R76, R109, R106 ;  /* 0x0000006a6d4c723e */ /* 0x000fc400000010ff */
[----:B------:R-:W-:Y:S02]  /*3570*/  @P1 F2FP.BF16.PACK_AB R161, RZ, R161 ;  /* 0x000000a1ffa1123e */ /* 0x000fe400000010ff */
[----:B------:R-:W-:Y:S01]  /*3580*/  @P1 F2FP.BF16.PACK_AB R167, RZ, R167 ;  /* 0x000000a7ffa7123e */ /* 0x000fe200000010ff */
[----:B------:R1:W-:Y:S01]  /*3590*/  STG.E.128 [R80.64], R76 ;  /* 0x0000004c50007986 */ /* 0x0003e2000c101d04 */
[----:B------:R-:W-:Y:S02]  /*35a0*/  @P1 F2FP.BF16.PACK_AB R113, RZ, R113 ;  /* 0x00000071ff71123e */ /* 0x000fe400000010ff */
[----:B------:R-:W-:Y:S02]  /*35b0*/  @P1 F2FP.BF16.PACK_AB R110, RZ, R109 ;  /* 0x0000006dff6e123e */ /* 0x000fe400000010ff */
[----:B0-----:R-:W-:Y:S02]  /*35c0*/  @P1 F2FP.BF16.PACK_AB R83, RZ, R106 ;  /* 0x0000006aff53123e */ /* 0x001fe400000010ff */
[----:B------:R-:W-:-:S02]  /*35d0*/  @P1 PRMT R74, R114, 0x7610, R74 ;  /* 0x00007610724a1816 */ /* 0x000fc4000000004a */
[----:B------:R-:W-:Y:S02]  /*35e0*/  @P1 PRMT R75, R166, 0x7610, R75 ;  /* 0x00007610a64b1816 */ /* 0x000fe4000000004b */
[----:B------:R-:W-:Y:S01]  /*35f0*/  @P1 PRMT R73, R84, 0x7610, R73 ;  /* 0x0000761054491816 */ /* 0x000fe20000000049 */
[----:B------:R-:W-:Y:S01]  /*3600*/  @P1 IMAD.WIDE.U32 R84, R199, R103, c[0x0][0x250] ;  /* 0x00009400c7541625 */ /* 0x000fe200078e0067 */
[----:B------:R-:W-:Y:S02]  /*3610*/  @P1 PRMT R72, R83, 0x7610, R72 ;  /* 0x0000761053481816 */ /* 0x000fe40000000048 */
        /* <DEDUP_REMOVED lines=18> */
[----:B------:R-:W-:Y:S02]  /*3740*/  F2FP.BF16.PACK_AB R78, R111, R108 ;  /* 0x0000006c6f4e723e */ /* 0x000fe400000010ff */
[----:B------:R-:W-:Y:S02]  /*3750*/  F2FP.BF16.PACK_AB R79, R115, R112 ;  /* 0x00000070734f723e */ /* 0x000fe400000010ff */
[----:B------:R-:W-:Y:S02]  /*3760*/  F2FP.BF16.PACK_AB R77, R107, R104 ;  /* 0x000000686b4d723e */ /* 0x000fe400000010ff */
[----:B------:R-:W-:Y:S02]  /*3770*/  F2FP.BF16.PACK_AB R76, R105, R102 ;  /* 0x00000066694c723e */ /* 0x000fe400000010ff */
[----:B------:R-:W-:Y:S01]  /*3780*/  @P0 PRMT R70, R70, 0x5410, R82 ;  /* 0x0000541046460816 */ /* 0x000fe20000000052 */
[----:B------:R-:W-:Y:S01]  /*3790*/  @P0 IMAD.WIDE.U32 R82, R197, R103, c[0x0][0x258] ;  /* 0x00009600c5520625 */ /* 0x000fe200078e0067 */
[----:B------:R-:W-:-:S02]  /*37a0*/  @P1 F2FP.BF16.PACK_AB R108, RZ, R108 ;  /* 0x0000006cff6c123e */ /* 0x000fc400000010ff */
[----:B------:R-:W-:Y:S02]  /*37b0*/  @P1 F2FP.BF16.PACK_AB R112, RZ, R112 ;  /* 0x00000070ff70123e */ /* 0x000fe400000010ff */
[----:B------:R-:W-:Y:S02]  /*37c0*/  @P1 F2FP.BF16.PACK_AB R104, RZ, R104 ;  /* 0x00000068ff68123e */ /* 0x000fe400000010ff */
[----:B------:R-:W-:Y:S02]  /*37d0*/  @P1 F2FP.BF16.PACK_AB R102, RZ, R102 ;  /* 0x00000066ff66123e */ /* 0x000fe400000010ff */
[----:B------:R-:W-:Y:S02]  /*37e0*/  @P0 PRMT R71, R71, 0x5410, R85 ;  /* 0x0000541047470816 */ /* 0x000fe40000000055 */
[----:B------:R-:W-:Y:S02]  /*37f0*/  @P0 PRMT R69, R69, 0x5410, R109 ;  /* 0x0000541045450816 */ /* 0x000fe4000000006d */
[----:B------:R-:W-:-:S02]  /*3800*/  @P0 PRMT R68, R68, 0x5410, R106 ;  /* 0x0000541044440816 */ /* 0x000fc4000000006a */
[----:B------:R-:W-:Y:S02]  /*3810*/  @P1 F2FP.BF16.PACK_AB R111, RZ, R111 ;  /* 0x0000006fff6f123e */ /* 0x000fe400000010ff */
[----:B------:R-:W-:Y:S01]  /*3820*/  @P1 F2FP.BF16.PACK_AB R115, RZ, R115 ;  /* 0x00000073ff73123e */ /* 0x000fe200000010ff */
[----:B------:R-:W-:Y:S01]  /*3830*/  @P0 STG.E.128 [R82.64], R68 ;  /* 0x0000004452000986 */ /* 0x000fe2000c101d04 */
[----:B------:R-:W-:Y:S02]  /*3840*/  @P1 F2FP.BF16.PACK_AB R107, RZ, R107 ;  /* 0x0000006bff6b123e */ /* 0x000fe400000010ff */
[----:B------:R-:W-:Y:S01]  /*3850*/  @P1 F2FP.BF16.PACK_AB R105, RZ, R105 ;  /* 0x00000069ff69123e */ /* 0x000fe200000010ff */
[----:B------:R0:W-:Y:S01]  /*3860*/  STG.E.128 [R80.64], R76 ;  /* 0x0000004c50007986 */ /* 0x0001e2000c101d04 */
[----:B------:R-:W-:Y:S02]  /*3870*/  @P1 PRMT R74, R108, 0x7610, R74 ;  /* 0x000076106c4a1816 */ /* 0x000fe4000000004a */
[----:B------:R-:W-:-:S02]  /*3880*/  @P1 PRMT R75, R112, 0x7610, R75 ;  /* 0x00007610704b1816 */ /* 0x000fc4000000004b */
[----:B------:R-:W-:Y:S02]  /*3890*/  @P1 PRMT R73, R104, 0x7610, R73 ;  /* 0x0000761068491816 */ /* 0x000fe40000000049 */
[----:B------:R-:W-:Y:S02]  /*38a0*/  @P1 PRMT R72, R102, 0x7610, R72 ;  /* 0x0000761066481816 */ /* 0x000fe40000000048 */
[----:B------:R-:W-:Y:S02]  /*38b0*/  @P1 PRMT R74, R74, 0x5410, R111 ;  /* 0x000054104a4a1816 */ /* 0x000fe4000000006f */
[----:B------:R-:W-:Y:S02]  /*38c0*/  @P1 PRMT R75, R75, 0x5410, R115 ;  /* 0x000054104b4b1816 */ /* 0x000fe40000000073 */
[----:B------:R-:W-:Y:S02]  /*38d0*/  @P1 PRMT R73, R73, 0x5410, R107 ;  /* 0x0000541049491816 */ /* 0x000fe4000000006b */
[----:B------:R-:W-:-:S02]  /*38e0*/  @P1 PRMT R72, R72, 0x5410, R105 ;  /* 0x0000541048481816 */ /* 0x000fc40000000069 */
[----:B------:R-:W-:Y:S01]  /*38f0*/  @P0 F2FP.BF16.PACK_AB R85, RZ, R96 ;  /* 0x00000060ff55023e */ /* 0x000fe200000010ff */
[----:B0-----:R-:W-:Y:S01]  /*3900*/  @P1 IMAD.WIDE.U32 R76, R197, R103, c[0x0][0x250] ;  /* 0x00009400c54c1625 */ /* 0x001fe200078e0067 */
[----:B------:R-:W-:Y:S02]  /*3910*/  @P0 F2FP.BF16.PACK_AB R78, RZ, R95 ;  /* 0x0000005fff4e023e */ /* 0x000fe400000010ff */
[----:B------:R-:W-:Y:S02]  /*3920*/  @P0 F2FP.BF16.PACK_AB R81, RZ, R99 ;  /* 0x00000063ff51023e */ /* 0x000fe400000010ff */
[----:B------:R0:W-:Y:S01]  /*3930*/  @P1 STG.E.128 [R76.64], R72 ;  /* 0x000000484c001986 */ /* 0x0001e2000c101d04 */
[----:B------:R-:W-:Y:S02]  /*3940*/  @P0 F2FP.BF16.PACK_AB R79, RZ, R97 ;  /* 0x00000061ff4f023e */ /* 0x000fe400000010ff */
[----:B------:R-:W-:Y:S02]  /*3950*/  @P0 PRMT R68, R78, 0x7610, R68 ;  /* 0x000076104e440816 */ /* 0x000fe40000000044 */
[----:B------:R-:W-:-:S02]  /*3960*/  @P0 F2FP.BF16.PACK_AB R84, RZ, R100 ;  /* 0x00000064ff54023e */ /* 0x000fc400000010ff */
[----:B------:R-:W-:Y:S01]  /*3970*/  @P0 PRMT R69, R81, 0x7610, R69 ;  /* 0x0000761051450816 */ /* 0x000fe20000000045 */
[-C--:B------:R-:W-:Y:S01]  /*3980*/  @P0 IMAD.WIDE.U32 R80, R198, R103.reuse, c[0x0][0x258] ;  /* 0x00009600c6500625 */ /* 0x080fe200078e0067 */
[----:B------:R-:W-:Y:S02]  /*3990*/  @P0 F2FP.BF16.PACK_AB R78, RZ, R94 ;  /* 0x0000005eff4e023e */ /* 0x000fe400000010ff */
[----:B------:R-:W-:Y:S02]  /*39a0*/  @P0 F2FP.BF16.PACK_AB R102, RZ, R98 ;  /* 0x00000062ff66023e */ /* 0x000fe400000010ff */
[----:B------:R-:W-:Y:S02]  /*39b0*/  IADD3 R82, R86, 0x60, RZ ;  /* 0x0000006056527810 */ /* 0x000fe40007ffe0ff */
[----:B------:R-:W-:Y:S02]  /*39c0*/  @P0 PRMT R71, R79, 0x7610, R71 ;  /* 0x000076104f470816 */ /* 0x000fe40000000047 */
[----:B------:R-:W-:Y:S01]  /*39d0*/  @P0 PRMT R69, R69, 0x5410, R85 ;  /* 0x0000541045450816 */ /* 0x000fe20000000055 */
[----:B------:R-:W-:Y:S01]  /*39e0*/  IMAD.WIDE.U32 R82, R82, R103, c[0x0][0x248] ;  /* 0x0000920052527625 */ /* 0x000fe200078e0067 */
[----:B0-----:R-:W-:-:S02]  /*39f0*/  @P0 F2FP.BF16.PACK_AB R77, RZ, R101 ;  /* 0x00000065ff4d023e */ /* 0x001fc400000010ff */
[----:B------:R-:W-:Y:S02]  /*3a00*/  @P0 PRMT R71, R71, 0x5410, R102 ;  /* 0x0000541047470816 */ /* 0x000fe40000000066 */
[----:B------:R-:W-:Y:S02]  /*3a10*/  @P0 PRMT R70, R77, 0x7610, R70 ;  /* 0x000076104d460816 */ /* 0x000fe40000000046 */
[----:B------:R-:W-:Y:S02]  /*3a20*/  @P0 PRMT R68, R68, 0x5410, R84 ;  /* 0x0000541044440816 */ /* 0x000fe40000000054 */
[----:B------:R-:W-:Y:S02]  /*3a30*/  @P0 PRMT R70, R70, 0x5410, R78 ;  /* 0x0000541046460816 */ /* 0x000fe4000000004e */
[----:B------:R-:W-:Y:S02]  /*3a40*/  F2FP.BF16.PACK_AB R78, R94, R101 ;  /* 0x000000655e4e723e */ /* 0x000fe400000010ff */
[----:B------:R-:W-:Y:S01]  /*3a50*/  F2FP.BF16.PACK_AB R79, R98, R97 ;  /* 0x00000061624f723e */ /* 0x000fe200000010ff */
[----:B------:R-:W-:Y:S01]  /*3a60*/  @P0 STG.E.128 [R80.64], R68 ;  /* 0x0000004450000986 */ /* 0x000fe2000c101d04 */
[----:B------:R-:W-:-:S02]  /*3a70*/  F2FP.BF16.PACK_AB R77, R96, R99 ;  /* 0x00000063604d723e */ /* 0x000fc400000010ff */
[----:B------:R-:W-:Y:S02]  /*3a80*/  F2FP.BF16.PACK_AB R76, R100, R95 ;  /* 0x0000005f644c723e */ /* 0x000fe400000010ff */
[----:B------:R-:W-:Y:S02]  /*3a90*/  @P1 F2FP.BF16.PACK_AB R101, RZ, R101 ;  /* 0x00000065ff65123e */ /* 0x000fe400000010ff */
[----:B------:R-:W-:Y:S01]  /*3aa0*/  @P1 F2FP.BF16.PACK_AB R97, RZ, R97 ;  /* 0x00000061ff61123e */ /* 0x000fe200000010ff */
[----:B------:R0:W-:Y:S01]  /*3ab0*/  STG.E.128 [R82.64], R76 ;  /* 0x0000004c52007986 */ /* 0x0001e2000c101d04 */
[----:B------:R-:W-:Y:S02]  /*3ac0*/  @P1 F2FP.BF16.PACK_AB R99, RZ, R99 ;  /* 0x00000063ff63123e */ /* 0x000fe400000010ff */
[----:B------:R-:W-:Y:S02]  /*3ad0*/  @P1 F2FP.BF16.PACK_AB R95, RZ, R95 ;  /* 0x0000005fff5f123e */ /* 0x000fe400000010ff */
[----:B------:R-:W-:-:S02]  /*3ae0*/  @P1 F2FP.BF16.PACK_AB R84, RZ, R94 ;  /* 0x0000005eff54123e */ /* 0x000fc400000010ff */
[----:B------:R-:W-:Y:S02]  /*3af0*/  @P1 PRMT R74, R101, 0x7610, R74 ;  /* 0x00007610654a1816 */ /* 0x000fe4000000004a */
[----:B------:R-:W-:Y:S02]  /*3b00*/  @P1 F2FP.BF16.PACK_AB R98, RZ, R98 ;  /* 0x00000062ff62123e */ /* 0x000fe400000010ff */
[----:B------:R-:W-:Y:S02]  /*3b10*/  @P1 F2FP.BF16.PACK_AB R96, RZ, R96 ;  /* 0x00000060ff60123e */ /* 0x000fe400000010ff */
[----:B------:R-:W-:Y:S02]  /*3b20*/  @P1 F2FP.BF16.PACK_AB R100, RZ, R100 ;  /* 0x00000064ff64123e */ /* 0x000fe400000010ff */
[----:B------:R-:W-:Y:S02]  /*3b30*/  @P1 PRMT R75, R97, 0x7610, R75 ;  /* 0x00007610614b1816 */ /* 0x000fe4000000004b */
[----:B------:R-:W-:-:S02]  /*3b40*/  @P1 PRMT R73, R99, 0x7610, R73 ;  /* 0x0000761063491816 */ /* 0x000fc40000000049 */
[----:B0-----:R-:W-:Y:S02]  /*3b50*/  @P0 F2FP.BF16.PACK_AB R77, RZ, R89 ;  /* 0x00000059ff4d023e */ /* 0x001fe400000010ff */
[----:B------:R-:W-:Y:S02]  /*3b60*/  @P0 F2FP.BF16.PACK_AB R79, RZ, R93 ;  /* 0x0000005dff4f023e */ /* 0x000fe400000010ff */
[----:B------:R-:W-:Y:S02]  /*3b70*/  @P0 F2FP.BF16.PACK_AB R78, RZ, R90 ;  /* 0x0000005aff4e023e */ /* 0x000fe400000010ff */
[----:B------:R-:W-:Y:S02]  /*3b80*/  @P0 F2FP.BF16.PACK_AB R76, RZ, R88 ;  /* 0x00000058ff4c023e */ /* 0x000fe400000010ff */
[----:B------:R-:W-:Y:S02]  /*3b90*/  @P1 PRMT R72, R95, 0x7610, R72 ;  /* 0x000076105f481816 */ /* 0x000fe40000000048 */
[----:B------:R-:W-:-:S02]  /*3ba0*/  @P0 PRMT R69, R77, 0x7610, R69 ;  /* 0x000076104d450816 */ /* 0x000fc40000000045 */
[----:B------:R-:W-:Y:S02]  /*3bb0*/  @P0 F2FP.BF16.PACK_AB R81, RZ, R87 ;  /* 0x00000057ff51023e */ /* 0x000fe400000010ff */
[----:B------:R-:W-:Y:S01]  /*3bc0*/  @P1 PRMT R74, R74, 0x5410, R84 ;  /* 0x000054104a4a1816 */ /* 0x000fe20000000054 */
[----:B------:R-:W-:Y:S01]  /*3bd0*/  @P1 IMAD.WIDE.U32 R84, R198, R103, c[0x0][0x250] ;  /* 0x00009400c6541625 */ /* 0x000fe200078e0067 */
[----:B------:R-:W-:Y:S02]  /*3be0*/  @P0 F2FP.BF16.PACK_AB R80, RZ, R92 ;  /* 0x0000005cff50023e */ /* 0x000fe400000010ff */
[----:B------:R-:W-:Y:S02]  /*3bf0*/  @P1 PRMT R75, R75, 0x5410, R98 ;  /* 0x000054104b4b1816 */ /* 0x000fe40000000062 */
[----:B------:R-:W-:Y:S02]  /*3c00*/  @P1 PRMT R73, R73, 0x5410, R96 ;  /* 0x0000541049491816 */ /* 0x000fe40000000060 */
[----:B------:R-:W-:-:S02]  /*3c10*/  @P1 PRMT R72, R72, 0x5410, R100 ;  /* 0x0000541048481816 */ /* 0x000fc40000000064 */
[----:B------:R-:W-:Y:S02]  /*3c20*/  @P0 PRMT R70, R79, 0x7610, R70 ;  /* 0x000076104f460816 */ /* 0x000fe40000000046 */
[----:B------:R-:W-:Y:S01]  /*3c30*/  @P0 PRMT R68, R76, 0x7610, R68 ;  /* 0x000076104c440816 */ /* 0x000fe20000000044 */
[----:B------:R0:W-:Y:S01]  /*3c40*/  @P1 STG.E.128 [R84.64], R72 ;  /* 0x0000004854001986 */ /* 0x0001e2000c101d04 */
[----:B------:R-:W-:Y:S02]  /*3c50*/  @P0 PRMT R69, R69, 0x5410, R78 ;  /* 0x0000541045450816 */ /* 0x000fe4000000004e */
[----:B------:R-:W-:Y:S02]  /*3c60*/  @P0 F2FP.BF16.PACK_AB R83, RZ, R160 ;  /* 0x000000a0ff53023e */ /* 0x000fe400000010ff */
[----:B------:R-:W-:Y:S02]  /*3c70*/  @P0 F2FP.BF16.PACK_AB R94, RZ, R91 ;  /* 0x0000005bff5e023e */ /* 0x000fe400000010ff */
[----:B------:R-:W-:-:S02]  /*3c80*/  @P0 PRMT R71, R81, 0x7610, R71 ;  /* 0x0000761051470816 */ /* 0x000fc40000000047 */
[----:B------:R-:W-:Y:S02]  /*3c90*/  IADD3 R82, R86, 0x80, RZ ;  /* 0x0000008056527810 */ /* 0x000fe40007ffe0ff */
[----:B------:R-:W-:Y:S02]  /*3ca0*/  F2FP.BF16.PACK_AB R79, R160, R87 ;  /* 0x00000057a04f723e */ /* 0x000fe400000010ff */
[----:B------:R-:W-:Y:S02]  /*3cb0*/  F2FP.BF16.PACK_AB R78, R92, R93 ;  /* 0x0000005d5c4e723e */ /* 0x000fe400000010ff */
[----:B------:R-:W-:Y:S02]  /*3cc0*/  F2FP.BF16.PACK_AB R77, R90, R89 ;  /* 0x000000595a4d723e */ /* 0x000fe400000010ff */
[----:B------:R-:W-:Y:S02]  /*3cd0*/  F2FP.BF16.PACK_AB R76, R91, R88 ;  /* 0x000000585b4c723e */ /* 0x000fe400000010ff */
[----:B------:R-:W-:-:S02]  /*3ce0*/  @P1 F2FP.BF16.PACK_AB R87, RZ, R87 ;  /* 0x00000057ff57123e */ /* 0x000fc400000010ff */
[----:B------:R-:W-:Y:S02]  /*3cf0*/  @P1 F2FP.BF16.PACK_AB R93, RZ, R93 ;  /* 0x0000005dff5d123e */ /* 0x000fe400000010ff */
[----:B------:R-:W-:Y:S02]  /*3d00*/  @P1 F2FP.BF16.PACK_AB R89, RZ, R89 ;  /* 0x00000059ff59123e */ /* 0x000fe400000010ff */
[----:B------:R-:W-:Y:S02]  /*3d10*/  @P1 F2FP.BF16.PACK_AB R88, RZ, R88 ;  /* 0x00000058ff58123e */ /* 0x000fe400000010ff */
[----:B------:R-:W-:Y:S01]  /*3d20*/  @P0 PRMT R70, R70, 0x5410, R80 ;  /* 0x0000541046460816 */ /* 0x000fe20000000050 */
[----:B------:R-:W-:Y:S01]  /*3d30*/  @P0 IMAD.WIDE.U32 R80, R196, R103, c[0x0][0x258] ;  /* 0x00009600c4500625 */ /* 0x000fe200078e0067 */
[----:B------:R-:W-:Y:S02]  /*3d40*/  @P0 PRMT R71, R71, 0x5410, R83 ;  /* 0x0000541047470816 */ /* 0x000fe40000000053 */
[----:B------:R-:W-:Y:S01]  /*3d50*/  @P0 PRMT R68, R68, 0x5410, R94 ;  /* 0x0000541044440816 */ /* 0x000fe2000000005e */
[----:B------:R-:W-:Y:S01]  /*3d60*/  IMAD.WIDE.U32 R82, R103, R82, c[0x0][0x248] ;  /* 0x0000920067527625 */ /* 0x000fe200078e0052 */
[----:B------:R-:W-:-:S02]  /*3d70*/  @P1 F2FP.BF16.PACK_AB R160, RZ, R160 ;  /* 0x000000a0ffa0123e */ /* 0x000fc400000010ff */
[----:B------:R-:W-:Y:S01]  /*3d80*/  @P1 F2FP.BF16.PACK_AB R92, RZ, R92 ;  /* 0x0000005cff5c123e */ /* 0x000fe200000010ff */
[----:B------:R-:W-:Y:S01]  /*3d90*/  @P0 STG.E.128 [R80.64], R68 ;  /* 0x0000004450000986 */ /* 0x000fe2000c101d04 */
[----:B------:R-:W-:Y:S01]  /*3da0*/  @P1 F2FP.BF16.PACK_AB R90, RZ, R90 ;  /* 0x0000005aff5a123e */ /* 0x000fe200000010ff */
[----:B------:R-:W-:Y:S01]  /*3db0*/  @P1 IMAD.WIDE.U32 R196, R196, R103, c[0x0][0x250] ;  /* 0x00009400c4c41625 */ /* 0x000fe200078e0067 */
[----:B------:R-:W-:Y:S01]  /*3dc0*/  @P1 F2FP.BF16.PACK_AB R91, RZ, R91 ;  /* 0x0000005bff5b123e */ /* 0x000fe200000010ff */
[----:B------:R1:W-:Y:S01]  /*3dd0*/  STG.E.128 [R82.64], R76 ;  /* 0x0000004c52007986 */ /* 0x0003e2000c101d04 */
[----:B0-----:R-:W-:Y:S02]  /*3de0*/  @P1 PRMT R75, R87, 0x7610, R75 ;  /* 0x00007610574b1816 */ /* 0x001fe4000000004b */
[----:B------:R-:W-:Y:S02]  /*3df0*/  @P1 PRMT R74, R93, 0x7610, R74 ;  /* 0x000076105d4a1816 */ /* 0x000fe4000000004a */
[----:B------:R-:W-:-:S02]  /*3e00*/  @P1 PRMT R73, R89, 0x7610, R73 ;  /* 0x0000761059491816 */ /* 0x000fc40000000049 */
[----:B------:R-:W-:Y:S02]  /*3e10*/  @P1 PRMT R72, R88, 0x7610, R72 ;  /* 0x0000761058481816 */ /* 0x000fe40000000048 */
[----:B------:R-:W-:Y:S02]  /*3e20*/  @P1 PRMT R75, R75, 0x5410, R160 ;  /* 0x000054104b4b1816 */ /* 0x000fe400000000a0 */
[----:B------:R-:W-:Y:S02]  /*3e30*/  @P1 PRMT R74, R74, 0x5410, R92 ;  /* 0x000054104a4a1816 */ /* 0x000fe4000000005c */
[----:B------:R-:W-:Y:S02]  /*3e40*/  @P1 PRMT R73, R73, 0x5410, R90 ;  /* 0x0000541049491816 */ /* 0x000fe4000000005a */
[----:B------:R-:W-:Y:S02]  /*3e50*/  @P1 PRMT R72, R72, 0x5410, R91 ;  /* 0x0000541048481816 */ /* 0x000fe4000000005b */
[----:B-1----:R-:W-:-:S03]  /*3e60*/  MOV R77, c[0x0][0x160] ;  /* 0x00005800004d7a02 */ /* 0x002fc60000000f00 */
[----:B------:R0:W-:Y:S01]  /*3e70*/  @P1 STG.E.128 [R196.64], R72 ;  /* 0x00000048c4001986 */ /* 0x0001e2000c101d04 */
[----:B------:R-:W-:-:S04]  /*3e80*/  LEA R188, R77, R188, 0x2 ;  /* 0x000000bc4dbc7211 */ /* 0x000fc800078e10ff */
[----:B------:R-:W-:-:S13]  /*3e90*/  ISETP.GE.AND P0, PT, R188, c[0x0][0x164], PT ;  /* 0x00005900bc007a0c */ /* 0x000fda0003f06270 */
[----:B0-----:R-:W-:Y:S01]  /*3ea0*/  @P0 CALL.REL.NOINC `(.L_x_91) ;  /* 0x0000001000000944 */ /* 0x001fe20003c00000 */
[----:B------:R-:W-:Y:S05]  /*3eb0*/  BRA `(.L_x_92) ;  /* 0xffffca2000007947 */ /* 0x000fea000383ffff */
.L_x_91:
[----:B------:R-:W-:Y:S05]  /*3ec0*/  BSYNC B1 ;  /* 0x0000000000017941 */ /* 0x000fea0003800000 */
.L_x_88:
        /* <DEDUP_REMOVED lines=80> */
.L_x_87:
[----:B------:R-:W-:Y:S05]  /*43d0*/  BSYNC B0 ;  /* 0x0000000000007941 */ /* 0x000fea0003800000 */
.L_x_85:
[----:B------:R-:W-:Y:S01]  /*43e0*/  SHF.R.U32.HI R2, RZ, 0x5, R0 ;  /* 0x00000005ff027819 */ /* 0x000fe20000011600 */
[----:B------:R-:W-:Y:S01]  /*43f0*/  WARPSYNC 0xffffffff ;  /* 0xffffffff00007948 */ /* 0x000fe20003800000 */
[----:B------:R-:W-:-:S05]  /*4400*/  LOP3.LUT R3, R0, 0x1f, RZ, 0xc0, !PT ;  /* 0x0000001f00037812 */ /* 0x000fca00078ec0ff */
[----:B------:R-:W-:-:S05]  /*4410*/  IMAD R2, R2, 0xa0, R3 ;  /* 0x000000a002027824 */ /* 0x000fca00078e0203 */
[----:B------:R-:W-:-:S05]  /*4420*/  SHF.L.U32 R2, R2, 0x5, RZ ;  /* 0x0000000502027819 */ /* 0x000fca00000006ff */
[----:B------:R-:W-:Y:S04]  /*4430*/  STS.128 [R2], R64 ;  /* 0x0000004002007388 */ /* 0x000fe80000000c00 */
[----:B------:R0:W-:Y:S04]  /*4440*/  STS.128 [R2+0x10], R68 ;  /* 0x0000104402007388 */ /* 0x0001e80000000c00 */
        /* <DEDUP_REMOVED lines=9> */
[----:B0-----:R-:W0:Y:S04]  /*44e0*/  S2R R71, SR_CTAID.X ;  /* 0x0000000000477919 */ /* 0x001e280000002500 */
[----:B------:R-:W1:Y:S04]  /*44f0*/  LDS R3, [R0.X4] ;  /* 0x0000000000037984 */ /* 0x000e680000004800 */
[----:B------:R-:W2:Y:S01]  /*4500*/  LDS R24, [R0.X4+0x200] ;  /* 0x0002000000187984 */ /* 0x000ea20000004800 */
[----:B0-----:R-:W-:-:S03]  /*4510*/  IMAD R71, R71, c[0x0][0x168], RZ ;  /* 0x00005a0047477a24 */ /* 0x001fc600078e02ff */
[----:B------:R-:W0:Y:S04]  /*4520*/  LDS R25, [R0.X4+0x400] ;  /* 0x0004000000197984 */ /* 0x000e280000004800 */
[----:B------:R-:W3:Y:S04]  /*4530*/  LDS R26, [R0.X4+0x1400] ;  /* 0x00140000001a7984 */ /* 0x000ee80000004800 */
[----:B------:R-:W4:Y:S04]  /*4540*/  LDS R27, [R0.X4+0x1600] ;  /* 0x00160000001b7984 */ /* 0x000f280000004800 */
[----:B------:R-:W5:Y:S04]  /*4550*/  LDS R36, [R0.X4+0x1800] ;  /* 0x0018000000247984 */ /* 0x000f680000004800 */
[----:B------:R-:W-:Y:S04]  /*4560*/  LDS R28, [R0.X4+0x1a00] ;  /* 0x001a0000001c7984 */ /* 0x000fe80000004800 */
[----:B------:R-:W5:Y:S04]  /*4570*/  LDS R20, [R0.X4+0x800] ;  /* 0x0008000000147984 */ /* 0x000f680000004800 */
[----:B------:R-:W5:Y:S04]  /*4580*/  LDS R29, [R0.X4+0x1c00] ;  /* 0x001c0000001d7984 */ /* 0x000f680000004800 */
[----:B------:R-:W5:Y:S01]  /*4590*/  LDS R21, [R0.X4+0xa00] ;  /* 0x000a000000157984 */ /* 0x000f620000004800 */
[----:B-1----:R-:W-:-:S03]  /*45a0*/  FADD.FTZ R3, RZ, R3 ;  /* 0x00000003ff037221 */ /* 0x002fc60000010000 */
[----:B------:R-:W1:Y:S01]  /*45b0*/  LDS R30, [R0.X4+0x1e00] ;  /* 0x001e0000001e7984 */ /* 0x000e620000004800 */
[----:B--2---:R-:W-:-:S03]  /*45c0*/  FADD.FTZ R24, RZ, R24 ;  /* 0x00000018ff187221 */ /* 0x004fc60000010000 */
[----:B------:R-:W2:Y:S01]  /*45d0*/  LDS R22, [R0.X4+0xc00] ;  /* 0x000c000000167984 */ /* 0x000ea20000004800 */
[----:B0-----:R-:W-:-:S03]  /*45e0*/  FADD.FTZ R25, RZ, R25 ;  /* 0x00000019ff197221 */ /* 0x001fc60000010000 */
[----:B------:R-:W0:Y:S01]  /*45f0*/  LDS R31, [R0.X4+0x2000] ;  /* 0x00200000001f7984 */ /* 0x000e220000004800 */
[----:B---3--:R-:W-:-:S03]  /*4600*/  FADD.FTZ R26, R3, R26 ;  /* 0x0000001a031a7221 */ /* 0x008fc60000010000 */
[----:B------:R-:W3:Y:S01]  /*4610*/  LDS R23, [R0.X4+0xe00] ;  /* 0x000e000000177984 */ /* 0x000ee20000004800 */
[----:B----4-:R-:W-:-:S03]  /*4620*/  FADD.FTZ R27, R24, R27 ;  /* 0x0000001b181b7221 */ /* 0x010fc60000010000 */
[----:B------:R-:W4:Y:S01]  /*4630*/  LDS R3, [R0.X4+0x600] ;  /* 0x0006000000037984 */ /* 0x000f220000004800 */
[----:B-----5:R-:W-:-:S03]  /*4640*/  FADD.FTZ R36, R25, R36 ;  /* 0x0000002419247221 */ /* 0x020fc60000010000 */
[----:B------:R-:W5:Y:S04]  /*4650*/  LDS R32, [R0.X4+0x2200] ;  /* 0x0022000000207984 */ /* 0x000f680000004800 */
[----:B------:R-:W5:Y:S01]  /*4660*/  LDS R24, [R0.X4+0x1000] ;  /* 0x0010000000187984 */ /* 0x000f620000004800 */
[----:B------:R-:W-:-:S03]  /*4670*/  FADD.FTZ R20, RZ, R20 ;  /* 0x00000014ff147221 */ /* 0x000fc60000010000 */
[----:B------:R-:W5:Y:S01]  /*4680*/  LDS R33, [R0.X4+0x2400] ;  /* 0x0024000000217984 */ /* 0x000f620000004800 */
[----:B------:R-:W-:-:S03]  /*4690*/  FADD.FTZ R20, R20, R29 ;  /* 0x0000001d14147221 */ /* 0x000fc60000010000 */
[----:B------:R-:W5:Y:S01]  /*46a0*/  LDS R25, [R0.X4+0x1200] ;  /* 0x0012000000197984 */ /* 0x000f620000004800 */
[----:B------:R-:W-:-:S03]  /*46b0*/  FADD.FTZ R21, RZ, R21 ;  /* 0x00000015ff157221 */ /* 0x000fc60000010000 */
[----:B------:R-:W5:Y:S04]  /*46c0*/  LDS R34, [R0.X4+0x2600] ;  /* 0x0026000000227984 */ /* 0x000f680000004800 */
[----:B------:R-:W5:Y:S01]  /*46d0*/  LDS R35, [R0.X4+0x2800] ;  /* 0x0028000000237984 */ /* 0x000f620000004800 */
[----:B-1----:R-:W-:-:S03]  /*46e0*/  FADD.FTZ R21, R21, R30 ;  /* 0x0000001e15157221 */ /* 0x002fc60000010000 */
[----:B------:R-:W1:Y:S01]  /*46f0*/  LDS R38, [R0.X4+0x2a00] ;  /* 0x002a000000267984 */ /* 0x000e620000004800 */
[----:B--2---:R-:W-:-:S03]  /*4700*/  FADD.FTZ R22, RZ, R22 ;  /* 0x00000016ff167221 */ /* 0x004fc60000010000 */
[----:B------:R-:W2:Y:S01]  /*4710*/  LDS R37, [R0.X4+0x2c00] ;  /* 0x002c000000257984 */ /* 0x000ea20000004800 */
[----:B0-----:R-:W-:-:S03]  /*4720*/  FADD.FTZ R22, R22, R31 ;  /* 0x0000001f16167221 */ /* 0x001fc60000010000 */
[----:B------:R-:W0:Y:S01]  /*4730*/  LDS R40, [R0.X4+0x2e00] ;  /* 0x002e000000287984 */ /* 0x000e220000004800 */
[----:B---3--:R-:W-:-:S03]  /*4740*/  FADD.FTZ R23, RZ, R23 ;  /* 0x00000017ff177221 */ /* 0x008fc60000010000 */
[----:B------:R-:W3:Y:S01]  /*4750*/  LDS R39, [R0.X4+0x3000] ;  /* 0x0030000000277984 */ /* 0x000ee20000004800 */
[----:B----4-:R-:W-:-:S03]  /*4760*/  FADD.FTZ R3, RZ, R3 ;  /* 0x00000003ff037221 */ /* 0x010fc60000010000 */
[----:B------:R-:W4:Y:S01]  /*4770*/  LDS R42, [R0.X4+0x3200] ;  /* 0x00320000002a7984 */ /* 0x000f220000004800 */
[----:B------:R-:W-:Y:S02]  /*4780*/  FADD.FTZ R3, R3, R28 ;  /* 0x0000001c03037221 */ /* 0x000fe40000010000 */
[----:B-----5:R-:W-:Y:S01]  /*4790*/  FADD.FTZ R23, R23, R32 ;  /* 0x0000002017177221 */ /* 0x020fe20000010000 */
[----:B------:R-:W5:Y:S01]  /*47a0*/  LDS R41, [R0.X4+0x3400] ;  /* 0x0034000000297984 */ /* 0x000f620000004800 */
[----:B------:R-:W-:-:S03]  /*47b0*/  FADD.FTZ R24, RZ, R24 ;  /* 0x00000018ff187221 */ /* 0x000fc60000010000 */
[----:B------:R-:W5:Y:S01]  /*47c0*/  LDS R44, [R0.X4+0x3600] ;  /* 0x00360000002c7984 */ /* 0x000f620000004800 */
[----:B------:R-:W-:-:S03]  /*47d0*/  FADD.FTZ R24, R24, R33 ;  /* 0x0000002118187221 */ /* 0x000fc60000010000 */
[----:B------:R-:W5:Y:S01]  /*47e0*/  LDS R43, [R0.X4+0x3800] ;  /* 0x00380000002b7984 */ /* 0x000f620000004800 */
[----:B------:R-:W-:-:S03]  /*47f0*/  FADD.FTZ R25, RZ, R25 ;  /* 0x00000019ff197221 */ /* 0x000fc60000010000 */
[----:B------:R-:W5:Y:S01]  /*4800*/  LDS R46, [R0.X4+0x3a00] ;  /* 0x003a0000002e7984 */ /* 0x000f620000004800 */
[----:B------:R-:W-:-:S03]  /*4810*/  FADD.FTZ R25, R25, R34 ;  /* 0x0000002219197221 */ /* 0x000fc60000010000 */
[----:B------:R-:W5:Y:S01]  /*4820*/  LDS R45, [R0.X4+0x3c00] ;  /* 0x003c0000002d7984 */ /* 0x000f620000004800 */
[----:B------:R-:W-:-:S03]  /*4830*/  FADD.FTZ R26, R26, R35 ;  /* 0x000000231a1a7221 */ /* 0x000fc60000010000 */
[----:B------:R-:W5:Y:S01]  /*4840*/  LDS R64, [R0.X4+0x3e00] ;  /* 0x003e000000407984 */ /* 0x000f620000004800 */
[----:B-1----:R-:W-:-:S03]  /*4850*/  FADD.FTZ R27, R27, R38 ;  /* 0x000000261b1b7221 */ /* 0x002fc60000010000 */
[----:B------:R-:W1:Y:S01]  /*4860*/  LDS R47, [R0.X4+0x4000] ;  /* 0x00400000002f7984 */ /* 0x000e620000004800 */
[----:B--2---:R-:W-:-:S03]  /*4870*/  FADD.FTZ R36, R36, R37 ;  /* 0x0000002524247221 */ /* 0x004fc60000010000 */
[----:B------:R-:W-:Y:S01]  /*4880*/  LDS R66, [R0.X4+0x4200] ;  /* 0x0042000000427984 */ /* 0x000fe20000004800 */
[----:B0-----:R-:W-:-:S03]  /*4890*/  FADD.FTZ R3, R3, R40 ;  /* 0x0000002803037221 */ /* 0x001fc60000010000 */
[----:B------:R-:W0:Y:S01]  /*48a0*/  LDS R65, [R0.X4+0x4400] ;  /* 0x0044000000417984 */ /* 0x000e220000004800 */
[----:B---3--:R-:W-:-:S03]  /*48b0*/  FADD.FTZ R20, R20, R39 ;  /* 0x0000002714147221 */ /* 0x008fc60000010000 */
[----:B------:R-:W2:Y:S01]  /*48c0*/  LDS R68, [R0.X4+0x4600] ;  /* 0x0046000000447984 */ /* 0x000ea20000004800 */
[----:B----4-:R-:W-:-:S03]  /*48d0*/  FADD.FTZ R21, R21, R42 ;  /* 0x0000002a15157221 */ /* 0x010fc60000010000 */
[----:B------:R-:W3:Y:S01]  /*48e0*/  LDS R67, [R0.X4+0x4800] ;  /* 0x0048000000437984 */ /* 0x000ee20000004800 */
[----:B-----5:R-:W-:-:S03]  /*48f0*/  FADD.FTZ R22, R22, R41 ;  /* 0x0000002916167221 */ /* 0x020fc60000010000 */
[----:B------:R-:W4:Y:S01]  /*4900*/  LDS R70, [R0.X4+0x4a00] ;  /* 0x004a000000467984 */ /* 0x000f220000004800 */
[----:B------:R-:W-:-:S03]  /*4910*/  FADD.FTZ R23, R23, R44 ;  /* 0x0000002c17177221 */ /* 0x000fc60000010000 */
[----:B------:R-:W5:Y:S01]  /*4920*/  LDS R69, [R0.X4+0x4c00] ;  /* 0x004c000000457984 */ /* 0x000f620000004800 */
[----:B------:R-:W-:-:S03]  /*4930*/  FADD.FTZ R24, R24, R43 ;  /* 0x0000002b18187221 */ /* 0x000fc60000010000 */
[----:B------:R-:W5:Y:S01]  /*4940*/  LDS R72, [R0.X4+0x4e00] ;  /* 0x004e000000487984 */ /* 0x000f620000004800 */
[----:B------:R-:W-:-:S03]  /*4950*/  FADD.FTZ R25, R25, R46 ;  /* 0x0000002e19197221 */ /* 0x000fc60000010000 */
[----:B------:R-:W-:Y:S01]  /*4960*/  BAR.SYNC.DEFER_BLOCKING 0x0 ;  /* 0x0000000000007b1d */ /* 0x000fe20000010000 */
[----:B------:R-:W-:Y:S02]  /*4970*/  FADD.FTZ R45, R26, R45 ;  /* 0x0000002d1a2d7221 */ /* 0x000fe40000010000 */
[----:B------:R-:W-:Y:S02]  /*4980*/  FADD.FTZ R27, R27, R64 ;  /* 0x000000401b1b7221 */ /* 0x000fe40000010000 */
[----:B-1----:R-:W-:Y:S02]  /*4990*/  FADD.FTZ R47, R36, R47 ;  /* 0x0000002f242f7221 */ /* 0x002fe40000010000 */
[----:B0-----:R-:W-:Y:S02]  /*49a0*/  FADD.FTZ R65, R20, R65 ;  /* 0x0000004114417221 */ /* 0x001fe40000010000 */
[----:B--2---:R-:W-:Y:S01]  /*49b0*/  FADD.FTZ R21, R21, R68 ;  /* 0x0000004415157221 */ /* 0x004fe20000010000 */
[----:B------:R-:W-:Y:S01]  /*49c0*/  STS.128 [R2], R48 ;  /* 0x0000003002007388 */ /* 0x000fe20000000c00 */
[----:B---3--:R-:W-:-:S03]  /*49d0*/  FADD.FTZ R67, R22, R67 ;  /* 0x0000004316437221 */ /* 0x008fc60000010000 */
[----:B------:R-:W-:Y:S01]  /*49e0*/  STS.128 [R2+0x10], R52 ;  /* 0x0000103402007388 */ /* 0x000fe20000000c00 */
[----:B----4-:R-:W-:-:S03]  /*49f0*/  FADD.FTZ R23, R23, R70 ;  /* 0x0000004617177221 */ /* 0x010fc60000010000 */
[----:B------:R-:W-:Y:S01]  /*4a00*/  STS.128 [R2+0x400], R56 ;  /* 0x0004003802007388 */ /* 0x000fe20000000c00 */
[----:B-----5:R-:W-:-:S03]  /*4a10*/  FADD.FTZ R69, R24, R69 ;  /* 0x0000004518457221 */ /* 0x020fc60000010000 */
[----:B------:R-:W-:Y:S01]  /*4a20*/  STS.128 [R2+0x410], R60 ;  /* 0x0004103c02007388 */ /* 0x000fe20000000c00 */
[----:B------:R-:W-:-:S03]  /*4a30*/  FADD.FTZ R25, R25, R72 ;  /* 0x0000004819197221 */ /* 0x000fc60000010000 */
[----:B------:R-:W-:Y:S04]  /*4a40*/  STS.128 [R2+0x800], R80 ;  /* 0x0008005002007388 */ /* 0x000fe80000000c00 */
[----:B------:R-:W-:Y:S04]  /*4a50*/  STS.128 [R2+0x810], R88 ;  /* 0x0008105802007388 */ /* 0x000fe80000000c00 */
[----:B------:R-:W-:Y:S04]  /*4a60*/  STS.128 [R2+0xc00], R16 ;  /* 0x000c001002007388 */ /* 0x000fe80000000c00 */
[----:B------:R-:W-:Y:S04]  /*4a70*/  STS.128 [R2+0xc10], R12 ;  /* 0x000c100c02007388 */ /* 0x000fe80000000c00 */
[----:B------:R0:W-:Y:S04]  /*4a80*/  STS.128 [R2+0x1000], R8 ;  /* 0x0010000802007388 */ /* 0x0001e80000000c00 */
[----:B------:R1:W-:Y:S04]  /*4a90*/  STS.128 [R2+0x1010], R4 ;  /* 0x0010100402007388 */ /* 0x0003e80000000c00 */
[----:B------:R-:W-:Y:S01]  /*4aa0*/  BAR.SYNC.DEFER_BLOCKING 0x0 ;  /* 0x0000000000007b1d */ /* 0x000fe20000010000 */
[----:B0-----:R-:W-:-:S04]  /*4ab0*/  IADD3 R10, P0, R71, R0, RZ ;  /* 0x00000000470a7210 */ /* 0x001fc80007f1e0ff */
[----:B------:R-:W-:Y:S01]  /*4ac0*/  IADD3.X R13, RZ, RZ, RZ, P0, !PT ;  /* 0x000000ffff0d7210 */ /* 0x000fe200007fe4ff */
[----:B-1----:R-:W-:-:S03]  /*4ad0*/  FADD.FTZ R7, R3, R66 ;  /* 0x0000004203077221 */ /* 0x002fc60000010000 */
[C---:B------:R-:W-:Y:S02]  /*4ae0*/  SHF.L.U64.HI R14, R10.reuse, 0x2, R13 ;  /* 0x000000020a0e7819 */ /* 0x040fe4000001020d */
[----:B------:R-:W-:-:S04]  /*4af0*/  SHF.L.U32 R10, R10, 0x2, RZ ;  /* 0x000000020a0a7819 */ /* 0x000fc800000006ff */
[----:B------:R-:W-:Y:S01]  /*4b00*/  IADD3 R2, P0, R10, c[0x0][0x228], RZ ;  /* 0x00008a000a027a10 */ /* 0x000fe20007f1e0ff */
[----:B------:R-:W0:Y:S03]  /*4b10*/  LDS R48, [R0.X4] ;  /* 0x0000000000307984 */ /* 0x000e260000004800 */
[----:B------:R-:W-:Y:S01]  /*4b20*/  IADD3.X R3, R14, c[0x0][0x22c], RZ, P0, !PT ;  /* 0x00008b000e037a10 */ /* 0x000fe200007fe4ff */
[----:B------:R-:W1:Y:S04]  /*4b30*/  LDS R17, [R0.X4+0x1400] ;  /* 0x0014000000117984 */ /* 0x000e680000004800 */
[----:B------:R-:W2:Y:S04]  /*4b40*/  LDS R5, [R0.X4+0x200] ;  /* 0x0002000000057984 */ /* 0x000ea80000004800 */
[----:B------:R-:W3:Y:S04]  /*4b50*/  LDS R4, [R0.X4+0x2800] ;  /* 0x0028000000047984 */ /* 0x000ee80000004800 */
[----:B------:R-:W4:Y:S04]  /*4b60*/  LDS R12, [R0.X4+0x1600] ;  /* 0x00160000000c7984 */ /* 0x000f280000004800 */
[----:B------:R-:W5:Y:S04]  /*4b70*/  LDS R9, [R0.X4+0x3c00] ;  /* 0x003c000000097984 */ /* 0x000f680000004800 */
[----:B------:R-:W5:Y:S04]  /*4b80*/  LDS R11, [R0.X4+0x2a00] ;  /* 0x002a0000000b7984 */ /* 0x000f680000004800 */
[----:B------:R-:W5:Y:S04]  /*4b90*/  LDS R29, [R0.X4+0x3e00] ;  /* 0x003e0000001d7984 */ /* 0x000f680000004800 */
[----:B------:R-:W5:Y:S04]  /*4ba0*/  LDS R6, [R0.X4+0x400] ;  /* 0x0004000000067984 */ /* 0x000f680000004800 */
[----:B------:R-:W5:Y:S04]  /*4bb0*/  LDS R15, [R0.X4+0x1800] ;  /* 0x00180000000f7984 */ /* 0x000f680000004800 */
[----:B------:R-:W5:Y:S01]  /*4bc0*/  LDS R33, [R0.X4+0x2c00] ;  /* 0x002c000000217984 */ /* 0x000f620000004800 */
[----:B0-----:R-:W-:-:S03]  /*4bd0*/  FADD.FTZ R48, RZ, R48 ;  /* 0x00000030ff307221 */ /* 0x001fc60000010000 */
[----:B------:R-:W0:Y:S01]  /*4be0*/  LDS R8, [R0.X4+0x600] ;  /* 0x0006000000087984 */ /* 0x000e220000004800 */
[----:B-1----:R-:W-:Y:S02]  /*4bf0*/  FADD.FTZ R17, R48, R17 ;  /* 0x0000001130117221 */ /* 0x002fe40000010000 */
[----:B--2---:R-:W-:Y:S01]  /*4c00*/  FADD.FTZ R5, RZ, R5 ;  /* 0x00000005ff057221 */ /* 0x004fe20000010000 */
[----:B------:R-:W-:Y:S01]  /*4c10*/  LDS R16, [R0.X4+0x1c00] ;  /* 0x001c000000107984 */ /* 0x000fe20000004800 */
[----:B---3--:R-:W-:-:S03]  /*4c20*/  FADD.FTZ R4, R17, R4 ;  /* 0x0000000411047221 */ /* 0x008fc60000010000 */
[----:B------:R-:W-:Y:S01]  /*4c30*/  LDS R35, [R0.X4+0x2e00] ;  /* 0x002e000000237984 */ /* 0x000fe20000004800 */
[----:B----4-:R-:W-:-:S03]  /*4c40*/  FADD.FTZ R12, R5, R12 ;  /* 0x0000000c050c7221 */ /* 0x010fc60000010000 */
[----:B------:R-:W1:Y:S01]  /*4c50*/  LDS R17, [R0.X4+0x1a00] ;  /* 0x001a000000117984 */ /* 0x000e620000004800 */
[----:B-----5:R-:W-:Y:S01]  /*4c60*/  FADD.FTZ R13, R4, R9 ;  /* 0x00000009040d7221 */ /* 0x020fe20000010000 */
[----:B------:R-:W-:Y:S02]  /*4c70*/  IADD3 R4, P0, R10, c[0x0][0x220], RZ ;  /* 0x000088000a047a10 */ /* 0x000fe40007f1e0ff */
[----:B------:R-:W2:Y:S01]  /*4c80*/  LDS R9, [R0.X4+0x800] ;  /* 0x0008000000097984 */ /* 0x000ea20000004800 */
[----:B------:R-:W-:Y:S01]  /*4c90*/  FADD.FTZ R12, R12, R11 ;  /* 0x0000000b0c0c7221 */ /* 0x000fe20000010000 */
[----:B------:R-:W-:Y:S02]  /*4ca0*/  IADD3.X R5, R14, c[0x0][0x224], RZ, P0, !PT ;  /* 0x000089000e057a10 */ /* 0x000fe400007fe4ff */
[----:B------:R-:W3:Y:S01]  /*4cb0*/  LDS R10, [R0.X4+0xa00] ;  /* 0x000a0000000a7984 */ /* 0x000ee20000004800 */
[----:B------:R-:W-:-:S03]  /*4cc0*/  FADD.FTZ R41, R12, R29 ;  /* 0x0000001d0c297221 */ /* 0x000fc60000010000 */
[----:B------:R-:W4:Y:S01]  /*4cd0*/  LDS R11, [R0.X4+0xc00] ;  /* 0x000c0000000b7984 */ /* 0x000f220000004800 */
[----:B------:R-:W-:-:S03]  /*4ce0*/  FADD.FTZ R6, RZ, R6 ;  /* 0x00000006ff067221 */ /* 0x000fc60000010000 */
[----:B------:R-:W5:Y:S01]  /*4cf0*/  LDS R19, [R0.X4+0x1e00] ;  /* 0x001e000000137984 */ /* 0x000f620000004800 */
[----:B------:R-:W-:-:S03]  /*4d00*/  FADD.FTZ R6, R6, R15 ;  /* 0x0000000f06067221 */ /* 0x000fc60000010000 */
[----:B------:R-:W5:Y:S01]  /*4d10*/  LDS R12, [R0.X4+0xe00] ;  /* 0x000e0000000c7984 */ /* 0x000f620000004800 */
[----:B------:R-:W-:-:S03]  /*4d20*/  FADD.FTZ R6, R6, R33 ;  /* 0x0000002106067221 */ /* 0x000fc60000010000 */
[----:B------:R-:W-:Y:S01]  /*4d30*/  STG.E [R2.64], R13 ;  /* 0x0000000d02007986 */ /* 0x000fe2000c101904 */
[----:B0-----:R-:W-:-:S03]  /*4d40*/  FADD.FTZ R8, RZ, R8 ;  /* 0x00000008ff087221 */ /* 0x001fc60000010000 */
[----:B------:R-:W0:Y:S04]  /*4d50*/  LDS R43, [R0.X4+0x4000] ;  /* 0x00400000002b7984 */ /* 0x000e280000004800 */
[----:B------:R-:W0:Y:S04]  /*4d60*/  LDS R22, [R0.X4+0x3000] ;  /* 0x0030000000167984 */ /* 0x000e280000004800 */
[----:B------:R-:W0:Y:S01]  /*4d70*/  LDS R18, [R0.X4+0x2000] ;  /* 0x0020000000127984 */ /* 0x000e220000004800 */
[----:B-1----:R-:W-:-:S03]  /*4d80*/  FADD.FTZ R8, R8, R17 ;  /* 0x0000001108087221 */ /* 0x002fc60000010000 */
[----:B------:R-:W1:Y:S01]  /*4d90*/  LDS R13, [R0.X4+0x1000] ;  /* 0x00100000000d7984 */ /* 0x000e620000004800 */
[----:B------:R-:W-:-:S03]  /*4da0*/  FADD.FTZ R8, R8, R35 ;  /* 0x0000002308087221 */ /* 0x000fc60000010000 */
[----:B------:R-:W1:Y:S01]  /*4db0*/  LDS R49, [R0.X4+0x4200] ;  /* 0x0042000000317984 */ /* 0x000e620000004800 */
[----:B--2---:R-:W-:-:S03]  /*4dc0*/  FADD.FTZ R9, RZ, R9 ;  /* 0x00000009ff097221 */ /* 0x004fc60000010000 */
[----:B------:R-:W2:Y:S01]  /*4dd0*/  LDS R37, [R0.X4+0x3200] ;  /* 0x0032000000257984 */ /* 0x000ea20000004800 */
[----:B---3--:R-:W-:Y:S02]  /*4de0*/  FADD.FTZ R10, RZ, R10 ;  /* 0x0000000aff0a7221 */ /* 0x008fe40000010000 */
[----:B------:R-:W-:Y:S01]  /*4df0*/  FADD.FTZ R9, R9, R16 ;  /* 0x0000001009097221 */ /* 0x000fe20000010000 */
[----:B------:R-:W3:Y:S01]  /*4e00*/  LDS R29, [R0.X4+0x2200] ;  /* 0x00220000001d7984 */ /* 0x000ee20000004800 */
[----:B----4-:R-:W-:-:S03]  /*4e10*/  FADD.FTZ R11, RZ, R11 ;  /* 0x0000000bff0b7221 */ /* 0x010fc60000010000 */
[----:B------:R-:W4:Y:S01]  /*4e20*/  LDS R14, [R0.X4+0x1200] ;  /* 0x00120000000e7984 */ /* 0x000f220000004800 */
[----:B-----5:R-:W-:-:S03]  /*4e30*/  FADD.FTZ R10, R10, R19 ;  /* 0x000000130a0a7221 */ /* 0x020fc60000010000 */
[----:B------:R-:W5:Y:S01]  /*4e40*/  LDS R28, [R0.X4+0x4400] ;  /* 0x00440000001c7984 */ /* 0x000f620000004800 */
[----:B------:R-:W-:-:S03]  /*4e50*/  FADD.FTZ R12, RZ, R12 ;  /* 0x0000000cff0c7221 */ /* 0x000fc60000010000 */
[----:B------:R-:W5:Y:S04]  /*4e60*/  LDS R24, [R0.X4+0x3400] ;  /* 0x0034000000187984 */ /* 0x000f680000004800 */
[----:B------:R-:W5:Y:S01]  /*4e70*/  LDS R20, [R0.X4+0x2400] ;  /* 0x0024000000147984 */ /* 0x000f620000004800 */
[----:B0-----:R-:W-:-:S03]  /*4e80*/  FADD.FTZ R43, R6, R43 ;  /* 0x0000002b062b7221 */ /* 0x001fc60000010000 */
[----:B------:R-:W0:Y:S01]  /*4e90*/  LDS R51, [R0.X4+0x4600] ;  /* 0x0046000000337984 */ /* 0x000e220000004800 */
[----:B------:R-:W-:-:S03]  /*4ea0*/  FADD.FTZ R9, R9, R22 ;  /* 0x0000001609097221 */ /* 0x000fc60000010000 */
[----:B------:R-:W0:Y:S01]  /*4eb0*/  LDS R39, [R0.X4+0x3600] ;  /* 0x0036000000277984 */ /* 0x000e220000004800 */
[----:B------:R-:W-:-:S03]  /*4ec0*/  FADD.FTZ R11, R11, R18 ;  /* 0x000000120b0b7221 */ /* 0x000fc60000010000 */
[----:B------:R-:W0:Y:S01]  /*4ed0*/  LDS R31, [R0.X4+0x2600] ;  /* 0x00260000001f7984 */ /* 0x000e220000004800 */
[----:B-1----:R-:W-:-:S03]  /*4ee0*/  FADD.FTZ R13, RZ, R13 ;  /* 0x0000000dff0d7221 */ /* 0x002fc60000010000 */
[----:B------:R-:W1:Y:S01]  /*4ef0*/  LDS R30, [R0.X4+0x4800] ;  /* 0x00480000001e7984 */ /* 0x000e620000004800 */
[----:B------:R-:W-:-:S03]  /*4f00*/  FADD.FTZ R49, R8, R49 ;  /* 0x0000003108317221 */ /* 0x000fc60000010000 */
[----:B------:R-:W1:Y:S01]  /*4f10*/  LDS R26, [R0.X4+0x3800] ;  /* 0x00380000001a7984 */ /* 0x000e620000004800 */
[----:B--2---:R-:W-:-:S03]  /*4f20*/  FADD.FTZ R10, R10, R37 ;  /* 0x000000250a0a7221 */ /* 0x004fc60000010000 */
[----:B------:R-:W-:Y:S01]  /*4f30*/  STG.E [R4.64], R45 ;  /* 0x0000002d04007986 */ /* 0x000fe2000c101904 */
[----:B---3--:R-:W-:-:S03]  /*4f40*/  FADD.FTZ R12, R12, R29 ;  /* 0x0000001d0c0c7221 */ /* 0x008fc60000010000 */
[----:B------:R-:W2:Y:S01]  /*4f50*/  LDS R45, [R0.X4+0x4a00] ;  /* 0x004a0000002d7984 */ /* 0x000ea20000004800 */
[----:B----4-:R-:W-:-:S03]  /*4f60*/  FADD.FTZ R14, RZ, R14 ;  /* 0x0000000eff0e7221 */ /* 0x010fc60000010000 */
[----:B------:R-:W3:Y:S01]  /*4f70*/  LDS R15, [R0.X4+0x3a00] ;  /* 0x003a0000000f7984 */ /* 0x000ee20000004800 */
[----:B-----5:R-:W-:-:S03]  /*4f80*/  FADD.FTZ R9, R9, R28 ;  /* 0x0000001c09097221 */ /* 0x020fc60000010000 */
[----:B------:R-:W4:Y:S01]  /*4f90*/  LDS R32, [R0.X4+0x4c00] ;  /* 0x004c000000207984 */ /* 0x000f220000004800 */
[----:B------:R-:W-:-:S03]  /*4fa0*/  FADD.FTZ R11, R11, R24 ;  /* 0x000000180b0b7221 */ /* 0x000fc60000010000 */
[----:B------:R-:W5:Y:S01]  /*4fb0*/  LDS R33, [R0.X4+0x4e00] ;  /* 0x004e000000217984 */ /* 0x000f620000004800 */
[----:B------:R-:W-:-:S03]  /*4fc0*/  FADD.FTZ R13, R13, R20 ;  /* 0x000000140d0d7221 */ /* 0x000fc60000010000 */
[----:B------:R-:W-:Y:S01]  /*4fd0*/  STG.E [R2.64+0x200], R41 ;  /* 0x0002002902007986 */ /* 0x000fe2000c101904 */
[----:B0-----:R-:W-:-:S03]  /*4fe0*/  FADD.FTZ R51, R10, R51 ;  /* 0x000000330a337221 */ /* 0x001fc60000010000 */
[----:B------:R-:W-:Y:S01]  /*4ff0*/  STG.E [R4.64+0x200], R27 ;  /* 0x0002001b04007986 */ /* 0x000fe2000c101904 */
[----:B------:R-:W-:-:S03]  /*5000*/  FADD.FTZ R12, R12, R39 ;  /* 0x000000270c0c7221 */ /* 0x000fc60000010000 */
[----:B------:R-:W-:Y:S01]  /*5010*/  STG.E [R2.64+0x400], R43 ;  /* 0x0004002b02007986 */ /* 0x000fe2000c101904 */
[----:B------:R-:W-:-:S03]  /*5020*/  FADD.FTZ R14, R14, R31 ;  /* 0x0000001f0e0e7221 */ /* 0x000fc60000010000 */
[----:B------:R-:W-:Y:S01]  /*5030*/  STG.E [R4.64+0x400], R47 ;  /* 0x0004002f04007986 */ /* 0x000fe2000c101904 */
[----:B-1----:R-:W-:-:S03]  /*5040*/  FADD.FTZ R11, R11, R30 ;  /* 0x0000001e0b0b7221 */ /* 0x002fc60000010000 */
[----:B------:R-:W-:Y:S01]  /*5050*/  STG.E [R2.64+0x600], R49 ;  /* 0x0006003102007986 */ /* 0x000fe2000c101904 */
[----:B------:R-:W-:-:S03]  /*5060*/  FADD.FTZ R13, R13, R26 ;  /* 0x0000001a0d0d7221 */ /* 0x000fc60000010000 */
[----:B------:R-:W-:Y:S04]  /*5070*/  STG.E [R4.64+0x600], R7 ;  /* 0x0006000704007986 */ /* 0x000fe8000c101904 */
[----:B------:R-:W-:Y:S01]  /*5080*/  STG.E [R2.64+0x800], R9 ;  /* 0x0008000902007986 */ /* 0x000fe2000c101904 */
[----:B--2---:R-:W-:-:S03]  /*5090*/  FADD.FTZ R45, R12, R45 ;  /* 0x0000002d0c2d7221 */ /* 0x004fc60000010000 */
[----:B------:R-:W-:Y:S01]  /*50a0*/  STG.E [R4.64+0x800], R65 ;  /* 0x0008004104007986 */ /* 0x000fe2000c101904 */
[----:B---3--:R-:W-:-:S03]  /*50b0*/  FADD.FTZ R14, R14, R15 ;  /* 0x0000000f0e0e7221 */ /* 0x008fc60000010000 */
[----:B------:R-:W-:Y:S01]  /*50c0*/  STG.E [R2.64+0xa00], R51 ;  /* 0x000a003302007986 */ /* 0x000fe2000c101904 */
[----:B----4-:R-:W-:-:S03]  /*50d0*/  FADD.FTZ R13, R13, R32 ;  /* 0x000000200d0d7221 */ /* 0x010fc60000010000 */
[----:B------:R-:W-:Y:S01]  /*50e0*/  STG.E [R4.64+0xa00], R21 ;  /* 0x000a001504007986 */ /* 0x000fe2000c101904 */
[----:B-----5:R-:W-:-:S03]  /*50f0*/  FADD.FTZ R33, R14, R33 ;  /* 0x000000210e217221 */ /* 0x020fc60000010000 */
        /* <DEDUP_REMOVED lines=9> */
.L_x_89:
[----:B------:R-:W-:Y:S01]  /*5190*/  HFMA2.MMA R241, -RZ, RZ, 0, 5.9604644775390625e-08 ;  /* 0x00000001fff17435 */ /* 0x000fe200000001ff */
[----:B------:R-:W-:-:S02]  /*51a0*/  MOV R244, R248 ;  /* 0x000000f800f47202 */ /* 0x000fc40000000f00 */
[----:B------:R-:W-:Y:S02]  /*51b0*/  MOV R242, 0x1f ;  /* 0x0000001f00f27802 */ /* 0x000fe40000000f00 */
[----:B------:R-:W-:Y:S02]  /*51c0*/  MOV R113, 0xffffffff ;  /* 0xffffffff00717802 */ /* 0x000fe40000000f00 */
[----:B------:R-:W-:Y:S02]  /*51d0*/  MOV R76, 0x51f0 ;  /* 0x000051f0004c7802 */ /* 0x000fe40000000f00 */
[----:B-----5:R-:W-:Y:S05]  /*51e0*/  CALL.REL.NOINC `($__internal_3_$__cuda_sm70_shflsync_bfly_p) ;  /* 0x0000046000007944 */ /* 0x020fea0003c00000 */
[----:B-1----:R-:W-:Y:S01]  /*51f0*/  MOV R111, R113 ;  /* 0x00000071006f7202 */ /* 0x002fe20000000f00 */
[----:B0-----:R-:W-:Y:S05]  /*5200*/  BRA `(.L_x_93) ;  /* 0xffffd09000007947 */ /* 0x001fea000383ffff */
.L_x_90:
[----:B------:R-:W-:Y:S01]  /*5210*/  HFMA2.MMA R241, -RZ, RZ, 0, 5.9604644775390625e-08 ;  /* 0x00000001fff17435 */ /* 0x000fe200000001ff */
[----:B------:R-:W-:Y:S02]  /*5220*/  MOV R244, R246 ;  /* 0x000000f600f47202 */ /* 0x000fe40000000f00 */
[----:B------:R-:W-:Y:S02]  /*5230*/  MOV R242, 0x1f ;  /* 0x0000001f00f27802 */ /* 0x000fe40000000f00 */
[----:B------:R-:W-:-:S02]  /*5240*/  MOV R113, 0xffffffff ;  /* 0xffffffff00717802 */ /* 0x000fc40000000f00 */
[----:B------:R-:W-:Y:S02]  /*5250*/  MOV R76, 0x5270 ;  /* 0x00005270004c7802 */ /* 0x000fe40000000f00 */
[----:B01---5:R-:W-:Y:S05]  /*5260*/  CALL.REL.NOINC `($__internal_3_$__cuda_sm70_shflsync_bfly_p) ;  /* 0x000003e000007944 */ /* 0x023fea0003c00000 */
[----:B------:R-:W-:Y:S01]  /*5270*/  FADD.FTZ R248, R248, R111 ;  /* 0x0000006ff8f87221 */ /* 0x000fe20000010000 */
[----:B0-----:R-:W-:Y:S01]  /*5280*/  HFMA2.MMA R241, -RZ, RZ, 0, 1.1920928955078125e-07 ;  /* 0x00000002fff17435 */ /* 0x001fe200000001ff */
[----:B-1----:R-:W-:Y:S01]  /*5290*/  FADD.FTZ R246, R246, R113 ;  /* 0x00000071f6f67221 */ /* 0x002fe20000010000 */
[----:B------:R-:W-:Y:S02]  /*52a0*/  MOV R242, 0x1f ;  /* 0x0000001f00f27802 */ /* 0x000fe40000000f00 */
[----:B------:R-:W-:Y:S02]  /*52b0*/  MOV R113, 0xffffffff ;  /* 0xffffffff00717802 */ /* 0x000fe40000000f00 */
[----:B------:R-:W-:Y:S02]  /*52c0*/  MOV R244, R248 ;  /* 0x000000f800f47202 */ /* 0x000fe40000000f00 */
[----:B------:R-:W-:Y:S02]  /*52d0*/  MOV R76, 0x52f0 ;  /* 0x000052f0004c7802 */ /* 0x000fe40000000f00 */
[----:B------:R-:W-:Y:S05]  /*52e0*/  CALL.REL.NOINC `($__internal_3_$__cuda_sm70_shflsync_bfly_p) ;  /* 0x0000036000007944 */ /* 0x000fea0003c00000 */
[----:B0-----:R-:W-:Y:S01]  /*52f0*/  HFMA2.MMA R241, -RZ, RZ, 0, 1.1920928955078125e-07 ;  /* 0x00000002fff17435 */ /* 0x001fe200000001ff */
[----:B-1----:R-:W-:-:S02]  /*5300*/  MOV R111, R113 ;  /* 0x00000071006f7202 */ /* 0x002fc40000000f00 */
[----:B------:R-:W-:Y:S02]  /*5310*/  MOV R244, R246 ;  /* 0x000000f600f47202 */ /* 0x000fe40000000f00 */
[----:B------:R-:W-:Y:S02]  /*5320*/  MOV R242, 0x1f ;  /* 0x0000001f00f27802 */ /* 0x000fe40000000f00 */
[----:B------:R-:W-:Y:S02]  /*5330*/  MOV R113, 0xffffffff ;  /* 0xffffffff00717802 */ /* 0x000fe40000000f00 */
[----:B------:R-:W-:Y:S02]  /*5340*/  MOV R76, 0x5360 ;  /* 0x00005360004c7802 */ /* 0x000fe40000000f00 */
[----:B------:R-:W-:Y:S05]  /*5350*/  CALL.REL.NOINC `($__internal_3_$__cuda_sm70_shflsync_bfly_p) ;  /* 0x000002f000007944 */ /* 0x000fea0003c00000 */
[----:B------:R-:W-:Y:S01]  /*5360*/  FADD.FTZ R248, R111, R248 ;  /* 0x000000f86ff87221 */ /* 0x000fe20000010000 */
[----:B0-----:R-:W-:Y:S01]  /*5370*/  HFMA2.MMA R241, -RZ, RZ, 0, 2.384185791015625e-07 ;  /* 0x00000004fff17435 */ /* 0x001fe200000001ff */
[----:B-1----:R-:W-:Y:S01]  /*5380*/  FADD.FTZ R246, R246, R113 ;  /* 0x00000071f6f67221 */ /* 0x002fe20000010000 */
[----:B------:R-:W-:Y:S02]  /*5390*/  MOV R242, 0x1f ;  /* 0x0000001f00f27802 */ /* 0x000fe40000000f00 */
[----:B------:R-:W-:-:S02]  /*53a0*/  MOV R113, 0xffffffff ;  /* 0xffffffff00717802 */ /* 0x000fc40000000f00 */
[----:B------:R-:W-:Y:S02]  /*53b0*/  MOV R244, R248 ;  /* 0x000000f800f47202 */ /* 0x000fe40000000f00 */
[----:B------:R-:W-:Y:S02]  /*53c0*/  MOV R76, 0x53e0 ;  /* 0x000053e0004c7802 */ /* 0x000fe40000000f00 */
[----:B------:R-:W-:Y:S05]  /*53d0*/  CALL.REL.NOINC `($__internal_3_$__cuda_sm70_shflsync_bfly_p) ;  /* 0x0000027000007944 */ /* 0x000fea0003c00000 */
[----:B0-----:R-:W-:Y:S01]  /*53e0*/  HFMA2.MMA R241, -RZ, RZ, 0, 2.384185791015625e-07 ;  /* 0x00000004fff17435 */ /* 0x001fe200000001ff */
[----:B-1----:R-:W-:Y:S02]  /*53f0*/  MOV R111, R113 ;  /* 0x00000071006f7202 */ /* 0x002fe40000000f00 */
[----:B------:R-:W-:Y:S02]  /*5400*/  MOV R244, R246 ;  /* 0x000000f600f47202 */ /* 0x000fe40000000f00 */
[----:B------:R-:W-:Y:S02]  /*5410*/  MOV R242, 0x1f ;  /* 0x0000001f00f27802 */ /* 0x000fe40000000f00 */
[----:B------:R-:W-:Y:S02]  /*5420*/  MOV R113, 0xffffffff ;  /* 0xffffffff00717802 */ /* 0x000fe40000000f00 */
[----:B------:R-:W-:-:S02]  /*5430*/  MOV R76, 0x5450 ;  /* 0x00005450004c7802 */ /* 0x000fc40000000f00 */
[----:B------:R-:W-:Y:S05]  /*5440*/  CALL.REL.NOINC `($__internal_3_$__cuda_sm70_shflsync_bfly_p) ;  /* 0x0000020000007944 */ /* 0x000fea0003c00000 */
[----:B------:R-:W-:Y:S01]  /*5450*/  FADD.FTZ R248, R111, R248 ;  /* 0x000000f86ff87221 */ /* 0x000fe20000010000 */
[----:B0-----:R-:W-:Y:S01]  /*5460*/  HFMA2.MMA R241, -RZ, RZ, 0, 4.76837158203125e-07 ;  /* 0x00000008fff17435 */ /* 0x001fe200000001ff */
[----:B-1----:R-:W-:Y:S01]  /*5470*/  FADD.FTZ R246, R246, R113 ;  /* 0x00000071f6f67221 */ /* 0x002fe20000010000 */
[----:B------:R-:W-:-:S02]  /*5480*/  MOV R242, 0x1f ;  /* 0x0000001f00f27802 */ /* 0x000fc40000000f00 */
[----:B------:R-:W-:Y:S02]  /*5490*/  MOV R113, 0xffffffff ;  /* 0xffffffff00717802 */ /* 0x000fe40000000f00 */
[----:B------:R-:W-:Y:S02]  /*54a0*/  MOV R244, R248 ;  /* 0x000000f800f47202 */ /* 0x000fe40000000f00 */
[----:B------:R-:W-:Y:S02]  /*54b0*/  MOV R76, 0x54d0 ;  /* 0x000054d0004c7802 */ /* 0x000fe40000000f00 */
[----:B------:R-:W-:Y:S05]  /*54c0*/  CALL.REL.NOINC `($__internal_3_$__cuda_sm70_shflsync_bfly_p) ;  /* 0x0000018000007944 */ /* 0x000fea0003c00000 */
[----:B0-----:R-:W-:Y:S01]  /*54d0*/  HFMA2.MMA R241, -RZ, RZ, 0, 4.76837158203125e-07 ;  /* 0x00000008fff17435 */ /* 0x001fe200000001ff */
[----:B-1----:R-:W-:Y:S02]  /*54e0*/  MOV R111, R113 ;  /* 0x00000071006f7202 */ /* 0x002fe40000000f00 */
[----:B------:R-:W-:Y:S02]  /*54f0*/  MOV R244, R246 ;  /* 0x000000f600f47202 */ /* 0x000fe40000000f00 */
[----:B------:R-:W-:Y:S02]  /*5500*/  MOV R242, 0x1f ;  /* 0x0000001f00f27802 */ /* 0x000fe40000000f00 */
[----:B------:R-:W-:-:S02]  /*5510*/  MOV R113, 0xffffffff ;  /* 0xffffffff00717802 */ /* 0x000fc40000000f00 */
[----:B------:R-:W-:Y:S02]  /*5520*/  MOV R76, 0x5540 ;  /* 0x00005540004c7802 */ /* 0x000fe40000000f00 */
[----:B------:R-:W-:Y:S05]  /*5530*/  CALL.REL.NOINC `($__internal_3_$__cuda_sm70_shflsync_bfly_p) ;  /* 0x0000011000007944 */ /* 0x000fea0003c00000 */
[----:B------:R-:W-:Y:S01]  /*5540*/  FADD.FTZ R111, R111, R248 ;  /* 0x000000f86f6f7221 */ /* 0x000fe20000010000 */
[----:B0-----:R-:W-:Y:S01]  /*5550*/  HFMA2.MMA R241, -RZ, RZ, 0, 9.5367431640625e-07 ;  /* 0x00000010fff17435 */ /* 0x001fe200000001ff */
[----:B-1----:R-:W-:Y:S01]  /*5560*/  FADD.FTZ R246, R246, R113 ;  /* 0x00000071f6f67221 */ /* 0x002fe20000010000 */
[----:B------:R-:W-:Y:S02]  /*5570*/  MOV R242, 0x1f ;  /* 0x0000001f00f27802 */ /* 0x000fe40000000f00 */
[----:B------:R-:W-:Y:S02]  /*5580*/  MOV R113, 0xffffffff ;  /* 0xffffffff00717802 */ /* 0x000fe40000000f00 */
[----:B------:R-:W-:Y:S02]  /*5590*/  MOV R244, R111 ;  /* 0x0000006f00f47202 */ /* 0x000fe40000000f00 */
[----:B------:R-:W-:Y:S02]  /*55a0*/  MOV R76, 0x55c0 ;  /* 0x000055c0004c7802 */ /* 0x000fe40000000f00 */
[----:B------:R-:W-:Y:S05]  /*55b0*/  CALL.REL.NOINC `($__internal_3_$__cuda_sm70_shflsync_bfly_p) ;  /* 0x0000009000007944 */ /* 0x000fea0003c00000 */
[----:B0-----:R-:W-:Y:S01]  /*55c0*/  HFMA2.MMA R241, -RZ, RZ, 0, 9.5367431640625e-07 ;  /* 0x00000010fff17435 */ /* 0x001fe200000001ff */
[----:B-1----:R-:W-:-:S02]  /*55d0*/  MOV R248, R113 ;  /* 0x0000007100f87202 */ /* 0x002fc40000000f00 */
[----:B------:R-:W-:Y:S02]  /*55e0*/  MOV R244, R246 ;  /* 0x000000f600f47202 */ /* 0x000fe40000000f00 */
[----:B------:R-:W-:Y:S02]  /*55f0*/  MOV R242, 0x1f ;  /* 0x0000001f00f27802 */ /* 0x000fe40000000f00 */
[----:B------:R-:W-:Y:S02]  /*5600*/  MOV R113, 0xffffffff ;  /* 0xffffffff00717802 */ /* 0x000fe40000000f00 */
[----:B------:R-:W-:Y:S02]  /*5610*/  MOV R76, 0x5630 ;  /* 0x00005630004c7802 */ /* 0x000fe40000000f00 */
[----:B------:R-:W-:Y:S05]  /*5620*/  CALL.REL.NOINC `($__internal_3_$__cuda_sm70_shflsync_bfly_p) ;  /* 0x0000002000007944 */ /* 0x000fea0003c00000 */
[----:B-1----:R-:W-:Y:S01]  /*5630*/  MOV R77, R113 ;  /* 0x00000071004d7202 */ /* 0x002fe20000000f00 */
[----:B0-----:R-:W-:Y:S05]  /*5640*/  BRA `(.L_x_94) ;  /* 0xffffcd7000007947 */ /* 0x001fea000383ffff */
        .weak           $__internal_3_$__cuda_sm70_shflsync_bfly_p
        .type           $__internal_3_$__cuda_sm70_shflsync_bfly_p,@function
        .size           $__internal_3_$__cuda_sm70_shflsync_bfly_p,(.L_x_2829 - $__internal_3_$__cuda_sm70_shflsync_bfly_p)
$__internal_3_$__cuda_sm70_shflsync_bfly_p:
[----:B------:R-:W-:Y:S01]  /*5650*/  HFMA2.MMA R77, -RZ, RZ, 0, 0 ;  /* 0x00000000ff4d7435 */ /* 0x000fe200000001ff */
[----:B------:R-:W-:Y:S04]  /*5660*/  WARPSYNC R113 ;  /* 0x0000007100007348 */ /* 0x000fe80003800000 */
[----:B------:R0:W1:Y:S01]  /*5670*/  SHFL.BFLY PT, R113, R244, R241, R242 ;  /* 0x0c0000f1f4717389 */ /* 0x00006200000e00f2 */
[----:B------:R-:W-:Y:S05]  /*5680*/  RET.REL.NODEC R76 `(_ZN10layer_norm31ln_parallel_residual_bwd_kernelINS_13Kernel_traitsI13__nv_bfloat16S2_S2_S2_fjLj1280ELj1ELj4ELj1ELj16ENS_18Kernel_traits_baseILj1280ES2_S2_S2_S2_fjLj128EEEEELb0ELb1ELb1EEEvNS_9BwdParamsE) ;  /* 0xffffa9704c007950 */ /* 0x000fea0003c3ffff */
.L_x_95:
        /* <DEDUP_REMOVED lines=15> */
.L_x_2829:


//--------------------- .text._ZN10layer_norm31ln_parallel_residual_bwd_kernelINS_13Kernel_traitsI13__nv_bfloat16S2_S2_S2_fjLj1280ELj1ELj4ELj1ELj16ENS_18Kernel_traits_baseILj1280ES2_S2_S2_S2_fjLj128EEEEELb1ELb0ELb0EEEvNS_9BwdParamsE --------------------------
	.section	.text._ZN10layer_norm31ln_parallel_residual_bwd_kernelINS_13Kernel_traitsI13__nv_bfloat16S2_S2_S2_fjLj1280ELj1ELj4ELj1ELj16ENS_18Kernel_traits_baseILj1280ES2_S2_S2_S2_fjLj128EEEEELb1ELb0ELb0EEEvNS_9BwdParamsE,"ax",@progbits
	.sectioninfo	@"SHI_REGISTERS=255"
	.align	128
        .global         _ZN10layer_norm31ln_parallel_residual_bwd_kernelINS_13Kernel_traitsI13__nv_bfloat16S2_S2_S2_fjLj1280ELj1ELj4ELj1ELj16ENS_18Kernel_traits_baseILj1280ES2_S2_S2_S2_fjLj128EEEEELb1ELb0ELb0EEEvNS_9BwdParamsE
        .type           _ZN10layer_norm31ln_parallel_residual_bwd_kernelINS_13Kernel_traitsI13__nv_bfloat16S2_S2_S2_fjLj1280ELj1ELj4ELj1ELj16ENS_18Kernel_traits_baseILj1280ES2_S2_S2_S2_fjLj128EEEEELb1ELb0ELb0EEEvNS_9BwdParamsE,@function
        .size           _ZN10layer_norm31ln_parallel_residual_bwd_kernelINS_13Kernel_traitsI13__nv_bfloat16S2_S2_S2_fjLj1280ELj1ELj4ELj1ELj16ENS_18Kernel_traits_baseILj1280ES2_S2_S2_S2_fjLj128EEEEELb1ELb0ELb0EEEvNS_9BwdParamsE,(.L_x_2830 - _ZN10layer_norm31ln_parallel_residual_bwd_kernelINS_13Kernel_traitsI13__nv_bfloat16S2_S2_S2_fjLj1280ELj1ELj4ELj1ELj16ENS_18Kernel_traits_baseILj1280ES2_S2_S2_S2_fjLj128EEEEELb1ELb0ELb0EEEvNS_9BwdParamsE)
        .other          _ZN10layer_norm31ln_parallel_residual_bwd_kernelINS_13Kernel_traitsI13__nv_bfloat16S2_S2_S2_fjLj1280ELj1ELj4ELj1ELj16ENS_18Kernel_traits_baseILj1280ES2_S2_S2_S2_fjLj128EEEEELb1ELb0ELb0EEEvNS_9BwdParamsE,@"STO_CUDA_ENTRY STV_DEFAULT"
_ZN10layer_norm31ln_parallel_residual_bwd_kernelINS_13Kernel_traitsI13__nv_bfloat16S2_S2_S2_fjLj1280ELj1ELj4ELj1ELj16ENS_18Kernel_traits_baseILj1280ES2_S2_S2_S2_fjLj128EEEEELb1ELb0ELb0EEEvNS_9BwdParamsE:
.text._ZN10layer_norm31ln_parallel_residual_bwd_kernelINS_13Kernel_traitsI13__nv_bfloat16S2_S2_S2_fjLj1280ELj1ELj4ELj1ELj16ENS_18Kernel_traits_baseILj1280ES2_S2_S2_S2_fjLj128EEEEELb1ELb0ELb0EEEvNS_9BwdParamsE:
[----:B------:R-:W-:Y:S02]  /*0000*/  IMAD.MOV.U32 R1, RZ, RZ, c[0x0][0x28] ;  /* 0x00000a00ff017624 */ /* 0x000fe400078e00ff */
[----:B------:R-:W0:Y:S01]  /*0010*/  S2R R46, SR_TID.X ;  /* 0x00000000002e7919 */ /* 0x000e220000002100 */
[----:B------:R-:W-:Y:S01]  /*0020*/  IMAD.MOV.U32 R0, RZ, RZ, c[0x0][0x168] ;  /* 0x00005a00ff007624 */ /* 0x000fe200078e00ff */
[----:B------:R-:W-:Y:S01]  /*0030*/  ULDC.64 UR4, c[0x0][0x118] ;  /* 0x0000460000047ab9 */ /* 0x000fe20000000a00 */
[----:B------:R-:W-:-:S03]  /*0040*/  IADD3 R1, R1, -0x240, RZ ;  /* 0xfffffdc001017810 */ /* 0x000fc60007ffe0ff */
        /* <DEDUP_REMOVED lines=8> */
[C---:B------:R-:W-:Y:S01]  /*00d0*/  ISETP.GE.U32.AND P1, PT, R226.reuse, 0x80, PT ;  /* 0x00000080e200780c */ /* 0x040fe20003f26070 */
[----:B------:R-:W0:Y:S01]  /*00e0*/  S2R R0, SR_CTAID.X ;  /* 0x0000000000007919 */ /* 0x000e220000002500 */
[----:B------:R-:W-:-:S05]  /*00f0*/  ISETP.GE.U32.AND P2, PT, R226, 0xa0, PT ;  /* 0x000000a0e200780c */ /* 0x000fca0003f46070 */
[----:B------:R-:W-:Y:S02]  /*0100*/  @P4 MOV R29, 0x10 ;  /* 0x00000010001d4802 */ /* 0x000fe40000000f00 */
[----:B------:R-:W-:Y:S02]  /*0110*/  @P3 IMAD.MOV.U32 R33, RZ, RZ, 0x10 ;  /* 0x00000010ff213424 */ /* 0x000fe400078e00ff */
[----:B------:R-:W-:Y:S02]  /*0120*/  @P0 IMAD.MOV.U32 R41, RZ, RZ, 0x10 ;  /* 0x00000010ff290424 */ /* 0x000fe400078e00ff */
[----:B------:R-:W-:Y:S01]  /*0130*/  @P4 IMAD.WIDE.U32 R2, R36, R29, c[0x0][0x1b0] ;  /* 0x00006c0024024625 */ /* 0x000fe200078e001d */
[----:B------:R-:W-:-:S03]  /*0140*/  @P1 MOV R45, 0x10 ;  /* 0x00000010002d1802 */ /* 0x000fc60000000f00 */
[C---:B------:R-:W-:Y:S01]  /*0150*/  @P4 IMAD.WIDE.U32 R28, R36.reuse, R29, c[0x0][0x1b8] ;  /* 0x00006e00241c4625 */ /* 0x040fe200078e001d */
[----:B------:R1:W5:Y:S01]  /*0160*/  @P4 LDG.E.128 R192, [R2.64] ;  /* 0x0000000402c04981 */ /* 0x000362000c1e1d00 */
[----:B------:R-:W-:Y:S02]  /*0170*/  @P4 LOP3.LUT R36, R36, 0x20, RZ, 0xfc, !PT ;  /* 0x0000002024244812 */ /* 0x000fe400078efcff */
[----:B------:R-:W-:Y:S01]  /*0180*/  @P2 IMAD.MOV.U32 R37, RZ, RZ, 0x10 ;  /* 0x00000010ff252424 */ /* 0x000fe200078e00ff */
[----:B------:R-:W-:Y:S01]  /*0190*/  SHF.R.U32.HI R227, RZ, 0x5, R46 ;  /* 0x00000005ffe37819 */ /* 0x000fe2000001162e */
[----:B------:R-:W-:Y:S01]  /*01a0*/  BSSY B0, `(.L_x_96) ;  /* 0x0000789000007945 */ /* 0x000fe20003800000 */
        /* <DEDUP_REMOVED lines=14> */
[----:B------:R1:W5:Y:S02]  /*0290*/  @P1 LDG.E.128 R16, [R42.64] ;  /* 0x000000042a101981 */ /* 0x000364000c1e1d00 */
[----:B0-----:R-:W-:-:S02]  /*02a0*/  IMAD R227, R0, 0x4, R227 ;  /* 0x0000000400e37824 */ /* 0x001fc400078e02e3 */
[CC--:B------:R-:W-:Y:S01]  /*02b0*/  @P2 IMAD.WIDE.U32 R34, R36.reuse, R37.reuse, c[0x0][0x1b0] ;  /* 0x00006c0024222625 */ /* 0x0c0fe200078e0025 */
[----:B------:R0:W5:Y:S03]  /*02c0*/  @P1 LDG.E.128 R12, [R44.64] ;  /* 0x000000042c0c1981 */ /* 0x000166000c1e1d00 */
[----:B------:R-:W-:Y:S01]  /*02d0*/  @P2 IMAD.WIDE.U32 R36, R36, R37, c[0x0][0x1b8] ;  /* 0x00006e0024242625 */ /* 0x000fe200078e0025 */
[----:B------:R0:W5:Y:S04]  /*02e0*/  @P2 LDG.E.128 R8, [R34.64] ;  /* 0x0000000422082981 */ /* 0x000168000c1e1d00 */
[----:B------:R1:W5:Y:S01]  /*02f0*/  @P2 LDG.E.128 R4, [R36.64] ;  /* 0x0000000424042981 */ /* 0x000362000c1e1d00 */
[----:B------:R-:W-:Y:S01]  /*0300*/  ISETP.GE.AND P2, PT, R227, c[0x0][0x164], PT ;  /* 0x00005900e3007a0c */ /* 0x000fe20003f46270 */
[----:B--2---:R-:W-:Y:S01]  /*0310*/  CS2R R28, SRZ ;  /* 0x00000000001c7805 */ /* 0x004fe2000001ff00 */
[----:B---3--:R-:W-:Y:S01]  /*0320*/  CS2R R30, SRZ ;  /* 0x00000000001e7805 */ /* 0x008fe2000001ff00 */
[----:B----4-:R-:W-:Y:S01]  /*0330*/  CS2R R32, SRZ ;  /* 0x0000000000207805 */ /* 0x010fe2000001ff00 */
[----:B------:R-:W-:Y:S01]  /*0340*/  CS2R R38, SRZ ;  /* 0x0000000000267805 */ /* 0x000fe2000001ff00 */
[----:B0-----:R-:W-:Y:S01]  /*0350*/  CS2R R34, SRZ ;  /* 0x0000000000227805 */ /* 0x001fe2000001ff00 */
[----:B-1----:R-:W-:Y:S01]  /*0360*/  CS2R R40, SRZ ;  /* 0x0000000000287805 */ /* 0x002fe2000001ff00 */
        /* <DEDUP_REMOVED lines=75> */
[--C-:B-----5:R-:W-:Y:S01]  /*0820*/  PRMT R2, RZ, 0x5410, R192.reuse ;  /* 0x00005410ff027816 */ /* 0x120fe200000000c0 */
[----:B------:R-:W-:Y:S01]  /*0830*/  HFMA2.MMA R29, -RZ, RZ, 0, 0 ;  /* 0x00000000ff1d7435 */ /* 0x000fe200000001ff */
        /* <DEDUP_REMOVED lines=159> */
.L_x_120:
[----:B--2---:R-:W-:-:S04]  /*1230*/  IMAD.MOV.U32 R2, RZ, RZ, 0x4 ;  /* 0x00000004ff027424 */ /* 0x004fc800078e00ff */
[CC--:B------:R-:W-:Y:S01]  /*1240*/  IMAD.WIDE R212, R227.reuse, R2.reuse, c[0x0][0x1a0] ;  /* 0x00006800e3d47625 */ /* 0x0c0fe200078e0202 */
[----:B------:R-:W0:Y:S03]  /*1250*/  S2R R214, SR_TID.X ;  /* 0x0000000000d67919 */ /* 0x000e260000002100 */
[C---:B------:R-:W-:Y:S01]  /*1260*/  IMAD.WIDE R2, R227.reuse, R2, c[0x0][0x1a8] ;  /* 0x00006a00e3027625 */ /* 0x040fe200078e0202 */
[----:B------:R1:W5:Y:S04]  /*1270*/  LDG.E R228, [R212.64] ;  /* 0x00000004d4e47981 */ /* 0x000368000c1e1900 */
[----:B------:R2:W5:Y:S01]  /*1280*/  LDG.E R0, [R2.64] ;  /* 0x0000000402007981 */ /* 0x000562000c1e1900 */
[----:B------:R-:W-:Y:S01]  /*1290*/  LOP3.LUT P2, RZ, R226, 0xffffffe0, RZ, 0xc0, !PT ;  /* 0xffffffe0e2ff7812 */ /* 0x000fe2000784c0ff */
[----:B------:R-:W-:Y:S01]  /*12a0*/  BSSY B1, `(.L_x_98) ;  /* 0x00000b0000017945 */ /* 0x000fe20003800000 */
[----:B------:R-:W-:Y:S01]  /*12b0*/  MOV R225, RZ ;  /* 0x000000ff00e17202 */ /* 0x000fe20000000f00 */
[----:B--2---:R-:W-:-:S05]  /*12c0*/  IMAD R2, R227, c[0x0][0x168], RZ ;  /* 0x00005a00e3027a24 */ /* 0x004fca00078e02ff */
[----:B------:R-:W-:-:S04]  /*12d0*/  SHF.R.S32.HI R3, RZ, 0x1f, R2 ;  /* 0x0000001fff037819 */ /* 0x000fc80000011402 */
[----:B------:R-:W-:Y:S02]  /*12e0*/  LEA.HI R2, R3, R2, RZ, 0x3 ;  /* 0x0000000203027211 */ /* 0x000fe400078f18ff */
[----:B0-----:R-:W-:-:S04]  /*12f0*/  LOP3.LUT R3, R214, 0x1f, RZ, 0xc0, !PT ;  /* 0x0000001fd6037812 */ /* 0x001fc800078ec0ff */
[----:B------:R-:W-:Y:S01]  /*1300*/  LEA.HI.SX32 R2, R2, R3, 0x1d ;  /* 0x0000000302027211 */ /* 0x000fe200078feaff */
[----:B------:R-:W-:-:S03]  /*1310*/  IMAD.MOV.U32 R3, RZ, RZ, RZ ;  /* 0x000000ffff037224 */ /* 0x000fc600078e00ff */
[----:B------:R-:W-:Y:S01]  /*1320*/  MOV R224, R2 ;  /* 0x0000000200e07202 */ /* 0x000fe20000000f00 */
[----:B------:R-:W-:Y:S05]  /*1330*/  @!P2 BRA `(.L_x_99) ;  /* 0x00000a600000a947 */ /* 0x000fea0003800000 */
[C---:B-1----:R-:W-:Y:S01]  /*1340*/  LEA R212, P2, R2.reuse, c[0x0][0x188], 0x4 ;  /* 0x0000620002d47a11 */ /* 0x042fe200078420ff */
[----:B------:R-:W-:Y:S01]  /*1350*/  IMAD.MOV.U32 R220, RZ, RZ, 0x10 ;  /* 0x00000010ffdc7424 */ /* 0x000fe200078e00ff */
[----:B------:R-:W2:Y:S02]  /*1360*/  LDL R225, [R1+0x21c] ;  /* 0x00021c0001e17983 */ /* 0x000ea40000100800 */
[C---:B------:R-:W-:Y:S01]  /*1370*/  LEA.HI.X R213, R2.reuse, c[0x0][0x18c], RZ, 0x4, P2 ;  /* 0x0000630002d57a11 */ /* 0x040fe200010f24ff */
[CC--:B------:R-:W-:Y:S01]  /*1380*/  IMAD.WIDE.U32 R216, R2.reuse, R220.reuse, c[0x0][0x210] ;  /* 0x0000840002d87625 */ /* 0x0c0fe200078e00dc */
[----:B------:R0:W-:Y:S04]  /*1390*/  STL [R1+0x22c], R7 ;  /* 0x00022c0701007387 */ /* 0x0001e80000100800 */
[----:B------:R-:W3:Y:S01]  /*13a0*/  LDG.E.128 R212, [R212.64] ;  /* 0x00000004d4d47981 */ /* 0x000ee2000c1e1d00 */
[----:B------:R-:W-:-:S03]  /*13b0*/  IMAD.WIDE.U32 R220, R2, R220, c[0x0][0x208] ;  /* 0x0000820002dc7625 */ /* 0x000fc600078e00dc */
[----:B------:R-:W4:Y:S04]  /*13c0*/  LDG.E.128 R216, [R216.64] ;  /* 0x00000004d8d87981 */ /* 0x000f28000c1e1d00 */
[----:B------:R-:W2:Y:S04]  /*13d0*/  LDG.E.128 R220, [R220.64] ;  /* 0x00000004dcdc7981 */ /* 0x000ea8000c1e1d00 */
[----:B0-----:R-:W2:Y:S04]  /*13e0*/  LDL R7, [R1+0x218] ;  /* 0x0002180001077983 */ /* 0x001ea80000100800 */
[----:B------:R0:W-:Y:S04]  /*13f0*/  STL [R1+0x228], R6 ;  /* 0x0002280601007387 */ /* 0x0001e80000100800 */
[----:B------:R-:W-:Y:S04]  /*1400*/  STL [R1+0x224], R5 ;  /* 0x0002240501007387 */ /* 0x000fe80000100800 */
[----:B------:R1:W-:Y:S01]  /*1410*/  STL [R1+0x220], R4 ;  /* 0x0002200401007387 */ /* 0x0003e20000100800 */
[----:B------:R-:W-:-:S02]  /*1420*/  ISETP.NE.U32.AND P2, PT, RZ, c[0x0][0x250], PT ;  /* 0x00009400ff007a0c */ /* 0x000fc40003f45070 */
[C---:B------:R-:W-:Y:S02]  /*1430*/  SHF.L.U32 R224, R2.reuse, 0x3, RZ ;  /* 0x0000000302e07819 */ /* 0x040fe400000006ff */
[----:B------:R-:W-:Y:S01]  /*1440*/  SHF.L.U64.HI R3, R2, 0x3, RZ ;  /* 0x0000000302037819 */ /* 0x000fe200000102ff */
[----:B------:R-:W1:Y:S01]  /*1450*/  LDC.U8 R241, c[0x0][0x1f0] ;  /* 0x00007c00fff17b82 */ /* 0x000e620000000000 */
[----:B0-----:R-:W2:Y:S04]  /*1460*/  LDL R6, [R1+0x214] ;  /* 0x0002140001067983 */ /* 0x001ea80000100800 */
[----:B-1----:R-:W2:Y:S01]  /*1470*/  LDL R4, [R1+0x210] ;  /* 0x0002100001047983 */ /* 0x002ea20000100800 */
[----:B------:R-:W-:-:S13]  /*1480*/  ISETP.NE.AND.EX P2, PT, RZ, c[0x0][0x254], PT, P2 ;  /* 0x00009500ff007a0c */ /* 0x000fda0003f45320 */
[----:B------:R-:W-:-:S04]  /*1490*/  @P2 IADD3 R10, P3, R224, c[0x0][0x198], RZ ;  /* 0x00006600e00a2a10 */ /* 0x000fc80007f7e0ff */
[----:B------:R-:W-:Y:S02]  /*14a0*/  @P2 IADD3.X R11, R3, c[0x0][0x19c], RZ, P3, !PT ;  /* 0x00006700030b2a10 */ /* 0x000fe40001ffe4ff */
[----:B------:R-:W-:-:S03]  /*14b0*/  ISETP.NE.U32.AND P3, PT, RZ, c[0x0][0x218], PT ;  /* 0x00008600ff007a0c */ /* 0x000fc60003f65070 */
[----:B------:R0:W5:Y:S01]  /*14c0*/  @P2 LDG.E.64 R8, [R10.64] ;  /* 0x000000040a082981 */ /* 0x000162000c1e1b00 */
[----:B------:R-:W-:-:S13]  /*14d0*/  ISETP.NE.AND.EX P3, PT, RZ, c[0x0][0x21c], PT, P3 ;  /* 0x00008700ff007a0c */ /* 0x000fda0003f65330 */
[----:B0-----:R-:W-:-:S04]  /*14e0*/  @P3 LEA R10, P2, R2, c[0x0][0x218], 0x4 ;  /* 0x00008600020a3a11 */ /* 0x001fc800078420ff */
[----:B------:R-:W-:-:S05]  /*14f0*/  @P3 LEA.HI.X R11, R2, c[0x0][0x21c], RZ, 0x4, P2 ;  /* 0x00008700020b3a11 */ /* 0x000fca00010f24ff */
[----:B------:R0:W5:Y:S02]  /*1500*/  @P3 LDG.E.128 R188, [R10.64] ;  /* 0x000000040abc3981 */ /* 0x000164000c1e1d00 */
[----:B0-----:R-:W-:-:S04]  /*1510*/  IADD3 R10, P2, R224, c[0x0][0x190], RZ ;  /* 0x00006400e00a7a10 */ /* 0x001fc80007f5e0ff */
[----:B------:R-:W-:Y:S02]  /*1520*/  IADD3.X R11, R3, c[0x0][0x194], RZ, P2, !PT ;  /* 0x00006500030b7a10 */ /* 0x000fe400017fe4ff */
[----:B------:R-:W-:-:S04]  /*1530*/  ISETP.NE.AND P2, PT, R241, RZ, PT ;  /* 0x000000fff100720c */ /* 0x000fc80003f45270 */
[----:B-----5:R-:W-:Y:S01]  /*1540*/  FSEL R3, R228, RZ, !P2 ;  /* 0x000000ffe4037208 */ /* 0x020fe20005000000 */
[----:B------:R-:W5:Y:S01]  /*1550*/  LDG.E.64 R10, [R10.64] ;  /* 0x000000040a0a7981 */ /* 0x000f62000c1e1b00 */
[--C-:B---3--:R-:W-:Y:S02]  /*1560*/  PRMT R247, RZ, 0x5410, R212.reuse ;  /* 0x00005410fff77816 */ /* 0x108fe400000000d4 */
[----:B------:R-:W-:Y:S02]  /*1570*/  PRMT R212, RZ, 0x7610, R212 ;  /* 0x00007610ffd47816 */ /* 0x000fe400000000d4 */
[----:B------:R-:W-:Y:S02]  /*1580*/  PRMT R224, RZ, 0x5410, R213 ;  /* 0x00005410ffe07816 */ /* 0x000fe400000000d5 */
[--C-:B------:R-:W-:Y:S02]  /*1590*/  PRMT R248, RZ, 0x5410, R214.reuse ;  /* 0x00005410fff87816 */ /* 0x100fe400000000d6 */
[----:B------:R-:W-:-:S02]  /*15a0*/  PRMT R246, RZ, 0x7610, R214 ;  /* 0x00007610fff67816 */ /* 0x000fc400000000d6 */
[----:B------:R-:W-:Y:S02]  /*15b0*/  PRMT R249, RZ, 0x7610, R213 ;  /* 0x00007610fff97816 */ /* 0x000fe400000000d5 */
[--C-:B------:R-:W-:Y:S02]  /*15c0*/  PRMT R241, RZ, 0x5410, R215.reuse ;  /* 0x00005410fff17816 */ /* 0x100fe400000000d7 */
[----:B------:R-:W-:Y:S02]  /*15d0*/  PRMT R214, RZ, 0x7610, R215 ;  /* 0x00007610ffd67816 */ /* 0x000fe400000000d7 */
[----:B----4-:R-:W-:Y:S01]  /*15e0*/  PRMT R215, RZ, 0x5410, R216 ;  /* 0x00005410ffd77816 */ /* 0x010fe200000000d8 */
[----:B------:R-:W-:Y:S02]  /*15f0*/  FADD.FTZ R247, R247, -R3 ;  /* 0x80000003f7f77221 */ /* 0x000fe40000010000 */
[C---:B------:R-:W-:Y:S02]  /*1600*/  FADD.FTZ R213, -R3.reuse, R212 ;  /* 0x000000d403d57221 */ /* 0x040fe40000010100 */
[C---:B------:R-:W-:Y:S01]  /*1610*/  FADD.FTZ R212, -R3.reuse, R224 ;  /* 0x000000e003d47221 */ /* 0x040fe20000010100 */
[----:B--2---:R-:W-:Y:S01]  /*1620*/  PRMT R224, RZ, 0x5410, R220 ;  /* 0x00005410ffe07816 */ /* 0x004fe200000000dc */
[----:B------:R-:W-:-:S02]  /*1630*/  FADD.FTZ R249, -R3, R249 ;  /* 0x000000f903f97221 */ /* 0x000fc40000010100 */
[C---:B------:R-:W-:Y:S02]  /*1640*/  FADD.FTZ R248, -R3.reuse, R248 ;  /* 0x000000f803f87221 */ /* 0x040fe40000010100 */
[C---:B------:R-:W-:Y:S02]  /*1650*/  FADD.FTZ R246, -R3.reuse, R246 ;  /* 0x000000f603f67221 */ /* 0x040fe40000010100 */
[C---:B------:R-:W-:Y:S02]  /*1660*/  FADD.FTZ R241, -R3.reuse, R241 ;  /* 0x000000f103f17221 */ /* 0x040fe40000010100 */
[----:B------:R-:W-:Y:S02]  /*1670*/  FADD.FTZ R214, -R3, R214 ;  /* 0x000000d603d67221 */ /* 0x000fe40000010100 */
[----:B------:R-:W-:Y:S02]  /*1680*/  FMUL.FTZ R3, R7, R215 ;  /* 0x000000d707037220 */ /* 0x000fe40000410000 */
[----:B------:R-:W-:Y:S01]  /*1690*/  FMUL.FTZ R247, R0, R247 ;  /* 0x000000f700f77220 */ /* 0x000fe20000410000 */
[----:B------:R-:W-:Y:S01]  /*16a0*/  PRMT R216, RZ, 0x7610, R216 ;  /* 0x00007610ffd87816 */ /* 0x000fe200000000d8 */
[----:B------:R-:W-:-:S02]  /*16b0*/  FFMA.FTZ R7, R225, R224, R3 ;  /* 0x000000e0e1077223 */ /* 0x000fc40000010003 */
[----:B------:R-:W-:Y:S02]  /*16c0*/  FADD.FTZ R148, R148, R215 ;  /* 0x000000d794947221 */ /* 0x000fe40000010000 */
[----:B------:R-:W-:Y:S02]  /*16d0*/  FFMA.FTZ R108, R247, R215, R108 ;  /* 0x000000d7f76c7223 */ /* 0x000fe4000001006c */
[----:B------:R-:W2:Y:S01]  /*16e0*/  LDL R215, [R1+0x208] ;  /* 0x0002080001d77983 */ /* 0x000ea20000100800 */
[----:B------:R-:W-:-:S03]  /*16f0*/  FMUL.FTZ R3, R4, R216 ;  /* 0x000000d804037220 */ /* 0x000fc60000410000 */
[----:B------:R0:W-:Y:S04]  /*1700*/  STL [R1+0x54], R7 ;  /* 0x0000540701007387 */ /* 0x0001e80000100800 */
[----:B------:R-:W3:Y:S01]  /*1710*/  LDL R4, [R1+0x20c] ;  /* 0x00020c0001047983 */ /* 0x000ee20000100800 */
[----:B------:R-:W-:-:S05]  /*1720*/  FMUL.FTZ R5, R0, R213 ;  /* 0x000000d500057220 */ /* 0x000fca0000410000 */
[----:B------:R-:W-:Y:S04]  /*1730*/  STL [R1+0x2c], R5 ;  /* 0x00002c0501007387 */ /* 0x000fe80000100800 */
[----:B------:R-:W4:Y:S01]  /*1740*/  LDL R225, [R1+0x200] ;  /* 0x0002000001e17983 */ /* 0x000f220000100800 */
[----:B------:R-:W-:Y:S01]  /*1750*/  PRMT R220, RZ, 0x7610, R220 ;  /* 0x00007610ffdc7816 */ /* 0x000fe200000000dc */
[----:B------:R-:W-:Y:S02]  /*1760*/  FADD.FTZ R68, R68, R224 ;  /* 0x000000e044447221 */ /* 0x000fe40000010000 */
[----:B------:R-:W-:Y:S02]  /*1770*/  FFMA.FTZ R28, R247, R224, R28 ;  /* 0x000000e0f71c7223 */ /* 0x000fe4000001001c */
[----:B------:R-:W-:Y:S01]  /*1780*/  FMUL.FTZ R224, R0, R212 ;  /* 0x000000d400e07220 */ /* 0x000fe20000410000 */
[----:B------:R-:W-:Y:S01]  /*1790*/  PRMT R212, RZ, 0x5410, R217 ;  /* 0x00005410ffd47816 */ /* 0x000fe200000000d9 */
[----:B------:R-:W-:Y:S01]  /*17a0*/  FFMA.FTZ R6, R6, R220, R3 ;  /* 0x000000dc06067223 */ /* 0x000fe20000010003 */
[----:B------:R-:W-:Y:S01]  /*17b0*/  PRMT R213, RZ, 0x5410, R221 ;  /* 0x00005410ffd57816 */ /* 0x000fe200000000dd */
[----:B------:R-:W-:-:S02]  /*17c0*/  FADD.FTZ R149, R149, R216 ;  /* 0x000000d895957221 */ /* 0x000fc40000010000 */
[----:B------:R-:W-:Y:S01]  /*17d0*/  FFMA.FTZ R109, R5, R216, R109 ;  /* 0x000000d8056d7223 */ /* 0x000fe2000001006d */
[----:B------:R1:W-:Y:S01]  /*17e0*/  STL [R1+0xcc], R6 ;  /* 0x0000cc0601007387 */ /* 0x0003e20000100800 */
[----:B------:R-:W-:Y:S02]  /*17f0*/  FADD.FTZ R70, R70, R213 ;  /* 0x000000d546467221 */ /* 0x000fe40000010000 */
[----:B------:R-:W-:Y:S01]  /*1800*/  FFMA.FTZ R30, R224, R213, R30 ;  /* 0x000000d5e01e7223 */ /* 0x000fe2000001001e */
[----:B------:R-:W4:Y:S04]  /*1810*/  LDL R216, [R1+0x204] ;  /* 0x0002040001d87983 */ /* 0x000f280000100800 */
[----:B------:R-:W-:Y:S01]  /*1820*/  STL [R1+0x10], R224 ;  /* 0x000010e001007387 */ /* 0x000fe20000100800 */
[----:B------:R-:W-:Y:S01]  /*1830*/  PRMT R217, RZ, 0x7610, R217 ;  /* 0x00007610ffd97816 */ /* 0x000fe200000000d9 */
[----:B--2---:R-:W-:-:S02]  /*1840*/  FMUL.FTZ R3, R215, R212 ;  /* 0x000000d4d7037220 */ /* 0x004fc40000410000 */
[----:B------:R-:W2:Y:S02]  /*1850*/  LDL R215, [R1+0x1fc] ;  /* 0x0001fc0001d77983 */ /* 0x000ea40000100800 */
[----:B---3--:R-:W-:Y:S02]  /*1860*/  FFMA.FTZ R4, R4, R213, R3 ;  /* 0x000000d504047223 */ /* 0x008fe40000010003 */
[----:B------:R-:W3:Y:S04]  /*1870*/  LDL R213, [R1+0x1f8] ;  /* 0x0001f80001d57983 */ /* 0x000ee80000100800 */
[----:B------:R0:W-:Y:S01]  /*1880*/  STL [R1+0xb8], R4 ;  /* 0x0000b80401007387 */ /* 0x0001e20000100800 */
[----:B----4-:R-:W-:-:S03]  /*1890*/  FMUL.FTZ R3, R225, R217 ;  /* 0x000000d9e1037220 */ /* 0x010fc60000410000 */
[----:B------:R-:W4:Y:S01]  /*18a0*/  LDL R225, [R1+0x1f0] ;  /* 0x0001f00001e17983 */ /* 0x000f220000100800 */
[----:B------:R-:W-:Y:S01]  /*18b0*/  FADD.FTZ R150, R150, R212 ;  /* 0x000000d496967221 */ /* 0x000fe20000010000 */
[----:B------:R-:W-:Y:S01]  /*18c0*/  PRMT R221, RZ, 0x7610, R221 ;  /* 0x00007610ffdd7816 */ /* 0x000fe200000000dd */
[----:B------:R-:W-:Y:S01]  /*18d0*/  FFMA.FTZ R110, R224, R212, R110 ;  /* 0x000000d4e06e7223 */ /* 0x000fe2000001006e */
[----:B------:R-:W-:Y:S01]  /*18e0*/  PRMT R212, RZ, 0x5410, R218 ;  /* 0x00005410ffd47816 */ /* 0x000fe200000000da */
[----:B------:R-:W-:Y:S02]  /*18f0*/  FADD.FTZ R69, R69, R220 ;  /* 0x000000dc45457221 */ /* 0x000fe40000010000 */
[----:B------:R-:W-:Y:S02]  /*1900*/  FFMA.FTZ R29, R5, R220, R29 ;  /* 0x000000dc051d7223 */ /* 0x000fe4000001001d */
[C---:B------:R-:W-:Y:S02]  /*1910*/  FMUL.FTZ R249, R0.reuse, R249 ;  /* 0x000000f900f97220 */ /* 0x040fe40000410000 */
[----:B------:R-:W-:-:S02]  /*1920*/  FMUL.FTZ R248, R0, R248 ;  /* 0x000000f800f87220 */ /* 0x000fc40000410000 */
[----:B------:R-:W-:Y:S02]  /*1930*/  FFMA.FTZ R220, R216, R221, R3 ;  /* 0x000000ddd8dc7223 */ /* 0x000fe40000010003 */
[----:B------:R-:W4:Y:S01]  /*1940*/  LDL R216, [R1+0x1f4] ;  /* 0x0001f40001d87983 */ /* 0x000f220000100800 */
[----:B------:R-:W-:Y:S02]  /*1950*/  FADD.FTZ R151, R151, R217 ;  /* 0x000000d997977221 */ /* 0x000fe40000010000 */
[----:B------:R-:W-:Y:S01]  /*1960*/  FFMA.FTZ R111, R249, R217, R111 ;  /* 0x000000d9f96f7223 */ /* 0x000fe2000001006f */
[----:B------:R0:W-:Y:S01]  /*1970*/  STL [R1+0xa4], R220 ;  /* 0x0000a4dc01007387 */ /* 0x0001e20000100800 */
[----:B------:R-:W-:Y:S01]  /*1980*/  PRMT R218, RZ, 0x7610, R218 ;  /* 0x00007610ffda7816 */ /* 0x000fe200000000da */
[----:B------:R-:W-:Y:S02]  /*1990*/  FADD.FTZ R71, R71, R221 ;  /* 0x000000dd47477221 */ /* 0x000fe40000010000 */
[----:B------:R-:W-:-:S02]  /*19a0*/  FFMA.FTZ R31, R249, R221, R31 ;  /* 0x000000ddf91f7223 */ /* 0x000fc4000001001f */
[----:B---3--:R-:W-:Y:S01]  /*19b0*/  FMUL.FTZ R3, R213, R212 ;  /* 0x000000d4d5037220 */ /* 0x008fe20000410000 */
[----:B------:R-:W-:-:S05]  /*19c0*/  PRMT R213, RZ, 0x5410, R222 ;  /* 0x00005410ffd57816 */ /* 0x000fca00000000de */
[----:B------:R-:W-:Y:S02]  /*19d0*/  FADD.FTZ R72, R72, R213 ;  /* 0x000000d548487221 */ /* 0x000fe40000010000 */
[-C--:B------:R-:W-:Y:S02]  /*19e0*/  FFMA.FTZ R32, R248, R213.reuse, R32 ;  /* 0x000000d5f8207223 */ /* 0x080fe40000010020 */
[----:B--2---:R-:W-:Y:S02]  /*19f0*/  FFMA.FTZ R217, R215, R213, R3 ;  /* 0x000000d5d7d97223 */ /* 0x004fe40000010003 */
[----:B------:R-:W2:Y:S01]  /*1a00*/  LDL R213, [R1+0x1e8] ;  /* 0x0001e80001d57983 */ /* 0x000ea20000100800 */
[----:B----4-:R-:W-:-:S03]  /*1a10*/  FMUL.FTZ R3, R225, R218 ;  /* 0x000000dae1037220 */ /* 0x010fc60000410000 */
[----:B------:R-:W3:Y:S04]  /*1a20*/  LDL R215, [R1+0x1ec] ;  /* 0x0001ec0001d77983 */ /* 0x000ee80000100800 */
[----:B------:R4:W-:Y:S04]  /*1a30*/  STL [R1+0x90], R217 ;  /* 0x000090d901007387 */ /* 0x0009e80000100800 */
[----:B------:R-:W4:Y:S04]  /*1a40*/  LDL R225, [R1+0x1e0] ;  /* 0x0001e00001e17983 */ /* 0x000f280000100800 */
[----:B------:R-:W4:Y:S01]  /*1a50*/  LDL R221, [R1+0x1e4] ;  /* 0x0001e40001dd7983 */ /* 0x000f220000100800 */
[----:B------:R-:W-:Y:S01]  /*1a60*/  FADD.FTZ R152, R152, R212 ;  /* 0x000000d498987221 */ /* 0x000fe20000010000 */
[----:B------:R-:W-:Y:S01]  /*1a70*/  PRMT R222, RZ, 0x7610, R222 ;  /* 0x00007610ffde7816 */ /* 0x000fe200000000de */
[----:B------:R-:W-:Y:S01]  /*1a80*/  FFMA.FTZ R112, R248, R212, R112 ;  /* 0x000000d4f8707223 */ /* 0x000fe20000010070 */
[----:B------:R-:W-:-:S03]  /*1a90*/  PRMT R212, RZ, 0x5410, R219 ;  /* 0x00005410ffd47816 */ /* 0x000fc600000000db */
[----:B------:R-:W-:Y:S01]  /*1aa0*/  FFMA.FTZ R216, R216, R222, R3 ;  /* 0x000000ded8d87223 */ /* 0x000fe20000010003 */
[----:B------:R-:W-:Y:S01]  /*1ab0*/  PRMT R219, RZ, 0x7610, R219 ;  /* 0x00007610ffdb7816 */ /* 0x000fe200000000db */
[----:B------:R-:W-:Y:S02]  /*1ac0*/  FMUL.FTZ R241, R0, R241 ;  /* 0x000000f100f17220 */ /* 0x000fe40000410000 */
[----:B------:R-:W-:Y:S02]  /*1ad0*/  FADD.FTZ R154, R154, R212 ;  /* 0x000000d49a9a7221 */ /* 0x000fe40000010000 */
[----:B------:R-:W-:Y:S02]  /*1ae0*/  FFMA.FTZ R114, R241, R212, R114 ;  /* 0x000000d4f1727223 */ /* 0x000fe40000010072 */
[----:B------:R-:W-:Y:S01]  /*1af0*/  FMUL.FTZ R214, R0, R214 ;  /* 0x000000d600d67220 */ /* 0x000fe20000410000 */
[----:B------:R0:W-:Y:S01]  /*1b00*/  STL [R1+0x7c], R216 ;  /* 0x00007cd801007387 */ /* 0x0001e20000100800 */
[----:B--2---:R-:W-:Y:S01]  /*1b10*/  FMUL.FTZ R3, R213, R212 ;  /* 0x000000d4d5037220 */ /* 0x004fe20000410000 */
[----:B------:R-:W-:-:S02]  /*1b20*/  PRMT R213, RZ, 0x5410, R223 ;  /* 0x00005410ffd57816 */ /* 0x000fc400000000df */
[----:B------:R-:W-:-:S03]  /*1b30*/  PRMT R223, RZ, 0x7610, R223 ;  /* 0x00007610ffdf7816 */ /* 0x000fc600000000df */
[----:B---3--:R-:W-:Y:S02]  /*1b40*/  FFMA.FTZ R215, R215, R213, R3 ;  /* 0x000000d5d7d77223 */ /* 0x008fe40000010003 */
[----:B----4-:R-:W-:Y:S02]  /*1b50*/  FMUL.FTZ R3, R225, R219 ;  /* 0x000000dbe1037220 */ /* 0x010fe40000410000 */
[----:B------:R-:W-:Y:S02]  /*1b60*/  FADD.FTZ R225, RZ, R7 ;  /* 0x00000007ffe17221 */ /* 0x000fe40000010000 */
[----:B------:R-:W-:Y:S02]  /*1b70*/  FFMA.FTZ R212, R221, R223, R3 ;  /* 0x000000dfddd47223 */ /* 0x000fe40000010003 */
[----:B------:R-:W-:Y:S01]  /*1b80*/  FFMA.FTZ R3, R247, R7, RZ ;  /* 0x00000007f7037223 */ /* 0x000fe200000100ff */
[----:B------:R2:W-:Y:S01]  /*1b90*/  STL [R1+0x68], R215 ;  /* 0x000068d701007387 */ /* 0x0005e20000100800 */
[----:B------:R-:W-:-:S02]  /*1ba0*/  FADD.FTZ R225, R225, R6 ;  /* 0x00000006e1e17221 */ /* 0x000fc40000010000 */
[----:B------:R-:W-:Y:S01]  /*1bb0*/  FFMA.FTZ R3, R5, R6, R3 ;  /* 0x0000000605037223 */ /* 0x000fe20000010003 */
[----:B------:R2:W-:Y:S01]  /*1bc0*/  STL [R1+0x28], R214 ;  /* 0x000028d601007387 */ /* 0x0005e20000100800 */
[----:B------:R-:W-:-:S03]  /*1bd0*/  FADD.FTZ R225, R225, R4 ;  /* 0x00000004e1e17221 */ /* 0x000fc60000010000 */
[----:B------:R2:W-:Y:S01]  /*1be0*/  STL [R1+0x50], R212 ;  /* 0x000050d401007387 */ /* 0x0005e20000100800 */
[----:B------:R-:W-:-:S03]  /*1bf0*/  FFMA.FTZ R3, R224, R4, R3 ;  /* 0x00000004e0037223 */ /* 0x000fc60000010003 */
[----:B0-----:R2:W5:Y:S04]  /*1c00*/  LDL.LU R7, [R1+0x22c] ;  /* 0x00022c0001077983 */ /* 0x0015680000300800 */
[----:B-1----:R2:W5:Y:S04]  /*1c10*/  LDL.LU R6, [R1+0x228] ;  /* 0x0002280001067983 */ /* 0x0025680000300800 */
[----:B------:R2:W5:Y:S04]  /*1c20*/  LDL.LU R5, [R1+0x224] ;  /* 0x0002240001057983 */ /* 0x0005680000300800 */
[----:B------:R2:W5:Y:S01]  /*1c30*/  LDL.LU R4, [R1+0x220] ;  /* 0x0002200001047983 */ /* 0x0005620000300800 */
[----:B------:R-:W-:-:S02]  /*1c40*/  FADD.FTZ R225, R225, R220 ;  /* 0x000000dce1e17221 */ /* 0x000fc40000010000 */
[----:B------:R-:W-:Y:S02]  /*1c50*/  FFMA.FTZ R3, R249, R220, R3 ;  /* 0x000000dcf9037223 */ /* 0x000fe40000010003 */
[----:B------:R-:W-:Y:S02]  /*1c60*/  FMUL.FTZ R246, R0, R246 ;  /* 0x000000f600f67220 */ /* 0x000fe40000410000 */
[----:B------:R-:W-:Y:S02]  /*1c70*/  FADD.FTZ R225, R225, R217 ;  /* 0x000000d9e1e17221 */ /* 0x000fe40000010000 */
[----:B------:R-:W-:Y:S02]  /*1c80*/  FFMA.FTZ R3, R248, R217, R3 ;  /* 0x000000d9f8037223 */ /* 0x000fe40000010003 */
[----:B------:R-:W-:Y:S02]  /*1c90*/  FADD.FTZ R225, R225, R216 ;  /* 0x000000d8e1e17221 */ /* 0x000fe40000010000 */
[----:B------:R-:W-:-:S02]  /*1ca0*/  FFMA.FTZ R3, R246, R216, R3 ;  /* 0x000000d8f6037223 */ /* 0x000fc40000010003 */
[----:B------:R-:W-:Y:S02]  /*1cb0*/  FADD.FTZ R225, R225, R215 ;  /* 0x000000d7e1e17221 */ /* 0x000fe40000010000 */
[----:B------:R-:W-:Y:S01]  /*1cc0*/  FFMA.FTZ R3, R241, R215, R3 ;  /* 0x000000d7f1037223 */ /* 0x000fe20000010003 */
[----:B------:R-:W-:Y:S01]  /*1cd0*/  IADD3 R224, R2, 0x20, RZ ;  /* 0x0000002002e07810 */ /* 0x000fe20007ffe0ff */
[----:B------:R-:W-:Y:S02]  /*1ce0*/  FADD.FTZ R73, R73, R222 ;  /* 0x000000de49497221 */ /* 0x000fe40000010000 */
[C---:B------:R-:W-:Y:S02]  /*1cf0*/  FFMA.FTZ R33, R246.reuse, R222, R33 ;  /* 0x000000def6217223 */ /* 0x040fe40000010021 */
        /* <DEDUP_REMOVED lines=8> */
[----:B------:R-:W-:Y:S02]  /*1d80*/  FADD.FTZ R225, R225, R212 ;  /* 0x000000d4e1e17221 */ /* 0x000fe40000010000 */
[----:B------:R-:W-:Y:S02]  /*1d90*/  FFMA.FTZ R3, R214, R212, R3 ;  /* 0x000000d4d6037223 */ /* 0x000fe40000010003 */
.L_x_99:
[----:B-12---:R-:W-:Y:S05]  /*1da0*/  BSYNC B1 ;  /* 0x0000000000017941 */ /* 0x006fea0003800000 */
.L_x_98:
[----:B------:R-:W-:Y:S01]  /*1db0*/  ISETP.GE.U32.AND P2, PT, R226, 0x40, PT ;  /* 0x00000040e200780c */ /* 0x000fe20003f46070 */
[----:B------:R-:W-:-:S12]  /*1dc0*/  BSSY B1, `(.L_x_100) ;  /* 0x00000af000017945 */ /* 0x000fd80003800000 */
[----:B------:R-:W-:Y:S05]  /*1dd0*/  @!P2 BRA `(.L_x_101) ;  /* 0x00000ad00000a947 */ /* 0x000fea0003800000 */
[C---:B------:R-:W-:Y:S01]  /*1de0*/  LEA R212, P2, R224.reuse, c[0x0][0x188], 0x4 ;  /* 0x00006200e0d47a11 */ /* 0x040fe200078420ff */
[----:B------:R-:W-:Y:S03]  /*1df0*/  STL [R1+0x238], R9 ;  /* 0x0002380901007387 */ /* 0x000fe60000100800 */
[C---:B------:R-:W-:Y:S01]  /*1e00*/  LEA.HI.X R213, R224.reuse, c[0x0][0x18c], RZ, 0x4, P2 ;  /* 0x00006300e0d57a11 */ /* 0x040fe200010f24ff */
[----:B------:R-:W-:Y:S01]  /*1e10*/  IMAD.MOV.U32 R220, RZ, RZ, 0x10 ;  /* 0x00000010ffdc7424 */ /* 0x000fe200078e00ff */
[----:B------:R-:W-:Y:S04]  /*1e20*/  STL [R1+0x234], R8 ;  /* 0x0002340801007387 */ /* 0x000fe80000100800 */
[----:B------:R-:W2:Y:S01]  /*1e30*/  LDG.E.128 R212, [R212.64] ;  /* 0x00000004d4d47981 */ /* 0x000ea2000c1e1d00 */
[----:B------:R-:W-:-:S03]  /*1e40*/  IMAD.WIDE.U32 R216, R224, R220, c[0x0][0x210] ;  /* 0x00008400e0d87625 */ /* 0x000fc600078e00dc */
[----:B-----5:R-:W-:Y:S01]  /*1e50*/  STL [R1+0x230], R7 ;  /* 0x0002300701007387 */ /* 0x020fe20000100800 */
[----:B------:R-:W-:-:S03]  /*1e60*/  IMAD.WIDE.U32 R220, R224, R220, c[0x0][0x208] ;  /* 0x00008200e0dc7625 */ /* 0x000fc600078e00dc */
[----:B------:R-:W3:Y:S04]  /*1e70*/  LDG.E.128 R216, [R216.64] ;  /* 0x00000004d8d87981 */ /* 0x000ee8000c1e1d00 */
[----:B------:R-:W-:Y:S04]  /*1e80*/  STL [R1+0x22c], R6 ;  /* 0x00022c0601007387 */ /* 0x000fe80000100800 */
[----:B------:R-:W-:Y:S04]  /*1e90*/  STL [R1+0x228], R5 ;  /* 0x0002280501007387 */ /* 0x000fe80000100800 */
[----:B------:R0:W-:Y:S04]  /*1ea0*/  STL [R1+0x224], R4 ;  /* 0x0002240401007387 */ /* 0x0001e80000100800 */
[----:B------:R1:W-:Y:S04]  /*1eb0*/  STL [R1+0x220], R2 ;  /* 0x0002200201007387 */ /* 0x0003e80000100800 */
[----:B------:R-:W4:Y:S04]  /*1ec0*/  LDG.E.128 R220, [R220.64] ;  /* 0x00000004dcdc7981 */ /* 0x000f28000c1e1d00 */
[----:B0-----:R-:W4:Y:S04]  /*1ed0*/  LDL R4, [R1+0x1dc] ;  /* 0x0001dc0001047983 */ /* 0x001f280000100800 */
[----:B-1----:R-:W4:Y:S01]  /*1ee0*/  LDL R2, [R1+0x1d8] ;  /* 0x0001d80001027983 */ /* 0x002f220000100800 */
[----:B------:R-:W-:-:S04]  /*1ef0*/  ISETP.NE.U32.AND P2, PT, RZ, c[0x0][0x250], PT ;  /* 0x00009400ff007a0c */ /* 0x000fc80003f45070 */
[----:B------:R-:W-:Y:S02]  /*1f00*/  ISETP.NE.AND.EX P2, PT, RZ, c[0x0][0x254], PT, P2 ;  /* 0x00009500ff007a0c */ /* 0x000fe40003f45320 */
[C---:B------:R-:W-:Y:S02]  /*1f10*/  SHF.L.U32 R235, R224.reuse, 0x3, RZ ;  /* 0x00000003e0eb7819 */ /* 0x040fe400000006ff */
[----:B------:R-:W-:-:S09]  /*1f20*/  SHF.L.U64.HI R236, R224, 0x3, RZ ;  /* 0x00000003e0ec7819 */ /* 0x000fd200000102ff */
[----:B------:R-:W-:-:S04]  /*1f30*/  @P2 IADD3 R14, P3, R235, c[0x0][0x198], RZ ;  /* 0x00006600eb0e2a10 */ /* 0x000fc80007f7e0ff */
[----:B------:R-:W-:Y:S02]  /*1f40*/  @P2 IADD3.X R15, R236, c[0x0][0x19c], RZ, P3, !PT ;  /* 0x00006700ec0f2a10 */ /* 0x000fe40001ffe4ff */
[----:B------:R-:W-:Y:S01]  /*1f50*/  ISETP.NE.U32.AND P3, PT, RZ, c[0x0][0x218], PT ;  /* 0x00008600ff007a0c */ /* 0x000fe20003f65070 */
[----:B------:R-:W0:Y:S02]  /*1f60*/  LDC.U8 R244, c[0x0][0x1f0] ;  /* 0x00007c00fff47b82 */ /* 0x000e240000000000 */
[----:B------:R1:W5:Y:S01]  /*1f70*/  @P2 LDG.E.64 R12, [R14.64] ;  /* 0x000000040e0c2981 */ /* 0x000362000c1e1b00 */
[----:B------:R-:W-:-:S13]  /*1f80*/  ISETP.NE.AND.EX P3, PT, RZ, c[0x0][0x21c], PT, P3 ;  /* 0x00008700ff007a0c */ /* 0x000fda0003f65330 */
[----:B-1----:R-:W-:-:S04]  /*1f90*/  @P3 LEA R14, P2, R224, c[0x0][0x218], 0x4 ;  /* 0x00008600e00e3a11 */ /* 0x002fc800078420ff */
[----:B------:R-:W-:-:S05]  /*1fa0*/  @P3 LEA.HI.X R15, R224, c[0x0][0x21c], RZ, 0x4, P2 ;  /* 0x00008700e00f3a11 */ /* 0x000fca00010f24ff */
[----:B------:R1:W5:Y:S02]  /*1fb0*/  @P3 LDG.E.128 R192, [R14.64] ;  /* 0x000000040ec03981 */ /* 0x000364000c1e1d00 */
[----:B-1----:R-:W-:-:S04]  /*1fc0*/  IADD3 R14, P2, R235, c[0x0][0x190], RZ ;  /* 0x00006400eb0e7a10 */ /* 0x002fc80007f5e0ff */
[----:B------:R-:W-:Y:S02]  /*1fd0*/  IADD3.X R15, R236, c[0x0][0x194], RZ, P2, !PT ;  /* 0x00006500ec0f7a10 */ /* 0x000fe400017fe4ff */
[----:B0-----:R-:W-:-:S04]  /*1fe0*/  ISETP.NE.AND P2, PT, R244, RZ, PT ;  /* 0x000000fff400720c */ /* 0x001fc80003f45270 */
[----:B------:R-:W5:Y:S01]  /*1ff0*/  LDG.E.64 R14, [R14.64] ;  /* 0x000000040e0e7981 */ /* 0x000f62000c1e1b00 */
[--C-:B--2---:R-:W-:Y:S02]  /*2000*/  PRMT R236, RZ, 0x5410, R212.reuse ;  /* 0x00005410ffec7816 */ /* 0x104fe400000000d4 */
[----:B------:R-:W-:Y:S02]  /*2010*/  PRMT R235, RZ, 0x7610, R212 ;  /* 0x00007610ffeb7816 */ /* 0x000fe400000000d4 */
[----:B------:R-:W-:Y:S02]  /*2020*/  FSEL R212, R228, RZ, !P2 ;  /* 0x000000ffe4d47208 */ /* 0x000fe40005000000 */
[----:B------:R-:W-:Y:S02]  /*2030*/  PRMT R7, RZ, 0x7610, R214 ;  /* 0x00007610ff077816 */ /* 0x000fe400000000d6 */
[--C-:B------:R-:W-:Y:S02]  /*2040*/  PRMT R244, RZ, 0x5410, R213.reuse ;  /* 0x00005410fff47816 */ /* 0x100fe400000000d5 */
[----:B------:R-:W-:Y:S01]  /*2050*/  PRMT R245, RZ, 0x7610, R213 ;  /* 0x00007610fff57816 */ /* 0x000fe200000000d5 */
[C---:B------:R-:W-:Y:S01]  /*2060*/  FADD.FTZ R213, -R212.reuse, R236 ;  /* 0x000000ecd4d57221 */ /* 0x040fe20000010100 */
[----:B------:R-:W-:Y:S01]  /*2070*/  PRMT R5, RZ, 0x7610, R215 ;  /* 0x00007610ff057816 */ /* 0x000fe200000000d7 */
[----:B------:R-:W-:Y:S01]  /*2080*/  FADD.FTZ R236, -R212, R7 ;  /* 0x00000007d4ec7221 */ /* 0x000fe20000010100 */
[----:B------:R-:W-:Y:S01]  /*2090*/  PRMT R8, RZ, 0x5410, R214 ;  /* 0x00005410ff087816 */ /* 0x000fe200000000d6 */
[----:B------:R-:W-:Y:S01]  /*20a0*/  FMUL.FTZ R7, R0, R213 ;  /* 0x000000d500077220 */ /* 0x000fe20000410000 */
[----:B------:R-:W-:-:S02]  /*20b0*/  PRMT R6, RZ, 0x5410, R215 ;  /* 0x00005410ff067816 */ /* 0x000fc400000000d7 */
[----:B---3--:R-:W-:Y:S01]  /*20c0*/  PRMT R213, RZ, 0x5410, R216 ;  /* 0x00005410ffd57816 */ /* 0x008fe200000000d8 */
[C---:B------:R-:W-:Y:S02]  /*20d0*/  FADD.FTZ R214, -R212.reuse, R235 ;  /* 0x000000ebd4d67221 */ /* 0x040fe40000010100 */
[C---:B------:R-:W-:Y:S02]  /*20e0*/  FADD.FTZ R215, -R212.reuse, R244 ;  /* 0x000000f4d4d77221 */ /* 0x040fe40000010100 */
[C---:B------:R-:W-:Y:S02]  /*20f0*/  FADD.FTZ R9, -R212.reuse, R5 ;  /* 0x00000005d4097221 */ /* 0x040fe40000010100 */
[C---:B------:R-:W-:Y:S02]  /*2100*/  FADD.FTZ R245, -R212.reuse, R245 ;  /* 0x000000f5d4f57221 */ /* 0x040fe40000010100 */
[C---:B------:R-:W-:Y:S01]  /*2110*/  FADD.FTZ R244, -R212.reuse, R8 ;  /* 0x00000008d4f47221 */ /* 0x040fe20000010100 */
[----:B----4-:R-:W-:Y:S01]  /*2120*/  PRMT R5, RZ, 0x5410, R220 ;  /* 0x00005410ff057816 */ /* 0x010fe200000000dc */
[----:B------:R-:W-:-:S02]  /*2130*/  FADD.FTZ R235, -R212, R6 ;  /* 0x00000006d4eb7221 */ /* 0x000fc40000010100 */
[----:B------:R-:W2:Y:S01]  /*2140*/  LDL R6, [R1+0x1d0] ;  /* 0x0001d00001067983 */ /* 0x000ea20000100800 */
[----:B------:R-:W-:-:S03]  /*2150*/  FMUL.FTZ R212, R2, R213 ;  /* 0x000000d502d47220 */ /* 0x000fc60000410000 */
[----:B------:R-:W3:Y:S01]  /*2160*/  LDL R2, [R1+0x1d4] ;  /* 0x0001d40001027983 */ /* 0x000ee20000100800 */
[----:B------:R-:W-:-:S03]  /*2170*/  FFMA.FTZ R8, R4, R5, R212 ;  /* 0x0000000504087223 */ /* 0x000fc600000100d4 */
[----:B------:R-:W-:Y:S01]  /*2180*/  STL [R1+0x3c], R7 ;  /* 0x00003c0701007387 */ /* 0x000fe20000100800 */
[----:B------:R-:W-:Y:S02]  /*2190*/  FADD.FTZ R76, R76, R5 ;  /* 0x000000054c4c7221 */ /* 0x000fe40000010000 */
[----:B------:R-:W-:Y:S01]  /*21a0*/  FFMA.FTZ R36, R7, R5, R36 ;  /* 0x0000000507247223 */ /* 0x000fe20000010024 */
[----:B------:R-:W4:Y:S01]  /*21b0*/  LDL R4, [R1+0x1cc] ;  /* 0x0001cc0001047983 */ /* 0x000f220000100800 */
[----:B------:R-:W-:-:S03]  /*21c0*/  FMUL.FTZ R5, R0, R214 ;  /* 0x000000d600057220 */ /* 0x000fc60000410000 */
[----:B------:R0:W-:Y:S04]  /*21d0*/  STL [R1+0xdc], R8 ;  /* 0x0000dc0801007387 */ /* 0x0001e80000100800 */
[----:B------:R-:W4:Y:S01]  /*21e0*/  LDL R214, [R1+0x1c8] ;  /* 0x0001c80001d67983 */ /* 0x000f220000100800 */
[----:B------:R-:W-:Y:S01]  /*21f0*/  PRMT R216, RZ, 0x7610, R216 ;  /* 0x00007610ffd87816 */ /* 0x000fe200000000d8 */
[----:B------:R-:W-:Y:S01]  /*2200*/  FADD.FTZ R156, R156, R213 ;  /* 0x000000d59c9c7221 */ /* 0x000fe20000010000 */
[----:B------:R-:W-:Y:S01]  /*2210*/  PRMT R220, RZ, 0x7610, R220 ;  /* 0x00007610ffdc7816 */ /* 0x000fe200000000dc */
[----:B------:R-:W-:Y:S01]  /*2220*/  FFMA.FTZ R116, R7, R213, R116 ;  /* 0x000000d507747223 */ /* 0x000fe20000010074 */
[----:B------:R-:W-:Y:S01]  /*2230*/  PRMT R213, RZ, 0x5410, R217 ;  /* 0x00005410ffd57816 */ /* 0x000fe200000000d9 */
[----:B------:R-:W-:Y:S02]  /*2240*/  STL [R1+0xc], R5 ;  /* 0x00000c0501007387 */ /* 0x000fe40000100800 */
[----:B------:R-:W-:-:S02]  /*2250*/  FADD.FTZ R77, R77, R220 ;  /* 0x000000dc4d4d7221 */ /* 0x000fc40000010000 */
[----:B------:R-:W-:Y:S02]  /*2260*/  FFMA.FTZ R37, R5, R220, R37 ;  /* 0x000000dc05257223 */ /* 0x000fe40000010025 */
[----:B------:R-:W-:Y:S02]  /*2270*/  FADD.FTZ R157, R157, R216 ;  /* 0x000000d89d9d7221 */ /* 0x000fe40000010000 */
[-C--:B------:R-:W-:Y:S02]  /*2280*/  FFMA.FTZ R117, R5, R216.reuse, R117 ;  /* 0x000000d805757223 */ /* 0x080fe40000010075 */
[----:B--2---:R-:W-:-:S04]  /*2290*/  FMUL.FTZ R212, R6, R216 ;  /* 0x000000d806d47220 */ /* 0x004fc80000410000 */
[----:B---3--:R-:W-:Y:S02]  /*22a0*/  FFMA.FTZ R6, R2, R220, R212 ;  /* 0x000000dc02067223 */ /* 0x008fe400000100d4 */
[----:B------:R-:W-:-:S03]  /*22b0*/  FMUL.FTZ R2, R0, R215 ;  /* 0x000000d700027220 */ /* 0x000fc60000410000 */
[----:B------:R1:W-:Y:S04]  /*22c0*/  STL [R1+0xc8], R6 ;  /* 0x0000c80601007387 */ /* 0x0003e80000100800 */
[----:B------:R-:W2:Y:S01]  /*22d0*/  LDL R220, [R1+0x1c4] ;  /* 0x0001c40001dc7983 */ /* 0x000ea20000100800 */
[-C--:B----4-:R-:W-:Y:S01]  /*22e0*/  FMUL.FTZ R212, R214, R213.reuse ;  /* 0x000000d5d6d47220 */ /* 0x090fe20000410000 */
[----:B------:R-:W-:Y:S02]  /*22f0*/  PRMT R214, RZ, 0x5410, R221 ;  /* 0x00005410ffd67816 */ /* 0x000fe400000000dd */
[----:B------:R-:W-:Y:S03]  /*2300*/  STL [R1+0x8], R2 ;  /* 0x0000080201007387 */ /* 0x000fe60000100800 */
[----:B------:R-:W-:Y:S01]  /*2310*/  FFMA.FTZ R4, R4, R214, R212 ;  /* 0x000000d604047223 */ /* 0x000fe200000100d4 */
[----:B------:R-:W3:Y:S04]  /*2320*/  LDL R216, [R1+0x1b8] ;  /* 0x0001b80001d87983 */ /* 0x000ee80000100800 */
[----:B------:R-:W4:Y:S04]  /*2330*/  LDL R212, [R1+0x1c0] ;  /* 0x0001c00001d47983 */ /* 0x000f280000100800 */
[----:B------:R-:W2:Y:S01]  /*2340*/  LDL R215, [R1+0x1bc] ;  /* 0x0001bc0001d77983 */ /* 0x000ea20000100800 */
[----:B------:R-:W-:Y:S01]  /*2350*/  PRMT R217, RZ, 0x7610, R217 ;  /* 0x00007610ffd97816 */ /* 0x000fe200000000d9 */
[----:B------:R-:W-:Y:S01]  /*2360*/  FADD.FTZ R158, R158, R213 ;  /* 0x000000d59e9e7221 */ /* 0x000fe20000010000 */
[----:B------:R-:W-:Y:S01]  /*2370*/  PRMT R221, RZ, 0x7610, R221 ;  /* 0x00007610ffdd7816 */ /* 0x000fe200000000dd */
[----:B------:R-:W-:Y:S01]  /*2380*/  FFMA.FTZ R118, R2, R213, R118 ;  /* 0x000000d502767223 */ /* 0x000fe20000010076 */
[----:B------:R-:W-:Y:S01]  /*2390*/  PRMT R213, RZ, 0x5410, R218 ;  /* 0x00005410ffd57816 */ /* 0x000fe200000000da */
[----:B------:R-:W-:-:S02]  /*23a0*/  FMUL.FTZ R245, R0, R245 ;  /* 0x000000f500f57220 */ /* 0x000fc40000410000 */
[----:B------:R-:W-:Y:S02]  /*23b0*/  FADD.FTZ R79, R79, R221 ;  /* 0x000000dd4f4f7221 */ /* 0x000fe40000010000 */
[----:B------:R-:W-:Y:S02]  /*23c0*/  FFMA.FTZ R39, R245, R221, R39 ;  /* 0x000000ddf5277223 */ /* 0x000fe40000010027 */
[----:B------:R-:W-:Y:S02]  /*23d0*/  FADD.FTZ R78, R78, R214 ;  /* 0x000000d64e4e7221 */ /* 0x000fe40000010000 */
[----:B------:R-:W-:Y:S01]  /*23e0*/  FFMA.FTZ R38, R2, R214, R38 ;  /* 0x000000d602267223 */ /* 0x000fe20000010026 */
[----:B------:R-:W-:Y:S01]  /*23f0*/  PRMT R214, RZ, 0x5410, R222 ;  /* 0x00005410ffd67816 */ /* 0x000fe200000000de */
[----:B------:R0:W-:Y:S01]  /*2400*/  STL [R1+0xb4], R4 ;  /* 0x0000b40401007387 */ /* 0x0001e20000100800 */
[----:B------:R-:W-:Y:S02]  /*2410*/  FADD.FTZ R159, R159, R217 ;  /* 0x000000d99f9f7221 */ /* 0x000fe40000010000 */
[----:B------:R-:W-:-:S02]  /*2420*/  FFMA.FTZ R119, R245, R217, R119 ;  /* 0x000000d9f5777223 */ /* 0x000fc40000010077 */
[----:B----4-:R-:W-:Y:S02]  /*2430*/  FMUL.FTZ R212, R212, R217 ;  /* 0x000000d9d4d47220 */ /* 0x010fe40000410000 */
[----:B------:R-:W4:Y:S02]  /*2440*/  LDL R217, [R1+0x1b4] ;  /* 0x0001b40001d97983 */ /* 0x000f240000100800 */
[----:B--2---:R-:W-:Y:S02]  /*2450*/  FFMA.FTZ R221, R220, R221, R212 ;  /* 0x000000dddcdd7223 */ /* 0x004fe400000100d4 */
[----:B---3--:R-:W-:-:S03]  /*2460*/  FMUL.FTZ R212, R216, R213 ;  /* 0x000000d5d8d47220 */ /* 0x008fc60000410000 */
[----:B------:R2:W-:Y:S01]  /*2470*/  STL [R1+0xa0], R221 ;  /* 0x0000a0dd01007387 */ /* 0x0005e20000100800 */
[----:B------:R-:W-:-:S03]  /*2480*/  FFMA.FTZ R220, R215, R214, R212 ;  /* 0x000000d6d7dc7223 */ /* 0x000fc600000100d4 */
[----:B------:R-:W3:Y:S01]  /*2490*/  LDL R212, [R1+0x1b0] ;  /* 0x0001b00001d47983 */ /* 0x000ee20000100800 */
[----:B------:R-:W-:Y:S01]  /*24a0*/  PRMT R218, RZ, 0x7610, R218 ;  /* 0x00007610ffda7816 */ /* 0x000fe200000000da */
[----:B------:R-:W-:Y:S02]  /*24b0*/  FMUL.FTZ R236, R0, R236 ;  /* 0x000000ec00ec7220 */ /* 0x000fe40000410000 */
[----:B------:R-:W2:Y:S01]  /*24c0*/  LDL R216, [R1+0x1a8] ;  /* 0x0001a80001d87983 */ /* 0x000ea20000100800 */
[----:B------:R-:W-:Y:S01]  /*24d0*/  PRMT R222, RZ, 0x7610, R222 ;  /* 0x00007610ffde7816 */ /* 0x000fe200000000de */
[----:B------:R-:W-:Y:S02]  /*24e0*/  FADD.FTZ R161, R161, R218 ;  /* 0x000000daa1a17221 */ /* 0x000fe40000010000 */
[----:B------:R-:W2:Y:S01]  /*24f0*/  LDL R215, [R1+0x1ac] ;  /* 0x0001ac0001d77983 */ /* 0x000ea20000100800 */
[----:B------:R-:W-:-:S03]  /*2500*/  FFMA.FTZ R121, R236, R218, R121 ;  /* 0x000000daec797223 */ /* 0x000fc60000010079 */
[----:B------:R0:W-:Y:S01]  /*2510*/  STL [R1+0x8c], R220 ;  /* 0x00008cdc01007387 */ /* 0x0001e20000100800 */
[----:B------:R-:W-:Y:S02]  /*2520*/  FADD.FTZ R81, R81, R222 ;  /* 0x000000de51517221 */ /* 0x000fe40000010000 */
[----:B------:R-:W-:Y:S02]  /*2530*/  FFMA.FTZ R41, R236, R222, R41 ;  /* 0x000000deec297223 */ /* 0x000fe40000010029 */
[----:B---3--:R-:W-:Y:S02]  /*2540*/  FMUL.FTZ R212, R212, R218 ;  /* 0x000000dad4d47220 */ /* 0x008fe40000410000 */
[----:B------:R-:W3:Y:S02]  /*2550*/  LDL R218, [R1+0x1a0] ;  /* 0x0001a00001da7983 */ /* 0x000ee40000100800 */
[----:B----4-:R-:W-:Y:S02]  /*2560*/  FFMA.FTZ R217, R217, R222, R212 ;  /* 0x000000ded9d97223 */ /* 0x010fe400000100d4 */
[----:B------:R-:W4:Y:S01]  /*2570*/  LDL R222, [R1+0x1a4] ;  /* 0x0001a40001de7983 */ /* 0x000f220000100800 */
[----:B------:R-:W-:-:S02]  /*2580*/  FMUL.FTZ R244, R0, R244 ;  /* 0x000000f400f47220 */ /* 0x000fc40000410000 */
[----:B------:R-:W-:Y:S02]  /*2590*/  FADD.FTZ R160, R160, R213 ;  /* 0x000000d5a0a07221 */ /* 0x000fe40000010000 */
[----:B------:R-:W-:Y:S01]  /*25a0*/  FFMA.FTZ R120, R244, R213, R120 ;  /* 0x000000d5f4787223 */ /* 0x000fe20000010078 */
[----:B------:R-:W-:Y:S01]  /*25b0*/  PRMT R213, RZ, 0x5410, R219 ;  /* 0x00005410ffd57816 */ /* 0x000fe200000000db */
[----:B------:R-:W-:Y:S02]  /*25c0*/  FADD.FTZ R80, R80, R214 ;  /* 0x000000d650507221 */ /* 0x000fe40000010000 */
[----:B------:R-:W-:Y:S01]  /*25d0*/  FFMA.FTZ R40, R244, R214, R40 ;  /* 0x000000d6f4287223 */ /* 0x000fe20000010028 */
[----:B------:R-:W-:Y:S01]  /*25e0*/  PRMT R214, RZ, 0x5410, R223 ;  /* 0x00005410ffd67816 */ /* 0x000fe200000000df */
[----:B--2---:R-:W-:Y:S01]  /*25f0*/  FMUL.FTZ R212, R216, R213 ;  /* 0x000000d5d8d47220 */ /* 0x004fe20000410000 */
[----:B------:R-:W-:Y:S01]  /*2600*/  PRMT R219, RZ, 0x7610, R219 ;  /* 0x00007610ffdb7816 */ /* 0x000fe200000000db */
[----:B------:R-:W-:Y:S01]  /*2610*/  FMUL.FTZ R235, R0, R235 ;  /* 0x000000eb00eb7220 */ /* 0x000fe20000410000 */
[----:B------:R-:W-:Y:S01]  /*2620*/  PRMT R223, RZ, 0x7610, R223 ;  /* 0x00007610ffdf7816 */ /* 0x000fe200000000df */
[----:B------:R-:W-:-:S02]  /*2630*/  FFMA.FTZ R216, R215, R214, R212 ;  /* 0x000000d6d7d87223 */ /* 0x000fc400000100d4 */
[----:B------:R-:W-:Y:S02]  /*2640*/  FADD.FTZ R162, R162, R213 ;  /* 0x000000d5a2a27221 */ /* 0x000fe40000010000 */
[----:B------:R-:W-:Y:S02]  /*2650*/  FFMA.FTZ R122, R235, R213, R122 ;  /* 0x000000d5eb7a7223 */ /* 0x000fe4000001007a */
[----:B------:R-:W-:Y:S01]  /*2660*/  FMUL.FTZ R215, R0, R9 ;  /* 0x0000000900d77220 */ /* 0x000fe20000410000 */
[----:B------:R2:W-:Y:S01]  /*2670*/  STL [R1+0x78], R217 ;  /* 0x000078d901007387 */ /* 0x0005e20000100800 */
[----:B------:R-:W-:Y:S02]  /*2680*/  FADD.FTZ R225, R225, R8 ;  /* 0x00000008e1e17221 */ /* 0x000fe40000010000 */
[----:B------:R-:W-:Y:S01]  /*2690*/  FFMA.FTZ R3, R7, R8, R3 ;  /* 0x0000000807037223 */ /* 0x000fe20000010003 */
[----:B------:R2:W-:Y:S01]  /*26a0*/  STL [R1+0x64], R216 ;  /* 0x000064d801007387 */ /* 0x0005e20000100800 */
[----:B------:R-:W-:-:S03]  /*26b0*/  FADD.FTZ R225, R225, R6 ;  /* 0x00000006e1e17221 */ /* 0x000fc60000010000 */
[----:B------:R2:W5:Y:S01]  /*26c0*/  LDL.LU R9, [R1+0x238] ;  /* 0x0002380001097983 */ /* 0x0005620000300800 */
[----:B------:R-:W-:-:S03]  /*26d0*/  FFMA.FTZ R3, R5, R6, R3 ;  /* 0x0000000605037223 */ /* 0x000fc60000010003 */
[----:B------:R2:W-:Y:S01]  /*26e0*/  STL [R1+0x24], R215 ;  /* 0x000024d701007387 */ /* 0x0005e20000100800 */
[----:B------:R-:W-:Y:S02]  /*26f0*/  FADD.FTZ R225, R225, R4 ;  /* 0x00000004e1e17221 */ /* 0x000fe40000010000 */
[----:B------:R-:W-:Y:S02]  /*2700*/  FFMA.FTZ R3, R2, R4, R3 ;  /* 0x0000000402037223 */ /* 0x000fe40000010003 */
[----:B---3--:R-:W-:-:S04]  /*2710*/  FMUL.FTZ R212, R218, R219 ;  /* 0x000000dbdad47220 */ /* 0x008fc80000410000 */
[----:B----4-:R-:W-:-:S05]  /*2720*/  FFMA.FTZ R213, R222, R223, R212 ;  /* 0x000000dfded57223 */ /* 0x010fca00000100d4 */
[----:B------:R2:W-:Y:S04]  /*2730*/  STL [R1+0x4c], R213 ;  /* 0x00004cd501007387 */ /* 0x0005e80000100800 */
[----:B0-----:R2:W5:Y:S04]  /*2740*/  LDL.LU R8, [R1+0x234] ;  /* 0x0002340001087983 */ /* 0x0015680000300800 */
[----:B------:R2:W5:Y:S04]  /*2750*/  LDL.LU R7, [R1+0x230] ;  /* 0x0002300001077983 */ /* 0x0005680000300800 */
[----:B-1----:R2:W5:Y:S04]  /*2760*/  LDL.LU R6, [R1+0x22c] ;  /* 0x00022c0001067983 */ /* 0x0025680000300800 */
[----:B------:R2:W5:Y:S04]  /*2770*/  LDL.LU R5, [R1+0x228] ;  /* 0x0002280001057983 */ /* 0x0005680000300800 */
[----:B------:R2:W5:Y:S04]  /*2780*/  LDL.LU R4, [R1+0x224] ;  /* 0x0002240001047983 */ /* 0x0005680000300800 */
        /* <DEDUP_REMOVED lines=8> */
[C---:B------:R-:W-:Y:S01]  /*2810*/  FFMA.FTZ R3, R235.reuse, R216, R3 ;  /* 0x000000d8eb037223 */ /* 0x040fe20000010003 */
        /* <DEDUP_REMOVED lines=9> */
.L_x_101:
[----:B--2---:R-:W-:Y:S05]  /*28b0*/  BSYNC B1 ;  /* 0x0000000000017941 */ /* 0x004fea0003800000 */
.L_x_100:
[----:B------:R-:W-:Y:S01]  /*28c0*/  BSSY B1, `(.L_x_102) ;  /* 0x00000af000017945 */ /* 0x000fe20003800000 */
[----:B------:R-:W-:Y:S05]  /*28d0*/  @!P0 BRA `(.L_x_103) ;  /* 0x00000ad000008947 */ /* 0x000fea0003800000 */
[C---:B------:R-:W-:Y:S01]  /*28e0*/  LEA R212, P2, R224.reuse, c[0x0][0x188], 0x4 ;  /* 0x00006200e0d47a11 */ /* 0x040fe200078420ff */
[----:B-----5:R-:W-:Y:S03]  /*28f0*/  STL [R1+0x238], R9 ;  /* 0x0002380901007387 */ /* 0x020fe60000100800 */
[C---:B------:R-:W-:Y:S01]  /*2900*/  LEA.HI.X R213, R224.reuse, c[0x0][0x18c], RZ, 0x4, P2 ;  /* 0x00006300e0d57a11 */ /* 0x040fe200010f24ff */
[----:B------:R-:W-:Y:S01]  /*2910*/  IMAD.MOV.U32 R220, RZ, RZ, 0x10 ;  /* 0x00000010ffdc7424 */ /* 0x000fe200078e00ff */
[----:B------:R-:W-:Y:S04]  /*2920*/  STL [R1+0x234], R8 ;  /* 0x0002340801007387 */ /* 0x000fe80000100800 */
[----:B------:R-:W2:Y:S01]  /*2930*/  LDG.E.128 R212, [R212.64] ;  /* 0x00000004d4d47981 */ /* 0x000ea2000c1e1d00 */
[----:B------:R-:W-:-:S03]  /*2940*/  IMAD.WIDE.U32 R216, R224, R220, c[0x0][0x210] ;  /* 0x00008400e0d87625 */ /* 0x000fc600078e00dc */
[----:B------:R-:W-:Y:S01]  /*2950*/  STL [R1+0x230], R7 ;  /* 0x0002300701007387 */ /* 0x000fe20000100800 */
        /* <DEDUP_REMOVED lines=74> */
[----:B------:R-:W-:Y:S03]  /*2e00*/  STL [R1], R2 ;  /* 0x0000000201007387 */ /* 0x000fe60000100800 */
        /* <DEDUP_REMOVED lines=90> */
.L_x_103:
[----:B--2---:R-:W-:Y:S05]  /*33b0*/  BSYNC B1 ;  /* 0x0000000000017941 */ /* 0x004fea0003800000 */
.L_x_102:
[----:B------:R-:W-:Y:S01]  /*33c0*/  BSSY B1, `(.L_x_104) ;  /* 0x00000a7000017945 */ /* 0x000fe20003800000 */
[----:B------:R-:W-:Y:S05]  /*33d0*/  @!P1 BRA `(.L_x_105) ;  /* 0x00000a5000009947 */ /* 0x000fea0003800000 */
[C---:B------:R-:W-:Y:S01]  /*33e0*/  LEA R212, P2, R224.reuse, c[0x0][0x188], 0x4 ;  /* 0x00006200e0d47a11 */ /* 0x040fe200078420ff */
[----:B-----5:R0:W-:Y:S03]  /*33f0*/  STL [R1+0x22c], R6 ;  /* 0x00022c0601007387 */ /* 0x0201e60000100800 */
[----:B------:R-:W-:Y:S01]  /*3400*/  LEA.HI.X R213, R224, c[0x0][0x18c], RZ, 0x4, P2 ;  /* 0x00006300e0d57a11 */ /* 0x000fe200010f24ff */
[----:B------:R-:W-:-:S05]  /*3410*/  IMAD.MOV.U32 R220, RZ, RZ, 0x10 ;  /* 0x00000010ffdc7424 */ /* 0x000fca00078e00ff */
[----:B------:R-:W2:Y:S01]  /*3420*/  LDG.E.128 R212, [R212.64] ;  /* 0x00000004d4d47981 */ /* 0x000ea2000c1e1d00 */
[----:B------:R-:W-:-:S03]  /*3430*/  IMAD.WIDE.U32 R216, R224, R220, c[0x0][0x210] ;  /* 0x00008400e0d87625 */ /* 0x000fc600078e00dc */
[----:B0-----:R-:W3:Y:S01]  /*3440*/  LDL R6, [R1+0x158] ;  /* 0x0001580001067983 */ /* 0x001ee20000100800 */
[----:B------:R-:W-:-:S03]  /*3450*/  IMAD.WIDE.U32 R220, R224, R220, c[0x0][0x208] ;  /* 0x00008200e0dc7625 */ /* 0x000fc600078e00dc */
[----:B------:R-:W4:Y:S04]  /*3460*/  LDG.E.128 R216, [R216.64] ;  /* 0x00000004d8d87981 */ /* 0x000f28000c1e1d00 */
[----:B------:R-:W3:Y:S04]  /*3470*/  LDG.E.128 R220, [R220.64] ;  /* 0x00000004dcdc7981 */ /* 0x000ee8000c1e1d00 */
[----:B------:R-:W-:Y:S04]  /*3480*/  STL [R1+0x228], R5 ;  /* 0x0002280501007387 */ /* 0x000fe80000100800 */
[----:B------:R0:W-:Y:S04]  /*3490*/  STL [R1+0x224], R4 ;  /* 0x0002240401007387 */ /* 0x0001e80000100800 */
[----:B------:R1:W-:Y:S01]  /*34a0*/  STL [R1+0x220], R2 ;  /* 0x0002200201007387 */ /* 0x0003e20000100800 */
[----:B------:R-:W-:-:S02]  /*34b0*/  ISETP.NE.U32.AND P2, PT, RZ, c[0x0][0x250], PT ;  /* 0x00009400ff007a0c */ /* 0x000fc40003f45070 */
[C---:B------:R-:W-:Y:S02]  /*34c0*/  SHF.L.U32 R231, R224.reuse, 0x3, RZ ;  /* 0x00000003e0e77819 */ /* 0x040fe400000006ff */
[----:B------:R-:W-:Y:S01]  /*34d0*/  SHF.L.U64.HI R232, R224, 0x3, RZ ;  /* 0x00000003e0e87819 */ /* 0x000fe200000102ff */
[----:B------:R-:W1:Y:S01]  /*34e0*/  LDC.U8 R237, c[0x0][0x1f0] ;  /* 0x00007c00ffed7b82 */ /* 0x000e620000000000 */
[----:B0-----:R-:W3:Y:S04]  /*34f0*/  LDL R4, [R1+0x154] ;  /* 0x0001540001047983 */ /* 0x001ee80000100800 */
[----:B-1----:R-:W3:Y:S01]  /*3500*/  LDL R2, [R1+0x15c] ;  /* 0x00015c0001027983 */ /* 0x002ee20000100800 */
        /* <DEDUP_REMOVED lines=12> */
[----:B------:R-:W5:Y:S01]  /*35d0*/  LDG.E.64 R22, [R22.64] ;  /* 0x0000000416167981 */ /* 0x000f62000c1e1b00 */
[--C-:B--2---:R-:W-:Y:S02]  /*35e0*/  PRMT R231, RZ, 0x5410, R212.reuse ;  /* 0x00005410ffe77816 */ /* 0x104fe400000000d4 */
[----:B------:R-:W-:Y:S02]  /*35f0*/  PRMT R252, RZ, 0x7610, R212 ;  /* 0x00007610fffc7816 */ /* 0x000fe400000000d4 */
[----:B------:R-:W-:Y:S02]  /*3600*/  FSEL R212, R228, RZ, !P2 ;  /* 0x000000ffe4d47208 */ /* 0x000fe40005000000 */
[--C-:B------:R-:W-:Y:S02]  /*3610*/  PRMT R251, RZ, 0x5410, R213.reuse ;  /* 0x00005410fffb7816 */ /* 0x100fe400000000d5 */
[----:B------:R-:W-:Y:S01]  /*3620*/  PRMT R242, RZ, 0x7610, R213 ;  /* 0x00007610fff27816 */ /* 0x000fe200000000d5 */
[----:B------:R-:W-:Y:S01]  /*3630*/  FADD.FTZ R213, -R212, R231 ;  /* 0x000000e7d4d57221 */ /* 0x000fe20000010100 */
[----:B------:R-:W-:-:S02]  /*3640*/  PRMT R237, RZ, 0x5410, R214 ;  /* 0x00005410ffed7816 */ /* 0x000fc400000000d6 */
[----:B------:R-:W-:Y:S01]  /*3650*/  PRMT R232, RZ, 0x7610, R214 ;  /* 0x00007610ffe87816 */ /* 0x000fe200000000d6 */
[----:B------:R-:W-:Y:S01]  /*3660*/  FMUL.FTZ R5, R0, R213 ;  /* 0x000000d500057220 */ /* 0x000fe20000410000 */
[--C-:B------:R-:W-:Y:S02]  /*3670*/  PRMT R214, RZ, 0x5410, R215.reuse ;  /* 0x00005410ffd67816 */ /* 0x100fe400000000d7 */
[----:B------:R-:W-:Y:S02]  /*3680*/  PRMT R215, RZ, 0x7610, R215 ;  /* 0x00007610ffd77816 */ /* 0x000fe400000000d7 */
[----:B----4-:R-:W-:Y:S01]  /*3690*/  PRMT R213, RZ, 0x5410, R216 ;  /* 0x00005410ffd57816 */ /* 0x010fe200000000d8 */
[C---:B------:R-:W-:Y:S02]  /*36a0*/  FADD.FTZ R252, -R212.reuse, R252 ;  /* 0x000000fcd4fc7221 */ /* 0x040fe40000010100 */
[C---:B------:R-:W-:Y:S02]  /*36b0*/  FADD.FTZ R251, -R212.reuse, R251 ;  /* 0x000000fbd4fb7221 */ /* 0x040fe40000010100 */
[----:B------:R-:W-:-:S02]  /*36c0*/  FADD.FTZ R242, -R212, R242 ;  /* 0x000000f2d4f27221 */ /* 0x000fc40000010100 */
[C---:B------:R-:W-:Y:S02]  /*36d0*/  FADD.FTZ R237, -R212.reuse, R237 ;  /* 0x000000edd4ed7221 */ /* 0x040fe40000010100 */
[C---:B------:R-:W-:Y:S02]  /*36e0*/  FADD.FTZ R232, -R212.reuse, R232 ;  /* 0x000000e8d4e87221 */ /* 0x040fe40000010100 */
[C---:B------:R-:W-:Y:S01]  /*36f0*/  FADD.FTZ R231, -R212.reuse, R214 ;  /* 0x000000d6d4e77221 */ /* 0x040fe20000010100 */
[----:B---3--:R-:W-:Y:S01]  /*3700*/  PRMT R214, RZ, 0x5410, R220 ;  /* 0x00005410ffd67816 */ /* 0x008fe200000000dc */
[----:B------:R-:W-:Y:S02]  /*3710*/  FADD.FTZ R215, -R212, R215 ;  /* 0x000000d7d4d77221 */ /* 0x000fe40000010100 */
[----:B------:R-:W-:Y:S01]  /*3720*/  FMUL.FTZ R212, R6, R213 ;  /* 0x000000d506d47220 */ /* 0x000fe20000410000 */
[----:B------:R-:W-:Y:S03]  /*3730*/  STL [R1+0x34], R5 ;  /* 0x0000340501007387 */ /* 0x000fe60000100800 */
[----:B------:R-:W-:-:S02]  /*3740*/  FFMA.FTZ R6, R2, R214, R212 ;  /* 0x000000d602067223 */ /* 0x000fc400000100d4 */
[----:B------:R-:W2:Y:S01]  /*3750*/  LDL R212, [R1+0x150] ;  /* 0x0001500001d47983 */ /* 0x000ea20000100800 */
[----:B------:R-:W-:Y:S02]  /*3760*/  FADD.FTZ R92, R92, R214 ;  /* 0x000000d65c5c7221 */ /* 0x000fe40000010000 */
[C---:B------:R-:W-:Y:S01]  /*3770*/  FFMA.FTZ R52, R5.reuse, R214, R52 ;  /* 0x000000d605347223 */ /* 0x040fe20000010034 */
[----:B------:R-:W3:Y:S04]  /*3780*/  LDL R2, [R1+0x14c] ;  /* 0x00014c0001027983 */ /* 0x000ee80000100800 */
[----:B------:R-:W4:Y:S01]  /*3790*/  LDL R214, [R1+0x148] ;  /* 0x0001480001d67983 */ /* 0x000f220000100800 */
[----:B------:R-:W-:Y:S01]  /*37a0*/  PRMT R216, RZ, 0x7610, R216 ;  /* 0x00007610ffd87816 */ /* 0x000fe200000000d8 */
[----:B------:R-:W-:Y:S01]  /*37b0*/  FADD.FTZ R172, R172, R213 ;  /* 0x000000d5acac7221 */ /* 0x000fe20000010000 */
[----:B------:R-:W-:Y:S01]  /*37c0*/  PRMT R220, RZ, 0x7610, R220 ;  /* 0x00007610ffdc7816 */ /* 0x000fe200000000dc */
[----:B------:R-:W-:Y:S01]  /*37d0*/  FFMA.FTZ R132, R5, R213, R132 ;  /* 0x000000d505847223 */ /* 0x000fe20000010084 */
[----:B------:R-:W-:Y:S01]  /*37e0*/  PRMT R213, RZ, 0x5410, R217 ;  /* 0x00005410ffd57816 */ /* 0x000fe200000000d9 */
[----:B------:R0:W-:Y:S01]  /*37f0*/  STL [R1+0xd4], R6 ;  /* 0x0000d40601007387 */ /* 0x0001e20000100800 */
[----:B------:R-:W-:-:S02]  /*3800*/  FMUL.FTZ R251, R0, R251 ;  /* 0x000000fb00fb7220 */ /* 0x000fc40000410000 */
[----:B------:R-:W-:Y:S02]  /*3810*/  FMUL.FTZ R252, R0, R252 ;  /* 0x000000fc00fc7220 */ /* 0x000fe40000410000 */
[----:B------:R-:W-:Y:S02]  /*3820*/  FADD.FTZ R93, R93, R220 ;  /* 0x000000dc5d5d7221 */ /* 0x000fe40000010000 */
[C---:B------:R-:W-:Y:S02]  /*3830*/  FFMA.FTZ R53, R252.reuse, R220, R53 ;  /* 0x000000dcfc357223 */ /* 0x040fe40000010035 */
[----:B------:R-:W-:Y:S02]  /*3840*/  FADD.FTZ R173, R173, R216 ;  /* 0x000000d8adad7221 */ /* 0x000fe40000010000 */
[-C--:B------:R-:W-:Y:S02]  /*3850*/  FFMA.FTZ R133, R252, R216.reuse, R133 ;  /* 0x000000d8fc857223 */ /* 0x080fe40000010085 */
[----:B--2---:R-:W-:-:S04]  /*3860*/  FMUL.FTZ R212, R212, R216 ;  /* 0x000000d8d4d47220 */ /* 0x004fc80000410000 */
[----:B------:R-:W-:Y:S02]  /*3870*/  FFMA.FTZ R4, R4, R220, R212 ;  /* 0x000000dc04047223 */ /* 0x000fe400000100d4 */
[----:B----4-:R-:W-:Y:S01]  /*3880*/  FMUL.FTZ R212, R214, R213 ;  /* 0x000000d5d6d47220 */ /* 0x010fe20000410000 */
[----:B------:R-:W-:Y:S02]  /*3890*/  PRMT R214, RZ, 0x5410, R221 ;  /* 0x00005410ffd67816 */ /* 0x000fe400000000dd */
[----:B------:R1:W-:Y:S03]  /*38a0*/  STL [R1+0xc0], R4 ;  /* 0x0000c00401007387 */ /* 0x0003e60000100800 */
[----:B---3--:R-:W-:Y:S01]  /*38b0*/  FFMA.FTZ R2, R2, R214, R212 ;  /* 0x000000d602027223 */ /* 0x008fe200000100d4 */
[----:B------:R-:W2:Y:S01]  /*38c0*/  LDL R220, [R1+0x138] ;  /* 0x0001380001dc7983 */ /* 0x000ea20000100800 */
[----:B------:R-:W-:-:S03]  /*38d0*/  FADD.FTZ R94, R94, R214 ;  /* 0x000000d65e5e7221 */ /* 0x000fc60000010000 */
[----:B------:R-:W3:Y:S01]  /*38e0*/  LDL R212, [R1+0x140] ;  /* 0x0001400001d47983 */ /* 0x000ee20000100800 */
[----:B------:R-:W-:-:S03]  /*38f0*/  FFMA.FTZ R54, R251, R214, R54 ;  /* 0x000000d6fb367223 */ /* 0x000fc60000010036 */
        /* <DEDUP_REMOVED lines=9> */
[C---:B------:R-:W-:Y:S01]  /*3990*/  FFMA.FTZ R55, R242.reuse, R221, R55 ;  /* 0x000000ddf2377223 */ /* 0x040fe20000010037 */
[----:B------:R0:W-:Y:S01]  /*39a0*/  STL [R1+0xac], R2 ;  /* 0x0000ac0201007387 */ /* 0x0001e20000100800 */
[----:B------:R-:W-:Y:S02]  /*39b0*/  FADD.FTZ R175, R175, R217 ;  /* 0x000000d9afaf7221 */ /* 0x000fe40000010000 */
[-C--:B------:R-:W-:Y:S02]  /*39c0*/  FFMA.FTZ R135, R242, R217.reuse, R135 ;  /* 0x000000d9f2877223 */ /* 0x080fe40000010087 */
[----:B---3--:R-:W-:Y:S02]  /*39d0*/  FMUL.FTZ R212, R212, R217 ;  /* 0x000000d9d4d47220 */ /* 0x008fe40000410000 */
[----:B------:R-:W3:Y:S02]  /*39e0*/  LDL R217, [R1+0x134] ;  /* 0x0001340001d97983 */ /* 0x000ee40000100800 */
[----:B----4-:R-:W-:Y:S01]  /*39f0*/  FFMA.FTZ R221, R214, R221, R212 ;  /* 0x000000ddd6dd7223 */ /* 0x010fe200000100d4 */
[----:B------:R-:W-:Y:S01]  /*3a00*/  PRMT R214, RZ, 0x5410, R222 ;  /* 0x00005410ffd67816 */ /* 0x000fe200000000de */
[----:B--2---:R-:W-:-:S03]  /*3a10*/  FMUL.FTZ R212, R220, R213 ;  /* 0x000000d5dcd47220 */ /* 0x004fc60000410000 */
[----:B------:R2:W-:Y:S01]  /*3a20*/  STL [R1+0x98], R221 ;  /* 0x000098dd01007387 */ /* 0x0005e20000100800 */
[----:B------:R-:W-:-:S03]  /*3a30*/  FFMA.FTZ R220, R216, R214, R212 ;  /* 0x000000d6d8dc7223 */ /* 0x000fc600000100d4 */
[----:B------:R-:W4:Y:S01]  /*3a40*/  LDL R212, [R1+0x130] ;  /* 0x0001300001d47983 */ /* 0x000f220000100800 */
[----:B------:R-:W-:Y:S02]  /*3a50*/  FMUL.FTZ R237, R0, R237 ;  /* 0x000000ed00ed7220 */ /* 0x000fe40000410000 */
[----:B------:R-:W-:Y:S01]  /*3a60*/  FADD.FTZ R96, R96, R214 ;  /* 0x000000d660607221 */ /* 0x000fe20000010000 */
[----:B------:R-:W-:Y:S01]  /*3a70*/  PRMT R218, RZ, 0x7610, R218 ;  /* 0x00007610ffda7816 */ /* 0x000fe200000000da */
[----:B------:R-:W-:Y:S01]  /*3a80*/  FFMA.FTZ R56, R237, R214, R56 ;  /* 0x000000d6ed387223 */ /* 0x000fe20000010038 */
[----:B------:R-:W2:Y:S01]  /*3a90*/  LDL R216, [R1+0x12c] ;  /* 0x00012c0001d87983 */ /* 0x000ea20000100800 */
[----:B------:R-:W-:-:S03]  /*3aa0*/  FMUL.FTZ R232, R0, R232 ;  /* 0x000000e800e87220 */ /* 0x000fc60000410000 */
[----:B------:R-:W2:Y:S01]  /*3ab0*/  LDL R214, [R1+0x128] ;  /* 0x0001280001d67983 */ /* 0x000ea20000100800 */
[----:B------:R-:W-:Y:S01]  /*3ac0*/  PRMT R222, RZ, 0x7610, R222 ;  /* 0x00007610ffde7816 */ /* 0x000fe200000000de */
[----:B------:R-:W-:Y:S02]  /*3ad0*/  FADD.FTZ R177, R177, R218 ;  /* 0x000000dab1b17221 */ /* 0x000fe40000010000 */
[----:B------:R0:W-:Y:S01]  /*3ae0*/  STL [R1+0x84], R220 ;  /* 0x000084dc01007387 */ /* 0x0001e20000100800 */
[C---:B------:R-:W-:Y:S02]  /*3af0*/  FFMA.FTZ R137, R232.reuse, R218, R137 ;  /* 0x000000dae8897223 */ /* 0x040fe40000010089 */
[----:B------:R-:W-:Y:S02]  /*3b00*/  FADD.FTZ R97, R97, R222 ;  /* 0x000000de61617221 */ /* 0x000fe40000010000 */
[----:B------:R-:W-:Y:S02]  /*3b10*/  FFMA.FTZ R57, R232, R222, R57 ;  /* 0x000000dee8397223 */ /* 0x000fe40000010039 */
[----:B----4-:R-:W-:-:S02]  /*3b20*/  FMUL.FTZ R212, R212, R218 ;  /* 0x000000dad4d47220 */ /* 0x010fc40000410000 */
[----:B------:R-:W4:Y:S02]  /*3b30*/  LDL R218, [R1+0x120] ;  /* 0x0001200001da7983 */ /* 0x000f240000100800 */
[----:B---3--:R-:W-:Y:S02]  /*3b40*/  FFMA.FTZ R217, R217, R222, R212 ;  /* 0x000000ded9d97223 */ /* 0x008fe400000100d4 */
[----:B------:R-:W3:Y:S01]  /*3b50*/  LDL R222, [R1+0x124] ;  /* 0x0001240001de7983 */ /* 0x000ee20000100800 */
[----:B------:R-:W-:Y:S02]  /*3b60*/  FADD.FTZ R176, R176, R213 ;  /* 0x000000d5b0b07221 */ /* 0x000fe40000010000 */
[----:B------:R-:W-:Y:S01]  /*3b70*/  FFMA.FTZ R136, R237, R213, R136 ;  /* 0x000000d5ed887223 */ /* 0x000fe20000010088 */
[--C-:B------:R-:W-:Y:S02]  /*3b80*/  PRMT R213, RZ, 0x5410, R219.reuse ;  /* 0x00005410ffd57816 */ /* 0x100fe400000000db */
[----:B------:R-:W-:-:S03]  /*3b90*/  PRMT R219, RZ, 0x7610, R219 ;  /* 0x00007610ffdb7816 */ /* 0x000fc600000000db */
[----:B--2---:R-:W-:Y:S01]  /*3ba0*/  FMUL.FTZ R212, R214, R213 ;  /* 0x000000d5d6d47220 */ /* 0x004fe20000410000 */
[--C-:B------:R-:W-:Y:S01]  /*3bb0*/  PRMT R214, RZ, 0x5410, R223.reuse ;  /* 0x00005410ffd67816 */ /* 0x100fe200000000df */
[----:B------:R-:W-:Y:S01]  /*3bc0*/  FMUL.FTZ R231, R0, R231 ;  /* 0x000000e700e77220 */ /* 0x000fe20000410000 */
[----:B------:R-:W-:-:S03]  /*3bd0*/  PRMT R223, RZ, 0x7610, R223 ;  /* 0x00007610ffdf7816 */ /* 0x000fc600000000df */
[----:B------:R-:W-:Y:S02]  /*3be0*/  FFMA.FTZ R216, R216, R214, R212 ;  /* 0x000000d6d8d87223 */ /* 0x000fe400000100d4 */
[----:B------:R-:W-:Y:S02]  /*3bf0*/  FADD.FTZ R178, R178, R213 ;  /* 0x000000d5b2b27221 */ /* 0x000fe40000010000 */
[----:B------:R-:W-:Y:S02]  /*3c00*/  FFMA.FTZ R138, R231, R213, R138 ;  /* 0x000000d5e78a7223 */ /* 0x000fe4000001008a */
[----:B------:R-:W-:Y:S02]  /*3c10*/  FMUL.FTZ R215, R0, R215 ;  /* 0x000000d700d77220 */ /* 0x000fe40000410000 */
[----:B------:R-:W-:Y:S02]  /*3c20*/  FADD.FTZ R225, R225, R6 ;  /* 0x00000006e1e17221 */ /* 0x000fe40000010000 */
[----:B------:R-:W-:Y:S01]  /*3c30*/  FFMA.FTZ R3, R5, R6, R3 ;  /* 0x0000000605037223 */ /* 0x000fe20000010003 */
[----:B------:R2:W-:Y:S01]  /*3c40*/  STL [R1+0x70], R217 ;  /* 0x000070d901007387 */ /* 0x0005e20000100800 */
[----:B------:R-:W-:-:S02]  /*3c50*/  FADD.FTZ R225, R225, R4 ;  /* 0x00000004e1e17221 */ /* 0x000fc40000010000 */
[----:B------:R-:W-:Y:S01]  /*3c60*/  FFMA.FTZ R3, R252, R4, R3 ;  /* 0x00000004fc037223 */ /* 0x000fe20000010003 */
[----:B------:R2:W-:Y:S04]  /*3c70*/  STL [R1+0x5c], R216 ;  /* 0x00005cd801007387 */ /* 0x0005e80000100800 */
[----:B------:R2:W-:Y:S01]  /*3c80*/  STL [R1+0x1c], R215 ;  /* 0x00001cd701007387 */ /* 0x0005e20000100800 */
[----:B------:R-:W-:Y:S02]  /*3c90*/  FADD.FTZ R225, R225, R2 ;  /* 0x00000002e1e17221 */ /* 0x000fe40000010000 */
[----:B------:R-:W-:Y:S02]  /*3ca0*/  FFMA.FTZ R3, R251, R2, R3 ;  /* 0x00000002fb037223 */ /* 0x000fe40000010003 */
[----:B----4-:R-:W-:-:S04]  /*3cb0*/  FMUL.FTZ R212, R218, R219 ;  /* 0x000000dbdad47220 */ /* 0x010fc80000410000 */
[----:B---3--:R-:W-:-:S05]  /*3cc0*/  FFMA.FTZ R213, R222, R223, R212 ;  /* 0x000000dfded57223 */ /* 0x008fca00000100d4 */
[----:B------:R2:W-:Y:S04]  /*3cd0*/  STL [R1+0x44], R213 ;  /* 0x000044d501007387 */ /* 0x0005e80000100800 */
[----:B0-----:R2:W5:Y:S04]  /*3ce0*/  LDL.LU R6, [R1+0x22c] ;  /* 0x00022c0001067983 */ /* 0x0015680000300800 */
[----:B------:R2:W5:Y:S04]  /*3cf0*/  LDL.LU R5, [R1+0x228] ;  /* 0x0002280001057983 */ /* 0x0005680000300800 */
        /* <DEDUP_REMOVED lines=19> */
.L_x_105:
[----:B--2---:R-:W-:Y:S05]  /*3e30*/  BSYNC B1 ;  /* 0x0000000000017941 */ /* 0x004fea0003800000 */
.L_x_104:
[----:B------:R-:W-:Y:S01]  /*3e40*/  ISETP.GE.U32.AND P2, PT, R226, 0xa0, PT ;  /* 0x000000a0e200780c */ /* 0x000fe20003f46070 */
[----:B------:R-:W-:-:S12]  /*3e50*/  BSSY B1, `(.L_x_106) ;  /* 0x00000a9000017945 */ /* 0x000fd80003800000 */
[----:B------:R-:W-:Y:S05]  /*3e60*/  @!P2 BRA `(.L_x_107) ;  /* 0x00000a700000a947 */ /* 0x000fea0003800000 */
[----:B------:R-:W-:Y:S01]  /*3e70*/  HFMA2.MMA R220, -RZ, RZ, 0, 9.5367431640625e-07 ;  /* 0x00000010ffdc7435 */ /* 0x000fe200000001ff */
[C---:B------:R-:W-:Y:S01]  /*3e80*/  LEA R212, P3, R224.reuse, c[0x0][0x188], 0x4 ;  /* 0x00006200e0d47a11 */ /* 0x040fe200078620ff */
[----:B-----5:R0:W-:Y:S03]  /*3e90*/  STL [R1+0x230], R11 ;  /* 0x0002300b01007387 */ /* 0x0201e60000100800 */
[----:B------:R-:W-:-:S05]  /*3ea0*/  LEA.HI.X R213, R224, c[0x0][0x18c], RZ, 0x4, P3 ;  /* 0x00006300e0d57a11 */ /* 0x000fca00018f24ff */
[CC--:B------:R-:W-:Y:S01]  /*3eb0*/  IMAD.WIDE.U32 R216, R224.reuse, R220.reuse, c[0x0][0x210] ;  /* 0x00008400e0d87625 */ /* 0x0c0fe200078e00dc */
[----:B------:R-:W2:Y:S04]  /*3ec0*/  LDG.E.128 R212, [R212.64] ;  /* 0x00000004d4d47981 */ /* 0x000ea8000c1e1d00 */
[----:B0-----:R-:W3:Y:S04]  /*3ed0*/  LDL R11, [R1+0x11c] ;  /* 0x00011c00010b7983 */ /* 0x001ee80000100800 */
[----:B------:R-:W4:Y:S04]  /*3ee0*/  LDG.E.128 R216, [R216.64] ;  /* 0x00000004d8d87981 */ /* 0x000f28000c1e1d00 */
[----:B------:R-:W-:Y:S04]  /*3ef0*/  STL [R1+0x22c], R10 ;  /* 0x00022c0a01007387 */ /* 0x000fe80000100800 */
[----:B------:R0:W-:Y:S04]  /*3f00*/  STL [R1+0x228], R9 ;  /* 0x0002280901007387 */ /* 0x0001e80000100800 */
[----:B0-----:R-:W3:Y:S01]  /*3f10*/  LDL R9, [R1+0x118] ;  /* 0x0001180001097983 */ /* 0x001ee20000100800 */
[----:B------:R-:W-:Y:S01]  /*3f20*/  ISETP.NE.U32.AND P2, PT, RZ, c[0x0][0x218], PT ;  /* 0x00008600ff007a0c */ /* 0x000fe20003f45070 */
[----:B------:R-:W0:Y:S01]  /*3f30*/  LDC.U8 R250, c[0x0][0x1f0] ;  /* 0x00007c00fffa7b82 */ /* 0x000e220000000000 */
[C---:B------:R-:W-:Y:S01]  /*3f40*/  IMAD.SHL.U32 R229, R224.reuse, 0x8, RZ ;  /* 0x00000008e0e57824 */ /* 0x040fe200078e00ff */
[----:B------:R-:W-:Y:S01]  /*3f50*/  SHF.R.U32.HI R230, RZ, 0x1d, R224 ;  /* 0x0000001dffe67819 */ /* 0x000fe200000116e0 */
[C---:B------:R-:W-:Y:S01]  /*3f60*/  IMAD.WIDE.U32 R220, R224.reuse, R220, c[0x0][0x208] ;  /* 0x00008200e0dc7625 */ /* 0x040fe200078e00dc */
[----:B------:R-:W-:Y:S01]  /*3f70*/  ISETP.NE.AND.EX P2, PT, RZ, c[0x0][0x21c], PT, P2 ;  /* 0x00008700ff007a0c */ /* 0x000fe20003f45320 */
[----:B------:R-:W-:Y:S04]  /*3f80*/  STL [R1+0x224], R8 ;  /* 0x0002240801007387 */ /* 0x000fe80000100800 */
[----:B------:R-:W3:Y:S04]  /*3f90*/  LDG.E.128 R220, [R220.64] ;  /* 0x00000004dcdc7981 */ /* 0x000ee8000c1e1d00 */
[----:B------:R1:W-:Y:S04]  /*3fa0*/  STL [R1+0x220], R2 ;  /* 0x0002200201007387 */ /* 0x0003e80000100800 */
[----:B------:R-:W-:-:S04]  /*3fb0*/  @P2 LEA R4, P3, R224, c[0x0][0x218], 0x4 ;  /* 0x00008600e0042a11 */ /* 0x000fc800078620ff */
[----:B------:R-:W-:Y:S02]  /*3fc0*/  @P2 LEA.HI.X R5, R224, c[0x0][0x21c], RZ, 0x4, P3 ;  /* 0x00008700e0052a11 */ /* 0x000fe400018f24ff */
[----:B------:R-:W-:-:S03]  /*3fd0*/  ISETP.NE.U32.AND P3, PT, RZ, c[0x0][0x250], PT ;  /* 0x00009400ff007a0c */ /* 0x000fc60003f65070 */
[----:B------:R0:W5:Y:S01]  /*3fe0*/  @P2 LDG.E.128 R208, [R4.64] ;  /* 0x0000000404d02981 */ /* 0x000162000c1e1d00 */
[----:B------:R-:W-:Y:S02]  /*3ff0*/  ISETP.NE.AND.EX P3, PT, RZ, c[0x0][0x254], PT, P3 ;  /* 0x00009500ff007a0c */ /* 0x000fe40003f65330 */
[----:B0-----:R-:W-:-:S11]  /*4000*/  IADD3 R4, P2, R229, c[0x0][0x190], RZ ;  /* 0x00006400e5047a10 */ /* 0x001fd60007f5e0ff */
[----:B------:R-:W-:Y:S02]  /*4010*/  @P3 IADD3 R238, P4, R229, c[0x0][0x198], RZ ;  /* 0x00006600e5ee3a10 */ /* 0x000fe40007f9e0ff */
[----:B------:R-:W-:Y:S02]  /*4020*/  IADD3.X R5, R230, c[0x0][0x194], RZ, P2, !PT ;  /* 0x00006500e6057a10 */ /* 0x000fe400017fe4ff */
[----:B------:R-:W-:Y:S02]  /*4030*/  ISETP.NE.AND P2, PT, R250, RZ, PT ;  /* 0x000000fffa00720c */ /* 0x000fe40003f45270 */
[----:B------:R-:W-:Y:S02]  /*4040*/  @P3 IADD3.X R239, R230, c[0x0][0x19c], RZ, P4, !PT ;  /* 0x00006700e6ef3a10 */ /* 0x000fe400027fe4ff */
[----:B------:R-:W-:Y:S01]  /*4050*/  FSEL R228, R228, RZ, !P2 ;  /* 0x000000ffe4e47208 */ /* 0x000fe20005000000 */
[----:B------:R-:W5:Y:S04]  /*4060*/  LDG.E.64 R4, [R4.64] ;  /* 0x0000000404047981 */ /* 0x000f68000c1e1b00 */
[----:B------:R0:W5:Y:S01]  /*4070*/  @P3 LDG.E.64 R6, [R238.64] ;  /* 0x00000004ee063981 */ /* 0x000162000c1e1b00 */
[----:B--2---:R-:W-:-:S02]  /*4080*/  PRMT R224, RZ, 0x5410, R212 ;  /* 0x00005410ffe07816 */ /* 0x004fc400000000d4 */
[--C-:B------:R-:W-:Y:S02]  /*4090*/  PRMT R250, RZ, 0x5410, R213.reuse ;  /* 0x00005410fffa7816 */ /* 0x100fe400000000d5 */
[----:B0-----:R-:W-:Y:S01]  /*40a0*/  PRMT R239, RZ, 0x7610, R213 ;  /* 0x00007610ffef7816 */ /* 0x001fe200000000d5 */
[----:B------:R-:W-:Y:S01]  /*40b0*/  FADD.FTZ R213, -R228, R224 ;  /* 0x000000e0e4d57221 */ /* 0x000fe20000010100 */
[--C-:B------:R-:W-:Y:S01]  /*40c0*/  PRMT R238, RZ, 0x5410, R214.reuse ;  /* 0x00005410ffee7816 */ /* 0x100fe200000000d6 */
[----:B------:R-:W2:Y:S01]  /*40d0*/  LDL R224, [R1+0x110] ;  /* 0x0001100001e07983 */ /* 0x000ea20000100800 */
[----:B------:R-:W-:Y:S02]  /*40e0*/  PRMT R230, RZ, 0x7610, R214 ;  /* 0x00007610ffe67816 */ /* 0x000fe400000000d6 */
[----:B----4-:R-:W-:Y:S01]  /*40f0*/  PRMT R214, RZ, 0x5410, R216 ;  /* 0x00005410ffd67816 */ /* 0x010fe200000000d8 */
[----:B------:R-:W-:-:S04]  /*4100*/  FMUL.FTZ R10, R0, R213 ;  /* 0x000000d5000a7220 */ /* 0x000fc80000410000 */
[----:B---3--:R-:W-:Y:S02]  /*4110*/  FMUL.FTZ R213, R9, R214 ;  /* 0x000000d609d57220 */ /* 0x008fe40000410000 */
[----:B------:R-:W3:Y:S01]  /*4120*/  LDL R9, [R1+0x114] ;  /* 0x0001140001097983 */ /* 0x000ee20000100800 */
[----:B------:R-:W-:Y:S02]  /*4130*/  PRMT R212, RZ, 0x7610, R212 ;  /* 0x00007610ffd47816 */ /* 0x000fe400000000d4 */
[--C-:B------:R-:W-:Y:S02]  /*4140*/  PRMT R229, RZ, 0x5410, R215.reuse ;  /* 0x00005410ffe57816 */ /* 0x100fe400000000d7 */
[----:B------:R-:W-:Y:S01]  /*4150*/  PRMT R215, RZ, 0x7610, R215 ;  /* 0x00007610ffd77816 */ /* 0x000fe200000000d7 */
[C---:B------:R-:W-:Y:S02]  /*4160*/  FADD.FTZ R212, -R228.reuse, R212 ;  /* 0x000000d4e4d47221 */ /* 0x040fe40000010100 */
[----:B------:R-:W-:-:S02]  /*4170*/  FADD.FTZ R250, -R228, R250 ;  /* 0x000000fae4fa7221 */ /* 0x000fc40000010100 */
[C---:B------:R-:W-:Y:S02]  /*4180*/  FADD.FTZ R239, -R228.reuse, R239 ;  /* 0x000000efe4ef7221 */ /* 0x040fe40000010100 */
[C---:B------:R-:W-:Y:S02]  /*4190*/  FADD.FTZ R238, -R228.reuse, R238 ;  /* 0x000000eee4ee7221 */ /* 0x040fe40000010100 */
[C---:B------:R-:W-:Y:S02]  /*41a0*/  FADD.FTZ R230, -R228.reuse, R230 ;  /* 0x000000e6e4e67221 */ /* 0x040fe40000010100 */
[C---:B------:R-:W-:Y:S02]  /*41b0*/  FADD.FTZ R229, -R228.reuse, R229 ;  /* 0x000000e5e4e57221 */ /* 0x040fe40000010100 */
[----:B------:R-:W-:Y:S01]  /*41c0*/  FADD.FTZ R228, -R228, R215 ;  /* 0x000000d7e4e47221 */ /* 0x000fe20000010100 */
[----:B------:R-:W-:Y:S01]  /*41d0*/  PRMT R215, RZ, 0x5410, R220 ;  /* 0x00005410ffd77816 */ /* 0x000fe200000000dc */
[----:B------:R-:W-:Y:S01]  /*41e0*/  STL [R1+0x30], R10 ;  /* 0x0000300a01007387 */ /* 0x000fe20000100800 */
[----:B------:R-:W-:-:S03]  /*41f0*/  PRMT R216, RZ, 0x7610, R216 ;  /* 0x00007610ffd87816 */ /* 0x000fc600000000d8 */
[----:B------:R-:W-:Y:S01]  /*4200*/  FADD.FTZ R100, R100, R215 ;  /* 0x000000d764647221 */ /* 0x000fe20000010000 */
[----:B------:R-:W-:Y:S01]  /*4210*/  PRMT R220, RZ, 0x7610, R220 ;  /* 0x00007610ffdc7816 */ /* 0x000fe200000000dc */
[-C--:B------:R-:W-:Y:S01]  /*4220*/  FFMA.FTZ R60, R10, R215.reuse, R60 ;  /* 0x000000d70a3c7223 */ /* 0x080fe2000001003c */
[----:B-1----:R-:W4:Y:S01]  /*4230*/  LDL R2, [R1+0x10c] ;  /* 0x00010c0001027983 */ /* 0x002f220000100800 */
[----:B------:R-:W-:-:S03]  /*4240*/  FFMA.FTZ R11, R11, R215, R213 ;  /* 0x000000d70b0b7223 */ /* 0x000fc600000100d5 */
[----:B------:R-:W4:Y:S01]  /*4250*/  LDL R215, [R1+0x108] ;  /* 0x0001080001d77983 */ /* 0x000f220000100800 */
[----:B------:R-:W-:Y:S02]  /*4260*/  FMUL.FTZ R8, R0, R212 ;  /* 0x000000d400087220 */ /* 0x000fe40000410000 */
[----:B------:R-:W-:Y:S01]  /*4270*/  FADD.FTZ R101, R101, R220 ;  /* 0x000000dc65657221 */ /* 0x000fe20000010000 */
[----:B------:R0:W-:Y:S01]  /*4280*/  STL [R1+0xd0], R11 ;  /* 0x0000d00b01007387 */ /* 0x0001e20000100800 */
[----:B------:R-:W-:-:S03]  /*4290*/  FFMA.FTZ R61, R8, R220, R61 ;  /* 0x000000dc083d7223 */ /* 0x000fc6000001003d */
[----:B------:R-:W-:Y:S01]  /*42a0*/  STL [R1+0x14], R8 ;  /* 0x0000140801007387 */ /* 0x000fe20000100800 */
[----:B--2---:R-:W-:-:S03]  /*42b0*/  FMUL.FTZ R212, R224, R216 ;  /* 0x000000d8e0d47220 */ /* 0x004fc60000410000 */
[----:B------:R-:W2:Y:S01]  /*42c0*/  LDL R224, [R1+0x104] ;  /* 0x0001040001e07983 */ /* 0x000ea20000100800 */
[----:B---3--:R-:W-:-:S03]  /*42d0*/  FFMA.FTZ R9, R9, R220, R212 ;  /* 0x000000dc09097223 */ /* 0x008fc600000100d4 */
[----:B------:R-:W3:Y:S01]  /*42e0*/  LDL R220, [R1+0x100] ;  /* 0x0001000001dc7983 */ /* 0x000ee20000100800 */
[----:B------:R-:W-:Y:S01]  /*42f0*/  PRMT R213, RZ, 0x5410, R217 ;  /* 0x00005410ffd57816 */ /* 0x000fe200000000d9 */
[----:B------:R-:W-:Y:S02]  /*4300*/  FADD.FTZ R180, R180, R214 ;  /* 0x000000d6b4b47221 */ /* 0x000fe40000010000 */
[----:B------:R-:W-:Y:S01]  /*4310*/  FFMA.FTZ R140, R10, R214, R140 ;  /* 0x000000d60a8c7223 */ /* 0x000fe2000001008c */
[----:B------:R-:W-:Y:S01]  /*4320*/  PRMT R214, RZ, 0x5410, R221 ;  /* 0x00005410ffd67816 */ /* 0x000fe200000000dd */
[----:B------:R-:W-:Y:S01]  /*4330*/  FADD.FTZ R181, R181, R216 ;  /* 0x000000d8b5b57221 */ /* 0x000fe20000010000 */
[----:B------:R1:W-:Y:S01]  /*4340*/  STL [R1+0xbc], R9 ;  /* 0x0000bc0901007387 */ /* 0x0003e20000100800 */
[----:B------:R-:W-:Y:S01]  /*4350*/  FFMA.FTZ R141, R8, R216, R141 ;  /* 0x000000d8088d7223 */ /* 0x000fe2000001008d */
[----:B------:R-:W-:Y:S01]  /*4360*/  PRMT R217, RZ, 0x7610, R217 ;  /* 0x00007610ffd97816 */ /* 0x000fe200000000d9 */
[----:B------:R-:W-:Y:S01]  /*4370*/  FMUL.FTZ R239, R0, R239 ;  /* 0x000000ef00ef7220 */ /* 0x000fe20000410000 */
[----:B------:R-:W2:Y:S01]  /*4380*/  LDL R216, [R1+0xf8] ;  /* 0x0000f80001d87983 */ /* 0x000ea20000100800 */
[----:B------:R-:W-:-:S02]  /*4390*/  PRMT R221, RZ, 0x7610, R221 ;  /* 0x00007610ffdd7816 */ /* 0x000fc400000000dd */
[----:B------:R-:W-:Y:S02]  /*43a0*/  FADD.FTZ R183, R183, R217 ;  /* 0x000000d9b7b77221 */ /* 0x000fe40000010000 */
[----:B------:R-:W-:Y:S02]  /*43b0*/  FFMA.FTZ R143, R239, R217, R143 ;  /* 0x000000d9ef8f7223 */ /* 0x000fe4000001008f */
[----:B----4-:R-:W-:Y:S02]  /*43c0*/  FMUL.FTZ R212, R215, R213 ;  /* 0x000000d5d7d47220 */ /* 0x010fe40000410000 */
[----:B------:R-:W4:Y:S02]  /*43d0*/  LDL R215, [R1+0xfc] ;  /* 0x0000fc0001d77983 */ /* 0x000f240000100800 */
[----:B------:R-:W-:-:S05]  /*43e0*/  FFMA.FTZ R2, R2, R214, R212 ;  /* 0x000000d602027223 */ /* 0x000fca00000100d4 */
[----:B------:R0:W-:Y:S01]  /*43f0*/  STL [R1+0xa8], R2 ;  /* 0x0000a80201007387 */ /* 0x0001e20000100800 */
[----:B------:R-:W-:Y:S02]  /*4400*/  FADD.FTZ R103, R103, R221 ;  /* 0x000000dd67677221 */ /* 0x000fe40000010000 */
[----:B------:R-:W-:Y:S02]  /*4410*/  FFMA.FTZ R63, R239, R221, R63 ;  /* 0x000000ddef3f7223 */ /* 0x000fe4000001003f */
[----:B---3--:R-:W-:Y:S02]  /*4420*/  FMUL.FTZ R212, R220, R217 ;  /* 0x000000d9dcd47220 */ /* 0x008fe40000410000 */
[----:B------:R-:W3:Y:S02]  /*4430*/  LDL R217, [R1+0xf0] ;  /* 0x0000f00001d97983 */ /* 0x000ee40000100800 */
[----:B--2---:R-:W-:Y:S02]  /*4440*/  FFMA.FTZ R224, R224, R221, R212 ;  /* 0x000000dde0e07223 */ /* 0x004fe400000100d4 */
[----:B------:R-:W2:Y:S01]  /*4450*/  LDL R221, [R1+0xf4] ;  /* 0x0000f40001dd7983 */ /* 0x000ea20000100800 */
[----:B------:R-:W-:-:S02]  /*4460*/  FMUL.FTZ R250, R0, R250 ;  /* 0x000000fa00fa7220 */ /* 0x000fc40000410000 */
[----:B------:R-:W-:Y:S02]  /*4470*/  FADD.FTZ R182, R182, R213 ;  /* 0x000000d5b6b67221 */ /* 0x000fe40000010000 */
[----:B------:R-:W-:Y:S01]  /*4480*/  FFMA.FTZ R142, R250, R213, R142 ;  /* 0x000000d5fa8e7223 */ /* 0x000fe2000001008e */
[----:B------:R-:W-:Y:S01]  /*4490*/  PRMT R213, RZ, 0x5410, R218 ;  /* 0x00005410ffd57816 */ /* 0x000fe200000000da */
[----:B------:R-:W-:Y:S02]  /*44a0*/  FADD.FTZ R102, R102, R214 ;  /* 0x000000d666667221 */ /* 0x000fe40000010000 */
[----:B------:R-:W-:Y:S01]  /*44b0*/  FFMA.FTZ R62, R250, R214, R62 ;  /* 0x000000d6fa3e7223 */ /* 0x000fe2000001003e */
[----:B------:R-:W-:Y:S01]  /*44c0*/  PRMT R214, RZ, 0x5410, R222 ;  /* 0x00005410ffd67816 */ /* 0x000fe200000000de */
[----:B------:R-:W-:Y:S01]  /*44d0*/  FMUL.FTZ R212, R216, R213 ;  /* 0x000000d5d8d47220 */ /* 0x000fe20000410000 */
[----:B------:R-:W-:Y:S01]  /*44e0*/  PRMT R218, RZ, 0x7610, R218 ;  /* 0x00007610ffda7816 */ /* 0x000fe200000000da */
[----:B------:R0:W-:Y:S01]  /*44f0*/  STL [R1+0x94], R224 ;  /* 0x000094e001007387 */ /* 0x0001e20000100800 */
[----:B------:R-:W-:Y:S01]  /*4500*/  PRMT R222, RZ, 0x7610, R222 ;  /* 0x00007610ffde7816 */ /* 0x000fe200000000de */
[----:B------:R-:W-:-:S02]  /*4510*/  FMUL.FTZ R230, R0, R230 ;  /* 0x000000e600e67220 */ /* 0x000fc40000410000 */
[----:B------:R-:W2:Y:S02]  /*4520*/  LDL R216, [R1+0xe8] ;  /* 0x0000e80001d87983 */ /* 0x000ea40000100800 */
[----:B------:R-:W-:Y:S02]  /*4530*/  FADD.FTZ R105, R105, R222 ;  /* 0x000000de69697221 */ /* 0x000fe40000010000 */
[----:B----4-:R-:W-:Y:S02]  /*4540*/  FFMA.FTZ R220, R215, R214, R212 ;  /* 0x000000d6d7dc7223 */ /* 0x010fe400000100d4 */
[----:B------:R-:W4:Y:S01]  /*4550*/  LDL R215, [R1+0xec] ;  /* 0x0000ec0001d77983 */ /* 0x000f220000100800 */
[----:B------:R-:W-:-:S03]  /*4560*/  FFMA.FTZ R65, R230, R222, R65 ;  /* 0x000000dee6417223 */ /* 0x000fc60000010041 */
[----:B------:R0:W-:Y:S01]  /*4570*/  STL [R1+0x80], R220 ;  /* 0x000080dc01007387 */ /* 0x0001e20000100800 */
[----:B---3--:R-:W-:-:S04]  /*4580*/  FMUL.FTZ R212, R217, R218 ;  /* 0x000000dad9d47220 */ /* 0x008fc80000410000 */
[----:B--2---:R-:W-:Y:S02]  /*4590*/  FFMA.FTZ R217, R221, R222, R212 ;  /* 0x000000deddd97223 */ /* 0x004fe400000100d4 */
[----:B------:R-:W2:Y:S04]  /*45a0*/  LDL R222, [R1+0xe0] ;  /* 0x0000e00001de7983 */ /* 0x000ea80000100800 */
[----:B------:R-:W3:Y:S01]  /*45b0*/  LDL R221, [R1+0xe4] ;  /* 0x0000e40001dd7983 */ /* 0x000ee20000100800 */
[----:B------:R-:W-:Y:S02]  /*45c0*/  FMUL.FTZ R238, R0, R238 ;  /* 0x000000ee00ee7220 */ /* 0x000fe40000410000 */
[----:B------:R-:W-:Y:S02]  /*45d0*/  FADD.FTZ R184, R184, R213 ;  /* 0x000000d5b8b87221 */ /* 0x000fe40000010000 */
[----:B------:R-:W-:Y:S01]  /*45e0*/  FFMA.FTZ R144, R238, R213, R144 ;  /* 0x000000d5ee907223 */ /* 0x000fe20000010090 */
[----:B------:R-:W-:Y:S01]  /*45f0*/  PRMT R213, RZ, 0x5410, R219 ;  /* 0x00005410ffd57816 */ /* 0x000fe200000000db */
[----:B------:R-:W-:-:S02]  /*4600*/  FADD.FTZ R104, R104, R214 ;  /* 0x000000d668687221 */ /* 0x000fc40000010000 */
[----:B------:R-:W-:Y:S01]  /*4610*/  FFMA.FTZ R64, R238, R214, R64 ;  /* 0x000000d6ee407223 */ /* 0x000fe20000010040 */
[----:B------:R-:W-:Y:S01]  /*4620*/  PRMT R214, RZ, 0x5410, R223 ;  /* 0x00005410ffd67816 */ /* 0x000fe200000000df */
[----:B------:R-:W-:Y:S01]  /*4630*/  FMUL.FTZ R212, R216, R213 ;  /* 0x000000d5d8d47220 */ /* 0x000fe20000410000 */
[----:B------:R-:W-:Y:S01]  /*4640*/  PRMT R219, RZ, 0x7610, R219 ;  /* 0x00007610ffdb7816 */ /* 0x000fe200000000db */
[----:B------:R-:W-:Y:S01]  /*4650*/  FMUL.FTZ R229, R0, R229 ;  /* 0x000000e500e57220 */ /* 0x000fe20000410000 */
[----:B------:R-:W-:Y:S01]  /*4660*/  PRMT R223, RZ, 0x7610, R223 ;  /* 0x00007610ffdf7816 */ /* 0x000fe200000000df */
[----:B------:R-:W-:Y:S02]  /*4670*/  FADD.FTZ R186, R186, R213 ;  /* 0x000000d5baba7221 */ /* 0x000fe40000010000 */
[----:B------:R-:W-:Y:S02]  /*4680*/  FFMA.FTZ R146, R229, R213, R146 ;  /* 0x000000d5e5927223 */ /* 0x000fe40000010092 */
[----:B----4-:R-:W-:-:S02]  /*4690*/  FFMA.FTZ R216, R215, R214, R212 ;  /* 0x000000d6d7d87223 */ /* 0x010fc400000100d4 */
[----:B------:R-:W-:Y:S01]  /*46a0*/  FMUL.FTZ R215, R0, R228 ;  /* 0x000000e400d77220 */ /* 0x000fe20000410000 */
[----:B------:R4:W-:Y:S01]  /*46b0*/  STL [R1+0x6c], R217 ;  /* 0x00006cd901007387 */ /* 0x0009e20000100800 */
[----:B------:R-:W-:Y:S02]  /*46c0*/  FADD.FTZ R225, R225, R11 ;  /* 0x0000000be1e17221 */ /* 0x000fe40000010000 */
[----:B------:R-:W-:Y:S01]  /*46d0*/  FFMA.FTZ R3, R10, R11, R3 ;  /* 0x0000000b0a037223 */ /* 0x000fe20000010003 */
[----:B------:R4:W-:Y:S01]  /*46e0*/  STL [R1+0x58], R216 ;  /* 0x000058d801007387 */ /* 0x0009e20000100800 */
[----:B------:R-:W-:Y:S02]  /*46f0*/  FADD.FTZ R225, R225, R9 ;  /* 0x00000009e1e17221 */ /* 0x000fe40000010000 */
[----:B------:R-:W-:Y:S01]  /*4700*/  FFMA.FTZ R3, R8, R9, R3 ;  /* 0x0000000908037223 */ /* 0x000fe20000010003 */
[----:B------:R4:W-:Y:S01]  /*4710*/  STL [R1+0x18], R215 ;  /* 0x000018d701007387 */ /* 0x0009e20000100800 */
[----:B------:R-:W-:-:S02]  /*4720*/  FADD.FTZ R225, R225, R2 ;  /* 0x00000002e1e17221 */ /* 0x000fc40000010000 */
[----:B------:R-:W-:Y:S02]  /*4730*/  FFMA.FTZ R3, R250, R2, R3 ;  /* 0x00000002fa037223 */ /* 0x000fe40000010003 */
[----:B--2---:R-:W-:-:S04]  /*4740*/  FMUL.FTZ R212, R222, R219 ;  /* 0x000000dbded47220 */ /* 0x004fc80000410000 */
[----:B---3--:R-:W-:-:S05]  /*4750*/  FFMA.FTZ R213, R221, R223, R212 ;  /* 0x000000dfddd57223 */ /* 0x008fca00000100d4 */
[----:B------:R4:W-:Y:S04]  /*4760*/  STL [R1+0x40], R213 ;  /* 0x000040d501007387 */ /* 0x0009e80000100800 */
[----:B0-----:R4:W5:Y:S04]  /*4770*/  LDL.LU R11, [R1+0x230] ;  /* 0x00023000010b7983 */ /* 0x0019680000300800 */
[----:B------:R4:W5:Y:S04]  /*4780*/  LDL.LU R10, [R1+0x22c] ;  /* 0x00022c00010a7983 */ /* 0x0009680000300800 */
[----:B-1----:R4:W5:Y:S04]  /*4790*/  LDL.LU R9, [R1+0x228] ;  /* 0x0002280001097983 */ /* 0x0029680000300800 */
        /* <DEDUP_REMOVED lines=20> */
.L_x_107:
[----:B----4-:R-:W-:Y:S05]  /*48e0*/  BSYNC B1 ;  /* 0x0000000000017941 */ /* 0x010fea0003800000 */
.L_x_106:
[----:B------:R-:W-:Y:S05]  /*48f0*/  BRA.DIV ~URZ, `(.L_x_108) ;  /* 0x000057b27f007947 */ /* 0x000fea000b800000 */
[----:B------:R0:W1:Y:S02]  /*4900*/  SHFL.BFLY PT, R215, R225, 0x1, 0x1f ;  /* 0x0c201f00e1d77f89 */ /* 0x00006400000e0000 */
.L_x_139:
[----:B------:R-:W-:Y:S05]  /*4910*/  BRA.DIV ~URZ, `(.L_x_109) ;  /* 0x000058127f007947 */ /* 0x000fea000b800000 */
[----:B------:R-:W2:Y:S01]  /*4920*/  SHFL.BFLY PT, R212, R3, 0x1, 0x1f ;  /* 0x0c201f0003d47f89 */ /* 0x000ea200000e0000 */
        /* <DEDUP_REMOVED lines=16> */
.L_x_140:
[----:B--2---:R-:W2:Y:S01]  /*4a30*/  LDC.U8 R224, c[0x0][0x1f0] ;  /* 0x00007c00ffe07b82 */ /* 0x004ea20000000000 */
[----:B------:R-:W-:Y:S01]  /*4a40*/  LOP3.LUT P2, RZ, R226, 0xffffffe0, RZ, 0xc0, !PT ;  /* 0xffffffe0e2ff7812 */ /* 0x000fe2000784c0ff */
[----:B------:R-:W-:Y:S01]  /*4a50*/  FADD.FTZ R215, R215, R225 ;  /* 0x000000e1d7d77221 */ /* 0x000fe20000010000 */
[----:B------:R-:W-:Y:S01]  /*4a60*/  BSSY B1, `(.L_x_110) ;  /* 0x0000099000017945 */ /* 0x000fe20003800000 */
[----:B0-----:R-:W-:Y:S02]  /*4a70*/  FADD.FTZ R212, R212, R3 ;  /* 0x00000003d4d47221 */ /* 0x001fe40000010000 */
[----:B-1----:R-:W-:Y:S02]  /*4a80*/  FMUL.FTZ R3, R215, c[0x0][0x1e0] ;  /* 0x00007800d7037a20 */ /* 0x002fe40000410000 */
[----:B------:R-:W-:-:S06]  /*4a90*/  FMUL.FTZ R216, R212, c[0x0][0x1e0] ;  /* 0x00007800d4d87a20 */ /* 0x000fcc0000410000 */
[----:B------:R-:W-:Y:S05]  /*4aa0*/  @!P2 BRA `(.L_x_111) ;  /* 0x000009400000a947 */ /* 0x000fea0003800000 */
[----:B------:R-:W3:Y:S04]  /*4ab0*/  LDL R213, [R1+0x54] ;  /* 0x0000540001d57983 */ /* 0x000ee80000100800 */
[----:B------:R-:W4:Y:S04]  /*4ac0*/  LDL R221, [R1+0x2c] ;  /* 0x00002c0001dd7983 */ /* 0x000f280000100800 */
[----:B--2---:R-:W2:Y:S04]  /*4ad0*/  LDL R217, [R1+0xcc] ;  /* 0x0000cc0001d97983 */ /* 0x004ea80000100800 */
[----:B------:R-:W2:Y:S01]  /*4ae0*/  LDL R219, [R1+0x10] ;  /* 0x0000100001db7983 */ /* 0x000ea20000100800 */
[----:B------:R-:W-:-:S02]  /*4af0*/  ISETP.NE.AND P3, PT, R224, RZ, PT ;  /* 0x000000ffe000720c */ /* 0x000fc40003f65270 */
[----:B------:R-:W-:Y:S01]  /*4b00*/  ISETP.NE.U32.AND P2, PT, RZ, c[0x0][0x218], PT ;  /* 0x00008600ff007a0c */ /* 0x000fe20003f45070 */
[----:B------:R-:W2:Y:S01]  /*4b10*/  LDL R218, [R1+0xb8] ;  /* 0x0000b80001da7983 */ /* 0x000ea20000100800 */
[----:B------:R-:W-:Y:S02]  /*4b20*/  FSEL R214, R3, RZ, !P3 ;  /* 0x000000ff03d67208 */ /* 0x000fe40005800000 */
[----:B------:R-:W-:Y:S01]  /*4b30*/  ISETP.NE.AND.EX P2, PT, RZ, c[0x0][0x21c], PT, P2 ;  /* 0x00008700ff007a0c */ /* 0x000fe20003f45320 */
[----:B------:R-:W2:Y:S01]  /*4b40*/  LDL R222, [R1+0xa4] ;  /* 0x0000a40001de7983 */ /* 0x000ea20000100800 */
[----:B------:R-:W-:Y:S01]  /*4b50*/  ISETP.NE.U32.AND P3, PT, RZ, c[0x0][0x250], PT ;  /* 0x00009400ff007a0c */ /* 0x000fe20003f65070 */
[----:B------:R-:W-:Y:S02]  /*4b60*/  FFMA.FTZ R212, R247, R216, R214 ;  /* 0x000000d8f7d47223 */ /* 0x000fe400000100d6 */
[----:B------:R-:W2:Y:S01]  /*4b70*/  LDL R225, [R1+0x90] ;  /* 0x0000900001e17983 */ /* 0x000ea20000100800 */
[----:B------:R-:W-:-:S03]  /*4b80*/  ISETP.NE.AND.EX P3, PT, RZ, c[0x0][0x254], PT, P3 ;  /* 0x00009500ff007a0c */ /* 0x000fc60003f65330 */
[----:B-----5:R-:W2:Y:S10]  /*4b90*/  LDL R228, [R1+0x28] ;  /* 0x0000280001e47983 */ /* 0x020eb40000100800 */
[----:B------:R-:W-:Y:S01]  /*4ba0*/  @P3 LOP3.LUT P5, RZ, R8, 0xff0000, RZ, 0xc0, !PT ;  /* 0x00ff000008ff3812 */ /* 0x000fe200078ac0ff */
[----:B---3--:R-:W-:-:S04]  /*4bb0*/  FADD.FTZ R212, R213, -R212 ;  /* 0x800000d4d5d47221 */ /* 0x008fc80000010000 */
[----:B------:R-:W-:Y:S01]  /*4bc0*/  FMUL.FTZ R215, R0, R212 ;  /* 0x000000d400d77220 */ /* 0x000fe20000410000 */
[----:B------:R-:W-:-:S05]  /*4bd0*/  @P2 PRMT R212, RZ, 0x5410, R188 ;  /* 0x00005410ffd42816 */ /* 0x000fca00000000bc */
[----:B------:R-:W-:Y:S02]  /*4be0*/  @P2 FADD.FTZ R215, R215, R212 ;  /* 0x000000d4d7d72221 */ /* 0x000fe40000010000 */
[----:B------:R-:W-:-:S05]  /*4bf0*/  @P3 IMAD.MOV.U32 R212, RZ, RZ, R8 ;  /* 0x000000ffffd43224 */ /* 0x000fca00078e0008 */
[----:B------:R-:W-:Y:S01]  /*4c00*/  @P3 LOP3.LUT P4, RZ, R212, 0xff, RZ, 0xc0, !PT ;  /* 0x000000ffd4ff3812 */ /* 0x000fe2000788c0ff */
[----:B----4-:R-:W-:-:S04]  /*4c10*/  FFMA.FTZ R212, R221, R216, R214 ;  /* 0x000000d8ddd47223 */ /* 0x010fc800000100d6 */
[----:B--2---:R-:W-:Y:S01]  /*4c20*/  FADD.FTZ R212, R217, -R212 ;  /* 0x800000d4d9d47221 */ /* 0x004fe20000010000 */
[----:B------:R-:W-:-:S03]  /*4c30*/  @P2 PRMT R217, RZ, 0x7610, R188 ;  /* 0x00007610ffd92816 */ /* 0x000fc600000000bc */
[----:B------:R-:W-:Y:S02]  /*4c40*/  FMUL.FTZ R212, R0, R212 ;  /* 0x000000d400d47220 */ /* 0x000fe40000410000 */
[----:B------:R-:W-:Y:S02]  /*4c50*/  FMUL.FTZ R220, R215, c[0x0][0x1e8] ;  /* 0x00007a00d7dc7a20 */ /* 0x000fe40000410000 */
[----:B------:R-:W-:-:S03]  /*4c60*/  @P2 FADD.FTZ R212, R212, R217 ;  /* 0x000000d9d4d42221 */ /* 0x000fc60000010000 */
[----:B------:R-:W-:Y:S01]  /*4c70*/  @P3 FSEL R213, R220, RZ, P4 ;  /* 0x000000ffdcd53208 */ /* 0x000fe20002000000 */
[----:B------:R-:W-:Y:S01]  /*4c80*/  FMUL.FTZ R217, R212, c[0x0][0x1e8] ;  /* 0x00007a00d4d97a20 */ /* 0x000fe20000410000 */
[----:B------:R-:W-:-:S04]  /*4c90*/  @P3 LOP3.LUT P4, RZ, R8, 0xff00, RZ, 0xc0, !PT ;  /* 0x0000ff0008ff3812 */ /* 0x000fc8000788c0ff */
[----:B------:R-:W-:Y:S02]  /*4ca0*/  @P3 FSEL R223, R217, RZ, P4 ;  /* 0x000000ffd9df3208 */ /* 0x000fe40002000000 */
[----:B------:R-:W-:-:S04]  /*4cb0*/  ISETP.NE.U32.AND P4, PT, RZ, c[0x0][0x258], PT ;  /* 0x00009600ff007a0c */ /* 0x000fc80003f85070 */
[----:B------:R-:W-:Y:S01]  /*4cc0*/  ISETP.NE.AND.EX P4, PT, RZ, c[0x0][0x25c], PT, P4 ;  /* 0x00009700ff007a0c */ /* 0x000fe20003f85340 */
[----:B------:R-:W-:-:S04]  /*4cd0*/  FFMA.FTZ R219, R219, R216, R214 ;  /* 0x000000d8dbdb7223 */ /* 0x000fc800000100d6 */
[----:B------:R-:W-:Y:S01]  /*4ce0*/  FADD.FTZ R219, R218, -R219 ;  /* 0x800000dbdadb7221 */ /* 0x000fe20000010000 */
[----:B------:R-:W-:-:S03]  /*4cf0*/  @P2 PRMT R218, RZ, 0x5410, R189 ;  /* 0x00005410ffda2816 */ /* 0x000fc600000000bd */
[----:B------:R-:W-:-:S04]  /*4d00*/  FMUL.FTZ R219, R0, R219 ;  /* 0x000000db00db7220 */ /* 0x000fc80000410000 */
[----:B------:R-:W-:Y:S02]  /*4d10*/  @P4 F2FP.BF16.PACK_AB R215, RZ, R215 ;  /* 0x000000d7ffd7423e */ /* 0x000fe400000010ff */
[----:B------:R-:W-:Y:S02]  /*4d20*/  @P4 F2FP.BF16.PACK_AB R212, RZ, R212 ;  /* 0x000000d4ffd4423e */ /* 0x000fe400000010ff */
[----:B------:R-:W-:Y:S01]  /*4d30*/  @P4 PRMT R128, R215, 0x7610, R128 ;  /* 0x00007610d7804816 */ /* 0x000fe20000000080 */
[----:B------:R-:W-:-:S03]  /*4d40*/  @P2 FADD.FTZ R219, R219, R218 ;  /* 0x000000dadbdb2221 */ /* 0x000fc60000010000 */
[----:B------:R-:W-:Y:S01]  /*4d50*/  @P4 PRMT R128, R128, 0x5410, R212 ;  /* 0x0000541080804816 */ /* 0x000fe200000000d4 */
[----:B------:R-:W-:Y:S01]  /*4d60*/  FFMA.FTZ R212, R249, R216, R214 ;  /* 0x000000d8f9d47223 */ /* 0x000fe200000100d6 */
[----:B------:R-:W-:Y:S01]  /*4d70*/  @P4 F2FP.BF16.PACK_AB R215, RZ, R219 ;  /* 0x000000dbffd7423e */ /* 0x000fe200000010ff */
[----:B------:R-:W-:Y:S02]  /*4d80*/  FMUL.FTZ R219, R219, c[0x0][0x1e8] ;  /* 0x00007a00dbdb7a20 */ /* 0x000fe40000410000 */
[----:B------:R-:W-:Y:S01]  /*4d90*/  FADD.FTZ R212, R222, -R212 ;  /* 0x800000d4ded47221 */ /* 0x000fe20000010000 */
[----:B------:R-:W-:Y:S02]  /*4da0*/  @P4 PRMT R129, R215, 0x7610, R129 ;  /* 0x00007610d7814816 */ /* 0x000fe40000000081 */
[----:B------:R-:W-:Y:S01]  /*4db0*/  @P2 PRMT R215, RZ, 0x7610, R189 ;  /* 0x00007610ffd72816 */ /* 0x000fe200000000bd */
[----:B------:R-:W-:Y:S01]  /*4dc0*/  FMUL.FTZ R218, R0, R212 ;  /* 0x000000d400da7220 */ /* 0x000fe20000410000 */
[----:B------:R-:W-:-:S03]  /*4dd0*/  @P3 FSEL R221, R219, RZ, P5 ;  /* 0x000000ffdbdd3208 */ /* 0x000fc60002800000 */
[----:B------:R-:W-:Y:S01]  /*4de0*/  @P2 FADD.FTZ R218, R218, R215 ;  /* 0x000000d7dada2221 */ /* 0x000fe20000010000 */
[----:B------:R-:W-:Y:S02]  /*4df0*/  @P3 F2FP.BF16.PACK_AB R212, RZ, R221 ;  /* 0x000000ddffd4323e */ /* 0x000fe400000010ff */
[----:B------:R-:W-:Y:S02]  /*4e00*/  @P3 LOP3.LUT P5, RZ, R8, 0xff000000, RZ, 0xc0, !PT ;  /* 0xff00000008ff3812 */ /* 0x000fe400078ac0ff */
[----:B------:R-:W-:Y:S01]  /*4e10*/  @P4 F2FP.BF16.PACK_AB R215, RZ, R218 ;  /* 0x000000daffd7423e */ /* 0x000fe200000010ff */
[----:B------:R-:W-:Y:S01]  /*4e20*/  FMUL.FTZ R218, R218, c[0x0][0x1e8] ;  /* 0x00007a00dada7a20 */ /* 0x000fe20000410000 */
[----:B------:R-:W-:Y:S01]  /*4e30*/  @P3 PRMT R125, R212, 0x7610, R125 ;  /* 0x00007610d47d3816 */ /* 0x000fe2000000007d */
[----:B------:R-:W-:-:S03]  /*4e40*/  FFMA.FTZ R212, R248, R216, R214 ;  /* 0x000000d8f8d47223 */ /* 0x000fc600000100d6 */
[----:B------:R-:W-:Y:S01]  /*4e50*/  @P3 FSEL R222, R218, RZ, P5 ;  /* 0x000000ffdade3208 */ /* 0x000fe20002800000 */
[----:B------:R-:W-:Y:S01]  /*4e60*/  FADD.FTZ R212, R225, -R212 ;  /* 0x800000d4e1d47221 */ /* 0x000fe20000010000 */
[----:B------:R-:W-:Y:S01]  /*4e70*/  @P4 PRMT R129, R129, 0x5410, R215 ;  /* 0x0000541081814816 */ /* 0x000fe200000000d7 */
[----:B------:R-:W2:Y:S02]  /*4e80*/  LDL R225, [R1+0x50] ;  /* 0x0000500001e17983 */ /* 0x000ea40000100800 */
[----:B------:R-:W-:Y:S01]  /*4e90*/  FMUL.FTZ R215, R0, R212 ;  /* 0x000000d400d77220 */ /* 0x000fe20000410000 */
[----:B------:R-:W-:Y:S02]  /*4ea0*/  @P3 F2FP.BF16.PACK_AB R212, RZ, R222 ;  /* 0x000000deffd4323e */ /* 0x000fe400000010ff */
[----:B------:R-:W3:Y:S01]  /*4eb0*/  LDL R222, [R1+0x7c] ;  /* 0x00007c0001de7983 */ /* 0x000ee20000100800 */
[----:B------:R-:W-:-:S03]  /*4ec0*/  @P3 F2FP.BF16.PACK_AB R221, RZ, R223 ;  /* 0x000000dfffdd323e */ /* 0x000fc600000010ff */
[----:B------:R-:W4:Y:S01]  /*4ed0*/  LDL R223, [R1+0x68] ;  /* 0x0000680001df7983 */ /* 0x000f220000100800 */
[----:B------:R-:W-:-:S04]  /*4ee0*/  @P3 F2FP.BF16.PACK_AB R213, RZ, R213 ;  /* 0x000000d5ffd5323e */ /* 0x000fc800000010ff */
[----:B------:R-:W-:Y:S02]  /*4ef0*/  @P3 PRMT R124, R213, 0x7610, R124 ;  /* 0x00007610d57c3816 */ /* 0x000fe4000000007c */
[----:B------:R-:W-:-:S05]  /*4f00*/  @P2 PRMT R213, RZ, 0x5410, R190 ;  /* 0x00005410ffd52816 */ /* 0x000fca00000000be */
[----:B------:R-:W-:Y:S01]  /*4f10*/  @P2 FADD.FTZ R215, R215, R213 ;  /* 0x000000d5d7d72221 */ /* 0x000fe20000010000 */
[----:B------:R-:W-:-:S04]  /*4f20*/  @P3 LOP3.LUT P5, RZ, R9, 0xff, RZ, 0xc0, !PT ;  /* 0x000000ff09ff3812 */ /* 0x000fc800078ac0ff */
[----:B------:R-:W-:Y:S01]  /*4f30*/  @P4 F2FP.BF16.PACK_AB R213, RZ, R215 ;  /* 0x000000d7ffd5423e */ /* 0x000fe200000010ff */
[----:B------:R-:W-:-:S03]  /*4f40*/  FMUL.FTZ R215, R215, c[0x0][0x1e8] ;  /* 0x00007a00d7d77a20 */ /* 0x000fc60000410000 */
[----:B------:R-:W-:Y:S02]  /*4f50*/  @P4 PRMT R130, R213, 0x7610, R130 ;  /* 0x00007610d5824816 */ /* 0x000fe40000000082 */
[----:B------:R-:W-:-:S04]  /*4f60*/  @P3 FSEL R213, R215, RZ, P5 ;  /* 0x000000ffd7d53208 */ /* 0x000fc80002800000 */
[----:B------:R-:W-:-:S04]  /*4f70*/  @P3 F2FP.BF16.PACK_AB R213, RZ, R213 ;  /* 0x000000d5ffd5323e */ /* 0x000fc800000010ff */
[----:B------:R-:W-:Y:S01]  /*4f80*/  @P3 PRMT R126, R213, 0x7610, R126 ;  /* 0x00007610d57e3816 */ /* 0x000fe2000000007e */
[----:B------:R-:W-:Y:S01]  /*4f90*/  FFMA.FTZ R213, R246, R216, R214 ;  /* 0x000000d8f6d57223 */ /* 0x000fe200000100d6 */
[----:B------:R-:W-:Y:S02]  /*4fa0*/  @P3 PRMT R125, R125, 0x5410, R212 ;  /* 0x000054107d7d3816 */ /* 0x000fe400000000d4 */
[----:B------:R-:W-:Y:S02]  /*4fb0*/  @P2 PRMT R212, RZ, 0x7610, R190 ;  /* 0x00007610ffd42816 */ /* 0x000fe400000000be */
[----:B------:R-:W-:Y:S02]  /*4fc0*/  @P3 LOP3.LUT P5, RZ, R9, 0xff00, RZ, 0xc0, !PT ;  /* 0x0000ff0009ff3812 */ /* 0x000fe400078ac0ff */
[----:B------:R-:W-:Y:S02]  /*4fd0*/  @P3 PRMT R124, R124, 0x5410, R221 ;  /* 0x000054107c7c3816 */ /* 0x000fe400000000dd */
[----:B------:R-:W-:-:S02]  /*4fe0*/  @P2 PRMT R221, RZ, 0x5410, R191 ;  /* 0x00005410ffdd2816 */ /* 0x000fc400000000bf */
[----:B------:R-:W-:Y:S01]  /*4ff0*/  @P3 LOP3.LUT P6, RZ, R9, 0xff0000, RZ, 0xc0, !PT ;  /* 0x00ff000009ff3812 */ /* 0x000fe200078cc0ff */
[----:B---3--:R-:W-:-:S04]  /*5000*/  FADD.FTZ R213, R222, -R213 ;  /* 0x800000d5ded57221 */ /* 0x008fc80000010000 */
[----:B------:R-:W-:-:S04]  /*5010*/  FMUL.FTZ R213, R0, R213 ;  /* 0x000000d500d57220 */ /* 0x000fc80000410000 */
[----:B------:R-:W-:-:S05]  /*5020*/  @P2 FADD.FTZ R213, R213, R212 ;  /* 0x000000d4d5d52221 */ /* 0x000fca0000010000 */
[----:B------:R-:W-:Y:S01]  /*5030*/  @P4 F2FP.BF16.PACK_AB R212, RZ, R213 ;  /* 0x000000d5ffd4423e */ /* 0x000fe200000010ff */
[----:B------:R-:W-:-:S03]  /*5040*/  FMUL.FTZ R213, R213, c[0x0][0x1e8] ;  /* 0x00007a00d5d57a20 */ /* 0x000fc60000410000 */
[----:B------:R-:W-:Y:S02]  /*5050*/  @P4 PRMT R130, R130, 0x5410, R212 ;  /* 0x0000541082824816 */ /* 0x000fe400000000d4 */
[----:B------:R-:W-:-:S04]  /*5060*/  @P3 FSEL R212, R213, RZ, P5 ;  /* 0x000000ffd5d43208 */ /* 0x000fc80002800000 */
[----:B------:R-:W-:-:S04]  /*5070*/  @P3 F2FP.BF16.PACK_AB R212, RZ, R212 ;  /* 0x000000d4ffd4323e */ /* 0x000fc800000010ff */
[----:B------:R-:W-:Y:S02]  /*5080*/  @P3 PRMT R126, R126, 0x5410, R212 ;  /* 0x000054107e7e3816 */ /* 0x000fe400000000d4 */
[----:B------:R-:W-:-:S04]  /*5090*/  MOV R212, R10 ;  /* 0x0000000a00d47202 */ /* 0x000fc80000000f00 */
[----:B------:R-:W-:Y:S01]  /*50a0*/  LOP3.LUT P5, RZ, R212, 0xff, RZ, 0xc0, !PT ;  /* 0x000000ffd4ff7812 */ /* 0x000fe200078ac0ff */
[----:B------:R-:W-:-:S04]  /*50b0*/  FFMA.FTZ R212, R241, R216, R214 ;  /* 0x000000d8f1d47223 */ /* 0x000fc800000100d6 */
[----:B----4-:R-:W-:-:S04]  /*50c0*/  FADD.FTZ R212, R223, -R212 ;  /* 0x800000d4dfd47221 */ /* 0x010fc80000010000 */
[----:B------:R-:W-:-:S04]  /*50d0*/  FMUL.FTZ R212, R0, R212 ;  /* 0x000000d400d47220 */ /* 0x000fc80000410000 */
[----:B------:R-:W-:-:S05]  /*50e0*/  @P2 FADD.FTZ R212, R212, R221 ;  /* 0x000000ddd4d42221 */ /* 0x000fca0000010000 */
[----:B------:R-:W-:Y:S01]  /*50f0*/  @P4 F2FP.BF16.PACK_AB R221, RZ, R212 ;  /* 0x000000d4ffdd423e */ /* 0x000fe200000010ff */
[----:B------:R-:W-:-:S03]  /*5100*/  FMUL.FTZ R212, R212, c[0x0][0x1e8] ;  /* 0x00007a00d4d47a20 */ /* 0x000fc60000410000 */
[----:B------:R-:W-:Y:S02]  /*5110*/  @P4 PRMT R131, R221, 0x7610, R131 ;  /* 0x00007610dd834816 */ /* 0x000fe40000000083 */
[----:B------:R-:W-:Y:S01]  /*5120*/  @P3 FSEL R221, R212, RZ, P6 ;  /* 0x000000ffd4dd3208 */ /* 0x000fe20003000000 */
[----:B------:R-:W-:-:S03]  /*5130*/  FFMA.FTZ R214, R228, R216, R214 ;  /* 0x000000d8e4d67223 */ /* 0x000fc600000100d6 */
[----:B------:R-:W-:Y:S01]  /*5140*/  @P3 F2FP.BF16.PACK_AB R221, RZ, R221 ;  /* 0x000000ddffdd323e */ /* 0x000fe200000010ff */
[----:B--2---:R-:W-:-:S03]  /*5150*/  FADD.FTZ R214, R225, -R214 ;  /* 0x800000d6e1d67221 */ /* 0x004fc60000010000 */
[----:B------:R-:W-:Y:S01]  /*5160*/  @P3 PRMT R127, R221, 0x7610, R127 ;  /* 0x00007610dd7f3816 */ /* 0x000fe2000000007f */
[----:B------:R-:W-:Y:S01]  /*5170*/  FMUL.FTZ R214, R0, R214 ;  /* 0x000000d600d67220 */ /* 0x000fe20000410000 */
[----:B------:R-:W-:-:S05]  /*5180*/  @P2 PRMT R221, RZ, 0x7610, R191 ;  /* 0x00007610ffdd2816 */ /* 0x000fca00000000bf */
[----:B------:R-:W-:Y:S01]  /*5190*/  @P2 FADD.FTZ R214, R214, R221 ;  /* 0x000000ddd6d62221 */ /* 0x000fe20000010000 */
[----:B------:R-:W-:-:S04]  /*51a0*/  LOP3.LUT P2, RZ, R10, 0xff00, RZ, 0xc0, !PT ;  /* 0x0000ff000aff7812 */ /* 0x000fc8000784c0ff */
[----:B------:R-:W-:Y:S02]  /*51b0*/  FSEL R221, R217, RZ, P2 ;  /* 0x000000ffd9dd7208 */ /* 0x000fe40001000000 */
        /* <DEDUP_REMOVED lines=8> */
[C---:B------:R-:W-:Y:S01]  /*5240*/  LOP3.LUT P2, RZ, R11.reuse, 0xff0000, RZ, 0xc0, !PT ;  /* 0x00ff00000bff7812 */ /* 0x040fe2000784c0ff */
[----:B------:R-:W-:Y:S01]  /*5250*/  FMUL.FTZ R217, R214, c[0x0][0x1e8] ;  /* 0x00007a00d6d97a20 */ /* 0x000fe20000410000 */
[----:B------:R-:W-:Y:S02]  /*5260*/  FSEL R222, R220, RZ, P5 ;  /* 0x000000ffdcde7208 */ /* 0x000fe40002800000 */
[----:B------:R-:W-:Y:S02]  /*5270*/  FSEL R220, R212, RZ, P2 ;  /* 0x000000ffd4dc7208 */ /* 0x000fe40001000000 */
[----:B------:R-:W-:Y:S02]  /*5280*/  LOP3.LUT P2, RZ, R11, 0xff000000, RZ, 0xc0, !PT ;  /* 0xff0000000bff7812 */ /* 0x000fe4000784c0ff */
[----:B------:R-:W-:-:S02]  /*5290*/  @P4 F2FP.BF16.PACK_AB R212, RZ, R214 ;  /* 0x000000d6ffd4423e */ /* 0x000fc400000010ff */
[----:B------:R-:W-:Y:S02]  /*52a0*/  F2FP.BF16.PACK_AB R214, R213, R215 ;  /* 0x000000d7d5d6723e */ /* 0x000fe400000010ff */
[----:B------:R-:W-:Y:S02]  /*52b0*/  FSEL R215, R217, RZ, P2 ;  /* 0x000000ffd9d77208 */ /* 0x000fe40001000000 */
[----:B------:R-:W-:-:S04]  /*52c0*/  ISETP.NE.U32.AND P2, PT, RZ, c[0x0][0x258], PT ;  /* 0x00009600ff007a0c */ /* 0x000fc80003f45070 */
[----:B------:R-:W-:Y:S01]  /*52d0*/  ISETP.NE.AND.EX P2, PT, RZ, c[0x0][0x25c], PT, P2 ;  /* 0x00009700ff007a0c */ /* 0x000fe20003f45320 */
[----:B------:R-:W-:Y:S01]  /*52e0*/  IMAD.MOV.U32 R223, RZ, RZ, 0x10 ;  /* 0x00000010ffdf7424 */ /* 0x000fe200078e00ff */
[----:B------:R-:W-:Y:S02]  /*52f0*/  F2FP.BF16.PACK_AB R213, R218, R219 ;  /* 0x000000dbdad5723e */ /* 0x000fe400000010ff */
[----:B------:R-:W-:Y:S02]  /*5300*/  @P4 PRMT R131, R131, 0x5410, R212 ;  /* 0x0000541083834816 */ /* 0x000fe400000000d4 */
[----:B------:R-:W-:-:S07]  /*5310*/  F2FP.BF16.PACK_AB R212, R221, R222 ;  /* 0x000000deddd4723e */ /* 0x000fce00000010ff */
[----:B------:R-:W-:Y:S01]  /*5320*/  @P2 IMAD.WIDE.U32 R218, R2, R223, c[0x0][0x258] ;  /* 0x0000960002da2625 */ /* 0x000fe200078e00df */
[----:B------:R-:W-:-:S04]  /*5330*/  F2FP.BF16.PACK_AB R215, R215, R220 ;  /* 0x000000dcd7d7723e */ /* 0x000fc800000010ff */
[----:B------:R0:W-:Y:S01]  /*5340*/  @P2 STG.E.128 [R218.64], R128 ;  /* 0x00000080da002986 */ /* 0x0001e2000c101d04 */
[----:B------:R-:W-:Y:S01]  /*5350*/  @P3 LOP3.LUT P2, RZ, R9, 0xff000000, RZ, 0xc0, !PT ;  /* 0xff00000009ff3812 */ /* 0x000fe2000784c0ff */
[----:B0-----:R-:W-:-:S05]  /*5360*/  IMAD.WIDE.U32 R218, R2, R223, c[0x0][0x248] ;  /* 0x0000920002da7625 */ /* 0x001fca00078e00df */
[----:B------:R0:W-:Y:S02]  /*5370*/  STG.E.128 [R218.64], R212 ;  /* 0x000000d4da007986 */ /* 0x0001e4000c101d04 */
[----:B0-----:R-:W-:-:S04]  /*5380*/  @P3 FSEL R212, R217, RZ, P2 ;  /* 0x000000ffd9d43208 */ /* 0x001fc80001000000 */
[----:B------:R-:W-:-:S04]  /*5390*/  @P3 F2FP.BF16.PACK_AB R212, RZ, R212 ;  /* 0x000000d4ffd4323e */ /* 0x000fc800000010ff */
[----:B------:R-:W-:Y:S02]  /*53a0*/  @P3 PRMT R127, R127, 0x5410, R212 ;  /* 0x000054107f7f3816 */ /* 0x000fe400000000d4 */
[----:B------:R-:W-:-:S04]  /*53b0*/  @P3 LEA R212, P2, R2, c[0x0][0x250], 0x4 ;  /* 0x0000940002d43a11 */ /* 0x000fc800078420ff */
[----:B------:R-:W-:-:S05]  /*53c0*/  @P3 LEA.HI.X R213, R2, c[0x0][0x254], RZ, 0x4, P2 ;  /* 0x0000950002d53a11 */ /* 0x000fca00010f24ff */
[----:B------:R0:W-:Y:S01]  /*53d0*/  @P3 STG.E.128 [R212.64], R124 ;  /* 0x0000007cd4003986 */ /* 0x0001e2000c101d04 */
[----:B------:R-:W-:-:S03]  /*53e0*/  IADD3 R2, R2, 0x20, RZ ;  /* 0x0000002002027810 */ /* 0x000fc60007ffe0ff */
.L_x_111:
[----:B------:R-:W-:Y:S05]  /*53f0*/  BSYNC B1 ;  /* 0x0000000000017941 */ /* 0x000fea0003800000 */
.L_x_110:
[----:B------:R-:W-:Y:S01]  /*5400*/  ISETP.GE.U32.AND P2, PT, R226, 0x40, PT ;  /* 0x00000040e200780c */ /* 0x000fe20003f46070 */
[----:B------:R-:W-:-:S12]  /*5410*/  BSSY B1, `(.L_x_112) ;  /* 0x0000097000017945 */ /* 0x000fd80003800000 */
[----:B------:R-:W-:Y:S05]  /*5420*/  @!P2 BRA `(.L_x_113) ;  /* 0x000009500000a947 */ /* 0x000fea0003800000 */
[----:B0-----:R-:W3:Y:S04]  /*5430*/  LDL R212, [R1+0x3c] ;  /* 0x00003c0001d47983 */ /* 0x001ee80000100800 */
        /* <DEDUP_REMOVED lines=9> */
[----:B------:R-:W-:-:S03]  /*54d0*/  ISETP.NE.U32.AND P3, PT, RZ, c[0x0][0x250], PT ;  /* 0x00009400ff007a0c */ /* 0x000fc60003f65070 */
[----:B------:R-:W2:Y:S01]  /*54e0*/  LDL R222, [R1+0xa0] ;  /* 0x0000a00001de7983 */ /* 0x000ea20000100800 */
[----:B------:R-:W-:-:S03]  /*54f0*/  ISETP.NE.AND.EX P3, PT, RZ, c[0x0][0x254], PT, P3 ;  /* 0x00009500ff007a0c */ /* 0x000fc60003f65330 */
[----:B------:R-:W2:Y:S04]  /*5500*/  LDL R225, [R1+0x8c] ;  /* 0x00008c0001e17983 */ /* 0x000ea80000100800 */
[----:B-----5:R-:W2:Y:S06]  /*5510*/  LDL R228, [R1+0x24] ;  /* 0x0000240001e47983 */ /* 0x020eac0000100800 */
[----:B------:R-:W-:Y:S01]  /*5520*/  @P3 LOP3.LUT P5, RZ, R12, 0xff0000, RZ, 0xc0, !PT ;  /* 0x00ff00000cff3812 */ /* 0x000fe200078ac0ff */
[----:B---3--:R-:W-:-:S04]  /*5530*/  FFMA.FTZ R212, R212, R216, R214 ;  /* 0x000000d8d4d47223 */ /* 0x008fc800000100d6 */
[----:B----4-:R-:W-:-:S04]  /*5540*/  FADD.FTZ R212, R213, -R212 ;  /* 0x800000d4d5d47221 */ /* 0x010fc80000010000 */
[----:B------:R-:W-:Y:S01]  /*5550*/  FMUL.FTZ R215, R0, R212 ;  /* 0x000000d400d77220 */ /* 0x000fe20000410000 */
[----:B------:R-:W-:-:S05]  /*5560*/  @P2 PRMT R212, RZ, 0x5410, R192 ;  /* 0x00005410ffd42816 */ /* 0x000fca00000000c0 */
[----:B------:R-:W-:Y:S01]  /*5570*/  @P2 FADD.FTZ R215, R215, R212 ;  /* 0x000000d4d7d72221 */ /* 0x000fe20000010000 */
[----:B------:R-:W-:-:S04]  /*5580*/  @P3 MOV R212, R12 ;  /* 0x0000000c00d43202 */ /* 0x000fc80000000f00 */
[----:B------:R-:W-:Y:S01]  /*5590*/  @P3 LOP3.LUT P4, RZ, R212, 0xff, RZ, 0xc0, !PT ;  /* 0x000000ffd4ff3812 */ /* 0x000fe2000788c0ff */
[----:B--2---:R-:W-:-:S04]  /*55a0*/  FFMA.FTZ R212, R221, R216, R214 ;  /* 0x000000d8ddd47223 */ /* 0x004fc800000100d6 */
[----:B------:R-:W-:Y:S01]  /*55b0*/  FADD.FTZ R212, R217, -R212 ;  /* 0x800000d4d9d47221 */ /* 0x000fe20000010000 */
        /* <DEDUP_REMOVED lines=69> */
[----:B------:R-:W-:Y:S01]  /*5a10*/  @P3 PRMT R126, R126, 0x5410, R212 ;  /* 0x000054107e7e3816 */ /* 0x000fe200000000d4 */
[----:B------:R-:W-:-:S05]  /*5a20*/  IMAD.MOV.U32 R212, RZ, RZ, R14 ;  /* 0x000000ffffd47224 */ /* 0x000fca00078e000e */
        /* <DEDUP_REMOVED lines=34> */
[----:B------:R-:W-:Y:S01]  /*5c50*/  ISETP.NE.U32.AND P2, PT, RZ, c[0x0][0x258], PT ;  /* 0x00009600ff007a0c */ /* 0x000fe20003f45070 */
[----:B------:R-:W-:-:S03]  /*5c60*/  HFMA2.MMA R223, -RZ, RZ, 0, 9.5367431640625e-07 ;  /* 0x00000010ffdf7435 */ /* 0x000fc600000001ff */
[----:B------:R-:W-:Y:S02]  /*5c70*/  ISETP.NE.AND.EX P2, PT, RZ, c[0x0][0x25c], PT, P2 ;  /* 0x00009700ff007a0c */ /* 0x000fe40003f45320 */
        /* <DEDUP_REMOVED lines=16> */
.L_x_113:
[----:B------:R-:W-:Y:S05]  /*5d80*/  BSYNC B1 ;  /* 0x0000000000017941 */ /* 0x000fea0003800000 */
.L_x_112:
[----:B------:R-:W-:Y:S01]  /*5d90*/  BSSY B1, `(.L_x_114) ;  /* 0x0000097000017945 */ /* 0x000fe20003800000 */
[----:B------:R-:W-:Y:S05]  /*5da0*/  @!P0 BRA `(.L_x_115) ;  /* 0x0000095000008947 */ /* 0x000fea0003800000 */
[----:B0-----:R-:W3:Y:S04]  /*5db0*/  LDL R212, [R1+0x38] ;  /* 0x0000380001d47983 */ /* 0x001ee80000100800 */
[----:B------:R-:W4:Y:S04]  /*5dc0*/  LDL R213, [R1+0xd8] ;  /* 0x0000d80001d57983 */ /* 0x000f280000100800 */
[----:B--2---:R-:W2:Y:S04]  /*5dd0*/  LDL R221, [R1+0x4] ;  /* 0x0000040001dd7983 */ /* 0x004ea80000100800 */
[----:B------:R-:W2:Y:S01]  /*5de0*/  LDL R217, [R1+0xc4] ;  /* 0x0000c40001d97983 */ /* 0x000ea20000100800 */
[----:B------:R-:W-:-:S02]  /*5df0*/  ISETP.NE.AND P3, PT, R224, RZ, PT ;  /* 0x000000ffe000720c */ /* 0x000fc40003f65270 */
[----:B------:R-:W-:Y:S01]  /*5e00*/  ISETP.NE.U32.AND P2, PT, RZ, c[0x0][0x218], PT ;  /* 0x00008600ff007a0c */ /* 0x000fe20003f45070 */
[----:B------:R-:W2:Y:S01]  /*5e10*/  LDL R219, [R1] ;  /* 0x0000000001db7983 */ /* 0x000ea20000100800 */
        /* <DEDUP_REMOVED lines=13> */
[----:B------:R-:W-:Y:S02]  /*5ef0*/  @P2 FADD.FTZ R215, R215, R212 ;  /* 0x000000d4d7d72221 */ /* 0x000fe40000010000 */
[----:B------:R-:W-:-:S05]  /*5f00*/  @P3 IMAD.MOV.U32 R212, RZ, RZ, R16 ;  /* 0x000000ffffd43224 */ /* 0x000fca00078e0010 */
        /* <DEDUP_REMOVED lines=127> */
.L_x_115:
[----:B------:R-:W-:Y:S05]  /*6700*/  BSYNC B1 ;  /* 0x0000000000017941 */ /* 0x000fea0003800000 */
.L_x_114:
        /* <DEDUP_REMOVED lines=13> */
[----:B-----5:R-:W2:Y:S01]  /*67e0*/  LDL R228, [R1+0x1c] ;  /* 0x00001c0001e47983 */ /* 0x020ea20000100800 */
[----:B------:R-:W-:Y:S01]  /*67f0*/  ISETP.NE.AND.EX P3, PT, RZ, c[0x0][0x254], PT, P3 ;  /* 0x00009500ff007a0c */ /* 0x000fe20003f65330 */
[----:B------:R-:W-:-:S12]  /*6800*/  FFMA.FTZ R219, R251, R216, R214 ;  /* 0x000000d8fbdb7223 */ /* 0x000fd800000100d6 */
[----:B------:R-:W-:Y:S01]  /*6810*/  @P3 LOP3.LUT P5, RZ, R20, 0xff0000, RZ, 0xc0, !PT ;  /* 0x00ff000014ff3812 */ /* 0x000fe200078ac0ff */
[----:B---3--:R-:W-:-:S04]  /*6820*/  FFMA.FTZ R212, R212, R216, R214 ;  /* 0x000000d8d4d47223 */ /* 0x008fc800000100d6 */
[----:B----4-:R-:W-:-:S04]  /*6830*/  FADD.FTZ R212, R213, -R212 ;  /* 0x800000d4d5d47221 */ /* 0x010fc80000010000 */
[----:B------:R-:W-:Y:S01]  /*6840*/  FMUL.FTZ R215, R0, R212 ;  /* 0x000000d400d77220 */ /* 0x000fe20000410000 */
[----:B------:R-:W-:-:S05]  /*6850*/  @P2 PRMT R212, RZ, 0x5410, R204 ;  /* 0x00005410ffd42816 */ /* 0x000fca00000000cc */
[----:B------:R-:W-:Y:S01]  /*6860*/  @P2 FADD.FTZ R215, R215, R212 ;  /* 0x000000d4d7d72221 */ /* 0x000fe20000010000 */
[----:B------:R-:W-:-:S03]  /*6870*/  @P3 MOV R212, R20 ;  /* 0x0000001400d43202 */ /* 0x000fc60000000f00 */
[----:B------:R-:W-:Y:S01]  /*6880*/  FMUL.FTZ R220, R215, c[0x0][0x1e8] ;  /* 0x00007a00d7dc7a20 */ /* 0x000fe20000410000 */
[----:B------:R-:W-:Y:S01]  /*6890*/  @P3 LOP3.LUT P4, RZ, R212, 0xff, RZ, 0xc0, !PT ;  /* 0x000000ffd4ff3812 */ /* 0x000fe2000788c0ff */
[----:B------:R-:W-:-:S03]  /*68a0*/  FFMA.FTZ R212, R252, R216, R214 ;  /* 0x000000d8fcd47223 */ /* 0x000fc600000100d6 */
[----:B------:R-:W-:Y:S01]  /*68b0*/  @P3 FSEL R213, R220, RZ, P4 ;  /* 0x000000ffdcd53208 */ /* 0x000fe20002000000 */
[----:B--2---:R-:W-:Y:S01]  /*68c0*/  FADD.FTZ R212, R217, -R212 ;  /* 0x800000d4d9d47221 */ /* 0x004fe20000010000 */
[----:B------:R-:W-:-:S03]  /*68d0*/  @P2 PRMT R217, RZ, 0x7610, R204 ;  /* 0x00007610ffd92816 */ /* 0x000fc600000000cc */
[----:B------:R-:W-:-:S04]  /*68e0*/  FMUL.FTZ R212, R0, R212 ;  /* 0x000000d400d47220 */ /* 0x000fc80000410000 */
[----:B------:R-:W-:Y:S01]  /*68f0*/  @P2 FADD.FTZ R212, R212, R217 ;  /* 0x000000d9d4d42221 */ /* 0x000fe20000010000 */
[----:B------:R-:W-:-:S03]  /*6900*/  @P3 LOP3.LUT P4, RZ, R20, 0xff00, RZ, 0xc0, !PT ;  /* 0x0000ff0014ff3812 */ /* 0x000fc6000788c0ff */
[----:B------:R-:W-:-:S05]  /*6910*/  FMUL.FTZ R217, R212, c[0x0][0x1e8] ;  /* 0x00007a00d4d97a20 */ /* 0x000fca0000410000 */
[----:B------:R-:W-:Y:S02]  /*6920*/  @P3 FSEL R223, R217, RZ, P4 ;  /* 0x000000ffd9df3208 */ /* 0x000fe40002000000 */
[----:B------:R-:W-:-:S04]  /*6930*/  ISETP.NE.U32.AND P4, PT, RZ, c[0x0][0x258], PT ;  /* 0x00009600ff007a0c */ /* 0x000fc80003f85070 */
[----:B------:R-:W-:Y:S01]  /*6940*/  ISETP.NE.AND.EX P4, PT, RZ, c[0x0][0x25c], PT, P4 ;  /* 0x00009700ff007a0c */ /* 0x000fe20003f85340 */
[----:B------:R-:W-:Y:S01]  /*6950*/  FADD.FTZ R219, R218, -R219 ;  /* 0x800000dbdadb7221 */ /* 0x000fe20000010000 */
[----:B------:R-:W-:-:S03]  /*6960*/  @P2 PRMT R218, RZ, 0x5410, R205 ;  /* 0x00005410ffda2816 */ /* 0x000fc600000000cd */
[----:B------:R-:W-:-:S08]  /*6970*/  FMUL.FTZ R219, R0, R219 ;  /* 0x000000db00db7220 */ /* 0x000fd00000410000 */
        /* <DEDUP_REMOVED lines=110> */
.L_x_117:
[----:B------:R-:W-:Y:S05]  /*7060*/  BSYNC B1 ;  /* 0x0000000000017941 */ /* 0x000fea0003800000 */
.L_x_116:
[----:B------:R-:W-:Y:S01]  /*7070*/  ISETP.GE.U32.AND P2, PT, R226, 0xa0, PT ;  /* 0x000000a0e200780c */ /* 0x000fe20003f46070 */
[----:B------:R-:W-:-:S12]  /*7080*/  BSSY B1, `(.L_x_118) ;  /* 0x0000095000017945 */ /* 0x000fd80003800000 */
[----:B------:R-:W-:Y:S05]  /*7090*/  @!P2 BRA `(.L_x_119) ;  /* 0x000009300000a947 */ /* 0x000fea0003800000 */
[----:B------:R-:W3:Y:S04]  /*70a0*/  LDL R218, [R1+0x30] ;  /* 0x0000300001da7983 */ /* 0x000ee80000100800 */
[----:B0-----:R-:W4:Y:S04]  /*70b0*/  LDL R213, [R1+0xd0] ;  /* 0x0000d00001d57983 */ /* 0x001f280000100800 */
[----:B--2---:R-:W2:Y:S04]  /*70c0*/  LDL R215, [R1+0x14] ;  /* 0x0000140001d77983 */ /* 0x004ea80000100800 */
[----:B------:R-:W2:Y:S04]  /*70d0*/  LDL R214, [R1+0xbc] ;  /* 0x0000bc0001d67983 */ /* 0x000ea80000100800 */
[----:B------:R-:W2:Y:S01]  /*70e0*/  LDL R219, [R1+0xa8] ;  /* 0x0000a80001db7983 */ /* 0x000ea20000100800 */
[----:B------:R-:W-:-:S02]  /*70f0*/  ISETP.NE.U32.AND P3, PT, RZ, c[0x0][0x218], PT ;  /* 0x00008600ff007a0c */ /* 0x000fc40003f65070 */
[----:B------:R-:W-:Y:S01]  /*7100*/  ISETP.NE.AND P2, PT, R224, RZ, PT ;  /* 0x000000ffe000720c */ /* 0x000fe20003f45270 */
[----:B------:R-:W2:Y:S01]  /*7110*/  LDL R217, [R1+0x94] ;  /* 0x0000940001d97983 */ /* 0x000ea20000100800 */
[----:B------:R-:W-:Y:S02]  /*7120*/  ISETP.NE.AND.EX P3, PT, RZ, c[0x0][0x21c], PT, P3 ;  /* 0x00008700ff007a0c */ /* 0x000fe40003f65330 */
[----:B------:R-:W-:Y:S01]  /*7130*/  FSEL R212, R3, RZ, !P2 ;  /* 0x000000ff03d47208 */ /* 0x000fe20005000000 */
[----:B------:R-:W2:Y:S04]  /*7140*/  LDL R224, [R1+0x18] ;  /* 0x0000180001e07983 */ /* 0x000ea80000100800 */
[----:B------:R-:W2:Y:S04]  /*7150*/  LDL R220, [R1+0x58] ;  /* 0x0000580001dc7983 */ /* 0x000ea80000100800 */
[----:B------:R-:W2:Y:S01]  /*7160*/  LDL R223, [R1+0x40] ;  /* 0x0000400001df7983 */ /* 0x000ea20000100800 */
[----:B---3--:R-:W-:-:S03]  /*7170*/  FFMA.FTZ R3, R218, R216, R212 ;  /* 0x000000d8da037223 */ /* 0x008fc600000100d4 */
[----:B------:R-:W3:Y:S01]  /*7180*/  LDL R218, [R1+0x80] ;  /* 0x0000800001da7983 */ /* 0x000ee20000100800 */
[----:B----4-:R-:W-:Y:S01]  /*7190*/  FADD.FTZ R3, R213, -R3 ;  /* 0x80000003d5037221 */ /* 0x010fe20000010000 */
[----:B-----5:R-:W-:-:S03]  /*71a0*/  @P3 PRMT R213, RZ, 0x5410, R208 ;  /* 0x00005410ffd53816 */ /* 0x020fc600000000d0 */
[----:B------:R-:W-:-:S04]  /*71b0*/  FMUL.FTZ R3, R0, R3 ;  /* 0x0000000300037220 */ /* 0x000fc80000410000 */
[----:B------:R-:W-:Y:S02]  /*71c0*/  @P3 FADD.FTZ R3, R3, R213 ;  /* 0x000000d503033221 */ /* 0x000fe40000010000 */
[----:B------:R-:W-:Y:S02]  /*71d0*/  IMAD.MOV.U32 R213, RZ, RZ, R4 ;  /* 0x000000ffffd57224 */ /* 0x000fe400078e0004 */
[----:B------:R-:W-:-:S03]  /*71e0*/  FMUL.FTZ R221, R3, c[0x0][0x1e8] ;  /* 0x00007a0003dd7a20 */ /* 0x000fc60000410000 */
[----:B------:R-:W-:-:S04]  /*71f0*/  LOP3.LUT P2, RZ, R213, 0xff, RZ, 0xc0, !PT ;  /* 0x000000ffd5ff7812 */ /* 0x000fc8000784c0ff */
[----:B------:R-:W-:Y:S02]  /*7200*/  FSEL R222, R221, RZ, P2 ;  /* 0x000000ffddde7208 */ /* 0x000fe40001000000 */
[----:B------:R-:W-:-:S04]  /*7210*/  ISETP.NE.U32.AND P2, PT, RZ, c[0x0][0x250], PT ;  /* 0x00009400ff007a0c */ /* 0x000fc80003f45070 */
[----:B------:R-:W-:-:S13]  /*7220*/  ISETP.NE.AND.EX P2, PT, RZ, c[0x0][0x254], PT, P2 ;  /* 0x00009500ff007a0c */ /* 0x000fda0003f45320 */
[----:B------:R-:W-:-:S04]  /*7230*/  @P2 MOV R213, R6 ;  /* 0x0000000600d52202 */ /* 0x000fc80000000f00 */
[----:B------:R-:W-:Y:S01]  /*7240*/  @P2 LOP3.LUT P4, RZ, R213, 0xff, RZ, 0xc0, !PT ;  /* 0x000000ffd5ff2812 */ /* 0x000fe2000788c0ff */
[----:B--2---:R-:W-:-:S03]  /*7250*/  FFMA.FTZ R213, R215, R216, R212 ;  /* 0x000000d8d7d57223 */ /* 0x004fc600000100d4 */
[----:B------:R-:W-:Y:S01]  /*7260*/  @P2 FSEL R221, R221, RZ, P4 ;  /* 0x000000ffdddd2208 */ /* 0x000fe20002000000 */
[----:B------:R-:W-:Y:S01]  /*7270*/  FADD.FTZ R213, R214, -R213 ;  /* 0x800000d5d6d57221 */ /* 0x000fe20000010000 */
[----:B------:R-:W-:-:S03]  /*7280*/  @P3 PRMT R214, RZ, 0x7610, R208 ;  /* 0x00007610ffd63816 */ /* 0x000fc600000000d0 */
[----:B------:R-:W-:-:S04]  /*7290*/  FMUL.FTZ R213, R0, R213 ;  /* 0x000000d500d57220 */ /* 0x000fc80000410000 */
[----:B------:R-:W-:Y:S02]  /*72a0*/  @P3 FADD.FTZ R213, R213, R214 ;  /* 0x000000d6d5d53221 */ /* 0x000fe40000010000 */
[----:B------:R-:W-:-:S04]  /*72b0*/  FFMA.FTZ R214, R250, R216, R212 ;  /* 0x000000d8fad67223 */ /* 0x000fc800000100d4 */
[----:B------:R-:W-:Y:S02]  /*72c0*/  FADD.FTZ R214, R219, -R214 ;  /* 0x800000d6dbd67221 */ /* 0x000fe40000010000 */
[----:B------:R-:W2:Y:S01]  /*72d0*/  LDL R219, [R1+0x6c] ;  /* 0x00006c0001db7983 */ /* 0x000ea20000100800 */
[----:B------:R-:W-:Y:S02]  /*72e0*/  FFMA.FTZ R215, R239, R216, R212 ;  /* 0x000000d8efd77223 */ /* 0x000fe400000100d4 */
[----:B------:R-:W-:Y:S02]  /*72f0*/  FMUL.FTZ R214, R0, R214 ;  /* 0x000000d600d67220 */ /* 0x000fe40000410000 */
[----:B------:R-:W-:Y:S01]  /*7300*/  FADD.FTZ R215, R217, -R215 ;  /* 0x800000d7d9d77221 */ /* 0x000fe20000010000 */
[----:B------:R-:W-:-:S03]  /*7310*/  @P3 PRMT R217, RZ, 0x5410, R209 ;  /* 0x00005410ffd93816 */ /* 0x000fc600000000d1 */
[----:B------:R-:W-:Y:S02]  /*7320*/  FMUL.FTZ R215, R0, R215 ;  /* 0x000000d700d77220 */ /* 0x000fe40000410000 */
[----:B------:R-:W-:Y:S01]  /*7330*/  @P3 FADD.FTZ R214, R214, R217 ;  /* 0x000000d9d6d63221 */ /* 0x000fe20000010000 */
[----:B------:R-:W-:-:S05]  /*7340*/  @P3 PRMT R217, RZ, 0x7610, R209 ;  /* 0x00007610ffd93816 */ /* 0x000fca00000000d1 */
[----:B------:R-:W-:Y:S02]  /*7350*/  @P3 FADD.FTZ R215, R215, R217 ;  /* 0x000000d9d7d73221 */ /* 0x000fe40000010000 */
[----:B------:R-:W-:Y:S01]  /*7360*/  FFMA.FTZ R217, R238, R216, R212 ;  /* 0x000000d8eed97223 */ /* 0x000fe200000100d4 */
[----:B------:R-:W-:Y:S02]  /*7370*/  LOP3.LUT P4, RZ, R4, 0xff00, RZ, 0xc0, !PT ;  /* 0x0000ff0004ff7812 */ /* 0x000fe4000788c0ff */
[----:B------:R-:W-:-:S04]  /*7380*/  @P2 F2FP.BF16.PACK_AB R221, RZ, R221 ;  /* 0x000000ddffdd223e */ /* 0x000fc800000010ff */
[----:B------:R-:W-:Y:S01]  /*7390*/  @P2 PRMT R124, R221, 0x7610, R124 ;  /* 0x00007610dd7c2816 */ /* 0x000fe2000000007c */
[----:B---3--:R-:W-:Y:S01]  /*73a0*/  FADD.FTZ R217, R218, -R217 ;  /* 0x800000d9dad97221 */ /* 0x008fe20000010000 */
[----:B------:R-:W-:-:S03]  /*73b0*/  @P3 PRMT R218, RZ, 0x5410, R210 ;  /* 0x00005410ffda3816 */ /* 0x000fc600000000d2 */
[----:B------:R-:W-:-:S04]  /*73c0*/  FMUL.FTZ R217, R0, R217 ;  /* 0x000000d900d97220 */ /* 0x000fc80000410000 */
[----:B------:R-:W-:Y:S02]  /*73d0*/  @P3 FADD.FTZ R217, R217, R218 ;  /* 0x000000dad9d93221 */ /* 0x000fe40000010000 */
[----:B------:R-:W-:-:S04]  /*73e0*/  FFMA.FTZ R218, R230, R216, R212 ;  /* 0x000000d8e6da7223 */ /* 0x000fc800000100d4 */
[----:B--2---:R-:W-:Y:S01]  /*73f0*/  FADD.FTZ R218, R219, -R218 ;  /* 0x800000dadbda7221 */ /* 0x004fe20000010000 */
[----:B------:R-:W-:-:S03]  /*7400*/  @P3 PRMT R219, RZ, 0x7610, R210 ;  /* 0x00007610ffdb3816 */ /* 0x000fc600000000d2 */
[----:B------:R-:W-:-:S04]  /*7410*/  FMUL.FTZ R218, R0, R218 ;  /* 0x000000da00da7220 */ /* 0x000fc80000410000 */
[----:B------:R-:W-:Y:S02]  /*7420*/  @P3 FADD.FTZ R218, R218, R219 ;  /* 0x000000dbdada3221 */ /* 0x000fe40000010000 */
[-CC-:B------:R-:W-:Y:S02]  /*7430*/  FFMA.FTZ R219, R229, R216.reuse, R212.reuse ;  /* 0x000000d8e5db7223 */ /* 0x180fe400000100d4 */
[----:B------:R-:W-:Y:S02]  /*7440*/  FFMA.FTZ R212, R224, R216, R212 ;  /* 0x000000d8e0d47223 */ /* 0x000fe400000100d4 */
[----:B------:R-:W-:Y:S02]  /*7450*/  FADD.FTZ R219, R220, -R219 ;  /* 0x800000dbdcdb7221 */ /* 0x000fe40000010000 */
[----:B------:R-:W-:Y:S02]  /*7460*/  FADD.FTZ R212, R223, -R212 ;  /* 0x800000d4dfd47221 */ /* 0x000fe40000010000 */
[----:B------:R-:W-:-:S02]  /*7470*/  FMUL.FTZ R219, R0, R219 ;  /* 0x000000db00db7220 */ /* 0x000fc40000410000 */
[----:B------:R-:W-:Y:S01]  /*7480*/  FMUL.FTZ R212, R0, R212 ;  /* 0x000000d400d47220 */ /* 0x000fe20000410000 */
[--C-:B------:R-:W-:Y:S02]  /*7490*/  @P3 PRMT R0, RZ, 0x7610, R211.reuse ;  /* 0x00007610ff003816 */ /* 0x100fe400000000d3 */
[----:B------:R-:W-:-:S03]  /*74a0*/  @P3 PRMT R220, RZ, 0x5410, R211 ;  /* 0x00005410ffdc3816 */ /* 0x000fc600000000d3 */
[----:B------:R-:W-:Y:S02]  /*74b0*/  @P3 FADD.FTZ R212, R212, R0 ;  /* 0x00000000d4d43221 */ /* 0x000fe40000010000 */
[----:B------:R-:W-:Y:S02]  /*74c0*/  FMUL.FTZ R0, R213, c[0x0][0x1e8] ;  /* 0x00007a00d5007a20 */ /* 0x000fe40000410000 */
[----:B------:R-:W-:-:S03]  /*74d0*/  @P3 FADD.FTZ R219, R219, R220 ;  /* 0x000000dcdbdb3221 */ /* 0x000fc60000010000 */
[----:B------:R-:W-:Y:S02]  /*74e0*/  FSEL R220, R0, RZ, P4 ;  /* 0x000000ff00dc7208 */ /* 0x000fe40002000000 */
[----:B------:R-:W-:-:S04]  /*74f0*/  @P2 LOP3.LUT P4, RZ, R6, 0xff00, RZ, 0xc0, !PT ;  /* 0x0000ff0006ff2812 */ /* 0x000fc8000788c0ff */
[----:B------:R-:W-:-:S04]  /*7500*/  @P2 FSEL R0, R0, RZ, P4 ;  /* 0x000000ff00002208 */ /* 0x000fc80002000000 */
[----:B------:R-:W-:Y:S02]  /*7510*/  @P2 F2FP.BF16.PACK_AB R0, RZ, R0 ;  /* 0x00000000ff00223e */ /* 0x000fe400000010ff */
[----:B------:R-:W-:Y:S02]  /*7520*/  LOP3.LUT P4, RZ, R4, 0xff0000, RZ, 0xc0, !PT ;  /* 0x00ff000004ff7812 */ /* 0x000fe4000788c0ff */
[----:B------:R-:W-:Y:S01]  /*7530*/  @P2 PRMT R124, R124, 0x5410, R0 ;  /* 0x000054107c7c2816 */ /* 0x000fe20000000000 */
[----:B------:R-:W-:Y:S01]  /*7540*/  FMUL.FTZ R0, R214, c[0x0][0x1e8] ;  /* 0x00007a00d6007a20 */ /* 0x000fe20000410000 */
[----:B------:R-:W-:-:S04]  /*7550*/  ISETP.NE.U32.AND P3, PT, RZ, c[0x0][0x258], PT ;  /* 0x00009600ff007a0c */ /* 0x000fc80003f65070 */
[----:B------:R-:W-:Y:S02]  /*7560*/  FSEL R216, R0, RZ, P4 ;  /* 0x000000ff00d87208 */ /* 0x000fe40002000000 */
[----:B------:R-:W-:Y:S02]  /*7570*/  ISETP.NE.AND.EX P3, PT, RZ, c[0x0][0x25c], PT, P3 ;  /* 0x00009700ff007a0c */ /* 0x000fe40003f65330 */
[----:B------:R-:W-:-:S04]  /*7580*/  @P2 LOP3.LUT P4, RZ, R6, 0xff0000, RZ, 0xc0, !PT ;  /* 0x00ff000006ff2812 */ /* 0x000fc8000788c0ff */
[----:B------:R-:W-:-:S04]  /*7590*/  @P2 FSEL R0, R0, RZ, P4 ;  /* 0x000000ff00002208 */ /* 0x000fc80002000000 */
[----:B------:R-:W-:Y:S02]  /*75a0*/  @P2 F2FP.BF16.PACK_AB R0, RZ, R0 ;  /* 0x00000000ff00223e */ /* 0x000fe400000010ff */
[----:B------:R-:W-:Y:S02]  /*75b0*/  LOP3.LUT P4, RZ, R4, 0xff000000, RZ, 0xc0, !PT ;  /* 0xff00000004ff7812 */ /* 0x000fe4000788c0ff */
[----:B------:R-:W-:Y:S01]  /*75c0*/  @P2 PRMT R125, R0, 0x7610, R125 ;  /* 0x00007610007d2816 */ /* 0x000fe2000000007d */
[----:B------:R-:W-:Y:S01]  /*75d0*/  FMUL.FTZ R0, R215, c[0x0][0x1e8] ;  /* 0x00007a00d7007a20 */ /* 0x000fe20000410000 */
[----:B------:R-:W-:-:S04]  /*75e0*/  @P3 F2FP.BF16.PACK_AB R3, RZ, R3 ;  /* 0x00000003ff03323e */ /* 0x000fc800000010ff */
[----:B------:R-:W-:Y:S02]  /*75f0*/  @P3 PRMT R128, R3, 0x7610, R128 ;  /* 0x0000761003803816 */ /* 0x000fe40000000080 */
[----:B------:R-:W-:Y:S02]  /*7600*/  FSEL R3, R0, RZ, P4 ;  /* 0x000000ff00037208 */ /* 0x000fe40002000000 */
[----:B------:R-:W-:-:S04]  /*7610*/  @P2 LOP3.LUT P4, RZ, R6, 0xff000000, RZ, 0xc0, !PT ;  /* 0xff00000006ff2812 */ /* 0x000fc8000788c0ff */
[----:B------:R-:W-:-:S04]  /*7620*/  @P2 FSEL R0, R0, RZ, P4 ;  /* 0x000000ff00002208 */ /* 0x000fc80002000000 */
[----:B------:R-:W-:Y:S02]  /*7630*/  @P2 F2FP.BF16.PACK_AB R0, RZ, R0 ;  /* 0x00000000ff00223e */ /* 0x000fe400000010ff */
[----:B------:R-:W-:Y:S02]  /*7640*/  @P3 F2FP.BF16.PACK_AB R214, RZ, R214 ;  /* 0x000000d6ffd6323e */ /* 0x000fe400000010ff */
[----:B------:R-:W-:Y:S01]  /*7650*/  @P2 PRMT R125, R125, 0x5410, R0 ;  /* 0x000054107d7d2816 */ /* 0x000fe20000000000 */
[----:B------:R-:W-:Y:S01]  /*7660*/  FMUL.FTZ R0, R217, c[0x0][0x1e8] ;  /* 0x00007a00d9007a20 */ /* 0x000fe20000410000 */
[----:B------:R-:W-:Y:S02]  /*7670*/  LOP3.LUT P4, RZ, R5, 0xff, RZ, 0xc0, !PT ;  /* 0x000000ff05ff7812 */ /* 0x000fe4000788c0ff */
[----:B------:R-:W-:Y:S02]  /*7680*/  @P3 PRMT R129, R214, 0x7610, R129 ;  /* 0x00007610d6813816 */ /* 0x000fe40000000081 */
[----:B------:R-:W-:-:S02]  /*7690*/  FSEL R214, R0, RZ, P4 ;  /* 0x000000ff00d67208 */ /* 0x000fc40002000000 */
        /* <DEDUP_REMOVED lines=15> */
[----:B------:R-:W-:Y:S02]  /*7790*/  @P3 F2FP.BF16.PACK_AB R219, RZ, R219 ;  /* 0x000000dbffdb323e */ /* 0x000fe400000010ff */
[----:B------:R-:W-:Y:S02]  /*77a0*/  @P3 PRMT R130, R217, 0x7610, R130 ;  /* 0x00007610d9823816 */ /* 0x000fe40000000082 */
[----:B------:R-:W-:-:S02]  /*77b0*/  @P3 F2FP.BF16.PACK_AB R218, RZ, R218 ;  /* 0x000000daffda323e */ /* 0x000fc400000010ff */
[----:B------:R-:W-:Y:S02]  /*77c0*/  @P3 F2FP.BF16.PACK_AB R215, RZ, R215 ;  /* 0x000000d7ffd7323e */ /* 0x000fe400000010ff */
[----:B------:R-:W-:Y:S02]  /*77d0*/  @P3 PRMT R131, R219, 0x7610, R131 ;  /* 0x00007610db833816 */ /* 0x000fe40000000083 */
[----:B------:R-:W-:Y:S02]  /*77e0*/  @P3 F2FP.BF16.PACK_AB R217, RZ, R212 ;  /* 0x000000d4ffd9323e */ /* 0x000fe400000010ff */
[----:B------:R-:W-:Y:S01]  /*77f0*/  @P3 PRMT R130, R130, 0x5410, R218 ;  /* 0x0000541082823816 */ /* 0x000fe200000000da */
[----:B------:R-:W-:Y:S01]  /*7800*/  FMUL.FTZ R218, R212, c[0x0][0x1e8] ;  /* 0x00007a00d4da7a20 */ /* 0x000fe20000410000 */
[----:B------:R-:W-:Y:S02]  /*7810*/  @P3 PRMT R129, R129, 0x5410, R215 ;  /* 0x0000541081813816 */ /* 0x000fe400000000d7 */
[----:B------:R-:W-:-:S02]  /*7820*/  @P3 PRMT R131, R131, 0x5410, R217 ;  /* 0x0000541083833816 */ /* 0x000fc400000000d9 */
[----:B------:R-:W-:-:S04]  /*7830*/  LOP3.LUT P3, RZ, R5, 0xff000000, RZ, 0xc0, !PT ;  /* 0xff00000005ff7812 */ /* 0x000fc8000786c0ff */
[----:B------:R-:W-:Y:S02]  /*7840*/  FSEL R217, R218, RZ, P3 ;  /* 0x000000ffdad97208 */ /* 0x000fe40001800000 */
[----:B------:R-:W-:-:S04]  /*7850*/  ISETP.NE.U32.AND P3, PT, RZ, c[0x0][0x258], PT ;  /* 0x00009600ff007a0c */ /* 0x000fc80003f65070 */
[----:B------:R-:W-:Y:S01]  /*7860*/  ISETP.NE.AND.EX P3, PT, RZ, c[0x0][0x25c], PT, P3 ;  /* 0x00009700ff007a0c */ /* 0x000fe20003f65330 */
[----:B------:R-:W-:Y:S01]  /*7870*/  IMAD.MOV.U32 R219, RZ, RZ, 0x10 ;  /* 0x00000010ffdb7424 */ /* 0x000fe200078e00ff */
[----:B------:R-:W-:Y:S02]  /*7880*/  F2FP.BF16.PACK_AB R214, R213, R214 ;  /* 0x000000d6d5d6723e */ /* 0x000fe400000010ff */
[----:B------:R-:W-:-:S09]  /*7890*/  LOP3.LUT P4, RZ, R5, 0xff0000, RZ, 0xc0, !PT ;  /* 0x00ff000005ff7812 */ /* 0x000fd2000788c0ff */
[----:B------:R-:W-:Y:S01]  /*78a0*/  @P3 IMAD.WIDE.U32 R212, R2, R219, c[0x0][0x258] ;  /* 0x0000960002d43625 */ /* 0x000fe200078e00db */
[----:B------:R-:W-:-:S04]  /*78b0*/  FSEL R215, R0, RZ, P4 ;  /* 0x000000ff00d77208 */ /* 0x000fc80002000000 */
[----:B------:R0:W-:Y:S01]  /*78c0*/  @P3 STG.E.128 [R212.64], R128 ;  /* 0x00000080d4003986 */ /* 0x0001e2000c101d04 */
[----:B------:R-:W-:Y:S02]  /*78d0*/  @P2 LOP3.LUT P3, RZ, R7, 0xff0000, RZ, 0xc0, !PT ;  /* 0x00ff000007ff2812 */ /* 0x000fe4000786c0ff */
[----:B------:R-:W-:Y:S02]  /*78e0*/  F2FP.BF16.PACK_AB R215, R217, R215 ;  /* 0x000000d7d9d7723e */ /* 0x000fe400000010ff */
[----:B------:R-:W-:Y:S02]  /*78f0*/  @P2 FSEL R0, R0, RZ, P3 ;  /* 0x000000ff00002208 */ /* 0x000fe40001800000 */
[----:B------:R-:W-:Y:S02]  /*7900*/  @P2 LOP3.LUT P3, RZ, R7, 0xff000000, RZ, 0xc0, !PT ;  /* 0xff00000007ff2812 */ /* 0x000fe4000786c0ff */
[----:B------:R-:W-:Y:S02]  /*7910*/  @P2 F2FP.BF16.PACK_AB R0, RZ, R0 ;  /* 0x00000000ff00223e */ /* 0x000fe400000010ff */
[----:B0-----:R-:W-:Y:S01]  /*7920*/  F2FP.BF16.PACK_AB R213, R3, R216 ;  /* 0x000000d803d5723e */ /* 0x001fe200000010ff */
[----:B------:R-:W-:Y:S01]  /*7930*/  IMAD.WIDE.U32 R216, R2, R219, c[0x0][0x248] ;  /* 0x0000920002d87625 */ /* 0x000fe200078e00db */
[----:B------:R-:W-:-:S02]  /*7940*/  F2FP.BF16.PACK_AB R212, R220, R222 ;  /* 0x000000dedcd4723e */ /* 0x000fc400000010ff */
[----:B------:R-:W-:Y:S02]  /*7950*/  @P2 FSEL R3, R218, RZ, P3 ;  /* 0x000000ffda032208 */ /* 0x000fe40001800000 */
[----:B------:R-:W-:Y:S01]  /*7960*/  @P2 PRMT R127, R0, 0x7610, R127 ;  /* 0x00007610007f2816 */ /* 0x000fe2000000007f */
[----:B------:R0:W-:Y:S01]  /*7970*/  STG.E.128 [R216.64], R212 ;  /* 0x000000d4d8007986 */ /* 0x0001e2000c101d04 */
[----:B------:R-:W-:-:S04]  /*7980*/  @P2 F2FP.BF16.PACK_AB R3, RZ, R3 ;  /* 0x00000003ff03223e */ /* 0x000fc800000010ff */
[----:B------:R-:W-:Y:S02]  /*7990*/  @P2 PRMT R127, R127, 0x5410, R3 ;  /* 0x000054107f7f2816 */ /* 0x000fe40000000003 */
[----:B0-----:R-:W-:-:S04]  /*79a0*/  @P2 LEA R212, P3, R2, c[0x0][0x250], 0x4 ;  /* 0x0000940002d42a11 */ /* 0x001fc800078620ff */
[----:B------:R-:W-:-:S05]  /*79b0*/  @P2 LEA.HI.X R213, R2, c[0x0][0x254], RZ, 0x4, P3 ;  /* 0x0000950002d52a11 */ /* 0x000fca00018f24ff */
[----:B------:R0:W-:Y:S04]  /*79c0*/  @P2 STG.E.128 [R212.64], R124 ;  /* 0x0000007cd4002986 */ /* 0x0001e8000c101d04 */
.L_x_119:
[----:B------:R-:W-:Y:S05]  /*79d0*/  BSYNC B1 ;  /* 0x0000000000017941 */ /* 0x000fea0003800000 */
.L_x_118:
[----:B-----5:R-:W-:-:S05]  /*79e0*/  MOV R0, c[0x0][0x160] ;  /* 0x0000580000007a02 */ /* 0x020fca0000000f00 */
[----:B------:R-:W-:-:S05]  /*79f0*/  IMAD R227, R0, 0x4, R227 ;  /* 0x0000000400e37824 */ /* 0x000fca00078e02e3 */
[----:B------:R-:W-:-:S13]  /*7a00*/  ISETP.GE.AND P2, PT, R227, c[0x0][0x164], PT ;  /* 0x00005900e3007a0c */ /* 0x000fda0003f46270 */
[----:B0-2---:R-:W-:Y:S01]  /*7a10*/  @P2 CALL.REL.NOINC `(.L_x_97) ;  /* 0x0000001000002944 */ /* 0x005fe20003c00000 */
[----:B------:R-:W-:Y:S05]  /*7a20*/  BRA `(.L_x_120) ;  /* 0xffff980000007947 */ /* 0x000fea000383ffff */
.L_x_97:
[----:B------:R-:W-:Y:S05]  /*7a30*/  BSYNC B0 ;  /* 0x0000000000007941 */ /* 0x000fea0003800000 */
.L_x_96:
        /* <DEDUP_REMOVED lines=56> */
[----:B------:R-:W1:Y:S04]  /*7dc0*/  LDS R97, [R212.X4+0x3c00] ;  /* 0x003c0000d4617984 */ /* 0x000e680000004800 */
[----:B------:R-:W2:Y:S04]  /*7dd0*/  LDS R98, [R212.X4+0x3e00] ;  /* 0x003e0000d4627984 */ /* 0x000ea80000004800 */
        /* <DEDUP_REMOVED lines=10> */
[----:B-1----:R-:W-:-:S02]  /*7e80*/  FADD.FTZ R101, R94, R97 ;  /* 0x000000615e657221 */ /* 0x002fc40000010000 */
[----:B--2---:R-:W-:-:S03]  /*7e90*/  FADD.FTZ R103, R95, R98 ;  /* 0x000000625f677221 */ /* 0x004fc60000010000 */
        /* <DEDUP_REMOVED lines=28> */
[----:B---3--:R-:W-:Y:S02]  /*8060*/  FADD.FTZ R100, R100, R105 ;  /* 0x0000006964647221 */ /* 0x008fe40000010000 */
[----:B------:R-:W-:Y:S01]  /*8070*/  FADD.FTZ R105, R93, R92 ;  /* 0x0000005c5d697221 */ /* 0x000fe20000010000 */
        /* <DEDUP_REMOVED lines=32> */
[----:B---3--:R-:W-:-:S05]  /*8280*/  FADD.FTZ R107, R88, R107 ;  /* 0x0000006b586b7221 */ /* 0x008fca0000010000 */
[----:B------:R-:W1:Y:S01]  /*8290*/  S2R R102, SR_CTAID.X ;  /* 0x0000000000667919 */ /* 0x000e620000002500 */
[----:B0-----:R-:W-:Y:S01]  /*82a0*/  FADD.FTZ R125, R86, R125 ;  /* 0x0000007d567d7221 */ /* 0x001fe20000010000 */
[----:B------:R-:W-:Y:S02]  /*82b0*/  IADD3 R86, -R212, 0x7f, RZ ;  /* 0x0000007fd4567810 */ /* 0x000fe40007ffe1ff */
[----:B------:R-:W-:Y:S04]  /*82c0*/  STS.128 [R0], R148 ;  /* 0x0000009400007388 */ /* 0x000fe80000000c00 */
[----:B------:R-:W-:Y:S01]  /*82d0*/  STS.128 [R0+0x10], R152 ;  /* 0x0000109800007388 */ /* 0x000fe20000000c00 */
[----:B-1----:R-:W-:Y:S01]  /*82e0*/  IMAD R88, R102, c[0x0][0x168], RZ ;  /* 0x00005a0066587a24 */ /* 0x002fe200078e02ff */
[----:B------:R-:W-:-:S02]  /*82f0*/  IADD3 R102, R86, c[0x0][0x168], RZ ;  /* 0x00005a0056667a10 */ /* 0x000fc40007ffe0ff */
[----:B------:R-:W-:Y:S02]  /*8300*/  STS.128 [R0+0x400], R156 ;  /* 0x0004009c00007388 */ /* 0x000fe40000000c00 */
[----:B------:R-:W-:Y:S02]  /*8310*/  IADD3 R88, P0, R88, R212, RZ ;  /* 0x000000d458587210 */ /* 0x000fe40007f1e0ff */
[----:B------:R-:W-:Y:S01]  /*8320*/  STS.128 [R0+0x410], R160 ;  /* 0x000410a000007388 */ /* 0x000fe20000000c00 */
[C---:B------:R-:W-:Y:S02]  /*8330*/  LOP3.LUT P4, RZ, R102.reuse, 0xffffff80, RZ, 0xc0, !PT ;  /* 0xffffff8066ff7812 */ /* 0x040fe4000788c0ff */
[C---:B------:R-:W-:Y:S01]  /*8340*/  ISETP.GE.U32.AND P2, PT, R102.reuse, 0x100, PT ;  /* 0x000001006600780c */ /* 0x040fe20003f46070 */
[----:B------:R-:W-:Y:S01]  /*8350*/  STS.128 [R0+0x800], R196 ;  /* 0x000800c400007388 */ /* 0x000fe20000000c00 */
[C---:B------:R-:W-:Y:S02]  /*8360*/  ISETP.GE.U32.AND P3, PT, R102.reuse, 0x180, PT ;  /* 0x000001806600780c */ /* 0x040fe40003f66070 */
[----:B------:R-:W-:Y:S01]  /*8370*/  ISETP.GE.U32.AND P1, PT, R102, 0x200, PT ;  /* 0x000002006600780c */ /* 0x000fe20003f26070 */
        /* <DEDUP_REMOVED lines=44> */
[----:B------:R-:W0:Y:S01]  /*8640*/  LDS R157, [R212.X4+0x3e00] ;  /* 0x003e0000d49d7984 */ /* 0x000e220000004800 */
[----:B-1----:R-:W-:-:S03]  /*8650*/  FADD.FTZ R106, R106, R151 ;  /* 0x000000976a6a7221 */ /* 0x002fc60000010000 */
[----:B------:R-:W1:Y:S01]  /*8660*/  LDS R159, [R212.X4+0x4000] ;  /* 0x00400000d49f7984 */ /* 0x000e620000004800 */
        /* <DEDUP_REMOVED lines=10> */
[----:B0-----:R-:W-:Y:S02]  /*8710*/  FADD.FTZ R157, R106, R157 ;  /* 0x0000009d6a9d7221 */ /* 0x001fe40000010000 */
[----:B-1----:R-:W-:Y:S01]  /*8720*/  FADD.FTZ R159, R124, R159 ;  /* 0x0000009f7c9f7221 */ /* 0x002fe20000010000 */
[----:B------:R0:W-:Y:S04]  /*8730*/  STS.128 [R0], R108 ;  /* 0x0000006c00007388 */ /* 0x0001e80000000c00 */
[----:B------:R-:W-:Y:S04]  /*8740*/  STS.128 [R0+0x10], R112 ;  /* 0x0000107000007388 */ /* 0x000fe80000000c00 */
[----:B------:R-:W-:Y:S04]  /*8750*/  STS.128 [R0+0x400], R116 ;  /* 0x0004007400007388 */ /* 0x000fe80000000c00 */
[----:B------:R-:W-:Y:S04]  /*8760*/  STS.128 [R0+0x410], R120 ;  /* 0x0004107800007388 */ /* 0x000fe80000000c00 */
[----:B------:R-:W-:Y:S01]  /*8770*/  STS.128 [R0+0x800], R164 ;  /* 0x000800a400007388 */ /* 0x000fe20000000c00 */
[----:B0-----:R-:W-:-:S02]  /*8780*/  FADD.FTZ R109, R89, R90 ;  /* 0x0000005a596d7221 */ /* 0x001fc40000010000 */
[----:B------:R-:W-:Y:S01]  /*8790*/  IMAD.X R89, RZ, RZ, RZ, P0 ;  /* 0x000000ffff597224 */ /* 0x000fe200000e06ff */
[----:B------:R-:W-:Y:S01]  /*87a0*/  STS.128 [R0+0x810], R168 ;  /* 0x000810a800007388 */ /* 0x000fe20000000c00 */
[----:B------:R-:W-:-:S03]  /*87b0*/  ISETP.GE.U32.AND P0, PT, R102, 0x280, PT ;  /* 0x000002806600780c */ /* 0x000fc60003f06070 */
        /* <DEDUP_REMOVED lines=16> */
[----:B0-----:R-:W-:-:S03]  /*88c0*/  FADD.FTZ R108, RZ, R108 ;  /* 0x0000006cff6c7221 */ /* 0x001fc60000010000 */
[----:B------:R0:W0:Y:S01]  /*88d0*/  LDS R115, [R212.X4+0x4000] ;  /* 0x00400000d4737984 */ /* 0x0000220000004800 */
[----:B-1----:R-:W-:Y:S02]  /*88e0*/  FADD.FTZ R94, RZ, R94 ;  /* 0x0000005eff5e7221 */ /* 0x002fe40000010000 */
[----:B--2---:R-:W-:Y:S02]  /*88f0*/  FADD.FTZ R97, R108, R97 ;  /* 0x000000616c617221 */ /* 0x004fe40000010000 */
[----:B---3--:R-:W-:Y:S02]  /*8900*/  FADD.FTZ R94, R94, R95 ;  /* 0x0000005f5e5e7221 */ /* 0x008fe40000010000 */
[----:B----4-:R-:W-:Y:S01]  /*8910*/  FADD.FTZ R97, R97, R0 ;  /* 0x0000000061617221 */ /* 0x010fe20000010000 */
[----:B------:R-:W-:Y:S01]  /*8920*/  SHF.L.U32 R0, R88, 0x2, RZ ;  /* 0x0000000258007819 */ /* 0x000fe200000006ff */
[----:B------:R-:W-:Y:S01]  /*8930*/  FADD.FTZ R113, R94, R113 ;  /* 0x000000715e717221 */ /* 0x000fe20000010000 */
[----:B------:R-:W-:-:S02]  /*8940*/  SHF.L.U64.HI R94, R88, 0x2, R89 ;  /* 0x00000002585e7819 */ /* 0x000fc40000010259 */
[C---:B------:R-:W-:Y:S01]  /*8950*/  IADD3 R92, P6, R0.reuse, c[0x0][0x228], RZ ;  /* 0x00008a00005c7a10 */ /* 0x040fe20007fde0ff */
[----:B------:R-:W-:Y:S01]  /*8960*/  FADD.FTZ R96, RZ, R96 ;  /* 0x00000060ff607221 */ /* 0x000fe20000010000 */
[----:B------:R-:W-:Y:S02]  /*8970*/  IADD3 R88, P5, R0, c[0x0][0x220], RZ ;  /* 0x0000880000587a10 */ /* 0x000fe40007fbe0ff */
[----:B------:R-:W-:Y:S01]  /*8980*/  IADD3.X R93, R94, c[0x0][0x22c], RZ, P6, !PT ;  /* 0x00008b005e5d7a10 */ /* 0x000fe200037fe4ff */
[----:B------:R-:W-:Y:S01]  /*8990*/  FADD.FTZ R96, R96, R111 ;  /* 0x0000006f60607221 */ /* 0x000fe20000010000 */
[----:B------:R-:W-:Y:S02]  /*89a0*/  IADD3 R86, P6, R0, c[0x0][0x238], RZ ;  /* 0x00008e0000567a10 */ /* 0x000fe40007fde0ff */
[----:B------:R-:W-:Y:S01]  /*89b0*/  IADD3.X R91, R94, c[0x0][0x224], RZ, P5, !PT ;  /* 0x000089005e5b7a10 */ /* 0x000fe20002ffe4ff */
[----:B------:R-:W-:Y:S01]  /*89c0*/  FADD.FTZ R90, R96, R87 ;  /* 0x00000057605a7221 */ /* 0x000fe20000010000 */
[----:B------:R-:W-:-:S02]  /*89d0*/  IADD3 R0, P5, R0, c[0x0][0x230], RZ ;  /* 0x00008c0000007a10 */ /* 0x000fc40007fbe0ff */
[C---:B------:R-:W-:Y:S01]  /*89e0*/  IADD3.X R89, R94.reuse, c[0x0][0x23c], RZ, P6, !PT ;  /* 0x00008f005e597a10 */ /* 0x040fe200037fe4ff */
[----:B------:R-:W-:Y:S01]  /*89f0*/  FADD.FTZ R111, R97, R98 ;  /* 0x00000062616f7221 */ /* 0x000fe20000010000 */
[----:B------:R-:W-:Y:S01]  /*8a00*/  IADD3.X R87, R94, c[0x0][0x234], RZ, P5, !PT ;  /* 0x00008d005e577a10 */ /* 0x000fe20002ffe4ff */
[----:B------:R-:W-:Y:S05]  /*8a10*/  @!P4 BRA `(.L_x_122) ;  /* 0x000001400000c947 */ /* 0x000fea0003800000 */
[----:B------:R-:W-:Y:S01]  /*8a20*/  IMAD.MOV.U32 R94, RZ, RZ, R92 ;  /* 0x000000ffff5e7224 */ /* 0x000fe200078e005c */
[----:B------:R-:W-:Y:S01]  /*8a30*/  MOV R95, R93 ;  /* 0x0000005d005f7202 */ /* 0x000fe20000000f00 */
[----:B------:R-:W-:Y:S01]  /*8a40*/  IMAD.MOV.U32 R96, RZ, RZ, R88 ;  /* 0x000000ffff607224 */ /* 0x000fe200078e0058 */
[----:B------:R-:W-:Y:S01]  /*8a50*/  MOV R97, R91 ;  /* 0x0000005b00617202 */ /* 0x000fe20000000f00 */
[----:B------:R-:W-:Y:S01]  /*8a60*/  IMAD.MOV.U32 R98, RZ, RZ, R86 ;  /* 0x000000ffff627224 */ /* 0x000fe200078e0056 */
[----:B------:R-:W-:Y:S01]  /*8a70*/  MOV R99, R89 ;  /* 0x0000005900637202 */ /* 0x000fe20000000f00 */
[----:B------:R1:W-:Y:S01]  /*8a80*/  STG.E [R94.64], R107 ;  /* 0x0000006b5e007986 */ /* 0x0003e2000c101904 */
[----:B------:R-:W-:-:S02]  /*8a90*/  IADD3 R92, P6, R92, 0x200, RZ ;  /* 0x000002005c5c7810 */ /* 0x000fc40007fde0ff */
[----:B------:R-:W-:Y:S01]  /*8aa0*/  IADD3 R86, P4, R86, 0x200, RZ ;  /* 0x0000020056567810 */ /* 0x000fe20007f9e0ff */
[----:B------:R2:W-:Y:S01]  /*8ab0*/  STG.E [R96.64], R101 ;  /* 0x0000006560007986 */ /* 0x0005e2000c101904 */
[----:B------:R-:W-:Y:S01]  /*8ac0*/  IADD3 R88, P5, R88, 0x200, RZ ;  /* 0x0000020058587810 */ /* 0x000fe20007fbe0ff */
[----:B------:R-:W-:Y:S02]  /*8ad0*/  IMAD.X R93, RZ, RZ, R93, P6 ;  /* 0x000000ffff5d7224 */ /* 0x000fe400030e065d */
[----:B------:R2:W-:Y:S01]  /*8ae0*/  STG.E [R98.64], R111 ;  /* 0x0000006f62007986 */ /* 0x0005e2000c101904 */
[----:B------:R-:W-:Y:S01]  /*8af0*/  IADD3.X R91, RZ, R91, RZ, P5, !PT ;  /* 0x0000005bff5b7210 */ /* 0x000fe20002ffe4ff */
[----:B------:R-:W-:Y:S02]  /*8b00*/  IMAD.X R89, RZ, RZ, R89, P4 ;  /* 0x000000ffff597224 */ /* 0x000fe400020e0659 */
[----:B-1----:R-:W-:Y:S01]  /*8b10*/  IMAD.MOV.U32 R94, RZ, RZ, R0 ;  /* 0x000000ffff5e7224 */ /* 0x002fe200078e0000 */
[----:B------:R-:W-:-:S02]  /*8b20*/  MOV R95, R87 ;  /* 0x00000057005f7202 */ /* 0x000fc40000000f00 */
[----:B------:R-:W-:-:S03]  /*8b30*/  IADD3 R0, P6, R0, 0x200, RZ ;  /* 0x0000020000007810 */ /* 0x000fc60007fde0ff */
[----:B------:R2:W-:Y:S01]  /*8b40*/  STG.E [R94.64], R155 ;  /* 0x0000009b5e007986 */ /* 0x0005e2000c101904 */
[----:B------:R-:W-:-:S04]  /*8b50*/  IADD3.X R87, RZ, R87, RZ, P6, !PT ;  /* 0x00000057ff577210 */ /* 0x000fc800037fe4ff */
.L_x_122:
[----:B------:R-:W-:Y:S05]  /*8b60*/  BSYNC B0 ;  /* 0x0000000000007941 */ /* 0x000fea0003800000 */
.L_x_121:
[----:B------:R-:W-:Y:S01]  /*8b70*/  BSSY B0, `(.L_x_123) ;  /* 0x0000017000007945 */ /* 0x000fe20003800000 */
[----:B------:R-:W-:Y:S01]  /*8b80*/  FADD.FTZ R113, R113, R100 ;  /* 0x0000006471717221 */ /* 0x000fe20000010000 */
[----:B------:R-:W-:Y:S05]  /*8b90*/  @!P2 BRA `(.L_x_124) ;  /* 0x000001400000a947 */ /* 0x000fea0003800000 */
[----:B--2---:R-:W-:Y:S01]  /*8ba0*/  IMAD.MOV.U32 R94, RZ, RZ, R92 ;  /* 0x000000ffff5e7224 */ /* 0x004fe200078e005c */
        /* <DEDUP_REMOVED lines=19> */
.L_x_124:
[----:B------:R-:W-:Y:S05]  /*8ce0*/  BSYNC B0 ;  /* 0x0000000000007941 */ /* 0x000fea0003800000 */
.L_x_123:
[----:B------:R-:W-:Y:S01]  /*8cf0*/  BSSY B0, `(.L_x_125) ;  /* 0x0000017000007945 */ /* 0x000fe20003800000 */
[----:B0-----:R-:W-:Y:S01]  /*8d00*/  FADD.FTZ R115, R90, R115 ;  /* 0x000000735a737221 */ /* 0x001fe20000010000 */
        /* <DEDUP_REMOVED lines=16> */
[----:B0-----:R-:W-:Y:S01]  /*8e10*/  IMAD.MOV.U32 R94, RZ, RZ, R0 ;  /* 0x000000ffff5e7224 */ /* 0x001fe200078e0000 */
[----:B------:R-:W-:-:S02]  /*8e20*/  MOV R95, R87 ;  /* 0x00000057005f7202 */ /* 0x000fc40000000f00 */
[----:B------:R-:W-:-:S03]  /*8e30*/  IADD3 R0, P5, R0, 0x200, RZ ;  /* 0x0000020000007810 */ /* 0x000fc60007fbe0ff */
[----:B------:R1:W-:Y:S01]  /*8e40*/  STG.E [R94.64], R159 ;  /* 0x0000009f5e007986 */ /* 0x0003e2000c101904 */
[----:B------:R-:W-:-:S04]  /*8e50*/  IADD3.X R87, RZ, R87, RZ, P5, !PT ;  /* 0x00000057ff577210 */ /* 0x000fc80002ffe4ff */
.L_x_126:
[----:B------:R-:W-:Y:S05]  /*8e60*/  BSYNC B0 ;  /* 0x0000000000007941 */ /* 0x000fea0003800000 */
.L_x_125:
        /* <DEDUP_REMOVED lines=11> */
[C---:B------:R-:W-:Y:S01]  /*8f20*/  ISETP.GE.U32.AND P5, PT, R102.reuse, 0x480, PT ;  /* 0x000004806600780c */ /* 0x040fe20003fa6070 */
[----:B------:R-:W-:Y:S01]  /*8f30*/  FADD.FTZ R22, RZ, R21 ;  /* 0x00000015ff167221 */ /* 0x000fe20000010000 */
[----:B------:R-:W-:Y:S01]  /*8f40*/  ISETP.GE.U32.AND P6, PT, R102, 0x500, PT ;  /* 0x000005006600780c */ /* 0x000fe20003fc6070 */
[----:B------:R-:W-:-:S02]  /*8f50*/  FADD.FTZ R21, RZ, R20 ;  /* 0x00000014ff157221 */ /* 0x000fc40000010000 */
[----:B------:R-:W-:Y:S01]  /*8f60*/  FADD.FTZ R44, R44, R13 ;  /* 0x0000000d2c2c7221 */ /* 0x000fe20000010000 */
[----:B------:R-:W-:Y:S01]  /*8f70*/  LDS R20, [R212.X4+0x3400] ;  /* 0x00340000d4147984 */ /* 0x000fe20000004800 */
[----:B------:R-:W-:Y:S02]  /*8f80*/  FADD.FTZ R16, R21, R16 ;  /* 0x0000001015107221 */ /* 0x000fe40000010000 */
[----:B------:R-:W-:Y:S01]  /*8f90*/  FADD.FTZ R25, R25, R14 ;  /* 0x0000000e19197221 */ /* 0x000fe20000010000 */
[----:B------:R-:W-:Y:S01]  /*8fa0*/  LDS R21, [R212.X4+0x1a00] ;  /* 0x001a0000d4157984 */ /* 0x000fe20000004800 */
[----:B------:R-:W-:Y:S02]  /*8fb0*/  FADD.FTZ R16, R16, R9 ;  /* 0x0000000910107221 */ /* 0x000fe40000010000 */
[----:B------:R-:W-:Y:S01]  /*8fc0*/  FADD.FTZ R9, R44, R3 ;  /* 0x000000032c097221 */ /* 0x000fe20000010000 */
[----:B------:R-:W-:Y:S01]  /*8fd0*/  LDS R14, [R212.X4+0x2000] ;  /* 0x00200000d40e7984 */ /* 0x000fe20000004800 */
[----:B------:R-:W-:-:S02]  /*8fe0*/  FADD.FTZ R25, R25, R2 ;  /* 0x0000000219197221 */ /* 0x000fc40000010000 */
[----:B------:R-:W-:Y:S02]  /*8ff0*/  FADD.FTZ R3, RZ, R68 ;  /* 0x00000044ff037221 */ /* 0x000fe40000010000 */
[----:B------:R-:W-:Y:S02]  /*9000*/  FADD.FTZ R2, RZ, R51 ;  /* 0x00000033ff027221 */ /* 0x000fe40000010000 */
[----:B------:R-:W-:Y:S01]  /*9010*/  FADD.FTZ R54, R3, R54 ;  /* 0x0000003603367221 */ /* 0x000fe20000010000 */
[----:B------:R-:W-:Y:S01]  /*9020*/  LDS R51, [R212.X4+0x3a00] ;  /* 0x003a0000d4337984 */ /* 0x000fe20000004800 */
[----:B------:R-:W-:Y:S02]  /*9030*/  FADD.FTZ R19, R24, R19 ;  /* 0x0000001318137221 */ /* 0x000fe40000010000 */
[----:B------:R-:W-:Y:S01]  /*9040*/  FADD.FTZ R18, R23, R18 ;  /* 0x0000001217127221 */ /* 0x000fe20000010000 */
[----:B------:R-:W-:Y:S01]  /*9050*/  LDS R24, [R212.X4+0x4600] ;  /* 0x00460000d4187984 */ /* 0x000fe20000004800 */
[----:B------:R-:W-:-:S02]  /*9060*/  FADD.FTZ R3, RZ, R50 ;  /* 0x00000032ff037221 */ /* 0x000fc40000010000 */
[----:B------:R-:W-:Y:S01]  /*9070*/  FADD.FTZ R47, R2, R47 ;  /* 0x0000002f022f7221 */ /* 0x000fe20000010000 */
[----:B------:R-:W-:Y:S01]  /*9080*/  LDS R23, [R212.X4+0x1e00] ;  /* 0x001e0000d4177984 */ /* 0x000fe20000004800 */
[----:B------:R-:W-:Y:S02]  /*9090*/  FADD.FTZ R2, RZ, R85 ;  /* 0x00000055ff027221 */ /* 0x000fe40000010000 */
[----:B------:R-:W-:Y:S02]  /*90a0*/  FADD.FTZ R45, RZ, R45 ;  /* 0x0000002dff2d7221 */ /* 0x000fe40000010000 */
[----:B------:R-:W-:Y:S02]  /*90b0*/  FADD.FTZ R19, R19, R12 ;  /* 0x0000000c13137221 */ /* 0x000fe40000010000 */
[----:B------:R-:W-:Y:S01]  /*90c0*/  FADD.FTZ R18, R18, R11 ;  /* 0x0000000b12127221 */ /* 0x000fe20000010000 */
[----:B------:R-:W-:Y:S01]  /*90d0*/  LDS R12, [R212.X4+0x1c00] ;  /* 0x001c0000d40c7984 */ /* 0x000fe20000004800 */
[----:B------:R-:W-:-:S02]  /*90e0*/  FADD.FTZ R46, R3, R46 ;  /* 0x0000002e032e7221 */ /* 0x000fc40000010000 */
        /* <DEDUP_REMOVED lines=9> */
[----:B------:R-:W-:Y:S01]  /*9180*/  LDS R18, [R212.X4+0x3000] ;  /* 0x00300000d4127984 */ /* 0x000fe20000004800 */
[----:B------:R-:W-:Y:S02]  /*9190*/  FADD.FTZ R5, RZ, R48 ;  /* 0x00000030ff057221 */ /* 0x000fe40000010000 */
        /* <DEDUP_REMOVED lines=11> */
[----:B------:R-:W-:Y:S02]  /*9250*/  FADD.FTZ R17, R17, R6 ;  /* 0x0000000611117221 */ /* 0x000fe40000010000 */
[----:B------:R-:W-:Y:S01]  /*9260*/  FADD.FTZ R13, R16, R7 ;  /* 0x00000007100d7221 */ /* 0x000fe20000010000 */
[----:B------:R-:W3:Y:S01]  /*9270*/  LDS R6, [R212.X4+0xa00] ;  /* 0x000a0000d4067984 */ /* 0x000ee20000004800 */
[----:B------:R-:W-:-:S02]  /*9280*/  FADD.FTZ R42, R5, R42 ;  /* 0x0000002a052a7221 */ /* 0x000fc40000010000 */
[----:B------:R-:W-:Y:S01]  /*9290*/  FADD.FTZ R70, R3, R70 ;  /* 0x0000004603467221 */ /* 0x000fe20000010000 */
[----:B------:R-:W4:Y:S01]  /*92a0*/  LDS R5, [R212.X4+0x800] ;  /* 0x00080000d4057984 */ /* 0x000f220000004800 */
[----:B------:R-:W-:Y:S02]  /*92b0*/  FADD.FTZ R53, R56, R53 ;  /* 0x0000003538357221 */ /* 0x000fe40000010000 */
[----:B------:R-:W-:Y:S01]  /*92c0*/  FADD.FTZ R36, R43, R36 ;  /* 0x000000242b247221 */ /* 0x000fe20000010000 */
[----:B------:R-:W5:Y:S01]  /*92d0*/  LDS R3, [R212.X4+0xc00] ;  /* 0x000c0000d4037984 */ /* 0x000f620000004800 */
[----:B------:R-:W-:Y:S02]  /*92e0*/  FADD.FTZ R55, RZ, R55 ;  /* 0x00000037ff377221 */ /* 0x000fe40000010000 */
[----:B------:R-:W-:Y:S01]  /*92f0*/  FADD.FTZ R40, R53, R40 ;  /* 0x0000002835287221 */ /* 0x000fe20000010000 */
[----:B------:R-:W1:Y:S01]  /*9300*/  LDS R7, [R212.X4+0xe00] ;  /* 0x000e0000d4077984 */ /* 0x000e620000004800 */
[----:B------:R-:W-:-:S02]  /*9310*/  FADD.FTZ R38, R47, R38 ;  /* 0x000000262f267221 */ /* 0x000fc40000010000 */
[----:B------:R-:W-:Y:S01]  /*9320*/  FADD.FTZ R4, RZ, R83 ;  /* 0x00000053ff047221 */ /* 0x000fe20000010000 */
[----:B------:R-:W2:Y:S01]  /*9330*/  LDS R8, [R212.X4+0x1000] ;  /* 0x00100000d4087984 */ /* 0x000ea20000004800 */
[----:B------:R-:W-:Y:S02]  /*9340*/  FADD.FTZ R62, RZ, R62 ;  /* 0x0000003eff3e7221 */ /* 0x000fe40000010000 */
[----:B------:R-:W-:Y:S01]  /*9350*/  FADD.FTZ R66, RZ, R66 ;  /* 0x00000042ff427221 */ /* 0x000fe20000010000 */
[----:B------:R-:W2:Y:S01]  /*9360*/  LDS R16, [R212.X4+0x2200] ;  /* 0x00220000d4107984 */ /* 0x000ea20000004800 */
[----:B------:R-:W-:Y:S02]  /*9370*/  FADD.FTZ R52, R55, R52 ;  /* 0x0000003437347221 */ /* 0x000fe40000010000 */
[----:B------:R-:W-:Y:S01]  /*9380*/  FADD.FTZ R4, R4, R59 ;  /* 0x0000003b04047221 */ /* 0x000fe20000010000 */
[----:B------:R-:W2:Y:S01]  /*9390*/  LDS R43, [R212.X4+0x2600] ;  /* 0x00260000d42b7984 */ /* 0x000ea20000004800 */
[----:B------:R-:W-:-:S02]  /*93a0*/  FADD.FTZ R62, R62, R63 ;  /* 0x0000003f3e3e7221 */ /* 0x000fc40000010000 */
[----:B------:R-:W-:Y:S01]  /*93b0*/  FADD.FTZ R66, R66, R67 ;  /* 0x0000004342427221 */ /* 0x000fe20000010000 */
[----:B------:R-:W2:Y:S01]  /*93c0*/  LDS R47, [R212.X4+0x3200] ;  /* 0x00320000d42f7984 */ /* 0x000ea20000004800 */
[----:B------:R-:W-:Y:S02]  /*93d0*/  FADD.FTZ R60, RZ, R60 ;  /* 0x0000003cff3c7221 */ /* 0x000fe40000010000 */
[----:B------:R-:W-:Y:S01]  /*93e0*/  FADD.FTZ R64, RZ, R64 ;  /* 0x00000040ff407221 */ /* 0x000fe20000010000 */
[----:B------:R-:W2:Y:S01]  /*93f0*/  LDS R53, [R212.X4+0x4200] ;  /* 0x00420000d4357984 */ /* 0x000ea20000004800 */
[----:B0-----:R-:W-:Y:S02]  /*9400*/  FADD.FTZ R2, RZ, R2 ;  /* 0x00000002ff027221 */ /* 0x001fe40000010000 */
[----:B------:R-:W-:Y:S01]  /*9410*/  FADD.FTZ R61, R60, R61 ;  /* 0x0000003d3c3d7221 */ /* 0x000fe20000010000 */
[----:B------:R0:W0:Y:S01]  /*9420*/  LDS R55, [R212.X4+0x4400] ;  /* 0x00440000d4377984 */ /* 0x0000220000004800 */
[----:B------:R-:W-:-:S02]  /*9430*/  FADD.FTZ R65, R64, R65 ;  /* 0x0000004140417221 */ /* 0x000fc40000010000 */
[----:B------:R-:W-:Y:S01]  /*9440*/  FADD.FTZ R2, R2, R21 ;  /* 0x0000001502027221 */ /* 0x000fe20000010000 */
[----:B------:R0:W0:Y:S01]  /*9450*/  LDS R59, [R212.X4+0x4a00] ;  /* 0x004a0000d43b7984 */ /* 0x0000220000004800 */
[----:B---3--:R-:W-:Y:S02]  /*9460*/  FADD.FTZ R6, RZ, R6 ;  /* 0x00000006ff067221 */ /* 0x008fe40000010000 */
[----:B------:R-:W-:Y:S01]  /*9470*/  FADD.FTZ R10, RZ, R10 ;  /* 0x0000000aff0a7221 */ /* 0x000fe20000010000 */
[----:B------:R3:W0:Y:S01]  /*9480*/  LDS R63, [R212.X4+0x4c00] ;  /* 0x004c0000d43f7984 */ /* 0x0006220000004800 */
[----:B----4-:R-:W-:Y:S02]  /*9490*/  FADD.FTZ R5, RZ, R5 ;  /* 0x00000005ff057221 */ /* 0x010fe40000010000 */
[----:B------:R-:W-:Y:S01]  /*94a0*/  FADD.FTZ R41, R54, R41 ;  /* 0x0000002936297221 */ /* 0x000fe20000010000 */
[----:B------:R3:W4:Y:S01]  /*94b0*/  LDS R67, [R212.X4+0x4e00] ;  /* 0x004e0000d4437984 */ /* 0x0007220000004800 */
[----:B-----5:R-:W-:-:S02]  /*94c0*/  FADD.FTZ R3, RZ, R3 ;  /* 0x00000003ff037221 */ /* 0x020fc40000010000 */
[----:B------:R-:W-:Y:S02]  /*94d0*/  FADD.FTZ R39, R52, R39 ;  /* 0x0000002734277221 */ /* 0x000fe40000010000 */
[----:B-1----:R-:W-:Y:S02]  /*94e0*/  FADD.FTZ R7, RZ, R7 ;  /* 0x00000007ff077221 */ /* 0x002fe40000010000 */
[----:B------:R-:W-:Y:S02]  /*94f0*/  FADD.FTZ R37, R46, R37 ;  /* 0x000000252e257221 */ /* 0x000fe40000010000 */
[----:B--2---:R-:W-:Y:S02]  /*9500*/  FADD.FTZ R8, RZ, R8 ;  /* 0x00000008ff087221 */ /* 0x004fe40000010000 */
        /* <DEDUP_REMOVED lines=33> */
[----:B------:R-:W-:Y:S01]  /*9720*/  FADD.FTZ R53, R2, R53 ;  /* 0x0000003502357221 */ /* 0x000fe20000010000 */
[----:B------:R-:W-:Y:S05]  /*9730*/  @!P1 BRA `(.L_x_128) ;  /* 0x0000014000009947 */ /* 0x000fea0003800000 */
[----:B0--34-:R-:W-:Y:S01]  /*9740*/  IMAD.MOV.U32 R2, RZ, RZ, R92 ;  /* 0x000000ffff027224 */ /* 0x019fe200078e005c */
[----:B------:R-:W-:Y:S01]  /*9750*/  MOV R3, R93 ;  /* 0x0000005d00037202 */ /* 0x000fe20000000f00 */
[----:B------:R-:W-:Y:S01]  /*9760*/  IMAD.MOV.U32 R4, RZ, RZ, R88 ;  /* 0x000000ffff047224 */ /* 0x000fe200078e0058 */
[----:B------:R-:W-:Y:S02]  /*9770*/  MOV R5, R91 ;  /* 0x0000005b00057202 */ /* 0x000fe40000000f00 */
[----:B------:R-:W-:Y:S01]  /*9780*/  IADD3 R92, P1, R92, 0x200, RZ ;  /* 0x000002005c5c7810 */ /* 0x000fe20007f3e0ff */
[----:B------:R0:W-:Y:S04]  /*9790*/  STG.E [R2.64], R41 ;  /* 0x0000002902007986 */ /* 0x0001e8000c101904 */
[----:B------:R1:W-:Y:S01]  /*97a0*/  STG.E [R4.64], R15 ;  /* 0x0000000f04007986 */ /* 0x0003e2000c101904 */
[----:B------:R-:W-:Y:S01]  /*97b0*/  IMAD.X R93, RZ, RZ, R93, P1 ;  /* 0x000000ffff5d7224 */ /* 0x000fe200008e065d */
[----:B------:R-:W-:-:S04]  /*97c0*/  IADD3 R88, P1, R88, 0x200, RZ ;  /* 0x0000020058587810 */ /* 0x000fc80007f3e0ff */
[----:B------:R-:W-:Y:S01]  /*97d0*/  IADD3.X R91, RZ, R91, RZ, P1, !PT ;  /* 0x0000005bff5b7210 */ /* 0x000fe20000ffe4ff */
[----:B0-----:R-:W-:Y:S01]  /*97e0*/  IMAD.MOV.U32 R2, RZ, RZ, R86 ;  /* 0x000000ffff027224 */ /* 0x001fe200078e0056 */
[----:B------:R-:W-:Y:S02]  /*97f0*/  MOV R3, R89 ;  /* 0x0000005900037202 */ /* 0x000fe40000000f00 */
[----:B------:R-:W-:Y:S01]  /*9800*/  IADD3 R86, P1, R86, 0x200, RZ ;  /* 0x0000020056567810 */ /* 0x000fe20007f3e0ff */
[----:B-1----:R-:W-:Y:S01]  /*9810*/  IMAD.MOV.U32 R4, RZ, RZ, R0 ;  /* 0x000000ffff047224 */ /* 0x002fe200078e0000 */
[-C--:B------:R-:W-:Y:S01]  /*9820*/  MOV R5, R87.reuse ;  /* 0x0000005700057202 */ /* 0x080fe20000000f00 */
[----:B------:R0:W-:Y:S02]  /*9830*/  STG.E [R2.64], R53 ;  /* 0x0000003502007986 */ /* 0x0001e4000c101904 */
[----:B------:R-:W-:Y:S01]  /*9840*/  IMAD.X R89, RZ, RZ, R89, P1 ;  /* 0x000000ffff597224 */ /* 0x000fe200008e0659 */
[----:B------:R-:W-:Y:S01]  /*9850*/  IADD3 R0, P1, R0, 0x200, RZ ;  /* 0x0000020000007810 */ /* 0x000fe20007f3e0ff */
[----:B------:R0:W-:Y:S03]  /*9860*/  STG.E [R4.64], R69 ;  /* 0x0000004504007986 */ /* 0x0001e6000c101904 */
[----:B------:R-:W-:-:S04]  /*9870*/  IADD3.X R87, RZ, R87, RZ, P1, !PT ;  /* 0x00000057ff577210 */ /* 0x000fc80000ffe4ff */
.L_x_128:
[----:B0--34-:R-:W-:Y:S05]  /*9880*/  BSYNC B0 ;  /* 0x0000000000007941 */ /* 0x019fea0003800000 */
.L_x_127:
[----:B------:R-:W-:Y:S01]  /*9890*/  BSSY B0, `(.L_x_129) ;  /* 0x0000017000007945 */ /* 0x000fe20003800000 */
[----:B------:R-:W-:Y:S01]  /*98a0*/  FADD.FTZ R55, R18, R55 ;  /* 0x0000003712377221 */ /* 0x000fe20000010000 */
        /* <DEDUP_REMOVED lines=10> */
[----:B------:R1:W-:Y:S02]  /*9950*/  STG.E [R4.64], R25 ;  /* 0x0000001904007986 */ /* 0x0003e4000c101904 */
[----:B------:R-:W-:Y:S01]  /*9960*/  IMAD.X R93, RZ, RZ, R93, P1 ;  /* 0x000000ffff5d7224 */ /* 0x000fe200008e065d */
[----:B------:R-:W-:Y:S01]  /*9970*/  IADD3 R86, P1, R86, 0x200, RZ ;  /* 0x0000020056567810 */ /* 0x000fe20007f3e0ff */
[----:B------:R1:W-:Y:S01]  /*9980*/  STG.E [R6.64], R55 ;  /* 0x0000003706007986 */ /* 0x0003e2000c101904 */
[----:B------:R-:W-:Y:S01]  /*9990*/  IADD3.X R91, RZ, R91, RZ, P0, !PT ;  /* 0x0000005bff5b7210 */ /* 0x000fe200007fe4ff */
[----:B0-----:R-:W-:Y:S01]  /*99a0*/  IMAD.MOV.U32 R2, RZ, RZ, R0 ;  /* 0x000000ffff027224 */ /* 0x001fe200078e0000 */
[----:B------:R-:W-:Y:S01]  /*99b0*/  MOV R3, R87 ;  /* 0x0000005700037202 */ /* 0x000fe20000000f00 */
[----:B------:R-:W-:Y:S01]  /*99c0*/  IMAD.X R89, RZ, RZ, R89, P1 ;  /* 0x000000ffff597224 */ /* 0x000fe200008e0659 */
[----:B------:R-:W-:-:S03]  /*99d0*/  IADD3 R0, P0, R0, 0x200, RZ ;  /* 0x0000020000007810 */ /* 0x000fc60007f1e0ff */
[----:B------:R1:W-:Y:S01]  /*99e0*/  STG.E [R2.64], R77 ;  /* 0x0000004d02007986 */ /* 0x0003e2000c101904 */
[----:B------:R-:W-:-:S04]  /*99f0*/  IADD3.X R87, RZ, R87, RZ, P0, !PT ;  /* 0x00000057ff577210 */ /* 0x000fc800007fe4ff */
.L_x_130:
[----:B------:R-:W-:Y:S05]  /*9a00*/  BSYNC B0 ;  /* 0x0000000000007941 */ /* 0x000fea0003800000 */
.L_x_129:
[----:B------:R-:W-:Y:S01]  /*9a10*/  BSSY B0, `(.L_x_131) ;  /* 0x0000017000007945 */ /* 0x000fe20003800000 */
[----:B------:R-:W-:Y:S01]  /*9a20*/  FADD.FTZ R47, R47, R24 ;  /* 0x000000182f2f7221 */ /* 0x000fe20000010000 */
[----:B------:R-:W-:Y:S05]  /*9a30*/  @!P2 BRA `(.L_x_132) ;  /* 0x000001400000a947 */ /* 0x000fea0003800000 */
[----:B-1----:R-:W-:Y:S01]  /*9a40*/  IMAD.MOV.U32 R2, RZ, RZ, R92 ;  /* 0x000000ffff027224 */ /* 0x002fe200078e005c */
        /* <DEDUP_REMOVED lines=19> */
.L_x_132:
[----:B------:R-:W-:Y:S05]  /*9b80*/  BSYNC B0 ;  /* 0x0000000000007941 */ /* 0x000fea0003800000 */
.L_x_131:
        /* <DEDUP_REMOVED lines=23> */
.L_x_134:
[----:B------:R-:W-:Y:S05]  /*9d00*/  BSYNC B0 ;  /* 0x0000000000007941 */ /* 0x000fea0003800000 */
.L_x_133:
        /* <DEDUP_REMOVED lines=23> */
.L_x_136:
[----:B------:R-:W-:Y:S05]  /*9e80*/  BSYNC B0 ;  /* 0x0000000000007941 */ /* 0x000fea0003800000 */
.L_x_135:
        /* <DEDUP_REMOVED lines=23> */
.L_x_138:
[----:B------:R-:W-:Y:S05]  /*a000*/  BSYNC B0 ;  /* 0x0000000000007941 */ /* 0x000fea0003800000 */
.L_x_137:
[----:B------:R-:W-:Y:S05]  /*a010*/  @!P6 EXIT ;  /* 0x000000000000e94d */ /* 0x000fea0003800000 */
[----:B------:R-:W-:Y:S01]  /*a020*/  IMAD.MOV.U32 R90, RZ, RZ, R88 ;  /* 0x000000ffff5a7224 */ /* 0x000fe200078e0058 */
[----:B------:R-:W-:Y:S01]  /*a030*/  MOV R88, R86 ;  /* 0x0000005600587202 */ /* 0x000fe20000000f00 */
[----:B------:R-:W-:Y:S01]  /*a040*/  FADD.FTZ R67, R10, R67 ;  /* 0x000000430a437221 */ /* 0x000fe20000010000 */
[----:B------:R-:W-:Y:S01]  /*a050*/  STG.E [R92.64], R35 ;  /* 0x000000235c007986 */ /* 0x000fe2000c101904 */
[----:B------:R-:W-:-:S03]  /*a060*/  IMAD.MOV.U32 R86, RZ, RZ, R0 ;  /* 0x000000ffff567224 */ /* 0x000fc600078e0000 */
[----:B------:R-:W-:Y:S04]  /*a070*/  STG.E [R90.64], R13 ;  /* 0x0000000d5a007986 */ /* 0x000fe8000c101904 */
[----:B------:R-:W-:Y:S04]  /*a080*/  STG.E [R88.64], R67 ;  /* 0x0000004358007986 */ /* 0x000fe8000c101904 */
[----:B------:R-:W-:Y:S01]  /*a090*/  STG.E [R86.64], R75 ;  /* 0x0000004b56007986 */ /* 0x000fe2000c101904 */
[----:B------:R-:W-:Y:S05]  /*a0a0*/  EXIT ;  /* 0x000000000000794d */ /* 0x000fea0003800000 */
.L_x_108:
[----:B------:R-:W-:Y:S01]  /*a0b0*/  HFMA2.MMA R217, -RZ, RZ, 0, 1.847743988037109375e-06 ;  /* 0x0000001fffd97435 */ /* 0x000fe200000001ff */
[----:B------:R-:W-:Y:S01]  /*a0c0*/  MOV R213, R225 ;  /* 0x000000e100d57202 */ /* 0x000fe20000000f00 */
[----:B------:R-:W-:Y:S01]  /*a0d0*/  IMAD.MOV.U32 R214, RZ, RZ, 0x1 ;  /* 0x00000001ffd67424 */ /* 0x000fe200078e00ff */
[----:B------:R-:W-:Y:S01]  /*a0e0*/  MOV R212, 0xa110 ;  /* 0x0000a11000d47802 */ /* 0x000fe20000000f00 */
[----:B------:R-:W-:-:S02]  /*a0f0*/  IMAD.MOV.U32 R216, RZ, RZ, -0x1 ;  /* 0xffffffffffd87424 */ /* 0x000fc400078e00ff */
[----:B-----5:R-:W-:Y:S05]  /*a100*/  CALL.REL.NOINC `($__internal_4_$__cuda_sm70_shflsync_bfly_p) ;  /* 0x0000046000007944 */ /* 0x020fea0003c00000 */
[----:B-1----:R-:W-:Y:S01]  /*a110*/  MOV R215, R214 ;  /* 0x000000d600d77202 */ /* 0x002fe20000000f00 */
[----:B------:R-:W-:Y:S05]  /*a120*/  BRA `(.L_x_139) ;  /* 0xffffa7e000007947 */ /* 0x000fea000383ffff */
.L_x_109:
[----:B------:R-:W-:Y:S01]  /*a130*/  HFMA2.MMA R214, -RZ, RZ, 0, 5.9604644775390625e-08 ;  /* 0x00000001ffd67435 */ /* 0x000fe200000001ff */
[----:B------:R-:W-:Y:S01]  /*a140*/  IMAD.MOV.U32 R213, RZ, RZ, R3 ;  /* 0x000000ffffd57224 */ /* 0x000fe200078e0003 */
[----:B------:R-:W-:Y:S01]  /*a150*/  MOV R216, 0xffffffff ;  /* 0xffffffff00d87802 */ /* 0x000fe20000000f00 */
[----:B------:R-:W-:Y:S01]  /*a160*/  IMAD.MOV.U32 R217, RZ, RZ, 0x1f ;  /* 0x0000001fffd97424 */ /* 0x000fe200078e00ff */
[----:B------:R-:W-:-:S02]  /*a170*/  MOV R212, 0xa190 ;  /* 0x0000a19000d47802 */ /* 0x000fc40000000f00 */
[----:B01---5:R-:W-:Y:S05]  /*a180*/  CALL.REL.NOINC `($__internal_4_$__cuda_sm70_shflsync_bfly_p) ;  /* 0x000003e000007944 */ /* 0x023fea0003c00000 */
[----:B------:R-:W-:Y:S01]  /*a190*/  FADD.FTZ R225, R215, R225 ;  /* 0x000000e1d7e17221 */ /* 0x000fe20000010000 */
[----:B------:R-:W-:Y:S01]  /*a1a0*/  HFMA2.MMA R217, -RZ, RZ, 0, 1.847743988037109375e-06 ;  /* 0x0000001fffd97435 */ /* 0x000fe200000001ff */
[----:B-1----:R-:W-:Y:S01]  /*a1b0*/  FADD.FTZ R3, R3, R214 ;  /* 0x000000d603037221 */ /* 0x002fe20000010000 */
[----:B------:R-:W-:Y:S01]  /*a1c0*/  MOV R212, 0xa210 ;  /* 0x0000a21000d47802 */ /* 0x000fe20000000f00 */
[----:B------:R-:W-:Y:S01]  /*a1d0*/  IMAD.MOV.U32 R214, RZ, RZ, 0x2 ;  /* 0x00000002ffd67424 */ /* 0x000fe200078e00ff */
[----:B------:R-:W-:Y:S01]  /*a1e0*/  MOV R213, R225 ;  /* 0x000000e100d57202 */ /* 0x000fe20000000f00 */
[----:B------:R-:W-:-:S02]  /*a1f0*/  IMAD.MOV.U32 R216, RZ, RZ, -0x1 ;  /* 0xffffffffffd87424 */ /* 0x000fc400078e00ff */
[----:B------:R-:W-:Y:S05]  /*a200*/  CALL.REL.NOINC `($__internal_4_$__cuda_sm70_shflsync_bfly_p) ;  /* 0x0000036000007944 */ /* 0x000fea0003c00000 */
[----:B------:R-:W-:Y:S01]  /*a210*/  HFMA2.MMA R217, -RZ, RZ, 0, 1.847743988037109375e-06 ;  /* 0x0000001fffd97435 */ /* 0x000fe200000001ff */
[----:B-1----:R-:W-:Y:S01]  /*a220*/  IMAD.MOV.U32 R215, RZ, RZ, R214 ;  /* 0x000000ffffd77224 */ /* 0x002fe200078e00d6 */
[----:B------:R-:W-:Y:S01]  /*a230*/  MOV R213, R3 ;  /* 0x0000000300d57202 */ /* 0x000fe20000000f00 */
[----:B------:R-:W-:Y:S01]  /*a240*/  IMAD.MOV.U32 R214, RZ, RZ, 0x2 ;  /* 0x00000002ffd67424 */ /* 0x000fe200078e00ff */
[----:B------:R-:W-:Y:S01]  /*a250*/  MOV R212, 0xa280 ;  /* 0x0000a28000d47802 */ /* 0x000fe20000000f00 */
[----:B------:R-:W-:-:S02]  /*a260*/  IMAD.MOV.U32 R216, RZ, RZ, -0x1 ;  /* 0xffffffffffd87424 */ /* 0x000fc400078e00ff */
[----:B------:R-:W-:Y:S05]  /*a270*/  CALL.REL.NOINC `($__internal_4_$__cuda_sm70_shflsync_bfly_p) ;  /* 0x000002f000007944 */ /* 0x000fea0003c00000 */
[----:B------:R-:W-:Y:S01]  /*a280*/  FADD.FTZ R225, R215, R225 ;  /* 0x000000e1d7e17221 */ /* 0x000fe20000010000 */
[----:B------:R-:W-:Y:S01]  /*a290*/  MOV R216, 0xffffffff ;  /* 0xffffffff00d87802 */ /* 0x000fe20000000f00 */
[----:B-1----:R-:W-:Y:S01]  /*a2a0*/  FADD.FTZ R3, R3, R214 ;  /* 0x000000d603037221 */ /* 0x002fe20000010000 */
[----:B------:R-:W-:Y:S01]  /*a2b0*/  MOV R214, 0x4 ;  /* 0x0000000400d67802 */ /* 0x000fe20000000f00 */
[----:B------:R-:W-:Y:S01]  /*a2c0*/  IMAD.MOV.U32 R217, RZ, RZ, 0x1f ;  /* 0x0000001fffd97424 */ /* 0x000fe200078e00ff */
[----:B------:R-:W-:Y:S01]  /*a2d0*/  MOV R212, 0xa300 ;  /* 0x0000a30000d47802 */ /* 0x000fe20000000f00 */
[----:B------:R-:W-:-:S02]  /*a2e0*/  IMAD.MOV.U32 R213, RZ, RZ, R225 ;  /* 0x000000ffffd57224 */ /* 0x000fc400078e00e1 */
[----:B------:R-:W-:Y:S05]  /*a2f0*/  CALL.REL.NOINC `($__internal_4_$__cuda_sm70_shflsync_bfly_p) ;  /* 0x0000027000007944 */ /* 0x000fea0003c00000 */
[----:B-1----:R-:W-:Y:S01]  /*a300*/  MOV R215, R214 ;  /* 0x000000d600d77202 */ /* 0x002fe20000000f00 */
[----:B------:R-:W-:Y:S01]  /*a310*/  HFMA2.MMA R214, -RZ, RZ, 0, 2.384185791015625e-07 ;  /* 0x00000004ffd67435 */ /* 0x000fe200000001ff */
[----:B------:R-:W-:Y:S01]  /*a320*/  IMAD.MOV.U32 R213, RZ, RZ, R3 ;  /* 0x000000ffffd57224 */ /* 0x000fe200078e0003 */
[----:B------:R-:W-:Y:S01]  /*a330*/  MOV R216, 0xffffffff ;  /* 0xffffffff00d87802 */ /* 0x000fe20000000f00 */
[----:B------:R-:W-:Y:S01]  /*a340*/  IMAD.MOV.U32 R217, RZ, RZ, 0x1f ;  /* 0x0000001fffd97424 */ /* 0x000fe200078e00ff */
[----:B------:R-:W-:-:S02]  /*a350*/  MOV R212, 0xa370 ;  /* 0x0000a37000d47802 */ /* 0x000fc40000000f00 */
[----:B------:R-:W-:Y:S05]  /*a360*/  CALL.REL.NOINC `($__internal_4_$__cuda_sm70_shflsync_bfly_p) ;  /* 0x0000020000007944 */ /* 0x000fea0003c00000 */
        /* <DEDUP_REMOVED lines=24> */
[----:B------:R-:W-:Y:S01]  /*a4f0*/  HFMA2.MMA R214, -RZ, RZ, 0, 9.5367431640625e-07 ;  /* 0x00000010ffd67435 */ /* 0x000fe200000001ff */
[----:B------:R-:W-:Y:S01]  /*a500*/  IMAD.MOV.U32 R213, RZ, RZ, R3 ;  /* 0x000000ffffd57224 */ /* 0x000fe200078e0003 */
[----:B------:R-:W-:Y:S01]  /*a510*/  MOV R216, 0xffffffff ;  /* 0xffffffff00d87802 */ /* 0x000fe20000000f00 */
[----:B------:R-:W-:Y:S01]  /*a520*/  IMAD.MOV.U32 R217, RZ, RZ, 0x1f ;  /* 0x0000001fffd97424 */ /* 0x000fe200078e00ff */
[----:B------:R-:W-:-:S02]  /*a530*/  MOV R212, 0xa550 ;  /* 0x0000a55000d47802 */ /* 0x000fc40000000f00 */
[----:B------:R-:W-:Y:S05]  /*a540*/  CALL.REL.NOINC `($__internal_4_$__cuda_sm70_shflsync_bfly_p) ;  /* 0x0000002000007944 */ /* 0x000fea0003c00000 */
[----:B-1----:R-:W-:Y:S01]  /*a550*/  IMAD.MOV.U32 R212, RZ, RZ, R214 ;  /* 0x000000ffffd47224 */ /* 0x002fe200078e00d6 */
[----:B------:R-:W-:Y:S05]  /*a560*/  BRA `(.L_x_140) ;  /* 0xffffa4c000007947 */ /* 0x000fea000383ffff */
        .weak           $__internal_4_$__cuda_sm70_shflsync_bfly_p
        .type           $__internal_4_$__cuda_sm70_shflsync_bfly_p,@function
        .size           $__internal_4_$__cuda_sm70_shflsync_bfly_p,(.L_x_2830 - $__internal_4_$__cuda_sm70_shflsync_bfly_p)
$__internal_4_$__cuda_sm70_shflsync_bfly_p:
[----:B------:R-:W-:Y:S04]  /*a570*/  WARPSYNC R216 ;  /* 0x000000d800007348 */ /* 0x000fe80003800000 */
[----:B------:R0:W1:Y:S02]  /*a580*/  SHFL.BFLY PT, R214, R213, R214, R217 ;  /* 0x0c0000d6d5d67389 */ /* 0x00006400000e00d9 */
[----:B0-----:R-:W-:-:S06]  /*a590*/  HFMA2.MMA R213, -RZ, RZ, 0, 0 ;  /* 0x00000000ffd57435 */ /* 0x001fcc00000001ff */
[----:B------:R-:W-:Y:S05]  /*a5a0*/  RET.REL.NODEC R212 `(_ZN10layer_norm31ln_parallel_residual_bwd_kernelINS_13Kernel_traitsI13__nv_bfloat16S2_S2_S2_fjLj1280ELj1ELj4ELj1ELj16ENS_18Kernel_traits_baseILj1280ES2_S2_S2_S2_fjLj128EEEEELb1ELb0ELb0EEEvNS_9BwdParamsE) ;  /* 0xffff5a50d4007950 */ /* 0x000fea0003c3ffff */
.L_x_141:
        /* <DEDUP_REMOVED lines=13> */
.L_x_2830:


//--------------------- .text._ZN10layer_norm31ln_parallel_residual_bwd_kernelINS_13Kernel_traitsI13__nv_bfloat16S2_S2_S2_fjLj1280ELj1ELj4ELj1ELj16ENS_18Kernel_traits_baseILj1280ES2_S2_S2_S2_fjLj128EEEEELb1ELb0ELb1EEEvNS_9BwdParamsE --------------------------
	.section	.text._ZN10layer_norm31ln_parallel_residual_bwd_kernelINS_13Kernel_traitsI13__nv_bfloat16S2_S2_S2_fjLj1280ELj1ELj4ELj1ELj16ENS_18Kernel_traits_baseILj1280ES2_S2_S2_S2_fjLj128EEEEELb1ELb0ELb1EEEvNS_9BwdParamsE,"ax",@progbits
	.sectioninfo	@"SHI_REGISTERS=255"
	.align	128
        .global         _ZN10layer_norm31ln_parallel_residual_bwd_kernelINS_13Kernel_traitsI13__nv_bfloat16S2_S2_S2_fjLj1280ELj1ELj4ELj1ELj16ENS_18Kernel_traits_baseILj1280ES2_S2_S2_S2_fjLj128EEEEELb1ELb0ELb1EEEvNS_9BwdParamsE
        .type           _ZN10layer_norm31ln_parallel_residual_bwd_kernelINS_13Kernel_traitsI13__nv_bfloat16S2_S2_S2_fjLj1280ELj1ELj4ELj1ELj16ENS_18Kernel_traits_baseILj1280ES2_S2_S2_S2_fjLj128EEEEELb1ELb0ELb1EEEvNS_9BwdParamsE,@function
        .size           _ZN10layer_norm31ln_parallel_residual_bwd_kernelINS_13Kernel_traitsI13__nv_bfloat16S2_S2_S2_fjLj1280ELj1ELj4ELj1ELj16ENS_18Kernel_traits_baseILj1280ES2_S2_S2_S2_fjLj128EEEEELb1ELb0ELb1EEEvNS_9BwdParamsE,(.L_x_2831 - _ZN10layer_norm31ln_parallel_residual_bwd_kernelINS_13Kernel_traitsI13__nv_bfloat16S2_S2_S2_fjLj1280ELj1ELj4ELj1ELj16ENS_18Kernel_traits_baseILj1280ES2_S2_S2_S2_fjLj128EEEEELb1ELb0ELb1EEEvNS_9BwdParamsE)
        .other          _ZN10layer_norm31ln_parallel_residual_bwd_kernelINS_13Kernel_traitsI13__nv_bfloat16S2_S2_S2_fjLj1280ELj1ELj4ELj1ELj16ENS_18Kernel_traits_baseILj1280ES2_S2_S2_S2_fjLj128EEEEELb1ELb0ELb1EEEvNS_9BwdParamsE,@"STO_CUDA_ENTRY STV_DEFAULT"
_ZN10layer_norm31ln_parallel_residual_bwd_kernelINS_13Kernel_traitsI13__nv_bfloat16S2_S2_S2_fjLj1280ELj1ELj4ELj1ELj16ENS_18Kernel_traits_baseILj1280ES2_S2_S2_S2_fjLj128EEEEELb1ELb0ELb1EEEvNS_9BwdParamsE:
.text._ZN10layer_norm31ln_parallel_residual_bwd_kernelINS_13Kernel_traitsI13__nv_bfloat16S2_S2_S2_fjLj1280ELj1ELj4ELj1ELj16ENS_18Kernel_traits_baseILj1280ES2_S2_S2_S2_fjLj128EEEEELb1ELb0ELb1EEEvNS_9BwdParamsE:
        /* <DEDUP_REMOVED lines=91> */
.L_x_143:
[----:B------:R-:W-:-:S04]  /*05b0*/  SHF.L.U32 R0, R2, 0x4, RZ ;  /* 0x0000000402007819 */ /* 0x000fc800000006ff */
[----:B------:R-:W-:-:S04]  /*05c0*/  LOP3.LUT R0, R0, 0x1f0, RZ, 0xc0, !PT ;  /* 0x000001f000007812 */ /* 0x000fc800078ec0ff */
[----:B------:R-:W-:-:S04]  /*05d0*/  IADD3 R2, P0, R0, c[0x0][0x1b0], RZ ;  /* 0x00006c0000027a10 */ /* 0x000fc80007f1e0ff */
[----:B------:R-:W-:Y:S02]  /*05e0*/  IADD3.X R3, RZ, c[0x0][0x1b4], RZ, P0, !PT ;  /* 0x00006d00ff037a10 */ /* 0x000fe400007fe4ff */
[----:B------:R-:W-:-:S03]  /*05f0*/  IADD3 R16, P0, R0, c[0x0][0x1b8], RZ ;  /* 0x00006e0000107a10 */ /* 0x000fc60007f1e0ff */
[----:B------:R-:W2:Y:S02]  /*0600*/  LDG.E.128 R20, [R2.64] ;  /* 0x0000000402147981 */ /* 0x000ea4000c1e1d00 */
[----:B------:R-:W-:Y:S02]  /*0610*/  IMAD.X R17, RZ, RZ, c[0x0][0x1bc], P0 ;  /* 0x00006f00ff117624 */ /* 0x000fe400000e06ff */
[----:B------:R2:W3:Y:S04]  /*0620*/  LDG.E.128 R28, [R2.64+0x200] ;  /* 0x00020004021c7981 */ /* 0x0004e8000c1e1d00 */
[----:B------:R-:W4:Y:S04]  /*0630*/  LDG.E.128 R24, [R16.64] ;  /* 0x0000000410187981 */ /* 0x000f28000c1e1d00 */
[----:B------:R-:W5:Y:S04]  /*0640*/  LDG.E.128 R32, [R16.64+0x200] ;  /* 0x0002000410207981 */ /* 0x000f68000c1e1d00 */
[----:B------:R2:W3:Y:S04]  /*0650*/  LDG.E.128 R36, [R2.64+0x400] ;  /* 0x0004000402247981 */ /* 0x0004e8000c1e1d00 */
[----:B------:R-:W3:Y:S04]  /*0660*/  LDG.E.128 R40, [R16.64+0x400] ;  /* 0x0004000410287981 */ /* 0x000ee8000c1e1d00 */
[----:B------:R2:W3:Y:S04]  /*0670*/  LDG.E.128 R12, [R2.64+0x600] ;  /* 0x00060004020c7981 */ /* 0x0004e8000c1e1d00 */
[----:B------:R-:W3:Y:S04]  /*0680*/  LDG.E.128 R8, [R16.64+0x600] ;  /* 0x0006000410087981 */ /* 0x000ee8000c1e1d00 */
[----:B------:R2:W3:Y:S04]  /*0690*/  LDG.E.128 R4, [R2.64+0x800] ;  /* 0x0008000402047981 */ /* 0x0004e8000c1e1d00 */
[----:B------:R-:W3:Y:S01]  /*06a0*/  LDG.E.128 R44, [R16.64+0x800] ;  /* 0x00080004102c7981 */ /* 0x000ee2000c1e1d00 */
        /* <DEDUP_REMOVED lines=30> */
[----:B------:R-:W-:Y:S02]  /*0890*/  PRMT R2, RZ, 0x7610, R20 ;  /* 0x00007610ff027816 */ /* 0x000fe40000000014 */
        /* <DEDUP_REMOVED lines=140> */
[----:B------:R0:W-:Y:S04]  /*1160*/  STL [R1+0x108], R2 ;  /* 0x0001080201007387 */ /* 0x0001e80000100800 */
[----:B------:R-:W-:Y:S04]  /*1170*/  STL [R1+0xe4], RZ ;  /* 0x0000e4ff01007387 */ /* 0x000fe80000100800 */
[----:B------:R1:W-:Y:S04]  /*1180*/  STL [R1+0x104], R0 ;  /* 0x0001040001007387 */ /* 0x0003e80000100800 */
        /* <DEDUP_REMOVED lines=48> */
[----:B------:R-:W-:Y:S01]  /*1490*/  STL [R1+0x80], RZ ;  /* 0x000080ff01007387 */ /* 0x000fe20000100800 */
[----:B0-----:R-:W-:-:S03]  /*14a0*/  PRMT R2, RZ, 0x5410, R44 ;  /* 0x00005410ff027816 */ /* 0x001fc6000000002c */
[----:B------:R-:W-:Y:S01]  /*14b0*/  STL [R1+0x5c], RZ ;  /* 0x00005cff01007387 */ /* 0x000fe20000100800 */
[----:B-1----:R-:W-:-:S03]  /*14c0*/  PRMT R0, RZ, 0x7610, R44 ;  /* 0x00007610ff007816 */ /* 0x002fc6000000002c */
[----:B------:R-:W-:Y:S01]  /*14d0*/  STL [R1+0x58], RZ ;  /* 0x000058ff01007387 */ /* 0x000fe20000100800 */
[----:B------:R-:W-:-:S03]  /*14e0*/  PRMT R48, RZ, 0x5410, R45 ;  /* 0x00005410ff307816 */ /* 0x000fc6000000002d */
[----:B------:R-:W-:Y:S01]  /*14f0*/  STL [R1+0x54], RZ ;  /* 0x000054ff01007387 */ /* 0x000fe20000100800 */
[----:B------:R-:W-:-:S03]  /*1500*/  PRMT R45, RZ, 0x7610, R45 ;  /* 0x00007610ff2d7816 */ /* 0x000fc6000000002d */
[----:B------:R-:W-:Y:S01]  /*1510*/  STL [R1+0x50], RZ ;  /* 0x000050ff01007387 */ /* 0x000fe20000100800 */
[----:B------:R-:W-:-:S03]  /*1520*/  PRMT R44, RZ, 0x5410, R46 ;  /* 0x00005410ff2c7816 */ /* 0x000fc6000000002e */
[----:B------:R-:W-:Y:S04]  /*1530*/  STL [R1+0x2c], RZ ;  /* 0x00002cff01007387 */ /* 0x000fe80000100800 */
[----:B------:R-:W-:Y:S04]  /*1540*/  STL [R1+0x28], RZ ;  /* 0x000028ff01007387 */ /* 0x000fe80000100800 */
[----:B------:R-:W-:Y:S04]  /*1550*/  STL [R1+0x24], RZ ;  /* 0x000024ff01007387 */ /* 0x000fe80000100800 */
[----:B------:R-:W-:Y:S04]  /*1560*/  STL [R1+0x20], RZ ;  /* 0x000020ff01007387 */ /* 0x000fe80000100800 */
[----:B------:R-:W-:Y:S01]  /*1570*/  STL [R1+0x120], R2 ;  /* 0x0001200201007387 */ /* 0x000fe20000100800 */
[----:B------:R-:W-:-:S03]  /*1580*/  PRMT R46, RZ, 0x7610, R46 ;  /* 0x00007610ff2e7816 */ /* 0x000fc6000000002e */
[----:B------:R-:W-:Y:S04]  /*1590*/  STL [R1+0x100], R0 ;  /* 0x0001000001007387 */ /* 0x000fe80000100800 */
[----:B------:R-:W-:Y:S04]  /*15a0*/  STL [R1+0xfc], R48 ;  /* 0x0000fc3001007387 */ /* 0x000fe80000100800 */
[----:B------:R0:W-:Y:S04]  /*15b0*/  STL [R1+0xf8], R45 ;  /* 0x0000f82d01007387 */ /* 0x0001e80000100800 */
[----:B------:R1:W-:Y:S01]  /*15c0*/  STL [R1+0xf4], R44 ;  /* 0x0000f42c01007387 */ /* 0x0003e20000100800 */
[----:B0-----:R-:W-:-:S02]  /*15d0*/  PRMT R45, RZ, 0x5410, R47 ;  /* 0x00005410ff2d7816 */ /* 0x001fc4000000002f */
        /* <DEDUP_REMOVED lines=28> */
[----:B0-----:R-:W-:-:S02]  /*17a0*/  MOV R0, RZ ;  /* 0x000000ff00007202 */ /* 0x001fc40000000f00 */
.L_x_149:
[----:B------:R-:W0:Y:S01]  /*17b0*/  S2R R74, SR_TID.X ;  /* 0x00000000004a7919 */ /* 0x000e220000002100 */
[----:B------:R-:W-:-:S03]  /*17c0*/  IMAD R72, R163, c[0x0][0x168], RZ ;  /* 0x00005a00a3487a24 */ /* 0x000fc600078e02ff */
[----:B------:R1:W-:Y:S02]  /*17d0*/  STL [R1+0x22c], R65 ;  /* 0x00022c4101007387 */ /* 0x0003e40000100800 */
[----:B------:R-:W-:Y:S02]  /*17e0*/  SHF.R.S32.HI R73, RZ, 0x1f, R72 ;  /* 0x0000001fff497819 */ /* 0x000fe40000011448 */
[----:B------:R2:W-:Y:S02]  /*17f0*/  STL [R1+0x228], R64 ;  /* 0x0002284001007387 */ /* 0x0005e40000100800 */
[----:B------:R-:W-:Y:S02]  /*1800*/  LEA.HI R73, R73, R72, RZ, 0x3 ;  /* 0x0000004849497211 */ /* 0x000fe400078f18ff */
[----:B------:R-:W-:Y:S01]  /*1810*/  MOV R209, 0x10 ;  /* 0x0000001000d17802 */ /* 0x000fe20000000f00 */
[----:B------:R-:W3:Y:S04]  /*1820*/  LDL R183, [R1+0x220] ;  /* 0x0002200001b77983 */ /* 0x000ee80000100800 */
[----:B-1----:R-:W4:Y:S01]  /*1830*/  LDL R65, [R1+0x218] ;  /* 0x0002180001417983 */ /* 0x002f220000100800 */
[----:B0-----:R-:W-:Y:S01]  /*1840*/  LOP3.LUT R118, R74, 0x1f, RZ, 0xc0, !PT ;  /* 0x0000001f4a767812 */ /* 0x001fe200078ec0ff */
[----:B--2---:R-:W0:Y:S01]  /*1850*/  LDC.U8 R64, c[0x0][0x1f0] ;  /* 0x00007c00ff407b82 */ /* 0x004e220000000000 */
[----:B------:R-:W-:Y:S01]  /*1860*/  MOV R74, 0x4 ;  /* 0x00000004004a7802 */ /* 0x000fe20000000f00 */
[----:B------:R-:W2:Y:S01]  /*1870*/  LDL R181, [R1+0x224] ;  /* 0x0002240001b57983 */ /* 0x000ea20000100800 */
[----:B------:R-:W-:-:S03]  /*1880*/  LEA.HI.SX32 R118, R73, R118, 0x1d ;  /* 0x0000007649767211 */ /* 0x000fc600078feaff */
[----:B------:R-:W-:Y:S01]  /*1890*/  IMAD.WIDE R72, R163, R74, c[0x0][0x1a0] ;  /* 0x00006800a3487625 */ /* 0x000fe200078e024a */
[C---:B------:R-:W-:Y:S01]  /*18a0*/  IADD3 R117, R118.reuse, 0x20, RZ ;  /* 0x0000002076757810 */ /* 0x040fe20007ffe0ff */
[----:B------:R-:W2:Y:S02]  /*18b0*/  LDL R195, [R1+0x210] ;  /* 0x0002100001c37983 */ /* 0x000ea40000100800 */
[----:B------:R-:W-:Y:S02]  /*18c0*/  IMAD.SHL.U32 R169, R118, 0x10, RZ ;  /* 0x0000001076a97824 */ /* 0x000fe400078e00ff */
[----:B------:R1:W2:Y:S01]  /*18d0*/  LDG.E R177, [R72.64] ;  /* 0x0000000448b17981 */ /* 0x0002a2000c1e1900 */
[----:B------:R-:W-:Y:S02]  /*18e0*/  SHF.R.U32.HI R170, RZ, 0x1c, R118 ;  /* 0x0000001cffaa7819 */ /* 0x000fe40000011676 */
[----:B------:R-:W-:Y:S01]  /*18f0*/  IADD3 R96, P0, R169, c[0x0][0x188], RZ ;  /* 0x00006200a9607a10 */ /* 0x000fe20007f1e0ff */
[----:B------:R-:W2:Y:S01]  /*1900*/  LDL R199, [R1+0x214] ;  /* 0x0002140001c77983 */ /* 0x000ea20000100800 */
[----:B------:R-:W-:-:S02]  /*1910*/  SHF.L.U32 R171, R117, 0x4, RZ ;  /* 0x0000000475ab7819 */ /* 0x000fc400000006ff */
[----:B------:R-:W-:Y:S01]  /*1920*/  IADD3 R119, R118, 0x40, RZ ;  /* 0x0000004076777810 */ /* 0x000fe20007ffe0ff */
[----:B------:R-:W2:Y:S01]  /*1930*/  LDL R198, [R1+0x208] ;  /* 0x0002080001c67983 */ /* 0x000ea20000100800 */
[----:B-1----:R-:W-:Y:S01]  /*1940*/  IMAD.WIDE R72, R163, R74, c[0x0][0x1a8] ;  /* 0x00006a00a3487625 */ /* 0x002fe200078e024a */
[----:B------:R-:W-:Y:S02]  /*1950*/  IADD3.X R97, R170, c[0x0][0x18c], RZ, P0, !PT ;  /* 0x00006300aa617a10 */ /* 0x000fe400007fe4ff */
[----:B------:R-:W2:Y:S01]  /*1960*/  LDL R201, [R1+0x1f8] ;  /* 0x0001f80001c97983 */ /* 0x000ea20000100800 */
[----:B------:R-:W-:-:S03]  /*1970*/  SHF.R.U32.HI R172, RZ, 0x1c, R117 ;  /* 0x0000001cffac7819 */ /* 0x000fc60000011675 */
[----:B------:R1:W2:Y:S01]  /*1980*/  LDG.E R168, [R72.64] ;  /* 0x0000000448a87981 */ /* 0x0002a2000c1e1900 */
[C---:B------:R-:W-:Y:S02]  /*1990*/  SHF.L.U32 R167, R119.reuse, 0x4, RZ ;  /* 0x0000000477a77819 */ /* 0x040fe400000006ff */
[----:B------:R-:W-:Y:S01]  /*19a0*/  SHF.R.U32.HI R166, RZ, 0x1c, R119 ;  /* 0x0000001cffa67819 */ /* 0x000fe20000011677 */
[CC--:B------:R-:W-:Y:S01]  /*19b0*/  IMAD.WIDE.U32 R112, R118.reuse, R209.reuse, c[0x0][0x210] ;  /* 0x0000840076707625 */ /* 0x0c0fe200078e00d1 */
[----:B------:R-:W-:Y:S01]  /*19c0*/  SHF.L.U32 R186, R119, 0x3, RZ ;  /* 0x0000000377ba7819 */ /* 0x000fe200000006ff */
[----:B------:R-:W2:Y:S01]  /*19d0*/  LDG.E.128 R96, [R96.64] ;  /* 0x0000000460607981 */ /* 0x000ea2000c1e1d00 */
[----:B-1----:R-:W-:Y:S01]  /*19e0*/  IADD3 R72, P0, R171, c[0x0][0x188], RZ ;  /* 0x00006200ab487a10 */ /* 0x002fe20007f1e0ff */
[----:B------:R-:W-:Y:S02]  /*19f0*/  IMAD.WIDE.U32 R108, R118, R209, c[0x0][0x208] ;  /* 0x00008200766c7625 */ /* 0x000fe400078e00d1 */
[----:B------:R-:W3:Y:S01]  /*1a00*/  LDG.E.128 R112, [R112.64] ;  /* 0x0000000470707981 */ /* 0x000ee2000c1e1d00 */
[----:B------:R-:W-:-:S02]  /*1a10*/  IADD3.X R73, R172, c[0x0][0x18c], RZ, P0, !PT ;  /* 0x00006300ac497a10 */ /* 0x000fc400007fe4ff */
[----:B------:R-:W-:Y:S01]  /*1a20*/  IADD3 R84, P0, R167, c[0x0][0x188], RZ ;  /* 0x00006200a7547a10 */ /* 0x000fe20007f1e0ff */
[----:B------:R-:W4:Y:S03]  /*1a30*/  LDG.E.128 R108, [R108.64] ;  /* 0x000000046c6c7981 */ /* 0x000f26000c1e1d00 */
[----:B------:R-:W-:Y:S01]  /*1a40*/  IADD3.X R85, R166, c[0x0][0x18c], RZ, P0, !PT ;  /* 0x00006300a6557a10 */ /* 0x000fe200007fe4ff */
[----:B------:R-:W-:Y:S01]  /*1a50*/  IMAD.SHL.U32 R202, R118, 0x8, RZ ;  /* 0x0000000876ca7824 */ /* 0x000fe200078e00ff */
[----:B------:R-:W-:Y:S01]  /*1a60*/  ISETP.NE.U32.AND P0, PT, RZ, c[0x0][0x250], PT ;  /* 0x00009400ff007a0c */ /* 0x000fe20003f05070 */
[----:B------:R-:W4:Y:S03]  /*1a70*/  LDL R200, [R1+0x1fc] ;  /* 0x0001fc0001c87983 */ /* 0x000f260000100800 */
[----:B------:R-:W-:Y:S01]  /*1a80*/  ISETP.NE.AND.EX P0, PT, RZ, c[0x0][0x254], PT, P0 ;  /* 0x00009500ff007a0c */ /* 0x000fe20003f05300 */
[----:B------:R-:W4:Y:S01]  /*1a90*/  LDL R205, [R1+0x204] ;  /* 0x0002040001cd7983 */ /* 0x000f220000100800 */
[----:B------:R-:W-:-:S02]  /*1aa0*/  SHF.R.U32.HI R174, RZ, 0x1d, R119 ;  /* 0x0000001dffae7819 */ /* 0x000fc40000011677 */
[----:B------:R-:W-:Y:S01]  /*1ab0*/  SHF.R.U32.HI R187, RZ, 0x1d, R118 ;  /* 0x0000001dffbb7819 */ /* 0x000fe20000011676 */
[----:B------:R-:W4:Y:S01]  /*1ac0*/  LDL R204, [R1+0x1f0] ;  /* 0x0001f00001cc7983 */ /* 0x000f220000100800 */
[C---:B------:R-:W-:Y:S02]  /*1ad0*/  SHF.L.U32 R188, R117.reuse, 0x3, RZ ;  /* 0x0000000375bc7819 */ /* 0x040fe400000006ff */
[----:B------:R-:W-:Y:S01]  /*1ae0*/  SHF.R.U32.HI R173, RZ, 0x1d, R117 ;  /* 0x0000001dffad7819 */ /* 0x000fe20000011675 */
[CC--:B------:R-:W-:Y:S01]  /*1af0*/  IMAD.WIDE.U32 R80, R117.reuse, R209.reuse, c[0x0][0x210] ;  /* 0x0000840075507625 */ /* 0x0c0fe200078e00d1 */
[----:B------:R-:W4:Y:S03]  /*1b00*/  LDL R203, [R1+0x1f4] ;  /* 0x0001f40001cb7983 */ /* 0x000f260000100800 */
[----:B------:R-:W-:Y:S01]  /*1b10*/  @P0 IADD3 R102, P2, R186, c[0x0][0x198], RZ ;  /* 0x00006600ba660a10 */ /* 0x000fe20007f5e0ff */
[----:B------:R-:W-:Y:S01]  /*1b20*/  IMAD.WIDE.U32 R76, R117, R209, c[0x0][0x208] ;  /* 0x00008200754c7625 */ /* 0x000fe200078e00d1 */
[----:B------:R-:W-:Y:S01]  /*1b30*/  @P0 IADD3 R100, P1, R202, c[0x0][0x198], RZ ;  /* 0x00006600ca640a10 */ /* 0x000fe20007f3e0ff */
[----:B------:R-:W4:Y:S01]  /*1b40*/  LDG.E.128 R80, [R80.64] ;  /* 0x0000000450507981 */ /* 0x000f22000c1e1d00 */
[----:B------:R-:W-:-:S02]  /*1b50*/  @P0 IADD3.X R103, R174, c[0x0][0x19c], RZ, P2, !PT ;  /* 0x00006700ae670a10 */ /* 0x000fc400017fe4ff */
[----:B0-----:R-:W-:Y:S01]  /*1b60*/  ISETP.NE.AND P2, PT, R64, RZ, PT ;  /* 0x000000ff4000720c */ /* 0x001fe20003f45270 */
[----:B------:R-:W4:Y:S04]  /*1b70*/  LDG.E.128 R76, [R76.64] ;  /* 0x000000044c4c7981 */ /* 0x000f28000c1e1d00 */
[----:B------:R-:W4:Y:S01]  /*1b80*/  LDL R64, [R1+0x21c] ;  /* 0x00021c0001407983 */ /* 0x000f220000100800 */
[----:B------:R-:W-:-:S03]  /*1b90*/  @P0 IADD3.X R101, R187, c[0x0][0x19c], RZ, P1, !PT ;  /* 0x00006700bb650a10 */ /* 0x000fc60000ffe4ff */
[----:B------:R-:W4:Y:S04]  /*1ba0*/  LDG.E.128 R72, [R72.64] ;  /* 0x0000000448487981 */ /* 0x000f28000c1e1d00 */
[----:B------:R0:W5:Y:S04]  /*1bb0*/  @P0 LDG.E.64 R144, [R100.64] ;  /* 0x0000000464900981 */ /* 0x000168000c1e1b00 */
[----:B------:R-:W4:Y:S04]  /*1bc0*/  LDL R211, [R1+0x1c8] ;  /* 0x0001c80001d37983 */ /* 0x000f280000100800 */
[----:B------:R-:W4:Y:S04]  /*1bd0*/  LDL R210, [R1+0x1cc] ;  /* 0x0001cc0001d27983 */ /* 0x000f280000100800 */
[----:B------:R-:W4:Y:S01]  /*1be0*/  LDL R213, [R1+0x1c4] ;  /* 0x0001c40001d57983 */ /* 0x000f220000100800 */
[----:B--2---:R-:W-:-:S02]  /*1bf0*/  PRMT R190, RZ, 0x5410, R97 ;  /* 0x00005410ffbe7816 */ /* 0x004fc40000000061 */
[C---:B------:R-:W-:Y:S02]  /*1c00*/  IADD3 R185, R118.reuse, 0x60, RZ ;  /* 0x0000006076b97810 */ /* 0x040fe40007ffe0ff */
[----:B------:R-:W-:Y:S01]  /*1c10*/  IADD3 R116, R118, 0x80, RZ ;  /* 0x0000008076747810 */ /* 0x000fe20007ffe0ff */
[----:B------:R-:W-:Y:S01]  /*1c20*/  IMAD.WIDE.U32 R88, R119, R209, c[0x0][0x210] ;  /* 0x0000840077587625 */ /* 0x000fe200078e00d1 */
[--C-:B---3--:R-:W-:Y:S01]  /*1c30*/  PRMT R196, RZ, 0x5410, R112.reuse ;  /* 0x00005410ffc47816 */ /* 0x108fe20000000070 */
[----:B------:R-:W2:Y:S01]  /*1c40*/  LDG.E.128 R84, [R84.64] ;  /* 0x0000000454547981 */ /* 0x000ea2000c1e1d00 */
[----:B------:R-:W-:Y:S02]  /*1c50*/  PRMT R112, RZ, 0x7610, R112 ;  /* 0x00007610ff707816 */ /* 0x000fe40000000070 */
[----:B------:R-:W-:Y:S01]  /*1c60*/  PRMT R189, RZ, 0x7610, R97 ;  /* 0x00007610ffbd7816 */ /* 0x000fe20000000061 */
[----:B------:R-:W-:Y:S01]  /*1c70*/  FMUL.FTZ R97, R183, R196 ;  /* 0x000000c4b7617220 */ /* 0x000fe20000410000 */
[--C-:B----4-:R-:W-:Y:S01]  /*1c80*/  PRMT R178, RZ, 0x5410, R108.reuse ;  /* 0x00005410ffb27816 */ /* 0x110fe2000000006c */
[----:B------:R-:W-:Y:S01]  /*1c90*/  FMUL.FTZ R183, R65, R112 ;  /* 0x0000007041b77220 */ /* 0x000fe20000410000 */
[----:B------:R-:W-:Y:S01]  /*1ca0*/  PRMT R108, RZ, 0x7610, R108 ;  /* 0x00007610ff6c7816 */ /* 0x000fe2000000006c */
[----:B------:R-:W3:Y:S01]  /*1cb0*/  LDL R65, [R1+0x20c] ;  /* 0x00020c0001417983 */ /* 0x000ee20000100800 */
[----:B0-----:R-:W-:-:S02]  /*1cc0*/  @P0 IADD3 R100, P1, R188, c[0x0][0x198], RZ ;  /* 0x00006600bc640a10 */ /* 0x001fc40007f3e0ff */
[----:B------:R-:W-:Y:S01]  /*1cd0*/  FSEL R177, R177, RZ, !P2 ;  /* 0x000000ffb1b17208 */ /* 0x000fe20005000000 */
[----:B------:R-:W-:Y:S01]  /*1ce0*/  IMAD.WIDE.U32 R92, R119, R209, c[0x0][0x208] ;  /* 0x00008200775c7625 */ /* 0x000fe200078e00d1 */
[----:B------:R-:W-:Y:S01]  /*1cf0*/  PRMT R194, RZ, 0x5410, R109 ;  /* 0x00005410ffc27816 */ /* 0x000fe2000000006d */
[----:B------:R-:W4:Y:S01]  /*1d00*/  LDG.E.128 R88, [R88.64] ;  /* 0x0000000458587981 */ /* 0x000f22000c1e1d00 */
[--C-:B------:R-:W-:Y:S02]  /*1d10*/  PRMT R192, RZ, 0x7610, R98.reuse ;  /* 0x00007610ffc07816 */ /* 0x100fe40000000062 */
[----:B------:R-:W-:Y:S01]  /*1d20*/  PRMT R193, RZ, 0x5410, R98 ;  /* 0x00005410ffc17816 */ /* 0x000fe20000000062 */
[----:B------:R0:W5:Y:S01]  /*1d30*/  @P0 LDG.E.64 R148, [R102.64] ;  /* 0x0000000466940981 */ /* 0x000162000c1e1b00 */
[----:B------:R-:W-:Y:S01]  /*1d40*/  FFMA.FTZ R183, R64, R108, R183 ;  /* 0x0000006c40b77223 */ /* 0x000fe200000100b7 */
[----:B------:R-:W-:Y:S02]  /*1d50*/  @P0 IADD3.X R101, R173, c[0x0][0x19c], RZ, P1, !PT ;  /* 0x00006700ad650a10 */ /* 0x000fe40000ffe4ff */
[----:B------:R-:W2:Y:S04]  /*1d60*/  LDL R64, [R1+0x200] ;  /* 0x0002000001407983 */ /* 0x000ea80000100800 */
[----:B------:R1:W5:Y:S01]  /*1d70*/  @P0 LDG.E.64 R146, [R100.64] ;  /* 0x0000000464920981 */ /* 0x000362000c1e1b00 */
[----:B------:R-:W-:-:S02]  /*1d80*/  FADD.FTZ R42, R178, R42 ;  /* 0x0000002ab22a7221 */ /* 0x000fc40000010000 */
[----:B------:R-:W-:Y:S01]  /*1d90*/  FADD.FTZ R41, R108, R41 ;  /* 0x000000296c297221 */ /* 0x000fe20000010000 */
[--C-:B------:R-:W-:Y:S01]  /*1da0*/  PRMT R182, RZ, 0x5410, R99.reuse ;  /* 0x00005410ffb67816 */ /* 0x100fe20000000063 */
[----:B------:R-:W-:Y:S01]  /*1db0*/  FADD.FTZ R190, -R177, R190 ;  /* 0x000000beb1be7221 */ /* 0x000fe20000010100 */
[----:B------:R-:W-:Y:S01]  /*1dc0*/  PRMT R191, RZ, 0x7610, R99 ;  /* 0x00007610ffbf7816 */ /* 0x000fe20000000063 */
[----:B------:R-:W-:Y:S01]  /*1dd0*/  FADD.FTZ R234, R196, R234 ;  /* 0x000000eac4ea7221 */ /* 0x000fe20000010000 */
[----:B------:R-:W-:Y:S02]  /*1de0*/  PRMT R206, RZ, 0x5410, R73 ;  /* 0x00005410ffce7816 */ /* 0x000fe40000000049 */
[----:B------:R-:W-:Y:S02]  /*1df0*/  PRMT R207, RZ, 0x5410, R77 ;  /* 0x00005410ffcf7816 */ /* 0x000fe4000000004d */
[C---:B------:R-:W-:Y:S01]  /*1e00*/  SHF.L.U32 R184, R185.reuse, 0x3, RZ ;  /* 0x00000003b9b87819 */ /* 0x040fe200000006ff */
[----:B------:R-:W-:Y:S01]  /*1e10*/  IMAD.SHL.U32 R164, R185, 0x10, RZ ;  /* 0x00000010b9a47824 */ /* 0x000fe200078e00ff */
[----:B-1----:R-:W-:-:S02]  /*1e20*/  PRMT R101, RZ, 0x5410, R96 ;  /* 0x00005410ff657816 */ /* 0x002fc40000000060 */
[--C-:B------:R-:W-:Y:S02]  /*1e30*/  SHF.R.U32.HI R175, RZ, 0x1d, R185.reuse ;  /* 0x0000001dffaf7819 */ /* 0x100fe400000116b9 */
[----:B------:R-:W-:Y:S01]  /*1e40*/  SHF.R.U32.HI R165, RZ, 0x1c, R185 ;  /* 0x0000001cffa57819 */ /* 0x000fe200000116b9 */
[----:B------:R-:W-:Y:S01]  /*1e50*/  FADD.FTZ R101, R101, -R177 ;  /* 0x800000b165657221 */ /* 0x000fe20000010000 */
[----:B------:R-:W-:Y:S02]  /*1e60*/  PRMT R100, RZ, 0x7610, R96 ;  /* 0x00007610ff647816 */ /* 0x000fe40000000060 */
[----:B------:R-:W-:Y:S01]  /*1e70*/  SHF.L.U32 R180, R116, 0x3, RZ ;  /* 0x0000000374b47819 */ /* 0x000fe200000006ff */
[C---:B------:R-:W-:Y:S01]  /*1e80*/  FMUL.FTZ R179, R168.reuse, R101 ;  /* 0x00000065a8b37220 */ /* 0x040fe20000410000 */
[----:B------:R-:W-:Y:S01]  /*1e90*/  SHF.R.U32.HI R176, RZ, 0x1d, R116 ;  /* 0x0000001dffb07819 */ /* 0x000fe20000011674 */
[----:B------:R-:W-:Y:S01]  /*1ea0*/  FADD.FTZ R100, -R177, R100 ;  /* 0x00000064b1647221 */ /* 0x000fe20000010100 */
[----:B------:R-:W-:Y:S01]  /*1eb0*/  PRMT R208, RZ, 0x7610, R73 ;  /* 0x00007610ffd07816 */ /* 0x000fe20000000049 */
[-C--:B------:R-:W-:Y:S01]  /*1ec0*/  FFMA.FTZ R2, R179, R178.reuse, R2 ;  /* 0x000000b2b3027223 */ /* 0x080fe20000010002 */
[----:B------:R-:W-:Y:S01]  /*1ed0*/  PRMT R215, RZ, 0x7610, R74 ;  /* 0x00007610ffd77816 */ /* 0x000fe2000000004a */
[----:B------:R-:W-:Y:S01]  /*1ee0*/  FFMA.FTZ R178, R181, R178, R97 ;  /* 0x000000b2b5b27223 */ /* 0x000fe20000010061 */
[----:B------:R-:W4:Y:S01]  /*1ef0*/  LDG.E.128 R92, [R92.64] ;  /* 0x000000045c5c7981 */ /* 0x000f22000c1e1d00 */
[----:B------:R-:W-:-:S04]  /*1f00*/  FMUL.FTZ R181, R168, R100 ;  /* 0x00000064a8b57220 */ /* 0x000fc80000410000 */
[----:B------:R-:W-:Y:S01]  /*1f10*/  FFMA.FTZ R0, R181, R108, R0 ;  /* 0x0000006cb5007223 */ /* 0x000fe20000010000 */
[--C-:B------:R-:W-:Y:S01]  /*1f20*/  PRMT R108, RZ, 0x5410, R113.reuse ;  /* 0x00005410ff6c7816 */ /* 0x100fe20000000071 */
[----:B------:R-:W-:Y:S01]  /*1f30*/  FMUL.FTZ R190, R168, R190 ;  /* 0x000000bea8be7220 */ /* 0x000fe20000410000 */
[----:B------:R-:W-:-:S03]  /*1f40*/  PRMT R113, RZ, 0x7610, R113 ;  /* 0x00007610ff717816 */ /* 0x000fc60000000071 */
[----:B------:R-:W-:Y:S02]  /*1f50*/  FMUL.FTZ R197, R195, R108 ;  /* 0x0000006cc3c57220 */ /* 0x000fe40000410000 */
[----:B------:R-:W-:Y:S01]  /*1f60*/  FADD.FTZ R195, -R177, R189 ;  /* 0x000000bdb1c37221 */ /* 0x000fe20000010100 */
[----:B------:R-:W-:Y:S01]  /*1f70*/  PRMT R109, RZ, 0x7610, R109 ;  /* 0x00007610ff6d7816 */ /* 0x000fe2000000006d */
[----:B------:R-:W-:Y:S02]  /*1f80*/  FADD.FTZ R120, R194, R120 ;  /* 0x00000078c2787221 */ /* 0x000fe40000010000 */
[-C--:B------:R-:W-:Y:S02]  /*1f90*/  FFMA.FTZ R4, R190, R194.reuse, R4 ;  /* 0x000000c2be047223 */ /* 0x080fe40000010004 */
[----:B------:R-:W-:Y:S02]  /*1fa0*/  FFMA.FTZ R189, R199, R194, R197 ;  /* 0x000000c2c7bd7223 */ /* 0x000fe400000100c5 */
[----:B------:R-:W-:-:S02]  /*1fb0*/  FMUL.FTZ R195, R168, R195 ;  /* 0x000000c3a8c37220 */ /* 0x000fc40000410000 */
[----:B------:R-:W-:Y:S02]  /*1fc0*/  FMUL.FTZ R194, R198, R113 ;  /* 0x00000071c6c27220 */ /* 0x000fe40000410000 */
[----:B------:R-:W-:Y:S02]  /*1fd0*/  FADD.FTZ R43, R109, R43 ;  /* 0x0000002b6d2b7221 */ /* 0x000fe40000010000 */
[-C--:B------:R-:W-:Y:S02]  /*1fe0*/  FFMA.FTZ R3, R195, R109.reuse, R3 ;  /* 0x0000006dc3037223 */ /* 0x080fe40000010003 */
[----:B---3--:R-:W-:Y:S01]  /*1ff0*/  FFMA.FTZ R194, R65, R109, R194 ;  /* 0x0000006d41c27223 */ /* 0x008fe200000100c2 */
[----:B------:R-:W-:Y:S01]  /*2000*/  PRMT R109, RZ, 0x5410, R114 ;  /* 0x00005410ff6d7816 */ /* 0x000fe20000000072 */
[----:B------:R-:W3:Y:S04]  /*2010*/  LDL R65, [R1+0x1e8] ;  /* 0x0001e80001417983 */ /* 0x000ee80000100800 */
[----:B--2---:R-:W-:-:S02]  /*2020*/  FMUL.FTZ R199, R64, R109 ;  /* 0x0000006d40c77220 */ /* 0x004fc40000410000 */
[----:B------:R-:W2:Y:S01]  /*2030*/  LDL R64, [R1+0x1ec] ;  /* 0x0001ec0001407983 */ /* 0x000ea20000100800 */
[----:B------:R-:W-:Y:S01]  /*2040*/  PRMT R114, RZ, 0x7610, R114 ;  /* 0x00007610ff727816 */ /* 0x000fe20000000072 */
[----:B------:R-:W-:Y:S01]  /*2050*/  FADD.FTZ R197, -R177, R192 ;  /* 0x000000c0b1c57221 */ /* 0x000fe20000010100 */
[--C-:B------:R-:W-:Y:S02]  /*2060*/  PRMT R198, RZ, 0x5410, R110.reuse ;  /* 0x00005410ffc67816 */ /* 0x100fe4000000006e */
[----:B------:R-:W-:Y:S01]  /*2070*/  PRMT R110, RZ, 0x7610, R110 ;  /* 0x00007610ff6e7816 */ /* 0x000fe2000000006e */
[----:B------:R-:W-:Y:S02]  /*2080*/  FMUL.FTZ R197, R168, R197 ;  /* 0x000000c5a8c57220 */ /* 0x000fe40000410000 */
[----:B------:R-:W-:Y:S02]  /*2090*/  FMUL.FTZ R201, R201, R114 ;  /* 0x00000072c9c97220 */ /* 0x000fe40000410000 */
[----:B------:R-:W-:-:S02]  /*20a0*/  FADD.FTZ R121, R110, R121 ;  /* 0x000000796e797221 */ /* 0x000fc40000010000 */
[-C--:B------:R-:W-:Y:S02]  /*20b0*/  FFMA.FTZ R5, R197, R110.reuse, R5 ;  /* 0x0000006ec5057223 */ /* 0x080fe40000010005 */
[----:B------:R-:W-:Y:S01]  /*20c0*/  FFMA.FTZ R201, R200, R110, R201 ;  /* 0x0000006ec8c97223 */ /* 0x000fe200000100c9 */
[--C-:B------:R-:W-:Y:S02]  /*20d0*/  PRMT R110, RZ, 0x5410, R115.reuse ;  /* 0x00005410ff6e7816 */ /* 0x100fe40000000073 */
[----:B------:R-:W-:Y:S01]  /*20e0*/  PRMT R115, RZ, 0x7610, R115 ;  /* 0x00007610ff737816 */ /* 0x000fe20000000073 */
[----:B------:R-:W-:Y:S01]  /*20f0*/  FFMA.FTZ R192, R205, R198, R199 ;  /* 0x000000c6cdc07223 */ /* 0x000fe200000100c7 */
[--C-:B------:R-:W-:Y:S02]  /*2100*/  PRMT R199, RZ, 0x5410, R111.reuse ;  /* 0x00005410ffc77816 */ /* 0x100fe4000000006f */
[----:B------:R-:W-:Y:S01]  /*2110*/  PRMT R111, RZ, 0x7610, R111 ;  /* 0x00007610ff6f7816 */ /* 0x000fe2000000006f */
[----:B---3--:R-:W-:-:S02]  /*2120*/  FMUL.FTZ R205, R65, R115 ;  /* 0x0000007341cd7220 */ /* 0x008fc40000410000 */
[----:B------:R-:W3:Y:S02]  /*2130*/  LDL R65, [R1+0x1d8] ;  /* 0x0001d80001417983 */ /* 0x000ee40000100800 */
[----:B--2---:R-:W-:Y:S02]  /*2140*/  FFMA.FTZ R205, R64, R111, R205 ;  /* 0x0000006f40cd7223 */ /* 0x004fe400000100cd */
[----:B------:R-:W2:Y:S01]  /*2150*/  LDL R64, [R1+0x1dc] ;  /* 0x0001dc0001407983 */ /* 0x000ea20000100800 */
[----:B------:R-:W-:-:S04]  /*2160*/  FADD.FTZ R193, -R177, R193 ;  /* 0x000000c1b1c17221 */ /* 0x000fc80000010100 */
[----:B------:R-:W-:Y:S02]  /*2170*/  FMUL.FTZ R193, R168, R193 ;  /* 0x000000c1a8c17220 */ /* 0x000fe40000410000 */
[----:B------:R-:W-:Y:S02]  /*2180*/  FADD.FTZ R122, R198, R122 ;  /* 0x0000007ac67a7221 */ /* 0x000fe40000010000 */
[----:B------:R-:W-:Y:S02]  /*2190*/  FFMA.FTZ R6, R193, R198, R6 ;  /* 0x000000c6c1067223 */ /* 0x000fe40000010006 */
[----:B------:R-:W4:Y:S01]  /*21a0*/  LDL R198, [R1+0x1e0] ;  /* 0x0001e00001c67983 */ /* 0x000f220000100800 */
[----:B------:R-:W-:Y:S02]  /*21b0*/  FADD.FTZ R182, -R177, R182 ;  /* 0x000000b6b1b67221 */ /* 0x000fe40000010100 */
[----:B------:R-:W-:Y:S02]  /*21c0*/  FADD.FTZ R236, R108, R236 ;  /* 0x000000ec6cec7221 */ /* 0x000fe40000010000 */
[----:B------:R-:W-:Y:S01]  /*21d0*/  FFMA.FTZ R160, R190, R108, R160 ;  /* 0x0000006cbea07223 */ /* 0x000fe200000100a0 */
[--C-:B------:R-:W-:Y:S01]  /*21e0*/  PRMT R108, RZ, 0x5410, R80.reuse ;  /* 0x00005410ff6c7816 */ /* 0x100fe20000000050 */
[----:B------:R-:W-:Y:S01]  /*21f0*/  FMUL.FTZ R200, R168, R182 ;  /* 0x000000b6a8c87220 */ /* 0x000fe20000410000 */
[----:B------:R-:W-:Y:S01]  /*2200*/  PRMT R80, RZ, 0x7610, R80 ;  /* 0x00007610ff507816 */ /* 0x000fe20000000050 */
[----:B------:R-:W-:-:S02]  /*2210*/  FMUL.FTZ R182, R204, R110 ;  /* 0x0000006eccb67220 */ /* 0x000fc40000410000 */
[----:B------:R-:W-:Y:S02]  /*2220*/  FADD.FTZ R124, R199, R124 ;  /* 0x0000007cc77c7221 */ /* 0x000fe40000010000 */
[-C--:B------:R-:W-:Y:S02]  /*2230*/  FFMA.FTZ R8, R200, R199.reuse, R8 ;  /* 0x000000c7c8087223 */ /* 0x080fe40000010008 */
[----:B------:R-:W-:Y:S01]  /*2240*/  FFMA.FTZ R158, R179, R196, R158 ;  /* 0x000000c4b39e7223 */ /* 0x000fe2000001009e */
[----:B------:R-:W-:Y:S01]  /*2250*/  PRMT R196, RZ, 0x5410, R76 ;  /* 0x00005410ffc47816 */ /* 0x000fe2000000004c */
[----:B------:R-:W-:Y:S01]  /*2260*/  FFMA.FTZ R199, R203, R199, R182 ;  /* 0x000000c7cbc77223 */ /* 0x000fe200000100b6 */
[----:B------:R-:W-:Y:S01]  /*2270*/  PRMT R76, RZ, 0x7610, R76 ;  /* 0x00007610ff4c7816 */ /* 0x000fe2000000004c */
[----:B------:R-:W4:Y:S01]  /*2280*/  LDL R182, [R1+0x1e4] ;  /* 0x0001e40001b67983 */ /* 0x000f220000100800 */
[----:B---3--:R-:W-:-:S03]  /*2290*/  FMUL.FTZ R203, R65, R80 ;  /* 0x0000005041cb7220 */ /* 0x008fc60000410000 */
[----:B------:R-:W3:Y:S01]  /*22a0*/  LDL R65, [R1+0x1d0] ;  /* 0x0001d00001417983 */ /* 0x000ee20000100800 */
[----:B--2---:R-:W-:-:S03]  /*22b0*/  FFMA.FTZ R203, R64, R76, R203 ;  /* 0x0000004c40cb7223 */ /* 0x004fc600000100cb */
[----:B------:R-:W2:Y:S01]  /*22c0*/  LDL R64, [R1+0x1d4] ;  /* 0x0001d40001407983 */ /* 0x000ea20000100800 */
[----:B------:R-:W-:Y:S02]  /*22d0*/  FADD.FTZ R238, R109, R238 ;  /* 0x000000ee6dee7221 */ /* 0x000fe40000010000 */
[----:B------:R-:W-:Y:S02]  /*22e0*/  FFMA.FTZ R162, R193, R109, R162 ;  /* 0x0000006dc1a27223 */ /* 0x000fe400000100a2 */
[----:B----4-:R-:W-:Y:S01]  /*22f0*/  FMUL.FTZ R109, R198, R108 ;  /* 0x0000006cc66d7220 */ /* 0x010fe20000410000 */
[----:B------:R-:W-:-:S05]  /*2300*/  PRMT R198, RZ, 0x7610, R72 ;  /* 0x00007610ffc67816 */ /* 0x000fca0000000048 */
[----:B------:R-:W-:-:S04]  /*2310*/  FADD.FTZ R198, -R177, R198 ;  /* 0x000000c6b1c67221 */ /* 0x000fc80000010100 */
[----:B------:R-:W-:Y:S02]  /*2320*/  FMUL.FTZ R198, R168, R198 ;  /* 0x000000c6a8c67220 */ /* 0x000fe40000410000 */
[----:B------:R-:W-:Y:S02]  /*2330*/  FADD.FTZ R191, -R177, R191 ;  /* 0x000000bfb1bf7221 */ /* 0x000fe40000010100 */
[----:B------:R-:W-:Y:S02]  /*2340*/  FADD.FTZ R241, R80, R241 ;  /* 0x000000f150f17221 */ /* 0x000fe40000010000 */
[----:B------:R-:W-:Y:S02]  /*2350*/  FFMA.FTZ R229, R198, R80, R229 ;  /* 0x00000050c6e57223 */ /* 0x000fe400000100e5 */
[----:B------:R-:W4:Y:S01]  /*2360*/  LDL R80, [R1+0x1c0] ;  /* 0x0001c00001507983 */ /* 0x000f220000100800 */
[----:B------:R-:W-:Y:S01]  /*2370*/  FMUL.FTZ R204, R168, R191 ;  /* 0x000000bfa8cc7220 */ /* 0x000fe20000410000 */
[----:B------:R-:W-:-:S02]  /*2380*/  PRMT R191, RZ, 0x5410, R72 ;  /* 0x00005410ffbf7816 */ /* 0x000fc40000000048 */
[----:B------:R-:W-:Y:S01]  /*2390*/  PRMT R72, RZ, 0x5410, R81 ;  /* 0x00005410ff487816 */ /* 0x000fe20000000051 */
[----:B------:R-:W4:Y:S01]  /*23a0*/  LDL.LU R212, [R1] ;  /* 0x0000000001d47983 */ /* 0x000f220000300800 */
[----:B------:R-:W-:Y:S02]  /*23b0*/  FADD.FTZ R206, -R177, R206 ;  /* 0x000000ceb1ce7221 */ /* 0x000fe40000010100 */
[----:B------:R-:W-:Y:S02]  /*23c0*/  FADD.FTZ R125, R76, R125 ;  /* 0x0000007d4c7d7221 */ /* 0x000fe40000010000 */
[----:B------:R-:W-:Y:S02]  /*23d0*/  FFMA.FTZ R9, R198, R76, R9 ;  /* 0x0000004cc6097223 */ /* 0x000fe40000010009 */
[----:B------:R-:W-:Y:S01]  /*23e0*/  FADD.FTZ R128, R207, R128 ;  /* 0x00000080cf807221 */ /* 0x000fe20000010000 */
[----:B------:R-:W-:Y:S01]  /*23f0*/  @P0 IADD3 R104, P1, R184, c[0x0][0x198], RZ ;  /* 0x00006600b8680a10 */ /* 0x000fe20007f3e0ff */
[----:B------:R-:W-:Y:S01]  /*2400*/  FMUL.FTZ R206, R168, R206 ;  /* 0x000000cea8ce7220 */ /* 0x000fe20000410000 */
[----:B------:R-:W-:Y:S01]  /*2410*/  @P0 IADD3 R106, P3, R180, c[0x0][0x198], RZ ;  /* 0x00006600b46a0a10 */ /* 0x000fe20007f7e0ff */
[----:B------:R-:W-:-:S02]  /*2420*/  FADD.FTZ R191, -R177, R191 ;  /* 0x000000bfb1bf7221 */ /* 0x000fc40000010100 */
[----:B------:R-:W-:Y:S02]  /*2430*/  FADD.FTZ R233, R112, R233 ;  /* 0x000000e970e97221 */ /* 0x000fe40000010000 */
[----:B------:R-:W-:Y:S02]  /*2440*/  FFMA.FTZ R157, R181, R112, R157 ;  /* 0x00000070b59d7223 */ /* 0x000fe4000001009d */
[----:B------:R-:W-:Y:S02]  /*2450*/  FADD.FTZ R235, R113, R235 ;  /* 0x000000eb71eb7221 */ /* 0x000fe40000010000 */
[----:B------:R-:W-:Y:S02]  /*2460*/  FFMA.FTZ R159, R195, R113, R159 ;  /* 0x00000071c39f7223 */ /* 0x000fe4000001009f */
[----:B------:R-:W-:Y:S02]  /*2470*/  FADD.FTZ R242, R108, R242 ;  /* 0x000000f26cf27221 */ /* 0x000fe40000010000 */
[----:B------:R-:W-:Y:S01]  /*2480*/  FADD.FTZ R126, R196, R126 ;  /* 0x0000007ec47e7221 */ /* 0x000fe20000010000 */
[----:B------:R-:W-:Y:S01]  /*2490*/  PRMT R81, RZ, 0x7610, R81 ;  /* 0x00007610ff517816 */ /* 0x000fe20000000051 */
[----:B------:R-:W-:Y:S01]  /*24a0*/  FFMA.FTZ R12, R206, R207, R12 ;  /* 0x000000cfce0c7223 */ /* 0x000fe2000001000c */
[----:B------:R-:W-:Y:S01]  /*24b0*/  PRMT R77, RZ, 0x7610, R77 ;  /* 0x00007610ff4d7816 */ /* 0x000fe2000000004d */
[----:B------:R-:W-:Y:S01]  /*24c0*/  FADD.FTZ R244, R72, R244 ;  /* 0x000000f448f47221 */ /* 0x000fe20000010000 */
[----:B------:R-:W4:Y:S01]  /*24d0*/  LDL R216, [R1+0x1b4] ;  /* 0x0001b40001d87983 */ /* 0x000f220000100800 */
[----:B---3--:R-:W-:-:S03]  /*24e0*/  FMUL.FTZ R76, R65, R72 ;  /* 0x00000048414c7220 */ /* 0x008fc60000410000 */
[----:B------:R-:W3:Y:S01]  /*24f0*/  LDL R65, [R1+0x1b8] ;  /* 0x0001b80001417983 */ /* 0x000ee20000100800 */
[----:B--2---:R-:W-:-:S03]  /*2500*/  FFMA.FTZ R207, R64, R207, R76 ;  /* 0x000000cf40cf7223 */ /* 0x004fc6000001004c */
[----:B------:R-:W2:Y:S01]  /*2510*/  LDL R64, [R1+0x1bc] ;  /* 0x0001bc0001407983 */ /* 0x000ea20000100800 */
[----:B------:R-:W-:Y:S02]  /*2520*/  @P0 IADD3.X R105, R175, c[0x0][0x19c], RZ, P1, !PT ;  /* 0x00006700af690a10 */ /* 0x000fe40000ffe4ff */
[----:B------:R-:W-:Y:S01]  /*2530*/  IADD3 R96, P1, R164, c[0x0][0x188], RZ ;  /* 0x00006200a4607a10 */ /* 0x000fe20007f3e0ff */
[----:B------:R-:W-:Y:S01]  /*2540*/  FMUL.FTZ R191, R168, R191 ;  /* 0x000000bfa8bf7220 */ /* 0x000fe20000410000 */
[----:B------:R-:W-:Y:S01]  /*2550*/  @P0 IADD3.X R107, R176, c[0x0][0x19c], RZ, P3, !PT ;  /* 0x00006700b06b0a10 */ /* 0x000fe20001ffe4ff */
[----:B------:R-:W-:Y:S01]  /*2560*/  FFMA.FTZ R232, R206, R72, R232 ;  /* 0x00000048cee87223 */ /* 0x000fe200000100e8 */
[----:B------:R-:W-:Y:S01]  /*2570*/  IADD3.X R97, R165, c[0x0][0x18c], RZ, P1, !PT ;  /* 0x00006300a5617a10 */ /* 0x000fe20000ffe4ff */
[----:B------:R-:W-:Y:S01]  /*2580*/  FMUL.FTZ R211, R211, R81 ;  /* 0x00000051d3d37220 */ /* 0x000fe20000410000 */
[----:B------:R-:W-:Y:S01]  /*2590*/  ISETP.NE.U32.AND P1, PT, RZ, c[0x0][0x218], PT ;  /* 0x00008600ff007a0c */ /* 0x000fe20003f25070 */
[C---:B------:R-:W-:Y:S01]  /*25a0*/  FFMA.FTZ R230, R191.reuse, R108, R230 ;  /* 0x0000006cbfe67223 */ /* 0x040fe200000100e6 */
[----:B------:R1:W5:Y:S02]  /*25b0*/  @P0 LDG.E.64 R150, [R104.64] ;  /* 0x0000000468960981 */ /* 0x000364000c1e1b00 */
[----:B------:R-:W-:Y:S01]  /*25c0*/  ISETP.NE.AND.EX P1, PT, RZ, c[0x0][0x21c], PT, P1 ;  /* 0x00008700ff007a0c */ /* 0x000fe20003f25310 */
[-C--:B------:R-:W-:Y:S01]  /*25d0*/  FFMA.FTZ R10, R191, R196.reuse, R10 ;  /* 0x000000c4bf0a7223 */ /* 0x080fe2000001000a */
[----:B------:R-:W-:Y:S01]  /*25e0*/  PRMT R72, RZ, 0x5410, R74 ;  /* 0x00005410ff487816 */ /* 0x000fe2000000004a */
[----:B------:R-:W-:Y:S01]  /*25f0*/  FFMA.FTZ R196, R182, R196, R109 ;  /* 0x000000c4b6c47223 */ /* 0x000fe2000001006d */
[----:B------:R-:W2:Y:S01]  /*2600*/  LDL R76, [R1+0x1b0] ;  /* 0x0001b000014c7983 */ /* 0x000ea20000100800 */
[----:B------:R-:W-:Y:S01]  /*2610*/  IMAD.WIDE.U32 R100, R185, R209, c[0x0][0x210] ;  /* 0x00008400b9647625 */ /* 0x000fe200078e00d1 */
[----:B------:R-:W-:-:S02]  /*2620*/  PRMT R73, RZ, 0x5410, R78 ;  /* 0x00005410ff497816 */ /* 0x000fc4000000004e */
[----:B------:R-:W-:Y:S01]  /*2630*/  PRMT R219, RZ, 0x7610, R75 ;  /* 0x00007610ffdb7816 */ /* 0x000fe2000000004b */
[----:B------:R-:W-:Y:S01]  /*2640*/  FADD.FTZ R208, -R177, R208 ;  /* 0x000000d0b1d07221 */ /* 0x000fe20000010100 */
[----:B------:R-:W-:Y:S01]  /*2650*/  PRMT R221, RZ, 0x7610, R84 ;  /* 0x00007610ffdd7816 */ /* 0x000fe20000000054 */
[----:B------:R-:W-:Y:S01]  /*2660*/  FADD.FTZ R127, R77, R127 ;  /* 0x0000007f4d7f7221 */ /* 0x000fe20000010000 */
[----:B------:R-:W-:Y:S01]  /*2670*/  PRMT R223, RZ, 0x7610, R85 ;  /* 0x00007610ffdf7816 */ /* 0x000fe20000000055 */
[C---:B------:R-:W-:Y:S01]  /*2680*/  FADD.FTZ R215, -R177.reuse, R215 ;  /* 0x000000d7b1d77221 */ /* 0x040fe20000010100 */
[C---:B------:R-:W-:Y:S01]  /*2690*/  @P1 LEA R112, P3, R118.reuse, c[0x0][0x218], 0x4 ;  /* 0x0000860076701a11 */ /* 0x040fe200078620ff */
[----:B------:R-:W-:Y:S01]  /*26a0*/  FADD.FTZ R72, -R177, R72 ;  /* 0x00000048b1487221 */ /* 0x000fe20000010100 */
[----:B------:R-:W2:Y:S02]  /*26b0*/  LDG.E.128 R96, [R96.64] ;  /* 0x0000000460607981 */ /* 0x000ea4000c1e1d00 */
[----:B------:R-:W-:-:S02]  /*26c0*/  @P1 LEA.HI.X R113, R118, c[0x0][0x21c], RZ, 0x4, P3 ;  /* 0x0000870076711a11 */ /* 0x000fc400018f24ff */
[C---:B------:R-:W-:Y:S01]  /*26d0*/  @P1 LEA R108, P3, R117.reuse, c[0x0][0x218], 0x4 ;  /* 0x00008600756c1a11 */ /* 0x040fe200078620ff */
[----:B------:R-:W-:Y:S01]  /*26e0*/  FFMA.FTZ R211, R210, R77, R211 ;  /* 0x0000004dd2d37223 */ /* 0x000fe200000100d3 */
[----:B------:R-:W-:Y:S01]  /*26f0*/  SHF.L.U32 R182, R116, 0x4, RZ ;  /* 0x0000000474b67819 */ /* 0x000fe200000006ff */
[----:B------:R0:W5:Y:S01]  /*2700*/  @P1 LDG.E.128 R44, [R112.64] ;  /* 0x00000004702c1981 */ /* 0x000162000c1e1d00 */
[----:B------:R-:W-:Y:S01]  /*2710*/  @P1 LEA.HI.X R109, R117, c[0x0][0x21c], RZ, 0x4, P3 ;  /* 0x00008700756d1a11 */ /* 0x000fe200018f24ff */
[C---:B------:R-:W-:Y:S02]  /*2720*/  FMUL.FTZ R210, R168.reuse, R72 ;  /* 0x00000048a8d27220 */ /* 0x040fe40000410000 */
[----:B-1----:R-:W-:Y:S01]  /*2730*/  IMAD.WIDE.U32 R104, R185, R209, c[0x0][0x208] ;  /* 0x00008200b9687625 */ /* 0x002fe200078e00d1 */
[----:B0-----:R-:W2:Y:S03]  /*2740*/  LDG.E.128 R100, [R100.64] ;  /* 0x0000000464647981 */ /* 0x001ea6000c1e1d00 */
[----:B------:R-:W-:Y:S01]  /*2750*/  FADD.FTZ R243, R81, R243 ;  /* 0x000000f351f37221 */ /* 0x000fe20000010000 */
[----:B------:R0:W5:Y:S01]  /*2760*/  @P0 LDG.E.64 R152, [R106.64] ;  /* 0x000000046a980981 */ /* 0x000162000c1e1b00 */
[C---:B------:R-:W-:Y:S01]  /*2770*/  @P1 LEA R112, P3, R185.reuse, c[0x0][0x218], 0x4 ;  /* 0x00008600b9701a11 */ /* 0x040fe200078620ff */
[C---:B------:R-:W-:Y:S01]  /*2780*/  FMUL.FTZ R208, R168.reuse, R208 ;  /* 0x000000d0a8d07220 */ /* 0x040fe20000410000 */
[----:B------:R-:W-:Y:S01]  /*2790*/  PRMT R78, RZ, 0x7610, R78 ;  /* 0x00007610ff4e7816 */ /* 0x000fe2000000004e */
[----:B------:R-:W-:Y:S01]  /*27a0*/  FMUL.FTZ R215, R168, R215 ;  /* 0x000000d7a8d77220 */ /* 0x000fe20000410000 */
[----:B------:R-:W-:Y:S01]  /*27b0*/  @P1 LEA.HI.X R113, R185, c[0x0][0x21c], RZ, 0x4, P3 ;  /* 0x00008700b9711a11 */ /* 0x000fe200018f24ff */
[----:B------:R-:W-:Y:S01]  /*27c0*/  FADD.FTZ R130, R73, R130 ;  /* 0x0000008249827221 */ /* 0x000fe20000010000 */
[----:B------:R1:W5:Y:S04]  /*27d0*/  @P1 LDG.E.128 R48, [R108.64] ;  /* 0x000000046c301981 */ /* 0x000368000c1e1d00 */
[----:B------:R1:W5:Y:S01]  /*27e0*/  @P1 LDG.E.128 R56, [R112.64] ;  /* 0x0000000470381981 */ /* 0x000362000c1e1d00 */
[----:B------:R-:W-:Y:S01]  /*27f0*/  PRMT R72, RZ, 0x5410, R82 ;  /* 0x00005410ff487816 */ /* 0x000fe20000000052 */
[----:B------:R-:W-:-:S02]  /*2800*/  FFMA.FTZ R14, R210, R73, R14 ;  /* 0x00000049d20e7223 */ /* 0x000fc4000001000e */
[----:B------:R-:W-:Y:S01]  /*2810*/  FADD.FTZ R219, -R177, R219 ;  /* 0x000000dbb1db7221 */ /* 0x000fe20000010100 */
[----:B0-----:R-:W2:Y:S01]  /*2820*/  LDG.E.128 R104, [R104.64] ;  /* 0x0000000468687981 */ /* 0x001ea2000c1e1d00 */
[----:B-1----:R-:W-:-:S04]  /*2830*/  @P1 LEA R112, P3, R116, c[0x0][0x218], 0x4 ;  /* 0x0000860074701a11 */ /* 0x002fc800078620ff */
[----:B------:R-:W-:Y:S02]  /*2840*/  @P1 LEA.HI.X R113, R116, c[0x0][0x21c], RZ, 0x4, P3 ;  /* 0x0000870074711a11 */ /* 0x000fe400018f24ff */
[----:B------:R-:W-:-:S03]  /*2850*/  SHF.R.U32.HI R185, RZ, 0x1c, R116 ;  /* 0x0000001cffb97819 */ /* 0x000fc60000011674 */
[----:B------:R0:W5:Y:S01]  /*2860*/  @P1 LDG.E.128 R60, [R112.64] ;  /* 0x00000004703c1981 */ /* 0x000162000c1e1d00 */
[----:B----4-:R-:W-:Y:S01]  /*2870*/  FADD.FTZ R212, R72, R212 ;  /* 0x000000d448d47221 */ /* 0x010fe20000010000 */
[----:B------:R-:W-:Y:S01]  /*2880*/  PRMT R82, RZ, 0x7610, R82 ;  /* 0x00007610ff527816 */ /* 0x000fe20000000052 */
[----:B0-----:R-:W-:-:S04]  /*2890*/  IMAD.WIDE.U32 R112, R116, R209, c[0x0][0x210] ;  /* 0x0000840074707625 */ /* 0x001fc800078e00d1 */
[----:B------:R-:W-:-:S04]  /*28a0*/  IMAD.WIDE.U32 R116, R116, R209, c[0x0][0x208] ;  /* 0x0000820074747625 */ /* 0x000fc800078e00d1 */
[----:B------:R-:W-:Y:S02]  /*28b0*/  FMUL.FTZ R209, R80, R72 ;  /* 0x0000004850d17220 */ /* 0x000fe40000410000 */
[----:B------:R-:W4:Y:S01]  /*28c0*/  LDL.LU R80, [R1+0x8] ;  /* 0x0000080001507983 */ /* 0x000f220000300800 */
[----:B------:R-:W-:-:S03]  /*28d0*/  FFMA.FTZ R11, R208, R77, R11 ;  /* 0x0000004dd00b7223 */ /* 0x000fc6000001000b */
[----:B------:R-:W4:Y:S04]  /*28e0*/  LDL R77, [R1+0x1a8] ;  /* 0x0001a800014d7983 */ /* 0x000f280000100800 */
[----:B------:R0:W-:Y:S04]  /*28f0*/  STL [R1], R212 ;  /* 0x000000d401007387 */ /* 0x0001e80000100800 */
[----:B------:R-:W4:Y:S01]  /*2900*/  LDL R74, [R1+0x1ac] ;  /* 0x0001ac00014a7983 */ /* 0x000f220000100800 */
[----:B---3--:R-:W-:-:S03]  /*2910*/  FMUL.FTZ R214, R65, R82 ;  /* 0x0000005241d67220 */ /* 0x008fc60000410000 */
[----:B------:R-:W3:Y:S01]  /*2920*/  LDL.LU R65, [R1+0x4] ;  /* 0x0000040001417983 */ /* 0x000ee20000300800 */
[----:B--2---:R-:W-:-:S03]  /*2930*/  FFMA.FTZ R214, R64, R78, R214 ;  /* 0x0000004e40d67223 */ /* 0x004fc600000100d6 */
[----:B------:R-:W2:Y:S01]  /*2940*/  LDL R64, [R1+0x1a0] ;  /* 0x0001a00001407983 */ /* 0x000ea20000100800 */
[----:B------:R-:W-:Y:S01]  /*2950*/  FFMA.FTZ R246, R210, R72, R246 ;  /* 0x00000048d2f67223 */ /* 0x000fe200000100f6 */
[----:B------:R-:W-:Y:S01]  /*2960*/  PRMT R72, RZ, 0x5410, R75 ;  /* 0x00005410ff487816 */ /* 0x000fe2000000004b */
[----:B------:R-:W-:-:S04]  /*2970*/  FFMA.FTZ R209, R213, R73, R209 ;  /* 0x00000049d5d17223 */ /* 0x000fc800000100d1 */
[----:B------:R-:W-:-:S04]  /*2980*/  FADD.FTZ R72, -R177, R72 ;  /* 0x00000048b1487221 */ /* 0x000fc80000010100 */
[----:B------:R-:W-:Y:S01]  /*2990*/  FMUL.FTZ R213, R168, R72 ;  /* 0x00000048a8d57220 */ /* 0x000fe20000410000 */
[----:B------:R-:W-:Y:S01]  /*29a0*/  PRMT R72, RZ, 0x5410, R83 ;  /* 0x00005410ff487816 */ /* 0x000fe20000000053 */
[----:B------:R-:W-:-:S04]  /*29b0*/  FFMA.FTZ R231, R208, R81, R231 ;  /* 0x00000051d0e77223 */ /* 0x000fc800000100e7 */
[-C--:B0-----:R-:W-:Y:S02]  /*29c0*/  FMUL.FTZ R212, R76, R72.reuse ;  /* 0x000000484cd47220 */ /* 0x081fe40000410000 */
[----:B------:R-:W2:Y:S01]  /*29d0*/  LDL R76, [R1+0x1a4] ;  /* 0x0001a400014c7983 */ /* 0x000ea20000100800 */
[----:B------:R-:W-:-:S03]  /*29e0*/  FFMA.FTZ R248, R213, R72, R248 ;  /* 0x00000048d5f87223 */ /* 0x000fc600000100f8 */
[----:B------:R-:W2:Y:S01]  /*29f0*/  LDL.LU R81, [R1+0x14] ;  /* 0x0000140001517983 */ /* 0x000ea20000300800 */
[----:B------:R-:W-:Y:S01]  /*2a00*/  PRMT R83, RZ, 0x7610, R83 ;  /* 0x00007610ff537816 */ /* 0x000fe20000000053 */
[----:B------:R-:W-:Y:S02]  /*2a10*/  FADD.FTZ R129, R78, R129 ;  /* 0x000000814e817221 */ /* 0x000fe40000010000 */
[----:B------:R-:W-:Y:S01]  /*2a20*/  FFMA.FTZ R13, R215, R78, R13 ;  /* 0x0000004ed70d7223 */ /* 0x000fe2000001000d */
[--C-:B------:R-:W-:Y:S01]  /*2a30*/  PRMT R73, RZ, 0x5410, R79.reuse ;  /* 0x00005410ff497816 */ /* 0x100fe2000000004f */
[----:B------:R-:W2:Y:S01]  /*2a40*/  LDL R78, [R1+0x198] ;  /* 0x00019800014e7983 */ /* 0x000ea20000100800 */
[----:B------:R-:W-:-:S03]  /*2a50*/  PRMT R79, RZ, 0x7610, R79 ;  /* 0x00007610ff4f7816 */ /* 0x000fc6000000004f */
[----:B------:R-:W-:Y:S02]  /*2a60*/  FFMA.FTZ R212, R216, R73, R212 ;  /* 0x00000049d8d47223 */ /* 0x000fe400000100d4 */
[----:B----4-:R-:W-:Y:S01]  /*2a70*/  FADD.FTZ R80, R72, R80 ;  /* 0x0000005048507221 */ /* 0x010fe20000010000 */
[----:B------:R-:W-:Y:S01]  /*2a80*/  PRMT R72, RZ, 0x5410, R84 ;  /* 0x00005410ff487816 */ /* 0x000fe20000000054 */
[----:B------:R-:W-:-:S04]  /*2a90*/  FMUL.FTZ R218, R77, R83 ;  /* 0x000000534dda7220 */ /* 0x000fc80000410000 */
[----:B------:R-:W-:Y:S01]  /*2aa0*/  FADD.FTZ R72, -R177, R72 ;  /* 0x00000048b1487221 */ /* 0x000fe20000010100 */
[----:B------:R0:W-:Y:S03]  /*2ab0*/  STL [R1+0x8], R80 ;  /* 0x0000085001007387 */ /* 0x0001e60000100800 */
[----:B------:R-:W-:Y:S01]  /*2ac0*/  FMUL.FTZ R217, R168, R72 ;  /* 0x00000048a8d97220 */ /* 0x000fe20000410000 */
[----:B------:R-:W-:Y:S01]  /*2ad0*/  PRMT R72, RZ, 0x5410, R88 ;  /* 0x00005410ff487816 */ /* 0x000fe20000000058 */
[----:B------:R-:W-:Y:S01]  /*2ae0*/  FFMA.FTZ R218, R74, R79, R218 ;  /* 0x0000004f4ada7223 */ /* 0x000fe200000100da */
[----:B0-----:R-:W4:Y:S04]  /*2af0*/  LDL R80, [R1+0x19c] ;  /* 0x00019c0001507983 */ /* 0x001f280000100800 */
[----:B------:R-:W4:Y:S01]  /*2b00*/  LDL.LU R74, [R1+0x10] ;  /* 0x00001000014a7983 */ /* 0x000f220000300800 */
[----:B---3--:R-:W-:-:S05]  /*2b10*/  FADD.FTZ R65, R83, R65 ;  /* 0x0000004153417221 */ /* 0x008fca0000010000 */
[----:B------:R0:W-:Y:S04]  /*2b20*/  STL [R1+0x4], R65 ;  /* 0x0000044101007387 */ /* 0x0001e80000100800 */
[----:B------:R-:W3:Y:S04]  /*2b30*/  LDL R77, [R1+0x194] ;  /* 0x00019400014d7983 */ /* 0x000ee80000100800 */
[----:B0-----:R-:W3:Y:S01]  /*2b40*/  LDL R65, [R1+0x190] ;  /* 0x0001900001417983 */ /* 0x001ee20000100800 */
[----:B--2---:R-:W-:-:S03]  /*2b50*/  FMUL.FTZ R216, R64, R72 ;  /* 0x0000004840d87220 */ /* 0x004fc60000410000 */
[----:B------:R-:W2:Y:S01]  /*2b60*/  LDL.LU R64, [R1+0x1c] ;  /* 0x00001c0001407983 */ /* 0x000ea20000300800 */
[----:B------:R-:W-:Y:S02]  /*2b70*/  FADD.FTZ R132, R73, R132 ;  /* 0x0000008449847221 */ /* 0x000fe40000010000 */
[----:B------:R-:W-:Y:S01]  /*2b80*/  FFMA.FTZ R16, R213, R73, R16 ;  /* 0x00000049d5107223 */ /* 0x000fe20000010010 */
[----:B------:R-:W-:Y:S01]  /*2b90*/  PRMT R73, RZ, 0x5410, R92 ;  /* 0x00005410ff497816 */ /* 0x000fe2000000005c */
[----:B------:R-:W-:Y:S01]  /*2ba0*/  FMUL.FTZ R219, R168, R219 ;  /* 0x000000dba8db7220 */ /* 0x000fe20000410000 */
[----:B------:R-:W-:Y:S01]  /*2bb0*/  PRMT R88, RZ, 0x7610, R88 ;  /* 0x00007610ff587816 */ /* 0x000fe20000000058 */
[----:B------:R-:W-:Y:S02]  /*2bc0*/  FFMA.FTZ R250, R217, R72, R250 ;  /* 0x00000048d9fa7223 */ /* 0x000fe400000100fa */
[----:B------:R-:W-:Y:S02]  /*2bd0*/  FADD.FTZ R131, R79, R131 ;  /* 0x000000834f837221 */ /* 0x000fe40000010000 */
[----:B------:R-:W-:-:S02]  /*2be0*/  FFMA.FTZ R15, R219, R79, R15 ;  /* 0x0000004fdb0f7223 */ /* 0x000fc4000001000f */
[----:B------:R-:W-:Y:S02]  /*2bf0*/  FADD.FTZ R221, -R177, R221 ;  /* 0x000000ddb1dd7221 */ /* 0x000fe40000010100 */
[----:B------:R-:W-:Y:S02]  /*2c00*/  FFMA.FTZ R216, R76, R73, R216 ;  /* 0x000000494cd87223 */ /* 0x000fe400000100d8 */
[----:B------:R-:W2:Y:S01]  /*2c10*/  LDL.LU R76, [R1+0xc] ;  /* 0x00000c00014c7983 */ /* 0x000ea20000300800 */
[----:B------:R-:W-:Y:S01]  /*2c20*/  FADD.FTZ R81, R72, R81 ;  /* 0x0000005148517221 */ /* 0x000fe20000010000 */
[----:B------:R-:W-:Y:S02]  /*2c30*/  PRMT R72, RZ, 0x5410, R85 ;  /* 0x00005410ff487816 */ /* 0x000fe40000000055 */
[----:B------:R-:W2:Y:S01]  /*2c40*/  LDL R79, [R1+0x188] ;  /* 0x00018800014f7983 */ /* 0x000ea20000100800 */
[----:B------:R-:W-:Y:S01]  /*2c50*/  PRMT R92, RZ, 0x7610, R92 ;  /* 0x00007610ff5c7816 */ /* 0x000fe2000000005c */
[----:B------:R-:W-:-:S02]  /*2c60*/  FMUL.FTZ R221, R168, R221 ;  /* 0x000000dda8dd7220 */ /* 0x000fc40000410000 */
[----:B------:R-:W-:Y:S01]  /*2c70*/  STL [R1+0x14], R81 ;  /* 0x0000145101007387 */ /* 0x000fe20000100800 */
[----:B------:R-:W-:-:S03]  /*2c80*/  FMUL.FTZ R220, R78, R88 ;  /* 0x000000584edc7220 */ /* 0x000fc60000410000 */
[----:B------:R-:W2:Y:S01]  /*2c90*/  LDL R78, [R1+0x18c] ;  /* 0x00018c00014e7983 */ /* 0x000ea20000100800 */
[----:B------:R-:W-:-:S03]  /*2ca0*/  FADD.FTZ R72, -R177, R72 ;  /* 0x00000048b1487221 */ /* 0x000fc60000010100 */
[----:B------:R-:W2:Y:S01]  /*2cb0*/  LDL.LU R75, [R1+0x18] ;  /* 0x00001800014b7983 */ /* 0x000ea20000300800 */
[----:B------:R-:W-:Y:S02]  /*2cc0*/  FADD.FTZ R133, R92, R133 ;  /* 0x000000855c857221 */ /* 0x000fe40000010000 */
[----:B------:R-:W-:Y:S02]  /*2cd0*/  FFMA.FTZ R17, R221, R92, R17 ;  /* 0x0000005cdd117223 */ /* 0x000fe40000010011 */
[----:B------:R-:W-:Y:S02]  /*2ce0*/  FADD.FTZ R134, R73, R134 ;  /* 0x0000008649867221 */ /* 0x000fe40000010000 */
[----:B------:R-:W-:Y:S01]  /*2cf0*/  FFMA.FTZ R18, R217, R73, R18 ;  /* 0x00000049d9127223 */ /* 0x000fe20000010012 */
[----:B------:R-:W-:Y:S01]  /*2d00*/  PRMT R73, RZ, 0x5410, R93 ;  /* 0x00005410ff497816 */ /* 0x000fe2000000005d */
[----:B------:R-:W-:Y:S02]  /*2d10*/  FFMA.FTZ R249, R221, R88, R249 ;  /* 0x00000058ddf97223 */ /* 0x000fe400000100f9 */
[----:B----4-:R-:W-:-:S02]  /*2d20*/  FFMA.FTZ R220, R80, R92, R220 ;  /* 0x0000005c50dc7223 */ /* 0x010fc400000100dc */
[----:B------:R-:W-:Y:S01]  /*2d30*/  FMUL.FTZ R92, R168, R72 ;  /* 0x00000048a85c7220 */ /* 0x000fe20000410000 */
[----:B------:R-:W-:Y:S01]  /*2d40*/  PRMT R72, RZ, 0x5410, R89 ;  /* 0x00005410ff487816 */ /* 0x000fe20000000059 */
[----:B------:R-:W-:-:S05]  /*2d50*/  FADD.FTZ R74, R88, R74 ;  /* 0x0000004a584a7221 */ /* 0x000fca0000010000 */
[----:B------:R0:W-:Y:S04]  /*2d60*/  STL [R1+0x10], R74 ;  /* 0x0000104a01007387 */ /* 0x0001e80000100800 */
[----:B0-----:R-:W4:Y:S01]  /*2d70*/  LDL R74, [R1+0x180] ;  /* 0x00018000014a7983 */ /* 0x001f220000100800 */
[----:B---3--:R-:W-:-:S03]  /*2d80*/  FMUL.FTZ R88, R65, R72 ;  /* 0x0000004841587220 */ /* 0x008fc60000410000 */
[----:B------:R-:W3:Y:S01]  /*2d90*/  LDL R65, [R1+0x184] ;  /* 0x0001840001417983 */ /* 0x000ee20000100800 */
[----:B------:R-:W-:-:S03]  /*2da0*/  FFMA.FTZ R88, R77, R73, R88 ;  /* 0x000000494d587223 */ /* 0x000fc60000010058 */
[----:B------:R-:W3:Y:S01]  /*2db0*/  LDL.LU R77, [R1+0x44] ;  /* 0x00004400014d7983 */ /* 0x000ee20000300800 */
[----:B--2---:R-:W-:-:S05]  /*2dc0*/  FADD.FTZ R64, R72, R64 ;  /* 0x0000004048407221 */ /* 0x004fca0000010000 */
[----:B------:R0:W-:Y:S04]  /*2dd0*/  STL [R1+0x1c], R64 ;  /* 0x00001c4001007387 */ /* 0x0001e80000100800 */
[----:B0-----:R-:W2:Y:S01]  /*2de0*/  LDL.LU R64, [R1+0x34] ;  /* 0x0000340001407983 */ /* 0x001ea20000300800 */
[----:B------:R-:W-:Y:S01]  /*2df0*/  PRMT R89, RZ, 0x7610, R89 ;  /* 0x00007610ff597816 */ /* 0x000fe20000000059 */
[----:B------:R-:W-:Y:S02]  /*2e00*/  FADD.FTZ R223, -R177, R223 ;  /* 0x000000dfb1df7221 */ /* 0x000fe40000010100 */
[----:B------:R-:W-:Y:S01]  /*2e10*/  FFMA.FTZ R76, R92, R72, R76 ;  /* 0x000000485c4c7223 */ /* 0x000fe2000001004c */
[----:B------:R-:W-:Y:S01]  /*2e20*/  PRMT R72, RZ, 0x5410, R86 ;  /* 0x00005410ff487816 */ /* 0x000fe20000000056 */
[----:B------:R-:W-:Y:S01]  /*2e30*/  FMUL.FTZ R223, R168, R223 ;  /* 0x000000dfa8df7220 */ /* 0x000fe20000410000 */
[----:B------:R-:W-:Y:S01]  /*2e40*/  PRMT R93, RZ, 0x7610, R93 ;  /* 0x00007610ff5d7816 */ /* 0x000fe2000000005d */
[----:B------:R-:W-:Y:S01]  /*2e50*/  FMUL.FTZ R222, R79, R89 ;  /* 0x000000594fde7220 */ /* 0x000fe20000410000 */
[----:B------:R0:W-:Y:S01]  /*2e60*/  STL [R1+0xc], R76 ;  /* 0x00000c4c01007387 */ /* 0x0001e20000100800 */
[----:B------:R-:W-:-:S02]  /*2e70*/  FADD.FTZ R72, -R177, R72 ;  /* 0x00000048b1487221 */ /* 0x000fc40000010100 */
[----:B------:R-:W-:Y:S02]  /*2e80*/  FADD.FTZ R135, R93, R135 ;  /* 0x000000875d877221 */ /* 0x000fe40000010000 */
[-C--:B------:R-:W-:Y:S02]  /*2e90*/  FFMA.FTZ R19, R223, R93.reuse, R19 ;  /* 0x0000005ddf137223 */ /* 0x080fe40000010013 */
[----:B------:R-:W-:Y:S01]  /*2ea0*/  FADD.FTZ R75, R89, R75 ;  /* 0x0000004b594b7221 */ /* 0x000fe20000010000 */
[----:B0-----:R-:W2:Y:S01]  /*2eb0*/  LDL R76, [R1+0x178] ;  /* 0x00017800014c7983 */ /* 0x001ea20000100800 */
[----:B------:R-:W-:Y:S02]  /*2ec0*/  FFMA.FTZ R222, R78, R93, R222 ;  /* 0x0000005d4ede7223 */ /* 0x000fe400000100de */
[----:B------:R-:W-:Y:S01]  /*2ed0*/  FADD.FTZ R252, R82, R252 ;  /* 0x000000fc52fc7221 */ /* 0x000fe20000010000 */
[----:B------:R0:W-:Y:S01]  /*2ee0*/  STL [R1+0x18], R75 ;  /* 0x0000184b01007387 */ /* 0x0001e20000100800 */
[----:B------:R-:W-:-:S02]  /*2ef0*/  FFMA.FTZ R245, R215, R82, R245 ;  /* 0x00000052d7f57223 */ /* 0x000fc400000100f5 */
[----:B------:R-:W-:Y:S01]  /*2f00*/  FMUL.FTZ R93, R168, R72 ;  /* 0x00000048a85d7220 */ /* 0x000fe20000410000 */
[----:B------:R-:W-:Y:S01]  /*2f10*/  PRMT R72, RZ, 0x5410, R90 ;  /* 0x00005410ff487816 */ /* 0x000fe2000000005a */
[----:B------:R-:W-:Y:S01]  /*2f20*/  FADD.FTZ R136, R73, R136 ;  /* 0x0000008849887221 */ /* 0x000fe20000010000 */
[----:B0-----:R-:W2:Y:S01]  /*2f30*/  LDL R75, [R1+0x17c] ;  /* 0x00017c00014b7983 */ /* 0x001ea20000100800 */
[----:B------:R-:W-:-:S03]  /*2f40*/  FFMA.FTZ R20, R92, R73, R20 ;  /* 0x000000495c147223 */ /* 0x000fc60000010014 */
[----:B------:R-:W2:Y:S01]  /*2f50*/  LDL.LU R82, [R1+0x40] ;  /* 0x0000400001527983 */ /* 0x000ea20000300800 */
[----:B------:R-:W-:-:S03]  /*2f60*/  FFMA.FTZ R251, R223, R89, R251 ;  /* 0x00000059dffb7223 */ /* 0x000fc600000100fb */
[----:B------:R-:W2:Y:S01]  /*2f70*/  LDL.LU R81, [R1+0x30] ;  /* 0x0000300001517983 */ /* 0x000ea20000300800 */
[----:B------:R-:W-:-:S03]  /*2f80*/  PRMT R73, RZ, 0x5410, R94 ;  /* 0x00005410ff497816 */ /* 0x000fc6000000005e */
[----:B------:R-:W2:Y:S01]  /*2f90*/  LDL R80, [R1+0x170] ;  /* 0x0001700001507983 */ /* 0x000ea20000100800 */
[----:B----4-:R-:W-:-:S03]  /*2fa0*/  FMUL.FTZ R89, R74, R72 ;  /* 0x000000484a597220 */ /* 0x010fc60000410000 */
[----:B------:R-:W4:Y:S04]  /*2fb0*/  LDL R74, [R1+0x174] ;  /* 0x00017400014a7983 */ /* 0x000f280000100800 */
[----:B------:R-:W4:Y:S01]  /*2fc0*/  LDL.LU R79, [R1+0x4c] ;  /* 0x00004c00014f7983 */ /* 0x000f220000300800 */
[----:B---3--:R-:W-:-:S03]  /*2fd0*/  FFMA.FTZ R89, R65, R73, R89 ;  /* 0x0000004941597223 */ /* 0x008fc60000010059 */
[----:B------:R-:W3:Y:S01]  /*2fe0*/  LDL.LU R65, [R1+0x3c] ;  /* 0x00003c0001417983 */ /* 0x000ee20000300800 */
[----:B--2---:R-:W-:-:S05]  /*2ff0*/  FFMA.FTZ R64, R93, R72, R64 ;  /* 0x000000485d407223 */ /* 0x004fca0000010040 */
[----:B------:R0:W-:Y:S04]  /*3000*/  STL [R1+0x34], R64 ;  /* 0x0000344001007387 */ /* 0x0001e80000100800 */
[----:B0-----:R-:W2:Y:S01]  /*3010*/  LDL R64, [R1+0x168] ;  /* 0x0001680001407983 */ /* 0x001ea20000100800 */
[----:B------:R-:W-:Y:S01]  /*3020*/  PRMT R86, RZ, 0x7610, R86 ;  /* 0x00007610ff567816 */ /* 0x000fe20000000056 */
[----:B------:R-:W-:Y:S01]  /*3030*/  FADD.FTZ R77, R72, R77 ;  /* 0x0000004d484d7221 */ /* 0x000fe20000010000 */
[----:B------:R-:W-:Y:S02]  /*3040*/  PRMT R90, RZ, 0x7610, R90 ;  /* 0x00007610ff5a7816 */ /* 0x000fe4000000005a */
[----:B------:R-:W-:Y:S01]  /*3050*/  PRMT R72, RZ, 0x5410, R87 ;  /* 0x00005410ff487816 */ /* 0x000fe20000000057 */
[----:B------:R-:W-:Y:S01]  /*3060*/  FADD.FTZ R86, -R177, R86 ;  /* 0x00000056b1567221 */ /* 0x000fe20000010100 */
[----:B------:R0:W-:Y:S01]  /*3070*/  STL [R1+0x44], R77 ;  /* 0x0000444d01007387 */ /* 0x0001e20000100800 */
[----:B------:R-:W-:-:S02]  /*3080*/  FMUL.FTZ R224, R76, R90 ;  /* 0x0000005a4ce07220 */ /* 0x000fc40000410000 */
[----:B------:R-:W-:Y:S01]  /*3090*/  FMUL.FTZ R86, R168, R86 ;  /* 0x00000056a8567220 */ /* 0x000fe20000410000 */
[----:B------:R-:W2:Y:S01]  /*30a0*/  LDL R78, [R1+0x16c] ;  /* 0x00016c00014e7983 */ /* 0x000ea20000100800 */
[----:B------:R-:W-:Y:S01]  /*30b0*/  FADD.FTZ R72, -R177, R72 ;  /* 0x00000048b1487221 */ /* 0x000fe20000010100 */
[----:B------:R-:W-:Y:S02]  /*30c0*/  PRMT R94, RZ, 0x7610, R94 ;  /* 0x00007610ff5e7816 */ /* 0x000fe4000000005e */
[----:B0-----:R-:W2:Y:S04]  /*30d0*/  LDL.LU R77, [R1+0x48] ;  /* 0x00004800014d7983 */ /* 0x001ea80000300800 */
[----:B------:R-:W2:Y:S01]  /*30e0*/  LDL.LU R76, [R1+0x38] ;  /* 0x00003800014c7983 */ /* 0x000ea20000300800 */
[----:B------:R-:W-:-:S02]  /*30f0*/  FADD.FTZ R82, R90, R82 ;  /* 0x000000525a527221 */ /* 0x000fc40000010000 */
[----:B------:R-:W-:Y:S02]  /*3100*/  FFMA.FTZ R81, R86, R90, R81 ;  /* 0x0000005a56517223 */ /* 0x000fe40000010051 */
[----:B------:R-:W-:Y:S01]  /*3110*/  FMUL.FTZ R90, R168, R72 ;  /* 0x00000048a85a7220 */ /* 0x000fe20000410000 */
[----:B------:R-:W-:Y:S01]  /*3120*/  PRMT R72, RZ, 0x5410, R91 ;  /* 0x00005410ff487816 */ /* 0x000fe2000000005b */
[----:B------:R-:W-:Y:S02]  /*3130*/  FADD.FTZ R138, R73, R138 ;  /* 0x0000008a498a7221 */ /* 0x000fe40000010000 */
[----:B------:R-:W-:Y:S01]  /*3140*/  FFMA.FTZ R22, R93, R73, R22 ;  /* 0x000000495d167223 */ /* 0x000fe20000010016 */
[----:B------:R-:W-:Y:S01]  /*3150*/  PRMT R73, RZ, 0x5410, R95 ;  /* 0x00005410ff497816 */ /* 0x000fe2000000005f */
[----:B------:R-:W-:Y:S02]  /*3160*/  FADD.FTZ R137, R94, R137 ;  /* 0x000000895e897221 */ /* 0x000fe40000010000 */
[----:B------:R-:W-:-:S02]  /*3170*/  FFMA.FTZ R21, R86, R94, R21 ;  /* 0x0000005e56157223 */ /* 0x000fc40000010015 */
[----:B------:R-:W-:Y:S02]  /*3180*/  FFMA.FTZ R224, R75, R94, R224 ;  /* 0x0000005e4be07223 */ /* 0x000fe400000100e0 */
[----:B------:R-:W-:Y:S01]  /*3190*/  FMUL.FTZ R94, R80, R72 ;  /* 0x00000048505e7220 */ /* 0x000fe20000410000 */
[----:B------:R-:W2:Y:S01]  /*31a0*/  LDL R75, [R1+0x160] ;  /* 0x00016000014b7983 */ /* 0x000ea20000100800 */
[----:B------:R-:W-:-:S03]  /*31b0*/  PRMT R91, RZ, 0x7610, R91 ;  /* 0x00007610ff5b7816 */ /* 0x000fc6000000005b */
[----:B------:R-:W-:Y:S04]  /*31c0*/  STL [R1+0x40], R82 ;  /* 0x0000405201007387 */ /* 0x000fe80000100800 */
[----:B------:R-:W-:Y:S01]  /*31d0*/  STL [R1+0x30], R81 ;  /* 0x0000305101007387 */ /* 0x000fe20000100800 */
[----:B----4-:R-:W-:-:S03]  /*31e0*/  FFMA.FTZ R94, R74, R73, R94 ;  /* 0x000000494a5e7223 */ /* 0x010fc6000001005e */
[----:B------:R-:W4:Y:S01]  /*31f0*/  LDL R74, [R1+0x164] ;  /* 0x00016400014a7983 */ /* 0x000f220000100800 */
[----:B------:R-:W-:-:S05]  /*3200*/  FADD.FTZ R79, R72, R79 ;  /* 0x0000004f484f7221 */ /* 0x000fca0000010000 */
[----:B------:R-:W-:Y:S01]  /*3210*/  STL [R1+0x4c], R79 ;  /* 0x00004c4f01007387 */ /* 0x000fe20000100800 */
[----:B---3--:R-:W-:-:S05]  /*3220*/  FFMA.FTZ R65, R90, R72, R65 ;  /* 0x000000485a417223 */ /* 0x008fca0000010041 */
[----:B------:R0:W-:Y:S04]  /*3230*/  STL [R1+0x3c], R65 ;  /* 0x00003c4101007387 */ /* 0x0001e80000100800 */
[----:B0-----:R-:W3:Y:S01]  /*3240*/  LDL.LU R65, [R1+0x74] ;  /* 0x0000740001417983 */ /* 0x001ee20000300800 */
[----:B--2---:R-:W-:-:S03]  /*3250*/  FMUL.FTZ R225, R64, R91 ;  /* 0x0000005b40e17220 */ /* 0x004fc60000410000 */
[----:B------:R-:W2:Y:S01]  /*3260*/  LDL.LU R64, [R1+0x64] ;  /* 0x0000640001407983 */ /* 0x000ea20000300800 */
[----:B------:R-:W-:-:S05]  /*3270*/  PRMT R87, RZ, 0x7610, R87 ;  /* 0x00007610ff577816 */ /* 0x000fca0000000057 */
[----:B------:R-:W-:-:S04]  /*3280*/  FADD.FTZ R87, -R177, R87 ;  /* 0x00000057b1577221 */ /* 0x000fc80000010100 */
[----:B------:R-:W-:Y:S01]  /*3290*/  FMUL.FTZ R87, R168, R87 ;  /* 0x00000057a8577220 */ /* 0x000fe20000410000 */
[----:B------:R-:W-:Y:S01]  /*32a0*/  PRMT R72, RZ, 0x5410, R96 ;  /* 0x00005410ff487816 */ /* 0x000fe20000000060 */
[----:B------:R-:W-:Y:S02]  /*32b0*/  FADD.FTZ R77, R91, R77 ;  /* 0x0000004d5b4d7221 */ /* 0x000fe40000010000 */
[----:B------:R-:W-:-:S03]  /*32c0*/  FFMA.FTZ R76, R87, R91, R76 ;  /* 0x0000005b574c7223 */ /* 0x000fc6000001004c */
[----:B------:R0:W-:Y:S01]  /*32d0*/  STL [R1+0x48], R77 ;  /* 0x0000484d01007387 */ /* 0x0001e20000100800 */
[----:B------:R-:W-:Y:S01]  /*32e0*/  FFMA.FTZ R247, R219, R83, R247 ;  /* 0x00000053dbf77223 */ /* 0x000fe200000100f7 */
[----:B------:R-:W-:Y:S01]  /*32f0*/  PRMT R95, RZ, 0x7610, R95 ;  /* 0x00007610ff5f7816 */ /* 0x000fe2000000005f */
[----:B------:R-:W-:Y:S01]  /*3300*/  FADD.FTZ R72, -R177, R72 ;  /* 0x00000048b1487221 */ /* 0x000fe20000010100 */
[----:B------:R1:W-:Y:S04]  /*3310*/  STL [R1+0x38], R76 ;  /* 0x0000384c01007387 */ /* 0x0003e80000100800 */
[----:B------:R-:W2:Y:S01]  /*3320*/  LDL R83, [R1+0x158] ;  /* 0x0001580001537983 */ /* 0x000ea20000100800 */
[----:B------:R-:W-:-:S03]  /*3330*/  FMUL.FTZ R91, R168, R72 ;  /* 0x00000048a85b7220 */ /* 0x000fc60000410000 */
[----:B------:R-:W2:Y:S01]  /*3340*/  LDL R82, [R1+0x15c] ;  /* 0x00015c0001527983 */ /* 0x000ea20000100800 */
[----:B------:R-:W-:-:S03]  /*3350*/  PRMT R72, RZ, 0x5410, R100 ;  /* 0x00005410ff487816 */ /* 0x000fc60000000064 */
[----:B------:R-:W2:Y:S01]  /*3360*/  LDL.LU R81, [R1+0x70] ;  /* 0x0000700001517983 */ /* 0x000ea20000300800 */
[----:B------:R-:W-:-:S03]  /*3370*/  FFMA.FTZ R225, R78, R95, R225 ;  /* 0x0000005f4ee17223 */ /* 0x000fc600000100e1 */
[----:B------:R-:W2:Y:S01]  /*3380*/  LDL.LU R80, [R1+0x60] ;  /* 0x0000600001507983 */ /* 0x000ea20000300800 */
[----:B------:R-:W-:Y:S02]  /*3390*/  FADD.FTZ R140, R73, R140 ;  /* 0x0000008c498c7221 */ /* 0x000fe40000010000 */
[----:B------:R-:W-:Y:S01]  /*33a0*/  FFMA.FTZ R24, R90, R73, R24 ;  /* 0x000000495a187223 */ /* 0x000fe20000010018 */
[----:B------:R-:W2:Y:S01]  /*33b0*/  LDL R79, [R1+0x150] ;  /* 0x00015000014f7983 */ /* 0x000ea20000100800 */
[----:B------:R-:W-:Y:S01]  /*33c0*/  FADD.FTZ R139, R95, R139 ;  /* 0x0000008b5f8b7221 */ /* 0x000fe20000010000 */
[----:B------:R-:W-:Y:S02]  /*33d0*/  PRMT R73, RZ, 0x5410, R104 ;  /* 0x00005410ff497816 */ /* 0x000fe40000000068 */
[----:B------:R-:W2:Y:S01]  /*33e0*/  LDL R78, [R1+0x154] ;  /* 0x00015400014e7983 */ /* 0x000ea20000100800 */
[----:B------:R-:W-:-:S03]  /*33f0*/  FFMA.FTZ R23, R87, R95, R23 ;  /* 0x0000005f57177223 */ /* 0x000fc60000010017 */
[----:B0-----:R-:W2:Y:S01]  /*3400*/  LDL.LU R77, [R1+0x7c] ;  /* 0x00007c00014d7983 */ /* 0x001ea20000300800 */
[----:B------:R-:W-:-:S03]  /*3410*/  FMUL.FTZ R95, R75, R72 ;  /* 0x000000484b5f7220 */ /* 0x000fc60000410000 */
[----:B-1----:R-:W2:Y:S04]  /*3420*/  LDL.LU R76, [R1+0x6c] ;  /* 0x00006c00014c7983 */ /* 0x002ea80000300800 */
[----:B------:R-:W2:Y:S01]  /*3430*/  LDL R75, [R1+0x148] ;  /* 0x00014800014b7983 */ /* 0x000ea20000100800 */
[----:B----4-:R-:W-:-:S03]  /*3440*/  FFMA.FTZ R95, R74, R73, R95 ;  /* 0x000000494a5f7223 */ /* 0x010fc6000001005f */
[----:B------:R-:W4:Y:S01]  /*3450*/  LDL R74, [R1+0x14c] ;  /* 0x00014c00014a7983 */ /* 0x000f220000100800 */
[----:B---3--:R-:W-:-:S05]  /*3460*/  FADD.FTZ R65, R72, R65 ;  /* 0x0000004148417221 */ /* 0x008fca0000010000 */
[----:B------:R0:W-:Y:S04]  /*3470*/  STL [R1+0x74], R65 ;  /* 0x0000744101007387 */ /* 0x0001e80000100800 */
[----:B0-----:R-:W3:Y:S01]  /*3480*/  LDL.LU R65, [R1+0x78] ;  /* 0x0000780001417983 */ /* 0x001ee20000300800 */
[----:B--2---:R-:W-:-:S05]  /*3490*/  FFMA.FTZ R64, R91, R72, R64 ;  /* 0x000000485b407223 */ /* 0x004fca0000010040 */
[----:B------:R0:W-:Y:S04]  /*34a0*/  STL [R1+0x64], R64 ;  /* 0x0000644001007387 */ /* 0x0001e80000100800 */
[----:B0-----:R-:W2:Y:S01]  /*34b0*/  LDL.LU R64, [R1+0x68] ;  /* 0x0000680001407983 */ /* 0x001ea20000300800 */
[----:B------:R-:W-:Y:S01]  /*34c0*/  PRMT R96, RZ, 0x7610, R96 ;  /* 0x00007610ff607816 */ /* 0x000fe20000000060 */
[----:B------:R-:W-:Y:S01]  /*34d0*/  FADD.FTZ R142, R73, R142 ;  /* 0x0000008e498e7221 */ /* 0x000fe20000010000 */
[----:B------:R-:W-:Y:S01]  /*34e0*/  PRMT R72, RZ, 0x7610, R100 ;  /* 0x00007610ff487816 */ /* 0x000fe20000000064 */
[----:B------:R-:W-:Y:S01]  /*34f0*/  FFMA.FTZ R26, R91, R73, R26 ;  /* 0x000000495b1a7223 */ /* 0x000fe2000001001a */
[----:B------:R-:W-:Y:S01]  /*3500*/  PRMT R73, RZ, 0x5410, R97 ;  /* 0x00005410ff497816 */ /* 0x000fe20000000061 */
[----:B------:R-:W-:Y:S01]  /*3510*/  FADD.FTZ R96, -R177, R96 ;  /* 0x00000060b1607221 */ /* 0x000fe20000010100 */
[----:B------:R-:W-:-:S03]  /*3520*/  PRMT R104, RZ, 0x7610, R104 ;  /* 0x00007610ff687816 */ /* 0x000fc60000000068 */
[----:B------:R-:W-:Y:S02]  /*3530*/  FMUL.FTZ R96, R168, R96 ;  /* 0x00000060a8607220 */ /* 0x000fe40000410000 */
[----:B------:R-:W-:Y:S02]  /*3540*/  FADD.FTZ R73, -R177, R73 ;  /* 0x00000049b1497221 */ /* 0x000fe40000010100 */
[----:B------:R-:W-:Y:S02]  /*3550*/  FMUL.FTZ R100, R83, R72 ;  /* 0x0000004853647220 */ /* 0x000fe40000410000 */
[----:B------:R-:W-:Y:S02]  /*3560*/  FADD.FTZ R141, R104, R141 ;  /* 0x0000008d688d7221 */ /* 0x000fe40000010000 */
[-C--:B------:R-:W-:Y:S02]  /*3570*/  FFMA.FTZ R25, R96, R104.reuse, R25 ;  /* 0x0000006860197223 */ /* 0x080fe40000010019 */
[----:B------:R-:W-:-:S02]  /*3580*/  FFMA.FTZ R100, R82, R104, R100 ;  /* 0x0000006852647223 */ /* 0x000fc40000010064 */
[----:B------:R-:W-:Y:S02]  /*3590*/  FADD.FTZ R81, R72, R81 ;  /* 0x0000005148517221 */ /* 0x000fe40000010000 */
[----:B------:R-:W-:Y:S01]  /*35a0*/  FFMA.FTZ R80, R96, R72, R80 ;  /* 0x0000004860507223 */ /* 0x000fe20000010050 */
[----:B------:R-:W-:Y:S01]  /*35b0*/  PRMT R72, RZ, 0x5410, R101 ;  /* 0x00005410ff487816 */ /* 0x000fe20000000065 */
[----:B------:R-:W-:Y:S01]  /*35c0*/  FMUL.FTZ R104, R168, R73 ;  /* 0x00000049a8687220 */ /* 0x000fe20000410000 */
[----:B------:R-:W-:-:S03]  /*35d0*/  PRMT R97, RZ, 0x7610, R97 ;  /* 0x00007610ff617816 */ /* 0x000fc60000000061 */
[-C--:B------:R-:W-:Y:S02]  /*35e0*/  FMUL.FTZ R226, R79, R72.reuse ;  /* 0x000000484fe27220 */ /* 0x080fe40000410000 */
[----:B------:R-:W-:Y:S02]  /*35f0*/  FADD.FTZ R97, -R177, R97 ;  /* 0x00000061b1617221 */ /* 0x000fe40000010100 */
[----:B------:R-:W-:Y:S02]  /*3600*/  FADD.FTZ R77, R72, R77 ;  /* 0x0000004d484d7221 */ /* 0x000fe40000010000 */
[----:B------:R-:W-:Y:S01]  /*3610*/  FFMA.FTZ R76, R104, R72, R76 ;  /* 0x00000048684c7223 */ /* 0x000fe2000001004c */
[----:B------:R-:W-:Y:S02]  /*3620*/  PRMT R72, RZ, 0x7610, R101 ;  /* 0x00007610ff487816 */ /* 0x000fe40000000065 */
[--C-:B------:R-:W-:Y:S01]  /*3630*/  PRMT R73, RZ, 0x5410, R105.reuse ;  /* 0x00005410ff497816 */ /* 0x100fe20000000069 */
[----:B------:R-:W-:Y:S01]  /*3640*/  FMUL.FTZ R97, R168, R97 ;  /* 0x00000061a8617220 */ /* 0x000fe20000410000 */
[----:B------:R-:W-:Y:S01]  /*3650*/  PRMT R105, RZ, 0x7610, R105 ;  /* 0x00007610ff697816 */ /* 0x000fe20000000069 */
[----:B------:R-:W-:Y:S01]  /*3660*/  FMUL.FTZ R101, R75, R72 ;  /* 0x000000484b657220 */ /* 0x000fe20000410000 */
[----:B------:R-:W-:Y:S04]  /*3670*/  STL [R1+0x70], R81 ;  /* 0x0000705101007387 */ /* 0x000fe80000100800 */
[----:B------:R0:W-:Y:S01]  /*3680*/  STL [R1+0x60], R80 ;  /* 0x0000605001007387 */ /* 0x0001e20000100800 */
[----:B------:R-:W-:-:S02]  /*3690*/  FADD.FTZ R143, R105, R143 ;  /* 0x0000008f698f7221 */ /* 0x000fc40000010000 */
[----:B------:R-:W-:Y:S01]  /*36a0*/  FFMA.FTZ R27, R97, R105, R27 ;  /* 0x00000069611b7223 */ /* 0x000fe2000001001b */
[----:B------:R-:W-:Y:S04]  /*36b0*/  STL [R1+0x7c], R77 ;  /* 0x00007c4d01007387 */ /* 0x000fe80000100800 */
[----:B------:R-:W-:Y:S01]  /*36c0*/  STL [R1+0x6c], R76 ;  /* 0x00006c4c01007387 */ /* 0x000fe20000100800 */
[----:B0-----:R-:W-:Y:S01]  /*36d0*/  IADD3 R80, P3, R202, c[0x0][0x190], RZ ;  /* 0x00006400ca507a10 */ /* 0x001fe20007f7e0ff */
[----:B------:R-:W-:-:S03]  /*36e0*/  FFMA.FTZ R226, R78, R73, R226 ;  /* 0x000000494ee27223 */ /* 0x000fc600000100e2 */
[----:B------:R-:W-:Y:S02]  /*36f0*/  IADD3.X R81, R187, c[0x0][0x194], RZ, P3, !PT ;  /* 0x00006500bb517a10 */ /* 0x000fe40001ffe4ff */
[----:B------:R-:W-:Y:S01]  /*3700*/  IADD3 R78, P3, R188, c[0x0][0x190], RZ ;  /* 0x00006400bc4e7a10 */ /* 0x000fe20007f7e0ff */
[----:B----4-:R-:W-:Y:S02]  /*3710*/  FFMA.FTZ R101, R74, R105, R101 ;  /* 0x000000694a657223 */ /* 0x010fe40000010065 */
[----:B---3--:R-:W-:Y:S01]  /*3720*/  FADD.FTZ R65, R72, R65 ;  /* 0x0000004148417221 */ /* 0x008fe20000010000 */
[----:B------:R-:W3:Y:S04]  /*3730*/  LDL R105, [R1+0x140] ;  /* 0x0001400001697983 */ /* 0x000ee80000100800 */
[----:B------:R-:W4:Y:S04]  /*3740*/  LDL.LU R202, [R1+0x8c] ;  /* 0x00008c0001ca7983 */ /* 0x000f280000300800 */
[----:B------:R0:W-:Y:S01]  /*3750*/  STL [R1+0x78], R65 ;  /* 0x0000784101007387 */ /* 0x0001e20000100800 */
[----:B--2---:R-:W-:-:S03]  /*3760*/  FFMA.FTZ R64, R97, R72, R64 ;  /* 0x0000004861407223 */ /* 0x004fc60000010040 */
[----:B0-----:R-:W2:Y:S04]  /*3770*/  LDL R65, [R1+0x138] ;  /* 0x0001380001417983 */ /* 0x001ea80000100800 */
[----:B------:R0:W-:Y:S01]  /*3780*/  STL [R1+0x68], R64 ;  /* 0x0000684001007387 */ /* 0x0001e20000100800 */
[----:B------:R-:W-:Y:S02]  /*3790*/  FADD.FTZ R154, R73, R154 ;  /* 0x0000009a499a7221 */ /* 0x000fe40000010000 */
[----:B------:R-:W-:Y:S02]  /*37a0*/  FFMA.FTZ R28, R104, R73, R28 ;  /* 0x00000049681c7223 */ /* 0x000fe4000001001c */
[----:B------:R-:W-:Y:S02]  /*37b0*/  FADD.FTZ R240, R110, R240 ;  /* 0x000000f06ef07221 */ /* 0x000fe40000010000 */
[----:B------:R-:W-:-:S02]  /*37c0*/  FFMA.FTZ R228, R200, R110, R228 ;  /* 0x0000006ec8e47223 */ /* 0x000fc400000100e4 */
[----:B------:R-:W-:Y:S01]  /*37d0*/  FADD.FTZ R123, R111, R123 ;  /* 0x0000007b6f7b7221 */ /* 0x000fe20000010000 */
[----:B0-----:R-:W2:Y:S04]  /*37e0*/  LDL R64, [R1+0x13c] ;  /* 0x00013c0001407983 */ /* 0x001ea80000100800 */
[----:B------:R-:W2:Y:S04]  /*37f0*/  LDL.LU R187, [R1+0xa4] ;  /* 0x0000a40001bb7983 */ /* 0x000ea80000300800 */
[----:B------:R-:W2:Y:S01]  /*3800*/  LDL R188, [R1+0x144] ;  /* 0x0001440001bc7983 */ /* 0x000ea20000100800 */
[----:B------:R-:W-:-:S02]  /*3810*/  IADD3 R72, P6, R180, c[0x0][0x190], RZ ;  /* 0x00006400b4487a10 */ /* 0x000fc40007fde0ff */
[----:B------:R-:W-:Y:S01]  /*3820*/  IADD3.X R79, R173, c[0x0][0x194], RZ, P3, !PT ;  /* 0x00006500ad4f7a10 */ /* 0x000fe20001ffe4ff */
[----:B------:R-:W-:Y:S01]  /*3830*/  FFMA.FTZ R7, R204, R111, R7 ;  /* 0x0000006fcc077223 */ /* 0x000fe20000010007 */
[----:B------:R-:W-:Y:S01]  /*3840*/  IADD3.X R73, R176, c[0x0][0x194], RZ, P6, !PT ;  /* 0x00006500b0497a10 */ /* 0x000fe200037fe4ff */
[----:B------:R-:W-:Y:S01]  /*3850*/  FADD.FTZ R237, R114, R237 ;  /* 0x000000ed72ed7221 */ /* 0x000fe20000010000 */
[----:B------:R-:W-:Y:S01]  /*3860*/  PRMT R173, RZ, 0x5410, R98 ;  /* 0x00005410ffad7816 */ /* 0x000fe20000000062 */
[----:B------:R-:W-:Y:S01]  /*3870*/  FFMA.FTZ R161, R197, R114, R161 ;  /* 0x00000072c5a17223 */ /* 0x000fe200000100a1 */
[----:B------:R-:W-:Y:S01]  /*3880*/  @P1 LEA R110, P4, R119, c[0x0][0x218], 0x4 ;  /* 0x00008600776e1a11 */ /* 0x000fe200078820ff */
[----:B------:R0:W5:Y:S02]  /*3890*/  LDG.E.64 R84, [R72.64] ;  /* 0x0000000448547981 */ /* 0x000164000c1e1b00 */
[----:B------:R-:W-:Y:S01]  /*38a0*/  FADD.FTZ R173, -R177, R173 ;  /* 0x000000adb1ad7221 */ /* 0x000fe20000010100 */
[----:B------:R-:W-:Y:S01]  /*38b0*/  @P1 LEA.HI.X R111, R119, c[0x0][0x21c], RZ, 0x4, P4 ;  /* 0x00008700776f1a11 */ /* 0x000fe200020f24ff */
[----:B------:R-:W-:Y:S01]  /*38c0*/  FADD.FTZ R239, R115, R239 ;  /* 0x000000ef73ef7221 */ /* 0x000fe20000010000 */
[----:B------:R-:W-:Y:S01]  /*38d0*/  IADD3 R76, P5, R184, c[0x0][0x190], RZ ;  /* 0x00006400b84c7a10 */ /* 0x000fe20007fbe0ff */
[----:B------:R-:W-:Y:S01]  /*38e0*/  FFMA.FTZ R227, R204, R115, R227 ;  /* 0x00000073cce37223 */ /* 0x000fe200000100e3 */
[----:B------:R-:W5:Y:S01]  /*38f0*/  LDG.E.64 R80, [R80.64] ;  /* 0x0000000450507981 */ /* 0x000f62000c1e1b00 */
[----:B0-----:R-:W-:-:S03]  /*3900*/  PRMT R72, RZ, 0x5410, R102 ;  /* 0x00005410ff487816 */ /* 0x001fc60000000066 */
[----:B------:R-:W5:Y:S01]  /*3910*/  LDG.E.64 R78, [R78.64] ;  /* 0x000000044e4e7981 */ /* 0x000f62000c1e1b00 */
[----:B------:R-:W-:Y:S01]  /*3920*/  PRMT R73, RZ, 0x5410, R106 ;  /* 0x00005410ff497816 */ /* 0x000fe2000000006a */
[----:B------:R-:W-:Y:S01]  /*3930*/  FMUL.FTZ R173, R168, R173 ;  /* 0x000000ada8ad7220 */ /* 0x000fe20000410000 */
[----:B------:R-:W-:Y:S01]  /*3940*/  IADD3 R108, P4, R182, c[0x0][0x188], RZ ;  /* 0x00006200b66c7a10 */ /* 0x000fe20007f9e0ff */
[----:B------:R0:W5:Y:S02]  /*3950*/  @P1 LDG.E.128 R52, [R110.64] ;  /* 0x000000046e341981 */ /* 0x000164000c1e1d00 */
[----:B------:R-:W-:Y:S01]  /*3960*/  FADD.FTZ R156, R73, R156 ;  /* 0x0000009c499c7221 */ /* 0x000fe20000010000 */
[----:B------:R-:W-:Y:S01]  /*3970*/  IADD3.X R109, R185, c[0x0][0x18c], RZ, P4, !PT ;  /* 0x00006300b96d7a10 */ /* 0x000fe200027fe4ff */
[----:B------:R-:W-:Y:S01]  /*3980*/  FFMA.FTZ R30, R173, R73, R30 ;  /* 0x00000049ad1e7223 */ /* 0x000fe2000001001e */
[----:B------:R-:W-:Y:S01]  /*3990*/  IADD3 R74, P4, R186, c[0x0][0x190], RZ ;  /* 0x00006400ba4a7a10 */ /* 0x000fe20007f9e0ff */
[----:B------:R-:W2:Y:S03]  /*39a0*/  LDG.E.128 R116, [R116.64] ;  /* 0x0000000474747981 */ /* 0x000ea6000c1e1d00 */
[----:B------:R-:W-:Y:S01]  /*39b0*/  IADD3.X R75, R174, c[0x0][0x194], RZ, P4, !PT ;  /* 0x00006500ae4b7a10 */ /* 0x000fe200027fe4ff */
[----:B0-----:R-:W2:Y:S01]  /*39c0*/  LDG.E.128 R108, [R108.64] ;  /* 0x000000046c6c7981 */ /* 0x001ea2000c1e1d00 */
[----:B------:R-:W-:-:S02]  /*39d0*/  PRMT R174, RZ, 0x7610, R98 ;  /* 0x00007610ffae7816 */ /* 0x000fc40000000062 */
[----:B------:R-:W-:Y:S01]  /*39e0*/  PRMT R102, RZ, 0x7610, R102 ;  /* 0x00007610ff667816 */ /* 0x000fe20000000066 */
[----:B------:R0:W5:Y:S02]  /*39f0*/  LDG.E.64 R82, [R74.64] ;  /* 0x000000044a527981 */ /* 0x000164000c1e1b00 */
[----:B------:R-:W-:Y:S01]  /*3a00*/  FADD.FTZ R174, -R177, R174 ;  /* 0x000000aeb1ae7221 */ /* 0x000fe20000010100 */
[----:B------:R-:W-:Y:S01]  /*3a10*/  IADD3.X R77, R175, c[0x0][0x194], RZ, P5, !PT ;  /* 0x00006500af4d7a10 */ /* 0x000fe20002ffe4ff */
[----:B------:R-:W2:Y:S01]  /*3a20*/  LDG.E.128 R112, [R112.64] ;  /* 0x0000000470707981 */ /* 0x000ea2000c1e1d00 */
[----:B------:R-:W-:Y:S01]  /*3a30*/  PRMT R106, RZ, 0x7610, R106 ;  /* 0x00007610ff6a7816 */ /* 0x000fe2000000006a */
[----:B------:R-:W-:-:S03]  /*3a40*/  FMUL.FTZ R174, R168, R174 ;  /* 0x000000aea8ae7220 */ /* 0x000fc60000410000 */
[----:B------:R-:W5:Y:S01]  /*3a50*/  LDG.E.64 R76, [R76.64] ;  /* 0x000000044c4c7981 */ /* 0x000f62000c1e1b00 */
[----:B------:R-:W-:Y:S02]  /*3a60*/  FADD.FTZ R155, R106, R155 ;  /* 0x0000009b6a9b7221 */ /* 0x000fe40000010000 */
[----:B------:R-:W-:Y:S02]  /*3a70*/  FFMA.FTZ R29, R174, R106, R29 ;  /* 0x0000006aae1d7223 */ /* 0x000fe4000001001d */
[-C--:B---3--:R-:W-:Y:S02]  /*3a80*/  FMUL.FTZ R105, R105, R72.reuse ;  /* 0x0000004869697220 */ /* 0x088fe40000410000 */
[----:B----4-:R-:W-:Y:S02]  /*3a90*/  FFMA.FTZ R202, R173, R72, R202 ;  /* 0x00000048adca7223 */ /* 0x010fe400000100ca */
[----:B--2---:R-:W-:Y:S02]  /*3aa0*/  FADD.FTZ R187, R72, R187 ;  /* 0x000000bb48bb7221 */ /* 0x004fe40000010000 */
[----:B------:R-:W-:-:S02]  /*3ab0*/  FFMA.FTZ R105, R188, R73, R105 ;  /* 0x00000049bc697223 */ /* 0x000fc40000010069 */
[----:B------:R-:W2:Y:S04]  /*3ac0*/  LDL.LU R188, [R1+0xa0] ;  /* 0x0000a00001bc7983 */ /* 0x000ea80000300800 */
[----:B------:R1:W-:Y:S04]  /*3ad0*/  STL [R1+0xa4], R187 ;  /* 0x0000a4bb01007387 */ /* 0x0003e80000100800 */
[----:B-1----:R-:W3:Y:S04]  /*3ae0*/  LDL.LU R187, [R1+0x88] ;  /* 0x0000880001bb7983 */ /* 0x002ee80000300800 */
[----:B------:R-:W4:Y:S04]  /*3af0*/  LDL R73, [R1+0x130] ;  /* 0x0001300001497983 */ /* 0x000f280000100800 */
[----:B------:R-:W-:Y:S04]  /*3b00*/  STL [R1+0x8c], R202 ;  /* 0x00008cca01007387 */ /* 0x000fe80000100800 */
[----:B------:R-:W4:Y:S04]  /*3b10*/  LDL.LU R186, [R1+0x24] ;  /* 0x0000240001ba7983 */ /* 0x000f280000300800 */
[----:B------:R-:W4:Y:S04]  /*3b20*/  LDL R184, [R1+0x134] ;  /* 0x0001340001b87983 */ /* 0x000f280000100800 */
[----:B------:R-:W4:Y:S04]  /*3b30*/  LDL.LU R180, [R1+0xac] ;  /* 0x0000ac0001b47983 */ /* 0x000f280000300800 */
[----:B------:R-:W4:Y:S01]  /*3b40*/  LDL.LU R176, [R1+0x94] ;  /* 0x0000940001b07983 */ /* 0x000f220000300800 */
[----:B------:R-:W-:-:S03]  /*3b50*/  FMUL.FTZ R72, R65, R102 ;  /* 0x0000006641487220 */ /* 0x000fc60000410000 */
[----:B------:R-:W4:Y:S04]  /*3b60*/  LDL R175, [R1+0x128] ;  /* 0x0001280001af7983 */ /* 0x000f280000100800 */
[----:B0-----:R-:W4:Y:S01]  /*3b70*/  LDL.LU R75, [R1+0x20] ;  /* 0x00002000014b7983 */ /* 0x001f220000300800 */
[----:B------:R-:W-:-:S03]  /*3b80*/  FFMA.FTZ R106, R64, R106, R72 ;  /* 0x0000006a406a7223 */ /* 0x000fc60000010048 */
[----:B------:R-:W4:Y:S04]  /*3b90*/  LDL R74, [R1+0x12c] ;  /* 0x00012c00014a7983 */ /* 0x000f280000100800 */
[----:B------:R-:W4:Y:S04]  /*3ba0*/  LDL.LU R65, [R1+0xa8] ;  /* 0x0000a80001417983 */ /* 0x000f280000300800 */
[----:B------:R-:W4:Y:S01]  /*3bb0*/  LDL.LU R64, [R1+0x90] ;  /* 0x0000900001407983 */ /* 0x000f220000300800 */
[----:B------:R-:W-:-:S05]  /*3bc0*/  PRMT R72, RZ, 0x5410, R99 ;  /* 0x00005410ff487816 */ /* 0x000fca0000000063 */
[----:B------:R-:W-:Y:S02]  /*3bd0*/  FADD.FTZ R72, -R177, R72 ;  /* 0x00000048b1487221 */ /* 0x000fe40000010100 */
[----:B--2---:R-:W-:Y:S02]  /*3be0*/  FADD.FTZ R188, R102, R188 ;  /* 0x000000bc66bc7221 */ /* 0x004fe40000010000 */
[----:B---3--:R-:W-:Y:S02]  /*3bf0*/  FFMA.FTZ R187, R174, R102, R187 ;  /* 0x00000066aebb7223 */ /* 0x008fe400000100bb */
[----:B------:R-:W-:Y:S01]  /*3c00*/  FMUL.FTZ R102, R168, R72 ;  /* 0x00000048a8667220 */ /* 0x000fe20000410000 */
[----:B------:R-:W-:-:S05]  /*3c10*/  PRMT R72, RZ, 0x5410, R103 ;  /* 0x00005410ff487816 */ /* 0x000fca0000000067 */
[-C--:B----4-:R-:W-:Y:S01]  /*3c20*/  FMUL.FTZ R98, R73, R72.reuse ;  /* 0x0000004849627220 */ /* 0x090fe20000410000 */
[----:B------:R-:W-:Y:S01]  /*3c30*/  PRMT R73, RZ, 0x5410, R107 ;  /* 0x00005410ff497816 */ /* 0x000fe2000000006b */
[----:B------:R-:W-:Y:S04]  /*3c40*/  STL [R1+0xa0], R188 ;  /* 0x0000a0bc01007387 */ /* 0x000fe80000100800 */
[----:B------:R-:W-:Y:S02]  /*3c50*/  FADD.FTZ R186, R73, R186 ;  /* 0x000000ba49ba7221 */ /* 0x000fe40000010000 */
[----:B------:R-:W-:Y:S02]  /*3c60*/  FADD.FTZ R180, R72, R180 ;  /* 0x000000b448b47221 */ /* 0x000fe40000010000 */
[----:B------:R-:W-:Y:S01]  /*3c70*/  FFMA.FTZ R176, R102, R72, R176 ;  /* 0x0000004866b07223 */ /* 0x000fe200000100b0 */
[----:B------:R-:W-:-:S02]  /*3c80*/  PRMT R72, RZ, 0x7610, R99 ;  /* 0x00007610ff487816 */ /* 0x000fc40000000063 */
[----:B------:R-:W-:Y:S01]  /*3c90*/  PRMT R99, RZ, 0x7610, R107 ;  /* 0x00007610ff637816 */ /* 0x000fe2000000006b */
[-C--:B------:R-:W-:Y:S02]  /*3ca0*/  FFMA.FTZ R32, R102, R73.reuse, R32 ;  /* 0x0000004966207223 */ /* 0x080fe40000010020 */
[----:B------:R-:W-:Y:S01]  /*3cb0*/  FFMA.FTZ R98, R184, R73, R98 ;  /* 0x00000049b8627223 */ /* 0x000fe20000010062 */
[----:B------:R-:W-:Y:S01]  /*3cc0*/  PRMT R73, RZ, 0x7610, R103 ;  /* 0x00007610ff497816 */ /* 0x000fe20000000067 */
[----:B------:R-:W-:Y:S01]  /*3cd0*/  FADD.FTZ R72, -R177, R72 ;  /* 0x00000048b1487221 */ /* 0x000fe20000010100 */
[----:B------:R0:W-:Y:S01]  /*3ce0*/  STL [R1+0x88], R187 ;  /* 0x000088bb01007387 */ /* 0x0001e20000100800 */
[----:B------:R-:W-:Y:S02]  /*3cf0*/  FADD.FTZ R75, R99, R75 ;  /* 0x0000004b634b7221 */ /* 0x000fe40000010000 */
[----:B------:R-:W-:Y:S01]  /*3d00*/  FMUL.FTZ R103, R168, R72 ;  /* 0x00000048a8677220 */ /* 0x000fe20000410000 */
[----:B------:R1:W-:Y:S01]  /*3d10*/  STL [R1+0x24], R186 ;  /* 0x000024ba01007387 */ /* 0x0003e20000100800 */
[----:B------:R-:W-:-:S03]  /*3d20*/  FADD.FTZ R65, R73, R65 ;  /* 0x0000004149417221 */ /* 0x000fc60000010000 */
[----:B------:R-:W-:Y:S01]  /*3d30*/  STL [R1+0xac], R180 ;  /* 0x0000acb401007387 */ /* 0x000fe20000100800 */
[----:B------:R-:W-:-:S03]  /*3d40*/  FFMA.FTZ R64, R103, R73, R64 ;  /* 0x0000004967407223 */ /* 0x000fc60000010040 */
[----:B------:R-:W-:Y:S04]  /*3d50*/  STL [R1+0x94], R176 ;  /* 0x000094b001007387 */ /* 0x000fe80000100800 */
[----:B------:R-:W-:Y:S04]  /*3d60*/  STL [R1+0x20], R75 ;  /* 0x0000204b01007387 */ /* 0x000fe80000100800 */
[----:B0-----:R-:W2:Y:S04]  /*3d70*/  LDL R187, [R1+0x120] ;  /* 0x0001200001bb7983 */ /* 0x001ea80000100800 */
[----:B-1----:R-:W3:Y:S04]  /*3d80*/  LDL.LU R186, [R1+0x2c] ;  /* 0x00002c0001ba7983 */ /* 0x002ee80000300800 */
[----:B------:R0:W-:Y:S04]  /*3d90*/  STL [R1+0xa8], R65 ;  /* 0x0000a84101007387 */ /* 0x0001e80000100800 */
[----:B------:R-:W4:Y:S04]  /*3da0*/  LDL R202, [R1+0x124] ;  /* 0x0001240001ca7983 */ /* 0x000f280000100800 */
[----:B------:R1:W-:Y:S04]  /*3db0*/  STL [R1+0x90], R64 ;  /* 0x0000904001007387 */ /* 0x0003e80000100800 */
[----:B0-----:R-:W4:Y:S04]  /*3dc0*/  LDL.LU R65, [R1+0xcc] ;  /* 0x0000cc0001417983 */ /* 0x001f280000300800 */
[----:B-1----:R-:W4:Y:S04]  /*3dd0*/  LDL.LU R64, [R1+0x9c] ;  /* 0x00009c0001407983 */ /* 0x002f280000300800 */
[----:B------:R-:W4:Y:S04]  /*3de0*/  LDL R188, [R1+0x100] ;  /* 0x0001000001bc7983 */ /* 0x000f280000100800 */
[----:B------:R-:W4:Y:S01]  /*3df0*/  LDL.LU R184, [R1+0x28] ;  /* 0x0000280001b87983 */ /* 0x000f220000300800 */
[----:B------:R-:W-:Y:S01]  /*3e00*/  FMUL.FTZ R72, R175, R73 ;  /* 0x00000049af487220 */ /* 0x000fe20000410000 */
[----:B------:R-:W-:Y:S01]  /*3e10*/  PRMT R75, RZ, 0x5410, R108 ;  /* 0x00005410ff4b7816 */ /* 0x000fe2000000006c */
[-C--:B------:R-:W-:Y:S01]  /*3e20*/  FFMA.FTZ R31, R103, R99.reuse, R31 ;  /* 0x00000063671f7223 */ /* 0x080fe2000001001f */
[--C-:B------:R-:W-:Y:S01]  /*3e30*/  PRMT R176, RZ, 0x5410, R111.reuse ;  /* 0x00005410ffb07816 */ /* 0x100fe2000000006f */
[----:B------:R-:W-:Y:S01]  /*3e40*/  FFMA.FTZ R99, R74, R99, R72 ;  /* 0x000000634a637223 */ /* 0x000fe20000010048 */
[----:B------:R-:W-:-:S02]  /*3e50*/  PRMT R72, RZ, 0x7610, R111 ;  /* 0x00007610ff487816 */ /* 0x000fc4000000006f */
[----:B------:R-:W-:Y:S02]  /*3e60*/  PRMT R111, RZ, 0x5410, R116 ;  /* 0x00005410ff6f7816 */ /* 0x000fe40000000074 */
[----:B------:R-:W-:Y:S01]  /*3e70*/  PRMT R180, RZ, 0x7610, R108 ;  /* 0x00007610ffb47816 */ /* 0x000fe2000000006c */
[----:B------:R-:W-:Y:S01]  /*3e80*/  FADD.FTZ R108, -R177, R75 ;  /* 0x0000004bb16c7221 */ /* 0x000fe20000010100 */
[--C-:B------:R-:W-:Y:S02]  /*3e90*/  PRMT R107, RZ, 0x5410, R109.reuse ;  /* 0x00005410ff6b7816 */ /* 0x100fe4000000006d */
[----:B------:R-:W-:Y:S02]  /*3ea0*/  PRMT R175, RZ, 0x7610, R109 ;  /* 0x00007610ffaf7816 */ /* 0x000fe4000000006d */
[----:B------:R-:W-:Y:S01]  /*3eb0*/  PRMT R109, RZ, 0x5410, R112 ;  /* 0x00005410ff6d7816 */ /* 0x000fe20000000070 */
[----:B------:R-:W-:Y:S01]  /*3ec0*/  FMUL.FTZ R108, R168, R108 ;  /* 0x0000006ca86c7220 */ /* 0x000fe20000410000 */
[----:B------:R-:W-:-:S02]  /*3ed0*/  PRMT R74, RZ, 0x5410, R110 ;  /* 0x00005410ff4a7816 */ /* 0x000fc4000000006e */
[----:B------:R-:W-:Y:S01]  /*3ee0*/  PRMT R73, RZ, 0x7610, R110 ;  /* 0x00007610ff497816 */ /* 0x000fe2000000006e */
[C---:B------:R-:W-:Y:S02]  /*3ef0*/  FADD.FTZ R110, -R177.reuse, R107 ;  /* 0x0000006bb16e7221 */ /* 0x040fe40000010100 */
[C---:B------:R-:W-:Y:S02]  /*3f00*/  FADD.FTZ R75, -R177.reuse, R180 ;  /* 0x000000b4b14b7221 */ /* 0x040fe40000010100 */
[C---:B------:R-:W-:Y:S02]  /*3f10*/  FADD.FTZ R175, -R177.reuse, R175 ;  /* 0x000000afb1af7221 */ /* 0x040fe40000010100 */
[C---:B------:R-:W-:Y:S02]  /*3f20*/  FADD.FTZ R74, -R177.reuse, R74 ;  /* 0x0000004ab14a7221 */ /* 0x040fe40000010100 */
[C---:B------:R-:W-:Y:S02]  /*3f30*/  FADD.FTZ R73, -R177.reuse, R73 ;  /* 0x00000049b1497221 */ /* 0x040fe40000010100 */
[----:B------:R-:W-:-:S02]  /*3f40*/  FADD.FTZ R176, -R177, R176 ;  /* 0x000000b0b1b07221 */ /* 0x000fc40000010100 */
[----:B------:R-:W-:Y:S02]  /*3f50*/  FADD.FTZ R72, -R177, R72 ;  /* 0x00000048b1487221 */ /* 0x000fe40000010100 */
[----:B------:R-:W-:Y:S02]  /*3f60*/  FFMA.FTZ R34, R108, R111, R34 ;  /* 0x0000006f6c227223 */ /* 0x000fe40000010022 */
[----:B--2---:R-:W-:Y:S02]  /*3f70*/  FMUL.FTZ R107, R187, R109 ;  /* 0x0000006dbb6b7220 */ /* 0x004fe40000410000 */
[----:B------:R-:W2:Y:S01]  /*3f80*/  LDL R187, [R1+0x11c] ;  /* 0x00011c0001bb7983 */ /* 0x000ea20000100800 */
[----:B---3--:R-:W-:-:S05]  /*3f90*/  FADD.FTZ R186, R111, R186 ;  /* 0x000000ba6fba7221 */ /* 0x008fca0000010000 */
[----:B------:R0:W-:Y:S01]  /*3fa0*/  STL [R1+0x2c], R186 ;  /* 0x00002cba01007387 */ /* 0x0001e20000100800 */
[----:B----4-:R-:W-:Y:S01]  /*3fb0*/  FFMA.FTZ R107, R202, R111, R107 ;  /* 0x0000006fca6b7223 */ /* 0x010fe2000001006b */
[----:B------:R-:W-:Y:S02]  /*3fc0*/  PRMT R111, RZ, 0x7610, R116 ;  /* 0x00007610ff6f7816 */ /* 0x000fe40000000074 */
[----:B0-----:R-:W3:Y:S01]  /*3fd0*/  LDL.LU R186, [R1+0xc8] ;  /* 0x0000c80001ba7983 */ /* 0x001ee20000300800 */
[----:B------:R-:W-:-:S03]  /*3fe0*/  FADD.FTZ R65, R109, R65 ;  /* 0x000000416d417221 */ /* 0x000fc60000010000 */
[----:B------:R-:W4:Y:S01]  /*3ff0*/  LDL.LU R177, [R1+0x98] ;  /* 0x0000980001b17983 */ /* 0x000f220000300800 */
[----:B------:R-:W-:-:S03]  /*4000*/  FFMA.FTZ R64, R108, R109, R64 ;  /* 0x0000006d6c407223 */ /* 0x000fc60000010040 */
[----:B------:R0:W-:Y:S01]  /*4010*/  STL [R1+0xcc], R65 ;  /* 0x0000cc4101007387 */ /* 0x0001e20000100800 */
[----:B------:R-:W-:Y:S01]  /*4020*/  PRMT R109, RZ, 0x7610, R112 ;  /* 0x00007610ff6d7816 */ /* 0x000fe20000000070 */
[----:B------:R-:W-:Y:S02]  /*4030*/  FMUL.FTZ R112, R168, R75 ;  /* 0x0000004ba8707220 */ /* 0x000fe40000410000 */
[----:B------:R-:W-:Y:S01]  /*4040*/  FADD.FTZ R184, R111, R184 ;  /* 0x000000b86fb87221 */ /* 0x000fe20000010000 */
[----:B0-----:R-:W4:Y:S04]  /*4050*/  LDL R65, [R1+0xfc] ;  /* 0x0000fc0001417983 */ /* 0x001f280000100800 */
[----:B------:R0:W-:Y:S01]  /*4060*/  STL [R1+0x9c], R64 ;  /* 0x00009c4001007387 */ /* 0x0001e20000100800 */
[----:B------:R-:W-:-:S03]  /*4070*/  FMUL.FTZ R75, R188, R109 ;  /* 0x0000006dbc4b7220 */ /* 0x000fc60000410000 */
[----:B0-----:R-:W4:Y:S04]  /*4080*/  LDL.LU R64, [R1+0x54] ;  /* 0x0000540001407983 */ /* 0x001f280000300800 */
[----:B------:R-:W4:Y:S04]  /*4090*/  LDL R188, [R1+0x118] ;  /* 0x0001180001bc7983 */ /* 0x000f280000100800 */
[----:B------:R0:W-:Y:S04]  /*40a0*/  STL [R1+0x28], R184 ;  /* 0x000028b801007387 */ /* 0x0001e80000100800 */
[----:B0-----:R-:W4:Y:S04]  /*40b0*/  LDL.LU R184, [R1+0xd4] ;  /* 0x0000d40001b87983 */ /* 0x001f280000300800 */
[----:B------:R-:W4:Y:S01]  /*40c0*/  LDL.LU R180, [R1+0xb4] ;  /* 0x0000b40001b47983 */ /* 0x000f220000300800 */
[----:B------:R-:W-:Y:S01]  /*40d0*/  PRMT R116, RZ, 0x5410, R117 ;  /* 0x00005410ff747816 */ /* 0x000fe20000000075 */
[----:B------:R-:W-:-:S02]  /*40e0*/  FFMA.FTZ R33, R112, R111, R33 ;  /* 0x0000006f70217223 */ /* 0x000fc40000010021 */
[----:B------:R-:W-:Y:S02]  /*40f0*/  FMUL.FTZ R110, R168, R110 ;  /* 0x0000006ea86e7220 */ /* 0x000fe40000410000 */
[----:B--2---:R-:W-:Y:S01]  /*4100*/  FFMA.FTZ R111, R187, R111, R75 ;  /* 0x0000006fbb6f7223 */ /* 0x004fe2000001004b */
[----:B------:R-:W-:Y:S01]  /*4110*/  PRMT R75, RZ, 0x5410, R113 ;  /* 0x00005410ff4b7816 */ /* 0x000fe20000000071 */
[----:B------:R-:W2:Y:S01]  /*4120*/  LDL R187, [R1+0xf8] ;  /* 0x0000f80001bb7983 */ /* 0x000ea20000100800 */
[----:B---3--:R-:W-:Y:S02]  /*4130*/  FADD.FTZ R186, R109, R186 ;  /* 0x000000ba6dba7221 */ /* 0x008fe40000010000 */
[----:B----4-:R-:W-:-:S05]  /*4140*/  FFMA.FTZ R177, R112, R109, R177 ;  /* 0x0000006d70b17223 */ /* 0x010fca00000100b1 */
[----:B------:R0:W-:Y:S04]  /*4150*/  STL [R1+0x98], R177 ;  /* 0x000098b101007387 */ /* 0x0001e80000100800 */
[----:B------:R1:W-:Y:S01]  /*4160*/  STL [R1+0xc8], R186 ;  /* 0x0000c8ba01007387 */ /* 0x0003e20000100800 */
[----:B------:R-:W-:-:S03]  /*4170*/  FMUL.FTZ R109, R65, R75 ;  /* 0x0000004b416d7220 */ /* 0x000fc60000410000 */
[----:B0-----:R-:W3:Y:S04]  /*4180*/  LDL.LU R177, [R1+0x50] ;  /* 0x0000500001b17983 */ /* 0x001ee80000300800 */
[----:B-1----:R-:W4:Y:S04]  /*4190*/  LDL R186, [R1+0x114] ;  /* 0x0001140001ba7983 */ /* 0x002f280000100800 */
[----:B------:R-:W4:Y:S01]  /*41a0*/  LDL.LU R65, [R1+0xd0] ;  /* 0x0000d00001417983 */ /* 0x000f220000300800 */
[----:B------:R-:W-:-:S05]  /*41b0*/  FADD.FTZ R64, R116, R64 ;  /* 0x0000004074407221 */ /* 0x000fca0000010000 */
[----:B------:R0:W-:Y:S04]  /*41c0*/  STL [R1+0x54], R64 ;  /* 0x0000544001007387 */ /* 0x0001e80000100800 */
[----:B0-----:R-:W4:Y:S01]  /*41d0*/  LDL.LU R64, [R1+0xb0] ;  /* 0x0000b00001407983 */ /* 0x001f220000300800 */
[----:B------:R-:W-:Y:S02]  /*41e0*/  FADD.FTZ R184, R75, R184 ;  /* 0x000000b84bb87221 */ /* 0x000fe40000010000 */
[----:B------:R-:W-:-:S03]  /*41f0*/  FFMA.FTZ R180, R110, R75, R180 ;  /* 0x0000004b6eb47223 */ /* 0x000fc600000100b4 */
[----:B------:R0:W-:Y:S04]  /*4200*/  STL [R1+0xd4], R184 ;  /* 0x0000d4b801007387 */ /* 0x0001e80000100800 */
[----:B0-----:R-:W4:Y:S04]  /*4210*/  LDL R184, [R1+0xf4] ;  /* 0x0000f40001b87983 */ /* 0x001f280000100800 */
[----:B------:R0:W-:Y:S04]  /*4220*/  STL [R1+0xb4], R180 ;  /* 0x0000b4b401007387 */ /* 0x0001e80000100800 */
[----:B0-----:R-:W4:Y:S01]  /*4230*/  LDL.LU R180, [R1+0x5c] ;  /* 0x00005c0001b47983 */ /* 0x001f220000300800 */
[----:B------:R-:W-:-:S02]  /*4240*/  PRMT R117, RZ, 0x7610, R117 ;  /* 0x00007610ff757816 */ /* 0x000fc40000000075 */
[----:B------:R-:W-:Y:S01]  /*4250*/  PRMT R113, RZ, 0x7610, R113 ;  /* 0x00007610ff717816 */ /* 0x000fe20000000071 */
[----:B------:R-:W-:Y:S02]  /*4260*/  FMUL.FTZ R175, R168, R175 ;  /* 0x000000afa8af7220 */ /* 0x000fe40000410000 */
[-C--:B------:R-:W-:Y:S02]  /*4270*/  FFMA.FTZ R109, R188, R116.reuse, R109 ;  /* 0x00000074bc6d7223 */ /* 0x080fe4000001006d */
[----:B------:R-:W4:Y:S01]  /*4280*/  LDL R188, [R1+0x110] ;  /* 0x0001100001bc7983 */ /* 0x000f220000100800 */
[----:B------:R-:W-:Y:S02]  /*4290*/  FFMA.FTZ R35, R175, R117, R35 ;  /* 0x00000075af237223 */ /* 0x000fe40000010023 */
[----:B------:R-:W-:Y:S02]  /*42a0*/  FFMA.FTZ R36, R110, R116, R36 ;  /* 0x000000746e247223 */ /* 0x000fe40000010024 */
[----:B------:R-:W-:Y:S01]  /*42b0*/  FMUL.FTZ R116, R168, R74 ;  /* 0x0000004aa8747220 */ /* 0x000fe20000410000 */
[----:B------:R-:W-:Y:S01]  /*42c0*/  PRMT R74, RZ, 0x5410, R114 ;  /* 0x00005410ff4a7816 */ /* 0x000fe20000000072 */
[----:B--2---:R-:W-:-:S02]  /*42d0*/  FMUL.FTZ R75, R187, R113 ;  /* 0x00000071bb4b7220 */ /* 0x004fc40000410000 */
[----:B------:R-:W2:Y:S01]  /*42e0*/  LDL.LU R187, [R1+0xdc] ;  /* 0x0000dc0001bb7983 */ /* 0x000ea20000300800 */
[----:B---3--:R-:W-:-:S05]  /*42f0*/  FADD.FTZ R177, R117, R177 ;  /* 0x000000b175b17221 */ /* 0x008fca0000010000 */
[----:B------:R0:W-:Y:S01]  /*4300*/  STL [R1+0x50], R177 ;  /* 0x000050b101007387 */ /* 0x0001e20000100800 */
[----:B----4-:R-:W-:Y:S02]  /*4310*/  FADD.FTZ R65, R113, R65 ;  /* 0x0000004171417221 */ /* 0x010fe40000010000 */
[----:B------:R-:W-:Y:S01]  /*4320*/  FFMA.FTZ R117, R186, R117, R75 ;  /* 0x00000075ba757223 */ /* 0x000fe2000001004b */
[----:B------:R-:W-:Y:S01]  /*4330*/  PRMT R75, RZ, 0x5410, R118 ;  /* 0x00005410ff4b7816 */ /* 0x000fe20000000076 */
[----:B0-----:R-:W3:Y:S04]  /*4340*/  LDL.LU R177, [R1+0xbc] ;  /* 0x0000bc0001b17983 */ /* 0x001ee80000300800 */
[----:B------:R0:W-:Y:S01]  /*4350*/  STL [R1+0xd0], R65 ;  /* 0x0000d04101007387 */ /* 0x0001e20000100800 */
[----:B------:R-:W-:-:S03]  /*4360*/  FFMA.FTZ R64, R175, R113, R64 ;  /* 0x00000071af407223 */ /* 0x000fc60000010040 */
[----:B0-----:R-:W4:Y:S04]  /*4370*/  LDL R65, [R1+0xf0] ;  /* 0x0000f00001417983 */ /* 0x001f280000100800 */
[----:B------:R0:W-:Y:S04]  /*4380*/  STL [R1+0xb0], R64 ;  /* 0x0000b04001007387 */ /* 0x0001e80000100800 */
[----:B0-----:R-:W4:Y:S01]  /*4390*/  LDL.LU R64, [R1+0x58] ;  /* 0x0000580001407983 */ /* 0x001f220000300800 */
[----:B------:R-:W-:-:S03]  /*43a0*/  FMUL.FTZ R113, R184, R74 ;  /* 0x0000004ab8717220 */ /* 0x000fc60000410000 */
[----:B------:R-:W4:Y:S04]  /*43b0*/  LDL R186, [R1+0x10c] ;  /* 0x00010c0001ba7983 */ /* 0x000f280000100800 */
[----:B------:R-:W4:Y:S01]  /*43c0*/  LDL.LU R184, [R1+0xd8] ;  /* 0x0000d80001b87983 */ /* 0x000f220000300800 */
[----:B------:R-:W-:-:S05]  /*43d0*/  FADD.FTZ R180, R75, R180 ;  /* 0x000000b44bb47221 */ /* 0x000fca0000010000 */
[----:B------:R0:W-:Y:S04]  /*43e0*/  STL [R1+0x5c], R180 ;  /* 0x00005cb401007387 */ /* 0x0001e80000100800 */
[----:B0-----:R-:W4:Y:S01]  /*43f0*/  LDL.LU R180, [R1+0xb8] ;  /* 0x0000b80001b47983 */ /* 0x001f220000300800 */
[----:B------:R-:W-:Y:S01]  /*4400*/  PRMT R118, RZ, 0x7610, R118 ;  /* 0x00007610ff767816 */ /* 0x000fe20000000076 */
[-C--:B------:R-:W-:Y:S02]  /*4410*/  FFMA.FTZ R113, R188, R75.reuse, R113 ;  /* 0x0000004bbc717223 */ /* 0x080fe40000010071 */
[----:B------:R-:W-:Y:S02]  /*4420*/  FFMA.FTZ R38, R116, R75, R38 ;  /* 0x0000004b74267223 */ /* 0x000fe40000010026 */
[----:B--2---:R-:W-:-:S05]  /*4430*/  FADD.FTZ R187, R74, R187 ;  /* 0x000000bb4abb7221 */ /* 0x004fca0000010000 */
[----:B------:R-:W-:Y:S01]  /*4440*/  STL [R1+0xdc], R187 ;  /* 0x0000dcbb01007387 */ /* 0x000fe20000100800 */
[----:B---3--:R-:W-:Y:S01]  /*4450*/  FFMA.FTZ R177, R116, R74, R177 ;  /* 0x0000004a74b17223 */ /* 0x008fe200000100b1 */
[----:B------:R-:W-:Y:S01]  /*4460*/  PRMT R74, RZ, 0x7610, R114 ;  /* 0x00007610ff4a7816 */ /* 0x000fe20000000072 */
[----:B------:R-:W-:-:S03]  /*4470*/  FMUL.FTZ R114, R168, R73 ;  /* 0x00000049a8727220 */ /* 0x000fc60000410000 */
[----:B------:R4:W-:Y:S01]  /*4480*/  STL [R1+0xbc], R177 ;  /* 0x0000bcb101007387 */ /* 0x0009e20000100800 */
[----:B------:R-:W-:Y:S02]  /*4490*/  FFMA.FTZ R37, R114, R118, R37 ;  /* 0x0000007672257223 */ /* 0x000fe40000010025 */
[----:B----4-:R-:W-:Y:S02]  /*44a0*/  FMUL.FTZ R177, R65, R74 ;  /* 0x0000004a41b17220 */ /* 0x010fe40000410000 */
[----:B------:R-:W2:Y:S01]  /*44b0*/  LDL.LU R65, [R1+0x84] ;  /* 0x0000840001417983 */ /* 0x000ea20000300800 */
[----:B------:R-:W-:-:S05]  /*44c0*/  FADD.FTZ R64, R118, R64 ;  /* 0x0000004076407221 */ /* 0x000fca0000010000 */
[----:B------:R0:W-:Y:S01]  /*44d0*/  STL [R1+0x58], R64 ;  /* 0x0000584001007387 */ /* 0x0001e20000100800 */
[----:B------:R-:W-:Y:S02]  /*44e0*/  FFMA.FTZ R177, R186, R118, R177 ;  /* 0x00000076bab17223 */ /* 0x000fe400000100b1 */
[----:B------:R-:W-:Y:S01]  /*44f0*/  FADD.FTZ R184, R74, R184 ;  /* 0x000000b84ab87221 */ /* 0x000fe20000010000 */
[----:B0-----:R-:W3:Y:S04]  /*4500*/  LDL R64, [R1+0x108] ;  /* 0x0001080001407983 */ /* 0x001ee80000100800 */
[----:B------:R-:W4:Y:S04]  /*4510*/  LDL.LU R202, [R1+0xe4] ;  /* 0x0000e40001ca7983 */ /* 0x000f280000300800 */
[----:B------:R-:W3:Y:S04]  /*4520*/  LDL.LU R188, [R1+0xc4] ;  /* 0x0000c40001bc7983 */ /* 0x000ee80000300800 */
[----:B------:R-:W3:Y:S04]  /*4530*/  LDL R118, [R1+0xec] ;  /* 0x0000ec0001767983 */ /* 0x000ee80000100800 */
[----:B------:R-:W3:Y:S01]  /*4540*/  LDL R187, [R1+0xe8] ;  /* 0x0000e80001bb7983 */ /* 0x000ee20000100800 */
[----:B------:R-:W-:-:S03]  /*4550*/  FFMA.FTZ R180, R114, R74, R180 ;  /* 0x0000004a72b47223 */ /* 0x000fc600000100b4 */
[----:B------:R-:W3:Y:S04]  /*4560*/  LDL.LU R186, [R1+0x80] ;  /* 0x0000800001ba7983 */ /* 0x000ee80000300800 */
[----:B------:R0:W-:Y:S04]  /*4570*/  STL [R1+0xd8], R184 ;  /* 0x0000d8b801007387 */ /* 0x0001e80000100800 */
[----:B0-----:R-:W3:Y:S04]  /*4580*/  LDL R184, [R1+0x104] ;  /* 0x0001040001b87983 */ /* 0x001ee80000100800 */
[----:B------:R0:W-:Y:S04]  /*4590*/  STL [R1+0xb8], R180 ;  /* 0x0000b8b401007387 */ /* 0x0001e80000100800 */
[----:B0-----:R-:W3:Y:S04]  /*45a0*/  LDL.LU R180, [R1+0xe0] ;  /* 0x0000e00001b47983 */ /* 0x001ee80000300800 */
[----:B------:R-:W3:Y:S01]  /*45b0*/  LDL.LU R75, [R1+0xc0] ;  /* 0x0000c000014b7983 */ /* 0x000ee20000300800 */
[----:B------:R-:W-:Y:S01]  /*45c0*/  PRMT R73, RZ, 0x5410, R115 ;  /* 0x00005410ff497816 */ /* 0x000fe20000000073 */
[----:B------:R-:W-:Y:S01]  /*45d0*/  FMUL.FTZ R176, R168, R176 ;  /* 0x000000b0a8b07220 */ /* 0x000fe20000410000 */
[----:B------:R-:W-:-:S02]  /*45e0*/  PRMT R74, RZ, 0x5410, R119 ;  /* 0x00005410ff4a7816 */ /* 0x000fc40000000077 */
[----:B------:R-:W-:-:S03]  /*45f0*/  PRMT R119, RZ, 0x7610, R119 ;  /* 0x00007610ff777816 */ /* 0x000fc60000000077 */
[----:B------:R-:W-:Y:S02]  /*4600*/  FFMA.FTZ R40, R176, R74, R40 ;  /* 0x0000004ab0287223 */ /* 0x000fe40000010028 */
[----:B--2---:R-:W-:-:S05]  /*4610*/  FADD.FTZ R65, R74, R65 ;  /* 0x000000414a417221 */ /* 0x004fca0000010000 */
[----:B------:R0:W-:Y:S04]  /*4620*/  STL [R1+0x84], R65 ;  /* 0x0000844101007387 */ /* 0x0001e80000100800 */
[----:B0-----:R0:W5:Y:S01]  /*4630*/  LDL.LU R65, [R1+0x22c] ;  /* 0x00022c0001417983 */ /* 0x0011620000300800 */
[----:B----4-:R-:W-:Y:S02]  /*4640*/  FADD.FTZ R202, R73, R202 ;  /* 0x000000ca49ca7221 */ /* 0x010fe40000010000 */
[-C--:B---3--:R-:W-:Y:S02]  /*4650*/  FFMA.FTZ R188, R176, R73.reuse, R188 ;  /* 0x00000049b0bc7223 */ /* 0x088fe400000100bc */
[----:B------:R-:W-:Y:S01]  /*4660*/  FMUL.FTZ R118, R118, R73 ;  /* 0x0000004976767220 */ /* 0x000fe20000410000 */
[----:B------:R-:W-:Y:S01]  /*4670*/  PRMT R73, RZ, 0x7610, R115 ;  /* 0x00007610ff497816 */ /* 0x000fe20000000073 */
[----:B------:R-:W-:-:S02]  /*4680*/  FMUL.FTZ R115, R168, R72 ;  /* 0x00000048a8737220 */ /* 0x000fc40000410000 */
[----:B------:R-:W-:Y:S02]  /*4690*/  FFMA.FTZ R118, R64, R74, R118 ;  /* 0x0000004a40767223 */ /* 0x000fe40000010076 */
[----:B------:R0:W5:Y:S01]  /*46a0*/  LDL.LU R64, [R1+0x228] ;  /* 0x0002280001407983 */ /* 0x0001620000300800 */
[----:B------:R-:W-:-:S03]  /*46b0*/  FADD.FTZ R186, R119, R186 ;  /* 0x000000ba77ba7221 */ /* 0x000fc60000010000 */
[----:B------:R-:W-:Y:S04]  /*46c0*/  STL [R1+0xe4], R202 ;  /* 0x0000e4ca01007387 */ /* 0x000fe80000100800 */
[----:B------:R-:W-:Y:S04]  /*46d0*/  STL [R1+0xc4], R188 ;  /* 0x0000c4bc01007387 */ /* 0x000fe80000100800 */
[----:B------:R-:W-:Y:S01]  /*46e0*/  STL [R1+0x80], R186 ;  /* 0x000080ba01007387 */ /* 0x000fe20000100800 */
[----:B------:R-:W-:Y:S02]  /*46f0*/  FADD.FTZ R180, R73, R180 ;  /* 0x000000b449b47221 */ /* 0x000fe40000010000 */
[----:B------:R-:W-:-:S03]  /*4700*/  FFMA.FTZ R75, R115, R73, R75 ;  /* 0x00000049734b7223 */ /* 0x000fc6000001004b */
[----:B------:R1:W-:Y:S04]  /*4710*/  STL [R1+0xe0], R180 ;  /* 0x0000e0b401007387 */ /* 0x0003e80000100800 */
[----:B------:R2:W-:Y:S01]  /*4720*/  STL [R1+0xc0], R75 ;  /* 0x0000c04b01007387 */ /* 0x0005e20000100800 */
[----:B-1----:R-:W-:Y:S02]  /*4730*/  FADD.FTZ R180, RZ, R178 ;  /* 0x000000b2ffb47221 */ /* 0x002fe40000010000 */
[----:B--2---:R-:W-:Y:S02]  /*4740*/  FFMA.FTZ R75, R179, R178, RZ ;  /* 0x000000b2b34b7223 */ /* 0x004fe400000100ff */
        /* <DEDUP_REMOVED lines=72> */
[----:B------:R-:W-:Y:S02]  /*4bd0*/  FMUL.FTZ R72, R187, R73 ;  /* 0x00000049bb487220 */ /* 0x000fe40000410000 */
[----:B------:R-:W-:-:S02]  /*4be0*/  FADD.FTZ R180, R180, R177 ;  /* 0x000000b1b4b47221 */ /* 0x000fc40000010000 */
[----:B------:R-:W-:Y:S02]  /*4bf0*/  FFMA.FTZ R75, R114, R177, R75 ;  /* 0x000000b1724b7223 */ /* 0x000fe4000001004b */
[-C--:B------:R-:W-:Y:S02]  /*4c00*/  FFMA.FTZ R39, R115, R119.reuse, R39 ;  /* 0x0000007773277223 */ /* 0x080fe40000010027 */
[----:B------:R-:W-:Y:S02]  /*4c10*/  FFMA.FTZ R119, R184, R119, R72 ;  /* 0x00000077b8777223 */ /* 0x000fe40000010048 */
[----:B------:R-:W-:Y:S02]  /*4c20*/  FADD.FTZ R180, R180, R118 ;  /* 0x00000076b4b47221 */ /* 0x000fe40000010000 */
[----:B------:R-:W-:Y:S02]  /*4c30*/  FFMA.FTZ R75, R176, R118, R75 ;  /* 0x00000076b04b7223 */ /* 0x000fe4000001004b */
[----:B------:R-:W-:-:S02]  /*4c40*/  FADD.FTZ R180, R180, R119 ;  /* 0x00000077b4b47221 */ /* 0x000fc40000010000 */
[----:B------:R-:W-:Y:S01]  /*4c50*/  FFMA.FTZ R75, R115, R119, R75 ;  /* 0x00000077734b7223 */ /* 0x000fe2000001004b */
[----:B------:R-:W-:Y:S05]  /*4c60*/  BRA.DIV ~URZ, `(.L_x_146) ;  /* 0x00004c127f007947 */ /* 0x000fea000b800000 */
[----:B0-----:R0:W1:Y:S02]  /*4c70*/  SHFL.BFLY PT, R184, R180, 0x1, 0x1f ;  /* 0x0c201f00b4b87f89 */ /* 0x00106400000e0000 */
.L_x_150:
        /* <DEDUP_REMOVED lines=18> */
.L_x_151:
[----:B--2---:R-:W-:Y:S01]  /*4da0*/  FADD.FTZ R184, R184, R180 ;  /* 0x000000b4b8b87221 */ /* 0x004fe20000010000 */
[----:B-----5:R-:W-:Y:S01]  /*4db0*/  LOP3.LUT P6, RZ, R81, 0xff, RZ, 0xc0, !PT ;  /* 0x000000ff51ff7812 */ /* 0x020fe200078cc0ff */
[----:B0-----:R-:W-:Y:S01]  /*4dc0*/  FADD.FTZ R72, R72, R75 ;  /* 0x0000004b48487221 */ /* 0x001fe20000010000 */
[----:B------:R-:W-:Y:S01]  /*4dd0*/  LOP3.LUT P4, RZ, R80, 0xff0000, RZ, 0xc0, !PT ;  /* 0x00ff000050ff7812 */ /* 0x000fe2000788c0ff */
[----:B-1----:R-:W-:Y:S01]  /*4de0*/  FMUL.FTZ R180, R184, c[0x0][0x1e0] ;  /* 0x00007800b8b47a20 */ /* 0x002fe20000410000 */
[----:B------:R-:W-:Y:S01]  /*4df0*/  LOP3.LUT P5, RZ, R80, 0xff00, RZ, 0xc0, !PT ;  /* 0x0000ff0050ff7812 */ /* 0x000fe200078ac0ff */
[----:B------:R-:W-:Y:S01]  /*4e00*/  FMUL.FTZ R187, R72, c[0x0][0x1e0] ;  /* 0x0000780048bb7a20 */ /* 0x000fe20000410000 */
[----:B------:R-:W-:Y:S02]  /*4e10*/  @P1 PRMT R72, RZ, 0x5410, R44 ;  /* 0x00005410ff481816 */ /* 0x000fe4000000002c */
[----:B------:R-:W-:Y:S02]  /*4e20*/  FSEL R180, R180, RZ, !P2 ;  /* 0x000000ffb4b47208 */ /* 0x000fe40005000000 */
[----:B------:R-:W-:-:S03]  /*4e30*/  ISETP.NE.U32.AND P2, PT, RZ, c[0x0][0x258], PT ;  /* 0x00009600ff007a0c */ /* 0x000fc60003f45070 */
[-CC-:B------:R-:W-:Y:S01]  /*4e40*/  FFMA.FTZ R179, R179, R187.reuse, R180.reuse ;  /* 0x000000bbb3b37223 */ /* 0x180fe200000100b4 */
[----:B------:R-:W-:Y:S01]  /*4e50*/  ISETP.NE.AND.EX P2, PT, RZ, c[0x0][0x25c], PT, P2 ;  /* 0x00009700ff007a0c */ /* 0x000fe20003f45320 */
[----:B------:R-:W-:Y:S02]  /*4e60*/  FFMA.FTZ R190, R190, R187, R180 ;  /* 0x000000bbbebe7223 */ /* 0x000fe400000100b4 */
[----:B------:R-:W-:Y:S02]  /*4e70*/  FADD.FTZ R179, R178, -R179 ;  /* 0x800000b3b2b37221 */ /* 0x000fe40000010000 */
[----:B------:R-:W-:Y:S02]  /*4e80*/  FADD.FTZ R190, R189, -R190 ;  /* 0x800000bebdbe7221 */ /* 0x000fe40000010000 */
[----:B------:R-:W-:Y:S02]  /*4e90*/  FMUL.FTZ R184, R168, R179 ;  /* 0x000000b3a8b87220 */ /* 0x000fe40000410000 */
[----:B------:R-:W-:-:S02]  /*4ea0*/  FFMA.FTZ R178, R193, R187, R180 ;  /* 0x000000bbc1b27223 */ /* 0x000fc400000100b4 */
[----:B------:R-:W-:Y:S01]  /*4eb0*/  @P1 FADD.FTZ R184, R184, R72 ;  /* 0x00000048b8b81221 */ /* 0x000fe20000010000 */
[----:B------:R-:W-:Y:S01]  /*4ec0*/  @P1 PRMT R72, RZ, 0x5410, R45 ;  /* 0x00005410ff481816 */ /* 0x000fe2000000002d */
[----:B------:R-:W-:Y:S02]  /*4ed0*/  FMUL.FTZ R179, R168, R190 ;  /* 0x000000bea8b37220 */ /* 0x000fe40000410000 */
[----:B------:R-:W-:Y:S02]  /*4ee0*/  FADD.FTZ R178, R192, -R178 ;  /* 0x800000b2c0b27221 */ /* 0x000fe40000010000 */
[----:B------:R-:W-:Y:S01]  /*4ef0*/  @P1 FADD.FTZ R179, R179, R72 ;  /* 0x00000048b3b31221 */ /* 0x000fe20000010000 */
[----:B------:R-:W-:Y:S01]  /*4f00*/  @P1 PRMT R72, RZ, 0x5410, R46 ;  /* 0x00005410ff481816 */ /* 0x000fe2000000002e */
[----:B------:R-:W-:Y:S02]  /*4f10*/  FMUL.FTZ R178, R168, R178 ;  /* 0x000000b2a8b27220 */ /* 0x000fe40000410000 */
[----:B------:R-:W-:Y:S01]  /*4f20*/  FFMA.FTZ R181, R181, R187, R180 ;  /* 0x000000bbb5b57223 */ /* 0x000fe200000100b4 */
[----:B------:R-:W-:Y:S01]  /*4f30*/  @P2 F2FP.BF16.PACK_AB R73, RZ, R179 ;  /* 0x000000b3ff49223e */ /* 0x000fe200000010ff */
[----:B------:R-:W-:Y:S01]  /*4f40*/  @P1 FADD.FTZ R178, R178, R72 ;  /* 0x00000048b2b21221 */ /* 0x000fe20000010000 */
[----:B------:R-:W-:Y:S01]  /*4f50*/  @P2 F2FP.BF16.PACK_AB R72, RZ, R184 ;  /* 0x000000b8ff48223e */ /* 0x000fe200000010ff */
[----:B------:R-:W-:Y:S01]  /*4f60*/  FADD.FTZ R181, R183, -R181 ;  /* 0x800000b5b7b57221 */ /* 0x000fe20000010000 */
[----:B------:R-:W-:Y:S01]  /*4f70*/  @P2 PRMT R65, R73, 0x7610, R65 ;  /* 0x0000761049412816 */ /* 0x000fe20000000041 */
[----:B------:R-:W-:Y:S01]  /*4f80*/  FFMA.FTZ R195, R195, R187, R180 ;  /* 0x000000bbc3c37223 */ /* 0x000fe200000100b4 */
[----:B------:R-:W-:Y:S01]  /*4f90*/  @P2 PRMT R64, R72, 0x7610, R64 ;  /* 0x0000761048402816 */ /* 0x000fe20000000040 */
[----:B------:R-:W-:Y:S01]  /*4fa0*/  FMUL.FTZ R183, R168, R181 ;  /* 0x000000b5a8b77220 */ /* 0x000fe20000410000 */
[----:B------:R-:W-:Y:S01]  /*4fb0*/  @P1 PRMT R72, RZ, 0x7610, R44 ;  /* 0x00007610ff481816 */ /* 0x000fe2000000002c */
[----:B------:R-:W-:Y:S01]  /*4fc0*/  FADD.FTZ R195, R194, -R195 ;  /* 0x800000c3c2c37221 */ /* 0x000fe20000010000 */
[----:B------:R-:W-:Y:S01]  /*4fd0*/  @P2 F2FP.BF16.PACK_AB R74, RZ, R178 ;  /* 0x000000b2ff4a223e */ /* 0x000fe200000010ff */
[----:B------:R-:W-:-:S02]  /*4fe0*/  FFMA.FTZ R192, R200, R187, R180 ;  /* 0x000000bbc8c07223 */ /* 0x000fc400000100b4 */
[----:B------:R-:W-:Y:S01]  /*4ff0*/  @P1 FADD.FTZ R183, R183, R72 ;  /* 0x00000048b7b71221 */ /* 0x000fe20000010000 */
[----:B------:R-:W-:Y:S01]  /*5000*/  @P1 PRMT R72, RZ, 0x7610, R45 ;  /* 0x00007610ff481816 */ /* 0x000fe2000000002d */
[----:B------:R-:W-:Y:S01]  /*5010*/  FMUL.FTZ R181, R168, R195 ;  /* 0x000000c3a8b57220 */ /* 0x000fe20000410000 */
[----:B------:R-:W-:Y:S01]  /*5020*/  @P2 PRMT R66, R74, 0x7610, R66 ;  /* 0x000076104a422816 */ /* 0x000fe20000000042 */
[----:B------:R-:W-:Y:S01]  /*5030*/  FADD.FTZ R192, R199, -R192 ;  /* 0x800000c0c7c07221 */ /* 0x000fe20000010000 */
[----:B------:R-:W-:Y:S01]  /*5040*/  @P2 F2FP.BF16.PACK_AB R73, RZ, R183 ;  /* 0x000000b7ff49223e */ /* 0x000fe200000010ff */
[----:B------:R-:W-:Y:S02]  /*5050*/  FFMA.FTZ R197, R197, R187, R180 ;  /* 0x000000bbc5c57223 */ /* 0x000fe400000100b4 */
[----:B------:R-:W-:Y:S01]  /*5060*/  @P1 FADD.FTZ R181, R181, R72 ;  /* 0x00000048b5b51221 */ /* 0x000fe20000010000 */
[----:B------:R-:W-:Y:S01]  /*5070*/  @P1 PRMT R72, RZ, 0x5410, R47 ;  /* 0x00005410ff481816 */ /* 0x000fe2000000002f */
[----:B------:R-:W-:Y:S01]  /*5080*/  FMUL.FTZ R192, R168, R192 ;  /* 0x000000c0a8c07220 */ /* 0x000fe20000410000 */
[----:B------:R-:W-:Y:S01]  /*5090*/  @P2 PRMT R64, R64, 0x5410, R73 ;  /* 0x0000541040402816 */ /* 0x000fe20000000049 */
[----:B------:R-:W-:Y:S01]  /*50a0*/  FADD.FTZ R201, R201, -R197 ;  /* 0x800000c5c9c97221 */ /* 0x000fe20000010000 */
[----:B------:R-:W-:Y:S01]  /*50b0*/  @P2 F2FP.BF16.PACK_AB R74, RZ, R181 ;  /* 0x000000b5ff4a223e */ /* 0x000fe200000010ff */
[----:B------:R-:W-:-:S02]  /*50c0*/  FFMA.FTZ R188, R204, R187, R180 ;  /* 0x000000bbccbc7223 */ /* 0x000fc400000100b4 */
[----:B------:R-:W-:Y:S01]  /*50d0*/  @P1 FADD.FTZ R192, R192, R72 ;  /* 0x00000048c0c01221 */ /* 0x000fe20000010000 */
[----:B------:R-:W-:Y:S01]  /*50e0*/  @P1 PRMT R72, RZ, 0x7610, R46 ;  /* 0x00007610ff481816 */ /* 0x000fe2000000002e */
[----:B------:R-:W-:Y:S01]  /*50f0*/  FMUL.FTZ R186, R168, R201 ;  /* 0x000000c9a8ba7220 */ /* 0x000fe20000410000 */
[----:B------:R-:W-:Y:S01]  /*5100*/  @P2 PRMT R65, R65, 0x5410, R74 ;  /* 0x0000541041412816 */ /* 0x000fe2000000004a */
[----:B------:R-:W-:Y:S02]  /*5110*/  FADD.FTZ R188, R205, -R188 ;  /* 0x800000bccdbc7221 */ /* 0x000fe40000010000 */
[----:B------:R-:W-:Y:S01]  /*5120*/  @P1 FADD.FTZ R186, R186, R72 ;  /* 0x00000048baba1221 */ /* 0x000fe20000010000 */
[----:B------:R-:W-:Y:S01]  /*5130*/  @P1 PRMT R72, RZ, 0x7610, R47 ;  /* 0x00007610ff481816 */ /* 0x000fe2000000002f */
[----:B------:R-:W-:Y:S02]  /*5140*/  FMUL.FTZ R188, R168, R188 ;  /* 0x000000bca8bc7220 */ /* 0x000fe40000410000 */
[----:B------:R-:W-:Y:S01]  /*5150*/  FMUL.FTZ R178, R178, c[0x0][0x1e8] ;  /* 0x00007a00b2b27a20 */ /* 0x000fe20000410000 */
[----:B------:R-:W-:Y:S01]  /*5160*/  @P2 F2FP.BF16.PACK_AB R75, RZ, R186 ;  /* 0x000000baff4b223e */ /* 0x000fe200000010ff */
[----:B------:R-:W-:Y:S01]  /*5170*/  @P1 FADD.FTZ R188, R188, R72 ;  /* 0x00000048bcbc1221 */ /* 0x000fe20000010000 */
[----:B------:R-:W-:Y:S01]  /*5180*/  @P2 F2FP.BF16.PACK_AB R72, RZ, R192 ;  /* 0x000000c0ff48223e */ /* 0x000fe200000010ff */
[----:B------:R-:W-:Y:S01]  /*5190*/  FMUL.FTZ R179, R179, c[0x0][0x1e8] ;  /* 0x00007a00b3b37a20 */ /* 0x000fe20000410000 */
[----:B------:R-:W-:Y:S01]  /*51a0*/  @P2 PRMT R66, R66, 0x5410, R75 ;  /* 0x0000541042422816 */ /* 0x000fe2000000004b */
[----:B------:R-:W-:Y:S01]  /*51b0*/  FMUL.FTZ R186, R186, c[0x0][0x1e8] ;  /* 0x00007a00baba7a20 */ /* 0x000fe20000410000 */
[----:B------:R-:W-:Y:S01]  /*51c0*/  @P2 PRMT R67, R72, 0x7610, R67 ;  /* 0x0000761048432816 */ /* 0x000fe20000000043 */
[----:B------:R-:W-:Y:S01]  /*51d0*/  FMUL.FTZ R192, R192, c[0x0][0x1e8] ;  /* 0x00007a00c0c07a20 */ /* 0x000fe20000410000 */
[----:B------:R-:W-:Y:S01]  /*51e0*/  @P2 F2FP.BF16.PACK_AB R189, RZ, R188 ;  /* 0x000000bcffbd223e */ /* 0x000fe200000010ff */
[----:B------:R-:W-:Y:S01]  /*51f0*/  FMUL.FTZ R181, R181, c[0x0][0x1e8] ;  /* 0x00007a00b5b57a20 */ /* 0x000fe20000410000 */
[----:B------:R-:W-:Y:S01]  /*5200*/  @P2 IADD3 R72, P3, R169, c[0x0][0x258], RZ ;  /* 0x00009600a9482a10 */ /* 0x000fe20007f7e0ff */
[----:B------:R-:W-:Y:S01]  /*5210*/  FMUL.FTZ R188, R188, c[0x0][0x1e8] ;  /* 0x00007a00bcbc7a20 */ /* 0x000fe20000410000 */
[----:B------:R-:W-:Y:S01]  /*5220*/  @P2 PRMT R67, R67, 0x5410, R189 ;  /* 0x0000541043432816 */ /* 0x000fe200000000bd */
[----:B------:R-:W-:Y:S01]  /*5230*/  FMUL.FTZ R184, R184, c[0x0][0x1e8] ;  /* 0x00007a00b8b87a20 */ /* 0x000fe20000410000 */
[----:B------:R-:W-:Y:S01]  /*5240*/  @P2 IADD3.X R73, R170, c[0x0][0x25c], RZ, P3, !PT ;  /* 0x00009700aa492a10 */ /* 0x000fe20001ffe4ff */
[----:B------:R-:W-:Y:S01]  /*5250*/  FMUL.FTZ R183, R183, c[0x0][0x1e8] ;  /* 0x00007a00b7b77a20 */ /* 0x000fe20000410000 */
[----:B------:R-:W-:Y:S01]  /*5260*/  LOP3.LUT P3, RZ, R81, 0xff00, RZ, 0xc0, !PT ;  /* 0x0000ff0051ff7812 */ /* 0x000fe2000786c0ff */
[----:B------:R-:W-:Y:S01]  /*5270*/  FFMA.FTZ R191, R191, R187, R180 ;  /* 0x000000bbbfbf7223 */ /* 0x000fe200000100b4 */
[----:B------:R-:W-:Y:S01]  /*5280*/  FSEL R74, R178, RZ, P6 ;  /* 0x000000ffb24a7208 */ /* 0x000fe20003000000 */
[----:B------:R0:W-:Y:S01]  /*5290*/  @P2 STG.E.128 [R72.64], R64 ;  /* 0x0000004048002986 */ /* 0x0001e2000c101d04 */
[----:B------:R-:W-:Y:S01]  /*52a0*/  LOP3.LUT P6, RZ, R81, 0xff0000, RZ, 0xc0, !PT ;  /* 0x00ff000051ff7812 */ /* 0x000fe200078cc0ff */
[----:B------:R-:W-:-:S02]  /*52b0*/  FADD.FTZ R191, R196, -R191 ;  /* 0x800000bfc4bf7221 */ /* 0x000fc40000010000 */
[-CC-:B------:R-:W-:Y:S01]  /*52c0*/  FFMA.FTZ R198, R198, R187.reuse, R180.reuse ;  /* 0x000000bbc6c67223 */ /* 0x180fe200000100b4 */
[----:B------:R-:W-:Y:S01]  /*52d0*/  FSEL R75, R192, RZ, P6 ;  /* 0x000000ffc04b7208 */ /* 0x000fe20003000000 */
[----:B------:R-:W-:Y:S01]  /*52e0*/  FFMA.FTZ R208, R208, R187, R180 ;  /* 0x000000bbd0d07223 */ /* 0x000fe200000100b4 */
[----:B------:R-:W-:Y:S01]  /*52f0*/  LOP3.LUT P6, RZ, R80, 0xff, RZ, 0xc0, !PT ;  /* 0x000000ff50ff7812 */ /* 0x000fe200078cc0ff */
[----:B------:R-:W-:Y:S02]  /*5300*/  FMUL.FTZ R193, R168, R191 ;  /* 0x000000bfa8c17220 */ /* 0x000fe40000410000 */
[----:B------:R-:W-:Y:S02]  /*5310*/  FADD.FTZ R198, R203, -R198 ;  /* 0x800000c6cbc67221 */ /* 0x000fe40000010000 */
[----:B------:R-:W-:Y:S02]  /*5320*/  FADD.FTZ R208, R211, -R208 ;  /* 0x800000d0d3d07221 */ /* 0x000fe40000010000 */
[----:B------:R-:W-:-:S02]  /*5330*/  FFMA.FTZ R195, R206, R187, R180 ;  /* 0x000000bbcec37223 */ /* 0x000fc400000100b4 */
[----:B------:R-:W-:Y:S01]  /*5340*/  FMUL.FTZ R194, R168, R198 ;  /* 0x000000c6a8c27220 */ /* 0x000fe20000410000 */
[----:B0-----:R-:W-:Y:S01]  /*5350*/  FSEL R73, R179, RZ, P4 ;  /* 0x000000ffb3497208 */ /* 0x001fe20002000000 */
[----:B------:R-:W-:Y:S01]  /*5360*/  FADD.FTZ R195, R207, -R195 ;  /* 0x800000c3cfc37221 */ /* 0x000fe20000010000 */
[----:B------:R-:W-:Y:S01]  /*5370*/  FSEL R72, R186, RZ, P3 ;  /* 0x000000ffba487208 */ /* 0x000fe20001800000 */
[----:B------:R-:W-:Y:S01]  /*5380*/  FMUL.FTZ R189, R168, R208 ;  /* 0x000000d0a8bd7220 */ /* 0x000fe20000410000 */
[----:B------:R-:W-:Y:S01]  /*5390*/  LOP3.LUT P4, RZ, R80, 0xff000000, RZ, 0xc0, !PT ;  /* 0xff00000050ff7812 */ /* 0x000fe2000788c0ff */
[----:B------:R-:W-:Y:S01]  /*53a0*/  FMUL.FTZ R195, R168, R195 ;  /* 0x000000c3a8c37220 */ /* 0x000fe20000410000 */
[----:B------:R-:W-:Y:S01]  /*53b0*/  LOP3.LUT P3, RZ, R81, 0xff000000, RZ, 0xc0, !PT ;  /* 0xff00000051ff7812 */ /* 0x000fe2000786c0ff */
[-CC-:B------:R-:W-:Y:S01]  /*53c0*/  FFMA.FTZ R210, R210, R187.reuse, R180.reuse ;  /* 0x000000bbd2d27223 */ /* 0x180fe200000100b4 */
[----:B------:R-:W-:Y:S01]  /*53d0*/  F2FP.BF16.PACK_AB R74, R72, R74 ;  /* 0x0000004a484a723e */ /* 0x000fe200000010ff */
[----:B------:R-:W-:Y:S01]  /*53e0*/  FFMA.FTZ R215, R215, R187, R180 ;  /* 0x000000bbd7d77223 */ /* 0x000fe200000100b4 */
[----:B------:R-:W-:Y:S01]  /*53f0*/  @P0 MOV R80, R144 ;  /* 0x0000009000500202 */ /* 0x000fe20000000f00 */
[----:B------:R-:W-:Y:S01]  /*5400*/  FADD.FTZ R209, R209, -R210 ;  /* 0x800000d2d1d17221 */ /* 0x000fe20000010000 */
[----:B------:R-:W-:Y:S01]  /*5410*/  FSEL R72, R181, RZ, P4 ;  /* 0x000000ffb5487208 */ /* 0x000fe20002000000 */
[----:B------:R-:W-:Y:S01]  /*5420*/  FADD.FTZ R215, R214, -R215 ;  /* 0x800000d7d6d77221 */ /* 0x000fe20000010000 */
[----:B------:R-:W-:Y:S01]  /*5430*/  FSEL R81, R188, RZ, P3 ;  /* 0x000000ffbc517208 */ /* 0x000fe20001800000 */
[----:B------:R-:W-:Y:S01]  /*5440*/  FMUL.FTZ R214, R168, R209 ;  /* 0x000000d1a8d67220 */ /* 0x000fe20000410000 */
[----:B------:R-:W-:Y:S01]  /*5450*/  @P0 LOP3.LUT P3, RZ, R80, 0xff, RZ, 0xc0, !PT ;  /* 0x000000ff50ff0812 */ /* 0x000fe2000786c0ff */
[----:B------:R-:W-:Y:S01]  /*5460*/  FMUL.FTZ R215, R168, R215 ;  /* 0x000000d7a8d77220 */ /* 0x000fe20000410000 */
[----:B------:R-:W-:Y:S01]  /*5470*/  F2FP.BF16.PACK_AB R73, R72, R73 ;  /* 0x000000494849723e */ /* 0x000fe200000010ff */
[-CC-:B------:R-:W-:Y:S01]  /*5480*/  FFMA.FTZ R204, R92, R187.reuse, R180.reuse ;  /* 0x000000bb5ccc7223 */ /* 0x180fe200000100b4 */
[----:B------:R-:W-:Y:S01]  /*5490*/  FSEL R72, R184, RZ, P6 ;  /* 0x000000ffb8487208 */ /* 0x000fe20003000000 */
[----:B------:R-:W-:Y:S01]  /*54a0*/  FFMA.FTZ R202, R217, R187, R180 ;  /* 0x000000bbd9ca7223 */ /* 0x000fe200000100b4 */
[----:B------:R-:W-:Y:S01]  /*54b0*/  FSEL R80, R183, RZ, P5 ;  /* 0x000000ffb7507208 */ /* 0x000fe20002800000 */
[----:B------:R-:W-:Y:S01]  /*54c0*/  FADD.FTZ R204, R88, -R204 ;  /* 0x800000cc58cc7221 */ /* 0x000fe20000010000 */
[----:B------:R-:W-:Y:S01]  /*54d0*/  F2FP.BF16.PACK_AB R75, R81, R75 ;  /* 0x0000004b514b723e */ /* 0x000fe200000010ff */
[----:B------:R-:W-:Y:S01]  /*54e0*/  FFMA.FTZ R219, R219, R187, R180 ;  /* 0x000000bbdbdb7223 */ /* 0x000fe200000100b4 */
[----:B------:R-:W-:Y:S01]  /*54f0*/  F2FP.BF16.PACK_AB R72, R80, R72 ;  /* 0x000000485048723e */ /* 0x000fe200000010ff */
[----:B------:R-:W-:Y:S01]  /*5500*/  FADD.FTZ R202, R216, -R202 ;  /* 0x800000cad8ca7221 */ /* 0x000fe20000010000 */
[----:B------:R-:W-:Y:S01]  /*5510*/  IADD3 R80, P4, R169, c[0x0][0x248], RZ ;  /* 0x00009200a9507a10 */ /* 0x000fe20007f9e0ff */
[----:B------:R-:W-:-:S02]  /*5520*/  FADD.FTZ R218, R218, -R219 ;  /* 0x800000dbdada7221 */ /* 0x000fc40000010000 */
[-CC-:B------:R-:W-:Y:S01]  /*5530*/  FFMA.FTZ R203, R221, R187.reuse, R180.reuse ;  /* 0x000000bbddcb7223 */ /* 0x180fe200000100b4 */
[----:B------:R-:W-:Y:S01]  /*5540*/  IADD3.X R81, R170, c[0x0][0x24c], RZ, P4, !PT ;  /* 0x00009300aa517a10 */ /* 0x000fe200027fe4ff */
[----:B------:R-:W-:Y:S01]  /*5550*/  FMUL.FTZ R217, R168, R218 ;  /* 0x000000daa8d97220 */ /* 0x000fe20000410000 */
[----:B------:R-:W-:Y:S01]  /*5560*/  @P0 LOP3.LUT P4, RZ, R144, 0xff00, RZ, 0xc0, !PT ;  /* 0x0000ff0090ff0812 */ /* 0x000fe2000788c0ff */
[----:B------:R-:W-:Y:S02]  /*5570*/  FMUL.FTZ R202, R168, R202 ;  /* 0x000000caa8ca7220 */ /* 0x000fe40000410000 */
[----:B------:R0:W-:Y:S01]  /*5580*/  STG.E.128 [R80.64], R72 ;  /* 0x0000004850007986 */ /* 0x0001e2000c101d04 */
[----:B------:R-:W-:Y:S01]  /*5590*/  @P0 FSEL R211, R183, RZ, P4 ;  /* 0x000000ffb7d30208 */ /* 0x000fe20002000000 */
[----:B------:R-:W-:Y:S01]  /*55a0*/  FADD.FTZ R203, R220, -R203 ;  /* 0x800000cbdccb7221 */ /* 0x000fe20000010000 */
[----:B------:R-:W-:Y:S01]  /*55b0*/  @P0 LOP3.LUT P4, RZ, R144, 0xff000000, RZ, 0xc0, !PT ;  /* 0xff00000090ff0812 */ /* 0x000fe2000788c0ff */
[----:B------:R-:W-:Y:S01]  /*55c0*/  FFMA.FTZ R205, R223, R187, R180 ;  /* 0x000000bbdfcd7223 */ /* 0x000fe200000100b4 */
[----:B------:R-:W-:Y:S01]  /*55d0*/  @P0 F2FP.BF16.PACK_AB R211, RZ, R211 ;  /* 0x000000d3ffd3023e */ /* 0x000fe200000010ff */
[----:B------:R-:W-:-:S02]  /*55e0*/  FMUL.FTZ R203, R168, R203 ;  /* 0x000000cba8cb7220 */ /* 0x000fc40000410000 */
[----:B------:R-:W-:Y:S02]  /*55f0*/  FMUL.FTZ R204, R168, R204 ;  /* 0x000000cca8cc7220 */ /* 0x000fe40000410000 */
[----:B------:R-:W-:Y:S02]  /*5600*/  FADD.FTZ R205, R222, -R205 ;  /* 0x800000cddecd7221 */ /* 0x000fe40000010000 */
[--C-:B------:R-:W-:Y:S02]  /*5610*/  FFMA.FTZ R93, R93, R187, R180.reuse ;  /* 0x000000bb5d5d7223 */ /* 0x100fe400000100b4 */
[----:B------:R-:W-:Y:S02]  /*5620*/  FMUL.FTZ R205, R168, R205 ;  /* 0x000000cda8cd7220 */ /* 0x000fe40000410000 */
[-CC-:B------:R-:W-:Y:S01]  /*5630*/  FFMA.FTZ R90, R90, R187.reuse, R180.reuse ;  /* 0x000000bb5a5a7223 */ /* 0x180fe200000100b4 */
[----:B0-----:R-:W-:Y:S01]  /*5640*/  MOV R72, R78 ;  /* 0x0000004e00487202 */ /* 0x001fe20000000f00 */
[----:B------:R-:W-:Y:S01]  /*5650*/  FADD.FTZ R89, R89, -R93 ;  /* 0x8000005d59597221 */ /* 0x000fe20000010000 */
[----:B------:R-:W-:Y:S01]  /*5660*/  @P0 FSEL R80, R184, RZ, P3 ;  /* 0x000000ffb8500208 */ /* 0x000fe20001800000 */
[----:B------:R-:W-:Y:S01]  /*5670*/  FFMA.FTZ R86, R86, R187, R180 ;  /* 0x000000bb56567223 */ /* 0x000fe200000100b4 */
[----:B------:R-:W-:Y:S01]  /*5680*/  LOP3.LUT P5, RZ, R72, 0xff, RZ, 0xc0, !PT ;  /* 0x000000ff48ff7812 */ /* 0x000fe200078ac0ff */
[----:B------:R-:W-:Y:S01]  /*5690*/  FADD.FTZ R94, R94, -R90 ;  /* 0x8000005a5e5e7221 */ /* 0x000fe20000010000 */
[----:B------:R-:W-:Y:S01]  /*56a0*/  @P0 MOV R72, R146 ;  /* 0x0000009200480202 */ /* 0x000fe20000000f00 */
[----:B------:R-:W-:Y:S01]  /*56b0*/  FMUL.FTZ R90, R168, R89 ;  /* 0x00000059a85a7220 */ /* 0x000fe20000410000 */
[----:B------:R-:W-:Y:S01]  /*56c0*/  @P0 LOP3.LUT P3, RZ, R144, 0xff0000, RZ, 0xc0, !PT ;  /* 0x00ff000090ff0812 */ /* 0x000fe2000786c0ff */
[-C--:B------:R-:W-:Y:S01]  /*56d0*/  FFMA.FTZ R91, R91, R187.reuse, R180 ;  /* 0x000000bb5b5b7223 */ /* 0x080fe200000100b4 */
[----:B------:R-:W-:Y:S01]  /*56e0*/  @P0 LOP3.LUT P6, RZ, R72, 0xff, RZ, 0xc0, !PT ;  /* 0x000000ff48ff0812 */ /* 0x000fe200078cc0ff */
[----:B------:R-:W-:Y:S01]  /*56f0*/  FADD.FTZ R224, R224, -R86 ;  /* 0x80000056e0e07221 */ /* 0x000fe20000010000 */
[----:B------:R-:W-:Y:S01]  /*5700*/  @P1 PRMT R72, RZ, 0x5410, R48 ;  /* 0x00005410ff481816 */ /* 0x000fe20000000030 */
[-CC-:B------:R-:W-:Y:S01]  /*5710*/  FFMA.FTZ R97, R97, R187.reuse, R180.reuse ;  /* 0x000000bb61617223 */ /* 0x180fe200000100b4 */
[----:B------:R-:W-:Y:S01]  /*5720*/  @P0 FSEL R75, R179, RZ, P3 ;  /* 0x000000ffb34b0208 */ /* 0x000fe20001800000 */
[-C--:B------:R-:W-:Y:S01]  /*5730*/  FFMA.FTZ R104, R104, R187.reuse, R180 ;  /* 0x000000bb68687223 */ /* 0x080fe200000100b4 */
[----:B------:R-:W-:Y:S01]  /*5740*/  @P0 LOP3.LUT P3, RZ, R145, 0xff, RZ, 0xc0, !PT ;  /* 0x000000ff91ff0812 */ /* 0x000fe2000786c0ff */
[----:B------:R-:W-:Y:S01]  /*5750*/  @P1 FADD.FTZ R193, R193, R72 ;  /* 0x00000048c1c11221 */ /* 0x000fe20000010000 */
[----:B------:R-:W-:Y:S01]  /*5760*/  @P1 PRMT R72, RZ, 0x7610, R48 ;  /* 0x00007610ff481816 */ /* 0x000fe20000000030 */
[----:B------:R-:W-:Y:S01]  /*5770*/  FADD.FTZ R101, R101, -R97 ;  /* 0x8000006165657221 */ /* 0x000fe20000010000 */
[----:B------:R-:W-:Y:S01]  /*5780*/  @P0 FSEL R74, R181, RZ, P4 ;  /* 0x000000ffb54a0208 */ /* 0x000fe20002000000 */
[-C--:B------:R-:W-:Y:S01]  /*5790*/  FFMA.FTZ R87, R87, R187.reuse, R180 ;  /* 0x000000bb57577223 */ /* 0x080fe200000100b4 */
[----:B------:R-:W-:Y:S01]  /*57a0*/  @P0 LOP3.LUT P4, RZ, R145, 0xff00, RZ, 0xc0, !PT ;  /* 0x0000ff0091ff0812 */ /* 0x000fe2000788c0ff */
[----:B------:R-:W-:Y:S01]  /*57b0*/  @P1 FADD.FTZ R194, R194, R72 ;  /* 0x00000048c2c21221 */ /* 0x000fe20000010000 */
[--C-:B------:R-:W-:Y:S01]  /*57c0*/  @P1 PRMT R72, RZ, 0x5410, R49.reuse ;  /* 0x00005410ff481816 */ /* 0x100fe20000000031 */
[----:B------:R-:W-:Y:S01]  /*57d0*/  FADD.FTZ R226, R226, -R104 ;  /* 0x80000068e2e27221 */ /* 0x000fe20000010000 */
[----:B------:R-:W-:Y:S01]  /*57e0*/  @P0 FSEL R191, R178, RZ, P3 ;  /* 0x000000ffb2bf0208 */ /* 0x000fe20001800000 */
[----:B------:R-:W-:Y:S01]  /*57f0*/  FMUL.FTZ R178, R193, c[0x0][0x1e8] ;  /* 0x00007a00c1b27a20 */ /* 0x000fe20000410000 */
[----:B------:R-:W-:Y:S01]  /*5800*/  @P0 LOP3.LUT P3, RZ, R145, 0xff0000, RZ, 0xc0, !PT ;  /* 0x00ff000091ff0812 */ /* 0x000fe2000786c0ff */
[----:B------:R-:W-:Y:S01]  /*5810*/  @P1 FADD.FTZ R195, R195, R72 ;  /* 0x00000048c3c31221 */ /* 0x000fe20000010000 */
[----:B------:R-:W-:Y:S01]  /*5820*/  @P0 FSEL R186, R186, RZ, P4 ;  /* 0x000000ffbaba0208 */ /* 0x000fe20002000000 */
[----:B------:R-:W-:Y:S01]  /*5830*/  FMUL.FTZ R73, R194, c[0x0][0x1e8] ;  /* 0x00007a00c2497a20 */ /* 0x000fe20000410000 */
[----:B------:R-:W-:Y:S01]  /*5840*/  @P0 LOP3.LUT P4, RZ, R145, 0xff000000, RZ, 0xc0, !PT ;  /* 0xff00000091ff0812 */ /* 0x000fe2000788c0ff */
[----:B------:R-:W-:Y:S01]  /*5850*/  FMUL.FTZ R179, R195, c[0x0][0x1e8] ;  /* 0x00007a00c3b37a20 */ /* 0x000fe20000410000 */
[----:B------:R-:W-:Y:S01]  /*5860*/  @P1 PRMT R72, RZ, 0x7610, R49 ;  /* 0x00007610ff481816 */ /* 0x000fe20000000031 */
[----:B------:R-:W-:Y:S01]  /*5870*/  FMUL.FTZ R104, R168, R94 ;  /* 0x0000005ea8687220 */ /* 0x000fe20000410000 */
[----:B------:R-:W-:Y:S01]  /*5880*/  @P0 FSEL R192, R192, RZ, P3 ;  /* 0x000000ffc0c00208 */ /* 0x000fe20001800000 */
[----:B------:R-:W-:Y:S01]  /*5890*/  FADD.FTZ R225, R225, -R87 ;  /* 0x80000057e1e17221 */ /* 0x000fe20000010000 */
[----:B------:R-:W-:Y:S01]  /*58a0*/  LOP3.LUT P3, RZ, R78, 0xff00, RZ, 0xc0, !PT ;  /* 0x0000ff004eff7812 */ /* 0x000fe2000786c0ff */
[----:B------:R-:W-:Y:S01]  /*58b0*/  @P1 FADD.FTZ R189, R189, R72 ;  /* 0x00000048bdbd1221 */ /* 0x000fe20000010000 */
[----:B------:R-:W-:Y:S01]  /*58c0*/  @P0 FSEL R188, R188, RZ, P4 ;  /* 0x000000ffbcbc0208 */ /* 0x000fe20002000000 */
[-CC-:B------:R-:W-:Y:S01]  /*58d0*/  FFMA.FTZ R173, R173, R187.reuse, R180.reuse ;  /* 0x000000bbadad7223 */ /* 0x180fe200000100b4 */
[----:B------:R-:W-:Y:S01]  /*58e0*/  @P0 LOP3.LUT P4, RZ, R146, 0xff00, RZ, 0xc0, !PT ;  /* 0x0000ff0092ff0812 */ /* 0x000fe2000788c0ff */
[-C--:B------:R-:W-:Y:S01]  /*58f0*/  FFMA.FTZ R108, R108, R187.reuse, R180 ;  /* 0x000000bb6c6c7223 */ /* 0x080fe200000100b4 */
[----:B------:R-:W-:Y:S01]  /*5900*/  FSEL R183, R178, RZ, P5 ;  /* 0x000000ffb2b77208 */ /* 0x000fe20002800000 */
[----:B------:R-:W-:Y:S01]  /*5910*/  FADD.FTZ R105, R105, -R173 ;  /* 0x800000ad69697221 */ /* 0x000fe20000010000 */
[----:B------:R-:W-:Y:S01]  /*5920*/  LOP3.LUT P5, RZ, R78, 0xff0000, RZ, 0xc0, !PT ;  /* 0x00ff00004eff7812 */ /* 0x000fe200078ac0ff */
[----:B------:R-:W-:Y:S01]  /*5930*/  FADD.FTZ R107, R107, -R108 ;  /* 0x8000006c6b6b7221 */ /* 0x000fe20000010000 */
[----:B------:R-:W-:Y:S01]  /*5940*/  FSEL R181, R73, RZ, P3 ;  /* 0x000000ff49b57208 */ /* 0x000fe20001800000 */
[-CC-:B------:R-:W-:Y:S01]  /*5950*/  FFMA.FTZ R102, R102, R187.reuse, R180.reuse ;  /* 0x000000bb66667223 */ /* 0x180fe200000100b4 */
[----:B------:R-:W-:Y:S01]  /*5960*/  @P0 IADD3 R72, P3, R169, c[0x0][0x250], RZ ;  /* 0x00009400a9480a10 */ /* 0x000fe20007f7e0ff */
[-C--:B------:R-:W-:Y:S01]  /*5970*/  FFMA.FTZ R103, R103, R187.reuse, R180 ;  /* 0x000000bb67677223 */ /* 0x080fe200000100b4 */
[----:B------:R-:W-:Y:S01]  /*5980*/  @P0 FSEL R169, R73, RZ, P4 ;  /* 0x000000ff49a90208 */ /* 0x000fe20002000000 */
[----:B------:R-:W-:Y:S01]  /*5990*/  FADD.FTZ R98, R98, -R102 ;  /* 0x8000006662627221 */ /* 0x000fe20000010000 */
[----:B------:R-:W-:Y:S01]  /*59a0*/  LOP3.LUT P4, RZ, R78, 0xff000000, RZ, 0xc0, !PT ;  /* 0xff0000004eff7812 */ /* 0x000fe2000788c0ff */
[----:B------:R-:W-:Y:S01]  /*59b0*/  FMUL.FTZ R78, R189, c[0x0][0x1e8] ;  /* 0x00007a00bd4e7a20 */ /* 0x000fe20000410000 */
[----:B------:R-:W-:Y:S01]  /*59c0*/  @P0 FSEL R178, R178, RZ, P6 ;  /* 0x000000ffb2b20208 */ /* 0x000fe20003000000 */
[----:B------:R-:W-:Y:S01]  /*59d0*/  FADD.FTZ R99, R99, -R103 ;  /* 0x8000006763637221 */ /* 0x000fe20000010000 */
[----:B------:R-:W-:Y:S01]  /*59e0*/  FSEL R184, R179, RZ, P5 ;  /* 0x000000ffb3b87208 */ /* 0x000fe20002800000 */
[-CC-:B------:R-:W-:Y:S01]  /*59f0*/  FFMA.FTZ R110, R110, R187.reuse, R180.reuse ;  /* 0x000000bb6e6e7223 */ /* 0x180fe200000100b4 */
[----:B------:R-:W-:Y:S01]  /*5a00*/  @P0 LOP3.LUT P6, RZ, R146, 0xff0000, RZ, 0xc0, !PT ;  /* 0x00ff000092ff0812 */ /* 0x000fe200078cc0ff */
[----:B------:R-:W-:Y:S01]  /*5a10*/  FFMA.FTZ R116, R116, R187, R180 ;  /* 0x000000bb74747223 */ /* 0x000fe200000100b4 */
[----:B------:R-:W-:Y:S01]  /*5a20*/  @P0 LOP3.LUT P5, RZ, R146, 0xff000000, RZ, 0xc0, !PT ;  /* 0xff00000092ff0812 */ /* 0x000fe200078ac0ff */
[----:B------:R-:W-:Y:S01]  /*5a30*/  FADD.FTZ R110, R109, -R110 ;  /* 0x8000006e6d6e7221 */ /* 0x000fe20000010000 */
[----:B------:R-:W-:Y:S01]  /*5a40*/  @P0 IADD3.X R73, R170, c[0x0][0x254], RZ, P3, !PT ;  /* 0x00009500aa490a10 */ /* 0x000fe20001ffe4ff */
[C---:B------:R-:W-:Y:S01]  /*5a50*/  FMUL.FTZ R109, R168.reuse, R107 ;  /* 0x0000006ba86d7220 */ /* 0x040fe20000410000 */
[----:B------:R-:W-:Y:S01]  /*5a60*/  @P0 FSEL R179, R179, RZ, P6 ;  /* 0x000000ffb3b30208 */ /* 0x000fe20003000000 */
[----:B------:R-:W-:Y:S01]  /*5a70*/  FMUL.FTZ R110, R168, R110 ;  /* 0x0000006ea86e7220 */ /* 0x000fe20000410000 */
[C---:B------:R-:W-:Y:S01]  /*5a80*/  FSEL R190, R78.reuse, RZ, P4 ;  /* 0x000000ff4ebe7208 */ /* 0x040fe20002000000 */
[----:B------:R-:W-:Y:S01]  /*5a90*/  FADD.FTZ R113, R113, -R116 ;  /* 0x8000007471717221 */ /* 0x000fe20000010000 */
[----:B------:R-:W-:Y:S01]  /*5aa0*/  @P0 FSEL R170, R78, RZ, P5 ;  /* 0x000000ff4eaa0208 */ /* 0x000fe20002800000 */
[-CC-:B------:R-:W-:Y:S01]  /*5ab0*/  FFMA.FTZ R78, R213, R187.reuse, R180.reuse ;  /* 0x000000bbd54e7223 */ /* 0x180fe200000100b4 */
[C---:B------:R-:W-:Y:S01]  /*5ac0*/  LOP3.LUT P6, RZ, R79.reuse, 0xff, RZ, 0xc0, !PT ;  /* 0x000000ff4fff7812 */ /* 0x040fe200078cc0ff */
[----:B------:R-:W-:Y:S01]  /*5ad0*/  FFMA.FTZ R116, R176, R187, R180 ;  /* 0x000000bbb0747223 */ /* 0x000fe200000100b4 */
[C---:B------:R-:W-:Y:S01]  /*5ae0*/  LOP3.LUT P3, RZ, R79.reuse, 0xff00, RZ, 0xc0, !PT ;  /* 0x0000ff004fff7812 */ /* 0x040fe2000786c0ff */
[----:B------:R-:W-:Y:S01]  /*5af0*/  FADD.FTZ R78, R212, -R78 ;  /* 0x8000004ed44e7221 */ /* 0x000fe20000010000 */
[C---:B------:R-:W-:Y:S01]  /*5b00*/  LOP3.LUT P4, RZ, R79.reuse, 0xff0000, RZ, 0xc0, !PT ;  /* 0x00ff00004fff7812 */ /* 0x040fe2000788c0ff */
[C---:B------:R-:W-:Y:S01]  /*5b10*/  FMUL.FTZ R113, R168.reuse, R113 ;  /* 0x00000071a8717220 */ /* 0x040fe20000410000 */
[----:B------:R-:W-:Y:S01]  /*5b20*/  LOP3.LUT P5, RZ, R79, 0xff000000, RZ, 0xc0, !PT ;  /* 0xff0000004fff7812 */ /* 0x000fe200078ac0ff */
[----:B------:R-:W-:Y:S01]  /*5b30*/  FMUL.FTZ R216, R168, R78 ;  /* 0x0000004ea8d87220 */ /* 0x000fe20000410000 */
[----:B------:R-:W-:Y:S01]  /*5b40*/  @P1 PRMT R79, RZ, 0x5410, R50 ;  /* 0x00005410ff4f1816 */ /* 0x000fe20000000032 */
[----:B------:R-:W-:Y:S01]  /*5b50*/  FADD.FTZ R116, R118, -R116 ;  /* 0x8000007476747221 */ /* 0x000fe20000010000 */
[----:B------:R-:W-:Y:S01]  /*5b60*/  @P0 F2FP.BF16.PACK_AB R212, RZ, R74 ;  /* 0x0000004affd4023e */ /* 0x000fe200000010ff */
[----:B------:R-:W-:Y:S01]  /*5b70*/  FFMA.FTZ R112, R112, R187, R180 ;  /* 0x000000bb70707223 */ /* 0x000fe200000100b4 */
[----:B------:R-:W-:Y:S01]  /*5b80*/  @P1 PRMT R74, RZ, 0x7610, R50 ;  /* 0x00007610ff4a1816 */ /* 0x000fe20000000032 */
[----:B------:R-:W-:Y:S01]  /*5b90*/  @P1 FADD.FTZ R214, R214, R79 ;  /* 0x0000004fd6d61221 */ /* 0x000fe20000010000 */
[----:B------:R-:W-:Y:S01]  /*5ba0*/  @P0 F2FP.BF16.PACK_AB R213, RZ, R80 ;  /* 0x00000050ffd5023e */ /* 0x000fe200000010ff */
[----:B------:R-:W-:Y:S01]  /*5bb0*/  FADD.FTZ R111, R111, -R112 ;  /* 0x800000706f6f7221 */ /* 0x000fe20000010000 */
[----:B------:R-:W-:Y:S01]  /*5bc0*/  @P0 F2FP.BF16.PACK_AB R210, RZ, R75 ;  /* 0x0000004bffd2023e */ /* 0x000fe200000010ff */
[----:B------:R-:W-:Y:S01]  /*5bd0*/  FMUL.FTZ R200, R214, c[0x0][0x1e8] ;  /* 0x00007a00d6c87a20 */ /* 0x000fe20000410000 */
[----:B------:R-:W-:Y:S01]  /*5be0*/  @P0 F2FP.BF16.PACK_AB R191, RZ, R191 ;  /* 0x000000bfffbf023e */ /* 0x000fe200000010ff */
[----:B------:R-:W-:Y:S01]  /*5bf0*/  @P1 FADD.FTZ R215, R215, R74 ;  /* 0x0000004ad7d71221 */ /* 0x000fe20000010000 */
[----:B------:R-:W-:Y:S01]  /*5c00*/  @P0 F2FP.BF16.PACK_AB R192, RZ, R192 ;  /* 0x000000c0ffc0023e */ /* 0x000fe200000010ff */
[----:B------:R-:W-:Y:S01]  /*5c10*/  IMAD.MOV.U32 R74, RZ, RZ, R82 ;  /* 0x000000ffff4a7224 */ /* 0x000fe200078e0052 */
[----:B------:R-:W-:Y:S01]  /*5c20*/  FSEL R209, R200, RZ, P6 ;  /* 0x000000ffc8d17208 */ /* 0x000fe20003000000 */
[----:B------:R-:W-:Y:S01]  /*5c30*/  FMUL.FTZ R201, R215, c[0x0][0x1e8] ;  /* 0x00007a00d7c97a20 */ /* 0x000fe20000410000 */
[----:B------:R-:W-:Y:S01]  /*5c40*/  @P0 LOP3.LUT P6, RZ, R147, 0xff, RZ, 0xc0, !PT ;  /* 0x000000ff93ff0812 */ /* 0x000fe200078cc0ff */
[----:B------:R-:W-:Y:S01]  /*5c50*/  FMUL.FTZ R116, R168, R116 ;  /* 0x00000074a8747220 */ /* 0x000fe20000410000 */
[----:B------:R-:W-:Y:S01]  /*5c60*/  @P0 F2FP.BF16.PACK_AB R186, RZ, R186 ;  /* 0x000000baffba023e */ /* 0x000fe200000010ff */
[--C-:B------:R-:W-:Y:S01]  /*5c70*/  FFMA.FTZ R175, R175, R187, R180.reuse ;  /* 0x000000bbafaf7223 */ /* 0x100fe200000100b4 */
[----:B------:R-:W-:Y:S01]  /*5c80*/  @P0 FSEL R200, R200, RZ, P6 ;  /* 0x000000ffc8c80208 */ /* 0x000fe20003000000 */
[----:B------:R-:W-:Y:S01]  /*5c90*/  FMUL.FTZ R111, R168, R111 ;  /* 0x0000006fa86f7220 */ /* 0x000fe20000410000 */
[----:B------:R-:W-:Y:S01]  /*5ca0*/  FSEL R88, R201, RZ, P3 ;  /* 0x000000ffc9587208 */ /* 0x000fe20001800000 */
[----:B------:R-:W-:Y:S01]  /*5cb0*/  FADD.FTZ R175, R117, -R175 ;  /* 0x800000af75af7221 */ /* 0x000fe20000010000 */
[----:B------:R-:W-:Y:S01]  /*5cc0*/  LOP3.LUT P6, RZ, R74, 0xff, RZ, 0xc0, !PT ;  /* 0x000000ff4aff7812 */ /* 0x000fe200078cc0ff */
[----:B------:R-:W-:Y:S01]  /*5cd0*/  FFMA.FTZ R114, R114, R187, R180 ;  /* 0x000000bb72727223 */ /* 0x000fe200000100b4 */
[----:B------:R-:W-:Y:S01]  /*5ce0*/  @P0 LOP3.LUT P3, RZ, R147, 0xff00, RZ, 0xc0, !PT ;  /* 0x0000ff0093ff0812 */ /* 0x000fe2000786c0ff */
[----:B------:R-:W-:Y:S01]  /*5cf0*/  FMUL.FTZ R112, R168, R175 ;  /* 0x000000afa8707220 */ /* 0x000fe20000410000 */
[----:B------:R-:W-:Y:S01]  /*5d00*/  @P0 MOV R74, R148 ;  /* 0x00000094004a0202 */ /* 0x000fe20000000f00 */
[----:B------:R-:W-:Y:S01]  /*5d10*/  FADD.FTZ R114, R177, -R114 ;  /* 0x80000072b1727221 */ /* 0x000fe20000010000 */
[----:B------:R-:W-:Y:S01]  /*5d20*/  @P0 FSEL R201, R201, RZ, P3 ;  /* 0x000000ffc9c90208 */ /* 0x000fe20001800000 */
[----:B------:R-:W-:Y:S01]  /*5d30*/  FFMA.FTZ R115, R115, R187, R180 ;  /* 0x000000bb73737223 */ /* 0x000fe200000100b4 */
[----:B------:R-:W-:-:S02]  /*5d40*/  @P0 LOP3.LUT P3, RZ, R74, 0xff, RZ, 0xc0, !PT ;  /* 0x000000ff4aff0812 */ /* 0x000fc4000786c0ff */
[----:B------:R-:W-:Y:S01]  /*5d50*/  @P1 PRMT R74, RZ, 0x5410, R51 ;  /* 0x00005410ff4a1816 */ /* 0x000fe20000000033 */
[----:B------:R-:W-:Y:S01]  /*5d60*/  FADD.FTZ R115, R119, -R115 ;  /* 0x8000007377737221 */ /* 0x000fe20000010000 */
[----:B------:R-:W-:Y:S02]  /*5d70*/  @P0 F2FP.BF16.PACK_AB R188, RZ, R188 ;  /* 0x000000bcffbc023e */ /* 0x000fe400000010ff */
[----:B------:R-:W-:Y:S01]  /*5d80*/  @P0 PRMT R68, R213, 0x7610, R68 ;  /* 0x00007610d5440816 */ /* 0x000fe20000000044 */
[----:B------:R-:W-:Y:S01]  /*5d90*/  @P1 FADD.FTZ R216, R216, R74 ;  /* 0x0000004ad8d81221 */ /* 0x000fe20000010000 */
[----:B------:R-:W-:Y:S02]  /*5da0*/  @P1 PRMT R74, RZ, 0x7610, R51 ;  /* 0x00007610ff4a1816 */ /* 0x000fe40000000033 */
[----:B------:R-:W-:Y:S01]  /*5db0*/  @P0 PRMT R69, R210, 0x7610, R69 ;  /* 0x00007610d2450816 */ /* 0x000fe20000000045 */
[----:B------:R-:W-:Y:S01]  /*5dc0*/  FMUL.FTZ R206, R216, c[0x0][0x1e8] ;  /* 0x00007a00d8ce7a20 */ /* 0x000fe20000410000 */
[----:B------:R-:W-:Y:S01]  /*5dd0*/  @P0 PRMT R70, R191, 0x7610, R70 ;  /* 0x00007610bf460816 */ /* 0x000fe20000000046 */
[----:B------:R-:W-:Y:S01]  /*5de0*/  @P1 FADD.FTZ R217, R217, R74 ;  /* 0x0000004ad9d91221 */ /* 0x000fe20000010000 */
[----:B------:R-:W-:Y:S01]  /*5df0*/  @P1 PRMT R74, RZ, 0x5410, R52 ;  /* 0x00005410ff4a1816 */ /* 0x000fe20000000034 */
[----:B------:R-:W-:Y:S01]  /*5e00*/  FMUL.FTZ R191, R168, R101 ;  /* 0x00000065a8bf7220 */ /* 0x000fe20000410000 */
[----:B------:R-:W-:Y:S01]  /*5e10*/  FSEL R218, R206, RZ, P4 ;  /* 0x000000ffceda7208 */ /* 0x000fe20002000000 */
[----:B------:R-:W-:Y:S01]  /*5e20*/  FMUL.FTZ R207, R217, c[0x0][0x1e8] ;  /* 0x00007a00d9cf7a20 */ /* 0x000fe20000410000 */
[----:B------:R-:W-:Y:S01]  /*5e30*/  @P0 PRMT R71, R192, 0x7610, R71 ;  /* 0x00007610c0470816 */ /* 0x000fe20000000047 */
[----:B------:R-:W-:Y:S01]  /*5e40*/  @P1 FADD.FTZ R202, R202, R74 ;  /* 0x0000004acaca1221 */ /* 0x000fe20000010000 */
[----:B------:R-:W-:Y:S01]  /*5e50*/  @P1 PRMT R74, RZ, 0x7610, R52 ;  /* 0x00007610ff4a1816 */ /* 0x000fe20000000034 */
[----:B------:R-:W-:Y:S01]  /*5e60*/  FMUL.FTZ R210, R168, R98 ;  /* 0x00000062a8d27220 */ /* 0x000fe20000410000 */
[----:B------:R-:W-:Y:S01]  /*5e70*/  @P0 LOP3.LUT P4, RZ, R147, 0xff0000, RZ, 0xc0, !PT ;  /* 0x00ff000093ff0812 */ /* 0x000fe2000788c0ff */
[----:B------:R-:W-:Y:S01]  /*5e80*/  FMUL.FTZ R92, R202, c[0x0][0x1e8] ;  /* 0x00007a00ca5c7a20 */ /* 0x000fe20000410000 */
[----:B------:R-:W-:Y:S01]  /*5e90*/  @P0 PRMT R68, R68, 0x5410, R211 ;  /* 0x0000541044440816 */ /* 0x000fe200000000d3 */
[----:B------:R-:W-:Y:S01]  /*5ea0*/  @P1 FADD.FTZ R203, R203, R74 ;  /* 0x0000004acbcb1221 */ /* 0x000fe20000010000 */
[----:B------:R-:W-:Y:S01]  /*5eb0*/  @P1 PRMT R74, RZ, 0x5410, R53 ;  /* 0x00005410ff4a1816 */ /* 0x000fe20000000035 */
[----:B------:R-:W-:Y:S01]  /*5ec0*/  FMUL.FTZ R211, R168, R99 ;  /* 0x00000063a8d37220 */ /* 0x000fe20000410000 */
[----:B------:R-:W-:Y:S01]  /*5ed0*/  @P0 PRMT R69, R69, 0x5410, R212 ;  /* 0x0000541045450816 */ /* 0x000fe200000000d4 */
[----:B------:R-:W-:Y:S01]  /*5ee0*/  FMUL.FTZ R79, R203, c[0x0][0x1e8] ;  /* 0x00007a00cb4f7a20 */ /* 0x000fe20000410000 */
[----:B------:R-:W-:Y:S01]  /*5ef0*/  @P0 PRMT R70, R70, 0x5410, R186 ;  /* 0x0000541046460816 */ /* 0x000fe200000000ba */
[----:B------:R-:W-:Y:S01]  /*5f00*/  @P1 FADD.FTZ R204, R204, R74 ;  /* 0x0000004acccc1221 */ /* 0x000fe20000010000 */
[----:B------:R-:W-:-:S02]  /*5f10*/  @P0 PRMT R71, R71, 0x5410, R188 ;  /* 0x0000541047470816 */ /* 0x000fc400000000bc */
[----:B------:R-:W-:Y:S01]  /*5f20*/  @P0 FSEL R206, R206, RZ, P4 ;  /* 0x000000ffcece0208 */ /* 0x000fe20002000000 */
[----:B------:R-:W-:Y:S01]  /*5f30*/  FMUL.FTZ R198, R204, c[0x0][0x1e8] ;  /* 0x00007a00ccc67a20 */ /* 0x000fe20000410000 */
[----:B------:R-:W-:Y:S01]  /*5f40*/  @P1 PRMT R74, RZ, 0x7610, R53 ;  /* 0x00007610ff4a1816 */ /* 0x000fe20000000035 */
[----:B------:R0:W-:Y:S01]  /*5f50*/  @P0 STG.E.128 [R72.64], R68 ;  /* 0x0000004448000986 */ /* 0x0001e2000c101d04 */
[----:B------:R-:W-:Y:S02]  /*5f60*/  @P0 LOP3.LUT P4, RZ, R147, 0xff000000, RZ, 0xc0, !PT ;  /* 0xff00000093ff0812 */ /* 0x000fe4000788c0ff */
[----:B------:R-:W-:Y:S01]  /*5f70*/  FSEL R219, R207, RZ, P5 ;  /* 0x000000ffcfdb7208 */ /* 0x000fe20002800000 */
[----:B------:R-:W-:Y:S01]  /*5f80*/  @P1 FADD.FTZ R205, R205, R74 ;  /* 0x0000004acdcd1221 */ /* 0x000fe20000010000 */
[----:B------:R-:W-:Y:S02]  /*5f90*/  @P0 FSEL R207, R207, RZ, P4 ;  /* 0x000000ffcfcf0208 */ /* 0x000fe40002000000 */
[----:B------:R-:W-:-:S02]  /*5fa0*/  @P2 IADD3 R74, P4, R171, c[0x0][0x258], RZ ;  /* 0x00009600ab4a2a10 */ /* 0x000fc40007f9e0ff */
[----:B------:R-:W-:Y:S02]  /*5fb0*/  IADD3 R80, P5, R171, c[0x0][0x248], RZ ;  /* 0x00009200ab507a10 */ /* 0x000fe40007fbe0ff */
[----:B------:R-:W-:Y:S02]  /*5fc0*/  @P2 IADD3.X R75, R172, c[0x0][0x25c], RZ, P4, !PT ;  /* 0x00009700ac4b2a10 */ /* 0x000fe400027fe4ff */
[----:B------:R-:W-:Y:S02]  /*5fd0*/  LOP3.LUT P4, RZ, R82, 0xff00, RZ, 0xc0, !PT ;  /* 0x0000ff0052ff7812 */ /* 0x000fe4000788c0ff */
[----:B------:R-:W-:Y:S02]  /*5fe0*/  IADD3.X R81, R172, c[0x0][0x24c], RZ, P5, !PT ;  /* 0x00009300ac517a10 */ /* 0x000fe40002ffe4ff */
[----:B------:R-:W-:Y:S01]  /*5ff0*/  @P0 LOP3.LUT P5, RZ, R148, 0xff00, RZ, 0xc0, !PT ;  /* 0x0000ff0094ff0812 */ /* 0x000fe200078ac0ff */
[----:B0-----:R-:W-:Y:S01]  /*6000*/  FFMA.FTZ R72, R96, R187, R180 ;  /* 0x000000bb60487223 */ /* 0x001fe200000100b4 */
[--C-:B------:R-:W-:Y:S01]  /*6010*/  @P1 PRMT R73, RZ, 0x5410, R54.reuse ;  /* 0x00005410ff491816 */ /* 0x100fe20000000036 */
[----:B------:R-:W-:Y:S01]  /*6020*/  FADD.FTZ R96, R95, -R91 ;  /* 0x8000005b5f607221 */ /* 0x000fe20000010000 */
[----:B------:R-:W-:Y:S01]  /*6030*/  FSEL R197, R79, RZ, P4 ;  /* 0x000000ff4fc57208 */ /* 0x000fe20002000000 */
[----:B------:R-:W-:Y:S01]  /*6040*/  FMUL.FTZ R91, R168, R224 ;  /* 0x000000e0a85b7220 */ /* 0x000fe20000410000 */
[----:B------:R-:W-:Y:S01]  /*6050*/  FSEL R196, R92, RZ, P6 ;  /* 0x000000ff5cc47208 */ /* 0x000fe20003000000 */
[----:B------:R-:W-:Y:S01]  /*6060*/  @P1 FADD.FTZ R90, R90, R73 ;  /* 0x000000495a5a1221 */ /* 0x000fe20000010000 */
[----:B------:R-:W-:Y:S01]  /*6070*/  @P1 PRMT R73, RZ, 0x7610, R54 ;  /* 0x00007610ff491816 */ /* 0x000fe20000000036 */
[----:B------:R-:W-:Y:S01]  /*6080*/  FADD.FTZ R72, R100, -R72 ;  /* 0x8000004864487221 */ /* 0x000fe20000010000 */
[----:B------:R-:W-:Y:S01]  /*6090*/  @P0 IADD3 R78, P4, R171, c[0x0][0x250], RZ ;  /* 0x00009400ab4e0a10 */ /* 0x000fe20007f9e0ff */
[----:B------:R-:W-:Y:S01]  /*60a0*/  FMUL.FTZ R93, R90, c[0x0][0x1e8] ;  /* 0x00007a005a5d7a20 */ /* 0x000fe20000410000 */
[----:B------:R-:W-:Y:S01]  /*60b0*/  LOP3.LUT P6, RZ, R82, 0xff0000, RZ, 0xc0, !PT ;  /* 0x00ff000052ff7812 */ /* 0x000fe200078cc0ff */
[----:B------:R-:W-:Y:S01]  /*60c0*/  @P1 FADD.FTZ R91, R91, R73 ;  /* 0x000000495b5b1221 */ /* 0x000fe20000010000 */
[----:B------:R-:W-:Y:S01]  /*60d0*/  @P0 FSEL R171, R79, RZ, P5 ;  /* 0x000000ff4fab0208 */ /* 0x000fe20002800000 */
[----:B------:R-:W-:Y:S01]  /*60e0*/  FMUL.FTZ R94, R168, R72 ;  /* 0x00000048a85e7220 */ /* 0x000fe20000410000 */
[----:B------:R-:W-:Y:S01]  /*60f0*/  @P0 FSEL R92, R92, RZ, P3 ;  /* 0x000000ff5c5c0208 */ /* 0x000fe20001800000 */
[----:B------:R-:W-:Y:S01]  /*6100*/  FMUL.FTZ R95, R91, c[0x0][0x1e8] ;  /* 0x00007a005b5f7a20 */ /* 0x000fe20000410000 */
[----:B------:R-:W-:Y:S01]  /*6110*/  LOP3.LUT P5, RZ, R82, 0xff000000, RZ, 0xc0, !PT ;  /* 0xff00000052ff7812 */ /* 0x000fe200078ac0ff */
[----:B------:R-:W-:Y:S01]  /*6120*/  FMUL.FTZ R82, R205, c[0x0][0x1e8] ;  /* 0x00007a00cd527a20 */ /* 0x000fe20000410000 */
[----:B------:R-:W-:Y:S01]  /*6130*/  @P0 IADD3.X R79, R172, c[0x0][0x254], RZ, P4, !PT ;  /* 0x00009500ac4f0a10 */ /* 0x000fe200027fe4ff */
[----:B------:R-:W-:Y:S01]  /*6140*/  FMUL.FTZ R96, R168, R96 ;  /* 0x00000060a8607220 */ /* 0x000fe20000410000 */
[----:B------:R-:W-:-:S02]  /*6150*/  @P0 LOP3.LUT P3, RZ, R148, 0xff0000, RZ, 0xc0, !PT ;  /* 0x00ff000094ff0812 */ /* 0x000fc4000786c0ff */
[----:B------:R-:W-:Y:S02]  /*6160*/  FSEL R199, R198, RZ, P6 ;  /* 0x000000ffc6c77208 */ /* 0x000fe40003000000 */
[----:B------:R-:W-:Y:S02]  /*6170*/  LOP3.LUT P4, RZ, R83, 0xff00, RZ, 0xc0, !PT ;  /* 0x0000ff0053ff7812 */ /* 0x000fe4000788c0ff */
[----:B------:R-:W-:Y:S02]  /*6180*/  @P0 LOP3.LUT P6, RZ, R148, 0xff000000, RZ, 0xc0, !PT ;  /* 0xff00000094ff0812 */ /* 0x000fe400078cc0ff */
[----:B------:R-:W-:Y:S02]  /*6190*/  @P2 F2FP.BF16.PACK_AB R193, RZ, R193 ;  /* 0x000000c1ffc1223e */ /* 0x000fe400000010ff */
[----:B------:R-:W-:Y:S02]  /*61a0*/  @P2 F2FP.BF16.PACK_AB R195, RZ, R195 ;  /* 0x000000c3ffc3223e */ /* 0x000fe400000010ff */
[----:B------:R-:W-:-:S02]  /*61b0*/  @P2 F2FP.BF16.PACK_AB R214, RZ, R214 ;  /* 0x000000d6ffd6223e */ /* 0x000fc400000010ff */
[----:B------:R-:W-:Y:S02]  /*61c0*/  @P2 F2FP.BF16.PACK_AB R216, RZ, R216 ;  /* 0x000000d8ffd8223e */ /* 0x000fe400000010ff */
[----:B------:R-:W-:Y:S02]  /*61d0*/  @P0 FSEL R198, R198, RZ, P3 ;  /* 0x000000ffc6c60208 */ /* 0x000fe40001800000 */
[----:B------:R-:W-:Y:S02]  /*61e0*/  FSEL R100, R95, RZ, P4 ;  /* 0x000000ff5f647208 */ /* 0x000fe40002000000 */
[----:B------:R-:W-:Y:S02]  /*61f0*/  LOP3.LUT P3, RZ, R83, 0xff, RZ, 0xc0, !PT ;  /* 0x000000ff53ff7812 */ /* 0x000fe4000786c0ff */
[C---:B------:R-:W-:Y:S02]  /*6200*/  FSEL R208, R82.reuse, RZ, P5 ;  /* 0x000000ff52d07208 */ /* 0x040fe40002800000 */
[----:B------:R-:W-:-:S02]  /*6210*/  @P0 FSEL R172, R82, RZ, P6 ;  /* 0x000000ff52ac0208 */ /* 0x000fc40003000000 */
[----:B------:R-:W-:Y:S02]  /*6220*/  @P0 LOP3.LUT P4, RZ, R149, 0xff00, RZ, 0xc0, !PT ;  /* 0x0000ff0095ff0812 */ /* 0x000fe4000788c0ff */
        /* <DEDUP_REMOVED lines=8> */
[----:B------:R-:W-:Y:S02]  /*62b0*/  @P0 MOV R82, R150 ;  /* 0x0000009600520202 */ /* 0x000fe40000000f00 */
[----:B------:R-:W-:Y:S02]  /*62c0*/  FSEL R97, R93, RZ, P3 ;  /* 0x000000ff5d617208 */ /* 0x000fe40001800000 */
[----:B------:R-:W-:-:S02]  /*62d0*/  @P0 FSEL R95, R95, RZ, P4 ;  /* 0x000000ff5f5f0208 */ /* 0x000fc40002000000 */
[----:B------:R-:W-:Y:S02]  /*62e0*/  @P2 PRMT R64, R64, 0x5410, R194 ;  /* 0x0000541040402816 */ /* 0x000fe400000000c2 */
[----:B------:R-:W-:Y:S02]  /*62f0*/  @P2 PRMT R65, R65, 0x5410, R189 ;  /* 0x0000541041412816 */ /* 0x000fe400000000bd */
[----:B------:R-:W-:Y:S02]  /*6300*/  @P2 PRMT R66, R66, 0x5410, R215 ;  /* 0x0000541042422816 */ /* 0x000fe400000000d7 */
[----:B------:R-:W-:Y:S02]  /*6310*/  @P2 PRMT R67, R67, 0x5410, R217 ;  /* 0x0000541043432816 */ /* 0x000fe400000000d9 */
[----:B------:R-:W-:Y:S02]  /*6320*/  @P0 LOP3.LUT P3, RZ, R149, 0xff, RZ, 0xc0, !PT ;  /* 0x000000ff95ff0812 */ /* 0x000fe4000786c0ff */
[----:B------:R-:W-:Y:S01]  /*6330*/  @P0 LOP3.LUT P4, RZ, R82, 0xff, RZ, 0xc0, !PT ;  /* 0x000000ff52ff0812 */ /* 0x000fe2000788c0ff */
[----:B------:R0:W-:Y:S01]  /*6340*/  @P2 STG.E.128 [R74.64], R64 ;  /* 0x000000404a002986 */ /* 0x0001e2000c101d04 */
[----:B------:R-:W-:-:S02]  /*6350*/  MOV R73, R76 ;  /* 0x0000004c00497202 */ /* 0x000fc40000000f00 */
[--C-:B------:R-:W-:Y:S02]  /*6360*/  @P1 PRMT R82, RZ, 0x5410, R55.reuse ;  /* 0x00005410ff521816 */ /* 0x100fe40000000037 */
[----:B------:R-:W-:Y:S02]  /*6370*/  @P0 FSEL R93, R93, RZ, P3 ;  /* 0x000000ff5d5d0208 */ /* 0x000fe40001800000 */
[----:B------:R-:W-:Y:S01]  /*6380*/  LOP3.LUT P3, RZ, R73, 0xff, RZ, 0xc0, !PT ;  /* 0x000000ff49ff7812 */ /* 0x000fe2000786c0ff */
[----:B------:R-:W-:Y:S01]  /*6390*/  @P1 FADD.FTZ R104, R104, R82 ;  /* 0x0000005268681221 */ /* 0x000fe20000010000 */
[----:B------:R-:W-:Y:S01]  /*63a0*/  F2FP.BF16.PACK_AB R73, R190, R184 ;  /* 0x000000b8be49723e */ /* 0x000fe200000010ff */
[----:B------:R-:W-:Y:S01]  /*63b0*/  FMUL.FTZ R184, R168, R225 ;  /* 0x000000e1a8b87220 */ /* 0x000fe20000410000 */
[----:B------:R-:W-:Y:S01]  /*63c0*/  F2FP.BF16.PACK_AB R72, R181, R183 ;  /* 0x000000b7b548723e */ /* 0x000fe200000010ff */
[----:B------:R-:W-:Y:S01]  /*63d0*/  FMUL.FTZ R192, R104, c[0x0][0x1e8] ;  /* 0x00007a0068c07a20 */ /* 0x000fe20000410000 */
[----:B------:R-:W-:Y:S01]  /*63e0*/  @P1 PRMT R82, RZ, 0x7610, R55 ;  /* 0x00007610ff521816 */ /* 0x000fe20000000037 */
[----:B------:R-:W-:Y:S01]  /*63f0*/  FMUL.FTZ R190, R168, R226 ;  /* 0x000000e2a8be7220 */ /* 0x000fe20000410000 */
[----:B------:R-:W-:-:S02]  /*6400*/  LOP3.LUT P5, RZ, R83, 0xff0000, RZ, 0xc0, !PT ;  /* 0x00ff000053ff7812 */ /* 0x000fc400078ac0ff */
[----:B------:R-:W-:Y:S01]  /*6410*/  LOP3.LUT P6, RZ, R83, 0xff000000, RZ, 0xc0, !PT ;  /* 0xff00000053ff7812 */ /* 0x000fe200078cc0ff */
[----:B------:R-:W-:Y:S01]  /*6420*/  @P1 FADD.FTZ R184, R184, R82 ;  /* 0x00000052b8b81221 */ /* 0x000fe20000010000 */
[----:B0-----:R-:W-:Y:S02]  /*6430*/  F2FP.BF16.PACK_AB R75, R219, R218 ;  /* 0x000000dadb4b723e */ /* 0x001fe400000010ff */
[----:B------:R-:W-:Y:S01]  /*6440*/  F2FP.BF16.PACK_AB R74, R88, R209 ;  /* 0x000000d1584a723e */ /* 0x000fe200000010ff */
[----:B------:R-:W-:Y:S01]  /*6450*/  FMUL.FTZ R193, R184, c[0x0][0x1e8] ;  /* 0x00007a00b8c17a20 */ /* 0x000fe20000410000 */
[----:B------:R-:W-:Y:S01]  /*6460*/  @P1 PRMT R82, RZ, 0x5410, R56 ;  /* 0x00005410ff521816 */ /* 0x000fe20000000038 */
[----:B------:R-:W-:Y:S01]  /*6470*/  FFMA.FTZ R209, R174, R187, R180 ;  /* 0x000000bbaed17223 */ /* 0x000fe200000100b4 */
[----:B------:R-:W-:Y:S01]  /*6480*/  @P0 F2FP.BF16.PACK_AB R178, RZ, R178 ;  /* 0x000000b2ffb2023e */ /* 0x000fe200000010ff */
[----:B------:R0:W-:Y:S01]  /*6490*/  STG.E.128 [R80.64], R72 ;  /* 0x0000004850007986 */ /* 0x0001e2000c101d04 */
[----:B------:R-:W-:Y:S01]  /*64a0*/  @P0 F2FP.BF16.PACK_AB R179, RZ, R179 ;  /* 0x000000b3ffb3023e */ /* 0x000fe200000010ff */
[----:B------:R-:W-:Y:S01]  /*64b0*/  @P1 FADD.FTZ R96, R96, R82 ;  /* 0x0000005260601221 */ /* 0x000fe20000010000 */
[----:B------:R-:W-:Y:S01]  /*64c0*/  @P1 PRMT R82, RZ, 0x7610, R56 ;  /* 0x00007610ff521816 */ /* 0x000fe20000000038 */
[----:B------:R-:W-:Y:S01]  /*64d0*/  FADD.FTZ R209, R106, -R209 ;  /* 0x800000d16ad17221 */ /* 0x000fe20000010000 */
[----:B------:R-:W-:Y:S01]  /*64e0*/  @P0 F2FP.BF16.PACK_AB R200, RZ, R200 ;  /* 0x000000c8ffc8023e */ /* 0x000fe200000010ff */
[----:B------:R-:W-:Y:S01]  /*64f0*/  FMUL.FTZ R101, R96, c[0x0][0x1e8] ;  /* 0x00007a0060657a20 */ /* 0x000fe20000410000 */
[----:B------:R-:W-:Y:S01]  /*6500*/  @P0 F2FP.BF16.PACK_AB R206, RZ, R206 ;  /* 0x000000ceffce023e */ /* 0x000fe200000010ff */
[----:B------:R-:W-:Y:S01]  /*6510*/  @P1 FADD.FTZ R94, R94, R82 ;  /* 0x000000525e5e1221 */ /* 0x000fe20000010000 */
[----:B------:R-:W-:Y:S01]  /*6520*/  @P0 F2FP.BF16.PACK_AB R169, RZ, R169 ;  /* 0x000000a9ffa9023e */ /* 0x000fe200000010ff */
[C---:B------:R-:W-:Y:S01]  /*6530*/  FMUL.FTZ R106, R168.reuse, R105 ;  /* 0x00000069a86a7220 */ /* 0x040fe20000410000 */
[----:B------:R-:W-:Y:S01]  /*6540*/  FSEL R186, R101, RZ, P3 ;  /* 0x000000ff65ba7208 */ /* 0x000fe20001800000 */
[----:B------:R-:W-:Y:S01]  /*6550*/  FMUL.FTZ R209, R168, R209 ;  /* 0x000000d1a8d17220 */ /* 0x000fe20000410000 */
[----:B------:R-:W-:-:S02]  /*6560*/  LOP3.LUT P3, RZ, R76, 0xff0000, RZ, 0xc0, !PT ;  /* 0x00ff00004cff7812 */ /* 0x000fc4000786c0ff */
[----:B------:R-:W-:Y:S02]  /*6570*/  @P0 FSEL R101, R101, RZ, P4 ;  /* 0x000000ff65650208 */ /* 0x000fe40002000000 */
[----:B------:R-:W-:Y:S01]  /*6580*/  @P0 LOP3.LUT P4, RZ, R150, 0xff0000, RZ, 0xc0, !PT ;  /* 0x00ff000096ff0812 */ /* 0x000fe2000788c0ff */
[----:B0-----:R-:W-:Y:S01]  /*6590*/  FMUL.FTZ R73, R94, c[0x0][0x1e8] ;  /* 0x00007a005e497a20 */ /* 0x001fe20000410000 */
[--C-:B------:R-:W-:Y:S02]  /*65a0*/  @P1 PRMT R72, RZ, 0x5410, R57.reuse ;  /* 0x00005410ff481816 */ /* 0x100fe40000000039 */
[----:B------:R-:W-:Y:S02]  /*65b0*/  FSEL R75, R192, RZ, P5 ;  /* 0x000000ffc04b7208 */ /* 0x000fe40002800000 */
[----:B------:R-:W-:Y:S01]  /*65c0*/  @P0 LOP3.LUT P5, RZ, R149, 0xff0000, RZ, 0xc0, !PT ;  /* 0x00ff000095ff0812 */ /* 0x000fe200078ac0ff */
[----:B------:R-:W-:Y:S01]  /*65d0*/  @P1 FADD.FTZ R190, R190, R72 ;  /* 0x00000048bebe1221 */ /* 0x000fe20000010000 */
[----:B------:R-:W-:-:S02]  /*65e0*/  @P1 PRMT R72, RZ, 0x7610, R57 ;  /* 0x00007610ff481816 */ /* 0x000fc40000000039 */
[----:B------:R-:W-:Y:S01]  /*65f0*/  @P0 FSEL R192, R192, RZ, P5 ;  /* 0x000000ffc0c00208 */ /* 0x000fe20002800000 */
[----:B------:R-:W-:Y:S01]  /*6600*/  FMUL.FTZ R181, R190, c[0x0][0x1e8] ;  /* 0x00007a00beb57a20 */ /* 0x000fe20000410000 */
[----:B------:R-:W-:Y:S01]  /*6610*/  @P0 LOP3.LUT P5, RZ, R149, 0xff000000, RZ, 0xc0, !PT ;  /* 0xff00000095ff0812 */ /* 0x000fe200078ac0ff */
[----:B------:R-:W-:Y:S01]  /*6620*/  @P1 FADD.FTZ R191, R191, R72 ;  /* 0x00000048bfbf1221 */ /* 0x000fe20000010000 */
[----:B------:R-:W-:Y:S02]  /*6630*/  FSEL R72, R193, RZ, P6 ;  /* 0x000000ffc1487208 */ /* 0x000fe40003000000 */
[----:B------:R-:W-:Y:S02]  /*6640*/  @P2 IADD3 R82, P6, R167, c[0x0][0x258], RZ ;  /* 0x00009600a7522a10 */ /* 0x000fe40007fde0ff */
[----:B------:R-:W-:Y:S02]  /*6650*/  @P0 FSEL R193, R193, RZ, P5 ;  /* 0x000000ffc1c10208 */ /* 0x000fe40002800000 */
[----:B------:R-:W-:-:S02]  /*6660*/  IADD3 R86, P5, R167, c[0x0][0x248], RZ ;  /* 0x00009200a7567a10 */ /* 0x000fc40007fbe0ff */
[----:B------:R-:W-:Y:S02]  /*6670*/  @P2 IADD3.X R83, R166, c[0x0][0x25c], RZ, P6, !PT ;  /* 0x00009700a6532a10 */ /* 0x000fe400037fe4ff */
[----:B------:R-:W-:Y:S02]  /*6680*/  LOP3.LUT P6, RZ, R76, 0xff00, RZ, 0xc0, !PT ;  /* 0x0000ff004cff7812 */ /* 0x000fe400078cc0ff */
[----:B------:R-:W-:Y:S02]  /*6690*/  IADD3.X R87, R166, c[0x0][0x24c], RZ, P5, !PT ;  /* 0x00009300a6577a10 */ /* 0x000fe40002ffe4ff */
[----:B------:R-:W-:Y:S02]  /*66a0*/  @P0 LOP3.LUT P5, RZ, R150, 0xff00, RZ, 0xc0, !PT ;  /* 0x0000ff0096ff0812 */ /* 0x000fe400078ac0ff */
[----:B------:R-:W-:Y:S02]  /*66b0*/  FSEL R183, R73, RZ, P6 ;  /* 0x000000ff49b77208 */ /* 0x000fe40003000000 */
[----:B------:R-:W-:-:S02]  /*66c0*/  @P0 IADD3 R80, P6, R167, c[0x0][0x250], RZ ;  /* 0x00009400a7500a10 */ /* 0x000fc40007fde0ff */
[----:B------:R-:W-:Y:S01]  /*66d0*/  @P0 FSEL R167, R73, RZ, P5 ;  /* 0x000000ff49a70208 */ /* 0x000fe20002800000 */
[----:B------:R-:W-:Y:S01]  /*66e0*/  FMUL.FTZ R73, R191, c[0x0][0x1e8] ;  /* 0x00007a00bf497a20 */ /* 0x000fe20000410000 */
[----:B------:R-:W-:Y:S02]  /*66f0*/  FSEL R188, R181, RZ, P3 ;  /* 0x000000ffb5bc7208 */ /* 0x000fe40001800000 */
[----:B------:R-:W-:Y:S02]  /*6700*/  LOP3.LUT P5, RZ, R76, 0xff000000, RZ, 0xc0, !PT ;  /* 0xff0000004cff7812 */ /* 0x000fe400078ac0ff */
[----:B------:R-:W-:Y:S02]  /*6710*/  @P0 LOP3.LUT P3, RZ, R150, 0xff000000, RZ, 0xc0, !PT ;  /* 0xff00000096ff0812 */ /* 0x000fe4000786c0ff */
[----:B------:R-:W-:Y:S02]  /*6720*/  @P0 IADD3.X R81, R166, c[0x0][0x254], RZ, P6, !PT ;  /* 0x00009500a6510a10 */ /* 0x000fe400037fe4ff */
[----:B------:R-:W-:-:S02]  /*6730*/  FSEL R189, R73, RZ, P5 ;  /* 0x000000ff49bd7208 */ /* 0x000fc40002800000 */
[----:B------:R-:W-:Y:S02]  /*6740*/  @P0 FSEL R166, R73, RZ, P3 ;  /* 0x000000ff49a60208 */ /* 0x000fe40001800000 */
[----:B------:R-:W-:Y:S02]  /*6750*/  @P1 PRMT R73, RZ, 0x5410, R58 ;  /* 0x00005410ff491816 */ /* 0x000fe4000000003a */
[----:B------:R-:W-:Y:S02]  /*6760*/  @P0 FSEL R181, R181, RZ, P4 ;  /* 0x000000ffb5b50208 */ /* 0x000fe40002000000 */
[C---:B------:R-:W-:Y:S01]  /*6770*/  LOP3.LUT P4, RZ, R77.reuse, 0xff, RZ, 0xc0, !PT ;  /* 0x000000ff4dff7812 */ /* 0x040fe2000788c0ff */
[----:B------:R-:W-:Y:S01]  /*6780*/  @P1 FADD.FTZ R106, R106, R73 ;  /* 0x000000496a6a1221 */ /* 0x000fe20000010000 */
[----:B------:R-:W-:Y:S02]  /*6790*/  MOV R73, R84 ;  /* 0x0000005400497202 */ /* 0x000fe40000000f00 */
[C---:B------:R-:W-:Y:S01]  /*67a0*/  LOP3.LUT P5, RZ, R77.reuse, 0xff0000, RZ, 0xc0, !PT ;  /* 0x00ff00004dff7812 */ /* 0x040fe200078ac0ff */
[----:B------:R-:W-:Y:S01]  /*67b0*/  FMUL.FTZ R108, R106, c[0x0][0x1e8] ;  /* 0x00007a006a6c7a20 */ /* 0x000fe20000410000 */
[----:B------:R-:W-:-:S02]  /*67c0*/  LOP3.LUT P3, RZ, R77, 0xff000000, RZ, 0xc0, !PT ;  /* 0xff0000004dff7812 */ /* 0x000fc4000786c0ff */
[----:B------:R-:W-:Y:S02]  /*67d0*/  LOP3.LUT P6, RZ, R77, 0xff00, RZ, 0xc0, !PT ;  /* 0x0000ff004dff7812 */ /* 0x000fe400078cc0ff */
[----:B------:R-:W-:Y:S02]  /*67e0*/  FSEL R195, R108, RZ, P4 ;  /* 0x000000ff6cc37208 */ /* 0x000fe40002000000 */
[----:B------:R-:W-:Y:S02]  /*67f0*/  @P0 LOP3.LUT P4, RZ, R151, 0xff, RZ, 0xc0, !PT ;  /* 0x000000ff97ff0812 */ /* 0x000fe4000788c0ff */
[----:B------:R-:W-:Y:S02]  /*6800*/  F2FP.BF16.PACK_AB R75, R72, R75 ;  /* 0x0000004b484b723e */ /* 0x000fe400000010ff */
[----:B------:R-:W-:Y:S02]  /*6810*/  @P0 FSEL R108, R108, RZ, P4 ;  /* 0x000000ff6c6c0208 */ /* 0x000fe40002000000 */
[----:B------:R-:W-:-:S02]  /*6820*/  LOP3.LUT P4, RZ, R73, 0xff, RZ, 0xc0, !PT ;  /* 0x000000ff49ff7812 */ /* 0x000fc4000788c0ff */
[----:B------:R-:W-:Y:S02]  /*6830*/  @P1 PRMT R73, RZ, 0x7610, R58 ;  /* 0x00007610ff491816 */ /* 0x000fe4000000003a */
[----:B------:R-:W-:Y:S02]  /*6840*/  @P1 PRMT R72, RZ, 0x7610, R60 ;  /* 0x00007610ff481816 */ /* 0x000fe4000000003c */
[----:B------:R-:W-:Y:S01]  /*6850*/  @P0 F2FP.BF16.PACK_AB R170, RZ, R170 ;  /* 0x000000aaffaa023e */ /* 0x000fe200000010ff */
[----:B------:R-:W-:Y:S01]  /*6860*/  @P1 FADD.FTZ R209, R209, R73 ;  /* 0x00000049d1d11221 */ /* 0x000fe20000010000 */
[----:B------:R-:W-:Y:S01]  /*6870*/  @P1 PRMT R73, RZ, 0x5410, R59 ;  /* 0x00005410ff491816 */ /* 0x000fe2000000003b */
[----:B------:R-:W-:Y:S01]  /*6880*/  @P1 FADD.FTZ R111, R111, R72 ;  /* 0x000000486f6f1221 */ /* 0x000fe20000010000 */
[----:B------:R-:W-:Y:S01]  /*6890*/  @P1 PRMT R72, RZ, 0x7610, R61 ;  /* 0x00007610ff481816 */ /* 0x000fe2000000003d */
[----:B------:R-:W-:Y:S01]  /*68a0*/  FMUL.FTZ R118, R209, c[0x0][0x1e8] ;  /* 0x00007a00d1767a20 */ /* 0x000fe20000410000 */
[----:B------:R-:W-:Y:S01]  /*68b0*/  @P0 F2FP.BF16.PACK_AB R201, RZ, R201 ;  /* 0x000000c9ffc9023e */ /* 0x000fe200000010ff */
[----:B------:R-:W-:Y:S01]  /*68c0*/  @P1 FADD.FTZ R210, R210, R73 ;  /* 0x00000049d2d21221 */ /* 0x000fe20000010000 */
[----:B------:R-:W-:Y:S01]  /*68d0*/  @P1 PRMT R73, RZ, 0x7610, R59 ;  /* 0x00007610ff491816 */ /* 0x000fe2000000003b */
[----:B------:R-:W-:Y:S01]  /*68e0*/  @P1 FADD.FTZ R112, R112, R72 ;  /* 0x0000004870701221 */ /* 0x000fe20000010000 */
[----:B------:R-:W-:Y:S01]  /*68f0*/  FSEL R194, R118, RZ, P6 ;  /* 0x000000ff76c27208 */ /* 0x000fe20003000000 */
[----:B------:R-:W-:Y:S01]  /*6900*/  FMUL.FTZ R173, R210, c[0x0][0x1e8] ;  /* 0x00007a00d2ad7a20 */ /* 0x000fe20000410000 */
[----:B------:R-:W-:Y:S01]  /*6910*/  @P0 LOP3.LUT P6, RZ, R151, 0xff00, RZ, 0xc0, !PT ;  /* 0x0000ff0097ff0812 */ /* 0x000fe200078cc0ff */
[----:B------:R-:W-:Y:S01]  /*6920*/  @P1 FADD.FTZ R211, R211, R73 ;  /* 0x00000049d3d31221 */ /* 0x000fe20000010000 */
[----:B------:R-:W-:-:S02]  /*6930*/  @P1 PRMT R73, RZ, 0x5410, R60 ;  /* 0x00005410ff491816 */ /* 0x000fc4000000003c */
[----:B------:R-:W-:Y:S01]  /*6940*/  FSEL R212, R173, RZ, P5 ;  /* 0x000000ffadd47208 */ /* 0x000fe20002800000 */
[----:B------:R-:W-:Y:S01]  /*6950*/  FMUL.FTZ R174, R211, c[0x0][0x1e8] ;  /* 0x00007a00d3ae7a20 */ /* 0x000fe20000410000 */
[----:B------:R-:W-:Y:S01]  /*6960*/  @P0 LOP3.LUT P5, RZ, R151, 0xff000000, RZ, 0xc0, !PT ;  /* 0xff00000097ff0812 */ /* 0x000fe200078ac0ff */
[----:B------:R-:W-:Y:S01]  /*6970*/  @P1 FADD.FTZ R109, R109, R73 ;  /* 0x000000496d6d1221 */ /* 0x000fe20000010000 */
[----:B------:R-:W-:Y:S02]  /*6980*/  @P1 PRMT R73, RZ, 0x5410, R61 ;  /* 0x00005410ff491816 */ /* 0x000fe4000000003d */
[C---:B------:R-:W-:Y:S01]  /*6990*/  FSEL R213, R174.reuse, RZ, P3 ;  /* 0x000000ffaed57208 */ /* 0x040fe20001800000 */
[----:B------:R-:W-:Y:S01]  /*69a0*/  FMUL.FTZ R98, R109, c[0x0][0x1e8] ;  /* 0x00007a006d627a20 */ /* 0x000fe20000410000 */
[----:B------:R-:W-:Y:S01]  /*69b0*/  @P0 FSEL R174, R174, RZ, P5 ;  /* 0x000000ffaeae0208 */ /* 0x000fe20002800000 */
[----:B------:R-:W-:Y:S01]  /*69c0*/  @P1 FADD.FTZ R110, R110, R73 ;  /* 0x000000496e6e1221 */ /* 0x000fe20000010000 */
[----:B------:R-:W-:-:S02]  /*69d0*/  @P1 PRMT R73, RZ, 0x5410, R62 ;  /* 0x00005410ff491816 */ /* 0x000fc4000000003e */
[----:B------:R-:W-:Y:S01]  /*69e0*/  @P2 IADD3 R76, P5, R164, c[0x0][0x258], RZ ;  /* 0x00009600a44c2a10 */ /* 0x000fe20007fbe0ff */
[----:B------:R-:W-:Y:S01]  /*69f0*/  FMUL.FTZ R99, R110, c[0x0][0x1e8] ;  /* 0x00007a006e637a20 */ /* 0x000fe20000410000 */
[----:B------:R-:W-:Y:S01]  /*6a00*/  IADD3 R88, P3, R164, c[0x0][0x248], RZ ;  /* 0x00009200a4587a10 */ /* 0x000fe20007f7e0ff */
[----:B------:R-:W-:Y:S01]  /*6a10*/  @P1 FADD.FTZ R113, R113, R73 ;  /* 0x0000004971711221 */ /* 0x000fe20000010000 */
[----:B------:R-:W-:Y:S02]  /*6a20*/  @P1 PRMT R73, RZ, 0x5410, R63 ;  /* 0x00005410ff491816 */ /* 0x000fe4000000003f */
[----:B------:R-:W-:Y:S01]  /*6a30*/  @P0 FSEL R118, R118, RZ, P6 ;  /* 0x000000ff76760208 */ /* 0x000fe20003000000 */
[----:B------:R-:W-:Y:S01]  /*6a40*/  FMUL.FTZ R102, R113, c[0x0][0x1e8] ;  /* 0x00007a0071667a20 */ /* 0x000fe20000410000 */
[----:B------:R-:W-:Y:S01]  /*6a50*/  @P2 IADD3.X R77, R165, c[0x0][0x25c], RZ, P5, !PT ;  /* 0x00009700a54d2a10 */ /* 0x000fe20002ffe4ff */
[----:B------:R-:W-:Y:S01]  /*6a60*/  @P1 FADD.FTZ R116, R116, R73 ;  /* 0x0000004974741221 */ /* 0x000fe20000010000 */
[----:B------:R-:W-:-:S02]  /*6a70*/  @P0 LOP3.LUT P6, RZ, R151, 0xff0000, RZ, 0xc0, !PT ;  /* 0x00ff000097ff0812 */ /* 0x000fc400078cc0ff */
[----:B------:R-:W-:Y:S01]  /*6a80*/  LOP3.LUT P5, RZ, R84, 0xff0000, RZ, 0xc0, !PT ;  /* 0x00ff000054ff7812 */ /* 0x000fe200078ac0ff */
[----:B------:R-:W-:Y:S01]  /*6a90*/  FMUL.FTZ R103, R116, c[0x0][0x1e8] ;  /* 0x00007a0074677a20 */ /* 0x000fe20000410000 */
[----:B------:R-:W-:Y:S02]  /*6aa0*/  IADD3.X R89, R165, c[0x0][0x24c], RZ, P3, !PT ;  /* 0x00009300a5597a10 */ /* 0x000fe40001ffe4ff */
[----:B------:R-:W-:Y:S02]  /*6ab0*/  FSEL R105, R98, RZ, P4 ;  /* 0x000000ff62697208 */ /* 0x000fe40002000000 */
[C---:B------:R-:W-:Y:S02]  /*6ac0*/  LOP3.LUT P3, RZ, R85.reuse, 0xff, RZ, 0xc0, !PT ;  /* 0x000000ff55ff7812 */ /* 0x040fe4000786c0ff */
[----:B------:R-:W-:Y:S02]  /*6ad0*/  LOP3.LUT P4, RZ, R85, 0xff0000, RZ, 0xc0, !PT ;  /* 0x00ff000055ff7812 */ /* 0x000fe4000788c0ff */
[----:B------:R-:W-:-:S02]  /*6ae0*/  @P0 FSEL R173, R173, RZ, P6 ;  /* 0x000000ffadad0208 */ /* 0x000fc40003000000 */
[----:B------:R-:W-:Y:S02]  /*6af0*/  FSEL R107, R99, RZ, P5 ;  /* 0x000000ff636b7208 */ /* 0x000fe40002800000 */
[C---:B------:R-:W-:Y:S02]  /*6b00*/  LOP3.LUT P6, RZ, R84.reuse, 0xff00, RZ, 0xc0, !PT ;  /* 0x0000ff0054ff7812 */ /* 0x040fe400078cc0ff */
[----:B------:R-:W-:Y:S02]  /*6b10*/  LOP3.LUT P5, RZ, R84, 0xff000000, RZ, 0xc0, !PT ;  /* 0xff00000054ff7812 */ /* 0x000fe400078ac0ff */
[----:B------:R-:W-:Y:S02]  /*6b20*/  FSEL R84, R102, RZ, P3 ;  /* 0x000000ff66547208 */ /* 0x000fe40001800000 */
[----:B------:R-:W-:Y:S02]  /*6b30*/  FSEL R176, R103, RZ, P4 ;  /* 0x000000ff67b07208 */ /* 0x000fe40002000000 */
[----:B------:R-:W-:-:S02]  /*6b40*/  @P0 F2FP.BF16.PACK_AB R207, RZ, R207 ;  /* 0x000000cfffcf023e */ /* 0x000fc400000010ff */
[----:B------:R-:W-:Y:S02]  /*6b50*/  @P0 PRMT R68, R178, 0x7610, R68 ;  /* 0x00007610b2440816 */ /* 0x000fe40000000044 */
[----:B------:R-:W-:Y:S02]  /*6b60*/  @P0 PRMT R69, R179, 0x7610, R69 ;  /* 0x00007610b3450816 */ /* 0x000fe40000000045 */
[----:B------:R-:W-:Y:S02]  /*6b70*/  @P0 PRMT R70, R200, 0x7610, R70 ;  /* 0x00007610c8460816 */ /* 0x000fe40000000046 */
[----:B------:R-:W-:Y:S02]  /*6b80*/  @P0 PRMT R71, R206, 0x7610, R71 ;  /* 0x00007610ce470816 */ /* 0x000fe40000000047 */
[C---:B------:R-:W-:Y:S02]  /*6b90*/  LOP3.LUT P3, RZ, R85.reuse, 0xff00, RZ, 0xc0, !PT ;  /* 0x0000ff0055ff7812 */ /* 0x040fe4000786c0ff */
[----:B------:R-:W-:Y:S01]  /*6ba0*/  LOP3.LUT P4, RZ, R85, 0xff000000, RZ, 0xc0, !PT ;  /* 0xff00000055ff7812 */ /* 0x000fe2000788c0ff */
[C---:B------:R-:W-:Y:S01]  /*6bb0*/  FMUL.FTZ R85, R168.reuse, R114 ;  /* 0x00000072a8557220 */ /* 0x040fe20000410000 */
[----:B------:R-:W-:Y:S01]  /*6bc0*/  @P2 F2FP.BF16.PACK_AB R202, RZ, R202 ;  /* 0x000000caffca223e */ /* 0x000fe200000010ff */
[----:B------:R-:W-:Y:S01]  /*6bd0*/  FMUL.FTZ R168, R168, R115 ;  /* 0x00000073a8a87220 */ /* 0x000fe20000410000 */
[----:B------:R-:W-:-:S02]  /*6be0*/  @P2 F2FP.BF16.PACK_AB R204, RZ, R204 ;  /* 0x000000ccffcc223e */ /* 0x000fc400000010ff */
[----:B------:R-:W-:Y:S02]  /*6bf0*/  @P2 F2FP.BF16.PACK_AB R90, RZ, R90 ;  /* 0x0000005aff5a223e */ /* 0x000fe400000010ff */
[----:B------:R-:W-:Y:S02]  /*6c00*/  @P2 F2FP.BF16.PACK_AB R104, RZ, R104 ;  /* 0x00000068ff68223e */ /* 0x000fe400000010ff */
[----:B------:R-:W-:Y:S02]  /*6c10*/  @P1 PRMT R72, RZ, 0x7610, R62 ;  /* 0x00007610ff481816 */ /* 0x000fe4000000003e */
[----:B------:R-:W-:Y:S02]  /*6c20*/  @P0 PRMT R68, R68, 0x5410, R169 ;  /* 0x0000541044440816 */ /* 0x000fe400000000a9 */
[----:B------:R-:W-:Y:S01]  /*6c30*/  @P0 PRMT R69, R69, 0x5410, R170 ;  /* 0x0000541045450816 */ /* 0x000fe200000000aa */
[----:B------:R-:W-:Y:S01]  /*6c40*/  @P1 FADD.FTZ R85, R85, R72 ;  /* 0x0000004855551221 */ /* 0x000fe20000010000 */
[----:B------:R-:W-:Y:S01]  /*6c50*/  @P0 PRMT R70, R70, 0x5410, R201 ;  /* 0x0000541046460816 */ /* 0x000fe200000000c9 */
[----:B------:R-:W-:Y:S01]  /*6c60*/  @P0 IMAD.MOV.U32 R72, RZ, RZ, R152 ;  /* 0x000000ffff480224 */ /* 0x000fe200078e0098 */
[----:B------:R-:W-:-:S02]  /*6c70*/  @P0 PRMT R71, R71, 0x5410, R207 ;  /* 0x0000541047470816 */ /* 0x000fc400000000cf */
[----:B------:R-:W-:Y:S02]  /*6c80*/  @P2 F2FP.BF16.PACK_AB R203, RZ, R203 ;  /* 0x000000cbffcb223e */ /* 0x000fe400000010ff */
[----:B------:R-:W-:Y:S01]  /*6c90*/  @P2 F2FP.BF16.PACK_AB R205, RZ, R205 ;  /* 0x000000cdffcd223e */ /* 0x000fe200000010ff */
[----:B------:R0:W-:Y:S01]  /*6ca0*/  @P0 STG.E.128 [R78.64], R68 ;  /* 0x000000444e000986 */ /* 0x0001e2000c101d04 */
[----:B------:R-:W-:Y:S02]  /*6cb0*/  @P2 F2FP.BF16.PACK_AB R91, RZ, R91 ;  /* 0x0000005bff5b223e */ /* 0x000fe400000010ff */
[----:B------:R-:W-:Y:S02]  /*6cc0*/  @P2 F2FP.BF16.PACK_AB R184, RZ, R184 ;  /* 0x000000b8ffb8223e */ /* 0x000fe400000010ff */
[----:B------:R-:W-:Y:S02]  /*6cd0*/  @P2 PRMT R64, R202, 0x7610, R64 ;  /* 0x00007610ca402816 */ /* 0x000fe40000000040 */
[----:B------:R-:W-:-:S02]  /*6ce0*/  @P2 PRMT R65, R204, 0x7610, R65 ;  /* 0x00007610cc412816 */ /* 0x000fc40000000041 */
[----:B------:R-:W-:Y:S02]  /*6cf0*/  @P2 PRMT R66, R90, 0x7610, R66 ;  /* 0x000076105a422816 */ /* 0x000fe40000000042 */
[----:B------:R-:W-:Y:S02]  /*6d00*/  @P2 PRMT R67, R104, 0x7610, R67 ;  /* 0x0000761068432816 */ /* 0x000fe40000000043 */
[----:B------:R-:W-:Y:S02]  /*6d10*/  @P1 PRMT R73, RZ, 0x7610, R63 ;  /* 0x00007610ff491816 */ /* 0x000fe4000000003f */
[----:B------:R-:W-:Y:S02]  /*6d20*/  @P0 F2FP.BF16.PACK_AB R92, RZ, R92 ;  /* 0x0000005cff5c023e */ /* 0x000fe400000010ff */
[----:B------:R-:W-:Y:S01]  /*6d30*/  @P0 F2FP.BF16.PACK_AB R198, RZ, R198 ;  /* 0x000000c6ffc6023e */ /* 0x000fe200000010ff */
[----:B------:R-:W-:Y:S01]  /*6d40*/  @P1 FADD.FTZ R168, R168, R73 ;  /* 0x00000049a8a81221 */ /* 0x000fe20000010000 */
[----:B------:R-:W-:-:S02]  /*6d50*/  @P0 F2FP.BF16.PACK_AB R93, RZ, R93 ;  /* 0x0000005dff5d023e */ /* 0x000fc400000010ff */
[----:B------:R-:W-:Y:S02]  /*6d60*/  @P0 F2FP.BF16.PACK_AB R192, RZ, R192 ;  /* 0x000000c0ffc0023e */ /* 0x000fe400000010ff */
[----:B------:R-:W-:Y:S02]  /*6d70*/  @P2 PRMT R64, R64, 0x5410, R203 ;  /* 0x0000541040402816 */ /* 0x000fe400000000cb */
[----:B------:R-:W-:Y:S02]  /*6d80*/  @P2 PRMT R65, R65, 0x5410, R205 ;  /* 0x0000541041412816 */ /* 0x000fe400000000cd */
[----:B------:R-:W-:Y:S02]  /*6d90*/  @P2 PRMT R66, R66, 0x5410, R91 ;  /* 0x0000541042422816 */ /* 0x000fe4000000005b */
[----:B------:R-:W-:Y:S02]  /*6da0*/  @P2 PRMT R67, R67, 0x5410, R184 ;  /* 0x0000541043432816 */ /* 0x000fe400000000b8 */
[----:B------:R-:W-:-:S02]  /*6db0*/  @P0 F2FP.BF16.PACK_AB R171, RZ, R171 ;  /* 0x000000abffab023e */ /* 0x000fc400000010ff */
[----:B------:R-:W-:Y:S01]  /*6dc0*/  @P0 F2FP.BF16.PACK_AB R172, RZ, R172 ;  /* 0x000000acffac023e */ /* 0x000fe200000010ff */
[----:B------:R1:W-:Y:S01]  /*6dd0*/  @P2 STG.E.128 [R82.64], R64 ;  /* 0x0000004052002986 */ /* 0x0003e2000c101d04 */
[----:B------:R-:W-:Y:S02]  /*6de0*/  @P0 F2FP.BF16.PACK_AB R95, RZ, R95 ;  /* 0x0000005fff5f023e */ /* 0x000fe400000010ff */
[----:B------:R-:W-:Y:S02]  /*6df0*/  @P0 F2FP.BF16.PACK_AB R193, RZ, R193 ;  /* 0x000000c1ffc1023e */ /* 0x000fe400000010ff */
[----:B0-----:R-:W-:Y:S02]  /*6e00*/  @P0 PRMT R68, R92, 0x7610, R68 ;  /* 0x000076105c440816 */ /* 0x001fe40000000044 */
[----:B------:R-:W-:Y:S02]  /*6e10*/  @P0 PRMT R69, R198, 0x7610, R69 ;  /* 0x00007610c6450816 */ /* 0x000fe40000000045 */
[----:B------:R-:W-:-:S02]  /*6e20*/  @P0 PRMT R70, R93, 0x7610, R70 ;  /* 0x000076105d460816 */ /* 0x000fc40000000046 */
[----:B------:R-:W-:Y:S02]  /*6e30*/  @P0 PRMT R71, R192, 0x7610, R71 ;  /* 0x00007610c0470816 */ /* 0x000fe40000000047 */
[----:B------:R-:W-:Y:S02]  /*6e40*/  @P2 F2FP.BF16.PACK_AB R96, RZ, R96 ;  /* 0x00000060ff60223e */ /* 0x000fe400000010ff */
[----:B------:R-:W-:Y:S02]  /*6e50*/  @P2 F2FP.BF16.PACK_AB R190, RZ, R190 ;  /* 0x000000beffbe223e */ /* 0x000fe400000010ff */
[----:B------:R-:W-:Y:S02]  /*6e60*/  @P2 F2FP.BF16.PACK_AB R106, RZ, R106 ;  /* 0x0000006aff6a223e */ /* 0x000fe400000010ff */
[----:B------:R-:W-:Y:S02]  /*6e70*/  @P2 F2FP.BF16.PACK_AB R210, RZ, R210 ;  /* 0x000000d2ffd2223e */ /* 0x000fe400000010ff */
[----:B------:R-:W-:-:S02]  /*6e80*/  @P0 LOP3.LUT P1, RZ, R72, 0xff, RZ, 0xc0, !PT ;  /* 0x000000ff48ff0812 */ /* 0x000fc4000782c0ff */
[----:B------:R-:W-:Y:S02]  /*6e90*/  F2FP.BF16.PACK_AB R74, R100, R97 ;  /* 0x00000061644a723e */ /* 0x000fe400000010ff */
[----:B------:R-:W-:Y:S02]  /*6ea0*/  F2FP.BF16.PACK_AB R73, R208, R199 ;  /* 0x000000c7d049723e */ /* 0x000fe400000010ff */
[----:B------:R-:W-:Y:S02]  /*6eb0*/  F2FP.BF16.PACK_AB R72, R197, R196 ;  /* 0x000000c4c548723e */ /* 0x000fe400000010ff */
[----:B------:R-:W-:Y:S02]  /*6ec0*/  @P0 PRMT R68, R68, 0x5410, R171 ;  /* 0x0000541044440816 */ /* 0x000fe400000000ab */
[----:B------:R-:W-:Y:S01]  /*6ed0*/  @P0 PRMT R69, R69, 0x5410, R172 ;  /* 0x0000541045450816 */ /* 0x000fe200000000ac */
[----:B------:R0:W-:Y:S01]  /*6ee0*/  STG.E.128 [R86.64], R72 ;  /* 0x0000004856007986 */ /* 0x0001e2000c101d04 */
[----:B------:R-:W-:-:S02]  /*6ef0*/  @P0 PRMT R70, R70, 0x5410, R95 ;  /* 0x0000541046460816 */ /* 0x000fc4000000005f */
[----:B------:R-:W-:Y:S02]  /*6f00*/  @P0 PRMT R71, R71, 0x5410, R193 ;  /* 0x0000541047470816 */ /* 0x000fe400000000c1 */
[----:B------:R-:W-:Y:S02]  /*6f10*/  @P2 F2FP.BF16.PACK_AB R94, RZ, R94 ;  /* 0x0000005eff5e223e */ /* 0x000fe400000010ff */
[----:B------:R-:W-:Y:S01]  /*6f20*/  @P2 F2FP.BF16.PACK_AB R191, RZ, R191 ;  /* 0x000000bfffbf223e */ /* 0x000fe200000010ff */
[----:B------:R2:W-:Y:S01]  /*6f30*/  @P0 STG.E.128 [R80.64], R68 ;  /* 0x0000004450000986 */ /* 0x0005e2000c101d04 */
[----:B------:R-:W-:Y:S02]  /*6f40*/  @P2 F2FP.BF16.PACK_AB R209, RZ, R209 ;  /* 0x000000d1ffd1223e */ /* 0x000fe400000010ff */
[----:B------:R-:W-:Y:S02]  /*6f50*/  @P2 F2FP.BF16.PACK_AB R211, RZ, R211 ;  /* 0x000000d3ffd3223e */ /* 0x000fe400000010ff */
[----:B-1----:R-:W-:-:S02]  /*6f60*/  @P2 PRMT R64, R96, 0x7610, R64 ;  /* 0x0000761060402816 */ /* 0x002fc40000000040 */
[----:B------:R-:W-:Y:S02]  /*6f70*/  @P2 PRMT R65, R190, 0x7610, R65 ;  /* 0x00007610be412816 */ /* 0x000fe40000000041 */
[----:B------:R-:W-:Y:S02]  /*6f80*/  @P2 PRMT R66, R106, 0x7610, R66 ;  /* 0x000076106a422816 */ /* 0x000fe40000000042 */
[----:B------:R-:W-:Y:S02]  /*6f90*/  @P2 PRMT R67, R210, 0x7610, R67 ;  /* 0x00007610d2432816 */ /* 0x000fe40000000043 */
[----:B------:R-:W-:Y:S02]  /*6fa0*/  @P2 PRMT R64, R64, 0x5410, R94 ;  /* 0x0000541040402816 */ /* 0x000fe4000000005e */
[----:B------:R-:W-:Y:S02]  /*6fb0*/  @P2 PRMT R65, R65, 0x5410, R191 ;  /* 0x0000541041412816 */ /* 0x000fe400000000bf */
[----:B------:R-:W-:-:S02]  /*6fc0*/  @P2 PRMT R66, R66, 0x5410, R209 ;  /* 0x0000541042422816 */ /* 0x000fc400000000d1 */
[----:B------:R-:W-:Y:S02]  /*6fd0*/  @P2 PRMT R67, R67, 0x5410, R211 ;  /* 0x0000541043432816 */ /* 0x000fe400000000d3 */
[----:B0-----:R-:W-:Y:S02]  /*6fe0*/  F2FP.BF16.PACK_AB R75, R213, R212 ;  /* 0x000000d4d54b723e */ /* 0x001fe400000010ff */
[----:B------:R-:W-:Y:S01]  /*6ff0*/  F2FP.BF16.PACK_AB R74, R194, R195 ;  /* 0x000000c3c24a723e */ /* 0x000fe200000010ff */
[----:B------:R0:W-:Y:S01]  /*7000*/  @P2 STG.E.128 [R76.64], R64 ;  /* 0x000000404c002986 */ /* 0x0001e2000c101d04 */
[----:B------:R-:W-:Y:S02]  /*7010*/  F2FP.BF16.PACK_AB R73, R189, R188 ;  /* 0x000000bcbd49723e */ /* 0x000fe400000010ff */
[----:B------:R-:W-:Y:S02]  /*7020*/  F2FP.BF16.PACK_AB R72, R183, R186 ;  /* 0x000000bab748723e */ /* 0x000fe400000010ff */
[----:B--2---:R-:W-:Y:S01]  /*7030*/  @P2 F2FP.BF16.PACK_AB R80, RZ, R85 ;  /* 0x00000055ff50223e */ /* 0x004fe200000010ff */
[----:B------:R-:W-:Y:S01]  /*7040*/  FMUL.FTZ R85, R85, c[0x0][0x1e8] ;  /* 0x00007a0055557a20 */ /* 0x000fe20000410000 */
        /* <DEDUP_REMOVED lines=8> */
[----:B------:R-:W-:-:S02]  /*70d0*/  @P2 F2FP.BF16.PACK_AB R116, RZ, R116 ;  /* 0x00000074ff74223e */ /* 0x000fc400000010ff */
[----:B------:R-:W-:Y:S01]  /*70e0*/  @P2 F2FP.BF16.PACK_AB R81, RZ, R168 ;  /* 0x000000a8ff51223e */ /* 0x000fe200000010ff */
[----:B------:R-:W-:Y:S01]  /*70f0*/  FMUL.FTZ R168, R168, c[0x0][0x1e8] ;  /* 0x00007a00a8a87a20 */ /* 0x000fe20000410000 */
[----:B0-----:R-:W-:Y:S01]  /*7100*/  @P2 F2FP.BF16.PACK_AB R77, RZ, R111 ;  /* 0x0000006fff4d223e */ /* 0x001fe200000010ff */
[----:B------:R-:W-:Y:S01]  /*7110*/  FMUL.FTZ R111, R111, c[0x0][0x1e8] ;  /* 0x00007a006f6f7a20 */ /* 0x000fe20000410000 */
[----:B-1----:R-:W-:Y:S02]  /*7120*/  FSEL R74, R85, RZ, P3 ;  /* 0x000000ff554a7208 */ /* 0x002fe40001800000 */
[----:B------:R-:W-:Y:S02]  /*7130*/  @P0 IADD3 R164, P3, R164, c[0x0][0x250], RZ ;  /* 0x00009400a4a40a10 */ /* 0x000fe40007f7e0ff */
[----:B------:R-:W-:Y:S02]  /*7140*/  @P0 F2FP.BF16.PACK_AB R167, RZ, R167 ;  /* 0x000000a7ffa7023e */ /* 0x000fe400000010ff */
[----:B------:R-:W-:-:S02]  /*7150*/  @P0 F2FP.BF16.PACK_AB R166, RZ, R166 ;  /* 0x000000a6ffa6023e */ /* 0x000fc400000010ff */
[----:B------:R-:W-:Y:S02]  /*7160*/  @P0 F2FP.BF16.PACK_AB R118, RZ, R118 ;  /* 0x00000076ff76023e */ /* 0x000fe400000010ff */
[----:B------:R-:W-:Y:S02]  /*7170*/  @P0 F2FP.BF16.PACK_AB R174, RZ, R174 ;  /* 0x000000aeffae023e */ /* 0x000fe400000010ff */
[----:B------:R-:W-:Y:S02]  /*7180*/  @P0 PRMT R68, R101, 0x7610, R68 ;  /* 0x0000761065440816 */ /* 0x000fe40000000044 */
[----:B------:R-:W-:Y:S02]  /*7190*/  @P0 PRMT R69, R181, 0x7610, R69 ;  /* 0x00007610b5450816 */ /* 0x000fe40000000045 */
[----:B------:R-:W-:Y:S02]  /*71a0*/  @P0 PRMT R70, R108, 0x7610, R70 ;  /* 0x000076106c460816 */ /* 0x000fe40000000046 */
[----:B------:R-:W-:-:S02]  /*71b0*/  @P0 PRMT R71, R173, 0x7610, R71 ;  /* 0x00007610ad470816 */ /* 0x000fc40000000047 */
[----:B------:R-:W-:Y:S02]  /*71c0*/  @P0 IADD3.X R165, R165, c[0x0][0x254], RZ, P3, !PT ;  /* 0x00009500a5a50a10 */ /* 0x000fe40001ffe4ff */
[----:B------:R-:W-:Y:S02]  /*71d0*/  @P2 PRMT R64, R109, 0x7610, R64 ;  /* 0x000076106d402816 */ /* 0x000fe40000000040 */
[----:B------:R-:W-:Y:S01]  /*71e0*/  @P2 F2FP.BF16.PACK_AB R79, RZ, R112 ;  /* 0x00000070ff4f223e */ /* 0x000fe200000010ff */
[----:B------:R-:W-:Y:S01]  /*71f0*/  FMUL.FTZ R112, R112, c[0x0][0x1e8] ;  /* 0x00007a0070707a20 */ /* 0x000fe20000410000 */
[----:B------:R-:W-:Y:S02]  /*7200*/  @P2 PRMT R65, R110, 0x7610, R65 ;  /* 0x000076106e412816 */ /* 0x000fe40000000041 */
[----:B------:R-:W-:Y:S02]  /*7210*/  @P2 PRMT R66, R113, 0x7610, R66 ;  /* 0x0000761071422816 */ /* 0x000fe40000000042 */
[----:B------:R-:W-:-:S02]  /*7220*/  @P2 PRMT R67, R116, 0x7610, R67 ;  /* 0x0000761074432816 */ /* 0x000fc40000000043 */
[----:B------:R-:W-:Y:S02]  /*7230*/  @P2 IADD3 R76, P3, R182, c[0x0][0x258], RZ ;  /* 0x00009600b64c2a10 */ /* 0x000fe40007f7e0ff */
[----:B------:R-:W-:Y:S02]  /*7240*/  @P0 PRMT R68, R68, 0x5410, R167 ;  /* 0x0000541044440816 */ /* 0x000fe400000000a7 */
[----:B------:R-:W-:Y:S02]  /*7250*/  @P0 PRMT R69, R69, 0x5410, R166 ;  /* 0x0000541045450816 */ /* 0x000fe400000000a6 */
[----:B------:R-:W-:Y:S02]  /*7260*/  @P0 PRMT R70, R70, 0x5410, R118 ;  /* 0x0000541046460816 */ /* 0x000fe40000000076 */
[----:B------:R-:W-:Y:S02]  /*7270*/  @P0 PRMT R71, R71, 0x5410, R174 ;  /* 0x0000541047470816 */ /* 0x000fe400000000ae */
[----:B------:R-:W-:-:S02]  /*7280*/  @P2 PRMT R64, R64, 0x5410, R77 ;  /* 0x0000541040402816 */ /* 0x000fc4000000004d */
[----:B------:R-:W-:Y:S01]  /*7290*/  FSEL R75, R168, RZ, P4 ;  /* 0x000000ffa84b7208 */ /* 0x000fe20002000000 */
[----:B------:R0:W-:Y:S01]  /*72a0*/  @P0 STG.E.128 [R164.64], R68 ;  /* 0x00000044a4000986 */ /* 0x0001e2000c101d04 */
[----:B------:R-:W-:Y:S02]  /*72b0*/  @P2 IADD3.X R77, R185, c[0x0][0x25c], RZ, P3, !PT ;  /* 0x00009700b94d2a10 */ /* 0x000fe40001ffe4ff */
[----:B------:R-:W-:Y:S02]  /*72c0*/  @P2 PRMT R65, R65, 0x5410, R79 ;  /* 0x0000541041412816 */ /* 0x000fe4000000004f */
[----:B------:R-:W-:Y:S02]  /*72d0*/  @P2 PRMT R66, R66, 0x5410, R80 ;  /* 0x0000541042422816 */ /* 0x000fe40000000050 */
[----:B------:R-:W-:Y:S02]  /*72e0*/  @P2 PRMT R67, R67, 0x5410, R81 ;  /* 0x0000541043432816 */ /* 0x000fe40000000051 */
[----:B------:R-:W-:-:S02]  /*72f0*/  IADD3 R78, P4, R182, c[0x0][0x248], RZ ;  /* 0x00009200b64e7a10 */ /* 0x000fc40007f9e0ff */
[C---:B------:R-:W-:Y:S01]  /*7300*/  @P0 LOP3.LUT P3, RZ, R152.reuse, 0xff0000, RZ, 0xc0, !PT ;  /* 0x00ff000098ff0812 */ /* 0x040fe2000786c0ff */
[----:B------:R-:W-:Y:S01]  /*7310*/  @P2 STG.E.128 [R76.64], R64 ;  /* 0x000000404c002986 */ /* 0x000fe2000c101d04 */
[----:B------:R-:W-:Y:S02]  /*7320*/  IADD3.X R79, R185, c[0x0][0x24c], RZ, P4, !PT ;  /* 0x00009300b94f7a10 */ /* 0x000fe400027fe4ff */
[C---:B------:R-:W-:Y:S02]  /*7330*/  @P0 LOP3.LUT P2, RZ, R152.reuse, 0xff00, RZ, 0xc0, !PT ;  /* 0x0000ff0098ff0812 */ /* 0x040fe4000784c0ff */
[----:B------:R-:W-:Y:S02]  /*7340*/  @P0 LOP3.LUT P4, RZ, R152, 0xff000000, RZ, 0xc0, !PT ;  /* 0xff00000098ff0812 */ /* 0x000fe4000788c0ff */
[----:B------:R-:W-:Y:S02]  /*7350*/  @P0 FSEL R98, R98, RZ, P1 ;  /* 0x000000ff62620208 */ /* 0x000fe40000800000 */
[----:B------:R-:W-:-:S02]  /*7360*/  @P0 FSEL R99, R99, RZ, P3 ;  /* 0x000000ff63630208 */ /* 0x000fc40001800000 */
[C---:B------:R-:W-:Y:S02]  /*7370*/  @P0 LOP3.LUT P1, RZ, R153.reuse, 0xff, RZ, 0xc0, !PT ;  /* 0x000000ff99ff0812 */ /* 0x040fe4000782c0ff */
[----:B------:R-:W-:Y:S02]  /*7380*/  @P0 LOP3.LUT P3, RZ, R153, 0xff0000, RZ, 0xc0, !PT ;  /* 0x00ff000099ff0812 */ /* 0x000fe4000786c0ff */
[C---:B------:R-:W-:Y:S02]  /*7390*/  FSEL R73, R112.reuse, RZ, P5 ;  /* 0x000000ff70497208 */ /* 0x040fe40002800000 */
[C---:B------:R-:W-:Y:S02]  /*73a0*/  FSEL R72, R111.reuse, RZ, P6 ;  /* 0x000000ff6f487208 */ /* 0x040fe40003000000 */
[----:B------:R-:W-:Y:S02]  /*73b0*/  @P0 FSEL R111, R111, RZ, P2 ;  /* 0x000000ff6f6f0208 */ /* 0x000fe40001000000 */
[----:B------:R-:W-:-:S02]  /*73c0*/  @P0 FSEL R112, R112, RZ, P4 ;  /* 0x000000ff70700208 */ /* 0x000fc40002000000 */
[C---:B------:R-:W-:Y:S02]  /*73d0*/  @P0 LOP3.LUT P2, RZ, R153.reuse, 0xff00, RZ, 0xc0, !PT ;  /* 0x0000ff0099ff0812 */ /* 0x040fe4000784c0ff */
[----:B------:R-:W-:Y:S02]  /*73e0*/  @P0 LOP3.LUT P4, RZ, R153, 0xff000000, RZ, 0xc0, !PT ;  /* 0xff00000099ff0812 */ /* 0x000fe4000788c0ff */
[----:B------:R-:W-:Y:S02]  /*73f0*/  @P0 FSEL R102, R102, RZ, P1 ;  /* 0x000000ff66660208 */ /* 0x000fe40000800000 */
[----:B------:R-:W-:Y:S02]  /*7400*/  @P0 FSEL R103, R103, RZ, P3 ;  /* 0x000000ff67670208 */ /* 0x000fe40001800000 */
[----:B------:R-:W-:Y:S02]  /*7410*/  F2FP.BF16.PACK_AB R75, R75, R176 ;  /* 0x000000b04b4b723e */ /* 0x000fe400000010ff */
[----:B------:R-:W-:-:S02]  /*7420*/  F2FP.BF16.PACK_AB R74, R74, R84 ;  /* 0x000000544a4a723e */ /* 0x000fc400000010ff */
[----:B------:R-:W-:Y:S02]  /*7430*/  F2FP.BF16.PACK_AB R73, R73, R107 ;  /* 0x0000006b4949723e */ /* 0x000fe400000010ff */
[----:B------:R-:W-:Y:S02]  /*7440*/  F2FP.BF16.PACK_AB R72, R72, R105 ;  /* 0x000000694848723e */ /* 0x000fe400000010ff */
[----:B------:R-:W-:Y:S02]  /*7450*/  @P0 F2FP.BF16.PACK_AB R98, RZ, R98 ;  /* 0x00000062ff62023e */ /* 0x000fe400000010ff */
[----:B------:R-:W-:Y:S01]  /*7460*/  @P0 F2FP.BF16.PACK_AB R99, RZ, R99 ;  /* 0x00000063ff63023e */ /* 0x000fe200000010ff */
[----:B------:R1:W-:Y:S01]  /*7470*/  STG.E.128 [R78.64], R72 ;  /* 0x000000484e007986 */ /* 0x0003e2000c101d04 */
[----:B------:R-:W-:Y:S02]  /*7480*/  @P0 FSEL R85, R85, RZ, P2 ;  /* 0x000000ff55550208 */ /* 0x000fe40001000000 */
[----:B------:R-:W-:-:S02]  /*7490*/  @P0 FSEL R168, R168, RZ, P4 ;  /* 0x000000ffa8a80208 */ /* 0x000fc40002000000 */
[----:B------:R-:W-:Y:S02]  /*74a0*/  @P0 F2FP.BF16.PACK_AB R102, RZ, R102 ;  /* 0x00000066ff66023e */ /* 0x000fe400000010ff */
[----:B------:R-:W-:Y:S02]  /*74b0*/  @P0 F2FP.BF16.PACK_AB R103, RZ, R103 ;  /* 0x00000067ff67023e */ /* 0x000fe400000010ff */
[----:B------:R-:W-:Y:S02]  /*74c0*/  @P0 F2FP.BF16.PACK_AB R111, RZ, R111 ;  /* 0x0000006fff6f023e */ /* 0x000fe400000010ff */
[----:B------:R-:W-:Y:S02]  /*74d0*/  @P0 F2FP.BF16.PACK_AB R112, RZ, R112 ;  /* 0x00000070ff70023e */ /* 0x000fe400000010ff */
[----:B------:R-:W-:Y:S02]  /*74e0*/  @P0 F2FP.BF16.PACK_AB R85, RZ, R85 ;  /* 0x00000055ff55023e */ /* 0x000fe400000010ff */
[----:B------:R-:W-:-:S02]  /*74f0*/  @P0 F2FP.BF16.PACK_AB R168, RZ, R168 ;  /* 0x000000a8ffa8023e */ /* 0x000fc400000010ff */
[----:B0-----:R-:W-:Y:S02]  /*7500*/  @P0 PRMT R68, R98, 0x7610, R68 ;  /* 0x0000761062440816 */ /* 0x001fe40000000044 */
[----:B------:R-:W-:Y:S02]  /*7510*/  @P0 IADD3 R182, P1, R182, c[0x0][0x250], RZ ;  /* 0x00009400b6b60a10 */ /* 0x000fe40007f3e0ff */
[----:B------:R-:W-:Y:S02]  /*7520*/  @P0 PRMT R69, R99, 0x7610, R69 ;  /* 0x0000761063450816 */ /* 0x000fe40000000045 */
[----:B------:R-:W-:Y:S02]  /*7530*/  @P0 PRMT R70, R102, 0x7610, R70 ;  /* 0x0000761066460816 */ /* 0x000fe40000000046 */
[----:B------:R-:W-:Y:S02]  /*7540*/  @P0 PRMT R71, R103, 0x7610, R71 ;  /* 0x0000761067470816 */ /* 0x000fe40000000047 */
[----:B-1----:R-:W-:-:S02]  /*7550*/  MOV R72, c[0x0][0x160] ;  /* 0x0000580000487a02 */ /* 0x002fc40000000f00 */
[----:B------:R-:W-:Y:S02]  /*7560*/  @P0 IADD3.X R183, R185, c[0x0][0x254], RZ, P1, !PT ;  /* 0x00009500b9b70a10 */ /* 0x000fe40000ffe4ff */
[----:B------:R-:W-:Y:S02]  /*7570*/  @P0 PRMT R68, R68, 0x5410, R111 ;  /* 0x0000541044440816 */ /* 0x000fe4000000006f */
[----:B------:R-:W-:Y:S02]  /*7580*/  @P0 PRMT R69, R69, 0x5410, R112 ;  /* 0x0000541045450816 */ /* 0x000fe40000000070 */
[----:B------:R-:W-:Y:S02]  /*7590*/  @P0 PRMT R70, R70, 0x5410, R85 ;  /* 0x0000541046460816 */ /* 0x000fe40000000055 */
[----:B------:R-:W-:Y:S02]  /*75a0*/  @P0 PRMT R71, R71, 0x5410, R168 ;  /* 0x0000541047470816 */ /* 0x000fe400000000a8 */
[----:B------:R-:W-:-:S03]  /*75b0*/  LEA R163, R72, R163, 0x2 ;  /* 0x000000a348a37211 */ /* 0x000fc600078e10ff */
[----:B------:R0:W-:Y:S01]  /*75c0*/  @P0 STG.E.128 [R182.64], R68 ;  /* 0x00000044b6000986 */ /* 0x0001e2000c101d04 */
[----:B------:R-:W-:-:S13]  /*75d0*/  ISETP.GE.AND P0, PT, R163, c[0x0][0x164], PT ;  /* 0x00005900a3007a0c */ /* 0x000fda0003f06270 */
[----:B0-----:R-:W-:Y:S01]  /*75e0*/  @P0 CALL.REL.NOINC `(.L_x_148) ;  /* 0x0000001000000944 */ /* 0x001fe20003c00000 */
[----:B------:R-:W-:Y:S05]  /*75f0*/  BRA `(.L_x_149) ;  /* 0xffffa1b000007947 */ /* 0x000fea000383ffff */
.L_x_148:
[----:B------:R-:W-:Y:S05]  /*7600*/  BSYNC B1 ;  /* 0x0000000000017941 */ /* 0x000fea0003800000 */
.L_x_145:
[----:B------:R-:W-:Y:S01]  /*7610*/  MOV R50, R236 ;  /* 0x000000ec00327202 */ /* 0x000fe20000000f00 */
[----:B------:R-:W-:Y:S01]  /*7620*/  IMAD.MOV.U32 R52, RZ, RZ, R158 ;  /* 0x000000ffff347224 */ /* 0x000fe200078e009e */
[----:B------:R-:W-:Y:S01]  /*7630*/  MOV R236, R238 ;  /* 0x000000ee00ec7202 */ /* 0x000fe20000000f00 */
[----:B------:R-:W-:Y:S01]  /*7640*/  IMAD.MOV.U32 R49, RZ, RZ, R233 ;  /* 0x000000ffff317224 */ /* 0x000fe200078e00e9 */
[----:B------:R-:W-:Y:S01]  /*7650*/  MOV R62, R4 ;  /* 0x00000004003e7202 */ /* 0x000fe20000000f00 */
[----:B------:R-:W-:Y:S01]  /*7660*/  IMAD.MOV.U32 R63, RZ, RZ, R3 ;  /* 0x000000ffff3f7224 */ /* 0x000fe200078e0003 */
[----:B------:R-:W-:Y:S01]  /*7670*/  MOV R238, R240 ;  /* 0x000000f000ee7202 */ /* 0x000fe20000000f00 */
[----:B------:R0:W5:Y:S01]  /*7680*/  LDL.LU R4, [R1] ;  /* 0x0000000001047983 */ /* 0x0001620000300800 */
[----:B------:R-:W-:Y:S02]  /*7690*/  MOV R44, R6 ;  /* 0x00000006002c7202 */ /* 0x000fe40000000f00 */
[----:B------:R-:W-:Y:S01]  /*76a0*/  MOV R240, R242 ;  /* 0x000000f200f07202 */ /* 0x000fe20000000f00 */
[----:B------:R0:W5:Y:S01]  /*76b0*/  LDL.LU R6, [R1+0x8] ;  /* 0x0000080001067983 */ /* 0x0001620000300800 */
[----:B------:R-:W-:-:S02]  /*76c0*/  MOV R47, R7 ;  /* 0x00000007002f7202 */ /* 0x000fc40000000f00 */
[----:B------:R-:W-:Y:S01]  /*76d0*/  MOV R242, R244 ;  /* 0x000000f400f27202 */ /* 0x000fe20000000f00 */
[----:B------:R-:W-:Y:S01]  /*76e0*/  IMAD.MOV.U32 R244, RZ, RZ, R246 ;  /* 0x000000fffff47224 */ /* 0x000fe200078e00f6 */
[----:B------:R0:W5:Y:S01]  /*76f0*/  LDL.LU R7, [R1+0x4] ;  /* 0x0000040001077983 */ /* 0x0001620000300800 */
[----:B------:R-:W-:Y:S02]  /*7700*/  MOV R246, R248 ;  /* 0x000000f800f67202 */ /* 0x000fe40000000f00 */
[----:B------:R-:W-:Y:S01]  /*7710*/  MOV R248, R250 ;  /* 0x000000fa00f87202 */ /* 0x000fe20000000f00 */
[----:B------:R0:W5:Y:S01]  /*7720*/  LDL.LU R64, [R1+0x14] ;  /* 0x0000140001407983 */ /* 0x0001620000300800 */
[----:B------:R-:W-:Y:S02]  /*7730*/  MOV R55, R159 ;  /* 0x0000009f00377202 */ /* 0x000fe40000000f00 */
[----:B------:R-:W-:Y:S01]  /*7740*/  MOV R46, R8 ;  /* 0x00000008002e7202 */ /* 0x000fe20000000f00 */
[----:B------:R0:W5:Y:S01]  /*7750*/  LDL.LU R65, [R1+0x10] ;  /* 0x0000100001417983 */ /* 0x0001620000300800 */
[----:B------:R-:W-:Y:S01]  /*7760*/  IMAD.MOV.U32 R8, RZ, RZ, R10 ;  /* 0x000000ffff087224 */ /* 0x000fe200078e000a */
[----:B------:R-:W-:-:S02]  /*7770*/  MOV R10, R12 ;  /* 0x0000000c000a7202 */ /* 0x000fc40000000f00 */
[----:B------:R0:W5:Y:S01]  /*7780*/  LDL.LU R250, [R1+0xc] ;  /* 0x00000c0001fa7983 */ /* 0x0001620000300800 */
[----:B------:R-:W-:Y:S02]  /*7790*/  MOV R12, R14 ;  /* 0x0000000e000c7202 */ /* 0x000fe40000000f00 */
[----:B------:R-:W-:Y:S01]  /*77a0*/  MOV R58, R120 ;  /* 0x00000078003a7202 */ /* 0x000fe20000000f00 */
[----:B------:R0:W5:Y:S01]  /*77b0*/  LDL.LU R66, [R1+0x1c] ;  /* 0x00001c0001427983 */ /* 0x0001620000300800 */
[----:B------:R-:W-:Y:S01]  /*77c0*/  MOV R14, R16 ;  /* 0x00000010000e7202 */ /* 0x000fe20000000f00 */
[----:B------:R-:W-:Y:S01]  /*77d0*/  IMAD.MOV.U32 R120, RZ, RZ, R122 ;  /* 0x000000ffff787224 */ /* 0x000fe200078e007a */
[----:B------:R-:W-:Y:S01]  /*77e0*/  MOV R54, R160 ;  /* 0x000000a000367202 */ /* 0x000fe20000000f00 */
[----:B------:R0:W5:Y:S01]  /*77f0*/  LDL.LU R67, [R1+0x18] ;  /* 0x0000180001437983 */ /* 0x0001620000300800 */
[----:B------:R-:W-:Y:S01]  /*7800*/  IMAD.MOV.U32 R16, RZ, RZ, R18 ;  /* 0x000000ffff107224 */ /* 0x000fe200078e0012 */
[----:B------:R-:W-:Y:S01]  /*7810*/  MOV R109, R37 ;  /* 0x00000025006d7202 */ /* 0x000fe20000000f00 */
[----:B------:R-:W-:Y:S01]  /*7820*/  IMAD.MOV.U32 R122, RZ, RZ, R124 ;  /* 0x000000ffff7a7224 */ /* 0x000fe200078e007c */
[----:B------:R0:W5:Y:S01]  /*7830*/  LDL.LU R68, [R1+0x34] ;  /* 0x0000340001447983 */ /* 0x0001620000300800 */
[----:B------:R-:W-:-:S02]  /*7840*/  MOV R18, R20 ;  /* 0x0000001400127202 */ /* 0x000fc40000000f00 */
[----:B------:R-:W-:Y:S01]  /*7850*/  MOV R108, R38 ;  /* 0x00000026006c7202 */ /* 0x000fe20000000f00 */
[----:B------:R0:W5:Y:S01]  /*7860*/  LDL.LU R72, [R1+0x44] ;  /* 0x0000440001487983 */ /* 0x0001620000300800 */
[----:B------:R-:W-:Y:S02]  /*7870*/  MOV R111, R39 ;  /* 0x00000027006f7202 */ /* 0x000fe40000000f00 */
        /* <DEDUP_REMOVED lines=34> */
[----:B------:R-:W-:-:S03]  /*7aa0*/  MOV R230, R232 ;  /* 0x000000e800e67202 */ /* 0x000fc60000000f00 */
[----:B------:R0:W5:Y:S04]  /*7ab0*/  LDL.LU R82, [R1+0x7c] ;  /* 0x00007c0001527983 */ /* 0x0001680000300800 */
        /* <DEDUP_REMOVED lines=17> */
[----:B------:R0:W5:Y:S01]  /*7bd0*/  LDL.LU R101, [R1+0xc8] ;  /* 0x0000c80001657983 */ /* 0x0001620000300800 */
[----:B------:R-:W-:-:S03]  /*7be0*/  MOV R28, R30 ;  /* 0x0000001e001c7202 */ /* 0x000fc60000000f00 */
[----:B------:R0:W5:Y:S01]  /*7bf0*/  LDL.LU R94, [R1+0x54] ;  /* 0x00005400015e7983 */ /* 0x0001620000300800 */
[----:B------:R-:W-:-:S03]  /*7c00*/  IMAD.MOV.U32 R30, RZ, RZ, R32 ;  /* 0x000000ffff1e7224 */ /* 0x000fc600078e0020 */
[----:B------:R0:W5:Y:S01]  /*7c10*/  LDL.LU R98, [R1+0xb4] ;  /* 0x0000b40001627983 */ /* 0x0001620000300800 */
[----:B------:R-:W-:-:S03]  /*7c20*/  MOV R32, R34 ;  /* 0x0000002200207202 */ /* 0x000fc60000000f00 */
        /* <DEDUP_REMOVED lines=17> */
[----:B------:R-:W-:-:S02]  /*7d40*/  MOV R134, R136 ;  /* 0x0000008800867202 */ /* 0x000fc40000000f00 */
[----:B------:R-:W-:Y:S02]  /*7d50*/  MOV R136, R138 ;  /* 0x0000008a00887202 */ /* 0x000fe40000000f00 */
[----:B------:R-:W-:Y:S01]  /*7d60*/  MOV R138, R140 ;  /* 0x0000008c008a7202 */ /* 0x000fe20000000f00 */
[----:B------:R-:W-:Y:S01]  /*7d70*/  IMAD.MOV.U32 R140, RZ, RZ, R142 ;  /* 0x000000ffff8c7224 */ /* 0x000fe200078e008e */
[----:B------:R-:W-:Y:S02]  /*7d80*/  MOV R5, R252 ;  /* 0x000000fc00057202 */ /* 0x000fe40000000f00 */
[----:B------:R-:W-:Y:S02]  /*7d90*/  MOV R142, R154 ;  /* 0x0000009a008e7202 */ /* 0x000fe40000000f00 */
[----:B------:R-:W-:Y:S02]  /*7da0*/  MOV R157, R155 ;  /* 0x0000009b009d7202 */ /* 0x000fe40000000f00 */
.L_x_144:
[----:B0-----:R-:W-:Y:S05]  /*7db0*/  BSYNC B0 ;  /* 0x0000000000007941 */ /* 0x001fea0003800000 */
.L_x_142:
        /* <DEDUP_REMOVED lines=13> */
[----:B-----5:R-:W-:Y:S04]  /*7e90*/  STS.128 [R0+0xc10], R156 ;  /* 0x000c109c00007388 */ /* 0x020fe80000000c00 */
        /* <DEDUP_REMOVED lines=70> */
[----:B------:R0:W-:Y:S04]  /*8300*/  STS.128 [R0+0x400], R8 ;  /* 0x0004000800007388 */ /* 0x0001e80000000c00 */
[----:B------:R1:W-:Y:S04]  /*8310*/  STS.128 [R0+0x410], R12 ;  /* 0x0004100c00007388 */ /* 0x0003e80000000c00 */
        /* <DEDUP_REMOVED lines=8> */
[----:B------:R-:W-:Y:S01]  /*83a0*/  STS.128 [R0+0x1000], R32 ;  /* 0x0010002000007388 */ /* 0x000fe20000000c00 */
[----:B-1----:R-:W-:Y:S02]  /*83b0*/  FADD.FTZ R12, R56, R125 ;  /* 0x0000007d380c7221 */ /* 0x002fe40000010000 */
[----:B------:R-:W-:Y:S01]  /*83c0*/  FADD.FTZ R13, R57, R124 ;  /* 0x0000007c390d7221 */ /* 0x000fe20000010000 */
[----:B------:R-:W-:Y:S01]  /*83d0*/  STS.128 [R0+0x1010], R108 ;  /* 0x0010106c00007388 */ /* 0x000fe20000000c00 */
[----:B------:R-:W-:-:S02]  /*83e0*/  FADD.FTZ R14, R58, R127 ;  /* 0x0000007f3a0e7221 */ /* 0x000fc40000010000 */
[----:B------:R-:W-:Y:S01]  /*83f0*/  FADD.FTZ R15, R59, R126 ;  /* 0x0000007e3b0f7221 */ /* 0x000fe20000010000 */
[----:B------:R-:W-:Y:S01]  /*8400*/  BAR.SYNC.DEFER_BLOCKING 0x0 ;  /* 0x0000000000007b1d */ /* 0x000fe20000010000 */
        /* <DEDUP_REMOVED lines=24> */
[----:B---3--:R-:W-:-:S03]  /*8590*/  FADD.FTZ R19, RZ, R19 ;  /* 0x00000013ff137221 */ /* 0x008fc60000010000 */
[----:B------:R-:W-:Y:S01]  /*85a0*/  LDS R30, [R144.X4+0x2600] ;  /* 0x00260000901e7984 */ /* 0x000fe20000004800 */
[----:B----4-:R-:W-:-:S03]  /*85b0*/  FADD.FTZ R22, R16, R21 ;  /* 0x0000001510167221 */ /* 0x010fc60000010000 */
[----:B------:R-:W0:Y:S01]  /*85c0*/  LDS R33, [R144.X4+0x2800] ;  /* 0x0028000090217984 */ /* 0x000e220000004800 */
[----:B------:R-:W-:-:S03]  /*85d0*/  FADD.FTZ R23, R17, R20 ;  /* 0x0000001411177221 */ /* 0x000fc60000010000 */
[----:B------:R-:W1:Y:S01]  /*85e0*/  LDS R16, [R144.X4+0x800] ;  /* 0x0008000090107984 */ /* 0x000e620000004800 */
[----:B------:R-:W-:-:S03]  /*85f0*/  FADD.FTZ R25, R18, R25 ;  /* 0x0000001912197221 */ /* 0x000fc60000010000 */
[----:B------:R-:W2:Y:S01]  /*8600*/  LDS R17, [R144.X4+0xa00] ;  /* 0x000a000090117984 */ /* 0x000ea20000004800 */
[----:B------:R-:W-:-:S03]  /*8610*/  FADD.FTZ R24, R19, R24 ;  /* 0x0000001813187221 */ /* 0x000fc60000010000 */
        /* <DEDUP_REMOVED lines=8> */
[----:B0-----:R-:W-:-:S03]  /*86a0*/  FADD.FTZ R22, R22, R33 ;  /* 0x0000002116167221 */ /* 0x001fc60000010000 */
[----:B------:R-:W0:Y:S01]  /*86b0*/  LDS R40, [R144.X4+0x3200] ;  /* 0x0032000090287984 */ /* 0x000e220000004800 */
[----:B-1----:R-:W-:-:S03]  /*86c0*/  FADD.FTZ R16, RZ, R16 ;  /* 0x00000010ff107221 */ /* 0x002fc60000010000 */
[----:B------:R-:W1:Y:S01]  /*86d0*/  LDS R43, [R144.X4+0x3400] ;  /* 0x00340000902b7984 */ /* 0x000e620000004800 */
[----:B--2---:R-:W-:Y:S02]  /*86e0*/  FADD.FTZ R17, RZ, R17 ;  /* 0x00000011ff117221 */ /* 0x004fe40000010000 */
[----:B------:R-:W-:Y:S01]  /*86f0*/  FADD.FTZ R16, R16, R27 ;  /* 0x0000001b10107221 */ /* 0x000fe20000010000 */
[----:B------:R-:W2:Y:S01]  /*8700*/  LDS R42, [R144.X4+0x3600] ;  /* 0x00360000902a7984 */ /* 0x000ea20000004800 */
[----:B------:R-:W-:Y:S02]  /*8710*/  FADD.FTZ R17, R17, R26 ;  /* 0x0000001a11117221 */ /* 0x000fe40000010000 */
[----:B---3--:R-:W-:Y:S01]  /*8720*/  FADD.FTZ R18, RZ, R18 ;  /* 0x00000012ff127221 */ /* 0x008fe20000010000 */
[----:B------:R-:W3:Y:S01]  /*8730*/  LDS R45, [R144.X4+0x3800] ;  /* 0x00380000902d7984 */ /* 0x000ee20000004800 */
[----:B----4-:R-:W-:Y:S02]  /*8740*/  FADD.FTZ R19, RZ, R19 ;  /* 0x00000013ff137221 */ /* 0x010fe40000010000 */
[----:B------:R-:W-:Y:S01]  /*8750*/  FADD.FTZ R18, R18, R29 ;  /* 0x0000001d12127221 */ /* 0x000fe20000010000 */
[----:B------:R-:W4:Y:S01]  /*8760*/  LDS R44, [R144.X4+0x3a00] ;  /* 0x003a0000902c7984 */ /* 0x000f220000004800 */
[----:B------:R-:W-:-:S02]  /*8770*/  FADD.FTZ R20, RZ, R20 ;  /* 0x00000014ff147221 */ /* 0x000fc40000010000 */
        /* <DEDUP_REMOVED lines=8> */
[----:B------:R-:W-:-:S03]  /*8800*/  FADD.FTZ R25, R25, R34 ;  /* 0x0000002219197221 */ /* 0x000fc60000010000 */
[----:B------:R-:W4:Y:S01]  /*8810*/  LDS R57, [R144.X4+0x4200] ;  /* 0x0042000090397984 */ /* 0x000f220000004800 */
[----:B------:R-:W-:-:S03]  /*8820*/  FADD.FTZ R24, R24, R35 ;  /* 0x0000002318187221 */ /* 0x000fc60000010000 */
[----:B------:R-:W4:Y:S01]  /*8830*/  LDS R59, [R144.X4+0x4400] ;  /* 0x00440000903b7984 */ /* 0x000f220000004800 */
        /* <DEDUP_REMOVED lines=11> */
[----:B------:R-:W-:Y:S01]  /*88f0*/  BAR.SYNC.DEFER_BLOCKING 0x0 ;  /* 0x0000000000007b1d */ /* 0x000fe20000010000 */
[----:B------:R-:W-:Y:S02]  /*8900*/  FADD.FTZ R47, R22, R47 ;  /* 0x0000002f162f7221 */ /* 0x000fe40000010000 */
[----:B------:R-:W-:-:S03]  /*8910*/  FADD.FTZ R23, R23, R46 ;  /* 0x0000002e17177221 */ /* 0x000fc60000010000 */
[----:B------:R-:W4:Y:S01]  /*8920*/  S2R R46, SR_CTAID.X ;  /* 0x00000000002e7919 */ /* 0x000f220000002500 */
[----:B------:R-:W-:Y:S02]  /*8930*/  FADD.FTZ R25, R25, R56 ;  /* 0x0000003819197221 */ /* 0x000fe40000010000 */
[----:B------:R-:W-:Y:S02]  /*8940*/  FADD.FTZ R57, R24, R57 ;  /* 0x0000003918397221 */ /* 0x000fe40000010000 */
[----:B------:R-:W-:Y:S02]  /*8950*/  FADD.FTZ R59, R16, R59 ;  /* 0x0000003b103b7221 */ /* 0x000fe40000010000 */
[----:B------:R-:W-:Y:S01]  /*8960*/  FADD.FTZ R27, R17, R58 ;  /* 0x0000003a111b7221 */ /* 0x000fe20000010000 */
[----:B------:R-:W-:Y:S01]  /*8970*/  STS.128 [R0], R48 ;  /* 0x0000003000007388 */ /* 0x000fe20000000c00 */
[----:B0-----:R-:W-:-:S03]  /*8980*/  FADD.FTZ R61, R18, R61 ;  /* 0x0000003d123d7221 */ /* 0x001fc60000010000 */
[----:B------:R-:W-:Y:S01]  /*8990*/  STS.128 [R0+0x10], R236 ;  /* 0x000010ec00007388 */ /* 0x000fe20000000c00 */
[----:B-1----:R-:W-:-:S03]  /*89a0*/  FADD.FTZ R29, R19, R60 ;  /* 0x0000003c131d7221 */ /* 0x002fc60000010000 */
[----:B------:R-:W-:Y:S01]  /*89b0*/  STS.128 [R0+0x400], R240 ;  /* 0x000400f000007388 */ /* 0x000fe20000000c00 */
[----:B--2---:R-:W-:-:S03]  /*89c0*/  FADD.FTZ R63, R20, R63 ;  /* 0x0000003f143f7221 */ /* 0x004fc60000010000 */
[----:B------:R-:W-:Y:S01]  /*89d0*/  STS.128 [R0+0x410], R4 ;  /* 0x0004100400007388 */ /* 0x000fe20000000c00 */
[----:B---3--:R-:W-:-:S03]  /*89e0*/  FADD.FTZ R21, R21, R62 ;  /* 0x0000003e15157221 */ /* 0x008fc60000010000 */
[----:B------:R-:W-:Y:S04]  /*89f0*/  STS.128 [R0+0x800], R64 ;  /* 0x0008004000007388 */ /* 0x000fe80000000c00 */
[----:B------:R-:W-:Y:S04]  /*8a00*/  STS.128 [R0+0x810], R72 ;  /* 0x0008104800007388 */ /* 0x000fe80000000c00 */
        /* <DEDUP_REMOVED lines=9> */
[----:B------:R-:W4:Y:S04]  /*8aa0*/  LDS R48, [R144.X4] ;  /* 0x0000000090307984 */ /* 0x000f280000004800 */
        /* <DEDUP_REMOVED lines=8> */
[----:B-1----:R-:W-:Y:S02]  /*8b30*/  FADD.FTZ R5, RZ, R5 ;  /* 0x00000005ff057221 */ /* 0x002fe40000010000 */
[----:B--2---:R-:W-:Y:S01]  /*8b40*/  FADD.FTZ R6, RZ, R6 ;  /* 0x00000006ff067221 */ /* 0x004fe20000010000 */
[----:B------:R-:W-:Y:S01]  /*8b50*/  LDS R17, [R144.X4+0x2000] ;  /* 0x0020000090117984 */ /* 0x000fe20000004800 */
[----:B---3--:R-:W-:-:S03]  /*8b60*/  FADD.FTZ R7, RZ, R7 ;  /* 0x00000007ff077221 */ /* 0x008fc60000010000 */
[----:B------:R-:W-:Y:S01]  /*8b70*/  LDS R16, [R144.X4+0x2200] ;  /* 0x0022000090107984 */ /* 0x000fe20000004800 */
[----:B----4-:R-:W-:-:S03]  /*8b80*/  FADD.FTZ R48, RZ, R48 ;  /* 0x00000030ff307221 */ /* 0x010fc60000010000 */
[----:B------:R-:W-:Y:S01]  /*8b90*/  LDS R19, [R144.X4+0x2400] ;  /* 0x0024000090137984 */ /* 0x000fe20000004800 */
[----:B------:R-:W-:-:S03]  /*8ba0*/  FADD.FTZ R26, RZ, R26 ;  /* 0x0000001aff1a7221 */ /* 0x000fc60000010000 */
[----:B------:R-:W-:Y:S01]  /*8bb0*/  LDS R18, [R144.X4+0x2600] ;  /* 0x0026000090127984 */ /* 0x000fe20000004800 */
[----:B------:R-:W-:-:S03]  /*8bc0*/  FADD.FTZ R48, R48, R49 ;  /* 0x0000003130307221 */ /* 0x000fc60000010000 */
[----:B------:R-:W1:Y:S01]  /*8bd0*/  LDS R31, [R144.X4+0x2800] ;  /* 0x00280000901f7984 */ /* 0x000e620000004800 */
        /* <DEDUP_REMOVED lines=8> */
[----:B0-----:R-:W-:-:S03]  /*8c60*/  FADD.FTZ R26, R26, R67 ;  /* 0x000000431a1a7221 */ /* 0x001fc60000010000 */
[----:B------:R-:W0:Y:S04]  /*8c70*/  LDS R7, [R144.X4+0x1200] ;  /* 0x0012000090077984 */ /* 0x000e280000004800 */
[----:B------:R-:W-:Y:S04]  /*8c80*/  LDS R33, [R144.X4+0x2c00] ;  /* 0x002c000090217984 */ /* 0x000fe80000004800 */
[----:B------:R-:W0:Y:S04]  /*8c90*/  LDS R22, [R144.X4+0x2e00] ;  /* 0x002e000090167984 */ /* 0x000e280000004800 */
[----:B------:R-:W0:Y:S04]  /*8ca0*/  LDS R35, [R144.X4+0x3000] ;  /* 0x0030000090237984 */ /* 0x000e280000004800 */
[----:B------:R-:W0:Y:S04]  /*8cb0*/  LDS R41, [R144.X4+0x3200] ;  /* 0x0032000090297984 */ /* 0x000e280000004800 */
[----:B------:R-:W0:Y:S01]  /*8cc0*/  LDS R43, [R144.X4+0x3400] ;  /* 0x00340000902b7984 */ /* 0x000e220000004800 */
[----:B-1----:R-:W-:-:S03]  /*8cd0*/  FADD.FTZ R31, R48, R31 ;  /* 0x0000001f301f7221 */ /* 0x002fc60000010000 */
[----:B------:R-:W1:Y:S01]  /*8ce0*/  LDS R24, [R144.X4+0x3600] ;  /* 0x0036000090187984 */ /* 0x000e620000004800 */
[----:B--2---:R-:W-:-:S03]  /*8cf0*/  FADD.FTZ R20, R51, R20 ;  /* 0x0000001433147221 */ /* 0x004fc60000010000 */
[----:B------:R-:W2:Y:S01]  /*8d00*/  LDS R45, [R144.X4+0x3800] ;  /* 0x00380000902d7984 */ /* 0x000ea20000004800 */
[----:B---3--:R-:W-:-:S03]  /*8d10*/  FADD.FTZ R4, RZ, R4 ;  /* 0x00000004ff047221 */ /* 0x008fc60000010000 */
[----:B------:R-:W3:Y:S01]  /*8d20*/  LDS R28, [R144.X4+0x3a00] ;  /* 0x003a0000901c7984 */ /* 0x000ee20000004800 */
[----:B------:R-:W-:Y:S02]  /*8d30*/  FADD.FTZ R4, R4, R17 ;  /* 0x0000001104047221 */ /* 0x000fe40000010000 */
[----:B----4-:R-:W-:Y:S01]  /*8d40*/  FADD.FTZ R5, RZ, R5 ;  /* 0x00000005ff057221 */ /* 0x010fe20000010000 */
[----:B------:R-:W4:Y:S01]  /*8d50*/  LDS R30, [R144.X4+0x3c00] ;  /* 0x003c0000901e7984 */ /* 0x000f220000004800 */
[----:B------:R-:W-:Y:S02]  /*8d60*/  FADD.FTZ R6, RZ, R6 ;  /* 0x00000006ff067221 */ /* 0x000fe40000010000 */
[----:B------:R-:W-:Y:S01]  /*8d70*/  FADD.FTZ R5, R5, R16 ;  /* 0x0000001005057221 */ /* 0x000fe20000010000 */
[----:B------:R-:W4:Y:S01]  /*8d80*/  LDS R49, [R144.X4+0x3e00] ;  /* 0x003e000090317984 */ /* 0x000f220000004800 */
[----:B0-----:R-:W-:Y:S02]  /*8d90*/  FADD.FTZ R7, RZ, R7 ;  /* 0x00000007ff077221 */ /* 0x001fe40000010000 */
[----:B------:R-:W-:Y:S01]  /*8da0*/  FADD.FTZ R6, R6, R19 ;  /* 0x0000001306067221 */ /* 0x000fe20000010000 */
[----:B------:R-:W0:Y:S01]  /*8db0*/  LDS R32, [R144.X4+0x4000] ;  /* 0x0040000090207984 */ /* 0x000e220000004800 */
[----:B------:R-:W-:-:S02]  /*8dc0*/  FADD.FTZ R7, R7, R18 ;  /* 0x0000001207077221 */ /* 0x000fc40000010000 */
[----:B------:R-:W-:Y:S01]  /*8dd0*/  IMAD R19, R46, c[0x0][0x168], RZ ;  /* 0x00005a002e137a24 */ /* 0x000fe200078e02ff */
[----:B------:R-:W0:Y:S01]  /*8de0*/  LDS R67, [R144.X4+0x4200] ;  /* 0x0042000090437984 */ /* 0x000e220000004800 */
[----:B------:R-:W-:Y:S02]  /*8df0*/  FADD.FTZ R22, R65, R22 ;  /* 0x0000001641167221 */ /* 0x000fe40000010000 */
[----:B------:R-:W-:Y:S01]  /*8e00*/  FADD.FTZ R33, R50, R33 ;  /* 0x0000002132217221 */ /* 0x000fe20000010000 */
[----:B------:R-:W0:Y:S01]  /*8e10*/  LDS R34, [R144.X4+0x4400] ;  /* 0x0044000090227984 */ /* 0x000e220000004800 */
[----:B------:R-:W-:Y:S01]  /*8e20*/  IADD3 R19, P0, R19, R144, RZ ;  /* 0x0000009013137210 */ /* 0x000fe20007f1e0ff */
[----:B------:R-:W-:Y:S02]  /*8e30*/  FADD.FTZ R35, R64, R35 ;  /* 0x0000002340237221 */ /* 0x000fe40000010000 */
[----:B------:R-:W0:Y:S01]  /*8e40*/  LDS R73, [R144.X4+0x4600] ;  /* 0x0046000090497984 */ /* 0x000e220000004800 */
[----:B------:R-:W-:-:S03]  /*8e50*/  FADD.FTZ R26, R26, R41 ;  /* 0x000000291a1a7221 */ /* 0x000fc60000010000 */
[----:B------:R-:W0:Y:S01]  /*8e60*/  LDS R75, [R144.X4+0x4800] ;  /* 0x00480000904b7984 */ /* 0x000e220000004800 */
[----:B------:R-:W-:-:S03]  /*8e70*/  FADD.FTZ R4, R4, R43 ;  /* 0x0000002b04047221 */ /* 0x000fc60000010000 */
[----:B------:R-:W-:Y:S01]  /*8e80*/  LDS R40, [R144.X4+0x4a00] ;  /* 0x004a000090287984 */ /* 0x000fe20000004800 */
[----:B-1----:R-:W-:Y:S01]  /*8e90*/  FADD.FTZ R5, R5, R24 ;  /* 0x0000001805057221 */ /* 0x002fe20000010000 */
[----:B------:R-:W-:Y:S02]  /*8ea0*/  IADD3.X R24, RZ, RZ, RZ, P0, !PT ;  /* 0x000000ffff187210 */ /* 0x000fe400007fe4ff */
[----:B------:R-:W1:Y:S01]  /*8eb0*/  LDS R81, [R144.X4+0x4c00] ;  /* 0x004c000090517984 */ /* 0x000e620000004800 */
[----:B--2---:R-:W-:Y:S01]  /*8ec0*/  FADD.FTZ R6, R6, R45 ;  /* 0x0000002d06067221 */ /* 0x004fe20000010000 */
[C---:B------:R-:W-:Y:S02]  /*8ed0*/  SHF.L.U64.HI R24, R19.reuse, 0x2, R24 ;  /* 0x0000000213187819 */ /* 0x040fe40000010218 */
[----:B------:R-:W2:Y:S01]  /*8ee0*/  LDS R42, [R144.X4+0x4e00] ;  /* 0x004e0000902a7984 */ /* 0x000ea20000004800 */
[----:B------:R-:W-:Y:S01]  /*8ef0*/  SHF.L.U32 R19, R19, 0x2, RZ ;  /* 0x0000000213137819 */ /* 0x000fe200000006ff */
[----:B---3--:R-:W-:-:S02]  /*8f00*/  FADD.FTZ R7, R7, R28 ;  /* 0x0000001c07077221 */ /* 0x008fc40000010000 */
[----:B------:R-:W-:Y:S01]  /*8f10*/  BAR.SYNC.DEFER_BLOCKING 0x0 ;  /* 0x0000000000007b1d */ /* 0x000fe20000010000 */
[----:B----4-:R-:W-:Y:S02]  /*8f20*/  FADD.FTZ R31, R31, R30 ;  /* 0x0000001e1f1f7221 */ /* 0x010fe40000010000 */
[----:B------:R-:W-:Y:S02]  /*8f30*/  FADD.FTZ R49, R20, R49 ;  /* 0x0000003114317221 */ /* 0x000fe40000010000 */
[----:B0-----:R-:W-:Y:S02]  /*8f40*/  FADD.FTZ R33, R33, R32 ;  /* 0x0000002021217221 */ /* 0x001fe40000010000 */
[----:B------:R-:W-:Y:S02]  /*8f50*/  FADD.FTZ R67, R22, R67 ;  /* 0x0000004316437221 */ /* 0x000fe40000010000 */
[----:B------:R-:W-:Y:S02]  /*8f60*/  FADD.FTZ R35, R35, R34 ;  /* 0x0000002223237221 */ /* 0x000fe40000010000 */
[----:B------:R-:W-:Y:S01]  /*8f70*/  FADD.FTZ R73, R26, R73 ;  /* 0x000000491a497221 */ /* 0x000fe20000010000 */
[----:B------:R-:W-:Y:S01]  /*8f80*/  STS.128 [R0], R52 ;  /* 0x0000003400007388 */ /* 0x000fe20000000c00 */
[----:B------:R-:W-:Y:S01]  /*8f90*/  FADD.FTZ R75, R4, R75 ;  /* 0x0000004b044b7221 */ /* 0x000fe20000010000 */
[----:B------:R-:W-:-:S02]  /*8fa0*/  IADD3 R4, P0, R19, c[0x0][0x228], RZ ;  /* 0x00008a0013047a10 */ /* 0x000fc40007f1e0ff */
[----:B------:R-:W-:Y:S04]  /*8fb0*/  STS.128 [R0+0x10], R160 ;  /* 0x000010a000007388 */ /* 0x000fe80000000c00 */
[----:B------:R-:W-:Y:S01]  /*8fc0*/  STS.128 [R0+0x400], R228 ;  /* 0x000400e400007388 */ /* 0x000fe20000000c00 */
[----:B-1----:R-:W-:-:S03]  /*8fd0*/  FADD.FTZ R81, R6, R81 ;  /* 0x0000005106517221 */ /* 0x002fc60000010000 */
[----:B------:R-:W-:Y:S04]  /*8fe0*/  STS.128 [R0+0x410], R244 ;  /* 0x000410f400007388 */ /* 0x000fe80000000c00 */
[----:B------:R-:W-:Y:S04]  /*8ff0*/  STS.128 [R0+0x800], R248 ;  /* 0x000800f800007388 */ /* 0x000fe80000000c00 */
[----:B------:R-:W-:Y:S04]  /*9000*/  STS.128 [R0+0x810], R68 ;  /* 0x0008104400007388 */ /* 0x000fe80000000c00 */
[----:B------:R-:W-:Y:S04]  /*9010*/  STS.128 [R0+0xc00], R76 ;  /* 0x000c004c00007388 */ /* 0x000fe80000000c00 */
[----:B------:R-:W-:Y:S04]  /*9020*/  STS.128 [R0+0xc10], R84 ;  /* 0x000c105400007388 */ /* 0x000fe80000000c00 */
[----:B------:R-:W-:Y:S04]  /*9030*/  STS.128 [R0+0x1000], R96 ;  /* 0x0010006000007388 */ /* 0x000fe80000000c00 */
[----:B------:R0:W-:Y:S04]  /*9040*/  STS.128 [R0+0x1010], R36 ;  /* 0x0010102400007388 */ /* 0x0001e80000000c00 */
[----:B------:R-:W-:Y:S01]  /*9050*/  BAR.SYNC.DEFER_BLOCKING 0x0 ;  /* 0x0000000000007b1d */ /* 0x000fe20000010000 */
[----:B0-----:R-:W-:Y:S01]  /*9060*/  FADD.FTZ R37, R5, R40 ;  /* 0x0000002805257221 */ /* 0x001fe20000010000 */
[----:B------:R-:W-:Y:S01]  /*9070*/  IADD3.X R5, R24, c[0x0][0x22c], RZ, P0, !PT ;  /* 0x00008b0018057a10 */ /* 0x000fe200007fe4ff */
[----:B--2---:R-:W-:Y:S01]  /*9080*/  FADD.FTZ R39, R7, R42 ;  /* 0x0000002a07277221 */ /* 0x004fe20000010000 */
[----:B------:R-:W-:-:S04]  /*9090*/  IADD3 R6, P0, R19, c[0x0][0x220], RZ ;  /* 0x0000880013067a10 */ /* 0x000fc80007f1e0ff */
[----:B------:R-:W-:Y:S01]  /*90a0*/  IADD3.X R7, R24, c[0x0][0x224], RZ, P0, !PT ;  /* 0x0000890018077a10 */ /* 0x000fe200007fe4ff */
        /* <DEDUP_REMOVED lines=11> */
[----:B------:R-:W-:Y:S01]  /*9160*/  LDS R26, [R144.X4+0x3e00] ;  /* 0x003e0000901a7984 */ /* 0x000fe20000004800 */
[----:B-1----:R-:W-:-:S03]  /*9170*/  FADD.FTZ R17, R44, R17 ;  /* 0x000000112c117221 */ /* 0x002fc60000010000 */
[----:B------:R-:W0:Y:S01]  /*9180*/  LDS R69, [R144.X4+0x4000] ;  /* 0x0040000090457984 */ /* 0x000e220000004800 */
[----:B--2---:R-:W-:Y:S01]  /*9190*/  FADD.FTZ R17, R17, R16 ;  /* 0x0000001011117221 */ /* 0x004fe20000010000 */
[----:B------:R-:W-:Y:S02]  /*91a0*/  IADD3 R16, P1, R19, c[0x0][0x238], RZ ;  /* 0x00008e0013107a10 */ /* 0x000fe40007f3e0ff */
[----:B------:R-:W1:Y:S01]  /*91b0*/  LDS R22, [R144.X4+0x600] ;  /* 0x0006000090167984 */ /* 0x000e620000004800 */
[----:B---3--:R-:W-:Y:S01]  /*91c0*/  FADD.FTZ R65, R17, R18 ;  /* 0x0000001211417221 */ /* 0x008fe20000010000 */
[----:B------:R-:W-:Y:S02]  /*91d0*/  IADD3 R18, P0, R19, c[0x0][0x230], RZ ;  /* 0x00008c0013127a10 */ /* 0x000fe40007f1e0ff */
[----:B------:R-:W2:Y:S01]  /*91e0*/  LDS R45, [R144.X4+0x1a00] ;  /* 0x001a0000902d7984 */ /* 0x000ea20000004800 */
[C---:B------:R-:W-:Y:S01]  /*91f0*/  IADD3.X R17, R24.reuse, c[0x0][0x23c], RZ, P1, !PT ;  /* 0x00008f0018117a10 */ /* 0x040fe20000ffe4ff */
[----:B----4-:R-:W-:Y:S01]  /*9200*/  FADD.FTZ R0, RZ, R0 ;  /* 0x00000000ff007221 */ /* 0x010fe20000010000 */
[----:B------:R-:W-:Y:S01]  /*9210*/  IADD3.X R19, R24, c[0x0][0x234], RZ, P0, !PT ;  /* 0x00008d0018137a10 */ /* 0x000fe200007fe4ff */
[----:B------:R-:W-:Y:S02]  /*9220*/  STG.E [R4.64], R47 ;  /* 0x0000002f04007986 */ /* 0x000fe4000c101904 */
[----:B------:R-:W-:-:S02]  /*9230*/  FADD.FTZ R0, R0, R41 ;  /* 0x0000002900007221 */ /* 0x000fc40000010000 */
[----:B------:R-:W3:Y:S01]  /*9240*/  LDS R24, [R144.X4+0x800] ;  /* 0x0008000090187984 */ /* 0x000ee20000004800 */
[----:B------:R-:W-:-:S03]  /*9250*/  FADD.FTZ R20, RZ, R20 ;  /* 0x00000014ff147221 */ /* 0x000fc60000010000 */
[----:B------:R-:W4:Y:S01]  /*9260*/  LDS R41, [R144.X4+0x1c00] ;  /* 0x001c000090297984 */ /* 0x000f220000004800 */
[----:B------:R-:W-:-:S03]  /*9270*/  FADD.FTZ R51, R0, R51 ;  /* 0x0000003300337221 */ /* 0x000fc60000010000 */
[----:B------:R-:W4:Y:S01]  /*9280*/  LDS R47, [R144.X4+0x3000] ;  /* 0x00300000902f7984 */ /* 0x000f220000004800 */
[----:B------:R-:W-:-:S03]  /*9290*/  FADD.FTZ R20, R20, R43 ;  /* 0x0000002b14147221 */ /* 0x000fc60000010000 */
[----:B------:R-:W4:Y:S01]  /*92a0*/  LDS R55, [R144.X4+0x2e00] ;  /* 0x002e000090377984 */ /* 0x000f220000004800 */
[----:B------:R-:W-:-:S03]  /*92b0*/  FADD.FTZ R20, R20, R53 ;  /* 0x0000003514147221 */ /* 0x000fc60000010000 */
[----:B------:R-:W4:Y:S04]  /*92c0*/  LDS R0, [R144.X4+0xa00] ;  /* 0x000a000090007984 */ /* 0x000f280000004800 */
[----:B------:R-:W-:Y:S01]  /*92d0*/  STG.E [R6.64], R2 ;  /* 0x0000000206007986 */ /* 0x000fe2000c101904 */
[----:B0-----:R-:W-:-:S03]  /*92e0*/  FADD.FTZ R69, R20, R69 ;  /* 0x0000004514457221 */ /* 0x001fc60000010000 */
[----:B------:R0:W-:Y:S04]  /*92f0*/  STG.E [R16.64], R65 ;  /* 0x0000004110007986 */ /* 0x0001e8000c101904 */
[----:B------:R-:W-:Y:S01]  /*9300*/  STG.E [R18.64], R31 ;  /* 0x0000001f12007986 */ /* 0x000fe2000c101904 */
[----:B-1----:R-:W-:-:S03]  /*9310*/  FADD.FTZ R22, RZ, R22 ;  /* 0x00000016ff167221 */ /* 0x002fc60000010000 */
[----:B------:R-:W1:Y:S01]  /*9320*/  LDS R71, [R144.X4+0x4200] ;  /* 0x0042000090477984 */ /* 0x000e620000004800 */
[----:B--2---:R-:W-:-:S03]  /*9330*/  FADD.FTZ R22, R22, R45 ;  /* 0x0000002d16167221 */ /* 0x004fc60000010000 */
[----:B------:R-:W2:Y:S01]  /*9340*/  LDS R31, [R144.X4+0x1e00] ;  /* 0x001e0000901f7984 */ /* 0x000ea20000004800 */
[----:B0-----:R-:W-:-:S03]  /*9350*/  FADD.FTZ R65, R51, R26 ;  /* 0x0000001a33417221 */ /* 0x001fc60000010000 */
[----:B------:R-:W0:Y:S01]  /*9360*/  LDS R2, [R144.X4+0xc00] ;  /* 0x000c000090027984 */ /* 0x000e220000004800 */
[----:B---3--:R-:W-:-:S03]  /*9370*/  FADD.FTZ R24, RZ, R24 ;  /* 0x00000018ff187221 */ /* 0x008fc60000010000 */
[----:B------:R-:W-:Y:S01]  /*9380*/  STG.E [R4.64+0x200], R23 ;  /* 0x0002001704007986 */ /* 0x000fe2000c101904 */
[----:B----4-:R-:W-:-:S03]  /*9390*/  FADD.FTZ R24, R24, R41 ;  /* 0x0000002918187221 */ /* 0x010fc60000010000 */
[----:B------:R-:W-:Y:S01]  /*93a0*/  STG.E [R6.64+0x200], R3 ;  /* 0x0002000306007986 */ /* 0x000fe2000c101904 */
[----:B------:R-:W-:-:S03]  /*93b0*/  FADD.FTZ R24, R24, R47 ;  /* 0x0000002f18187221 */ /* 0x000fc60000010000 */
[----:B------:R-:W3:Y:S01]  /*93c0*/  LDS R77, [R144.X4+0x4400] ;  /* 0x00440000904d7984 */ /* 0x000ee20000004800 */
[----:B------:R-:W-:-:S03]  /*93d0*/  FADD.FTZ R22, R22, R55 ;  /* 0x0000003716167221 */ /* 0x000fc60000010000 */
[----:B------:R-:W4:Y:S01]  /*93e0*/  LDS R43, [R144.X4+0x3200] ;  /* 0x00320000902b7984 */ /* 0x000f220000004800 */
[----:B------:R-:W-:-:S03]  /*93f0*/  FADD.FTZ R0, RZ, R0 ;  /* 0x00000000ff007221 */ /* 0x000fc60000010000 */
[----:B------:R-:W4:Y:S04]  /*9400*/  LDS R23, [R144.X4+0x2000] ;  /* 0x0020000090177984 */ /* 0x000f280000004800 */
[----:B------:R-:W4:Y:S04]  /*9410*/  LDS R3, [R144.X4+0xe00] ;  /* 0x000e000090037984 */ /* 0x000f280000004800 */
[----:B------:R-:W-:Y:S04]  /*9420*/  STG.E [R16.64+0x200], R65 ;  /* 0x0002004110007986 */ /* 0x000fe8000c101904 */
[----:B------:R-:W4:Y:S01]  /*9430*/  LDS R53, [R144.X4+0x4600] ;  /* 0x0046000090357984 */ /* 0x000f220000004800 */
[----:B-1----:R-:W-:-:S03]  /*9440*/  FADD.FTZ R71, R22, R71 ;  /* 0x0000004716477221 */ /* 0x002fc60000010000 */
[----:B------:R-:W1:Y:S01]  /*9450*/  LDS R51, [R144.X4+0x3400] ;  /* 0x0034000090337984 */ /* 0x000e620000004800 */
[----:B--2---:R-:W-:-:S03]  /*9460*/  FADD.FTZ R0, R0, R31 ;  /* 0x0000001f00007221 */ /* 0x004fc60000010000 */
[----:B------:R-:W2:Y:S01]  /*9470*/  LDS R26, [R144.X4+0x2200] ;  /* 0x00220000901a7984 */ /* 0x000ea20000004800 */
[----:B0-----:R-:W-:-:S03]  /*9480*/  FADD.FTZ R2, RZ, R2 ;  /* 0x00000002ff027221 */ /* 0x001fc60000010000 */
[----:B------:R-:W0:Y:S04]  /*9490*/  LDS R20, [R144.X4+0x1000] ;  /* 0x0010000090147984 */ /* 0x000e280000004800 */
        /* <DEDUP_REMOVED lines=11> */
[----:B------:R-:W-:-:S03]  /*9550*/  FADD.FTZ R53, R0, R53 ;  /* 0x0000003500357221 */ /* 0x000fc60000010000 */
[----:B------:R-:W-:Y:S01]  /*9560*/  STG.E [R16.64+0x400], R69 ;  /* 0x0004004510007986 */ /* 0x000fe2000c101904 */
[----:B-1----:R-:W-:-:S03]  /*9570*/  FADD.FTZ R2, R2, R51 ;  /* 0x0000003302027221 */ /* 0x002fc60000010000 */
[----:B------:R-:W-:Y:S01]  /*9580*/  STG.E [R18.64+0x400], R33 ;  /* 0x0004002112007986 */ /* 0x000fe2000c101904 */
[----:B--2---:R-:W-:-:S03]  /*9590*/  FADD.FTZ R3, R3, R26 ;  /* 0x0000001a03037221 */ /* 0x004fc60000010000 */
[----:B------:R-:W1:Y:S01]  /*95a0*/  LDS R30, [R144.X4+0x4a00] ;  /* 0x004a0000901e7984 */ /* 0x000e620000004800 */
[----:B0-----:R-:W-:-:S03]  /*95b0*/  FADD.FTZ R20, RZ, R20 ;  /* 0x00000014ff147221 */ /* 0x001fc60000010000 */
[----:B------:R-:W0:Y:S04]  /*95c0*/  LDS R45, [R144.X4+0x3800] ;  /* 0x00380000902d7984 */ /* 0x000e280000004800 */
[----:B------:R-:W2:Y:S04]  /*95d0*/  LDS R33, [R144.X4+0x2600] ;  /* 0x0026000090217984 */ /* 0x000ea80000004800 */
[----:B------:R-:W2:Y:S04]  /*95e0*/  LDS R49, [R144.X4+0x4c00] ;  /* 0x004c000090317984 */ /* 0x000ea80000004800 */
[----:B------:R-:W2:Y:S01]  /*95f0*/  LDS R41, [R144.X4+0x3a00] ;  /* 0x003a000090297984 */ /* 0x000ea20000004800 */
[----:B---3--:R-:W-:-:S03]  /*9600*/  FADD.FTZ R65, R2, R65 ;  /* 0x0000004102417221 */ /* 0x008fc60000010000 */
[----:B------:R-:W3:Y:S01]  /*9610*/  LDS R47, [R144.X4+0x4e00] ;  /* 0x004e0000902f7984 */ /* 0x000ee20000004800 */
[----:B----4-:R-:W-:-:S03]  /*9620*/  FADD.FTZ R3, R3, R28 ;  /* 0x0000001c03037221 */ /* 0x010fc60000010000 */
[----:B------:R-:W-:Y:S01]  /*9630*/  STG.E [R4.64+0x600], R57 ;  /* 0x0006003904007986 */ /* 0x000fe2000c101904 */
[----:B------:R-:W-:-:S03]  /*9640*/  FADD.FTZ R20, R20, R25 ;  /* 0x0000001914147221 */ /* 0x000fc60000010000 */
[----:B------:R-:W-:Y:S01]  /*9650*/  STG.E [R6.64+0x600], R9 ;  /* 0x0006000906007986 */ /* 0x000fe2000c101904 */
[----:B------:R-:W-:-:S03]  /*9660*/  FADD.FTZ R8, RZ, R8 ;  /* 0x00000008ff087221 */ /* 0x000fc60000010000 */
[----:B------:R-:W-:Y:S04]  /*9670*/  STG.E [R16.64+0x600], R71 ;  /* 0x0006004710007986 */ /* 0x000fe8000c101904 */
[----:B------:R-:W-:Y:S04]  /*9680*/  STG.E [R18.64+0x600], R67 ;  /* 0x0006004312007986 */ /* 0x000fe8000c101904 */
[----:B------:R-:W-:Y:S01]  /*9690*/  STG.E [R4.64+0x800], R59 ;  /* 0x0008003b04007986 */ /* 0x000fe2000c101904 */
[----:B-1----:R-:W-:-:S03]  /*96a0*/  FADD.FTZ R3, R3, R30 ;  /* 0x0000001e03037221 */ /* 0x002fc60000010000 */
[----:B------:R-:W-:Y:S01]  /*96b0*/  STG.E [R6.64+0x800], R10 ;  /* 0x0008000a06007986 */ /* 0x000fe2000c101904 */
[----:B0-----:R-:W-:-:S03]  /*96c0*/  FADD.FTZ R20, R20, R45 ;  /* 0x0000002d14147221 */ /* 0x001fc60000010000 */
[----:B------:R-:W-:Y:S01]  /*96d0*/  STG.E [R16.64+0x800], R77 ;  /* 0x0008004d10007986 */ /* 0x000fe2000c101904 */
[----:B--2---:R-:W-:-:S03]  /*96e0*/  FADD.FTZ R8, R8, R33 ;  /* 0x0000002108087221 */ /* 0x004fc60000010000 */
[----:B------:R-:W-:Y:S01]  /*96f0*/  STG.E [R18.64+0x800], R35 ;  /* 0x0008002312007986 */ /* 0x000fe2000c101904 */
[----:B------:R-:W-:-:S03]  /*9700*/  FADD.FTZ R49, R20, R49 ;  /* 0x0000003114317221 */ /* 0x000fc60000010000 */
[----:B------:R-:W-:Y:S01]  /*9710*/  STG.E [R4.64+0xa00], R27 ;  /* 0x000a001b04007986 */ /* 0x000fe2000c101904 */
[----:B------:R-:W-:-:S03]  /*9720*/  FADD.FTZ R8, R8, R41 ;  /* 0x0000002908087221 */ /* 0x000fc60000010000 */
[----:B------:R-:W-:Y:S01]  /*9730*/  STG.E [R6.64+0xa00], R11 ;  /* 0x000a000b06007986 */ /* 0x000fe2000c101904 */
[----:B---3--:R-:W-:-:S03]  /*9740*/  FADD.FTZ R47, R8, R47 ;  /* 0x0000002f082f7221 */ /* 0x008fc60000010000 */
        /* <DEDUP_REMOVED lines=19> */
.L_x_146:
[----:B0-----:R-:W-:Y:S01]  /*9880*/  HFMA2.MMA R74, -RZ, RZ, 0, 5.9604644775390625e-08 ;  /* 0x00000001ff4a7435 */ /* 0x001fe200000001ff */
[----:B------:R-:W-:Y:S01]  /*9890*/  IMAD.MOV.U32 R73, RZ, RZ, R180 ;  /* 0x000000ffff497224 */ /* 0x000fe200078e00b4 */
[----:B------:R-:W-:-:S02]  /*98a0*/  MOV R187, 0x1f ;  /* 0x0000001f00bb7802 */ /* 0x000fc40000000f00 */
[----:B------:R-:W-:Y:S02]  /*98b0*/  MOV R186, 0xffffffff ;  /* 0xffffffff00ba7802 */ /* 0x000fe40000000f00 */
[----:B------:R-:W-:Y:S02]  /*98c0*/  MOV R72, 0x98e0 ;  /* 0x000098e000487802 */ /* 0x000fe40000000f00 */
[----:B-----5:R-:W-:Y:S05]  /*98d0*/  CALL.REL.NOINC `($__internal_5_$__cuda_sm70_shflsync_bfly_p) ;  /* 0x0000046000007944 */ /* 0x020fea0003c00000 */
[----:B-1----:R-:W-:Y:S01]  /*98e0*/  MOV R184, R74 ;  /* 0x0000004a00b87202 */ /* 0x002fe20000000f00 */
[----:B------:R-:W-:Y:S05]  /*98f0*/  BRA `(.L_x_150) ;  /* 0xffffb38000007947 */ /* 0x000fea000383ffff */
.L_x_147:
[----:B------:R-:W-:Y:S01]  /*9900*/  HFMA2.MMA R74, -RZ, RZ, 0, 5.9604644775390625e-08 ;  /* 0x00000001ff4a7435 */ /* 0x000fe200000001ff */
[----:B------:R-:W-:Y:S01]  /*9910*/  IMAD.MOV.U32 R73, RZ, RZ, R75 ;  /* 0x000000ffff497224 */ /* 0x000fe200078e004b */
[----:B------:R-:W-:Y:S02]  /*9920*/  MOV R187, 0x1f ;  /* 0x0000001f00bb7802 */ /* 0x000fe40000000f00 */
[----:B------:R-:W-:Y:S02]  /*9930*/  MOV R186, 0xffffffff ;  /* 0xffffffff00ba7802 */ /* 0x000fe40000000f00 */
[----:B------:R-:W-:Y:S02]  /*9940*/  MOV R72, 0x9960 ;  /* 0x0000996000487802 */ /* 0x000fe40000000f00 */
[----:B01---5:R-:W-:Y:S05]  /*9950*/  CALL.REL.NOINC `($__internal_5_$__cuda_sm70_shflsync_bfly_p) ;  /* 0x000003e000007944 */ /* 0x023fea0003c00000 */
[----:B------:R-:W-:Y:S01]  /*9960*/  FADD.FTZ R180, R180, R184 ;  /* 0x000000b8b4b47221 */ /* 0x000fe20000010000 */
[----:B------:R-:W-:Y:S01]  /*9970*/  MOV R186, 0xffffffff ;  /* 0xffffffff00ba7802 */ /* 0x000fe20000000f00 */
[----:B-1----:R-:W-:Y:S01]  /*9980*/  FADD.FTZ R75, R75, R74 ;  /* 0x0000004a4b4b7221 */ /* 0x002fe20000010000 */
[----:B------:R-:W-:Y:S01]  /*9990*/  HFMA2.MMA R74, -RZ, RZ, 0, 1.1920928955078125e-07 ;  /* 0x00000002ff4a7435 */ /* 0x000fe200000001ff */
[----:B------:R-:W-:Y:S01]  /*99a0*/  IMAD.MOV.U32 R187, RZ, RZ, 0x1f ;  /* 0x0000001fffbb7424 */ /* 0x000fe200078e00ff */
[----:B------:R-:W-:-:S02]  /*99b0*/  MOV R73, R180 ;  /* 0x000000b400497202 */ /* 0x000fc40000000f00 */
[----:B------:R-:W-:Y:S02]  /*99c0*/  MOV R72, 0x99e0 ;  /* 0x000099e000487802 */ /* 0x000fe40000000f00 */
[----:B------:R-:W-:Y:S05]  /*99d0*/  CALL.REL.NOINC `($__internal_5_$__cuda_sm70_shflsync_bfly_p) ;  /* 0x0000036000007944 */ /* 0x000fea0003c00000 */
[----:B------:R-:W-:Y:S01]  /*99e0*/  HFMA2.MMA R187, -RZ, RZ, 0, 1.847743988037109375e-06 ;  /* 0x0000001fffbb7435 */ /* 0x000fe200000001ff */
[----:B-1----:R-:W-:Y:S01]  /*99f0*/  MOV R184, R74 ;  /* 0x0000004a00b87202 */ /* 0x002fe20000000f00 */
[----:B------:R-:W-:Y:S01]  /*9a00*/  IMAD.MOV.U32 R74, RZ, RZ, 0x2 ;  /* 0x00000002ff4a7424 */ /* 0x000fe200078e00ff */
[----:B------:R-:W-:Y:S02]  /*9a10*/  MOV R73, R75 ;  /* 0x0000004b00497202 */ /* 0x000fe40000000f00 */
[----:B------:R-:W-:Y:S02]  /*9a20*/  MOV R186, 0xffffffff ;  /* 0xffffffff00ba7802 */ /* 0x000fe40000000f00 */
[----:B------:R-:W-:Y:S02]  /*9a30*/  MOV R72, 0x9a50 ;  /* 0x00009a5000487802 */ /* 0x000fe40000000f00 */
[----:B------:R-:W-:Y:S05]  /*9a40*/  CALL.REL.NOINC `($__internal_5_$__cuda_sm70_shflsync_bfly_p) ;  /* 0x000002f000007944 */ /* 0x000fea0003c00000 */
[----:B------:R-:W-:Y:S01]  /*9a50*/  FADD.FTZ R180, R184, R180 ;  /* 0x000000b4b8b47221 */ /* 0x000fe20000010000 */
[----:B------:R-:W-:Y:S01]  /*9a60*/  MOV R187, 0x1f ;  /* 0x0000001f00bb7802 */ /* 0x000fe20000000f00 */
[----:B-1----:R-:W-:Y:S01]  /*9a70*/  FADD.FTZ R75, R75, R74 ;  /* 0x0000004a4b4b7221 */ /* 0x002fe20000010000 */
[----:B------:R-:W-:Y:S01]  /*9a80*/  HFMA2.MMA R74, -RZ, RZ, 0, 2.384185791015625e-07 ;  /* 0x00000004ff4a7435 */ /* 0x000fe200000001ff */
[----:B------:R-:W-:Y:S01]  /*9a90*/  IMAD.MOV.U32 R186, RZ, RZ, -0x1 ;  /* 0xffffffffffba7424 */ /* 0x000fe200078e00ff */
[----:B------:R-:W-:-:S02]  /*9aa0*/  MOV R73, R180 ;  /* 0x000000b400497202 */ /* 0x000fc40000000f00 */
[----:B------:R-:W-:Y:S02]  /*9ab0*/  MOV R72, 0x9ad0 ;  /* 0x00009ad000487802 */ /* 0x000fe40000000f00 */
[----:B------:R-:W-:Y:S05]  /*9ac0*/  CALL.REL.NOINC `($__internal_5_$__cuda_sm70_shflsync_bfly_p) ;  /* 0x0000027000007944 */ /* 0x000fea0003c00000 */
[----:B-1----:R-:W-:Y:S01]  /*9ad0*/  MOV R184, R74 ;  /* 0x0000004a00b87202 */ /* 0x002fe20000000f00 */
[----:B------:R-:W-:Y:S01]  /*9ae0*/  HFMA2.MMA R74, -RZ, RZ, 0, 2.384185791015625e-07 ;  /* 0x00000004ff4a7435 */ /* 0x000fe200000001ff */
[----:B------:R-:W-:Y:S01]  /*9af0*/  MOV R73, R75 ;  /* 0x0000004b00497202 */ /* 0x000fe20000000f00 */
[----:B------:R-:W-:Y:S01]  /*9b00*/  IMAD.MOV.U32 R187, RZ, RZ, 0x1f ;  /* 0x0000001fffbb7424 */ /* 0x000fe200078e00ff */
[----:B------:R-:W-:Y:S02]  /*9b10*/  MOV R186, 0xffffffff ;  /* 0xffffffff00ba7802 */ /* 0x000fe40000000f00 */
[----:B------:R-:W-:Y:S02]  /*9b20*/  MOV R72, 0x9b40 ;  /* 0x00009b4000487802 */ /* 0x000fe40000000f00 */
[----:B------:R-:W-:Y:S05]  /*9b30*/  CALL.REL.NOINC `($__internal_5_$__cuda_sm70_shflsync_bfly_p) ;  /* 0x0000020000007944 */ /* 0x000fea0003c00000 */
[----:B------:R-:W-:Y:S01]  /*9b40*/  FADD.FTZ R180, R184, R180 ;  /* 0x000000b4b8b47221 */ /* 0x000fe20000010000 */
[----:B------:R-:W-:Y:S01]  /*9b50*/  MOV R187, 0x1f ;  /* 0x0000001f00bb7802 */ /* 0x000fe20000000f00 */
[----:B-1----:R-:W-:Y:S01]  /*9b60*/  FADD.FTZ R75, R75, R74 ;  /* 0x0000004a4b4b7221 */ /* 0x002fe20000010000 */
[----:B------:R-:W-:Y:S01]  /*9b70*/  HFMA2.MMA R74, -RZ, RZ, 0, 4.76837158203125e-07 ;  /* 0x00000008ff4a7435 */ /* 0x000fe200000001ff */
[----:B------:R-:W-:Y:S01]  /*9b80*/  MOV R186, 0xffffffff ;  /* 0xffffffff00ba7802 */ /* 0x000fe20000000f00 */
[----:B------:R-:W-:Y:S01]  /*9b90*/  IMAD.MOV.U32 R73, RZ, RZ, R180 ;  /* 0x000000ffff497224 */ /* 0x000fe200078e00b4 */
[----:B------:R-:W-:-:S03]  /*9ba0*/  MOV R72, 0x9bc0 ;  /* 0x00009bc000487802 */ /* 0x000fc60000000f00 */
[----:B------:R-:W-:Y:S05]  /*9bb0*/  CALL.REL.NOINC `($__internal_5_$__cuda_sm70_shflsync_bfly_p) ;  /* 0x0000018000007944 */ /* 0x000fea0003c00000 */
[----:B-1----:R-:W-:Y:S01]  /*9bc0*/  MOV R184, R74 ;  /* 0x0000004a00b87202 */ /* 0x002fe20000000f00 */
[----:B------:R-:W-:Y:S01]  /*9bd0*/  HFMA2.MMA R74, -RZ, RZ, 0, 4.76837158203125e-07 ;  /* 0x00000008ff4a7435 */ /* 0x000fe200000001ff */
[----:B------:R-:W-:Y:S01]  /*9be0*/  MOV R73, R75 ;  /* 0x0000004b00497202 */ /* 0x000fe20000000f00 */
[----:B------:R-:W-:Y:S01]  /*9bf0*/  IMAD.MOV.U32 R186, RZ, RZ, -0x1 ;  /* 0xffffffffffba7424 */ /* 0x000fe200078e00ff */
[----:B------:R-:W-:-:S02]  /*9c00*/  MOV R187, 0x1f ;  /* 0x0000001f00bb7802 */ /* 0x000fc40000000f00 */
[----:B------:R-:W-:Y:S02]  /*9c10*/  MOV R72, 0x9c30 ;  /* 0x00009c3000487802 */ /* 0x000fe40000000f00 */
[----:B------:R-:W-:Y:S05]  /*9c20*/  CALL.REL.NOINC `($__internal_5_$__cuda_sm70_shflsync_bfly_p) ;  /* 0x0000011000007944 */ /* 0x000fea0003c00000 */
[----:B------:R-:W-:Y:S01]  /*9c30*/  FADD.FTZ R180, R184, R180 ;  /* 0x000000b4b8b47221 */ /* 0x000fe20000010000 */
[----:B------:R-:W-:Y:S01]  /*9c40*/  MOV R187, 0x1f ;  /* 0x0000001f00bb7802 */ /* 0x000fe20000000f00 */
[----:B-1----:R-:W-:Y:S01]  /*9c50*/  FADD.FTZ R75, R75, R74 ;  /* 0x0000004a4b4b7221 */ /* 0x002fe20000010000 */
[----:B------:R-:W-:Y:S01]  /*9c60*/  HFMA2.MMA R74, -RZ, RZ, 0, 9.5367431640625e-07 ;  /* 0x00000010ff4a7435 */ /* 0x000fe200000001ff */
[----:B------:R-:W-:Y:S02]  /*9c70*/  MOV R186, 0xffffffff ;  /* 0xffffffff00ba7802 */ /* 0x000fe40000000f00 */
[----:B------:R-:W-:Y:S02]  /*9c80*/  MOV R73, R180 ;  /* 0x000000b400497202 */ /* 0x000fe40000000f00 */
[----:B------:R-:W-:Y:S02]  /*9c90*/  MOV R72, 0x9cb0 ;  /* 0x00009cb000487802 */ /* 0x000fe40000000f00 */
[----:B------:R-:W-:Y:S05]  /*9ca0*/  CALL.REL.NOINC `($__internal_5_$__cuda_sm70_shflsync_bfly_p) ;  /* 0x0000009000007944 */ /* 0x000fea0003c00000 */
[----:B-1----:R-:W-:Y:S01]  /*9cb0*/  MOV R184, R74 ;  /* 0x0000004a00b87202 */ /* 0x002fe20000000f00 */
[----:B------:R-:W-:Y:S01]  /*9cc0*/  HFMA2.MMA R74, -RZ, RZ, 0, 9.5367431640625e-07 ;  /* 0x00000010ff4a7435 */ /* 0x000fe200000001ff */
[----:B------:R-:W-:Y:S01]  /*9cd0*/  IMAD.MOV.U32 R73, RZ, RZ, R75 ;  /* 0x000000ffff497224 */ /* 0x000fe200078e004b */
[----:B------:R-:W-:-:S02]  /*9ce0*/  MOV R187, 0x1f ;  /* 0x0000001f00bb7802 */ /* 0x000fc40000000f00 */
[----:B------:R-:W-:Y:S02]  /*9cf0*/  MOV R186, 0xffffffff ;  /* 0xffffffff00ba7802 */ /* 0x000fe40000000f00 */
[----:B------:R-:W-:Y:S02]  /*9d00*/  MOV R72, 0x9d20 ;  /* 0x00009d2000487802 */ /* 0x000fe40000000f00 */
[----:B------:R-:W-:Y:S05]  /*9d10*/  CALL.REL.NOINC `($__internal_5_$__cuda_sm70_shflsync_bfly_p) ;  /* 0x0000002000007944 */ /* 0x000fea0003c00000 */
[----:B-1----:R-:W-:Y:S01]  /*9d20*/  MOV R72, R74 ;  /* 0x0000004a00487202 */ /* 0x002fe20000000f00 */
[----:B------:R-:W-:Y:S05]  /*9d30*/  BRA `(.L_x_151) ;  /* 0xffffb06000007947 */ /* 0x000fea000383ffff */
        .weak           $__internal_5_$__cuda_sm70_shflsync_bfly_p
        .type           $__internal_5_$__cuda_sm70_shflsync_bfly_p,@function
        .size           $__internal_5_$__cuda_sm70_shflsync_bfly_p,(.L_x_2831 - $__internal_5_$__cuda_sm70_shflsync_bfly_p)
$__internal_5_$__cuda_sm70_shflsync_bfly_p:
[----:B------:R-:W-:Y:S04]  /*9d40*/  WARPSYNC R186 ;  /* 0x000000ba00007348 */ /* 0x000fe80003800000 */
[----:B------:R0:W1:Y:S02]  /*9d50*/  SHFL.BFLY PT, R74, R73, R74, R187 ;  /* 0x0c00004a494a7389 */ /* 0x00006400000e00bb */
[----:B0-----:R-:W-:-:S06]  /*9d60*/  HFMA2.MMA R73, -RZ, RZ, 0, 0 ;  /* 0x00000000ff497435 */ /* 0x001fcc00000001ff */
[----:B------:R-:W-:Y:S05]  /*9d70*/  RET.REL.NODEC R72 `(_ZN10layer_norm31ln_parallel_residual_bwd_kernelINS_13Kernel_traitsI13__nv_bfloat16S2_S2_S2_fjLj1280ELj1ELj4ELj1ELj16ENS_18Kernel_traits_baseILj1280ES2_S2_S2_S2_fjLj128EEEEELb1ELb0ELb1EEEvNS_9BwdParamsE) ;  /* 0xffff628048007950 */ /* 0x000fea0003c3ffff */
.L_x_152:
        /* <DEDUP_REMOVED lines=16> */
.L_x_2831:


//--------------------- .text._ZN10layer_norm22ln_bwd_finalize_kernelINS_22Kernel_traits_finalizeILj1280E13__nv_bfloat16S2_S2_S2_fjLb0ELj1024ELj4ENS_18Kernel_traits_baseILj1280ES2_S2_S2_S2_fjLj1024EEEEELb0ELb0EEEvNS_9BwdParamsE --------------------------
	.section	.text._ZN10layer_norm22ln_bwd_finalize_kernelINS_22Kernel_traits_finalizeILj1280E13__nv_bfloat16S2_S2_S2_fjLb0ELj1024ELj4ENS_18Kernel_traits_baseILj1280ES2_S2_S2_S2_fjLj1024EEEEELb0ELb0EEEvNS_9BwdParamsE,"ax",@progbits
	.sectioninfo	@"SHI_REGISTERS=30"
	.align	128
        .global         _ZN10layer_norm22ln_bwd_finalize_kernelINS_22Kernel_traits_finalizeILj1280E13__nv_bfloat16S2_S2_S2_fjLb0ELj1024ELj4ENS_18Kernel_traits_baseILj1280ES2_S2_S2_S2_fjLj1024EEEEELb0ELb0EEEvNS_9BwdParamsE
        .type           _ZN10layer_norm22ln_bwd_finalize_kernelINS_22Kernel_traits_finalizeILj1280E13__nv_bfloat16S2_S2_S2_fjLb0ELj1024ELj4ENS_18Kernel_traits_baseILj1280ES2_S2_S2_S2_fjLj1024EEEEELb0ELb0EEEvNS_9BwdParamsE,@function
        .size           _ZN10layer_norm22ln_bwd_finalize_kernelINS_22Kernel_traits_finalizeILj1280E13__nv_bfloat16S2_S2_S2_fjLb0ELj1024ELj4ENS_18Kernel_traits_baseILj1280ES2_S2_S2_S2_fjLj1024EEEEELb0ELb0EEEvNS_9BwdParamsE,(.L_x_2832 - _ZN10layer_norm22ln_bwd_finalize_kernelINS_22Kernel_traits_finalizeILj1280E13__nv_bfloat16S2_S2_S2_fjLb0ELj1024ELj4ENS_18Kernel_traits_baseILj1280ES2_S2_S2_S2_fjLj1024EEEEELb0ELb0EEEvNS_9BwdParamsE)
        .other          _ZN10layer_norm22ln_bwd_finalize_kernelINS_22Kernel_traits_finalizeILj1280E13__nv_bfloat16S2_S2_S2_fjLb0ELj1024ELj4ENS_18Kernel_traits_baseILj1280ES2_S2_S2_S2_fjLj1024EEEEELb0ELb0EEEvNS_9BwdParamsE,@"STO_CUDA_ENTRY STV_DEFAULT"
_ZN10layer_norm22ln_bwd_finalize_kernelINS_22Kernel_traits_finalizeILj1280E13__nv_bfloat16S2_S2_S2_fjLb0ELj1024ELj4ENS_18Kernel_traits_baseILj1280ES2_S2_S2_S2_fjLj1024EEEEELb0ELb0EEEvNS_9BwdParamsE:
.text._ZN10layer_norm22ln_bwd_finalize_kernelINS_22Kernel_traits_finalizeILj1280E13__nv_bfloat16S2_S2_S2_fjLb0ELj1024ELj4ENS_18Kernel_traits_baseILj1280ES2_S2_S2_S2_fjLj1024EEEEELb0ELb0EEEvNS_9BwdParamsE:
[----:B------:R-:W-:Y:S02]  /*0000*/  MOV R1, c[0x0][0x28] ;  /* 0x00000a0000017a02 */ /* 0x000fe40000000f00 */
[----:B------:R-:W0:Y:S04]  /*0010*/  S2R R2, SR_CTAID.X ;  /* 0x0000000000027919 */ /* 0x000e280000002500 */
[----:B------:R-:W1:Y:S01]  /*0020*/  S2R R0, SR_TID.X ;  /* 0x0000000000007919 */ /* 0x000e620000002100 */
[----:B0-----:R-:W-:Y:S01]  /*0030*/  IMAD.SHL.U32 R3, R2, 0x20, RZ ;  /* 0x0000002002037824 */ /* 0x001fe200078e00ff */
[----:B-1----:R-:W-:-:S04]  /*0040*/  LOP3.LUT R16, R0, 0x1f, RZ, 0xc0, !PT ;  /* 0x0000001f00107812 */ /* 0x002fc800078ec0ff */
[----:B------:R-:W-:-:S04]  /*0050*/  LOP3.LUT R18, R3, 0xffffffe0, R16, 0xe2, !PT ;  /* 0xffffffe003127812 */ /* 0x000fc800078ee210 */
[----:B------:R-:W-:-:S13]  /*0060*/  ISETP.GT.U32.AND P0, PT, R18, 0x4ff, PT ;  /* 0x000004ff1200780c */ /* 0x000fda0003f04070 */
[----:B------:R-:W-:Y:S05]  /*0070*/  @P0 EXIT ;  /* 0x000000000000094d */ /* 0x000fea0003800000 */
[--C-:B------:R-:W-:Y:S01]  /*0080*/  SHF.R.U32.HI R17, RZ, 0x5, R0.reuse ;  /* 0x00000005ff117819 */ /* 0x100fe20000011600 */
[----:B------:R-:W-:Y:S01]  /*0090*/  ULDC.64 UR4, c[0x0][0x118] ;  /* 0x0000460000047ab9 */ /* 0x000fe20000000a00 */
[----:B------:R-:W-:Y:S02]  /*00a0*/  SHF.L.U32 R2, R2, 0x4, RZ ;  /* 0x0000000402027819 */ /* 0x000fe400000006ff */
[----:B------:R-:W-:Y:S02]  /*00b0*/  LOP3.LUT R20, R0, 0x3fffffe0, RZ, 0xc0, !PT ;  /* 0x3fffffe000147812 */ /* 0x000fe400078ec0ff */
[----:B------:R-:W-:Y:S02]  /*00c0*/  LOP3.LUT R19, R2, 0x7ffffff0, RZ, 0xc0, !PT ;  /* 0x7ffffff002137812 */ /* 0x000fe400078ec0ff */
[C---:B------:R-:W-:Y:S02]  /*00d0*/  LOP3.LUT R21, R17.reuse, 0x1f, R0, 0x78, !PT ;  /* 0x0000001f11157812 */ /* 0x040fe400078e7800 */
[----:B------:R-:W-:Y:S01]  /*00e0*/  ISETP.NE.AND P0, PT, R17, 0x1f, PT ;  /* 0x0000001f1100780c */ /* 0x000fe20003f05270 */
[----:B------:R-:W-:Y:S01]  /*00f0*/  IMAD.IADD R19, R16, 0x1, R19 ;  /* 0x0000000110137824 */ /* 0x000fe200078e0213 */
[----:B------:R-:W-:Y:S01]  /*0100*/  IADD3 R20, R20, R21, RZ ;  /* 0x0000001514147210 */ /* 0x000fe20007ffe0ff */
[C---:B------:R-:W-:Y:S01]  /*0110*/  IMAD R21, R16.reuse, 0x20, R21 ;  /* 0x0000002010157824 */ /* 0x040fe200078e0215 */
[----:B------:R-:W-:-:S02]  /*0120*/  ISETP.GT.U32.OR P0, PT, R16, 0xf, P0 ;  /* 0x0000000f1000780c */ /* 0x000fc40000704470 */
.L_x_166:
[----:B------:R-:W-:Y:S01]  /*0130*/  ISETP.GE.U32.AND P1, PT, R17, c[0x0][0x160], PT ;  /* 0x0000580011007a0c */ /* 0x000fe20003f26070 */
[----:B------:R-:W-:Y:S01]  /*0140*/  BSSY B0, `(.L_x_153) ;  /* 0x0000063000007945 */ /* 0x000fe20003800000 */
[----:B------:R-:W-:Y:S01]  /*0150*/  HFMA2.MMA R24, -RZ, RZ, 0, 0 ;  /* 0x00000000ff187435 */ /* 0x000fe200000001ff */
[----:B------:R-:W-:Y:S01]  /*0160*/  IMAD.MOV.U32 R23, RZ, RZ, RZ ;  /* 0x000000ffff177224 */ /* 0x000fe200078e00ff */
[----:B------:R-:W-:-:S13]  /*0170*/  ISETP.GE.U32.OR P1, PT, R18, c[0x0][0x168], P1 ;  /* 0x00005a0012007a0c */ /* 0x000fda0000f26470 */
[----:B------:R-:W-:Y:S05]  /*0180*/  @P1 BRA `(.L_x_154) ;  /* 0x000005e000001947 */ /* 0x000fea0003800000 */
[----:B------:R-:W-:Y:S02]  /*0190*/  ISETP.GE.U32.AND P2, PT, R17, c[0x0][0x160], PT ;  /* 0x0000580011007a0c */ /* 0x000fe40003f46070 */
[----:B------:R-:W-:-:S11]  /*01a0*/  MOV R25, R17 ;  /* 0x0000001100197202 */ /* 0x000fd60000000f00 */
[----:B------:R-:W-:Y:S02]  /*01b0*/  @P2 IMAD.MOV.U32 R3, RZ, RZ, 0x4 ;  /* 0x00000004ff032424 */ /* 0x000fe400078e00ff */
[----:B------:R-:W-:-:S04]  /*01c0*/  @P2 IMAD R2, R25, c[0x0][0x168], R18 ;  /* 0x00005a0019022a24 */ /* 0x000fc800078e0212 */
[----:B------:R-:W-:-:S04]  /*01d0*/  @P2 IMAD.WIDE.U32 R4, R2, R3, c[0x0][0x228] ;  /* 0x00008a0002042625 */ /* 0x000fc800078e0003 */
[----:B------:R-:W-:Y:S02]  /*01e0*/  @P2 IMAD.WIDE.U32 R2, R2, R3, c[0x0][0x220] ;  /* 0x0000880002022625 */ /* 0x000fe400078e0003 */
[----:B------:R-:W2:Y:S04]  /*01f0*/  @P2 LDG.E R5, [R4.64] ;  /* 0x0000000404052981 */ /* 0x000ea8000c1e1900 */
[----:B------:R-:W3:Y:S01]  /*0200*/  @P2 LDG.E R2, [R2.64] ;  /* 0x0000000402022981 */ /* 0x000ee2000c1e1900 */
[----:B------:R-:W-:Y:S01]  /*0210*/  @P2 IADD3 R25, R25, 0x20, RZ ;  /* 0x0000002019192810 */ /* 0x000fe20007ffe0ff */
[----:B------:R-:W-:Y:S01]  /*0220*/  IMAD.MOV.U32 R23, RZ, RZ, RZ ;  /* 0x000000ffff177224 */ /* 0x000fe200078e00ff */
[----:B------:R-:W-:Y:S01]  /*0230*/  MOV R24, RZ ;  /* 0x000000ff00187202 */ /* 0x000fe20000000f00 */
[----:B------:R-:W-:Y:S01]  /*0240*/  BSSY B1, `(.L_x_155) ;  /* 0x000002e000017945 */ /* 0x000fe20003800000 */
[----:B------:R-:W-:-:S02]  /*0250*/  ISETP.GE.U32.AND P1, PT, R25, c[0x0][0x160], PT ;  /* 0x0000580019007a0c */ /* 0x000fc40003f26070 */
[----:B------:R-:W-:-:S04]  /*0260*/  IADD3 R6, -R25, c[0x0][0x160], RZ ;  /* 0x0000580019067a10 */ /* 0x000fc80007ffe1ff */
[----:B------:R-:W-:Y:S01]  /*0270*/  ISETP.LE.U32.OR P1, PT, R6, 0x60, P1 ;  /* 0x000000600600780c */ /* 0x000fe20000f23470 */
[----:B--2---:R-:W-:Y:S02]  /*0280*/  @P2 FADD.FTZ R24, R24, R5 ;  /* 0x0000000518182221 */ /* 0x004fe40000010000 */
[----:B---3--:R-:W-:Y:S01]  /*0290*/  @P2 FADD.FTZ R23, R23, R2 ;  /* 0x0000000217172221 */ /* 0x008fe20000010000 */
[----:B------:R-:W-:-:S09]  /*02a0*/  PLOP3.LUT P2, PT, P2, PT, PT, 0x8, 0x0 ;  /* 0x000000000000781c */ /* 0x000fd2000174e170 */
[----:B------:R-:W-:Y:S05]  /*02b0*/  @P1 BRA `(.L_x_156) ;  /* 0x0000026000001947 */ /* 0x000fea0003800000 */
[----:B------:R-:W-:Y:S02]  /*02c0*/  MOV R22, c[0x0][0x160] ;  /* 0x0000580000167a02 */ /* 0x000fe40000000f00 */
[----:B------:R-:W-:Y:S02]  /*02d0*/  PLOP3.LUT P2, PT, PT, PT, PT, 0x8, 0x0 ;  /* 0x000000000000781c */ /* 0x000fe40003f4e170 */
[----:B------:R-:W-:Y:S02]  /*02e0*/  IADD3 R22, R22, -0x60, RZ ;  /* 0xffffffa016167810 */ /* 0x000fe40007ffe0ff */
.L_x_157:
[----:B------:R-:W-:Y:S01]  /*02f0*/  IMAD.MOV.U32 R14, RZ, RZ, 0x4 ;  /* 0x00000004ff0e7424 */ /* 0x000fe200078e00ff */
[C---:B------:R-:W-:Y:S01]  /*0300*/  IADD3 R3, R25.reuse, 0x20, RZ ;  /* 0x0000002019037810 */ /* 0x040fe20007ffe0ff */
[C---:B------:R-:W-:Y:S01]  /*0310*/  IMAD R13, R25.reuse, c[0x0][0x168], R18 ;  /* 0x00005a00190d7a24 */ /* 0x040fe200078e0212 */
[----:B------:R-:W-:-:S03]  /*0320*/  IADD3 R5, R25, 0x40, RZ ;  /* 0x0000004019057810 */ /* 0x000fc60007ffe0ff */
[----:B------:R-:W-:Y:S01]  /*0330*/  IMAD.WIDE.U32 R26, R13, R14, c[0x0][0x220] ;  /* 0x000088000d1a7625 */ /* 0x000fe200078e000e */
[----:B------:R-:W-:-:S03]  /*0340*/  IADD3 R15, R25, 0x60, RZ ;  /* 0x00000060190f7810 */ /* 0x000fc60007ffe0ff */
[--C-:B------:R-:W-:Y:S02]  /*0350*/  IMAD R3, R3, c[0x0][0x168], R18.reuse ;  /* 0x00005a0003037a24 */ /* 0x100fe400078e0212 */
[-C--:B------:R-:W-:Y:S01]  /*0360*/  IMAD.WIDE.U32 R12, R13, R14.reuse, c[0x0][0x228] ;  /* 0x00008a000d0c7625 */ /* 0x080fe200078e000e */
[----:B------:R-:W2:Y:S03]  /*0370*/  LDG.E R26, [R26.64] ;  /* 0x000000041a1a7981 */ /* 0x000ea6000c1e1900 */
[----:B------:R-:W-:Y:S02]  /*0380*/  IMAD R11, R5, c[0x0][0x168], R18 ;  /* 0x00005a00050b7a24 */ /* 0x000fe400078e0212 */
[CC--:B------:R-:W-:Y:S01]  /*0390*/  IMAD.WIDE.U32 R4, R3.reuse, R14.reuse, c[0x0][0x220] ;  /* 0x0000880003047625 */ /* 0x0c0fe200078e000e */
[----:B------:R-:W3:Y:S03]  /*03a0*/  LDG.E R13, [R12.64] ;  /* 0x000000040c0d7981 */ /* 0x000ee6000c1e1900 */
[----:B------:R-:W-:-:S02]  /*03b0*/  IMAD.WIDE.U32 R6, R3, R14, c[0x0][0x228] ;  /* 0x00008a0003067625 */ /* 0x000fc400078e000e */
[----:B------:R-:W4:Y:S02]  /*03c0*/  LDG.E R4, [R4.64] ;  /* 0x0000000404047981 */ /* 0x000f24000c1e1900 */
[----:B------:R-:W-:Y:S02]  /*03d0*/  IMAD R15, R15, c[0x0][0x168], R18 ;  /* 0x00005a000f0f7a24 */ /* 0x000fe400078e0212 */
[CC--:B------:R-:W-:Y:S01]  /*03e0*/  IMAD.WIDE.U32 R8, R11.reuse, R14.reuse, c[0x0][0x220] ;  /* 0x000088000b087625 */ /* 0x0c0fe200078e000e */
[----:B------:R-:W5:Y:S03]  /*03f0*/  LDG.E R6, [R6.64] ;  /* 0x0000000406067981 */ /* 0x000f66000c1e1900 */
[-C--:B------:R-:W-:Y:S02]  /*0400*/  IMAD.WIDE.U32 R2, R11, R14.reuse, c[0x0][0x228] ;  /* 0x00008a000b027625 */ /* 0x080fe400078e000e */
[----:B------:R-:W5:Y:S02]  /*0410*/  LDG.E R8, [R8.64] ;  /* 0x0000000408087981 */ /* 0x000f64000c1e1900 */
[----:B------:R-:W-:-:S02]  /*0420*/  IMAD.WIDE.U32 R10, R15, R14, c[0x0][0x220] ;  /* 0x000088000f0a7625 */ /* 0x000fc400078e000e */
[----:B------:R-:W5:Y:S02]  /*0430*/  LDG.E R3, [R2.64] ;  /* 0x0000000402037981 */ /* 0x000f64000c1e1900 */
[----:B------:R-:W-:Y:S02]  /*0440*/  IMAD.WIDE.U32 R14, R15, R14, c[0x0][0x228] ;  /* 0x00008a000f0e7625 */ /* 0x000fe400078e000e */
[----:B------:R-:W5:Y:S04]  /*0450*/  LDG.E R10, [R10.64] ;  /* 0x000000040a0a7981 */ /* 0x000f68000c1e1900 */
[----:B------:R-:W5:Y:S01]  /*0460*/  LDG.E R15, [R14.64] ;  /* 0x000000040e0f7981 */ /* 0x000f62000c1e1900 */
[----:B------:R-:W-:-:S04]  /*0470*/  IADD3 R25, R25, 0x80, RZ ;  /* 0x0000008019197810 */ /* 0x000fc80007ffe0ff */
[----:B------:R-:W-:Y:S01]  /*0480*/  ISETP.GE.U32.AND P1, PT, R25, R22, PT ;  /* 0x000000161900720c */ /* 0x000fe20003f26070 */
[----:B--2---:R-:W-:Y:S02]  /*0490*/  FADD.FTZ R23, R26, R23 ;  /* 0x000000171a177221 */ /* 0x004fe40000010000 */
[----:B---3--:R-:W-:Y:S02]  /*04a0*/  FADD.FTZ R13, R13, R24 ;  /* 0x000000180d0d7221 */ /* 0x008fe40000010000 */
[----:B----4-:R-:W-:Y:S02]  /*04b0*/  FADD.FTZ R23, R23, R4 ;  /* 0x0000000417177221 */ /* 0x010fe40000010000 */
[----:B-----5:R-:W-:Y:S02]  /*04c0*/  FADD.FTZ R6, R13, R6 ;  /* 0x000000060d067221 */ /* 0x020fe40000010000 */
[----:B------:R-:W-:Y:S02]  /*04d0*/  FADD.FTZ R23, R23, R8 ;  /* 0x0000000817177221 */ /* 0x000fe40000010000 */
[----:B------:R-:W-:-:S02]  /*04e0*/  FADD.FTZ R6, R6, R3 ;  /* 0x0000000306067221 */ /* 0x000fc40000010000 */
[----:B------:R-:W-:Y:S02]  /*04f0*/  FADD.FTZ R23, R23, R10 ;  /* 0x0000000a17177221 */ /* 0x000fe40000010000 */
[----:B------:R-:W-:Y:S01]  /*0500*/  FADD.FTZ R24, R6, R15 ;  /* 0x0000000f06187221 */ /* 0x000fe20000010000 */
[----:B------:R-:W-:Y:S05]  /*0510*/  @!P1 BRA `(.L_x_157) ;  /* 0xfffffdd000009947 */ /* 0x000fea000383ffff */
.L_x_156:
[----:B------:R-:W-:Y:S05]  /*0520*/  BSYNC B1 ;  /* 0x0000000000017941 */ /* 0x000fea0003800000 */
.L_x_155:
[C---:B------:R-:W-:Y:S01]  /*0530*/  ISETP.GE.U32.AND P1, PT, R25.reuse, c[0x0][0x160], PT ;  /* 0x0000580019007a0c */ /* 0x040fe20003f26070 */
[----:B------:R-:W-:Y:S01]  /*0540*/  BSSY B1, `(.L_x_158) ;  /* 0x0000016000017945 */ /* 0x000fe20003800000 */
[----:B------:R-:W-:-:S04]  /*0550*/  IADD3 R2, -R25, c[0x0][0x160], RZ ;  /* 0x0000580019027a10 */ /* 0x000fc80007ffe1ff */
[----:B------:R-:W-:-:S13]  /*0560*/  ISETP.LE.U32.OR P1, PT, R2, 0x20, P1 ;  /* 0x000000200200780c */ /* 0x000fda0000f23470 */
[----:B------:R-:W-:Y:S05]  /*0570*/  @P1 BRA `(.L_x_159) ;  /* 0x0000012000001947 */ /* 0x000fea0003800000 */
[----:B------:R-:W-:Y:S01]  /*0580*/  HFMA2.MMA R7, -RZ, RZ, 0, 2.384185791015625e-07 ;  /* 0x00000004ff077435 */ /* 0x000fe200000001ff */
[C---:B------:R-:W-:Y:S01]  /*0590*/  IADD3 R3, R25.reuse, 0x20, RZ ;  /* 0x0000002019037810 */ /* 0x040fe20007ffe0ff */
[----:B------:R-:W-:-:S04]  /*05a0*/  IMAD R2, R25, c[0x0][0x168], R18 ;  /* 0x00005a0019027a24 */ /* 0x000fc800078e0212 */
[----:B------:R-:W-:-:S04]  /*05b0*/  IMAD R6, R3, c[0x0][0x168], R18 ;  /* 0x00005a0003067a24 */ /* 0x000fc800078e0212 */
[----:B------:R-:W-:-:S04]  /*05c0*/  IMAD.WIDE.U32 R8, R2, R7, c[0x0][0x220] ;  /* 0x0000880002087625 */ /* 0x000fc800078e0007 */
[-C--:B------:R-:W-:Y:S02]  /*05d0*/  IMAD.WIDE.U32 R2, R2, R7.reuse, c[0x0][0x228] ;  /* 0x00008a0002027625 */ /* 0x080fe400078e0007 */
[----:B------:R-:W2:Y:S02]  /*05e0*/  LDG.E R8, [R8.64] ;  /* 0x0000000408087981 */ /* 0x000ea4000c1e1900 */
[CC--:B------:R-:W-:Y:S02]  /*05f0*/  IMAD.WIDE.U32 R4, R6.reuse, R7.reuse, c[0x0][0x220] ;  /* 0x0000880006047625 */ /* 0x0c0fe400078e0007 */
[----:B------:R-:W3:Y:S02]  /*0600*/  LDG.E R3, [R2.64] ;  /* 0x0000000402037981 */ /* 0x000ee4000c1e1900 */
[----:B------:R-:W-:Y:S02]  /*0610*/  IMAD.WIDE.U32 R6, R6, R7, c[0x0][0x228] ;  /* 0x00008a0006067625 */ /* 0x000fe400078e0007 */
[----:B------:R-:W4:Y:S04]  /*0620*/  LDG.E R4, [R4.64] ;  /* 0x0000000404047981 */ /* 0x000f28000c1e1900 */
[----:B------:R-:W5:Y:S01]  /*0630*/  LDG.E R7, [R6.64] ;  /* 0x0000000406077981 */ /* 0x000f62000c1e1900 */
[----:B------:R-:W-:-:S02]  /*0640*/  PLOP3.LUT P2, PT, PT, PT, PT, 0x8, 0x0 ;  /* 0x000000000000781c */ /* 0x000fc40003f4e170 */
[----:B------:R-:W-:Y:S01]  /*0650*/  IADD3 R25, R25, 0x40, RZ ;  /* 0x0000004019197810 */ /* 0x000fe20007ffe0ff */
[----:B--2---:R-:W-:Y:S02]  /*0660*/  FADD.FTZ R23, R23, R8 ;  /* 0x0000000817177221 */ /* 0x004fe40000010000 */
[----:B---3--:R-:W-:Y:S02]  /*0670*/  FADD.FTZ R24, R24, R3 ;  /* 0x0000000318187221 */ /* 0x008fe40000010000 */
[----:B----4-:R-:W-:Y:S02]  /*0680*/  FADD.FTZ R23, R23, R4 ;  /* 0x0000000417177221 */ /* 0x010fe40000010000 */
[----:B-----5:R-:W-:Y:S02]  /*0690*/  FADD.FTZ R24, R24, R7 ;  /* 0x0000000718187221 */ /* 0x020fe40000010000 */
.L_x_159:
[----:B------:R-:W-:Y:S05]  /*06a0*/  BSYNC B1 ;  /* 0x0000000000017941 */ /* 0x000fea0003800000 */
.L_x_158:
[----:B------:R-:W-:Y:S01]  /*06b0*/  ISETP.LT.U32.OR P2, PT, R25, c[0x0][0x160], P2 ;  /* 0x0000580019007a0c */ /* 0x000fe20001741470 */
[----:B------:R-:W-:-:S12]  /*06c0*/  BSSY B1, `(.L_x_154) ;  /* 0x000000a000017945 */ /* 0x000fd80003800000 */
[----:B------:R-:W-:Y:S05]  /*06d0*/  @!P2 BRA `(.L_x_160) ;  /* 0x000000800000a947 */ /* 0x000fea0003800000 */
[----:B------:R-:W-:Y:S02]  /*06e0*/  IMAD.MOV.U32 R3, RZ, RZ, 0x4 ;  /* 0x00000004ff037424 */ /* 0x000fe400078e00ff */
[----:B------:R-:W-:-:S04]  /*06f0*/  IMAD R2, R25, c[0x0][0x168], R18 ;  /* 0x00005a0019027a24 */ /* 0x000fc800078e0212 */
[----:B------:R-:W-:-:S04]  /*0700*/  IMAD.WIDE.U32 R4, R2, R3, c[0x0][0x228] ;  /* 0x00008a0002047625 */ /* 0x000fc800078e0003 */
[----:B------:R-:W-:Y:S02]  /*0710*/  IMAD.WIDE.U32 R2, R2, R3, c[0x0][0x220] ;  /* 0x0000880002027625 */ /* 0x000fe400078e0003 */
[----:B------:R-:W2:Y:S04]  /*0720*/  LDG.E R5, [R4.64] ;  /* 0x0000000404057981 */ /* 0x000ea8000c1e1900 */
[----:B------:R-:W3:Y:S01]  /*0730*/  LDG.E R2, [R2.64] ;  /* 0x0000000402027981 */ /* 0x000ee2000c1e1900 */
[----:B--2---:R-:W-:Y:S02]  /*0740*/  FADD.FTZ R24, R24, R5 ;  /* 0x0000000518187221 */ /* 0x004fe40000010000 */
[----:B---3--:R-:W-:Y:S02]  /*0750*/  FADD.FTZ R23, R23, R2 ;  /* 0x0000000217177221 */ /* 0x008fe40000010000 */
.L_x_160:
[----:B------:R-:W-:Y:S05]  /*0760*/  BSYNC B1 ;  /* 0x0000000000017941 */ /* 0x000fea0003800000 */
.L_x_154:
[----:B------:R-:W-:Y:S05]  /*0770*/  BSYNC B0 ;  /* 0x0000000000007941 */ /* 0x000fea0003800000 */
.L_x_153:
[----:B------:R-:W-:Y:S01]  /*0780*/  ISETP.GT.U32.AND P1, PT, R0, 0x3ff, PT ;  /* 0x000003ff0000780c */ /* 0x000fe20003f24070 */
[----:B------:R0:W-:Y:S01]  /*0790*/  STS [R20.X4], R24 ;  /* 0x0000001814007388 */ /* 0x0001e20000004800 */
[----:B------:R-:W-:Y:S03]  /*07a0*/  WARPSYNC 0xffffffff ;  /* 0xffffffff00007948 */ /* 0x000fe60003800000 */
[----:B------:R0:W-:Y:S04]  /*07b0*/  STS [R20.X4+0x1000], R23 ;  /* 0x0010001714007388 */ /* 0x0001e80000004800 */
[----:B------:R-:W-:Y:S06]  /*07c0*/  BAR.SYNC.DEFER_BLOCKING 0x0 ;  /* 0x0000000000007b1d */ /* 0x000fec0000010000 */
[----:B------:R-:W-:Y:S05]  /*07d0*/  @P1 BRA `(.L_x_161) ;  /* 0x000001b000001947 */ /* 0x000fea0003800000 */
[----:B0-----:R0:W1:Y:S01]  /*07e0*/  LDS R4, [R21.X4] ;  /* 0x0000000015047984 */ /* 0x0010620000004800 */
[----:B------:R-:W-:-:S03]  /*07f0*/  ISETP.NE.AND P1, PT, R16, RZ, PT ;  /* 0x000000ff1000720c */ /* 0x000fc60003f25270 */
[----:B------:R0:W2:Y:S01]  /*0800*/  LDS R5, [R21.X4+0x1000] ;  /* 0x0010000015057984 */ /* 0x0000a20000004800 */
[----:B------:R-:W-:Y:S07]  /*0810*/  BRA.DIV ~URZ, `(.L_x_162) ;  /* 0x000002e27f007947 */ /* 0x000fee000b800000 */
[----:B--2---:R2:W3:Y:S02]  /*0820*/  SHFL.BFLY PT, R2, R5, 0x1, 0x1f ;  /* 0x0c201f0005027f89 */ /* 0x0044e400000e0000 */
.L_x_167:
[----:B---3--:R-:W-:Y:S01]  /*0830*/  FADD.FTZ R9, R5, R2 ;  /* 0x0000000205097221 */ /* 0x008fe20000010000 */
[----:B------:R-:W-:Y:S05]  /*0840*/  BRA.DIV ~URZ, `(.L_x_163) ;  /* 0x000003327f007947 */ /* 0x000fea000b800000 */
[----:B-1----:R-:W1:Y:S04]  /*0850*/  SHFL.BFLY PT, R3, R4, 0x1, 0x1f ;  /* 0x0c201f0004037f89 */ /* 0x002e6800000e0000 */
[----:B------:R-:W3:Y:S01]  /*0860*/  SHFL.BFLY PT, R2, R9, 0x2, 0x1f ;  /* 0x0c401f0009027f89 */ /* 0x000ee200000e0000 */
[----:B-12---:R-:W-:Y:S02]  /*0870*/  FADD.FTZ R5, R4, R3 ;  /* 0x0000000304057221 */ /* 0x006fe40000010000 */
[----:B---3--:R-:W-:-:S03]  /*0880*/  FADD.FTZ R2, R9, R2 ;  /* 0x0000000209027221 */ /* 0x008fc60000010000 */
[----:B------:R-:W1:Y:S04]  /*0890*/  SHFL.BFLY PT, R6, R5, 0x2, 0x1f ;  /* 0x0c401f0005067f89 */ /* 0x000e6800000e0000 */
[----:B------:R-:W2:Y:S01]  /*08a0*/  SHFL.BFLY PT, R3, R2, 0x4, 0x1f ;  /* 0x0c801f0002037f89 */ /* 0x000ea200000e0000 */
[----:B-1----:R-:W-:Y:S02]  /*08b0*/  FADD.FTZ R7, R5, R6 ;  /* 0x0000000605077221 */ /* 0x002fe40000010000 */
[----:B--2---:R-:W-:-:S03]  /*08c0*/  FADD.FTZ R3, R2, R3 ;  /* 0x0000000302037221 */ /* 0x004fc60000010000 */
[----:B------:R-:W1:Y:S02]  /*08d0*/  SHFL.BFLY PT, R6, R7, 0x4, 0x1f ;  /* 0x0c801f0007067f89 */ /* 0x000e6400000e0000 */
[----:B-1----:R-:W-:Y:S02]  /*08e0*/  FADD.FTZ R8, R7, R6 ;  /* 0x0000000607087221 */ /* 0x002fe40000010000 */
[----:B------:R-:W1:Y:S04]  /*08f0*/  SHFL.BFLY PT, R6, R3, 0x8, 0x1f ;  /* 0x0d001f0003067f89 */ /* 0x000e6800000e0000 */
[----:B------:R-:W2:Y:S01]  /*0900*/  SHFL.BFLY PT, R9, R8, 0x8, 0x1f ;  /* 0x0d001f0008097f89 */ /* 0x000ea200000e0000 */
[----:B-1----:R-:W-:Y:S02]  /*0910*/  FADD.FTZ R6, R3, R6 ;  /* 0x0000000603067221 */ /* 0x002fe40000010000 */
[----:B--2---:R-:W-:-:S03]  /*0920*/  FADD.FTZ R9, R8, R9 ;  /* 0x0000000908097221 */ /* 0x004fc60000010000 */
[----:B------:R1:W2:Y:S04]  /*0930*/  SHFL.BFLY PT, R5, R6, 0x10, 0x1f ;  /* 0x0e001f0006057f89 */ /* 0x0002a800000e0000 */
[----:B------:R1:W3:Y:S02]  /*0940*/  SHFL.BFLY PT, R4, R9, 0x10, 0x1f ;  /* 0x0e001f0009047f89 */ /* 0x0002e400000e0000 */
.L_x_168:
[----:B---3--:R-:W-:Y:S02]  /*0950*/  FADD.FTZ R4, R4, R9 ;  /* 0x0000000904047221 */ /* 0x008fe40000010000 */
[----:B-12---:R-:W-:-:S03]  /*0960*/  FADD.FTZ R6, R5, R6 ;  /* 0x0000000605067221 */ /* 0x006fc60000010000 */
[----:B------:R1:W-:Y:S04]  /*0970*/  @!P1 STS [R17.X4+0x2000], R4 ;  /* 0x0020000411009388 */ /* 0x0003e80000004800 */
[----:B------:R1:W-:Y:S02]  /*0980*/  @!P1 STS [R17.X4+0x2080], R6 ;  /* 0x0020800611009388 */ /* 0x0003e40000004800 */
.L_x_161:
[----:B0-----:R-:W-:Y:S01]  /*0990*/  SHF.L.U32 R2, R19, 0x1, RZ ;  /* 0x0000000113027819 */ /* 0x001fe200000006ff */
[----:B------:R-:W-:Y:S01]  /*09a0*/  WARPSYNC 0xffffffff ;  /* 0xffffffff00007948 */ /* 0x000fe20003800000 */
[----:B------:R-:W-:Y:S02]  /*09b0*/  BAR.SYNC.DEFER_BLOCKING 0x0 ;  /* 0x0000000000007b1d */ /* 0x000fe40000010000 */
[----:B------:R-:W-:-:S04]  /*09c0*/  ISETP.GE.U32.OR P1, PT, R2, c[0x0][0x168], P0 ;  /* 0x00005a0002007a0c */ /* 0x000fc80000726470 */
[----:B------:R-:W-:Y:S09]  /*09d0*/  BSSY B0, `(.L_x_164) ;  /* 0x000000d000007945 */ /* 0x000ff20003800000 */
[----:B------:R-:W-:Y:S05]  /*09e0*/  @P1 BRA `(.L_x_165) ;  /* 0x000000b000001947 */ /* 0x000fea0003800000 */
[----:B------:R-:W-:Y:S01]  /*09f0*/  IMAD.SHL.U32 R2, R0, 0x8, RZ ;  /* 0x0000000800027824 */ /* 0x000fe200078e00ff */
[----:B------:R-:W-:-:S04]  /*0a00*/  HFMA2.MMA R10, -RZ, RZ, 0, 2.384185791015625e-07 ;  /* 0x00000004ff0a7435 */ /* 0x000fc800000001ff */
[----:B-1----:R-:W-:-:S05]  /*0a10*/  LOP3.LUT R6, R2, 0xf8, RZ, 0xc0, !PT ;  /* 0x000000f802067812 */ /* 0x002fca00078ec0ff */
[----:B------:R-:W0:Y:S01]  /*0a20*/  LDS.64 R4, [R6+0x2000] ;  /* 0x0020000006047984 */ /* 0x000e220000000a00 */
[----:B------:R-:W-:-:S03]  /*0a30*/  IMAD.WIDE.U32 R2, R19, R10, c[0x0][0x268] ;  /* 0x00009a0013027625 */ /* 0x000fc600078e000a */
[----:B------:R-:W1:Y:S01]  /*0a40*/  LDS.64 R8, [R6+0x2080] ;  /* 0x0020800006087984 */ /* 0x000e620000000a00 */
[----:B0-----:R-:W-:Y:S01]  /*0a50*/  F2FP.BF16.PACK_AB R7, R5, R4 ;  /* 0x000000040507723e */ /* 0x001fe200000010ff */
[----:B------:R-:W-:Y:S01]  /*0a60*/  IMAD.WIDE.U32 R4, R19, R10, c[0x0][0x260] ;  /* 0x0000980013047625 */ /* 0x000fe200078e000a */
[----:B-1----:R-:W-:-:S03]  /*0a70*/  F2FP.BF16.PACK_AB R9, R9, R8 ;  /* 0x000000080909723e */ /* 0x002fc600000010ff */
[----:B------:R0:W-:Y:S04]  /*0a80*/  STG.E [R2.64], R7 ;  /* 0x0000000702007986 */ /* 0x0001e8000c101904 */
[----:B------:R0:W-:Y:S02]  /*0a90*/  STG.E [R4.64], R9 ;  /* 0x0000000904007986 */ /* 0x0001e4000c101904 */
.L_x_165:
[----:B------:R-:W-:Y:S05]  /*0aa0*/  BSYNC B0 ;  /* 0x0000000000007941 */ /* 0x000fea0003800000 */
.L_x_164:
[C---:B------:R-:W-:Y:S02]  /*0ab0*/  ISETP.GT.U32.AND P1, PT, R18.reuse, -0x501, PT ;  /* 0xfffffaff1200780c */ /* 0x040fe40003f24070 */
[----:B------:R-:W-:Y:S02]  /*0ac0*/  IADD3 R18, R18, 0x500, RZ ;  /* 0x0000050012127810 */ /* 0x000fe40007ffe0ff */
[----:B------:R-:W-:-:S09]  /*0ad0*/  IADD3 R19, R19, 0x280, RZ ;  /* 0x0000028013137810 */ /* 0x000fd20007ffe0ff */
[----:B01----:R-:W-:Y:S05]  /*0ae0*/  @P1 BRA `(.L_x_166) ;  /* 0xfffff64000001947 */ /* 0x003fea000383ffff */
[----:B------:R-:W-:Y:S05]  /*0af0*/  EXIT ;  /* 0x000000000000794d */ /* 0x000fea0003800000 */
.L_x_162:
[----:B--2---:R-:W-:Y:S01]  /*0b00*/  IMAD.MOV.U32 R9, RZ, RZ, R5 ;  /* 0x000000ffff097224 */ /* 0x004fe200078e0005 */
[----:B------:R-:W-:Y:S01]  /*0b10*/  MOV R8, 0x1 ;  /* 0x0000000100087802 */ /* 0x000fe20000000f00 */
[----:B------:R-:W-:Y:S01]  /*0b20*/  IMAD.MOV.U32 R7, RZ, RZ, 0x1f ;  /* 0x0000001fff077424 */ /* 0x000fe200078e00ff */
[----:B------:R-:W-:Y:S02]  /*0b30*/  MOV R10, 0xffffffff ;  /* 0xffffffff000a7802 */ /* 0x000fe40000000f00 */
[----:B------:R-:W-:Y:S02]  /*0b40*/  MOV R2, 0xb60 ;  /* 0x00000b6000027802 */ /* 0x000fe40000000f00 */
[----:B01----:R-:W-:Y:S05]  /*0b50*/  CALL.REL.NOINC `($__internal_6_$__cuda_sm70_shflsync_bfly_p) ;  /* 0x000003b000007944 */ /* 0x003fea0003c00000 */
[----:B-1----:R-:W-:Y:S01]  /*0b60*/  IMAD.MOV.U32 R2, RZ, RZ, R7 ;  /* 0x000000ffff027224 */ /* 0x002fe200078e0007 */
[----:B0-----:R-:W-:Y:S05]  /*0b70*/  BRA `(.L_x_167) ;  /* 0xfffffcb000007947 */ /* 0x001fea000383ffff */
.L_x_163:
[----:B------:R-:W-:Y:S01]  /*0b80*/  HFMA2.MMA R8, -RZ, RZ, 0, 1.1920928955078125e-07 ;  /* 0x00000002ff087435 */ /* 0x000fe200000001ff */
[----:B------:R-:W-:Y:S01]  /*0b90*/  IMAD.MOV.U32 R7, RZ, RZ, 0x1f ;  /* 0x0000001fff077424 */ /* 0x000fe200078e00ff */
[----:B------:R-:W-:Y:S02]  /*0ba0*/  MOV R10, 0xffffffff ;  /* 0xffffffff000a7802 */ /* 0x000fe40000000f00 */
[----:B------:R-:W-:-:S02]  /*0bb0*/  MOV R2, 0xbd0 ;  /* 0x00000bd000027802 */ /* 0x000fc40000000f00 */
[----:B012---:R-:W-:Y:S05]  /*0bc0*/  CALL.REL.NOINC `($__internal_6_$__cuda_sm70_shflsync_bfly_p) ;  /* 0x0000034000007944 */ /* 0x007fea0003c00000 */
[----:B01----:R-:W-:Y:S01]  /*0bd0*/  FADD.FTZ R9, R9, R7 ;  /* 0x0000000709097221 */ /* 0x003fe20000010000 */
[----:B------:R-:W-:Y:S01]  /*0be0*/  HFMA2.MMA R7, -RZ, RZ, 0, 1.847743988037109375e-06 ;  /* 0x0000001fff077435 */ /* 0x000fe200000001ff */
[----:B------:R-:W-:Y:S01]  /*0bf0*/  IMAD.MOV.U32 R8, RZ, RZ, 0x4 ;  /* 0x00000004ff087424 */ /* 0x000fe200078e00ff */
[----:B------:R-:W-:Y:S01]  /*0c00*/  MOV R2, 0xc30 ;  /* 0x00000c3000027802 */ /* 0x000fe20000000f00 */
[----:B------:R-:W-:-:S03]  /*0c10*/  IMAD.MOV.U32 R10, RZ, RZ, -0x1 ;  /* 0xffffffffff0a7424 */ /* 0x000fc600078e00ff */
[----:B------:R-:W-:Y:S05]  /*0c20*/  CALL.REL.NOINC `($__internal_6_$__cuda_sm70_shflsync_bfly_p) ;  /* 0x000002e000007944 */ /* 0x000fea0003c00000 */
[----:B01----:R-:W-:Y:S01]  /*0c30*/  FADD.FTZ R9, R9, R7 ;  /* 0x0000000709097221 */ /* 0x003fe20000010000 */
[----:B------:R-:W-:Y:S01]  /*0c40*/  HFMA2.MMA R7, -RZ, RZ, 0, 1.847743988037109375e-06 ;  /* 0x0000001fff077435 */ /* 0x000fe200000001ff */
[----:B------:R-:W-:Y:S01]  /*0c50*/  MOV R8, 0x8 ;  /* 0x0000000800087802 */ /* 0x000fe20000000f00 */
[----:B------:R-:W-:Y:S01]  /*0c60*/  IMAD.MOV.U32 R10, RZ, RZ, -0x1 ;  /* 0xffffffffff0a7424 */ /* 0x000fe200078e00ff */
[----:B------:R-:W-:-:S03]  /*0c70*/  MOV R2, 0xc90 ;  /* 0x00000c9000027802 */ /* 0x000fc60000000f00 */
[----:B------:R-:W-:Y:S05]  /*0c80*/  CALL.REL.NOINC `($__internal_6_$__cuda_sm70_shflsync_bfly_p) ;  /* 0x0000028000007944 */ /* 0x000fea0003c00000 */
[----:B-1----:R-:W-:Y:S01]  /*0c90*/  FADD.FTZ R6, R9, R7 ;  /* 0x0000000709067221 */ /* 0x002fe20000010000 */
[----:B------:R-:W-:Y:S01]  /*0ca0*/  HFMA2.MMA R7, -RZ, RZ, 0, 1.847743988037109375e-06 ;  /* 0x0000001fff077435 */ /* 0x000fe200000001ff */
[----:B0-----:R-:W-:Y:S01]  /*0cb0*/  MOV R8, 0x10 ;  /* 0x0000001000087802 */ /* 0x001fe20000000f00 */
[----:B------:R-:W-:Y:S01]  /*0cc0*/  IMAD.MOV.U32 R10, RZ, RZ, -0x1 ;  /* 0xffffffffff0a7424 */ /* 0x000fe200078e00ff */
[----:B------:R-:W-:-:S02]  /*0cd0*/  MOV R2, 0xd00 ;  /* 0x00000d0000027802 */ /* 0x000fc40000000f00 */
[----:B------:R-:W-:Y:S02]  /*0ce0*/  MOV R9, R6 ;  /* 0x0000000600097202 */ /* 0x000fe40000000f00 */
[----:B------:R-:W-:Y:S05]  /*0cf0*/  CALL.REL.NOINC `($__internal_6_$__cuda_sm70_shflsync_bfly_p) ;  /* 0x0000021000007944 */ /* 0x000fea0003c00000 */
[----:B0-----:R-:W-:Y:S01]  /*0d00*/  HFMA2.MMA R8, -RZ, RZ, 0, 5.9604644775390625e-08 ;  /* 0x00000001ff087435 */ /* 0x001fe200000001ff */
[----:B-1----:R-:W-:Y:S01]  /*0d10*/  MOV R5, R7 ;  /* 0x0000000700057202 */ /* 0x002fe20000000f00 */
[----:B------:R-:W-:Y:S01]  /*0d20*/  IMAD.MOV.U32 R9, RZ, RZ, R4 ;  /* 0x000000ffff097224 */ /* 0x000fe200078e0004 */
[----:B------:R-:W-:Y:S01]  /*0d30*/  MOV R7, 0x1f ;  /* 0x0000001f00077802 */ /* 0x000fe20000000f00 */
[----:B------:R-:W-:Y:S01]  /*0d40*/  IMAD.MOV.U32 R10, RZ, RZ, -0x1 ;  /* 0xffffffffff0a7424 */ /* 0x000fe200078e00ff */
[----:B------:R-:W-:Y:S02]  /*0d50*/  MOV R2, 0xd70 ;  /* 0x00000d7000027802 */ /* 0x000fe40000000f00 */
[----:B------:R-:W-:Y:S05]  /*0d60*/  CALL.REL.NOINC `($__internal_6_$__cuda_sm70_shflsync_bfly_p) ;  /* 0x000001a000007944 */ /* 0x000fea0003c00000 */
[----:B0-----:R-:W-:Y:S01]  /*0d70*/  HFMA2.MMA R8, -RZ, RZ, 0, 1.1920928955078125e-07 ;  /* 0x00000002ff087435 */ /* 0x001fe200000001ff */
[----:B-1----:R-:W-:Y:S01]  /*0d80*/  FADD.FTZ R9, R4, R7 ;  /* 0x0000000704097221 */ /* 0x002fe20000010000 */
[----:B------:R-:W-:Y:S01]  /*0d90*/  MOV R7, 0x1f ;  /* 0x0000001f00077802 */ /* 0x000fe20000000f00 */
[----:B------:R-:W-:Y:S01]  /*0da0*/  IMAD.MOV.U32 R10, RZ, RZ, -0x1 ;  /* 0xffffffffff0a7424 */ /* 0x000fe200078e00ff */
[----:B------:R-:W-:Y:S02]  /*0db0*/  MOV R2, 0xdd0 ;  /* 0x00000dd000027802 */ /* 0x000fe40000000f00 */
[----:B------:R-:W-:Y:S05]  /*0dc0*/  CALL.REL.NOINC `($__internal_6_$__cuda_sm70_shflsync_bfly_p) ;  /* 0x0000014000007944 */ /* 0x000fea0003c00000 */
[----:B0-----:R-:W-:Y:S01]  /*0dd0*/  HFMA2.MMA R8, -RZ, RZ, 0, 2.384185791015625e-07 ;  /* 0x00000004ff087435 */ /* 0x001fe200000001ff */
[----:B-1----:R-:W-:Y:S01]  /*0de0*/  FADD.FTZ R9, R9, R7 ;  /* 0x0000000709097221 */ /* 0x002fe20000010000 */
[----:B------:R-:W-:Y:S01]  /*0df0*/  MOV R7, 0x1f ;  /* 0x0000001f00077802 */ /* 0x000fe20000000f00 */
[----:B------:R-:W-:Y:S01]  /*0e00*/  IMAD.MOV.U32 R10, RZ, RZ, -0x1 ;  /* 0xffffffffff0a7424 */ /* 0x000fe200078e00ff */
[----:B------:R-:W-:-:S02]  /*0e10*/  MOV R2, 0xe30 ;  /* 0x00000e3000027802 */ /* 0x000fc40000000f00 */
[----:B------:R-:W-:Y:S05]  /*0e20*/  CALL.REL.NOINC `($__internal_6_$__cuda_sm70_shflsync_bfly_p) ;  /* 0x000000e000007944 */ /* 0x000fea0003c00000 */
[----:B0-----:R-:W-:Y:S01]  /*0e30*/  HFMA2.MMA R8, -RZ, RZ, 0, 4.76837158203125e-07 ;  /* 0x00000008ff087435 */ /* 0x001fe200000001ff */
[----:B-1----:R-:W-:Y:S01]  /*0e40*/  FADD.FTZ R9, R9, R7 ;  /* 0x0000000709097221 */ /* 0x002fe20000010000 */
[----:B------:R-:W-:Y:S01]  /*0e50*/  MOV R7, 0x1f ;  /* 0x0000001f00077802 */ /* 0x000fe20000000f00 */
[----:B------:R-:W-:Y:S01]  /*0e60*/  IMAD.MOV.U32 R10, RZ, RZ, -0x1 ;  /* 0xffffffffff0a7424 */ /* 0x000fe200078e00ff */
[----:B------:R-:W-:-:S02]  /*0e70*/  MOV R2, 0xe90 ;  /* 0x00000e9000027802 */ /* 0x000fc40000000f00 */
[----:B------:R-:W-:Y:S05]  /*0e80*/  CALL.REL.NOINC `($__internal_6_$__cuda_sm70_shflsync_bfly_p) ;  /* 0x0000008000007944 */ /* 0x000fea0003c00000 */
[----:B0-----:R-:W-:Y:S01]  /*0e90*/  HFMA2.MMA R8, -RZ, RZ, 0, 9.5367431640625e-07 ;  /* 0x00000010ff087435 */ /* 0x001fe200000001ff */
[----:B-1----:R-:W-:Y:S01]  /*0ea0*/  FADD.FTZ R9, R9, R7 ;  /* 0x0000000709097221 */ /* 0x002fe20000010000 */
[----:B------:R-:W-:Y:S01]  /*0eb0*/  MOV R7, 0x1f ;  /* 0x0000001f00077802 */ /* 0x000fe20000000f00 */
[----:B------:R-:W-:Y:S01]  /*0ec0*/  IMAD.MOV.U32 R10, RZ, RZ, -0x1 ;  /* 0xffffffffff0a7424 */ /* 0x000fe200078e00ff */
[----:B------:R-:W-:-:S02]  /*0ed0*/  MOV R2, 0xef0 ;  /* 0x00000ef000027802 */ /* 0x000fc40000000f00 */
[----:B------:R-:W-:Y:S05]  /*0ee0*/  CALL.REL.NOINC `($__internal_6_$__cuda_sm70_shflsync_bfly_p) ;  /* 0x0000002000007944 */ /* 0x000fea0003c00000 */
[----:B-1----:R-:W-:Y:S01]  /*0ef0*/  MOV R4, R7 ;  /* 0x0000000700047202 */ /* 0x002fe20000000f00 */
[----:B0-----:R-:W-:Y:S05]  /*0f00*/  BRA `(.L_x_168) ;  /* 0xfffffa4000007947 */ /* 0x001fea000383ffff */
        .weak           $__internal_6_$__cuda_sm70_shflsync_bfly_p
        .type           $__internal_6_$__cuda_sm70_shflsync_bfly_p,@function
        .size           $__internal_6_$__cuda_sm70_shflsync_bfly_p,(.L_x_2832 - $__internal_6_$__cuda_sm70_shflsync_bfly_p)
$__internal_6_$__cuda_sm70_shflsync_bfly_p:
[----:B------:R-:W-:Y:S01]  /*0f10*/  HFMA2.MMA R3, -RZ, RZ, 0, 0 ;  /* 0x00000000ff037435 */ /* 0x000fe200000001ff */
[----:B------:R-:W-:Y:S04]  /*0f20*/  WARPSYNC R10 ;  /* 0x0000000a00007348 */ /* 0x000fe80003800000 */
[----:B------:R0:W1:Y:S01]  /*0f30*/  SHFL.BFLY PT, R7, R9, R8, R7 ;  /* 0x0c00000809077389 */ /* 0x00006200000e0007 */
[----:B------:R-:W-:Y:S05]  /*0f40*/  RET.REL.NODEC R2 `(_ZN10layer_norm22ln_bwd_finalize_kernelINS_22Kernel_traits_finalizeILj1280E13__nv_bfloat16S2_S2_S2_fjLb0ELj1024ELj4ENS_18Kernel_traits_baseILj1280ES2_S2_S2_S2_fjLj1024EEEEELb0ELb0EEEvNS_9BwdParamsE) ;  /* 0xfffff0b002007950 */ /* 0x000fea0003c3ffff */
.L_x_169:
        /* <DEDUP_REMOVED lines=11> */
.L_x_2832:


//--------------------- .text._ZN10layer_norm40ln_parallel_residual_bwd_finalize_kernelINS_22Kernel_traits_finalizeILj1280E13__nv_bfloat16S2_S2_S2_fjLb0ELj1024ELj4ENS_18Kernel_traits_baseILj1280ES2_S2_S2_S2_fjLj1024EEEEELb0EEEvNS_9BwdParamsE --------------------------
	.section	.text._ZN10layer_norm40ln_parallel_residual_bwd_finalize_kernelINS_22Kernel_traits_finalizeILj1280E13__nv_bfloat16S2_S2_S2_fjLb0ELj1024ELj4ENS_18Kernel_traits_baseILj1280ES2_S2_S2_S2_fjLj1024EEEEELb0EEEvNS_9BwdParamsE,"ax",@progbits
	.sectioninfo	@"SHI_REGISTERS=32"
	.align	128
        .global         _ZN10layer_norm40ln_parallel_residual_bwd_finalize_kernelINS_22Kernel_traits_finalizeILj1280E13__nv_bfloat16S2_S2_S2_fjLb0ELj1024ELj4ENS_18Kernel_traits_baseILj1280ES2_S2_S2_S2_fjLj1024EEEEELb0EEEvNS_9BwdParamsE
        .type           _ZN10layer_norm40ln_parallel_residual_bwd_finalize_kernelINS_22Kernel_traits_finalizeILj1280E13__nv_bfloat16S2_S2_S2_fjLb0ELj1024ELj4ENS_18Kernel_traits_baseILj1280ES2_S2_S2_S2_fjLj1024EEEEELb0EEEvNS_9BwdParamsE,@function
        .size           _ZN10layer_norm40ln_parallel_residual_bwd_finalize_kernelINS_22Kernel_traits_finalizeILj1280E13__nv_bfloat16S2_S2_S2_fjLb0ELj1024ELj4ENS_18Kernel_traits_baseILj1280ES2_S2_S2_S2_fjLj1024EEEEELb0EEEvNS_9BwdParamsE,(.L_x_2833 - _ZN10layer_norm40ln_parallel_residual_bwd_finalize_kernelINS_22Kernel_traits_finalizeILj1280E13__nv_bfloat16S2_S2_S2_fjLb0ELj1024ELj4ENS_18Kernel_traits_baseILj1280ES2_S2_S2_S2_fjLj1024EEEEELb0EEEvNS_9BwdParamsE)
        .other          _ZN10layer_norm40ln_parallel_residual_bwd_finalize_kernelINS_22Kernel_traits_finalizeILj1280E13__nv_bfloat16S2_S2_S2_fjLb0ELj1024ELj4ENS_18Kernel_traits_baseILj1280ES2_S2_S2_S2_fjLj1024EEEEELb0EEEvNS_9BwdParamsE,@"STO_CUDA_ENTRY STV_DEFAULT"
_ZN10layer_norm40ln_parallel_residual_bwd_finalize_kernelINS_22Kernel_traits_finalizeILj1280E13__nv_bfloat16S2_S2_S2_fjLb0ELj1024ELj4ENS_18Kernel_traits_baseILj1280ES2_S2_S2_S2_fjLj1024EEEEELb0EEEvNS_9BwdParamsE:
.text._ZN10layer_norm40ln_parallel_residual_bwd_finalize_kernelINS_22Kernel_traits_finalizeILj1280E13__nv_bfloat16S2_S2_S2_fjLb0ELj1024ELj4ENS_18Kernel_traits_baseILj1280ES2_S2_S2_S2_fjLj1024EEEEELb0EEEvNS_9BwdParamsE:
[----:B------:R-:W-:Y:S02]  /*0000*/  MOV R1, c[0x0][0x28] ;  /* 0x00000a0000017a02 */ /* 0x000fe40000000f00 */
[----:B------:R-:W0:Y:S04]  /*0010*/  S2R R0, SR_TID.X ;  /* 0x0000000000007919 */ /* 0x000e280000002100 */
[----:B------:R-:W1:Y:S01]  /*0020*/  S2R R5, SR_CTAID.X ;  /* 0x0000000000057919 */ /* 0x000e620000002500 */
[----:B0-----:R-:W-:Y:S02]  /*0030*/  LOP3.LUT R2, R0, 0x1f, RZ, 0xc0, !PT ;  /* 0x0000001f00027812 */ /* 0x001fe400078ec0ff */
[----:B-1----:R-:W-:-:S04]  /*0040*/  SHF.L.U32 R3, R5, 0x5, RZ ;  /* 0x0000000505037819 */ /* 0x002fc800000006ff */
        /* <DEDUP_REMOVED lines=11> */
[----:B------:R-:W-:-:S02]  /*0100*/  IADD3 R6, R6, R7, RZ ;  /* 0x0000000706067210 */ /* 0x000fc40007ffe0ff */
[C---:B------:R-:W-:Y:S02]  /*0110*/  ISETP.GT.U32.OR P0, PT, R2.reuse, 0xf, P0 ;  /* 0x0000000f0200780c */ /* 0x040fe40000704470 */
[----:B------:R-:W-:Y:S02]  /*0120*/  LEA R7, R2, R7, 0x5 ;  /* 0x0000000702077211 */ /* 0x000fe400078e28ff */
.L_x_184:
[----:B------:R-:W-:Y:S01]  /*0130*/  ISETP.GE.U32.AND P1, PT, R3, c[0x0][0x160], PT ;  /* 0x0000580003007a0c */ /* 0x000fe20003f26070 */
[----:B------:R-:W-:Y:S01]  /*0140*/  BSSY B0, `(.L_x_170) ;  /* 0x0000095000007945 */ /* 0x000fe20003800000 */
[----:B------:R-:W-:Y:S01]  /*0150*/  HFMA2.MMA R28, -RZ, RZ, 0, 0 ;  /* 0x00000000ff1c7435 */ /* 0x000fe200000001ff */
[----:B------:R-:W-:Y:S01]  /*0160*/  CS2R R24, SRZ ;  /* 0x0000000000187805 */ /* 0x000fe2000001ff00 */
[----:B------:R-:W-:Y:S01]  /*0170*/  ISETP.GE.U32.OR P1, PT, R4, c[0x0][0x168], P1 ;  /* 0x00005a0004007a0c */ /* 0x000fe20000f26470 */
[----:B------:R-:W-:-:S12]  /*0180*/  IMAD.MOV.U32 R23, RZ, RZ, RZ ;  /* 0x000000ffff177224 */ /* 0x000fd800078e00ff */
[----:B------:R-:W-:Y:S05]  /*0190*/  @P1 BRA `(.L_x_171) ;  /* 0x000008f000001947 */ /* 0x000fea0003800000 */
[----:B------:R-:W-:Y:S02]  /*01a0*/  ISETP.GE.U32.AND P2, PT, R3, c[0x0][0x160], PT ;  /* 0x0000580003007a0c */ /* 0x000fe40003f46070 */
[----:B------:R-:W-:-:S11]  /*01b0*/  MOV R11, R3 ;  /* 0x00000003000b7202 */ /* 0x000fd60000000f00 */
[----:B------:R-:W-:Y:S01]  /*01c0*/  @P2 MOV R13, 0x4 ;  /* 0x00000004000d2802 */ /* 0x000fe20000000f00 */
[----:B------:R-:W-:-:S04]  /*01d0*/  @P2 IMAD R12, R11, c[0x0][0x168], R4 ;  /* 0x00005a000b0c2a24 */ /* 0x000fc800078e0204 */
[----:B------:R-:W-:-:S04]  /*01e0*/  @P2 IMAD.WIDE.U32 R16, R12, R13, c[0x0][0x220] ;  /* 0x000088000c102625 */ /* 0x000fc800078e000d */
[CC--:B------:R-:W-:Y:S02]  /*01f0*/  @P2 IMAD.WIDE.U32 R14, R12.reuse, R13.reuse, c[0x0][0x228] ;  /* 0x00008a000c0e2625 */ /* 0x0c0fe400078e000d */
[----:B------:R-:W2:Y:S02]  /*0200*/  @P2 LDG.E R17, [R16.64] ;  /* 0x0000000410112981 */ /* 0x000ea4000c1e1900 */
[CC--:B------:R-:W-:Y:S02]  /*0210*/  @P2 IMAD.WIDE.U32 R8, R12.reuse, R13.reuse, c[0x0][0x238] ;  /* 0x00008e000c082625 */ /* 0x0c0fe400078e000d */
[----:B------:R-:W3:Y:S02]  /*0220*/  @P2 LDG.E R14, [R14.64] ;  /* 0x000000040e0e2981 */ /* 0x000ee4000c1e1900 */
[----:B------:R-:W-:Y:S02]  /*0230*/  @P2 IMAD.WIDE.U32 R12, R12, R13, c[0x0][0x230] ;  /* 0x00008c000c0c2625 */ /* 0x000fe400078e000d */
[----:B------:R-:W4:Y:S04]  /*0240*/  @P2 LDG.E R9, [R8.64] ;  /* 0x0000000408092981 */ /* 0x000f28000c1e1900 */
[----:B------:R-:W5:Y:S01]  /*0250*/  @P2 LDG.E R12, [R12.64] ;  /* 0x000000040c0c2981 */ /* 0x000f62000c1e1900 */
[----:B------:R-:W-:-:S04]  /*0260*/  @P2 IADD3 R11, R11, 0x20, RZ ;  /* 0x000000200b0b2810 */ /* 0x000fc80007ffe0ff */
[C---:B------:R-:W-:Y:S02]  /*0270*/  ISETP.GE.U32.AND P1, PT, R11.reuse, c[0x0][0x160], PT ;  /* 0x000058000b007a0c */ /* 0x040fe40003f26070 */
[----:B------:R-:W-:-:S04]  /*0280*/  IADD3 R10, -R11, c[0x0][0x160], RZ ;  /* 0x000058000b0a7a10 */ /* 0x000fc80007ffe1ff */
[----:B------:R-:W-:Y:S01]  /*0290*/  ISETP.LE.U32.OR P1, PT, R10, 0x60, P1 ;  /* 0x000000600a00780c */ /* 0x000fe20000f23470 */
[----:B------:R-:W-:Y:S01]  /*02a0*/  CS2R R24, SRZ ;  /* 0x0000000000187805 */ /* 0x000fe2000001ff00 */
[----:B------:R-:W-:Y:S01]  /*02b0*/  MOV R23, RZ ;  /* 0x000000ff00177202 */ /* 0x000fe20000000f00 */
[----:B------:R-:W-:Y:S01]  /*02c0*/  IMAD.MOV.U32 R28, RZ, RZ, RZ ;  /* 0x000000ffff1c7224 */ /* 0x000fe200078e00ff */
[----:B------:R-:W-:Y:S03]  /*02d0*/  BSSY B1, `(.L_x_172) ;  /* 0x0000045000017945 */ /* 0x000fe60003800000 */
[----:B--2---:R-:W-:Y:S02]  /*02e0*/  @P2 FADD.FTZ R24, R24, R17 ;  /* 0x0000001118182221 */ /* 0x004fe40000010000 */
[----:B---3--:R-:W-:Y:S02]  /*02f0*/  @P2 FADD.FTZ R23, R23, R14 ;  /* 0x0000000e17172221 */ /* 0x008fe40000010000 */
[----:B----4-:R-:W-:-:S02]  /*0300*/  @P2 FADD.FTZ R28, R28, R9 ;  /* 0x000000091c1c2221 */ /* 0x010fc40000010000 */
[----:B-----5:R-:W-:Y:S01]  /*0310*/  @P2 FADD.FTZ R25, R25, R12 ;  /* 0x0000000c19192221 */ /* 0x020fe20000010000 */
[----:B------:R-:W-:Y:S01]  /*0320*/  PLOP3.LUT P2, PT, P2, PT, PT, 0x8, 0x0 ;  /* 0x000000000000781c */ /* 0x000fe2000174e170 */
[----:B------:R-:W-:Y:S07]  /*0330*/  @P1 BRA `(.L_x_173) ;  /* 0x000003e000001947 */ /* 0x000fee0003800000 */
[----:B------:R-:W-:Y:S02]  /*0340*/  MOV R8, c[0x0][0x160] ;  /* 0x0000580000087a02 */ /* 0x000fe40000000f00 */
[----:B------:R-:W-:Y:S02]  /*0350*/  PLOP3.LUT P2, PT, PT, PT, PT, 0x8, 0x0 ;  /* 0x000000000000781c */ /* 0x000fe40003f4e170 */
[----:B------:R-:W-:Y:S02]  /*0360*/  IADD3 R8, R8, -0x60, RZ ;  /* 0xffffffa008087810 */ /* 0x000fe40007ffe0ff */
.L_x_174:
[----:B------:R-:W-:Y:S01]  /*0370*/  HFMA2.MMA R9, -RZ, RZ, 0, 2.384185791015625e-07 ;  /* 0x00000004ff097435 */ /* 0x000fe200000001ff */
[C---:B------:R-:W-:Y:S01]  /*0380*/  IMAD R20, R11.reuse, c[0x0][0x168], R4 ;  /* 0x00005a000b147a24 */ /* 0x040fe200078e0204 */
[----:B------:R-:W-:-:S05]  /*0390*/  IADD3 R17, R11, 0x20, RZ ;  /* 0x000000200b117810 */ /* 0x000fca0007ffe0ff */
[----:B------:R-:W-:-:S03]  /*03a0*/  IMAD R22, R17, c[0x0][0x168], R4 ;  /* 0x00005a0011167a24 */ /* 0x000fc600078e0204 */
[----:B------:R-:W-:-:S04]  /*03b0*/  IMAD.WIDE.U32 R26, R20, R9, c[0x0][0x228] ;  /* 0x00008a00141a7625 */ /* 0x000fc800078e0009 */
[CC--:B------:R-:W-:Y:S02]  /*03c0*/  IMAD.WIDE.U32 R14, R20.reuse, R9.reuse, c[0x0][0x220] ;  /* 0x00008800140e7625 */ /* 0x0c0fe400078e0009 */
[----:B------:R0:W2:Y:S02]  /*03d0*/  LDG.E R26, [R26.64] ;  /* 0x000000041a1a7981 */ /* 0x0000a4000c1e1900 */
[-C--:B------:R-:W-:Y:S02]  /*03e0*/  IMAD.WIDE.U32 R12, R20, R9.reuse, c[0x0][0x230] ;  /* 0x00008c00140c7625 */ /* 0x080fe400078e0009 */
[----:B------:R1:W3:Y:S02]  /*03f0*/  LDG.E R19, [R14.64] ;  /* 0x000000040e137981 */ /* 0x0002e4000c1e1900 */
[-C--:B------:R-:W-:Y:S02]  /*0400*/  IMAD.WIDE.U32 R16, R22, R9.reuse, c[0x0][0x220] ;  /* 0x0000880016107625 */ /* 0x080fe400078e0009 */
[----:B------:R4:W5:Y:S02]  /*0410*/  LDG.E R18, [R12.64] ;  /* 0x000000040c127981 */ /* 0x000964000c1e1900 */
[----:B------:R-:W-:-:S02]  /*0420*/  IMAD.WIDE.U32 R20, R20, R9, c[0x0][0x238] ;  /* 0x00008e0014147625 */ /* 0x000fc400078e0009 */
[----:B------:R4:W5:Y:S04]  /*0430*/  LDG.E R29, [R16.64] ;  /* 0x00000004101d7981 */ /* 0x000968000c1e1900 */
[----:B------:R4:W5:Y:S01]  /*0440*/  LDG.E R21, [R20.64] ;  /* 0x0000000414157981 */ /* 0x000962000c1e1900 */
[C---:B------:R-:W-:Y:S01]  /*0450*/  IADD3 R10, R11.reuse, 0x40, RZ ;  /* 0x000000400b0a7810 */ /* 0x040fe20007ffe0ff */
[----:B-1----:R-:W-:Y:S01]  /*0460*/  IMAD.WIDE.U32 R14, R22, R9, c[0x0][0x228] ;  /* 0x00008a00160e7625 */ /* 0x002fe200078e0009 */
[----:B0-----:R-:W-:-:S03]  /*0470*/  IADD3 R27, R11, 0x60, RZ ;  /* 0x000000600b1b7810 */ /* 0x001fc60007ffe0ff */
[----:B----4-:R-:W-:Y:S02]  /*0480*/  IMAD R20, R10, c[0x0][0x168], R4 ;  /* 0x00005a000a147a24 */ /* 0x010fe400078e0204 */
[----:B------:R0:W4:Y:S02]  /*0490*/  LDG.E R10, [R14.64] ;  /* 0x000000040e0a7981 */ /* 0x000124000c1e1900 */
[----:B------:R-:W-:-:S04]  /*04a0*/  IMAD.WIDE.U32 R16, R20, R9, c[0x0][0x220] ;  /* 0x0000880014107625 */ /* 0x000fc800078e0009 */
[----:B------:R-:W-:-:S04]  /*04b0*/  IMAD.WIDE.U32 R12, R22, R9, c[0x0][0x230] ;  /* 0x00008c00160c7625 */ /* 0x000fc800078e0009 */
[-C--:B0-----:R-:W-:Y:S02]  /*04c0*/  IMAD.WIDE.U32 R14, R22, R9.reuse, c[0x0][0x238] ;  /* 0x00008e00160e7625 */ /* 0x081fe400078e0009 */
[----:B------:R3:W4:Y:S04]  /*04d0*/  LDG.E R22, [R16.64] ;  /* 0x0000000410167981 */ /* 0x000728000c1e1900 */
[----:B------:R0:W4:Y:S04]  /*04e0*/  LDG.E R12, [R12.64] ;  /* 0x000000040c0c7981 */ /* 0x000128000c1e1900 */
[----:B0-----:R0:W4:Y:S02]  /*04f0*/  LDG.E R13, [R14.64] ;  /* 0x000000040e0d7981 */ /* 0x001124000c1e1900 */
[----:B0-----:R-:W-:-:S04]  /*0500*/  IMAD.WIDE.U32 R14, R20, R9, c[0x0][0x228] ;  /* 0x00008a00140e7625 */ /* 0x001fc800078e0009 */
[----:B--2---:R-:W-:Y:S02]  /*0510*/  FADD.FTZ R23, R26, R23 ;  /* 0x000000171a177221 */ /* 0x004fe40000010000 */
[----:B------:R-:W-:Y:S02]  /*0520*/  IMAD R26, R27, c[0x0][0x168], R4 ;  /* 0x00005a001b1a7a24 */ /* 0x000fe400078e0204 */
[----:B---3--:R-:W-:Y:S02]  /*0530*/  FADD.FTZ R16, R19, R24 ;  /* 0x0000001813107221 */ /* 0x008fe40000010000 */
[----:B------:R0:W2:Y:S01]  /*0540*/  LDG.E R24, [R14.64] ;  /* 0x000000040e187981 */ /* 0x0000a2000c1e1900 */
[----:B-----5:R-:W-:Y:S02]  /*0550*/  FADD.FTZ R25, R18, R25 ;  /* 0x0000001912197221 */ /* 0x020fe40000010000 */
[----:B------:R-:W-:-:S04]  /*0560*/  IMAD.WIDE.U32 R18, R20, R9, c[0x0][0x230] ;  /* 0x00008c0014127625 */ /* 0x000fc800078e0009 */
[----:B------:R-:W-:Y:S01]  /*0570*/  FADD.FTZ R29, R16, R29 ;  /* 0x0000001d101d7221 */ /* 0x000fe20000010000 */
[----:B------:R1:W3:Y:S01]  /*0580*/  LDG.E R27, [R18.64] ;  /* 0x00000004121b7981 */ /* 0x0002e2000c1e1900 */
[----:B------:R-:W-:-:S04]  /*0590*/  IMAD.WIDE.U32 R16, R26, R9, c[0x0][0x228] ;  /* 0x00008a001a107625 */ /* 0x000fc800078e0009 */
[----:B------:R-:W-:Y:S02]  /*05a0*/  FADD.FTZ R28, R21, R28 ;  /* 0x0000001c151c7221 */ /* 0x000fe40000010000 */
[-C--:B------:R-:W-:Y:S01]  /*05b0*/  IMAD.WIDE.U32 R20, R20, R9.reuse, c[0x0][0x238] ;  /* 0x00008e0014147625 */ /* 0x080fe200078e0009 */
[----:B------:R5:W3:Y:S03]  /*05c0*/  LDG.E R16, [R16.64] ;  /* 0x0000000410107981 */ /* 0x000ae6000c1e1900 */
[CC--:B-1----:R-:W-:Y:S02]  /*05d0*/  IMAD.WIDE.U32 R18, R26.reuse, R9.reuse, c[0x0][0x230] ;  /* 0x00008c001a127625 */ /* 0x0c2fe400078e0009 */
[----:B------:R-:W3:Y:S02]  /*05e0*/  LDG.E R20, [R20.64] ;  /* 0x0000000414147981 */ /* 0x000ee4000c1e1900 */
[----:B0-----:R-:W-:-:S02]  /*05f0*/  IMAD.WIDE.U32 R14, R26, R9, c[0x0][0x220] ;  /* 0x000088001a0e7625 */ /* 0x001fc400078e0009 */
[----:B-----5:R0:W5:Y:S04]  /*0600*/  LDG.E R17, [R18.64] ;  /* 0x0000000412117981 */ /* 0x020168000c1e1900 */
[----:B------:R-:W5:Y:S01]  /*0610*/  LDG.E R14, [R14.64] ;  /* 0x000000040e0e7981 */ /* 0x000f62000c1e1900 */
[----:B0-----:R-:W-:-:S05]  /*0620*/  IMAD.WIDE.U32 R18, R26, R9, c[0x0][0x238] ;  /* 0x00008e001a127625 */ /* 0x001fca00078e0009 */
[----:B------:R-:W5:Y:S01]  /*0630*/  LDG.E R9, [R18.64] ;  /* 0x0000000412097981 */ /* 0x000f62000c1e1900 */
[----:B------:R-:W-:-:S04]  /*0640*/  IADD3 R11, R11, 0x80, RZ ;  /* 0x000000800b0b7810 */ /* 0x000fc80007ffe0ff */
[----:B------:R-:W-:Y:S01]  /*0650*/  ISETP.GE.U32.AND P1, PT, R11, R8, PT ;  /* 0x000000080b00720c */ /* 0x000fe20003f26070 */
[----:B----4-:R-:W-:Y:S02]  /*0660*/  FADD.FTZ R23, R23, R10 ;  /* 0x0000000a17177221 */ /* 0x010fe40000010000 */
[----:B------:R-:W-:Y:S02]  /*0670*/  FADD.FTZ R12, R25, R12 ;  /* 0x0000000c190c7221 */ /* 0x000fe40000010000 */
[----:B------:R-:W-:Y:S02]  /*0680*/  FADD.FTZ R13, R28, R13 ;  /* 0x0000000d1c0d7221 */ /* 0x000fe40000010000 */
[----:B------:R-:W-:Y:S02]  /*0690*/  FADD.FTZ R29, R29, R22 ;  /* 0x000000161d1d7221 */ /* 0x000fe40000010000 */
[----:B--2---:R-:W-:Y:S02]  /*06a0*/  FADD.FTZ R23, R23, R24 ;  /* 0x0000001817177221 */ /* 0x004fe40000010000 */
[----:B---3--:R-:W-:-:S02]  /*06b0*/  FADD.FTZ R12, R12, R27 ;  /* 0x0000001b0c0c7221 */ /* 0x008fc40000010000 */
[----:B------:R-:W-:Y:S02]  /*06c0*/  FADD.FTZ R23, R23, R16 ;  /* 0x0000001017177221 */ /* 0x000fe40000010000 */
[----:B------:R-:W-:Y:S02]  /*06d0*/  FADD.FTZ R20, R13, R20 ;  /* 0x000000140d147221 */ /* 0x000fe40000010000 */
[----:B-----5:R-:W-:Y:S02]  /*06e0*/  FADD.FTZ R25, R12, R17 ;  /* 0x000000110c197221 */ /* 0x020fe40000010000 */
[----:B------:R-:W-:Y:S02]  /*06f0*/  FADD.FTZ R24, R29, R14 ;  /* 0x0000000e1d187221 */ /* 0x000fe40000010000 */
[----:B------:R-:W-:Y:S01]  /*0700*/  FADD.FTZ R28, R20, R9 ;  /* 0x00000009141c7221 */ /* 0x000fe20000010000 */
[----:B------:R-:W-:Y:S05]  /*0710*/  @!P1 BRA `(.L_x_174) ;  /* 0xfffffc5000009947 */ /* 0x000fea000383ffff */
.L_x_173:
[----:B------:R-:W-:Y:S05]  /*0720*/  BSYNC B1 ;  /* 0x0000000000017941 */ /* 0x000fea0003800000 */
.L_x_172:
[C---:B------:R-:W-:Y:S01]  /*0730*/  ISETP.GE.U32.AND P1, PT, R11.reuse, c[0x0][0x160], PT ;  /* 0x000058000b007a0c */ /* 0x040fe20003f26070 */
[----:B------:R-:W-:Y:S01]  /*0740*/  BSSY B1, `(.L_x_175) ;  /* 0x0000022000017945 */ /* 0x000fe20003800000 */
[----:B------:R-:W-:-:S04]  /*0750*/  IADD3 R8, -R11, c[0x0][0x160], RZ ;  /* 0x000058000b087a10 */ /* 0x000fc80007ffe1ff */
[----:B------:R-:W-:-:S13]  /*0760*/  ISETP.LE.U32.OR P1, PT, R8, 0x20, P1 ;  /* 0x000000200800780c */ /* 0x000fda0000f23470 */
[----:B------:R-:W-:Y:S05]  /*0770*/  @P1 BRA `(.L_x_176) ;  /* 0x000001e000001947 */ /* 0x000fea0003800000 */
[----:B------:R-:W-:Y:S01]  /*0780*/  MOV R20, 0x4 ;  /* 0x0000000400147802 */ /* 0x000fe20000000f00 */
[C---:B------:R-:W-:Y:S01]  /*0790*/  IMAD R13, R11.reuse, c[0x0][0x168], R4 ;  /* 0x00005a000b0d7a24 */ /* 0x040fe200078e0204 */
[----:B------:R-:W-:-:S03]  /*07a0*/  IADD3 R21, R11, 0x20, RZ ;  /* 0x000000200b157810 */ /* 0x000fc60007ffe0ff */
[----:B------:R-:W-:-:S04]  /*07b0*/  IMAD.WIDE.U32 R8, R13, R20, c[0x0][0x230] ;  /* 0x00008c000d087625 */ /* 0x000fc800078e0014 */
[CC--:B------:R-:W-:Y:S01]  /*07c0*/  IMAD.WIDE.U32 R16, R13.reuse, R20.reuse, c[0x0][0x220] ;  /* 0x000088000d107625 */ /* 0x0c0fe200078e0014 */
[----:B------:R0:W2:Y:S03]  /*07d0*/  LDG.E R10, [R8.64] ;  /* 0x00000004080a7981 */ /* 0x0000a6000c1e1900 */
[-C--:B------:R-:W-:Y:S02]  /*07e0*/  IMAD.WIDE.U32 R14, R13, R20.reuse, c[0x0][0x228] ;  /* 0x00008a000d0e7625 */ /* 0x080fe400078e0014 */
[----:B------:R-:W3:Y:S02]  /*07f0*/  LDG.E R17, [R16.64] ;  /* 0x0000000410117981 */ /* 0x000ee4000c1e1900 */
[----:B------:R-:W-:Y:S02]  /*0800*/  IMAD R21, R21, c[0x0][0x168], R4 ;  /* 0x00005a0015157a24 */ /* 0x000fe400078e0204 */
[-C--:B------:R-:W-:Y:S01]  /*0810*/  IMAD.WIDE.U32 R12, R13, R20.reuse, c[0x0][0x238] ;  /* 0x00008e000d0c7625 */ /* 0x080fe200078e0014 */
[----:B------:R-:W4:Y:S03]  /*0820*/  LDG.E R14, [R14.64] ;  /* 0x000000040e0e7981 */ /* 0x000f26000c1e1900 */
[----:B0-----:R-:W-:-:S02]  /*0830*/  IMAD.WIDE.U32 R8, R21, R20, c[0x0][0x220] ;  /* 0x0000880015087625 */ /* 0x001fc400078e0014 */
[----:B------:R-:W5:Y:S02]  /*0840*/  LDG.E R13, [R12.64] ;  /* 0x000000040c0d7981 */ /* 0x000f64000c1e1900 */
[CC--:B------:R-:W-:Y:S02]  /*0850*/  IMAD.WIDE.U32 R26, R21.reuse, R20.reuse, c[0x0][0x228] ;  /* 0x00008a00151a7625 */ /* 0x0c0fe400078e0014 */
[----:B------:R-:W5:Y:S02]  /*0860*/  LDG.E R22, [R8.64] ;  /* 0x0000000408167981 */ /* 0x000f64000c1e1900 */
[CC--:B------:R-:W-:Y:S02]  /*0870*/  IMAD.WIDE.U32 R18, R21.reuse, R20.reuse, c[0x0][0x230] ;  /* 0x00008c0015127625 */ /* 0x0c0fe400078e0014 */
[----:B------:R-:W5:Y:S02]  /*0880*/  LDG.E R27, [R26.64] ;  /* 0x000000041a1b7981 */ /* 0x000f64000c1e1900 */
[----:B------:R-:W-:-:S02]  /*0890*/  IMAD.WIDE.U32 R20, R21, R20, c[0x0][0x238] ;  /* 0x00008e0015147625 */ /* 0x000fc400078e0014 */
[----:B------:R-:W5:Y:S04]  /*08a0*/  LDG.E R19, [R18.64] ;  /* 0x0000000412137981 */ /* 0x000f68000c1e1900 */
[----:B------:R-:W5:Y:S01]  /*08b0*/  LDG.E R20, [R20.64] ;  /* 0x0000000414147981 */ /* 0x000f62000c1e1900 */
[----:B------:R-:W-:Y:S02]  /*08c0*/  PLOP3.LUT P2, PT, PT, PT, PT, 0x8, 0x0 ;  /* 0x000000000000781c */ /* 0x000fe40003f4e170 */
[----:B------:R-:W-:Y:S01]  /*08d0*/  IADD3 R11, R11, 0x40, RZ ;  /* 0x000000400b0b7810 */ /* 0x000fe20007ffe0ff */
[----:B--2---:R-:W-:Y:S02]  /*08e0*/  FADD.FTZ R10, R25, R10 ;  /* 0x0000000a190a7221 */ /* 0x004fe40000010000 */
[----:B---3--:R-:W-:-:S02]  /*08f0*/  FADD.FTZ R17, R24, R17 ;  /* 0x0000001118117221 */ /* 0x008fc40000010000 */
[----:B----4-:R-:W-:Y:S02]  /*0900*/  FADD.FTZ R14, R23, R14 ;  /* 0x0000000e170e7221 */ /* 0x010fe40000010000 */
[----:B-----5:R-:W-:Y:S02]  /*0910*/  FADD.FTZ R13, R28, R13 ;  /* 0x0000000d1c0d7221 */ /* 0x020fe40000010000 */
[----:B------:R-:W-:Y:S02]  /*0920*/  FADD.FTZ R24, R17, R22 ;  /* 0x0000001611187221 */ /* 0x000fe40000010000 */
[----:B------:R-:W-:Y:S02]  /*0930*/  FADD.FTZ R23, R14, R27 ;  /* 0x0000001b0e177221 */ /* 0x000fe40000010000 */
[----:B------:R-:W-:Y:S02]  /*0940*/  FADD.FTZ R25, R10, R19 ;  /* 0x000000130a197221 */ /* 0x000fe40000010000 */
[----:B------:R-:W-:-:S02]  /*0950*/  FADD.FTZ R28, R13, R20 ;  /* 0x000000140d1c7221 */ /* 0x000fc40000010000 */
.L_x_176:
[----:B------:R-:W-:Y:S05]  /*0960*/  BSYNC B1 ;  /* 0x0000000000017941 */ /* 0x000fea0003800000 */
.L_x_175:
[----:B------:R-:W-:Y:S01]  /*0970*/  ISETP.LT.U32.OR P2, PT, R11, c[0x0][0x160], P2 ;  /* 0x000058000b007a0c */ /* 0x000fe20001741470 */
[----:B------:R-:W-:-:S12]  /*0980*/  BSSY B1, `(.L_x_171) ;  /* 0x0000010000017945 */ /* 0x000fd80003800000 */
[----:B------:R-:W-:Y:S05]  /*0990*/  @!P2 BRA `(.L_x_177) ;  /* 0x000000e00000a947 */ /* 0x000fea0003800000 */
[----:B------:R-:W-:Y:S02]  /*09a0*/  IMAD.MOV.U32 R13, RZ, RZ, 0x4 ;  /* 0x00000004ff0d7424 */ /* 0x000fe400078e00ff */
[----:B------:R-:W-:-:S04]  /*09b0*/  IMAD R12, R11, c[0x0][0x168], R4 ;  /* 0x00005a000b0c7a24 */ /* 0x000fc800078e0204 */
[----:B------:R-:W-:-:S04]  /*09c0*/  IMAD.WIDE.U32 R14, R12, R13, c[0x0][0x220] ;  /* 0x000088000c0e7625 */ /* 0x000fc800078e000d */
[CC--:B------:R-:W-:Y:S02]  /*09d0*/  IMAD.WIDE.U32 R8, R12.reuse, R13.reuse, c[0x0][0x228] ;  /* 0x00008a000c087625 */ /* 0x0c0fe400078e000d */
[----:B------:R-:W2:Y:S02]  /*09e0*/  LDG.E R15, [R14.64] ;  /* 0x000000040e0f7981 */ /* 0x000ea4000c1e1900 */
[CC--:B------:R-:W-:Y:S02]  /*09f0*/  IMAD.WIDE.U32 R10, R12.reuse, R13.reuse, c[0x0][0x238] ;  /* 0x00008e000c0a7625 */ /* 0x0c0fe400078e000d */
[----:B------:R-:W3:Y:S02]  /*0a00*/  LDG.E R8, [R8.64] ;  /* 0x0000000408087981 */ /* 0x000ee4000c1e1900 */
[----:B------:R-:W-:Y:S02]  /*0a10*/  IMAD.WIDE.U32 R12, R12, R13, c[0x0][0x230] ;  /* 0x00008c000c0c7625 */ /* 0x000fe400078e000d */
[----:B------:R-:W4:Y:S04]  /*0a20*/  LDG.E R11, [R10.64] ;  /* 0x000000040a0b7981 */ /* 0x000f28000c1e1900 */
[----:B------:R-:W5:Y:S01]  /*0a30*/  LDG.E R12, [R12.64] ;  /* 0x000000040c0c7981 */ /* 0x000f62000c1e1900 */
[----:B--2---:R-:W-:-:S02]  /*0a40*/  FADD.FTZ R24, R24, R15 ;  /* 0x0000000f18187221 */ /* 0x004fc40000010000 */
[----:B---3--:R-:W-:Y:S02]  /*0a50*/  FADD.FTZ R23, R23, R8 ;  /* 0x0000000817177221 */ /* 0x008fe40000010000 */
[----:B----4-:R-:W-:Y:S02]  /*0a60*/  FADD.FTZ R28, R28, R11 ;  /* 0x0000000b1c1c7221 */ /* 0x010fe40000010000 */
[----:B-----5:R-:W-:Y:S02]  /*0a70*/  FADD.FTZ R25, R25, R12 ;  /* 0x0000000c19197221 */ /* 0x020fe40000010000 */
.L_x_177:
[----:B------:R-:W-:Y:S05]  /*0a80*/  BSYNC B1 ;  /* 0x0000000000017941 */ /* 0x000fea0003800000 */
.L_x_171:
[----:B------:R-:W-:Y:S05]  /*0a90*/  BSYNC B0 ;  /* 0x0000000000007941 */ /* 0x000fea0003800000 */
.L_x_170:
[----:B------:R-:W-:Y:S01]  /*0aa0*/  ISETP.GT.U32.AND P1, PT, R0, 0x3ff, PT ;  /* 0x000003ff0000780c */ /* 0x000fe20003f24070 */
[----:B------:R0:W-:Y:S01]  /*0ab0*/  STS [R6.X4], R23 ;  /* 0x0000001706007388 */ /* 0x0001e20000004800 */
[----:B------:R-:W-:Y:S03]  /*0ac0*/  WARPSYNC 0xffffffff ;  /* 0xffffffff00007948 */ /* 0x000fe60003800000 */
[----:B------:R0:W-:Y:S04]  /*0ad0*/  STS [R6.X4+0x1000], R24 ;  /* 0x0010001806007388 */ /* 0x0001e80000004800 */
[----:B------:R0:W-:Y:S04]  /*0ae0*/  STS [R6.X4+0x2000], R28 ;  /* 0x0020001c06007388 */ /* 0x0001e80000004800 */
[----:B------:R0:W-:Y:S04]  /*0af0*/  STS [R6.X4+0x3000], R25 ;  /* 0x0030001906007388 */ /* 0x0001e80000004800 */
[----:B------:R-:W-:Y:S06]  /*0b00*/  BAR.SYNC.DEFER_BLOCKING 0x0 ;  /* 0x0000000000007b1d */ /* 0x000fec0000010000 */
[----:B------:R-:W-:Y:S05]  /*0b10*/  @P1 BRA `(.L_x_178) ;  /* 0x0000035000001947 */ /* 0x000fea0003800000 */
[----:B0-----:R0:W1:Y:S04]  /*0b20*/  LDS R13, [R7.X4] ;  /* 0x00000000070d7984 */ /* 0x0010680000004800 */
[----:B------:R0:W2:Y:S04]  /*0b30*/  LDS R11, [R7.X4+0x3000] ;  /* 0x00300000070b7984 */ /* 0x0000a80000004800 */
[----:B------:R0:W3:Y:S04]  /*0b40*/  LDS R10, [R7.X4+0x2000] ;  /* 0x00200000070a7984 */ /* 0x0000e80000004800 */
[----:B------:R0:W4:Y:S01]  /*0b50*/  LDS R12, [R7.X4+0x1000] ;  /* 0x00100000070c7984 */ /* 0x0001220000004800 */
[----:B------:R-:W-:Y:S05]  /*0b60*/  BRA.DIV ~URZ, `(.L_x_179) ;  /* 0x000005027f007947 */ /* 0x000fea000b800000 */
[----:B----4-:R4:W0:Y:S02]  /*0b70*/  SHFL.BFLY PT, R14, R12, 0x1, 0x1f ;  /* 0x0c201f000c0e7f89 */ /* 0x01082400000e0000 */
.L_x_185:
[----:B0---4-:R-:W-:Y:S01]  /*0b80*/  FADD.FTZ R12, R12, R14 ;  /* 0x0000000e0c0c7221 */ /* 0x011fe20000010000 */
[----:B------:R-:W-:Y:S05]  /*0b90*/  BRA.DIV ~URZ, `(.L_x_180) ;  /* 0x000005427f007947 */ /* 0x000fea000b800000 */
[----:B--2---:R-:W0:Y:S04]  /*0ba0*/  SHFL.BFLY PT, R16, R11, 0x1, 0x1f ;  /* 0x0c201f000b107f89 */ /* 0x004e2800000e0000 */
[----:B-1----:R-:W1:Y:S04]  /*0bb0*/  SHFL.BFLY PT, R8, R13, 0x1, 0x1f ;  /* 0x0c201f000d087f89 */ /* 0x002e6800000e0000 */
[----:B---3--:R-:W2:Y:S01]  /*0bc0*/  SHFL.BFLY PT, R9, R10, 0x1, 0x1f ;  /* 0x0c201f000a097f89 */ /* 0x008ea200000e0000 */
[----:B0-----:R-:W-:-:S02]  /*0bd0*/  FADD.FTZ R16, R11, R16 ;  /* 0x000000100b107221 */ /* 0x001fc40000010000 */
[----:B-1----:R-:W-:-:S03]  /*0be0*/  FADD.FTZ R14, R13, R8 ;  /* 0x000000080d0e7221 */ /* 0x002fc60000010000 */
[----:B------:R-:W0:Y:S01]  /*0bf0*/  SHFL.BFLY PT, R17, R16, 0x2, 0x1f ;  /* 0x0c401f0010117f89 */ /* 0x000e2200000e0000 */
[----:B--2---:R-:W-:-:S03]  /*0c00*/  FADD.FTZ R19, R10, R9 ;  /* 0x000000090a137221 */ /* 0x004fc60000010000 */
[----:B------:R-:W1:Y:S04]  /*0c10*/  SHFL.BFLY PT, R15, R14, 0x2, 0x1f ;  /* 0x0c401f000e0f7f89 */ /* 0x000e6800000e0000 */
[----:B------:R-:W2:Y:S04]  /*0c20*/  SHFL.BFLY PT, R9, R12, 0x2, 0x1f ;  /* 0x0c401f000c097f89 */ /* 0x000ea800000e0000 */
[----:B------:R-:W3:Y:S01]  /*0c30*/  SHFL.BFLY PT, R8, R19, 0x2, 0x1f ;  /* 0x0c401f0013087f89 */ /* 0x000ee200000e0000 */
[----:B0-----:R-:W-:Y:S02]  /*0c40*/  FADD.FTZ R17, R16, R17 ;  /* 0x0000001110117221 */ /* 0x001fe40000010000 */
[----:B-1----:R-:W-:-:S03]  /*0c50*/  FADD.FTZ R15, R14, R15 ;  /* 0x0000000f0e0f7221 */ /* 0x002fc60000010000 */
[----:B------:R-:W0:Y:S01]  /*0c60*/  SHFL.BFLY PT, R18, R17, 0x4, 0x1f ;  /* 0x0c801f0011127f89 */ /* 0x000e2200000e0000 */
[----:B--2---:R-:W-:-:S03]  /*0c70*/  FADD.FTZ R9, R12, R9 ;  /* 0x000000090c097221 */ /* 0x004fc60000010000 */
[----:B------:R-:W1:Y:S01]  /*0c80*/  SHFL.BFLY PT, R10, R15, 0x4, 0x1f ;  /* 0x0c801f000f0a7f89 */ /* 0x000e6200000e0000 */
[----:B---3--:R-:W-:-:S03]  /*0c90*/  FADD.FTZ R20, R19, R8 ;  /* 0x0000000813147221 */ /* 0x008fc60000010000 */
[----:B------:R-:W2:Y:S04]  /*0ca0*/  SHFL.BFLY PT, R8, R9, 0x4, 0x1f ;  /* 0x0c801f0009087f89 */ /* 0x000ea800000e0000 */
[----:B------:R-:W3:Y:S01]  /*0cb0*/  SHFL.BFLY PT, R11, R20, 0x4, 0x1f ;  /* 0x0c801f00140b7f89 */ /* 0x000ee200000e0000 */
[----:B0-----:R-:W-:Y:S02]  /*0cc0*/  FADD.FTZ R14, R17, R18 ;  /* 0x00000012110e7221 */ /* 0x001fe40000010000 */
[----:B-1----:R-:W-:-:S03]  /*0cd0*/  FADD.FTZ R10, R15, R10 ;  /* 0x0000000a0f0a7221 */ /* 0x002fc60000010000 */
[----:B------:R-:W-:Y:S01]  /*0ce0*/  SHFL.BFLY PT, R19, R14, 0x8, 0x1f ;  /* 0x0d001f000e137f89 */ /* 0x000fe200000e0000 */
[----:B--2---:R-:W-:-:S03]  /*0cf0*/  FADD.FTZ R8, R9, R8 ;  /* 0x0000000809087221 */ /* 0x004fc60000010000 */
[----:B------:R-:W0:Y:S01]  /*0d00*/  SHFL.BFLY PT, R13, R10, 0x8, 0x1f ;  /* 0x0d001f000a0d7f89 */ /* 0x000e2200000e0000 */
[----:B---3--:R-:W-:-:S03]  /*0d10*/  FADD.FTZ R16, R20, R11 ;  /* 0x0000000b14107221 */ /* 0x008fc60000010000 */
[----:B------:R-:W1:Y:S04]  /*0d20*/  SHFL.BFLY PT, R11, R8, 0x8, 0x1f ;  /* 0x0d001f00080b7f89 */ /* 0x000e6800000e0000 */
[----:B------:R-:W2:Y:S01]  /*0d30*/  SHFL.BFLY PT, R9, R16, 0x8, 0x1f ;  /* 0x0d001f0010097f89 */ /* 0x000ea200000e0000 */
[----:B0-----:R-:W-:Y:S02]  /*0d40*/  FADD.FTZ R13, R10, R13 ;  /* 0x0000000d0a0d7221 */ /* 0x001fe40000010000 */
[----:B-1----:R-:W-:-:S03]  /*0d50*/  FADD.FTZ R12, R8, R11 ;  /* 0x0000000b080c7221 */ /* 0x002fc60000010000 */
[----:B------:R0:W1:Y:S01]  /*0d60*/  SHFL.BFLY PT, R18, R13, 0x10, 0x1f ;  /* 0x0e001f000d127f89 */ /* 0x00006200000e0000 */
[----:B------:R-:W-:Y:S02]  /*0d70*/  FADD.FTZ R11, R14, R19 ;  /* 0x000000130e0b7221 */ /* 0x000fe40000010000 */
[----:B--2---:R-:W-:Y:S01]  /*0d80*/  FADD.FTZ R19, R16, R9 ;  /* 0x0000000910137221 */ /* 0x004fe20000010000 */
[----:B------:R0:W2:Y:S04]  /*0d90*/  SHFL.BFLY PT, R15, R12, 0x10, 0x1f ;  /* 0x0e001f000c0f7f89 */ /* 0x0000a800000e0000 */
[----:B------:R0:W3:Y:S04]  /*0da0*/  SHFL.BFLY PT, R20, R11, 0x10, 0x1f ;  /* 0x0e001f000b147f89 */ /* 0x0000e800000e0000 */
[----:B------:R0:W4:Y:S02]  /*0db0*/  SHFL.BFLY PT, R8, R19, 0x10, 0x1f ;  /* 0x0e001f0013087f89 */ /* 0x00012400000e0000 */
.L_x_186:
[----:B------:R-:W-:Y:S01]  /*0dc0*/  ISETP.NE.AND P1, PT, R2, RZ, PT ;  /* 0x000000ff0200720c */ /* 0x000fe20003f25270 */
[----:B-1----:R-:W-:-:S02]  /*0dd0*/  FADD.FTZ R18, R18, R13 ;  /* 0x0000000d12127221 */ /* 0x002fc40000010000 */
[----:B0-2---:R-:W-:Y:S02]  /*0de0*/  FADD.FTZ R12, R15, R12 ;  /* 0x0000000c0f0c7221 */ /* 0x005fe40000010000 */
[----:B----4-:R-:W-:Y:S02]  /*0df0*/  FADD.FTZ R8, R8, R19 ;  /* 0x0000001308087221 */ /* 0x010fe40000010000 */
[----:B---3--:R-:W-:-:S06]  /*0e00*/  FADD.FTZ R20, R20, R11 ;  /* 0x0000000b14147221 */ /* 0x008fcc0000010000 */
[----:B------:R-:W-:-:S04]  /*0e10*/  @!P1 SHF.R.U32.HI R9, RZ, 0x3, R0 ;  /* 0x00000003ff099819 */ /* 0x000fc80000011600 */
[----:B------:R-:W-:-:S05]  /*0e20*/  @!P1 LOP3.LUT R9, R9, 0x1ffffffc, RZ, 0xc0, !PT ;  /* 0x1ffffffc09099812 */ /* 0x000fca00078ec0ff */
[----:B------:R0:W-:Y:S04]  /*0e30*/  @!P1 STS [R9+0x4000], R18 ;  /* 0x0040001209009388 */ /* 0x0001e80000000800 */
[----:B------:R0:W-:Y:S04]  /*0e40*/  @!P1 STS [R9+0x4080], R12 ;  /* 0x0040800c09009388 */ /* 0x0001e80000000800 */
[----:B------:R0:W-:Y:S04]  /*0e50*/  @!P1 STS [R9+0x4100], R8 ;  /* 0x0041000809009388 */ /* 0x0001e80000000800 */
[----:B------:R0:W-:Y:S02]  /*0e60*/  @!P1 STS [R9+0x4180], R20 ;  /* 0x0041801409009388 */ /* 0x0001e40000000800 */
.L_x_178:
[----:B0-----:R-:W-:Y:S01]  /*0e70*/  SHF.L.U32 R8, R5, 0x1, RZ ;  /* 0x0000000105087819 */ /* 0x001fe200000006ff */
[----:B------:R-:W-:Y:S01]  /*0e80*/  WARPSYNC 0xffffffff ;  /* 0xffffffff00007948 */ /* 0x000fe20003800000 */
[----:B------:R-:W-:Y:S02]  /*0e90*/  BAR.SYNC.DEFER_BLOCKING 0x0 ;  /* 0x0000000000007b1d */ /* 0x000fe40000010000 */
[----:B------:R-:W-:-:S04]  /*0ea0*/  ISETP.GE.U32.OR P1, PT, R8, c[0x0][0x168], P0 ;  /* 0x00005a0008007a0c */ /* 0x000fc80000726470 */
[----:B------:R-:W-:Y:S09]  /*0eb0*/  BSSY B0, `(.L_x_181) ;  /* 0x0000015000007945 */ /* 0x000ff20003800000 */
[----:B------:R-:W-:Y:S05]  /*0ec0*/  @P1 BRA `(.L_x_182) ;  /* 0x0000013000001947 */ /* 0x000fea0003800000 */
[----:B------:R-:W-:Y:S01]  /*0ed0*/  SHF.L.U32 R8, R0, 0x3, RZ ;  /* 0x0000000300087819 */ /* 0x000fe200000006ff */
[----:B------:R-:W-:-:S03]  /*0ee0*/  HFMA2.MMA R18, -RZ, RZ, 0, 2.384185791015625e-07 ;  /* 0x00000004ff127435 */ /* 0x000fc600000001ff */
[----:B------:R-:W-:-:S05]  /*0ef0*/  LOP3.LUT R16, R8, 0xf8, RZ, 0xc0, !PT ;  /* 0x000000f808107812 */ /* 0x000fca00078ec0ff */
[----:B------:R-:W0:Y:S04]  /*0f00*/  LDS.64 R8, [R16+0x4180] ;  /* 0x0041800010087984 */ /* 0x000e280000000a00 */
[----:B------:R-:W1:Y:S04]  /*0f10*/  LDS.64 R12, [R16+0x4000] ;  /* 0x00400000100c7984 */ /* 0x000e680000000a00 */
[----:B------:R-:W2:Y:S04]  /*0f20*/  LDS.64 R10, [R16+0x4100] ;  /* 0x00410000100a7984 */ /* 0x000ea80000000a00 */
[----:B------:R-:W3:Y:S01]  /*0f30*/  LDS.64 R14, [R16+0x4080] ;  /* 0x00408000100e7984 */ /* 0x000ee20000000a00 */
[----:B0-----:R-:W-:Y:S01]  /*0f40*/  F2FP.BF16.PACK_AB R23, R9, R8 ;  /* 0x000000080917723e */ /* 0x001fe200000010ff */
[----:B------:R-:W-:Y:S01]  /*0f50*/  IMAD.WIDE.U32 R8, R5, R18, c[0x0][0x268] ;  /* 0x00009a0005087625 */ /* 0x000fe200078e0012 */
[----:B-1----:R-:W-:-:S03]  /*0f60*/  F2FP.BF16.PACK_AB R17, R13, R12 ;  /* 0x0000000c0d11723e */ /* 0x002fc600000010ff */
[----:B------:R-:W-:Y:S01]  /*0f70*/  IMAD.WIDE.U32 R12, R5, R18, c[0x0][0x278] ;  /* 0x00009e00050c7625 */ /* 0x000fe200078e0012 */
[----:B--2---:R-:W-:-:S03]  /*0f80*/  F2FP.BF16.PACK_AB R21, R11, R10 ;  /* 0x0000000a0b15723e */ /* 0x004fc600000010ff */
[----:B------:R-:W-:Y:S01]  /*0f90*/  IMAD.WIDE.U32 R10, R5, R18, c[0x0][0x260] ;  /* 0x00009800050a7625 */ /* 0x000fe200078e0012 */
[----:B------:R0:W-:Y:S01]  /*0fa0*/  STG.E [R8.64], R17 ;  /* 0x0000001108007986 */ /* 0x0001e2000c101904 */
[----:B---3--:R-:W-:Y:S02]  /*0fb0*/  F2FP.BF16.PACK_AB R19, R15, R14 ;  /* 0x0000000e0f13723e */ /* 0x008fe400000010ff */
[----:B------:R-:W-:-:S03]  /*0fc0*/  IMAD.WIDE.U32 R14, R5, R18, c[0x0][0x270] ;  /* 0x00009c00050e7625 */ /* 0x000fc600078e0012 */
[----:B------:R0:W-:Y:S04]  /*0fd0*/  STG.E [R10.64], R19 ;  /* 0x000000130a007986 */ /* 0x0001e8000c101904 */
[----:B------:R0:W-:Y:S04]  /*0fe0*/  STG.E [R12.64], R21 ;  /* 0x000000150c007986 */ /* 0x0001e8000c101904 */
[----:B------:R0:W-:Y:S02]  /*0ff0*/  STG.E [R14.64], R23 ;  /* 0x000000170e007986 */ /* 0x0001e4000c101904 */
.L_x_182:
[----:B------:R-:W-:Y:S05]  /*1000*/  BSYNC B0 ;  /* 0x0000000000007941 */ /* 0x000fea0003800000 */
.L_x_181:
[C---:B------:R-:W-:Y:S02]  /*1010*/  ISETP.GT.U32.AND P1, PT, R4.reuse, -0x501, PT ;  /* 0xfffffaff0400780c */ /* 0x040fe40003f24070 */
[----:B------:R-:W-:-:S02]  /*1020*/  IADD3 R4, R4, 0x500, RZ ;  /* 0x0000050004047810 */ /* 0x000fc40007ffe0ff */
[----:B------:R-:W-:-:S09]  /*1030*/  IADD3 R5, R5, 0x280, RZ ;  /* 0x0000028005057810 */ /* 0x000fd20007ffe0ff */
[----:B0-----:R-:W-:Y:S01]  /*1040*/  @!P1 CALL.REL.NOINC `(.L_x_183) ;  /* 0x0000001000009944 */ /* 0x001fe20003c00000 */
[----:B------:R-:W-:Y:S05]  /*1050*/  BRA `(.L_x_184) ;  /* 0xfffff0d000007947 */ /* 0x000fea000383ffff */
.L_x_183:
[----:B------:R-:W-:Y:S05]  /*1060*/  EXIT ;  /* 0x000000000000794d */ /* 0x000fea0003800000 */
.L_x_179:
[----:B------:R-:W-:Y:S01]  /*1070*/  HFMA2.MMA R17, -RZ, RZ, 0, 1.847743988037109375e-06 ;  /* 0x0000001fff117435 */ /* 0x000fe200000001ff */
[----:B----4-:R-:W-:Y:S01]  /*1080*/  IMAD.MOV.U32 R19, RZ, RZ, R12 ;  /* 0x000000ffff137224 */ /* 0x010fe200078e000c */
[----:B------:R-:W-:Y:S02]  /*1090*/  MOV R16, 0x1 ;  /* 0x0000000100107802 */ /* 0x000fe40000000f00 */
[----:B------:R-:W-:Y:S02]  /*10a0*/  MOV R14, 0xffffffff ;  /* 0xffffffff000e7802 */ /* 0x000fe40000000f00 */
[----:B------:R-:W-:Y:S02]  /*10b0*/  MOV R8, 0x10d0 ;  /* 0x000010d000087802 */ /* 0x000fe40000000f00 */
[----:B0123--:R-:W-:Y:S05]  /*10c0*/  CALL.REL.NOINC `($__internal_7_$__cuda_sm70_shflsync_bfly_p) ;  /* 0x000007b000007944 */ /* 0x00ffea0003c00000 */
[----:B01----:R-:W-:Y:S05]  /*10d0*/  BRA `(.L_x_185) ;  /* 0xfffffaa000007947 */ /* 0x003fea000383ffff */
.L_x_180:
[----:B------:R-:W-:Y:S01]  /*10e0*/  HFMA2.MMA R16, -RZ, RZ, 0, 1.1920928955078125e-07 ;  /* 0x00000002ff107435 */ /* 0x000fe200000001ff */
[----:B------:R-:W-:Y:S01]  /*10f0*/  IMAD.MOV.U32 R19, RZ, RZ, R12 ;  /* 0x000000ffff137224 */ /* 0x000fe200078e000c */
[----:B------:R-:W-:Y:S02]  /*1100*/  MOV R17, 0x1f ;  /* 0x0000001f00117802 */ /* 0x000fe40000000f00 */
[----:B------:R-:W-:-:S02]  /*1110*/  MOV R14, 0xffffffff ;  /* 0xffffffff000e7802 */ /* 0x000fc40000000f00 */
[----:B------:R-:W-:Y:S02]  /*1120*/  MOV R8, 0x1140 ;  /* 0x0000114000087802 */ /* 0x000fe40000000f00 */
[----:B-123--:R-:W-:Y:S05]  /*1130*/  CALL.REL.NOINC `($__internal_7_$__cuda_sm70_shflsync_bfly_p) ;  /* 0x0000074000007944 */ /* 0x00efea0003c00000 */
[----:B0-----:R-:W-:Y:S01]  /*1140*/  HFMA2.MMA R17, -RZ, RZ, 0, 1.847743988037109375e-06 ;  /* 0x0000001fff117435 */ /* 0x001fe200000001ff */
[----:B-1----:R-:W-:Y:S01]  /*1150*/  FADD.FTZ R19, R12, R14 ;  /* 0x0000000e0c137221 */ /* 0x002fe20000010000 */
[----:B------:R-:W-:Y:S01]  /*1160*/  MOV R14, 0xffffffff ;  /* 0xffffffff000e7802 */ /* 0x000fe20000000f00 */
[----:B------:R-:W-:Y:S01]  /*1170*/  IMAD.MOV.U32 R16, RZ, RZ, 0x4 ;  /* 0x00000004ff107424 */ /* 0x000fe200078e00ff */
[----:B------:R-:W-:Y:S02]  /*1180*/  MOV R8, 0x11a0 ;  /* 0x000011a000087802 */ /* 0x000fe40000000f00 */
[----:B------:R-:W-:Y:S05]  /*1190*/  CALL.REL.NOINC `($__internal_7_$__cuda_sm70_shflsync_bfly_p) ;  /* 0x000006e000007944 */ /* 0x000fea0003c00000 */
[----:B0-----:R-:W-:Y:S01]  /*11a0*/  HFMA2.MMA R16, -RZ, RZ, 0, 4.76837158203125e-07 ;  /* 0x00000008ff107435 */ /* 0x001fe200000001ff */
[----:B-1----:R-:W-:Y:S01]  /*11b0*/  FADD.FTZ R19, R19, R14 ;  /* 0x0000000e13137221 */ /* 0x002fe20000010000 */
[----:B------:R-:W-:Y:S01]  /*11c0*/  MOV R14, 0xffffffff ;  /* 0xffffffff000e7802 */ /* 0x000fe20000000f00 */
[----:B------:R-:W-:Y:S01]  /*11d0*/  IMAD.MOV.U32 R17, RZ, RZ, 0x1f ;  /* 0x0000001fff117424 */ /* 0x000fe200078e00ff */
[----:B------:R-:W-:Y:S02]  /*11e0*/  MOV R8, 0x1200 ;  /* 0x0000120000087802 */ /* 0x000fe40000000f00 */
[----:B------:R-:W-:Y:S05]  /*11f0*/  CALL.REL.NOINC `($__internal_7_$__cuda_sm70_shflsync_bfly_p) ;  /* 0x0000068000007944 */ /* 0x000fea0003c00000 */
[----:B-1----:R-:W-:Y:S01]  /*1200*/  FADD.FTZ R12, R19, R14 ;  /* 0x0000000e130c7221 */ /* 0x002fe20000010000 */
[----:B0-----:R-:W-:Y:S01]  /*1210*/  HFMA2.MMA R16, -RZ, RZ, 0, 9.5367431640625e-07 ;  /* 0x00000010ff107435 */ /* 0x001fe200000001ff */
[----:B------:R-:W-:Y:S01]  /*1220*/  MOV R17, 0x1f ;  /* 0x0000001f00117802 */ /* 0x000fe20000000f00 */
[----:B------:R-:W-:Y:S01]  /*1230*/  IMAD.MOV.U32 R14, RZ, RZ, -0x1 ;  /* 0xffffffffff0e7424 */ /* 0x000fe200078e00ff */
[----:B------:R-:W-:-:S02]  /*1240*/  MOV R8, 0x1270 ;  /* 0x0000127000087802 */ /* 0x000fc40000000f00 */
[----:B------:R-:W-:Y:S02]  /*1250*/  MOV R19, R12 ;  /* 0x0000000c00137202 */ /* 0x000fe40000000f00 */
[----:B------:R-:W-:Y:S05]  /*1260*/  CALL.REL.NOINC `($__internal_7_$__cuda_sm70_shflsync_bfly_p) ;  /* 0x0000061000007944 */ /* 0x000fea0003c00000 */
[----:B0-----:R-:W-:Y:S01]  /*1270*/  HFMA2.MMA R17, -RZ, RZ, 0, 1.847743988037109375e-06 ;  /* 0x0000001fff117435 */ /* 0x001fe200000001ff */
[----:B-1----:R-:W-:Y:S01]  /*1280*/  MOV R15, R14 ;  /* 0x0000000e000f7202 */ /* 0x002fe20000000f00 */
[----:B------:R-:W-:Y:S01]  /*1290*/  IMAD.MOV.U32 R16, RZ, RZ, 0x1 ;  /* 0x00000001ff107424 */ /* 0x000fe200078e00ff */
[----:B------:R-:W-:Y:S02]  /*12a0*/  MOV R19, R13 ;  /* 0x0000000d00137202 */ /* 0x000fe40000000f00 */
[----:B------:R-:W-:Y:S02]  /*12b0*/  MOV R14, 0xffffffff ;  /* 0xffffffff000e7802 */ /* 0x000fe40000000f00 */
[----:B------:R-:W-:Y:S02]  /*12c0*/  MOV R8, 0x12e0 ;  /* 0x000012e000087802 */ /* 0x000fe40000000f00 */
[----:B------:R-:W-:Y:S05]  /*12d0*/  CALL.REL.NOINC `($__internal_7_$__cuda_sm70_shflsync_bfly_p) ;  /* 0x000005a000007944 */ /* 0x000fea0003c00000 */
[----:B0-----:R-:W-:Y:S01]  /*12e0*/  HFMA2.MMA R16, -RZ, RZ, 0, 1.1920928955078125e-07 ;  /* 0x00000002ff107435 */ /* 0x001fe200000001ff */
[----:B-1----:R-:W-:Y:S01]  /*12f0*/  FADD.FTZ R19, R13, R14 ;  /* 0x0000000e0d137221 */ /* 0x002fe20000010000 */
[----:B------:R-:W-:Y:S01]  /*1300*/  MOV R14, 0xffffffff ;  /* 0xffffffff000e7802 */ /* 0x000fe20000000f00 */
[----:B------:R-:W-:Y:S01]  /*1310*/  IMAD.MOV.U32 R17, RZ, RZ, 0x1f ;  /* 0x0000001fff117424 */ /* 0x000fe200078e00ff */
[----:B------:R-:W-:-:S02]  /*1320*/  MOV R8, 0x1340 ;  /* 0x0000134000087802 */ /* 0x000fc40000000f00 */
[----:B------:R-:W-:Y:S05]  /*1330*/  CALL.REL.NOINC `($__internal_7_$__cuda_sm70_shflsync_bfly_p) ;  /* 0x0000054000007944 */ /* 0x000fea0003c00000 */
[----:B0-----:R-:W-:Y:S01]  /*1340*/  HFMA2.MMA R16, -RZ, RZ, 0, 2.384185791015625e-07 ;  /* 0x00000004ff107435 */ /* 0x001fe200000001ff */
[----:B-1----:R-:W-:Y:S01]  /*1350*/  FADD.FTZ R19, R19, R14 ;  /* 0x0000000e13137221 */ /* 0x002fe20000010000 */
[----:B------:R-:W-:Y:S01]  /*1360*/  MOV R17, 0x1f ;  /* 0x0000001f00117802 */ /* 0x000fe20000000f00 */
[----:B------:R-:W-:Y:S01]  /*1370*/  IMAD.MOV.U32 R14, RZ, RZ, -0x1 ;  /* 0xffffffffff0e7424 */ /* 0x000fe200078e00ff */
[----:B------:R-:W-:-:S02]  /*1380*/  MOV R8, 0x13a0 ;  /* 0x000013a000087802 */ /* 0x000fc40000000f00 */
[----:B------:R-:W-:Y:S05]  /*1390*/  CALL.REL.NOINC `($__internal_7_$__cuda_sm70_shflsync_bfly_p) ;  /* 0x000004e000007944 */ /* 0x000fea0003c00000 */
[----:B0-----:R-:W-:Y:S01]  /*13a0*/  HFMA2.MMA R16, -RZ, RZ, 0, 4.76837158203125e-07 ;  /* 0x00000008ff107435 */ /* 0x001fe200000001ff */
[----:B-1----:R-:W-:Y:S01]  /*13b0*/  FADD.FTZ R19, R19, R14 ;  /* 0x0000000e13137221 */ /* 0x002fe20000010000 */
[----:B------:R-:W-:-:S02]  /*13c0*/  MOV R17, 0x1f ;  /* 0x0000001f00117802 */ /* 0x000fc40000000f00 */
[----:B------:R-:W-:Y:S02]  /*13d0*/  MOV R14, 0xffffffff ;  /* 0xffffffff000e7802 */ /* 0x000fe40000000f00 */
[----:B------:R-:W-:Y:S02]  /*13e0*/  MOV R8, 0x1400 ;  /* 0x0000140000087802 */ /* 0x000fe40000000f00 */
[----:B------:R-:W-:Y:S05]  /*13f0*/  CALL.REL.NOINC `($__internal_7_$__cuda_sm70_shflsync_bfly_p) ;  /* 0x0000048000007944 */ /* 0x000fea0003c00000 */
[----:B-1----:R-:W-:Y:S01]  /*1400*/  FADD.FTZ R13, R19, R14 ;  /* 0x0000000e130d7221 */ /* 0x002fe20000010000 */
[----:B0-----:R-:W-:Y:S01]  /*1410*/  HFMA2.MMA R17, -RZ, RZ, 0, 1.847743988037109375e-06 ;  /* 0x0000001fff117435 */ /* 0x001fe200000001ff */
[----:B------:R-:W-:Y:S01]  /*1420*/  IMAD.MOV.U32 R16, RZ, RZ, 0x10 ;  /* 0x00000010ff107424 */ /* 0x000fe200078e00ff */
[----:B------:R-:W-:Y:S02]  /*1430*/  MOV R14, 0xffffffff ;  /* 0xffffffff000e7802 */ /* 0x000fe40000000f00 */
[----:B------:R-:W-:Y:S02]  /*1440*/  MOV R19, R13 ;  /* 0x0000000d00137202 */ /* 0x000fe40000000f00 */
[----:B------:R-:W-:Y:S02]  /*1450*/  MOV R8, 0x1470 ;  /* 0x0000147000087802 */ /* 0x000fe40000000f00 */
[----:B------:R-:W-:Y:S05]  /*1460*/  CALL.REL.NOINC `($__internal_7_$__cuda_sm70_shflsync_bfly_p) ;  /* 0x0000041000007944 */ /* 0x000fea0003c00000 */
[----:B0-----:R-:W-:Y:S01]  /*1470*/  HFMA2.MMA R16, -RZ, RZ, 0, 5.9604644775390625e-08 ;  /* 0x00000001ff107435 */ /* 0x001fe200000001ff */
[----:B-1----:R-:W-:Y:S01]  /*1480*/  IMAD.MOV.U32 R18, RZ, RZ, R14 ;  /* 0x000000ffff127224 */ /* 0x002fe200078e000e */
[----:B------:R-:W-:Y:S01]  /*1490*/  MOV R19, R11 ;  /* 0x0000000b00137202 */ /* 0x000fe20000000f00 */
[----:B------:R-:W-:Y:S01]  /*14a0*/  IMAD.MOV.U32 R14, RZ, RZ, -0x1 ;  /* 0xffffffffff0e7424 */ /* 0x000fe200078e00ff */
[----:B------:R-:W-:-:S02]  /*14b0*/  MOV R17, 0x1f ;  /* 0x0000001f00117802 */ /* 0x000fc40000000f00 */
[----:B------:R-:W-:Y:S02]  /*14c0*/  MOV R8, 0x14e0 ;  /* 0x000014e000087802 */ /* 0x000fe40000000f00 */
[----:B------:R-:W-:Y:S05]  /*14d0*/  CALL.REL.NOINC `($__internal_7_$__cuda_sm70_shflsync_bfly_p) ;  /* 0x000003a000007944 */ /* 0x000fea0003c00000 */
[----:B0-----:R-:W-:Y:S01]  /*14e0*/  HFMA2.MMA R16, -RZ, RZ, 0, 1.1920928955078125e-07 ;  /* 0x00000002ff107435 */ /* 0x001fe200000001ff */
[----:B-1----:R-:W-:Y:S01]  /*14f0*/  FADD.FTZ R19, R11, R14 ;  /* 0x0000000e0b137221 */ /* 0x002fe20000010000 */
[----:B------:R-:W-:Y:S02]  /*1500*/  MOV R17, 0x1f ;  /* 0x0000001f00117802 */ /* 0x000fe40000000f00 */
[----:B------:R-:W-:Y:S02]  /*1510*/  MOV R14, 0xffffffff ;  /* 0xffffffff000e7802 */ /* 0x000fe40000000f00 */
[----:B------:R-:W-:Y:S02]  /*1520*/  MOV R8, 0x1540 ;  /* 0x0000154000087802 */ /* 0x000fe40000000f00 */
[----:B------:R-:W-:Y:S05]  /*1530*/  CALL.REL.NOINC `($__internal_7_$__cuda_sm70_shflsync_bfly_p) ;  /* 0x0000034000007944 */ /* 0x000fea0003c00000 */
[----:B0-----:R-:W-:Y:S01]  /*1540*/  HFMA2.MMA R17, -RZ, RZ, 0, 1.847743988037109375e-06 ;  /* 0x0000001fff117435 */ /* 0x001fe200000001ff */
[----:B-1----:R-:W-:Y:S01]  /*1550*/  FADD.FTZ R19, R19, R14 ;  /* 0x0000000e13137221 */ /* 0x002fe20000010000 */
[----:B------:R-:W-:Y:S01]  /*1560*/  MOV R14, 0xffffffff ;  /* 0xffffffff000e7802 */ /* 0x000fe20000000f00 */
[----:B------:R-:W-:Y:S01]  /*1570*/  IMAD.MOV.U32 R16, RZ, RZ, 0x4 ;  /* 0x00000004ff107424 */ /* 0x000fe200078e00ff */
[----:B------:R-:W-:-:S02]  /*1580*/  MOV R8, 0x15a0 ;  /* 0x000015a000087802 */ /* 0x000fc40000000f00 */
[----:B------:R-:W-:Y:S05]  /*1590*/  CALL.REL.NOINC `($__internal_7_$__cuda_sm70_shflsync_bfly_p) ;  /* 0x000002e000007944 */ /* 0x000fea0003c00000 */
[----:B0-----:R-:W-:Y:S01]  /*15a0*/  HFMA2.MMA R16, -RZ, RZ, 0, 4.76837158203125e-07 ;  /* 0x00000008ff107435 */ /* 0x001fe200000001ff */
[----:B-1----:R-:W-:Y:S01]  /*15b0*/  FADD.FTZ R19, R19, R14 ;  /* 0x0000000e13137221 */ /* 0x002fe20000010000 */
[----:B------:R-:W-:Y:S01]  /*15c0*/  MOV R14, 0xffffffff ;  /* 0xffffffff000e7802 */ /* 0x000fe20000000f00 */
[----:B------:R-:W-:Y:S01]  /*15d0*/  IMAD.MOV.U32 R17, RZ, RZ, 0x1f ;  /* 0x0000001fff117424 */ /* 0x000fe200078e00ff */
[----:B------:R-:W-:-:S02]  /*15e0*/  MOV R8, 0x1600 ;  /* 0x0000160000087802 */ /* 0x000fc40000000f00 */
        /* <DEDUP_REMOVED lines=33> */
[----:B0-----:R-:W-:Y:S01]  /*1800*/  HFMA2.MMA R17, -RZ, RZ, 0, 1.847743988037109375e-06 ;  /* 0x0000001fff117435 */ /* 0x001fe200000001ff */
[----:B-1----:R-:W-:Y:S01]  /*1810*/  FADD.FTZ R19, R19, R14 ;  /* 0x0000000e13137221 */ /* 0x002fe20000010000 */
[----:B------:R-:W-:Y:S01]  /*1820*/  MOV R14, 0xffffffff ;  /* 0xffffffff000e7802 */ /* 0x000fe20000000f00 */
[----:B------:R-:W-:Y:S01]  /*1830*/  IMAD.MOV.U32 R16, RZ, RZ, 0x10 ;  /* 0x00000010ff107424 */ /* 0x000fe200078e00ff */
[----:B------:R-:W-:Y:S02]  /*1840*/  MOV R8, 0x1860 ;  /* 0x0000186000087802 */ /* 0x000fe40000000f00 */
[----:B------:R-:W-:Y:S05]  /*1850*/  CALL.REL.NOINC `($__internal_7_$__cuda_sm70_shflsync_bfly_p) ;  /* 0x0000002000007944 */ /* 0x000fea0003c00000 */
[----:B-1----:R-:W-:Y:S01]  /*1860*/  MOV R8, R14 ;  /* 0x0000000e00087202 */ /* 0x002fe20000000f00 */
[----:B0-----:R-:W-:Y:S05]  /*1870*/  BRA `(.L_x_186) ;  /* 0xfffff54000007947 */ /* 0x001fea000383ffff */
        .weak           $__internal_7_$__cuda_sm70_shflsync_bfly_p
        .type           $__internal_7_$__cuda_sm70_shflsync_bfly_p,@function
        .size           $__internal_7_$__cuda_sm70_shflsync_bfly_p,(.L_x_2833 - $__internal_7_$__cuda_sm70_shflsync_bfly_p)
$__internal_7_$__cuda_sm70_shflsync_bfly_p:
[----:B------:R-:W-:Y:S01]  /*1880*/  HFMA2.MMA R9, -RZ, RZ, 0, 0 ;  /* 0x00000000ff097435 */ /* 0x000fe200000001ff */
[----:B------:R-:W-:Y:S04]  /*1890*/  WARPSYNC R14 ;  /* 0x0000000e00007348 */ /* 0x000fe80003800000 */
[----:B------:R0:W1:Y:S01]  /*18a0*/  SHFL.BFLY PT, R14, R19, R16, R17 ;  /* 0x0c000010130e7389 */ /* 0x00006200000e0011 */
[----:B------:R-:W-:Y:S05]  /*18b0*/  RET.REL.NODEC R8 `(_ZN10layer_norm40ln_parallel_residual_bwd_finalize_kernelINS_22Kernel_traits_finalizeILj1280E13__nv_bfloat16S2_S2_S2_fjLb0ELj1024ELj4ENS_18Kernel_traits_baseILj1280ES2_S2_S2_S2_fjLj1024EEEEELb0EEEvNS_9BwdParamsE) ;  /* 0xffffe74008007950 */ /* 0x000fea0003c3ffff */
.L_x_187:
        /* <DEDUP_REMOVED lines=12> */
.L_x_2833:


//--------------------- .text._ZN10layer_norm31ln_parallel_residual_bwd_kernelINS_13Kernel_traitsI13__nv_bfloat16S2_S2_S2_fjLj1280ELj1ELj4ELj1ELj16ENS_18Kernel_traits_baseILj1280ES2_S2_S2_S2_fjLj128EEEEELb1ELb1ELb0EEEvNS_9BwdParamsE --------------------------
	.section	.text._ZN10layer_norm31ln_parallel_residual_bwd_kernelINS_13Kernel_traitsI13__nv_bfloat16S2_S2_S2_fjLj1280ELj1ELj4ELj1ELj16ENS_18Kernel_traits_baseILj1280ES2_S2_S2_S2_fjLj128EEEEELb1ELb1ELb0EEEvNS_9BwdParamsE,"ax",@progbits
	.sectioninfo	@"SHI_REGISTERS=255"
	.align	128
        .global         _ZN10layer_norm31ln_parallel_residual_bwd_kernelINS_13Kernel_traitsI13__nv_bfloat16S2_S2_S2_fjLj1280ELj1ELj4ELj1ELj16ENS_18Kernel_traits_baseILj1280ES2_S2_S2_S2_fjLj128EEEEELb1ELb1ELb0EEEvNS_9BwdParamsE
        .type           _ZN10layer_norm31ln_parallel_residual_bwd_kernelINS_13Kernel_traitsI13__nv_bfloat16S2_S2_S2_fjLj1280ELj1ELj4ELj1ELj16ENS_18Kernel_traits_baseILj1280ES2_S2_S2_S2_fjLj128EEEEELb1ELb1ELb0EEEvNS_9BwdParamsE,@function
        .size           _ZN10layer_norm31ln_parallel_residual_bwd_kernelINS_13Kernel_traitsI13__nv_bfloat16S2_S2_S2_fjLj1280ELj1ELj4ELj1ELj16ENS_18Kernel_traits_baseILj1280ES2_S2_S2_S2_fjLj128EEEEELb1ELb1ELb0EEEvNS_9BwdParamsE,(.L_x_2834 - _ZN10layer_norm31ln_parallel_residual_bwd_kernelINS_13Kernel_traitsI13__nv_bfloat16S2_S2_S2_fjLj1280ELj1ELj4ELj1ELj16ENS_18Kernel_traits_baseILj1280ES2_S2_S2_S2_fjLj128EEEEELb1ELb1ELb0EEEvNS_9BwdParamsE)
        .other          _ZN10layer_norm31ln_parallel_residual_bwd_kernelINS_13Kernel_traitsI13__nv_bfloat16S2_S2_S2_fjLj1280ELj1ELj4ELj1ELj16ENS_18Kernel_traits_baseILj1280ES2_S2_S2_S2_fjLj128EEEEELb1ELb1ELb0EEEvNS_9BwdParamsE,@"STO_CUDA_ENTRY STV_DEFAULT"
_ZN10layer_norm31ln_parallel_residual_bwd_kernelINS_13Kernel_traitsI13__nv_bfloat16S2_S2_S2_fjLj1280ELj1ELj4ELj1ELj16ENS_18Kernel_traits_baseILj1280ES2_S2_S2_S2_fjLj128EEEEELb1ELb1ELb0EEEvNS_9BwdParamsE:
.text._ZN10layer_norm31ln_parallel_residual_bwd_kernelINS_13Kernel_traitsI13__nv_bfloat16S2_S2_S2_fjLj1280ELj1ELj4ELj1ELj16ENS_18Kernel_traits_baseILj1280ES2_S2_S2_S2_fjLj128EEEEELb1ELb1ELb0EEEvNS_9BwdParamsE:
        /* <DEDUP_REMOVED lines=16> */
[----:B------:R-:W-:Y:S02]  /*0100*/  @P4 IMAD.MOV.U32 R21, RZ, RZ, 0x10 ;  /* 0x00000010ff154424 */ /* 0x000fe400078e00ff */
[----:B------:R-:W-:Y:S02]  /*0110*/  @P3 IMAD.MOV.U32 R25, RZ, RZ, 0x10 ;  /* 0x00000010ff193424 */ /* 0x000fe400078e00ff */
[C---:B------:R-:W-:Y:S01]  /*0120*/  @P4 IMAD.WIDE.U32 R20, R22.reuse, R21, c[0x0][0x1b0] ;  /* 0x00006c0016144625 */ /* 0x040fe200078e0015 */
[----:B------:R-:W-:-:S03]  /*0130*/  @P4 LOP3.LUT R22, R22, 0x20, RZ, 0xfc, !PT ;  /* 0x0000002016164812 */ /* 0x000fc600078efcff */
[----:B------:R-:W-:Y:S01]  /*0140*/  @P0 IMAD.MOV.U32 R27, RZ, RZ, 0x10 ;  /* 0x00000010ff1b0424 */ /* 0x000fe200078e00ff */
[----:B------:R1:W5:Y:S01]  /*0150*/  @P4 LDG.E.128 R32, [R20.64] ;  /* 0x0000000414204981 */ /* 0x000362000c1e1d00 */
[C---:B------:R-:W-:Y:S01]  /*0160*/  @P3 IMAD.WIDE.U32 R24, R22.reuse, R25, c[0x0][0x1b0] ;  /* 0x00006c0016183625 */ /* 0x040fe200078e0019 */
[----:B------:R-:W-:-:S03]  /*0170*/  @P3 IADD3 R22, R22, 0x20, RZ ;  /* 0x0000002016163810 */ /* 0x000fc60007ffe0ff */
[----:B------:R-:W-:Y:S01]  /*0180*/  @P1 IMAD.MOV.U32 R29, RZ, RZ, 0x10 ;  /* 0x00000010ff1d1424 */ /* 0x000fe200078e00ff */
[----:B------:R1:W5:Y:S01]  /*0190*/  @P3 LDG.E.128 R16, [R24.64] ;  /* 0x0000000418103981 */ /* 0x000362000c1e1d00 */
[C---:B------:R-:W-:Y:S01]  /*01a0*/  @P0 IMAD.WIDE.U32 R26, R22.reuse, R27, c[0x0][0x1b0] ;  /* 0x00006c00161a0625 */ /* 0x040fe200078e001b */
[----:B------:R-:W-:Y:S02]  /*01b0*/  @P0 IADD3 R22, R22, 0x20, RZ ;  /* 0x0000002016160810 */ /* 0x000fe40007ffe0ff */
[----:B------:R-:W-:Y:S01]  /*01c0*/  SHF.R.U32.HI R0, RZ, 0x5, R30 ;  /* 0x00000005ff007819 */ /* 0x000fe2000001161e */
[----:B------:R-:W-:Y:S01]  /*01d0*/  @P2 IMAD.MOV.U32 R23, RZ, RZ, 0x10 ;  /* 0x00000010ff172424 */ /* 0x000fe200078e00ff */
[----:B------:R1:W5:Y:S01]  /*01e0*/  @P0 LDG.E.128 R12, [R26.64] ;  /* 0x000000041a0c0981 */ /* 0x000362000c1e1d00 */
[C---:B------:R-:W-:Y:S01]  /*01f0*/  @P1 IMAD.WIDE.U32 R28, R22.reuse, R29, c[0x0][0x1b0] ;  /* 0x00006c00161c1625 */ /* 0x040fe200078e001d */
[----:B------:R-:W-:-:S04]  /*0200*/  @P1 IADD3 R22, R22, 0x20, RZ ;  /* 0x0000002016161810 */ /* 0x000fc80007ffe0ff */
[----:B------:R1:W5:Y:S01]  /*0210*/  @P1 LDG.E.128 R8, [R28.64] ;  /* 0x000000041c081981 */ /* 0x000362000c1e1d00 */
[----:B------:R-:W-:-:S04]  /*0220*/  @P2 IMAD.WIDE.U32 R22, R22, R23, c[0x0][0x1b0] ;  /* 0x00006c0016162625 */ /* 0x000fc800078e0017 */
[----:B0-----:R-:W-:Y:S01]  /*0230*/  IMAD R0, R3, 0x4, R0 ;  /* 0x0000000403007824 */ /* 0x001fe200078e0200 */
[----:B------:R1:W5:Y:S04]  /*0240*/  @P2 LDG.E.128 R4, [R22.64] ;  /* 0x0000000416042981 */ /* 0x000368000c1e1d00 */
[----:B------:R-:W-:Y:S01]  /*0250*/  ISETP.GE.AND P2, PT, R0, c[0x0][0x164], PT ;  /* 0x0000590000007a0c */ /* 0x000fe20003f46270 */
        /* <DEDUP_REMOVED lines=42> */
[--C-:B-1---5:R-:W-:Y:S01]  /*0500*/  PRMT R20, RZ, 0x5410, R32.reuse ;  /* 0x00005410ff147816 */ /* 0x122fe20000000020 */
[----:B------:R-:W-:Y:S01]  /*0510*/  HFMA2.MMA R41, -RZ, RZ, 0, 0 ;  /* 0x00000000ff297435 */ /* 0x000fe200000001ff */
[----:B------:R-:W-:-:S02]  /*0520*/  PRMT R21, RZ, 0x7610, R32 ;  /* 0x00007610ff157816 */ /* 0x000fc40000000020 */
[----:B------:R-:W-:Y:S01]  /*0530*/  PRMT R3, RZ, 0x5410, R33 ;  /* 0x00005410ff037816 */ /* 0x000fe20000000021 */
[----:B------:R0:W-:Y:S01]  /*0540*/  STL [R1+0x2c], R20 ;  /* 0x00002c1401007387 */ /* 0x0001e20000100800 */
[--C-:B------:R-:W-:Y:S02]  /*0550*/  PRMT R252, RZ, 0x5410, R18.reuse ;  /* 0x00005410fffc7816 */ /* 0x100fe40000000012 */
[----:B------:R-:W-:Y:S01]  /*0560*/  PRMT R251, RZ, 0x7610, R18 ;  /* 0x00007610fffb7816 */ /* 0x000fe20000000012 */
[----:B------:R1:W-:Y:S01]  /*0570*/  STL [R1+0x28], R21 ;  /* 0x0000281501007387 */ /* 0x0003e20000100800 */
[--C-:B------:R-:W-:Y:S02]  /*0580*/  PRMT R250, RZ, 0x5410, R19.reuse ;  /* 0x00005410fffa7816 */ /* 0x100fe40000000013 */
[----:B------:R-:W-:Y:S01]  /*0590*/  PRMT R249, RZ, 0x7610, R19 ;  /* 0x00007610fff97816 */ /* 0x000fe20000000013 */
[----:B------:R2:W-:Y:S01]  /*05a0*/  STL [R1+0x24], R3 ;  /* 0x0000240301007387 */ /* 0x0005e20000100800 */
[----:B------:R-:W-:-:S02]  /*05b0*/  PRMT R248, RZ, 0x5410, R12 ;  /* 0x00005410fff87816 */ /* 0x000fc4000000000c */
[----:B0-----:R-:W-:Y:S02]  /*05c0*/  PRMT R20, RZ, 0x7610, R33 ;  /* 0x00007610ff147816 */ /* 0x001fe40000000021 */
[----:B------:R-:W-:Y:S02]  /*05d0*/  PRMT R247, RZ, 0x7610, R12 ;  /* 0x00007610fff77816 */ /* 0x000fe4000000000c */
[--C-:B-1----:R-:W-:Y:S01]  /*05e0*/  PRMT R21, RZ, 0x5410, R34.reuse ;  /* 0x00005410ff157816 */ /* 0x102fe20000000022 */
[----:B------:R0:W-:Y:S01]  /*05f0*/  STL [R1+0x20], R20 ;  /* 0x0000201401007387 */ /* 0x0001e20000100800 */
[--C-:B------:R-:W-:Y:S02]  /*0600*/  PRMT R246, RZ, 0x5410, R13.reuse ;  /* 0x00005410fff67816 */ /* 0x100fe4000000000d */
[----:B--2---:R-:W-:Y:S01]  /*0610*/  PRMT R3, RZ, 0x7610, R34 ;  /* 0x00007610ff037816 */ /* 0x004fe20000000022 */
[----:B------:R1:W-:Y:S01]  /*0620*/  STL [R1+0x1c], R21 ;  /* 0x00001c1501007387 */ /* 0x0003e20000100800 */
[----:B------:R-:W-:-:S02]  /*0630*/  PRMT R245, RZ, 0x7610, R13 ;  /* 0x00007610fff57816 */ /* 0x000fc4000000000d */
[--C-:B------:R-:W-:Y:S01]  /*0640*/  PRMT R244, RZ, 0x5410, R14.reuse ;  /* 0x00005410fff47816 */ /* 0x100fe2000000000e */
[----:B------:R2:W-:Y:S01]  /*0650*/  STL [R1+0x18], R3 ;  /* 0x0000180301007387 */ /* 0x0005e20000100800 */
[----:B------:R-:W-:Y:S02]  /*0660*/  PRMT R243, RZ, 0x7610, R14 ;  /* 0x00007610fff37816 */ /* 0x000fe4000000000e */
[----:B0-----:R-:W-:Y:S02]  /*0670*/  PRMT R20, RZ, 0x5410, R35 ;  /* 0x00005410ff147816 */ /* 0x001fe40000000023 */
[----:B------:R-:W-:Y:S02]  /*0680*/  PRMT R242, RZ, 0x5410, R15 ;  /* 0x00005410fff27816 */ /* 0x000fe4000000000f */
[----:B-1----:R-:W-:Y:S01]  /*0690*/  PRMT R21, RZ, 0x7610, R35 ;  /* 0x00007610ff157816 */ /* 0x002fe20000000023 */
[----:B------:R0:W-:Y:S01]  /*06a0*/  STL [R1+0x14], R20 ;  /* 0x0000141401007387 */ /* 0x0001e20000100800 */
[----:B------:R-:W-:-:S02]  /*06b0*/  PRMT R241, RZ, 0x7610, R15 ;  /* 0x00007610fff17816 */ /* 0x000fc4000000000f */
[----:B--2---:R-:W-:Y:S01]  /*06c0*/  PRMT R3, RZ, 0x5410, R16 ;  /* 0x00005410ff037816 */ /* 0x004fe20000000010 */
[----:B------:R-:W-:Y:S01]  /*06d0*/  STL [R1+0x10], R21 ;  /* 0x0000101501007387 */ /* 0x000fe20000100800 */
[--C-:B------:R-:W-:Y:S02]  /*06e0*/  PRMT R240, RZ, 0x5410, R8.reuse ;  /* 0x00005410fff07816 */ /* 0x100fe40000000008 */
[----:B------:R-:W-:Y:S01]  /*06f0*/  PRMT R239, RZ, 0x7610, R8 ;  /* 0x00007610ffef7816 */ /* 0x000fe20000000008 */
[----:B------:R1:W-:Y:S01]  /*0700*/  STL [R1+0xc], R3 ;  /* 0x00000c0301007387 */ /* 0x0003e20000100800 */
[----:B------:R-:W-:Y:S02]  /*0710*/  PRMT R238, RZ, 0x5410, R9 ;  /* 0x00005410ffee7816 */ /* 0x000fe40000000009 */
[----:B0-----:R-:W-:Y:S02]  /*0720*/  PRMT R20, RZ, 0x7610, R16 ;  /* 0x00007610ff147816 */ /* 0x001fe40000000010 */
[----:B------:R-:W-:-:S02]  /*0730*/  PRMT R16, RZ, 0x5410, R17 ;  /* 0x00005410ff107816 */ /* 0x000fc40000000011 */
[----:B------:R-:W-:Y:S01]  /*0740*/  PRMT R237, RZ, 0x7610, R9 ;  /* 0x00007610ffed7816 */ /* 0x000fe20000000009 */
[----:B------:R0:W-:Y:S01]  /*0750*/  STL [R1+0x8], R20 ;  /* 0x0000081401007387 */ /* 0x0001e20000100800 */
[--C-:B------:R-:W-:Y:S02]  /*0760*/  PRMT R236, RZ, 0x5410, R10.reuse ;  /* 0x00005410ffec7816 */ /* 0x100fe4000000000a */
[----:B-1----:R-:W-:Y:S01]  /*0770*/  PRMT R3, RZ, 0x7610, R17 ;  /* 0x00007610ff037816 */ /* 0x002fe20000000011 */
[----:B------:R0:W-:Y:S01]  /*0780*/  STL [R1+0x4], R16 ;  /* 0x0000041001007387 */ /* 0x0001e20000100800 */
[----:B------:R-:W-:Y:S02]  /*0790*/  PRMT R235, RZ, 0x7610, R10 ;  /* 0x00007610ffeb7816 */ /* 0x000fe4000000000a */
[--C-:B------:R-:W-:Y:S01]  /*07a0*/  PRMT R234, RZ, 0x5410, R11.reuse ;  /* 0x00005410ffea7816 */ /* 0x100fe2000000000b */
[----:B------:R0:W-:Y:S01]  /*07b0*/  STL [R1], R3 ;  /* 0x0000000301007387 */ /* 0x0001e20000100800 */
        /* <DEDUP_REMOVED lines=8> */
[----:B0-----:R-:W-:Y:S02]  /*0840*/  PRMT R225, RZ, 0x7610, R7 ;  /* 0x00007610ffe17816 */ /* 0x001fe40000000007 */
.L_x_212:
[----:B------:R-:W-:-:S04]  /*0850*/  IMAD.MOV.U32 R146, RZ, RZ, 0x4 ;  /* 0x00000004ff927424 */ /* 0x000fc800078e00ff */
[----:B------:R-:W-:-:S04]  /*0860*/  IMAD.WIDE R144, R0, R146, c[0x0][0x1a0] ;  /* 0x0000680000907625 */ /* 0x000fc800078e0292 */
[C---:B------:R-:W-:Y:S01]  /*0870*/  IMAD.WIDE R146, R0.reuse, R146, c[0x0][0x1a8] ;  /* 0x00006a0000927625 */ /* 0x040fe200078e0292 */
[----:B------:R-:W0:Y:S04]  /*0880*/  S2R R148, SR_TID.X ;  /* 0x0000000000947919 */ /* 0x000e280000002100 */
[----:B------:R1:W5:Y:S01]  /*0890*/  LDG.E R4, [R146.64] ;  /* 0x0000000492047981 */ /* 0x000362000c1e1900 */
[----:B------:R-:W-:Y:S01]  /*08a0*/  IMAD R3, R0, c[0x0][0x168], RZ ;  /* 0x00005a0000037a24 */ /* 0x000fe200078e02ff */
[----:B------:R-:W-:Y:S02]  /*08b0*/  LOP3.LUT P2, RZ, R2, 0xffffffe0, RZ, 0xc0, !PT ;  /* 0xffffffe002ff7812 */ /* 0x000fe4000784c0ff */
[----:B------:R2:W5:Y:S02]  /*08c0*/  LDG.E R205, [R144.64] ;  /* 0x0000000490cd7981 */ /* 0x000564000c1e1900 */
[----:B--2---:R-:W-:-:S04]  /*08d0*/  SHF.R.S32.HI R144, RZ, 0x1f, R3 ;  /* 0x0000001fff907819 */ /* 0x004fc80000011403 */
[----:B------:R-:W-:Y:S02]  /*08e0*/  LEA.HI R3, R144, R3, RZ, 0x3 ;  /* 0x0000000390037211 */ /* 0x000fe400078f18ff */
[----:B0-----:R-:W-:Y:S01]  /*08f0*/  LOP3.LUT R144, R148, 0x1f, RZ, 0xc0, !PT ;  /* 0x0000001f94907812 */ /* 0x001fe200078ec0ff */
[----:B------:R-:W-:Y:S03]  /*0900*/  BSSY B1, `(.L_x_190) ;  /* 0x000006e000017945 */ /* 0x000fe60003800000 */
[----:B------:R-:W-:Y:S01]  /*0910*/  LEA.HI.SX32 R3, R3, R144, 0x1d ;  /* 0x0000009003037211 */ /* 0x000fe200078feaff */
[----:B------:R-:W-:-:S04]  /*0920*/  CS2R R206, SRZ ;  /* 0x0000000000ce7805 */ /* 0x000fc8000001ff00 */
[----:B------:R-:W-:Y:S01]  /*0930*/  IMAD.MOV.U32 R208, RZ, RZ, R3 ;  /* 0x000000ffffd07224 */ /* 0x000fe200078e0003 */
[----:B------:R-:W-:Y:S05]  /*0940*/  @!P2 BRA `(.L_x_191) ;  /* 0x000006900000a947 */ /* 0x000fea0003800000 */
[C---:B-1----:R-:W-:Y:S01]  /*0950*/  LEA R144, P2, R3.reuse, c[0x0][0x188], 0x4 ;  /* 0x0000620003907a11 */ /* 0x042fe200078420ff */
[C---:B------:R-:W-:Y:S01]  /*0960*/  IMAD.SHL.U32 R156, R3.reuse, 0x8, RZ ;  /* 0x00000008039c7824 */ /* 0x040fe200078e00ff */
[C---:B------:R-:W-:Y:S01]  /*0970*/  SHF.L.U64.HI R5, R3.reuse, 0x3, RZ ;  /* 0x0000000303057819 */ /* 0x040fe200000102ff */
[----:B------:R-:W0:Y:S01]  /*0980*/  LDC.U8 R148, c[0x0][0x1f0] ;  /* 0x00007c00ff947b82 */ /* 0x000e220000000000 */
[C---:B------:R-:W-:Y:S01]  /*0990*/  LEA.HI.X R145, R3.reuse, c[0x0][0x18c], RZ, 0x4, P2 ;  /* 0x0000630003917a11 */ /* 0x040fe200010f24ff */
[----:B------:R-:W-:Y:S01]  /*09a0*/  IMAD.MOV.U32 R12, RZ, RZ, 0x10 ;  /* 0x00000010ff0c7424 */ /* 0x000fe200078e00ff */
[----:B------:R-:W2:Y:S04]  /*09b0*/  LDL R208, [R1+0x28] ;  /* 0x0000280001d07983 */ /* 0x000ea80000100800 */
[----:B------:R-:W3:Y:S01]  /*09c0*/  LDG.E.128 R144, [R144.64] ;  /* 0x0000000490907981 */ /* 0x000ee2000c1e1d00 */
[----:B------:R-:W-:Y:S01]  /*09d0*/  ISETP.NE.U32.AND P2, PT, RZ, c[0x0][0x250], PT ;  /* 0x00009400ff007a0c */ /* 0x000fe20003f45070 */
[----:B------:R-:W-:-:S02]  /*09e0*/  IMAD.WIDE.U32 R12, R3, R12, c[0x0][0x208] ;  /* 0x00008200030c7625 */ /* 0x000fc400078e000c */
[----:B------:R-:W4:Y:S01]  /*09f0*/  LDL R207, [R1+0x24] ;  /* 0x0000240001cf7983 */ /* 0x000f220000100800 */
[----:B------:R-:W-:-:S03]  /*0a00*/  ISETP.NE.AND.EX P2, PT, RZ, c[0x0][0x254], PT, P2 ;  /* 0x00009500ff007a0c */ /* 0x000fc60003f45320 */
[----:B------:R-:W2:Y:S04]  /*0a10*/  LDG.E.128 R12, [R12.64] ;  /* 0x000000040c0c7981 */ /* 0x000ea8000c1e1d00 */
[----:B------:R-:W2:Y:S04]  /*0a20*/  LDL R206, [R1+0x20] ;  /* 0x0000200001ce7983 */ /* 0x000ea80000100800 */
[----:B------:R-:W2:Y:S02]  /*0a30*/  LDL R151, [R1+0x1c] ;  /* 0x00001c0001977983 */ /* 0x000ea40000100800 */
[----:B------:R-:W-:-:S02]  /*0a40*/  @P2 IADD3 R10, P3, R156, c[0x0][0x198], RZ ;  /* 0x000066009c0a2a10 */ /* 0x000fc40007f7e0ff */
[----:B------:R-:W2:Y:S02]  /*0a50*/  LDL R150, [R1+0x18] ;  /* 0x0000180001967983 */ /* 0x000ea40000100800 */
[----:B------:R-:W-:Y:S02]  /*0a60*/  @P2 IADD3.X R11, R5, c[0x0][0x19c], RZ, P3, !PT ;  /* 0x00006700050b2a10 */ /* 0x000fe40001ffe4ff */
[----:B------:R-:W-:-:S03]  /*0a70*/  ISETP.NE.U32.AND P3, PT, RZ, c[0x0][0x218], PT ;  /* 0x00008600ff007a0c */ /* 0x000fc60003f65070 */
[----:B------:R1:W5:Y:S01]  /*0a80*/  @P2 LDG.E.64 R154, [R10.64] ;  /* 0x000000040a9a2981 */ /* 0x000362000c1e1b00 */
[----:B------:R-:W-:-:S13]  /*0a90*/  ISETP.NE.AND.EX P3, PT, RZ, c[0x0][0x21c], PT, P3 ;  /* 0x00008700ff007a0c */ /* 0x000fda0003f65330 */
[----:B-1----:R-:W-:-:S04]  /*0aa0*/  @P3 LEA R10, P2, R3, c[0x0][0x218], 0x4 ;  /* 0x00008600030a3a11 */ /* 0x002fc800078420ff */
[----:B------:R-:W-:Y:S02]  /*0ab0*/  @P3 LEA.HI.X R11, R3, c[0x0][0x21c], RZ, 0x4, P2 ;  /* 0x00008700030b3a11 */ /* 0x000fe400010f24ff */
[----:B------:R-:W-:-:S03]  /*0ac0*/  IADD3 R156, P2, R156, c[0x0][0x190], RZ ;  /* 0x000064009c9c7a10 */ /* 0x000fc60007f5e0ff */
[----:B------:R1:W5:Y:S01]  /*0ad0*/  @P3 LDG.E.128 R120, [R10.64] ;  /* 0x000000040a783981 */ /* 0x000362000c1e1d00 */
[----:B------:R-:W-:Y:S02]  /*0ae0*/  IADD3.X R157, R5, c[0x0][0x194], RZ, P2, !PT ;  /* 0x00006500059d7a10 */ /* 0x000fe400017fe4ff */
[----:B0-----:R-:W-:-:S04]  /*0af0*/  ISETP.NE.AND P2, PT, R148, RZ, PT ;  /* 0x000000ff9400720c */ /* 0x001fc80003f45270 */
[----:B-----5:R-:W-:Y:S01]  /*0b00*/  FSEL R218, R205, RZ, !P2 ;  /* 0x000000ffcdda7208 */ /* 0x020fe20005000000 */
[----:B------:R-:W5:Y:S01]  /*0b10*/  LDG.E.64 R156, [R156.64] ;  /* 0x000000049c9c7981 */ /* 0x000f62000c1e1b00 */
[----:B---3--:R-:W-:Y:S02]  /*0b20*/  PRMT R148, RZ, 0x5410, R145 ;  /* 0x00005410ff947816 */ /* 0x008fe40000000091 */
[--C-:B------:R-:W-:Y:S02]  /*0b30*/  PRMT R16, RZ, 0x5410, R147.reuse ;  /* 0x00005410ff107816 */ /* 0x100fe40000000093 */
[----:B-1----:R-:W-:Y:S01]  /*0b40*/  PRMT R11, RZ, 0x7610, R147 ;  /* 0x00007610ff0b7816 */ /* 0x002fe20000000093 */
[----:B------:R-:W-:Y:S02]  /*0b50*/  FADD.FTZ R147, -R218, R148 ;  /* 0x00000094da937221 */ /* 0x000fe40000010100 */
[----:B------:R-:W3:Y:S01]  /*0b60*/  LDL R148, [R1+0x2c] ;  /* 0x00002c0001947983 */ /* 0x000ee20000100800 */
[----:B------:R-:W-:-:S02]  /*0b70*/  PRMT R5, RZ, 0x5410, R144 ;  /* 0x00005410ff057816 */ /* 0x000fc40000000090 */
[----:B------:R-:W-:Y:S02]  /*0b80*/  PRMT R10, RZ, 0x7610, R144 ;  /* 0x00007610ff0a7816 */ /* 0x000fe40000000090 */
[----:B------:R-:W-:Y:S02]  /*0b90*/  PRMT R149, RZ, 0x7610, R145 ;  /* 0x00007610ff957816 */ /* 0x000fe40000000091 */
[--C-:B------:R-:W-:Y:S02]  /*0ba0*/  PRMT R145, RZ, 0x5410, R146.reuse ;  /* 0x00005410ff917816 */ /* 0x100fe40000000092 */
[----:B------:R-:W-:Y:S01]  /*0bb0*/  PRMT R144, RZ, 0x7610, R146 ;  /* 0x00007610ff907816 */ /* 0x000fe20000000092 */
[C---:B------:R-:W-:Y:S02]  /*0bc0*/  FADD.FTZ R5, -R218.reuse, R5 ;  /* 0x00000005da057221 */ /* 0x040fe40000010100 */
[C---:B------:R-:W-:Y:S02]  /*0bd0*/  FADD.FTZ R10, -R218.reuse, R10 ;  /* 0x0000000ada0a7221 */ /* 0x040fe40000010100 */
[----:B------:R-:W-:-:S02]  /*0be0*/  FADD.FTZ R146, -R218, R149 ;  /* 0x00000095da927221 */ /* 0x000fc40000010100 */
[C---:B------:R-:W-:Y:S02]  /*0bf0*/  FADD.FTZ R145, -R218.reuse, R145 ;  /* 0x00000091da917221 */ /* 0x040fe40000010100 */
[C---:B------:R-:W-:Y:S02]  /*0c00*/  FADD.FTZ R144, -R218.reuse, R144 ;  /* 0x00000090da907221 */ /* 0x040fe40000010100 */
[C---:B------:R-:W-:Y:S02]  /*0c10*/  FADD.FTZ R16, -R218.reuse, R16 ;  /* 0x00000010da107221 */ /* 0x040fe40000010100 */
[----:B------:R-:W-:Y:S01]  /*0c20*/  FADD.FTZ R218, -R218, R11 ;  /* 0x0000000bdada7221 */ /* 0x000fe20000010100 */
[----:B--2---:R-:W-:Y:S01]  /*0c30*/  PRMT R11, RZ, 0x5410, R12 ;  /* 0x00005410ff0b7816 */ /* 0x004fe2000000000c */
[----:B------:R-:W-:-:S04]  /*0c40*/  FMUL.FTZ R5, R4, R5 ;  /* 0x0000000504057220 */ /* 0x000fc80000410000 */
[----:B------:R-:W-:Y:S02]  /*0c50*/  FADD.FTZ R80, R80, R11 ;  /* 0x0000000b50507221 */ /* 0x000fe40000010000 */
[-C--:B------:R-:W-:Y:S01]  /*0c60*/  FFMA.FTZ R40, R5, R11.reuse, R40 ;  /* 0x0000000b05287223 */ /* 0x080fe20000010028 */
[--C-:B------:R-:W-:Y:S02]  /*0c70*/  PRMT R223, RZ, 0x5410, R13.reuse ;  /* 0x00005410ffdf7816 */ /* 0x100fe4000000000d */
[----:B------:R-:W-:Y:S01]  /*0c80*/  PRMT R222, RZ, 0x7610, R13 ;  /* 0x00007610ffde7816 */ /* 0x000fe2000000000d */
[----:B------:R-:W-:Y:S02]  /*0c90*/  FMUL.FTZ R13, R4, R146 ;  /* 0x00000092040d7220 */ /* 0x000fe40000410000 */
[----:B------:R-:W2:Y:S01]  /*0ca0*/  LDL R146, [R1+0x10] ;  /* 0x0000100001927983 */ /* 0x000ea20000100800 */
[----:B---3--:R-:W-:-:S03]  /*0cb0*/  FMUL.FTZ R11, R148, R11 ;  /* 0x0000000b940b7220 */ /* 0x008fc60000410000 */
[----:B------:R-:W3:Y:S01]  /*0cc0*/  LDL R148, [R1+0x14] ;  /* 0x0000140001947983 */ /* 0x000ee20000100800 */
[----:B------:R-:W-:Y:S01]  /*0cd0*/  PRMT R224, RZ, 0x7610, R12 ;  /* 0x00007610ffe07816 */ /* 0x000fe2000000000c */
[C---:B------:R-:W-:Y:S01]  /*0ce0*/  FMUL.FTZ R10, R4.reuse, R10 ;  /* 0x0000000a040a7220 */ /* 0x040fe20000410000 */
[--C-:B------:R-:W-:Y:S01]  /*0cf0*/  PRMT R221, RZ, 0x5410, R14.reuse ;  /* 0x00005410ffdd7816 */ /* 0x100fe2000000000e */
[----:B------:R-:W-:Y:S01]  /*0d00*/  FMUL.FTZ R12, R4, R147 ;  /* 0x00000093040c7220 */ /* 0x000fe20000410000 */
[----:B------:R-:W-:Y:S01]  /*0d10*/  PRMT R220, RZ, 0x7610, R14 ;  /* 0x00007610ffdc7816 */ /* 0x000fe2000000000e */
[----:B------:R-:W-:Y:S01]  /*0d20*/  FADD.FTZ R81, R81, R224 ;  /* 0x000000e051517221 */ /* 0x000fe20000010000 */
[----:B------:R-:W-:Y:S01]  /*0d30*/  PRMT R219, RZ, 0x5410, R15 ;  /* 0x00005410ffdb7816 */ /* 0x000fe2000000000f */
[----:B------:R-:W-:Y:S01]  /*0d40*/  FFMA.FTZ R41, R10, R224, R41 ;  /* 0x000000e00a297223 */ /* 0x000fe20000010029 */
[----:B------:R-:W-:Y:S01]  /*0d50*/  PRMT R217, RZ, 0x7610, R15 ;  /* 0x00007610ffd97816 */ /* 0x000fe2000000000f */
[----:B------:R-:W-:-:S02]  /*0d60*/  FMUL.FTZ R14, R4, R145 ;  /* 0x00000091040e7220 */ /* 0x000fc40000410000 */
[----:B------:R-:W-:Y:S02]  /*0d70*/  FMUL.FTZ R15, R4, R144 ;  /* 0x00000090040f7220 */ /* 0x000fe40000410000 */
[----:B------:R-:W-:Y:S02]  /*0d80*/  FMUL.FTZ R224, R208, R224 ;  /* 0x000000e0d0e07220 */ /* 0x000fe40000410000 */
[----:B------:R-:W-:Y:S02]  /*0d90*/  FADD.FTZ R145, RZ, R11 ;  /* 0x0000000bff917221 */ /* 0x000fe40000010000 */
[----:B------:R-:W-:Y:S02]  /*0da0*/  FFMA.FTZ R144, R5, R11, RZ ;  /* 0x0000000b05907223 */ /* 0x000fe400000100ff */
[----:B------:R-:W-:Y:S02]  /*0db0*/  FADD.FTZ R82, R82, R223 ;  /* 0x000000df52527221 */ /* 0x000fe40000010000 */
[----:B------:R-:W-:-:S02]  /*0dc0*/  FFMA.FTZ R42, R12, R223, R42 ;  /* 0x000000df0c2a7223 */ /* 0x000fc4000001002a */
[----:B----4-:R-:W-:Y:S02]  /*0dd0*/  FMUL.FTZ R223, R207, R223 ;  /* 0x000000dfcfdf7220 */ /* 0x010fe40000410000 */
        /* <DEDUP_REMOVED lines=8> */
[-C--:B------:R-:W-:Y:S02]  /*0e60*/  FFMA.FTZ R44, R14, R221.reuse, R44 ;  /* 0x000000dd0e2c7223 */ /* 0x080fe4000001002c */
[----:B------:R-:W-:Y:S02]  /*0e70*/  FMUL.FTZ R221, R151, R221 ;  /* 0x000000dd97dd7220 */ /* 0x000fe40000410000 */
[----:B------:R-:W-:-:S02]  /*0e80*/  FADD.FTZ R145, R145, R222 ;  /* 0x000000de91917221 */ /* 0x000fc40000010000 */
[----:B------:R-:W-:Y:S02]  /*0e90*/  FFMA.FTZ R144, R13, R222, R144 ;  /* 0x000000de0d907223 */ /* 0x000fe40000010090 */
[----:B------:R-:W-:Y:S02]  /*0ea0*/  FADD.FTZ R85, R85, R220 ;  /* 0x000000dc55557221 */ /* 0x000fe40000010000 */
[----:B------:R-:W-:Y:S02]  /*0eb0*/  FFMA.FTZ R45, R15, R220, R45 ;  /* 0x000000dc0f2d7223 */ /* 0x000fe4000001002d */
[----:B------:R-:W-:Y:S02]  /*0ec0*/  FMUL.FTZ R16, R4, R16 ;  /* 0x0000001004107220 */ /* 0x000fe40000410000 */
[----:B------:R-:W-:Y:S02]  /*0ed0*/  FMUL.FTZ R220, R150, R220 ;  /* 0x000000dc96dc7220 */ /* 0x000fe40000410000 */
[----:B------:R-:W-:-:S02]  /*0ee0*/  FADD.FTZ R145, R145, R221 ;  /* 0x000000dd91917221 */ /* 0x000fc40000010000 */
[----:B------:R-:W-:Y:S02]  /*0ef0*/  FFMA.FTZ R144, R14, R221, R144 ;  /* 0x000000dd0e907223 */ /* 0x000fe40000010090 */
[----:B------:R-:W-:Y:S02]  /*0f00*/  FADD.FTZ R86, R86, R219 ;  /* 0x000000db56567221 */ /* 0x000fe40000010000 */
[----:B------:R-:W-:Y:S02]  /*0f10*/  FFMA.FTZ R46, R16, R219, R46 ;  /* 0x000000db102e7223 */ /* 0x000fe4000001002e */
[----:B------:R-:W-:Y:S02]  /*0f20*/  FMUL.FTZ R218, R4, R218 ;  /* 0x000000da04da7220 */ /* 0x000fe40000410000 */
[----:B------:R-:W-:Y:S02]  /*0f30*/  FADD.FTZ R145, R145, R220 ;  /* 0x000000dc91917221 */ /* 0x000fe40000010000 */
[----:B------:R-:W-:-:S02]  /*0f40*/  FFMA.FTZ R144, R15, R220, R144 ;  /* 0x000000dc0f907223 */ /* 0x000fc40000010090 */
[----:B------:R-:W-:Y:S02]  /*0f50*/  FADD.FTZ R87, R87, R217 ;  /* 0x000000d957577221 */ /* 0x000fe40000010000 */
[-C--:B------:R-:W-:Y:S02]  /*0f60*/  FFMA.FTZ R47, R218, R217.reuse, R47 ;  /* 0x000000d9da2f7223 */ /* 0x080fe4000001002f */
[----:B--2---:R-:W-:Y:S01]  /*0f70*/  FMUL.FTZ R217, R146, R217 ;  /* 0x000000d992d97220 */ /* 0x004fe20000410000 */
[----:B------:R-:W-:Y:S01]  /*0f80*/  IADD3 R208, R3, 0x20, RZ ;  /* 0x0000002003d07810 */ /* 0x000fe20007ffe0ff */
[----:B---3--:R-:W-:-:S04]  /*0f90*/  FMUL.FTZ R219, R148, R219 ;  /* 0x000000db94db7220 */ /* 0x008fc80000410000 */
[----:B------:R-:W-:Y:S02]  /*0fa0*/  FADD.FTZ R145, R145, R219 ;  /* 0x000000db91917221 */ /* 0x000fe40000010000 */
[----:B------:R-:W-:Y:S02]  /*0fb0*/  FFMA.FTZ R144, R16, R219, R144 ;  /* 0x000000db10907223 */ /* 0x000fe40000010090 */
[----:B------:R-:W-:Y:S02]  /*0fc0*/  FADD.FTZ R207, R145, R217 ;  /* 0x000000d991cf7221 */ /* 0x000fe40000010000 */
[----:B------:R-:W-:Y:S02]  /*0fd0*/  FFMA.FTZ R206, R218, R217, R144 ;  /* 0x000000d9dace7223 */ /* 0x000fe40000010090 */
.L_x_191:
[----:B-1----:R-:W-:Y:S05]  /*0fe0*/  BSYNC B1 ;  /* 0x0000000000017941 */ /* 0x002fea0003800000 */
.L_x_190:
[----:B------:R-:W-:Y:S01]  /*0ff0*/  ISETP.GE.U32.AND P2, PT, R2, 0x40, PT ;  /* 0x000000400200780c */ /* 0x000fe20003f46070 */
[----:B------:R-:W-:-:S12]  /*1000*/  BSSY B1, `(.L_x_192) ;  /* 0x0000067000017945 */ /* 0x000fd80003800000 */
[----:B------:R-:W-:Y:S05]  /*1010*/  @!P2 BRA `(.L_x_193) ;  /* 0x000006500000a947 */ /* 0x000fea0003800000 */
[C---:B------:R-:W-:Y:S01]  /*1020*/  LEA R148, P2, R208.reuse, c[0x0][0x188], 0x4 ;  /* 0x00006200d0947a11 */ /* 0x040fe200078420ff */
[C---:B------:R-:W-:Y:S01]  /*1030*/  IMAD.SHL.U32 R160, R208.reuse, 0x8, RZ ;  /* 0x00000008d0a07824 */ /* 0x040fe200078e00ff */
[C---:B------:R-:W-:Y:S01]  /*1040*/  SHF.L.U64.HI R6, R208.reuse, 0x3, RZ ;  /* 0x00000003d0067819 */ /* 0x040fe200000102ff */
[----:B------:R-:W-:Y:S01]  /*1050*/  IMAD.MOV.U32 R145, RZ, RZ, 0x10 ;  /* 0x00000010ff917424 */ /* 0x000fe200078e00ff */
[C---:B------:R-:W-:Y:S01]  /*1060*/  LEA.HI.X R149, R208.reuse, c[0x0][0x18c], RZ, 0x4, P2 ;  /* 0x00006300d0957a11 */ /* 0x040fe200010f24ff */
[----:B------:R-:W0:Y:S01]  /*1070*/  LDC.U8 R199, c[0x0][0x1f0] ;  /* 0x00007c00ffc77b82 */ /* 0x000e220000000000 */
[----:B------:R-:W-:Y:S01]  /*1080*/  ISETP.NE.U32.AND P2, PT, RZ, c[0x0][0x250], PT ;  /* 0x00009400ff007a0c */ /* 0x000fe20003f45070 */
[----:B------:R-:W2:Y:S03]  /*1090*/  LDL R215, [R1+0xc] ;  /* 0x00000c0001d77983 */ /* 0x000ea60000100800 */
[----:B------:R-:W-:Y:S01]  /*10a0*/  ISETP.NE.AND.EX P2, PT, RZ, c[0x0][0x254], PT, P2 ;  /* 0x00009500ff007a0c */ /* 0x000fe20003f45320 */
[----:B------:R-:W3:Y:S01]  /*10b0*/  LDG.E.128 R148, [R148.64] ;  /* 0x0000000494947981 */ /* 0x000ee2000c1e1d00 */
[----:B------:R-:W-:-:S03]  /*10c0*/  IMAD.WIDE.U32 R144, R208, R145, c[0x0][0x208] ;  /* 0x00008200d0907625 */ /* 0x000fc600078e0091 */
[----:B------:R-:W4:Y:S04]  /*10d0*/  LDL R204, [R1+0x8] ;  /* 0x0000080001cc7983 */ /* 0x000f280000100800 */
[----:B------:R-:W2:Y:S04]  /*10e0*/  LDG.E.128 R144, [R144.64] ;  /* 0x0000000490907981 */ /* 0x000ea8000c1e1d00 */
[----:B------:R-:W-:Y:S01]  /*10f0*/  @P2 IADD3 R18, P3, R160, c[0x0][0x198], RZ ;  /* 0x00006600a0122a10 */ /* 0x000fe20007f7e0ff */
[----:B------:R-:W4:Y:S03]  /*1100*/  LDL R202, [R1+0x4] ;  /* 0x0000040001ca7983 */ /* 0x000f260000100800 */
[----:B------:R-:W-:-:S02]  /*1110*/  @P2 IADD3.X R19, R6, c[0x0][0x19c], RZ, P3, !PT ;  /* 0x0000670006132a10 */ /* 0x000fc40001ffe4ff */
        /* <DEDUP_REMOVED lines=8> */
[----:B0-----:R-:W-:Y:S02]  /*11a0*/  ISETP.NE.AND P2, PT, R199, RZ, PT ;  /* 0x000000ffc700720c */ /* 0x001fe40003f45270 */
[----:B------:R-:W4:Y:S04]  /*11b0*/  LDL R199, [R1] ;  /* 0x0000000001c77983 */ /* 0x000f280000100800 */
[----:B------:R-:W5:Y:S02]  /*11c0*/  LDG.E.64 R160, [R160.64] ;  /* 0x00000004a0a07981 */ /* 0x000f64000c1e1b00 */
[----:B-----5:R-:W-:-:S02]  /*11d0*/  FSEL R200, R205, RZ, !P2 ;  /* 0x000000ffcdc87208 */ /* 0x020fc40005000000 */
[----:B------:R-:W-:Y:S02]  /*11e0*/  IADD3 R208, R208, 0x20, RZ ;  /* 0x00000020d0d07810 */ /* 0x000fe40007ffe0ff */
[----:B---3--:R-:W-:Y:S02]  /*11f0*/  PRMT R6, RZ, 0x5410, R148 ;  /* 0x00005410ff067816 */ /* 0x008fe40000000094 */
[----:B-1----:R-:W-:-:S03]  /*1200*/  PRMT R18, RZ, 0x5410, R149 ;  /* 0x00005410ff127816 */ /* 0x002fc60000000095 */
[----:B------:R-:W-:Y:S01]  /*1210*/  FADD.FTZ R6, -R200, R6 ;  /* 0x00000006c8067221 */ /* 0x000fe20000010100 */
[----:B------:R-:W-:Y:S02]  /*1220*/  PRMT R17, RZ, 0x7610, R148 ;  /* 0x00007610ff117816 */ /* 0x000fe40000000094 */
[--C-:B--2---:R-:W-:Y:S01]  /*1230*/  PRMT R216, RZ, 0x5410, R144.reuse ;  /* 0x00005410ffd87816 */ /* 0x104fe20000000090 */
[----:B------:R-:W-:Y:S01]  /*1240*/  FMUL.FTZ R6, R4, R6 ;  /* 0x0000000604067220 */ /* 0x000fe20000410000 */
        /* <DEDUP_REMOVED lines=11> */
[----:B----4-:R-:W-:Y:S02]  /*1300*/  FMUL.FTZ R215, R204, R144 ;  /* 0x00000090ccd77220 */ /* 0x010fe40000410000 */
[----:B------:R-:W-:-:S02]  /*1310*/  FADD.FTZ R207, R207, R216 ;  /* 0x000000d8cfcf7221 */ /* 0x000fc40000010000 */
[----:B------:R-:W-:Y:S01]  /*1320*/  FFMA.FTZ R206, R6, R216, R206 ;  /* 0x000000d806ce7223 */ /* 0x000fe200000100ce */
[----:B------:R-:W-:Y:S01]  /*1330*/  PRMT R145, RZ, 0x7610, R145 ;  /* 0x00007610ff917816 */ /* 0x000fe20000000091 */
[----:B------:R-:W-:Y:S02]  /*1340*/  FADD.FTZ R20, -R200, R20 ;  /* 0x00000014c8147221 */ /* 0x000fe40000010100 */
[----:B------:R-:W-:Y:S02]  /*1350*/  FADD.FTZ R90, R90, R214 ;  /* 0x000000d65a5a7221 */ /* 0x000fe40000010000 */
        /* <DEDUP_REMOVED lines=46> */
[C---:B------:R-:W-:Y:S02]  /*1640*/  FFMA.FTZ R55, R200.reuse, R147, R55 ;  /* 0x00000093c8377223 */ /* 0x040fe40000010037 */
[----:B------:R-:W-:Y:S02]  /*1650*/  FADD.FTZ R207, R207, R199 ;  /* 0x000000c7cfcf7221 */ /* 0x000fe40000010000 */
[----:B------:R-:W-:Y:S02]  /*1660*/  FFMA.FTZ R206, R200, R199, R206 ;  /* 0x000000c7c8ce7223 */ /* 0x000fe400000100ce */
.L_x_193:
[----:B------:R-:W-:Y:S05]  /*1670*/  BSYNC B1 ;  /* 0x0000000000017941 */ /* 0x000fea0003800000 */
.L_x_192:
[----:B------:R-:W-:Y:S01]  /*1680*/  BSSY B1, `(.L_x_194) ;  /* 0x0000063000017945 */ /* 0x000fe20003800000 */
[----:B------:R-:W-:Y:S05]  /*1690*/  @!P0 BRA `(.L_x_195) ;  /* 0x0000061000008947 */ /* 0x000fea0003800000 */
[----:B------:R-:W-:-:S04]  /*16a0*/  LEA R28, P2, R208, c[0x0][0x188], 0x4 ;  /* 0x00006200d01c7a11 */ /* 0x000fc800078420ff */
[----:B------:R-:W-:Y:S02]  /*16b0*/  LEA.HI.X R29, R208, c[0x0][0x18c], RZ, 0x4, P2 ;  /* 0x00006300d01d7a11 */ /* 0x000fe400010f24ff */
[----:B------:R-:W-:Y:S01]  /*16c0*/  ISETP.NE.U32.AND P2, PT, RZ, c[0x0][0x250], PT ;  /* 0x00009400ff007a0c */ /* 0x000fe20003f45070 */
[----:B------:R-:W-:-:S03]  /*16d0*/  IMAD.MOV.U32 R25, RZ, RZ, 0x10 ;  /* 0x00000010ff197424 */ /* 0x000fc600078e00ff */
[----:B------:R-:W-:Y:S01]  /*16e0*/  ISETP.NE.AND.EX P2, PT, RZ, c[0x0][0x254], PT, P2 ;  /* 0x00009500ff007a0c */ /* 0x000fe20003f45320 */
[----:B------:R-:W2:Y:S01]  /*16f0*/  LDG.E.128 R28, [R28.64] ;  /* 0x000000041c1c7981 */ /* 0x000ea2000c1e1d00 */
[----:B------:R-:W-:-:S04]  /*1700*/  IMAD.WIDE.U32 R24, R208, R25, c[0x0][0x208] ;  /* 0x00008200d0187625 */ /* 0x000fc800078e0019 */
[C---:B------:R-:W-:Y:S01]  /*1710*/  IMAD.SHL.U32 R23, R208.reuse, 0x8, RZ ;  /* 0x00000008d0177824 */ /* 0x040fe200078e00ff */
[----:B------:R-:W-:Y:S01]  /*1720*/  SHF.L.U64.HI R7, R208, 0x3, RZ ;  /* 0x00000003d0077819 */ /* 0x000fe200000102ff */
[----:B------:R-:W3:Y:S05]  /*1730*/  LDG.E.128 R24, [R24.64] ;  /* 0x0000000418187981 */ /* 0x000eea000c1e1d00 */
        /* <DEDUP_REMOVED lines=9> */
[----:B------:R-:W-:-:S06]  /*17d0*/  IADD3.X R35, R7, c[0x0][0x194], RZ, P2, !PT ;  /* 0x0000650007237a10 */ /* 0x000fcc00017fe4ff */
[----:B------:R-:W5:Y:S01]  /*17e0*/  LDG.E.64 R34, [R34.64] ;  /* 0x0000000422227981 */ /* 0x000f62000c1e1b00 */
[----:B------:R-:W0:Y:S02]  /*17f0*/  LDC.U8 R144, c[0x0][0x1f0] ;  /* 0x00007c00ff907b82 */ /* 0x000e240000000000 */
[----:B0-----:R-:W-:-:S04]  /*1800*/  ISETP.NE.AND P2, PT, R144, RZ, PT ;  /* 0x000000ff9000720c */ /* 0x001fc80003f45270 */
[----:B-----5:R-:W-:Y:S02]  /*1810*/  FSEL R144, R205, RZ, !P2 ;  /* 0x000000ffcd907208 */ /* 0x020fe40005000000 */
[----:B------:R-:W-:Y:S02]  /*1820*/  IADD3 R208, R208, 0x20, RZ ;  /* 0x00000020d0d07810 */ /* 0x000fe40007ffe0ff */
[--C-:B--2---:R-:W-:Y:S02]  /*1830*/  PRMT R7, RZ, 0x5410, R28.reuse ;  /* 0x00005410ff077816 */ /* 0x104fe4000000001c */
[----:B------:R-:W-:-:S03]  /*1840*/  PRMT R23, RZ, 0x7610, R28 ;  /* 0x00007610ff177816 */ /* 0x000fc6000000001c */
[C---:B------:R-:W-:Y:S01]  /*1850*/  FADD.FTZ R7, -R144.reuse, R7 ;  /* 0x0000000790077221 */ /* 0x040fe20000010100 */
[----:B------:R-:W-:Y:S01]  /*1860*/  PRMT R147, RZ, 0x5410, R29 ;  /* 0x00005410ff937816 */ /* 0x000fe2000000001d */
[----:B------:R-:W-:Y:S01]  /*1870*/  FADD.FTZ R23, -R144, R23 ;  /* 0x0000001790177221 */ /* 0x000fe20000010100 */
[--C-:B---3--:R-:W-:Y:S01]  /*1880*/  PRMT R213, RZ, 0x5410, R24.reuse ;  /* 0x00005410ffd57816 */ /* 0x108fe20000000018 */
[----:B------:R-:W-:Y:S01]  /*1890*/  FMUL.FTZ R7, R4, R7 ;  /* 0x0000000704077220 */ /* 0x000fe20000410000 */
[----:B------:R-:W-:Y:S01]  /*18a0*/  PRMT R146, RZ, 0x7610, R29 ;  /* 0x00007610ff927816 */ /* 0x000fe2000000001d */
[----:B------:R-:W-:Y:S01]  /*18b0*/  FADD.FTZ R147, -R144, R147 ;  /* 0x0000009390937221 */ /* 0x000fe20000010100 */
[----:B------:R-:W-:Y:S01]  /*18c0*/  PRMT R212, RZ, 0x7610, R24 ;  /* 0x00007610ffd47816 */ /* 0x000fe20000000018 */
[----:B------:R-:W-:Y:S02]  /*18d0*/  FADD.FTZ R96, R96, R213 ;  /* 0x000000d560607221 */ /* 0x000fe40000010000 */
[----:B------:R-:W-:-:S02]  /*18e0*/  FMUL.FTZ R23, R4, R23 ;  /* 0x0000001704177220 */ /* 0x000fc40000410000 */
[-C--:B------:R-:W-:Y:S02]  /*18f0*/  FFMA.FTZ R56, R7, R213.reuse, R56 ;  /* 0x000000d507387223 */ /* 0x080fe40000010038 */
[----:B------:R-:W-:Y:S01]  /*1900*/  FMUL.FTZ R213, R248, R213 ;  /* 0x000000d5f8d57220 */ /* 0x000fe20000410000 */
[----:B------:R-:W-:Y:S01]  /*1910*/  PRMT R145, RZ, 0x5410, R30 ;  /* 0x00005410ff917816 */ /* 0x000fe2000000001e */
[----:B------:R-:W-:Y:S01]  /*1920*/  FADD.FTZ R146, -R144, R146 ;  /* 0x0000009290927221 */ /* 0x000fe20000010100 */
[----:B------:R-:W-:Y:S01]  /*1930*/  PRMT R198, RZ, 0x5410, R25 ;  /* 0x00005410ffc67816 */ /* 0x000fe20000000019 */
[----:B------:R-:W-:Y:S02]  /*1940*/  FADD.FTZ R97, R97, R212 ;  /* 0x000000d461617221 */ /* 0x000fe40000010000 */
[----:B------:R-:W-:Y:S02]  /*1950*/  FMUL.FTZ R24, R4, R147 ;  /* 0x0000009304187220 */ /* 0x000fe40000410000 */
[----:B------:R-:W-:-:S02]  /*1960*/  FFMA.FTZ R57, R23, R212, R57 ;  /* 0x000000d417397223 */ /* 0x000fc40000010039 */
[----:B------:R-:W-:Y:S02]  /*1970*/  FMUL.FTZ R212, R247, R212 ;  /* 0x000000d4f7d47220 */ /* 0x000fe40000410000 */
[----:B------:R-:W-:Y:S02]  /*1980*/  FADD.FTZ R207, R207, R213 ;  /* 0x000000d5cfcf7221 */ /* 0x000fe40000010000 */
[----:B------:R-:W-:Y:S01]  /*1990*/  FFMA.FTZ R206, R7, R213, R206 ;  /* 0x000000d507ce7223 */ /* 0x000fe200000100ce */
[----:B------:R-:W-:Y:S01]  /*19a0*/  PRMT R29, RZ, 0x7610, R30 ;  /* 0x00007610ff1d7816 */ /* 0x000fe2000000001e */
[----:B------:R-:W-:Y:S01]  /*19b0*/  FADD.FTZ R145, -R144, R145 ;  /* 0x0000009190917221 */ /* 0x000fe20000010100 */
[----:B------:R-:W-:Y:S01]  /*19c0*/  PRMT R197, RZ, 0x7610, R25 ;  /* 0x00007610ffc57816 */ /* 0x000fe20000000019 */
[----:B------:R-:W-:Y:S01]  /*19d0*/  FADD.FTZ R98, R98, R198 ;  /* 0x000000c662627221 */ /* 0x000fe20000010000 */
[--C-:B------:R-:W-:Y:S01]  /*19e0*/  PRMT R28, RZ, 0x5410, R31.reuse ;  /* 0x00005410ff1c7816 */ /* 0x100fe2000000001f */
[----:B------:R-:W-:Y:S01]  /*19f0*/  FMUL.FTZ R25, R4, R146 ;  /* 0x0000009204197220 */ /* 0x000fe20000410000 */
[----:B------:R-:W-:Y:S01]  /*1a00*/  PRMT R30, RZ, 0x7610, R31 ;  /* 0x00007610ff1e7816 */ /* 0x000fe2000000001f */
[----:B------:R-:W-:-:S02]  /*1a10*/  FFMA.FTZ R58, R24, R198, R58 ;  /* 0x000000c6183a7223 */ /* 0x000fc4000001003a */
[----:B------:R-:W-:Y:S02]  /*1a20*/  FMUL.FTZ R198, R246, R198 ;  /* 0x000000c6f6c67220 */ /* 0x000fe40000410000 */
[----:B------:R-:W-:Y:S02]  /*1a30*/  FADD.FTZ R207, R207, R212 ;  /* 0x000000d4cfcf7221 */ /* 0x000fe40000010000 */
[----:B------:R-:W-:Y:S01]  /*1a40*/  FFMA.FTZ R206, R23, R212, R206 ;  /* 0x000000d417ce7223 */ /* 0x000fe200000100ce */
[--C-:B------:R-:W-:Y:S01]  /*1a50*/  PRMT R196, RZ, 0x5410, R26.reuse ;  /* 0x00005410ffc47816 */ /* 0x100fe2000000001a */
[----:B------:R-:W-:Y:S01]  /*1a60*/  FADD.FTZ R29, -R144, R29 ;  /* 0x0000001d901d7221 */ /* 0x000fe20000010100 */
[----:B------:R-:W-:Y:S01]  /*1a70*/  PRMT R195, RZ, 0x7610, R26 ;  /* 0x00007610ffc37816 */ /* 0x000fe2000000001a */
[----:B------:R-:W-:Y:S02]  /*1a80*/  FADD.FTZ R99, R99, R197 ;  /* 0x000000c563637221 */ /* 0x000fe40000010000 */
[----:B------:R-:W-:-:S02]  /*1a90*/  FMUL.FTZ R26, R4, R145 ;  /* 0x00000091041a7220 */ /* 0x000fc40000410000 */
[-C--:B------:R-:W-:Y:S02]  /*1aa0*/  FFMA.FTZ R59, R25, R197.reuse, R59 ;  /* 0x000000c5193b7223 */ /* 0x080fe4000001003b */
[----:B------:R-:W-:Y:S02]  /*1ab0*/  FMUL.FTZ R197, R245, R197 ;  /* 0x000000c5f5c57220 */ /* 0x000fe40000410000 */
[----:B------:R-:W-:Y:S02]  /*1ac0*/  FADD.FTZ R207, R207, R198 ;  /* 0x000000c6cfcf7221 */ /* 0x000fe40000010000 */
[----:B------:R-:W-:Y:S01]  /*1ad0*/  FFMA.FTZ R206, R24, R198, R206 ;  /* 0x000000c618ce7223 */ /* 0x000fe200000100ce */
[--C-:B------:R-:W-:Y:S01]  /*1ae0*/  PRMT R31, RZ, 0x7610, R27.reuse ;  /* 0x00007610ff1f7816 */ /* 0x100fe2000000001b */
[C---:B------:R-:W-:Y:S02]  /*1af0*/  FADD.FTZ R28, -R144.reuse, R28 ;  /* 0x0000001c901c7221 */ /* 0x040fe40000010100 */
[----:B------:R-:W-:Y:S01]  /*1b00*/  FADD.FTZ R30, -R144, R30 ;  /* 0x0000001e901e7221 */ /* 0x000fe20000010100 */
[----:B------:R-:W-:Y:S01]  /*1b10*/  PRMT R144, RZ, 0x5410, R27 ;  /* 0x00005410ff907816 */ /* 0x000fe2000000001b */
[----:B------:R-:W-:-:S02]  /*1b20*/  FADD.FTZ R100, R100, R196 ;  /* 0x000000c464647221 */ /* 0x000fc40000010000 */
[-C--:B------:R-:W-:Y:S02]  /*1b30*/  FFMA.FTZ R60, R26, R196.reuse, R60 ;  /* 0x000000c41a3c7223 */ /* 0x080fe4000001003c */
        /* <DEDUP_REMOVED lines=23> */
.L_x_195:
[----:B------:R-:W-:Y:S05]  /*1cb0*/  BSYNC B1 ;  /* 0x0000000000017941 */ /* 0x000fea0003800000 */
.L_x_194:
[----:B------:R-:W-:Y:S01]  /*1cc0*/  BSSY B1, `(.L_x_196) ;  /* 0x0000063000017945 */ /* 0x000fe20003800000 */
[----:B------:R-:W-:Y:S05]  /*1cd0*/  @!P1 BRA `(.L_x_197) ;  /* 0x0000061000009947 */ /* 0x000fea0003800000 */
[----:B------:R-:W-:Y:S01]  /*1ce0*/  LEA R148, P2, R208, c[0x0][0x188], 0x4 ;  /* 0x00006200d0947a11 */ /* 0x000fe200078420ff */
[----:B------:R-:W-:-:S03]  /*1cf0*/  HFMA2.MMA R145, -RZ, RZ, 0, 9.5367431640625e-07 ;  /* 0x00000010ff917435 */ /* 0x000fc600000001ff */
[----:B------:R-:W-:Y:S02]  /*1d00*/  LEA.HI.X R149, R208, c[0x0][0x18c], RZ, 0x4, P2 ;  /* 0x00006300d0957a11 */ /* 0x000fe400010f24ff */
[----:B------:R-:W-:-:S04]  /*1d10*/  ISETP.NE.U32.AND P2, PT, RZ, c[0x0][0x250], PT ;  /* 0x00009400ff007a0c */ /* 0x000fc80003f45070 */
[----:B------:R-:W2:Y:S01]  /*1d20*/  LDG.E.128 R148, [R148.64] ;  /* 0x0000000494947981 */ /* 0x000ea2000c1e1d00 */
[----:B------:R-:W-:Y:S01]  /*1d30*/  ISETP.NE.AND.EX P2, PT, RZ, c[0x0][0x254], PT, P2 ;  /* 0x00009500ff007a0c */ /* 0x000fe20003f45320 */
[----:B------:R-:W-:-:S04]  /*1d40*/  IMAD.WIDE.U32 R144, R208, R145, c[0x0][0x208] ;  /* 0x00008200d0907625 */ /* 0x000fc800078e0091 */
[C---:B------:R-:W-:Y:S02]  /*1d50*/  IMAD.SHL.U32 R164, R208.reuse, 0x8, RZ ;  /* 0x00000008d0a47824 */ /* 0x040fe400078e00ff */
[----:B------:R-:W3:Y:S01]  /*1d60*/  LDG.E.128 R144, [R144.64] ;  /* 0x0000000490907981 */ /* 0x000ee2000c1e1d00 */
[----:B------:R-:W-:-:S05]  /*1d70*/  SHF.L.U64.HI R8, R208, 0x3, RZ ;  /* 0x00000003d0087819 */ /* 0x000fca00000102ff */
[----:B------:R-:W-:-:S04]  /*1d80*/  @P2 IADD3 R32, P3, R164, c[0x0][0x198], RZ ;  /* 0x00006600a4202a10 */ /* 0x000fc80007f7e0ff */
[----:B------:R-:W-:Y:S02]  /*1d90*/  @P2 IADD3.X R33, R8, c[0x0][0x19c], RZ, P3, !PT ;  /* 0x0000670008212a10 */ /* 0x000fe40001ffe4ff */
[----:B------:R-:W-:-:S03]  /*1da0*/  ISETP.NE.U32.AND P3, PT, RZ, c[0x0][0x218], PT ;  /* 0x00008600ff007a0c */ /* 0x000fc60003f65070 */
[----:B------:R0:W5:Y:S01]  /*1db0*/  @P2 LDG.E.64 R162, [R32.64] ;  /* 0x0000000420a22981 */ /* 0x000162000c1e1b00 */
[----:B------:R-:W-:-:S13]  /*1dc0*/  ISETP.NE.AND.EX P3, PT, RZ, c[0x0][0x21c], PT, P3 ;  /* 0x00008700ff007a0c */ /* 0x000fda0003f65330 */
[----:B0-----:R-:W-:-:S04]  /*1dd0*/  @P3 LEA R32, P2, R208, c[0x0][0x218], 0x4 ;  /* 0x00008600d0203a11 */ /* 0x001fc800078420ff */
[----:B------:R-:W-:Y:S02]  /*1de0*/  @P3 LEA.HI.X R33, R208, c[0x0][0x21c], RZ, 0x4, P2 ;  /* 0x00008700d0213a11 */ /* 0x000fe400010f24ff */
[----:B------:R-:W-:Y:S01]  /*1df0*/  IADD3 R164, P2, R164, c[0x0][0x190], RZ ;  /* 0x00006400a4a47a10 */ /* 0x000fe20007f5e0ff */
[----:B------:R-:W0:Y:S02]  /*1e00*/  LDC.U8 R181, c[0x0][0x1f0] ;  /* 0x00007c00ffb57b82 */ /* 0x000e240000000000 */
[----:B------:R1:W5:Y:S01]  /*1e10*/  @P3 LDG.E.128 R132, [R32.64] ;  /* 0x0000000420843981 */ /* 0x000362000c1e1d00 */
[----:B------:R-:W-:-:S06]  /*1e20*/  IADD3.X R165, R8, c[0x0][0x194], RZ, P2, !PT ;  /* 0x0000650008a57a10 */ /* 0x000fcc00017fe4ff */
[----:B------:R-:W5:Y:S01]  /*1e30*/  LDG.E.64 R164, [R164.64] ;  /* 0x00000004a4a47981 */ /* 0x000f62000c1e1b00 */
[----:B0-----:R-:W-:-:S04]  /*1e40*/  ISETP.NE.AND P2, PT, R181, RZ, PT ;  /* 0x000000ffb500720c */ /* 0x001fc80003f45270 */
[----:B-----5:R-:W-:Y:S02]  /*1e50*/  FSEL R180, R205, RZ, !P2 ;  /* 0x000000ffcdb47208 */ /* 0x020fe40005000000 */
[----:B------:R-:W-:Y:S02]  /*1e60*/  IADD3 R208, R208, 0x20, RZ ;  /* 0x00000020d0d07810 */ /* 0x000fe40007ffe0ff */
[----:B--2---:R-:W-:Y:S02]  /*1e70*/  PRMT R8, RZ, 0x5410, R148 ;  /* 0x00005410ff087816 */ /* 0x004fe40000000094 */
[----:B-1----:R-:W-:-:S03]  /*1e80*/  PRMT R33, RZ, 0x5410, R149 ;  /* 0x00005410ff217816 */ /* 0x002fc60000000095 */
[----:B------:R-:W-:Y:S01]  /*1e90*/  FADD.FTZ R8, -R180, R8 ;  /* 0x00000008b4087221 */ /* 0x000fe20000010100 */
[----:B------:R-:W-:Y:S02]  /*1ea0*/  PRMT R32, RZ, 0x7610, R148 ;  /* 0x00007610ff207816 */ /* 0x000fe40000000094 */
[--C-:B---3--:R-:W-:Y:S01]  /*1eb0*/  PRMT R211, RZ, 0x5410, R144.reuse ;  /* 0x00005410ffd37816 */ /* 0x108fe20000000090 */
        /* <DEDUP_REMOVED lines=67> */
.L_x_197:
[----:B------:R-:W-:Y:S05]  /*22f0*/  BSYNC B1 ;  /* 0x0000000000017941 */ /* 0x000fea0003800000 */
.L_x_196:
[----:B------:R-:W-:Y:S01]  /*2300*/  ISETP.GE.U32.AND P2, PT, R2, 0xa0, PT ;  /* 0x000000a00200780c */ /* 0x000fe20003f46070 */
[----:B------:R-:W-:-:S12]  /*2310*/  BSSY B1, `(.L_x_198) ;  /* 0x0000062000017945 */ /* 0x000fd80003800000 */
[----:B------:R-:W-:Y:S05]  /*2320*/  @!P2 BRA `(.L_x_199) ;  /* 0x000006000000a947 */ /* 0x000fea0003800000 */
[----:B------:R-:W-:Y:S01]  /*2330*/  ISETP.NE.U32.AND P2, PT, RZ, c[0x0][0x218], PT ;  /* 0x00008600ff007a0c */ /* 0x000fe20003f45070 */
[----:B------:R-:W-:Y:S01]  /*2340*/  IMAD.SHL.U32 R184, R208, 0x8, RZ ;  /* 0x00000008d0b87824 */ /* 0x000fe200078e00ff */
[----:B------:R-:W-:Y:S02]  /*2350*/  SHF.R.U32.HI R9, RZ, 0x1d, R208 ;  /* 0x0000001dff097819 */ /* 0x000fe400000116d0 */
[----:B------:R-:W-:-:S13]  /*2360*/  ISETP.NE.AND.EX P2, PT, RZ, c[0x0][0x21c], PT, P2 ;  /* 0x00008700ff007a0c */ /* 0x000fda0003f45320 */
[----:B------:R-:W-:-:S04]  /*2370*/  @P2 LEA R168, P3, R208, c[0x0][0x218], 0x4 ;  /* 0x00008600d0a82a11 */ /* 0x000fc800078620ff */
[C---:B------:R-:W-:Y:S02]  /*2380*/  @P2 LEA.HI.X R169, R208.reuse, c[0x0][0x21c], RZ, 0x4, P3 ;  /* 0x00008700d0a92a11 */ /* 0x040fe400018f24ff */
[C---:B------:R-:W-:Y:S01]  /*2390*/  LEA R148, P3, R208.reuse, c[0x0][0x188], 0x4 ;  /* 0x00006200d0947a11 */ /* 0x040fe200078620ff */
[----:B------:R-:W-:Y:S02]  /*23a0*/  IMAD.MOV.U32 R145, RZ, RZ, 0x10 ;  /* 0x00000010ff917424 */ /* 0x000fe400078e00ff */
[----:B------:R0:W5:Y:S01]  /*23b0*/  @P2 LDG.E.128 R36, [R168.64] ;  /* 0x00000004a8242981 */ /* 0x000162000c1e1d00 */
[C---:B------:R-:W-:Y:S01]  /*23c0*/  LEA.HI.X R149, R208.reuse, c[0x0][0x18c], RZ, 0x4, P3 ;  /* 0x00006300d0957a11 */ /* 0x040fe200018f24ff */
[----:B------:R-:W-:Y:S01]  /*23d0*/  IMAD.WIDE.U32 R144, R208, R145, c[0x0][0x208] ;  /* 0x00008200d0907625 */ /* 0x000fe200078e0091 */
[----:B------:R-:W1:Y:S01]  /*23e0*/  LDC.U8 R194, c[0x0][0x1f0] ;  /* 0x00007c00ffc27b82 */ /* 0x000e620000000000 */
[----:B------:R-:W-:-:S03]  /*23f0*/  ISETP.NE.U32.AND P3, PT, RZ, c[0x0][0x250], PT ;  /* 0x00009400ff007a0c */ /* 0x000fc60003f65070 */
[----:B------:R-:W2:Y:S01]  /*2400*/  LDG.E.128 R148, [R148.64] ;  /* 0x0000000494947981 */ /* 0x000ea2000c1e1d00 */
[----:B------:R-:W-:-:S03]  /*2410*/  ISETP.NE.AND.EX P3, PT, RZ, c[0x0][0x254], PT, P3 ;  /* 0x00009500ff007a0c */ /* 0x000fc60003f65330 */
[----:B------:R-:W3:Y:S01]  /*2420*/  LDG.E.128 R144, [R144.64] ;  /* 0x0000000490907981 */ /* 0x000ee2000c1e1d00 */
[----:B0-----:R-:W-:-:S04]  /*2430*/  IADD3 R168, P2, R184, c[0x0][0x190], RZ ;  /* 0x00006400b8a87a10 */ /* 0x001fc80007f5e0ff */
[----:B------:R-:W-:-:S05]  /*2440*/  IADD3.X R169, R9, c[0x0][0x194], RZ, P2, !PT ;  /* 0x0000650009a97a10 */ /* 0x000fca00017fe4ff */
[----:B------:R-:W-:Y:S01]  /*2450*/  @P3 IADD3 R182, P4, R184, c[0x0][0x198], RZ ;  /* 0x00006600b8b63a10 */ /* 0x000fe20007f9e0ff */
[----:B------:R-:W5:Y:S03]  /*2460*/  LDG.E.64 R168, [R168.64] ;  /* 0x00000004a8a87981 */ /* 0x000f66000c1e1b00 */
[----:B------:R-:W-:Y:S02]  /*2470*/  @P3 IADD3.X R183, R9, c[0x0][0x19c], RZ, P4, !PT ;  /* 0x0000670009b73a10 */ /* 0x000fe400027fe4ff */
[----:B-1----:R-:W-:-:S03]  /*2480*/  ISETP.NE.AND P2, PT, R194, RZ, PT ;  /* 0x000000ffc200720c */ /* 0x002fc60003f45270 */
[----:B------:R0:W5:Y:S02]  /*2490*/  @P3 LDG.E.64 R166, [R182.64] ;  /* 0x00000004b6a63981 */ /* 0x000164000c1e1b00 */
[----:B-----5:R-:W-:Y:S02]  /*24a0*/  FSEL R193, R205, RZ, !P2 ;  /* 0x000000ffcdc17208 */ /* 0x020fe40005000000 */
[----:B--2---:R-:W-:Y:S02]  /*24b0*/  PRMT R9, RZ, 0x5410, R148 ;  /* 0x00005410ff097816 */ /* 0x004fe40000000094 */
[----:B0-----:R-:W-:-:S03]  /*24c0*/  PRMT R183, RZ, 0x5410, R149 ;  /* 0x00005410ffb77816 */ /* 0x001fc60000000095 */
[C---:B------:R-:W-:Y:S01]  /*24d0*/  FADD.FTZ R9, -R193.reuse, R9 ;  /* 0x00000009c1097221 */ /* 0x040fe20000010100 */
[----:B---3--:R-:W-:Y:S02]  /*24e0*/  PRMT R210, RZ, 0x5410, R144 ;  /* 0x00005410ffd27816 */ /* 0x008fe40000000090 */
[----:B------:R-:W-:Y:S01]  /*24f0*/  PRMT R182, RZ, 0x7610, R148 ;  /* 0x00007610ffb67816 */ /* 0x000fe20000000094 */
        /* <DEDUP_REMOVED lines=32> */
[C---:B------:R-:W-:Y:S02]  /*2700*/  FADD.FTZ R191, -R193.reuse, R191 ;  /* 0x000000bfc1bf7221 */ /* 0x040fe40000010100 */
        /* <DEDUP_REMOVED lines=34> */
.L_x_199:
[----:B------:R-:W-:Y:S05]  /*2930*/  BSYNC B1 ;  /* 0x0000000000017941 */ /* 0x000fea0003800000 */
.L_x_198:
[----:B------:R-:W-:Y:S05]  /*2940*/  BRA.DIV ~URZ, `(.L_x_200) ;  /* 0x000041127f007947 */ /* 0x000fea000b800000 */
[----:B------:R0:W1:Y:S02]  /*2950*/  SHFL.BFLY PT, R147, R207, 0x1, 0x1f ;  /* 0x0c201f00cf937f89 */ /* 0x00006400000e0000 */
.L_x_213:
        /* <DEDUP_REMOVED lines=18> */
.L_x_214:
[----:B--2---:R-:W2:Y:S01]  /*2a80*/  LDC.U8 R208, c[0x0][0x1f0] ;  /* 0x00007c00ffd07b82 */ /* 0x004ea20000000000 */
[----:B------:R-:W-:Y:S01]  /*2a90*/  LOP3.LUT P2, RZ, R2, 0xffffffe0, RZ, 0xc0, !PT ;  /* 0xffffffe002ff7812 */ /* 0x000fe2000784c0ff */
[----:B------:R-:W-:Y:S01]  /*2aa0*/  FADD.FTZ R147, R147, R207 ;  /* 0x000000cf93937221 */ /* 0x000fe20000010000 */
[----:B------:R-:W-:Y:S01]  /*2ab0*/  BSSY B1, `(.L_x_202) ;  /* 0x000008e000017945 */ /* 0x000fe20003800000 */
[----:B0-----:R-:W-:Y:S02]  /*2ac0*/  FADD.FTZ R144, R144, R206 ;  /* 0x000000ce90907221 */ /* 0x001fe40000010000 */
[----:B------:R-:W-:Y:S02]  /*2ad0*/  FMUL.FTZ R150, R147, c[0x0][0x1e0] ;  /* 0x0000780093967a20 */ /* 0x000fe40000410000 */
[----:B------:R-:W-:-:S06]  /*2ae0*/  FMUL.FTZ R151, R144, c[0x0][0x1e0] ;  /* 0x0000780090977a20 */ /* 0x000fcc0000410000 */
[----:B------:R-:W-:Y:S05]  /*2af0*/  @!P2 BRA `(.L_x_203) ;  /* 0x000008900000a947 */ /* 0x000fea0003800000 */
[----:B--2---:R-:W-:Y:S02]  /*2b00*/  ISETP.NE.AND P2, PT, R208, RZ, PT ;  /* 0x000000ffd000720c */ /* 0x004fe40003f45270 */
[----:B------:R-:W-:Y:S02]  /*2b10*/  ISETP.NE.U32.AND P5, PT, RZ, c[0x0][0x218], PT ;  /* 0x00008600ff007a0c */ /* 0x000fe40003fa5070 */
[----:B------:R-:W-:Y:S02]  /*2b20*/  FSEL R146, R150, RZ, !P2 ;  /* 0x000000ff96927208 */ /* 0x000fe40005000000 */
[----:B------:R-:W-:Y:S02]  /*2b30*/  ISETP.NE.AND.EX P5, PT, RZ, c[0x0][0x21c], PT, P5 ;  /* 0x00008700ff007a0c */ /* 0x000fe40003fa5350 */
[----:B------:R-:W-:Y:S01]  /*2b40*/  ISETP.NE.U32.AND P2, PT, RZ, c[0x0][0x250], PT ;  /* 0x00009400ff007a0c */ /* 0x000fe20003f45070 */
[----:B------:R-:W-:-:S03]  /*2b50*/  FFMA.FTZ R144, R5, R151, R146 ;  /* 0x0000009705907223 */ /* 0x000fc60000010092 */
[----:B------:R-:W-:Y:S01]  /*2b60*/  ISETP.NE.AND.EX P2, PT, RZ, c[0x0][0x254], PT, P2 ;  /* 0x00009500ff007a0c */ /* 0x000fe20003f45320 */
[----:B------:R-:W-:-:S04]  /*2b70*/  FADD.FTZ R144, R11, -R144 ;  /* 0x800000900b907221 */ /* 0x000fc80000010000 */
[----:B-----5:R-:W-:Y:S02]  /*2b80*/  FMUL.FTZ R145, R4, R144 ;  /* 0x0000009004917220 */ /* 0x020fe40000410000 */
[----:B------:R-:W-:-:S05]  /*2b90*/  @P5 PRMT R144, RZ, 0x5410, R120 ;  /* 0x00005410ff905816 */ /* 0x000fca0000000078 */
[----:B------:R-:W-:Y:S01]  /*2ba0*/  @P5 FADD.FTZ R145, R145, R144 ;  /* 0x0000009091915221 */ /* 0x000fe20000010000 */
[----:B------:R-:W-:Y:S01]  /*2bb0*/  @P2 LOP3.LUT P4, RZ, R154, 0xff00, RZ, 0xc0, !PT ;  /* 0x0000ff009aff2812 */ /* 0x000fe2000788c0ff */
[----:B------:R-:W-:Y:S01]  /*2bc0*/  @P2 IMAD.MOV.U32 R144, RZ, RZ, R154 ;  /* 0x000000ffff902224 */ /* 0x000fe200078e009a */
[----:B------:R-:W-:Y:S01]  /*2bd0*/  @P2 LOP3.LUT P6, RZ, R155, 0xff, RZ, 0xc0, !PT ;  /* 0x000000ff9bff2812 */ /* 0x000fe200078cc0ff */
[----:B------:R-:W-:-:S03]  /*2be0*/  FMUL.FTZ R149, R145, c[0x0][0x1e8] ;  /* 0x00007a0091957a20 */ /* 0x000fc60000410000 */
[----:B------:R-:W-:Y:S01]  /*2bf0*/  @P2 LOP3.LUT P3, RZ, R144, 0xff, RZ, 0xc0, !PT ;  /* 0x000000ff90ff2812 */ /* 0x000fe2000786c0ff */
[----:B------:R-:W-:-:S03]  /*2c00*/  FFMA.FTZ R144, R10, R151, R146 ;  /* 0x000000970a907223 */ /* 0x000fc60000010092 */
[----:B------:R-:W-:Y:S01]  /*2c10*/  @P2 FSEL R205, R149, RZ, P3 ;  /* 0x000000ff95cd2208 */ /* 0x000fe20001800000 */
[----:B------:R-:W-:Y:S01]  /*2c20*/  FADD.FTZ R144, R224, -R144 ;  /* 0x80000090e0907221 */ /* 0x000fe20000010000 */
[----:B------:R-:W-:Y:S02]  /*2c30*/  ISETP.NE.U32.AND P3, PT, RZ, c[0x0][0x258], PT ;  /* 0x00009600ff007a0c */ /* 0x000fe40003f65070 */
[----:B------:R-:W-:Y:S01]  /*2c40*/  @P2 F2FP.BF16.PACK_AB R205, RZ, R205 ;  /* 0x000000cdffcd223e */ /* 0x000fe200000010ff */
[----:B------:R-:W-:Y:S01]  /*2c50*/  FMUL.FTZ R148, R4, R144 ;  /* 0x0000009004947220 */ /* 0x000fe20000410000 */
[----:B------:R-:W-:Y:S02]  /*2c60*/  ISETP.NE.AND.EX P3, PT, RZ, c[0x0][0x25c], PT, P3 ;  /* 0x00009700ff007a0c */ /* 0x000fe40003f65330 */
[----:B------:R-:W-:Y:S02]  /*2c70*/  @P5 PRMT R144, RZ, 0x7610, R120 ;  /* 0x00007610ff905816 */ /* 0x000fe40000000078 */
[----:B------:R-:W-:-:S03]  /*2c80*/  @P2 PRMT R72, R205, 0x7610, R72 ;  /* 0x00007610cd482816 */ /* 0x000fc60000000048 */
[----:B------:R-:W-:-:S06]  /*2c90*/  @P5 FADD.FTZ R148, R148, R144 ;  /* 0x0000009094945221 */ /* 0x000fcc0000010000 */
[----:B------:R-:W-:Y:S02]  /*2ca0*/  @P3 F2FP.BF16.PACK_AB R145, RZ, R145 ;  /* 0x00000091ff91323e */ /* 0x000fe400000010ff */
[----:B------:R-:W-:Y:S01]  /*2cb0*/  @P3 F2FP.BF16.PACK_AB R147, RZ, R148 ;  /* 0x00000094ff93323e */ /* 0x000fe200000010ff */
[----:B------:R-:W-:Y:S01]  /*2cc0*/  FMUL.FTZ R148, R148, c[0x0][0x1e8] ;  /* 0x00007a0094947a20 */ /* 0x000fe20000410000 */
[----:B------:R-:W-:Y:S01]  /*2cd0*/  @P3 PRMT R112, R145, 0x7610, R112 ;  /* 0x0000761091703816 */ /* 0x000fe20000000070 */
[----:B------:R-:W-:-:S03]  /*2ce0*/  FFMA.FTZ R145, R12, R151, R146 ;  /* 0x000000970c917223 */ /* 0x000fc60000010092 */
[----:B------:R-:W-:Y:S01]  /*2cf0*/  @P2 FSEL R144, R148, RZ, P4 ;  /* 0x000000ff94902208 */ /* 0x000fe20002000000 */
[----:B------:R-:W-:Y:S01]  /*2d00*/  FADD.FTZ R145, R223, -R145 ;  /* 0x80000091df917221 */ /* 0x000fe20000010000 */
[----:B------:R-:W-:Y:S02]  /*2d10*/  @P2 LOP3.LUT P4, RZ, R154, 0xff0000, RZ, 0xc0, !PT ;  /* 0x00ff00009aff2812 */ /* 0x000fe4000788c0ff */
[----:B------:R-:W-:Y:S01]  /*2d20*/  @P3 PRMT R112, R112, 0x5410, R147 ;  /* 0x0000541070703816 */ /* 0x000fe20000000093 */
[----:B------:R-:W-:Y:S01]  /*2d30*/  FMUL.FTZ R205, R4, R145 ;  /* 0x0000009104cd7220 */ /* 0x000fe20000410000 */
[----:B------:R-:W-:Y:S01]  /*2d40*/  @P5 PRMT R145, RZ, 0x5410, R121 ;  /* 0x00005410ff915816 */ /* 0x000fe20000000079 */
[----:B------:R-:W-:Y:S01]  /*2d50*/  FFMA.FTZ R147, R13, R151, R146 ;  /* 0x000000970d937223 */ /* 0x000fe20000010092 */
[----:B------:R-:W-:-:S03]  /*2d60*/  @P2 F2FP.BF16.PACK_AB R144, RZ, R144 ;  /* 0x00000090ff90223e */ /* 0x000fc600000010ff */
[----:B------:R-:W-:Y:S01]  /*2d70*/  @P5 FADD.FTZ R205, R205, R145 ;  /* 0x00000091cdcd5221 */ /* 0x000fe20000010000 */
[----:B------:R-:W-:Y:S01]  /*2d80*/  @P2 PRMT R72, R72, 0x5410, R144 ;  /* 0x0000541048482816 */ /* 0x000fe20000000090 */
[----:B------:R-:W-:Y:S01]  /*2d90*/  FADD.FTZ R147, R222, -R147 ;  /* 0x80000093de937221 */ /* 0x000fe20000010000 */
[----:B------:R-:W-:Y:S02]  /*2da0*/  @P5 PRMT R144, RZ, 0x7610, R121 ;  /* 0x00007610ff905816 */ /* 0x000fe40000000079 */
[----:B------:R-:W-:Y:S01]  /*2db0*/  @P3 F2FP.BF16.PACK_AB R145, RZ, R205 ;  /* 0x000000cdff91323e */ /* 0x000fe200000010ff */
[----:B------:R-:W-:-:S03]  /*2dc0*/  FMUL.FTZ R205, R205, c[0x0][0x1e8] ;  /* 0x00007a00cdcd7a20 */ /* 0x000fc60000410000 */
[----:B------:R-:W-:Y:S02]  /*2dd0*/  @P3 PRMT R113, R145, 0x7610, R113 ;  /* 0x0000761091713816 */ /* 0x000fe40000000071 */
[----:B------:R-:W-:Y:S02]  /*2de0*/  @P2 FSEL R145, R205, RZ, P4 ;  /* 0x000000ffcd912208 */ /* 0x000fe40002000000 */
[----:B------:R-:W-:Y:S02]  /*2df0*/  @P2 LOP3.LUT P4, RZ, R154, 0xff000000, RZ, 0xc0, !PT ;  /* 0xff0000009aff2812 */ /* 0x000fe4000788c0ff */
[----:B------:R-:W-:-:S04]  /*2e00*/  @P2 F2FP.BF16.PACK_AB R145, RZ, R145 ;  /* 0x00000091ff91223e */ /* 0x000fc800000010ff */
[----:B------:R-:W-:Y:S01]  /*2e10*/  @P2 PRMT R73, R145, 0x7610, R73 ;  /* 0x0000761091492816 */ /* 0x000fe20000000049 */
        /* <DEDUP_REMOVED lines=10> */
[----:B------:R-:W-:-:S03]  /*2ec0*/  FFMA.FTZ R144, R14, R151, R146 ;  /* 0x000000970e907223 */ /* 0x000fc60000010092 */
[----:B------:R-:W-:Y:S01]  /*2ed0*/  FSEL R149, R149, RZ, P4 ;  /* 0x000000ff95957208 */ /* 0x000fe20002000000 */
[----:B------:R-:W-:Y:S01]  /*2ee0*/  FADD.FTZ R144, R221, -R144 ;  /* 0x80000090dd907221 */ /* 0x000fe20000010000 */
[----:B------:R-:W-:-:S03]  /*2ef0*/  LOP3.LUT P4, RZ, R156, 0xff00, RZ, 0xc0, !PT ;  /* 0x0000ff009cff7812 */ /* 0x000fc6000788c0ff */
[----:B-1----:R-:W-:Y:S01]  /*2f00*/  FMUL.FTZ R206, R4, R144 ;  /* 0x0000009004ce7220 */ /* 0x002fe20000410000 */
[----:B------:R-:W-:Y:S02]  /*2f10*/  @P5 PRMT R144, RZ, 0x5410, R122 ;  /* 0x00005410ff905816 */ /* 0x000fe4000000007a */
[----:B------:R-:W-:Y:S02]  /*2f20*/  FSEL R148, R148, RZ, P4 ;  /* 0x000000ff94947208 */ /* 0x000fe40002000000 */
[----:B------:R-:W-:Y:S01]  /*2f30*/  LOP3.LUT P4, RZ, R156, 0xff0000, RZ, 0xc0, !PT ;  /* 0x00ff00009cff7812 */ /* 0x000fe2000788c0ff */
[----:B------:R-:W-:-:S03]  /*2f40*/  @P5 FADD.FTZ R206, R206, R144 ;  /* 0x00000090cece5221 */ /* 0x000fc60000010000 */
[----:B------:R-:W-:Y:S02]  /*2f50*/  FSEL R205, R205, RZ, P4 ;  /* 0x000000ffcdcd7208 */ /* 0x000fe40002000000 */
[----:B------:R-:W-:Y:S01]  /*2f60*/  @P3 F2FP.BF16.PACK_AB R144, RZ, R206 ;  /* 0x000000ceff90323e */ /* 0x000fe200000010ff */
[----:B------:R-:W-:Y:S01]  /*2f70*/  FMUL.FTZ R206, R206, c[0x0][0x1e8] ;  /* 0x00007a00cece7a20 */ /* 0x000fe20000410000 */
[----:B------:R-:W-:Y:S02]  /*2f80*/  LOP3.LUT P4, RZ, R156, 0xff000000, RZ, 0xc0, !PT ;  /* 0xff0000009cff7812 */ /* 0x000fe4000788c0ff */
[----:B------:R-:W-:Y:S02]  /*2f90*/  @P3 PRMT R114, R144, 0x7610, R114 ;  /* 0x0000761090723816 */ /* 0x000fe40000000072 */
[----:B------:R-:W-:Y:S02]  /*2fa0*/  @P2 FSEL R144, R206, RZ, P6 ;  /* 0x000000ffce902208 */ /* 0x000fe40003000000 */
[----:B------:R-:W-:-:S02]  /*2fb0*/  @P2 LOP3.LUT P6, RZ, R155, 0xff00, RZ, 0xc0, !PT ;  /* 0x0000ff009bff2812 */ /* 0x000fc400078cc0ff */
[----:B------:R-:W-:Y:S02]  /*2fc0*/  @P2 F2FP.BF16.PACK_AB R144, RZ, R144 ;  /* 0x00000090ff90223e */ /* 0x000fe400000010ff */
[----:B------:R-:W-:Y:S02]  /*2fd0*/  FSEL R145, R145, RZ, P4 ;  /* 0x000000ff91917208 */ /* 0x000fe40002000000 */
[----:B------:R-:W-:Y:S01]  /*2fe0*/  @P2 PRMT R74, R144, 0x7610, R74 ;  /* 0x00007610904a2816 */ /* 0x000fe2000000004a */
[----:B------:R-:W-:Y:S01]  /*2ff0*/  FFMA.FTZ R144, R15, R151, R146 ;  /* 0x000000970f907223 */ /* 0x000fe20000010092 */
[----:B------:R-:W-:Y:S02]  /*3000*/  F2FP.BF16.PACK_AB R145, R145, R205 ;  /* 0x000000cd9191723e */ /* 0x000fe400000010ff */
[----:B------:R-:W-:Y:S01]  /*3010*/  LOP3.LUT P4, RZ, R157, 0xff, RZ, 0xc0, !PT ;  /* 0x000000ff9dff7812 */ /* 0x000fe2000788c0ff */
[----:B------:R-:W-:-:S03]  /*3020*/  FADD.FTZ R144, R220, -R144 ;  /* 0x80000090dc907221 */ /* 0x000fc60000010000 */
[----:B------:R-:W-:Y:S01]  /*3030*/  FSEL R206, R206, RZ, P4 ;  /* 0x000000ffcece7208 */ /* 0x000fe20002000000 */
[----:B------:R-:W-:Y:S01]  /*3040*/  FMUL.FTZ R207, R4, R144 ;  /* 0x0000009004cf7220 */ /* 0x000fe20000410000 */
[----:B------:R-:W-:Y:S02]  /*3050*/  @P5 PRMT R144, RZ, 0x7610, R122 ;  /* 0x00007610ff905816 */ /* 0x000fe4000000007a */
[----:B------:R-:W-:-:S03]  /*3060*/  LOP3.LUT P4, RZ, R157, 0xff00, RZ, 0xc0, !PT ;  /* 0x0000ff009dff7812 */ /* 0x000fc6000788c0ff */
[----:B------:R-:W-:-:S05]  /*3070*/  @P5 FADD.FTZ R207, R207, R144 ;  /* 0x00000090cfcf5221 */ /* 0x000fca0000010000 */
[----:B------:R-:W-:Y:S01]  /*3080*/  @P3 F2FP.BF16.PACK_AB R144, RZ, R207 ;  /* 0x000000cfff90323e */ /* 0x000fe200000010ff */
[----:B------:R-:W-:-:S03]  /*3090*/  FMUL.FTZ R207, R207, c[0x0][0x1e8] ;  /* 0x00007a00cfcf7a20 */ /* 0x000fc60000410000 */
[----:B------:R-:W-:Y:S02]  /*30a0*/  @P3 PRMT R114, R114, 0x5410, R144 ;  /* 0x0000541072723816 */ /* 0x000fe40000000090 */
[----:B------:R-:W-:Y:S02]  /*30b0*/  @P2 FSEL R144, R207, RZ, P6 ;  /* 0x000000ffcf902208 */ /* 0x000fe40003000000 */
[----:B------:R-:W-:Y:S02]  /*30c0*/  @P2 LOP3.LUT P6, RZ, R155, 0xff0000, RZ, 0xc0, !PT ;  /* 0x00ff00009bff2812 */ /* 0x000fe400078cc0ff */
[----:B------:R-:W-:Y:S02]  /*30d0*/  @P2 F2FP.BF16.PACK_AB R144, RZ, R144 ;  /* 0x00000090ff90223e */ /* 0x000fe400000010ff */
[----:B------:R-:W-:Y:S02]  /*30e0*/  FSEL R207, R207, RZ, P4 ;  /* 0x000000ffcfcf7208 */ /* 0x000fe40002000000 */
[----:B------:R-:W-:Y:S01]  /*30f0*/  @P2 PRMT R74, R74, 0x5410, R144 ;  /* 0x000054104a4a2816 */ /* 0x000fe20000000090 */
[-CC-:B------:R-:W-:Y:S01]  /*3100*/  FFMA.FTZ R144, R16, R151.reuse, R146.reuse ;  /* 0x0000009710907223 */ /* 0x180fe20000010092 */
[----:B------:R-:W-:Y:S01]  /*3110*/  LOP3.LUT P4, RZ, R157, 0xff0000, RZ, 0xc0, !PT ;  /* 0x00ff00009dff7812 */ /* 0x000fe2000788c0ff */
[----:B------:R-:W-:-:S02]  /*3120*/  FFMA.FTZ R146, R218, R151, R146 ;  /* 0x00000097da927223 */ /* 0x000fc40000010092 */
[----:B------:R-:W-:Y:S02]  /*3130*/  FADD.FTZ R144, R219, -R144 ;  /* 0x80000090db907221 */ /* 0x000fe40000010000 */
[----:B------:R-:W-:Y:S02]  /*3140*/  FADD.FTZ R146, R217, -R146 ;  /* 0x80000092d9927221 */ /* 0x000fe40000010000 */
[----:B------:R-:W-:Y:S01]  /*3150*/  FMUL.FTZ R147, R4, R144 ;  /* 0x0000009004937220 */ /* 0x000fe20000410000 */
[----:B------:R-:W-:-:S05]  /*3160*/  @P5 PRMT R144, RZ, 0x5410, R123 ;  /* 0x00005410ff905816 */ /* 0x000fca000000007b */
[----:B------:R-:W-:-:S05]  /*3170*/  @P5 FADD.FTZ R147, R147, R144 ;  /* 0x0000009093935221 */ /* 0x000fca0000010000 */
[----:B------:R-:W-:Y:S01]  /*3180*/  @P3 F2FP.BF16.PACK_AB R144, RZ, R147 ;  /* 0x00000093ff90323e */ /* 0x000fe200000010ff */
[----:B------:R-:W-:-:S03]  /*3190*/  FMUL.FTZ R147, R147, c[0x0][0x1e8] ;  /* 0x00007a0093937a20 */ /* 0x000fc60000410000 */
[----:B------:R-:W-:Y:S02]  /*31a0*/  @P3 PRMT R115, R144, 0x7610, R115 ;  /* 0x0000761090733816 */ /* 0x000fe40000000073 */
[C---:B------:R-:W-:Y:S02]  /*31b0*/  @P2 FSEL R144, R147.reuse, RZ, P6 ;  /* 0x000000ff93902208 */ /* 0x040fe40003000000 */
[----:B------:R-:W-:Y:S02]  /*31c0*/  FSEL R147, R147, RZ, P4 ;  /* 0x000000ff93937208 */ /* 0x000fe40002000000 */
[----:B------:R-:W-:-:S04]  /*31d0*/  @P2 F2FP.BF16.PACK_AB R144, RZ, R144 ;  /* 0x00000090ff90223e */ /* 0x000fc800000010ff */
[----:B------:R-:W-:Y:S01]  /*31e0*/  @P2 PRMT R75, R144, 0x7610, R75 ;  /* 0x00007610904b2816 */ /* 0x000fe2000000004b */
[----:B------:R-:W-:Y:S01]  /*31f0*/  FMUL.FTZ R144, R4, R146 ;  /* 0x0000009204907220 */ /* 0x000fe20000410000 */
[----:B------:R-:W-:-:S05]  /*3200*/  @P5 PRMT R146, RZ, 0x7610, R123 ;  /* 0x00007610ff925816 */ /* 0x000fca000000007b */
[----:B------:R-:W-:-:S04]  /*3210*/  @P5 FADD.FTZ R144, R144, R146 ;  /* 0x0000009290905221 */ /* 0x000fc80000010000 */
[----:B------:R-:W-:Y:S01]  /*3220*/  FMUL.FTZ R205, R144, c[0x0][0x1e8] ;  /* 0x00007a0090cd7a20 */ /* 0x000fe20000410000 */
[----:B------:R-:W-:Y:S02]  /*3230*/  @P3 F2FP.BF16.PACK_AB R146, RZ, R144 ;  /* 0x00000090ff92323e */ /* 0x000fe400000010ff */
[----:B------:R-:W-:Y:S02]  /*3240*/  F2FP.BF16.PACK_AB R144, R148, R149 ;  /* 0x000000959490723e */ /* 0x000fe400000010ff */
[----:B------:R-:W-:Y:S02]  /*3250*/  @P3 PRMT R115, R115, 0x5410, R146 ;  /* 0x0000541073733816 */ /* 0x000fe40000000092 */
[----:B------:R-:W-:Y:S02]  /*3260*/  LOP3.LUT P3, RZ, R157, 0xff000000, RZ, 0xc0, !PT ;  /* 0xff0000009dff7812 */ /* 0x000fe4000786c0ff */
[----:B------:R-:W-:Y:S02]  /*3270*/  F2FP.BF16.PACK_AB R146, R207, R206 ;  /* 0x000000cecf92723e */ /* 0x000fe400000010ff */
[----:B------:R-:W-:-:S02]  /*3280*/  FSEL R149, R205, RZ, P3 ;  /* 0x000000ffcd957208 */ /* 0x000fc40001800000 */
[----:B------:R-:W-:Y:S02]  /*3290*/  @P2 LOP3.LUT P3, RZ, R155, 0xff000000, RZ, 0xc0, !PT ;  /* 0xff0000009bff2812 */ /* 0x000fe4000786c0ff */
[----:B------:R-:W-:Y:S02]  /*32a0*/  F2FP.BF16.PACK_AB R147, R149, R147 ;  /* 0x000000939593723e */ /* 0x000fe400000010ff */
[----:B------:R-:W-:Y:S01]  /*32b0*/  @P2 FSEL R148, R205, RZ, P3 ;  /* 0x000000ffcd942208 */ /* 0x000fe20001800000 */
[----:B------:R-:W-:Y:S01]  /*32c0*/  IMAD.MOV.U32 R205, RZ, RZ, 0x10 ;  /* 0x00000010ffcd7424 */ /* 0x000fe200078e00ff */
[----:B------:R-:W-:Y:S02]  /*32d0*/  ISETP.NE.U32.AND P3, PT, RZ, c[0x0][0x258], PT ;  /* 0x00009600ff007a0c */ /* 0x000fe40003f65070 */
[----:B------:R-:W-:Y:S02]  /*32e0*/  @P2 F2FP.BF16.PACK_AB R148, RZ, R148 ;  /* 0x00000094ff94223e */ /* 0x000fe400000010ff */
[----:B------:R-:W-:-:S02]  /*32f0*/  ISETP.NE.AND.EX P3, PT, RZ, c[0x0][0x25c], PT, P3 ;  /* 0x00009700ff007a0c */ /* 0x000fc40003f65330 */
[----:B------:R-:W-:-:S11]  /*3300*/  @P2 PRMT R75, R75, 0x5410, R148 ;  /* 0x000054104b4b2816 */ /* 0x000fd60000000094 */
[----:B------:R-:W-:-:S05]  /*3310*/  @P3 IMAD.WIDE.U32 R148, R3, R205, c[0x0][0x258] ;  /* 0x0000960003943625 */ /* 0x000fca00078e00cd */
[----:B------:R0:W-:Y:S02]  /*3320*/  @P3 STG.E.128 [R148.64], R112 ;  /* 0x0000007094003986 */ /* 0x0001e4000c101d04 */
[----:B0-----:R-:W-:-:S05]  /*3330*/  IMAD.WIDE.U32 R148, R3, R205, c[0x0][0x248] ;  /* 0x0000920003947625 */ /* 0x001fca00078e00cd */
[----:B------:R0:W-:Y:S02]  /*3340*/  STG.E.128 [R148.64], R144 ;  /* 0x0000009094007986 */ /* 0x0001e4000c101d04 */
[----:B0-----:R-:W-:-:S04]  /*3350*/  @P2 LEA R144, P3, R3, c[0x0][0x250], 0x4 ;  /* 0x0000940003902a11 */ /* 0x001fc800078620ff */
[C---:B------:R-:W-:Y:S02]  /*3360*/  @P2 LEA.HI.X R145, R3.reuse, c[0x0][0x254], RZ, 0x4, P3 ;  /* 0x0000950003912a11 */ /* 0x040fe400018f24ff */
[----:B------:R-:W-:-:S03]  /*3370*/  IADD3 R3, R3, 0x20, RZ ;  /* 0x0000002003037810 */ /* 0x000fc60007ffe0ff */
[----:B------:R0:W-:Y:S04]  /*3380*/  @P2 STG.E.128 [R144.64], R72 ;  /* 0x0000004890002986 */ /* 0x0001e8000c101d04 */
.L_x_203:
[----:B------:R-:W-:Y:S05]  /*3390*/  BSYNC B1 ;  /* 0x0000000000017941 */ /* 0x000fea0003800000 */
.L_x_202:
[----:B------:R-:W-:Y:S01]  /*33a0*/  ISETP.GE.U32.AND P2, PT, R2, 0x40, PT ;  /* 0x000000400200780c */ /* 0x000fe20003f46070 */
[----:B------:R-:W-:-:S12]  /*33b0*/  BSSY B1, `(.L_x_204) ;  /* 0x000008b000017945 */ /* 0x000fd80003800000 */
[----:B------:R-:W-:Y:S05]  /*33c0*/  @!P2 BRA `(.L_x_205) ;  /* 0x000008900000a947 */ /* 0x000fea0003800000 */
[----:B--2---:R-:W-:Y:S02]  /*33d0*/  ISETP.NE.AND P2, PT, R208, RZ, PT ;  /* 0x000000ffd000720c */ /* 0x004fe40003f45270 */
[----:B------:R-:W-:Y:S02]  /*33e0*/  ISETP.NE.U32.AND P5, PT, RZ, c[0x0][0x218], PT ;  /* 0x00008600ff007a0c */ /* 0x000fe40003fa5070 */
[----:B------:R-:W-:Y:S02]  /*33f0*/  FSEL R146, R150, RZ, !P2 ;  /* 0x000000ff96927208 */ /* 0x000fe40005000000 */
[----:B------:R-:W-:Y:S02]  /*3400*/  ISETP.NE.AND.EX P5, PT, RZ, c[0x0][0x21c], PT, P5 ;  /* 0x00008700ff007a0c */ /* 0x000fe40003fa5350 */
[----:B------:R-:W-:Y:S01]  /*3410*/  ISETP.NE.U32.AND P2, PT, RZ, c[0x0][0x250], PT ;  /* 0x00009400ff007a0c */ /* 0x000fe20003f45070 */
[----:B0-----:R-:W-:-:S03]  /*3420*/  FFMA.FTZ R144, R6, R151, R146 ;  /* 0x0000009706907223 */ /* 0x001fc60000010092 */
        /* <DEDUP_REMOVED lines=118> */
[----:B------:R-:W-:Y:S01]  /*3b90*/  HFMA2.MMA R205, -RZ, RZ, 0, 9.5367431640625e-07 ;  /* 0x00000010ffcd7435 */ /* 0x000fe200000001ff */
        /* <DEDUP_REMOVED lines=12> */
.L_x_205:
[----:B------:R-:W-:Y:S05]  /*3c60*/  BSYNC B1 ;  /* 0x0000000000017941 */ /* 0x000fea0003800000 */
.L_x_204:
[----:B------:R-:W-:Y:S01]  /*3c70*/  BSSY B1, `(.L_x_206) ;  /* 0x000008b000017945 */ /* 0x000fe20003800000 */
        /* <DEDUP_REMOVED lines=138> */
.L_x_207:
[----:B------:R-:W-:Y:S05]  /*4520*/  BSYNC B1 ;  /* 0x0000000000017941 */ /* 0x000fea0003800000 */
.L_x_206:
        /* <DEDUP_REMOVED lines=139> */
.L_x_209:
[----:B------:R-:W-:Y:S05]  /*4de0*/  BSYNC B1 ;  /* 0x0000000000017941 */ /* 0x000fea0003800000 */
.L_x_208:
[----:B------:R-:W-:Y:S01]  /*4df0*/  ISETP.GE.U32.AND P2, PT, R2, 0xa0, PT ;  /* 0x000000a00200780c */ /* 0x000fe20003f46070 */
[----:B------:R-:W-:-:S12]  /*4e00*/  BSSY B1, `(.L_x_210) ;  /* 0x000008a000017945 */ /* 0x000fd80003800000 */
[----:B------:R-:W-:Y:S05]  /*4e10*/  @!P2 BRA `(.L_x_211) ;  /* 0x000008800000a947 */ /* 0x000fea0003800000 */
[----:B--2---:R-:W-:Y:S02]  /*4e20*/  ISETP.NE.AND P2, PT, R208, RZ, PT ;  /* 0x000000ffd000720c */ /* 0x004fe40003f45270 */
[----:B------:R-:W-:Y:S02]  /*4e30*/  ISETP.NE.U32.AND P5, PT, RZ, c[0x0][0x218], PT ;  /* 0x00008600ff007a0c */ /* 0x000fe40003fa5070 */
[----:B-1----:R-:W-:Y:S02]  /*4e40*/  FSEL R206, R150, RZ, !P2 ;  /* 0x000000ff96ce7208 */ /* 0x002fe40005000000 */
        /* <DEDUP_REMOVED lines=21> */
[----:B------:R-:W-:Y:S01]  /*4fa0*/  @P2 PRMT R72, R148, 0x7610, R72 ;  /* 0x0000761094482816 */ /* 0x000fe20000000048 */
[----:B------:R-:W-:-:S02]  /*4fb0*/  FFMA.FTZ R148, R184, R151, R206 ;  /* 0x00000097b8947223 */ /* 0x000fc400000100ce */
[----:B------:R-:W-:Y:S02]  /*4fc0*/  @P5 FADD.FTZ R150, R150, R146 ;  /* 0x0000009296965221 */ /* 0x000fe40000010000 */
[----:B------:R-:W-:-:S04]  /*4fd0*/  FADD.FTZ R148, R187, -R148 ;  /* 0x80000094bb947221 */ /* 0x000fc80000010000 */
[----:B------:R-:W-:Y:S01]  /*4fe0*/  @P3 F2FP.BF16.PACK_AB R145, RZ, R145 ;  /* 0x00000091ff91323e */ /* 0x000fe200000010ff */
[----:B------:R-:W-:Y:S01]  /*4ff0*/  FMUL.FTZ R148, R4, R148 ;  /* 0x0000009404947220 */ /* 0x000fe20000410000 */
[----:B------:R-:W-:Y:S01]  /*5000*/  @P3 F2FP.BF16.PACK_AB R147, RZ, R150 ;  /* 0x00000096ff93323e */ /* 0x000fe200000010ff */
[----:B------:R-:W-:Y:S01]  /*5010*/  FMUL.FTZ R150, R150, c[0x0][0x1e8] ;  /* 0x00007a0096967a20 */ /* 0x000fe20000410000 */
[----:B------:R-:W-:Y:S01]  /*5020*/  @P3 PRMT R112, R145, 0x7610, R112 ;  /* 0x0000761091703816 */ /* 0x000fe20000000070 */
[----:B------:R-:W-:-:S03]  /*5030*/  FFMA.FTZ R145, R183, R151, R206 ;  /* 0x00000097b7917223 */ /* 0x000fc600000100ce */
[----:B------:R-:W-:Y:S01]  /*5040*/  @P3 PRMT R112, R112, 0x5410, R147 ;  /* 0x0000541070703816 */ /* 0x000fe20000000093 */
[----:B------:R-:W-:Y:S01]  /*5050*/  FADD.FTZ R145, R185, -R145 ;  /* 0x80000091b9917221 */ /* 0x000fe20000010000 */
[----:B------:R-:W-:Y:S02]  /*5060*/  @P2 FSEL R146, R150, RZ, P4 ;  /* 0x000000ff96922208 */ /* 0x000fe40002000000 */
[----:B------:R-:W-:Y:S01]  /*5070*/  @P2 LOP3.LUT P4, RZ, R166, 0xff0000, RZ, 0xc0, !PT ;  /* 0x00ff0000a6ff2812 */ /* 0x000fe2000788c0ff */
[----:B------:R-:W-:Y:S01]  /*5080*/  FMUL.FTZ R147, R4, R145 ;  /* 0x0000009104937220 */ /* 0x000fe20000410000 */
[----:B------:R-:W-:Y:S02]  /*5090*/  @P5 PRMT R145, RZ, 0x5410, R37 ;  /* 0x00005410ff915816 */ /* 0x000fe40000000025 */
[----:B------:R-:W-:-:S03]  /*50a0*/  @P2 F2FP.BF16.PACK_AB R146, RZ, R146 ;  /* 0x00000092ff92223e */ /* 0x000fc600000010ff */
[----:B------:R-:W-:Y:S01]  /*50b0*/  @P5 FADD.FTZ R147, R147, R145 ;  /* 0x0000009193935221 */ /* 0x000fe20000010000 */
[----:B------:R-:W-:Y:S02]  /*50c0*/  @P2 PRMT R72, R72, 0x5410, R146 ;  /* 0x0000541048482816 */ /* 0x000fe40000000092 */
[----:B------:R-:W-:Y:S02]  /*50d0*/  @P5 PRMT R146, RZ, 0x7610, R37 ;  /* 0x00007610ff925816 */ /* 0x000fe40000000025 */
[----:B------:R-:W-:-:S03]  /*50e0*/  @P3 F2FP.BF16.PACK_AB R145, RZ, R147 ;  /* 0x00000093ff91323e */ /* 0x000fc600000010ff */
[----:B------:R-:W-:Y:S01]  /*50f0*/  @P5 FADD.FTZ R148, R148, R146 ;  /* 0x0000009294945221 */ /* 0x000fe20000010000 */
[----:B------:R-:W-:Y:S01]  /*5100*/  @P3 PRMT R113, R145, 0x7610, R113 ;  /* 0x0000761091713816 */ /* 0x000fe20000000071 */
[----:B------:R-:W-:-:S03]  /*5110*/  FMUL.FTZ R145, R147, c[0x0][0x1e8] ;  /* 0x00007a0093917a20 */ /* 0x000fc60000410000 */
[----:B------:R-:W-:Y:S01]  /*5120*/  @P3 F2FP.BF16.PACK_AB R146, RZ, R148 ;  /* 0x00000094ff92323e */ /* 0x000fe200000010ff */
[----:B------:R-:W-:Y:S01]  /*5130*/  FMUL.FTZ R148, R148, c[0x0][0x1e8] ;  /* 0x00007a0094947a20 */ /* 0x000fe20000410000 */
[----:B------:R-:W-:Y:S02]  /*5140*/  @P2 FSEL R147, R145, RZ, P4 ;  /* 0x000000ff91932208 */ /* 0x000fe40002000000 */
[----:B------:R-:W-:Y:S02]  /*5150*/  @P2 LOP3.LUT P4, RZ, R166, 0xff000000, RZ, 0xc0, !PT ;  /* 0xff000000a6ff2812 */ /* 0x000fe4000788c0ff */
[----:B------:R-:W-:Y:S02]  /*5160*/  @P3 PRMT R113, R113, 0x5410, R146 ;  /* 0x0000541071713816 */ /* 0x000fe40000000092 */
[----:B------:R-:W-:Y:S02]  /*5170*/  @P2 F2FP.BF16.PACK_AB R147, RZ, R147 ;  /* 0x00000093ff93223e */ /* 0x000fe400000010ff */
[----:B------:R-:W-:-:S02]  /*5180*/  @P2 FSEL R146, R148, RZ, P4 ;  /* 0x000000ff94922208 */ /* 0x000fc40002000000 */
[----:B------:R-:W-:Y:S02]  /*5190*/  @P2 PRMT R73, R147, 0x7610, R73 ;  /* 0x0000761093492816 */ /* 0x000fe40000000049 */
        /* <DEDUP_REMOVED lines=8> */
[----:B------:R-:W-:Y:S01]  /*5220*/  FMUL.FTZ R147, R4, R146 ;  /* 0x0000009204937220 */ /* 0x000fe20000410000 */
[----:B------:R-:W-:-:S05]  /*5230*/  @P5 PRMT R146, RZ, 0x5410, R38 ;  /* 0x00005410ff925816 */ /* 0x000fca0000000026 */
[----:B------:R-:W-:-:S05]  /*5240*/  @P5 FADD.FTZ R147, R147, R146 ;  /* 0x0000009293935221 */ /* 0x000fca0000010000 */
[----:B------:R-:W-:-:S04]  /*5250*/  @P3 F2FP.BF16.PACK_AB R146, RZ, R147 ;  /* 0x00000093ff92323e */ /* 0x000fc800000010ff */
[----:B------:R-:W-:Y:S01]  /*5260*/  @P3 PRMT R114, R146, 0x7610, R114 ;  /* 0x0000761092723816 */ /* 0x000fe20000000072 */
[----:B------:R-:W-:-:S05]  /*5270*/  FMUL.FTZ R146, R147, c[0x0][0x1e8] ;  /* 0x00007a0093927a20 */ /* 0x000fca0000410000 */
[----:B------:R-:W-:Y:S02]  /*5280*/  @P2 FSEL R147, R146, RZ, P6 ;  /* 0x000000ff92932208 */ /* 0x000fe40003000000 */
[----:B------:R-:W-:Y:S02]  /*5290*/  @P2 LOP3.LUT P6, RZ, R167, 0xff00, RZ, 0xc0, !PT ;  /* 0x0000ff00a7ff2812 */ /* 0x000fe400078cc0ff */
[----:B------:R-:W-:-:S04]  /*52a0*/  @P2 F2FP.BF16.PACK_AB R147, RZ, R147 ;  /* 0x00000093ff93223e */ /* 0x000fc800000010ff */
[----:B------:R-:W-:Y:S01]  /*52b0*/  @P2 PRMT R74, R147, 0x7610, R74 ;  /* 0x00007610934a2816 */ /* 0x000fe2000000004a */
[----:B------:R-:W-:-:S04]  /*52c0*/  FFMA.FTZ R147, R189, R151, R206 ;  /* 0x00000097bd937223 */ /* 0x000fc800000100ce */
[----:B------:R-:W-:-:S04]  /*52d0*/  FADD.FTZ R147, R190, -R147 ;  /* 0x80000093be937221 */ /* 0x000fc80000010000 */
        /* <DEDUP_REMOVED lines=10> */
[-CC-:B------:R-:W-:Y:S02]  /*5380*/  FFMA.FTZ R149, R191, R151.reuse, R206.reuse ;  /* 0x00000097bf957223 */ /* 0x180fe400000100ce */
[----:B------:R-:W-:Y:S02]  /*5390*/  FFMA.FTZ R151, R193, R151, R206 ;  /* 0x00000097c1977223 */ /* 0x000fe400000100ce */
[----:B------:R-:W-:Y:S02]  /*53a0*/  FADD.FTZ R149, R192, -R149 ;  /* 0x80000095c0957221 */ /* 0x000fe40000010000 */
[----:B------:R-:W-:Y:S02]  /*53b0*/  FADD.FTZ R151, R194, -R151 ;  /* 0x80000097c2977221 */ /* 0x000fe40000010000 */
[C---:B------:R-:W-:Y:S01]  /*53c0*/  FMUL.FTZ R205, R4.reuse, R149 ;  /* 0x0000009504cd7220 */ /* 0x040fe20000410000 */
[--C-:B------:R-:W-:Y:S01]  /*53d0*/  @P5 PRMT R149, RZ, 0x5410, R39.reuse ;  /* 0x00005410ff955816 */ /* 0x100fe20000000027 */
[----:B------:R-:W-:Y:S01]  /*53e0*/  FMUL.FTZ R4, R4, R151 ;  /* 0x0000009704047220 */ /* 0x000fe20000410000 */
[----:B------:R-:W-:-:S03]  /*53f0*/  @P5 PRMT R151, RZ, 0x7610, R39 ;  /* 0x00007610ff975816 */ /* 0x000fc60000000027 */
[----:B------:R-:W-:Y:S02]  /*5400*/  @P5 FADD.FTZ R205, R205, R149 ;  /* 0x00000095cdcd5221 */ /* 0x000fe40000010000 */
[----:B------:R-:W-:Y:S01]  /*5410*/  @P5 FADD.FTZ R4, R4, R151 ;  /* 0x0000009704045221 */ /* 0x000fe20000010000 */
[----:B------:R-:W-:Y:S02]  /*5420*/  FSEL R151, R150, RZ, P4 ;  /* 0x000000ff96977208 */ /* 0x000fe40002000000 */
[C---:B------:R-:W-:Y:S02]  /*5430*/  LOP3.LUT P4, RZ, R168.reuse, 0xff0000, RZ, 0xc0, !PT ;  /* 0x00ff0000a8ff7812 */ /* 0x040fe4000788c0ff */
[----:B------:R-:W-:Y:S02]  /*5440*/  @P3 F2FP.BF16.PACK_AB R149, RZ, R205 ;  /* 0x000000cdff95323e */ /* 0x000fe400000010ff */
[----:B------:R-:W-:Y:S02]  /*5450*/  FSEL R145, R145, RZ, P4 ;  /* 0x000000ff91917208 */ /* 0x000fe40002000000 */
[----:B------:R-:W-:-:S02]  /*5460*/  LOP3.LUT P4, RZ, R168, 0xff000000, RZ, 0xc0, !PT ;  /* 0xff000000a8ff7812 */ /* 0x000fc4000788c0ff */
[----:B------:R-:W-:Y:S01]  /*5470*/  @P3 PRMT R115, R149, 0x7610, R115 ;  /* 0x0000761095733816 */ /* 0x000fe20000000073 */
[----:B------:R-:W-:Y:S01]  /*5480*/  FMUL.FTZ R149, R205, c[0x0][0x1e8] ;  /* 0x00007a00cd957a20 */ /* 0x000fe20000410000 */
[----:B------:R-:W-:Y:S02]  /*5490*/  FSEL R148, R148, RZ, P4 ;  /* 0x000000ff94947208 */ /* 0x000fe40002000000 */
[----:B------:R-:W-:Y:S02]  /*54a0*/  LOP3.LUT P4, RZ, R169, 0xff, RZ, 0xc0, !PT ;  /* 0x000000ffa9ff7812 */ /* 0x000fe4000788c0ff */
[----:B------:R-:W-:Y:S02]  /*54b0*/  @P2 FSEL R205, R149, RZ, P6 ;  /* 0x000000ff95cd2208 */ /* 0x000fe40003000000 */
[----:B------:R-:W-:Y:S02]  /*54c0*/  FSEL R146, R146, RZ, P4 ;  /* 0x000000ff92927208 */ /* 0x000fe40002000000 */
[----:B------:R-:W-:-:S02]  /*54d0*/  LOP3.LUT P4, RZ, R169, 0xff00, RZ, 0xc0, !PT ;  /* 0x0000ff00a9ff7812 */ /* 0x000fc4000788c0ff */
[----:B------:R-:W-:Y:S02]  /*54e0*/  @P2 F2FP.BF16.PACK_AB R205, RZ, R205 ;  /* 0x000000cdffcd223e */ /* 0x000fe400000010ff */
[----:B------:R-:W-:Y:S02]  /*54f0*/  FSEL R150, R147, RZ, P4 ;  /* 0x000000ff93967208 */ /* 0x000fe40002000000 */
[----:B------:R-:W-:Y:S02]  /*5500*/  LOP3.LUT P4, RZ, R169, 0xff0000, RZ, 0xc0, !PT ;  /* 0x00ff0000a9ff7812 */ /* 0x000fe4000788c0ff */
[----:B------:R-:W-:Y:S02]  /*5510*/  F2FP.BF16.PACK_AB R146, R150, R146 ;  /* 0x000000929692723e */ /* 0x000fe400000010ff */
[----:B------:R-:W-:Y:S02]  /*5520*/  FSEL R147, R149, RZ, P4 ;  /* 0x000000ff95937208 */ /* 0x000fe40002000000 */
[----:B------:R-:W-:Y:S01]  /*5530*/  @P3 F2FP.BF16.PACK_AB R149, RZ, R4 ;  /* 0x00000004ff95323e */ /* 0x000fe200000010ff */
[----:B------:R-:W-:Y:S01]  /*5540*/  FMUL.FTZ R4, R4, c[0x0][0x1e8] ;  /* 0x00007a0004047a20 */ /* 0x000fe20000410000 */
[----:B------:R-:W-:-:S02]  /*5550*/  @P2 PRMT R75, R205, 0x7610, R75 ;  /* 0x00007610cd4b2816 */ /* 0x000fc4000000004b */
[----:B------:R-:W-:Y:S02]  /*5560*/  @P3 PRMT R115, R115, 0x5410, R149 ;  /* 0x0000541073733816 */ /* 0x000fe40000000095 */
[----:B------:R-:W-:Y:S02]  /*5570*/  LOP3.LUT P3, RZ, R169, 0xff000000, RZ, 0xc0, !PT ;  /* 0xff000000a9ff7812 */ /* 0x000fe4000786c0ff */
[----:B------:R-:W-:Y:S02]  /*5580*/  MOV R205, 0x10 ;  /* 0x0000001000cd7802 */ /* 0x000fe40000000f00 */
[----:B------:R-:W-:Y:S02]  /*5590*/  FSEL R150, R4, RZ, P3 ;  /* 0x000000ff04967208 */ /* 0x000fe40001800000 */
[----:B------:R-:W-:Y:S02]  /*55a0*/  ISETP.NE.U32.AND P3, PT, RZ, c[0x0][0x258], PT ;  /* 0x00009600ff007a0c */ /* 0x000fe40003f65070 */
[----:B------:R-:W-:-:S02]  /*55b0*/  F2FP.BF16.PACK_AB R145, R148, R145 ;  /* 0x000000919491723e */ /* 0x000fc400000010ff */
[----:B------:R-:W-:Y:S02]  /*55c0*/  ISETP.NE.AND.EX P3, PT, RZ, c[0x0][0x25c], PT, P3 ;  /* 0x00009700ff007a0c */ /* 0x000fe40003f65330 */
[----:B------:R-:W-:Y:S02]  /*55d0*/  F2FP.BF16.PACK_AB R144, R151, R144 ;  /* 0x000000909790723e */ /* 0x000fe400000010ff */
[----:B------:R-:W-:-:S09]  /*55e0*/  F2FP.BF16.PACK_AB R147, R150, R147 ;  /* 0x000000939693723e */ /* 0x000fd200000010ff */
[----:B------:R-:W-:-:S05]  /*55f0*/  @P3 IMAD.WIDE.U32 R148, R3, R205, c[0x0][0x258] ;  /* 0x0000960003943625 */ /* 0x000fca00078e00cd */
[----:B------:R0:W-:Y:S01]  /*5600*/  @P3 STG.E.128 [R148.64], R112 ;  /* 0x0000007094003986 */ /* 0x0001e2000c101d04 */
[----:B------:R-:W-:-:S04]  /*5610*/  @P2 LOP3.LUT P3, RZ, R167, 0xff000000, RZ, 0xc0, !PT ;  /* 0xff000000a7ff2812 */ /* 0x000fc8000786c0ff */
[----:B------:R-:W-:-:S04]  /*5620*/  @P2 FSEL R4, R4, RZ, P3 ;  /* 0x000000ff04042208 */ /* 0x000fc80001800000 */
[----:B------:R-:W-:-:S04]  /*5630*/  @P2 F2FP.BF16.PACK_AB R4, RZ, R4 ;  /* 0x00000004ff04223e */ /* 0x000fc800000010ff */
[----:B------:R-:W-:Y:S01]  /*5640*/  @P2 PRMT R75, R75, 0x5410, R4 ;  /* 0x000054104b4b2816 */ /* 0x000fe20000000004 */
[----:B0-----:R-:W-:-:S05]  /*5650*/  IMAD.WIDE.U32 R148, R3, R205, c[0x0][0x248] ;  /* 0x0000920003947625 */ /* 0x001fca00078e00cd */
[----:B------:R0:W-:Y:S02]  /*5660*/  STG.E.128 [R148.64], R144 ;  /* 0x0000009094007986 */ /* 0x0001e4000c101d04 */
[----:B0-----:R-:W-:-:S04]  /*5670*/  @P2 LEA R144, P3, R3, c[0x0][0x250], 0x4 ;  /* 0x0000940003902a11 */ /* 0x001fc800078620ff */
[----:B------:R-:W-:-:S05]  /*5680*/  @P2 LEA.HI.X R145, R3, c[0x0][0x254], RZ, 0x4, P3 ;  /* 0x0000950003912a11 */ /* 0x000fca00018f24ff */
[----:B------:R0:W-:Y:S04]  /*5690*/  @P2 STG.E.128 [R144.64], R72 ;  /* 0x0000004890002986 */ /* 0x0001e8000c101d04 */
.L_x_211:
[----:B------:R-:W-:Y:S05]  /*56a0*/  BSYNC B1 ;  /* 0x0000000000017941 */ /* 0x000fea0003800000 */
.L_x_210:
[----:B------:R-:W-:-:S04]  /*56b0*/  IMAD.MOV.U32 R3, RZ, RZ, c[0x0][0x160] ;  /* 0x00005800ff037624 */ /* 0x000fc800078e00ff */
[----:B------:R-:W-:-:S05]  /*56c0*/  IMAD R0, R3, 0x4, R0 ;  /* 0x0000000403007824 */ /* 0x000fca00078e0200 */
[----:B------:R-:W-:-:S13]  /*56d0*/  ISETP.GE.AND P2, PT, R0, c[0x0][0x164], PT ;  /* 0x0000590000007a0c */ /* 0x000fda0003f46270 */
[----:B012--5:R-:W-:Y:S01]  /*56e0*/  @P2 CALL.REL.NOINC `(.L_x_189) ;  /* 0x0000001000002944 */ /* 0x027fe20003c00000 */
[----:B------:R-:W-:Y:S05]  /*56f0*/  BRA `(.L_x_212) ;  /* 0xffffb15000007947 */ /* 0x000fea000383ffff */
.L_x_189:
[----:B-1----:R-:W-:Y:S05]  /*5700*/  BSYNC B0 ;  /* 0x0000000000007941 */ /* 0x002fea0003800000 */
.L_x_188:
[----:B------:R-:W0:Y:S01]  /*5710*/  S2R R144, SR_TID.X ;  /* 0x0000000000907919 */ /* 0x000e220000002100 */
[----:B------:R-:W-:Y:S01]  /*5720*/  WARPSYNC 0xffffffff ;  /* 0xffffffff00007948 */ /* 0x000fe20003800000 */
[----:B0-----:R-:W-:Y:S02]  /*5730*/  SHF.R.U32.HI R0, RZ, 0x5, R144 ;  /* 0x00000005ff007819 */ /* 0x001fe40000011690 */
        /* <DEDUP_REMOVED lines=15> */
[----:B-----5:R-:W1:Y:S04]  /*5830*/  LDS R5, [R144.X4+0x1400] ;  /* 0x0014000090057984 */ /* 0x020e680000004800 */
        /* <DEDUP_REMOVED lines=80> */
[----:B------:R1:W-:Y:S01]  /*5d40*/  STS.128 [R0+0x10], R44 ;  /* 0x0000102c00007388 */ /* 0x0003e20000000c00 */
[----:B----4-:R-:W-:-:S03]  /*5d50*/  FADD.FTZ R75, R10, R75 ;  /* 0x0000004b0a4b7221 */ /* 0x010fc60000010000 */
[----:B------:R-:W-:Y:S01]  /*5d60*/  STS.128 [R0+0x400], R48 ;  /* 0x0004003000007388 */ /* 0x000fe20000000c00 */
[----:B------:R-:W-:-:S03]  /*5d70*/  FADD.FTZ R11, R11, R36 ;  /* 0x000000240b0b7221 */ /* 0x000fc60000010000 */
[----:B------:R-:W-:Y:S01]  /*5d80*/  STS.128 [R0+0x410], R52 ;  /* 0x0004103400007388 */ /* 0x000fe20000000c00 */
[----:B------:R-:W-:-:S03]  /*5d90*/  FADD.FTZ R77, R12, R77 ;  /* 0x0000004d0c4d7221 */ /* 0x000fc60000010000 */
        /* <DEDUP_REMOVED lines=8> */
[----:B------:R-:W2:Y:S04]  /*5e20*/  LDS R38, [R144.X4] ;  /* 0x0000000090267984 */ /* 0x000ea80000004800 */
[----:B------:R-:W3:Y:S01]  /*5e30*/  LDS R43, [R144.X4+0x1400] ;  /* 0x00140000902b7984 */ /* 0x000ee20000004800 */
[----:B0-----:R-:W-:-:S03]  /*5e40*/  IMAD R42, R42, c[0x0][0x168], RZ ;  /* 0x00005a002a2a7a24 */ /* 0x001fc600078e02ff */
[----:B------:R-:W0:Y:S02]  /*5e50*/  LDS R47, [R144.X4+0x2800] ;  /* 0x00280000902f7984 */ /* 0x000e240000004800 */
[----:B------:R-:W-:Y:S02]  /*5e60*/  IADD3 R42, P0, R42, R144, RZ ;  /* 0x000000902a2a7210 */ /* 0x000fe40007f1e0ff */
[----:B------:R-:W4:Y:S04]  /*5e70*/  LDS R51, [R144.X4+0x3c00] ;  /* 0x003c000090337984 */ /* 0x000f280000004800 */
[----:B------:R-:W4:Y:S01]  /*5e80*/  LDS R40, [R144.X4+0x200] ;  /* 0x0002000090287984 */ /* 0x000f220000004800 */
[----:B------:R-:W-:Y:S01]  /*5e90*/  IMAD.X R13, RZ, RZ, RZ, P0 ;  /* 0x000000ffff0d7224 */ /* 0x000fe200000e06ff */
[----:B------:R-:W-:-:S02]  /*5ea0*/  LOP3.LUT P0, RZ, R14, 0xffffff80, RZ, 0xc0, !PT ;  /* 0xffffff800eff7812 */ /* 0x000fc4000780c0ff */
[----:B------:R-:W4:Y:S02]  /*5eb0*/  LDS R45, [R144.X4+0x1600] ;  /* 0x00160000902d7984 */ /* 0x000f240000004800 */
[C---:B------:R-:W-:Y:S01]  /*5ec0*/  SHF.L.U64.HI R22, R42.reuse, 0x2, R13 ;  /* 0x000000022a167819 */ /* 0x040fe2000001020d */
[----:B------:R-:W-:Y:S01]  /*5ed0*/  IMAD.SHL.U32 R42, R42, 0x4, RZ ;  /* 0x000000042a2a7824 */ /* 0x000fe200078e00ff */
[----:B------:R-:W4:Y:S01]  /*5ee0*/  LDS R41, [R144.X4+0x400] ;  /* 0x0004000090297984 */ /* 0x000f220000004800 */
[----:B------:R-:W-:-:S03]  /*5ef0*/  FADD.FTZ R13, R3, R30 ;  /* 0x0000001e030d7221 */ /* 0x000fc60000010000 */
[----:B------:R-:W4:Y:S01]  /*5f00*/  LDS R49, [R144.X4+0x2a00] ;  /* 0x002a000090317984 */ /* 0x000f220000004800 */
[C---:B-1----:R-:W-:Y:S02]  /*5f10*/  IADD3 R44, P1, R42.reuse, c[0x0][0x228], RZ ;  /* 0x00008a002a2c7a10 */ /* 0x042fe40007f3e0ff */
[----:B------:R-:W-:Y:S01]  /*5f20*/  IADD3 R42, P2, R42, c[0x0][0x220], RZ ;  /* 0x000088002a2a7a10 */ /* 0x000fe20007f5e0ff */
[----:B------:R-:W1:Y:S02]  /*5f30*/  LDS R0, [R144.X4+0x1800] ;  /* 0x0018000090007984 */ /* 0x000e640000004800 */
[----:B------:R-:W-:Y:S02]  /*5f40*/  @P0 IMAD.MOV.U32 R2, RZ, RZ, R44 ;  /* 0x000000ffff020224 */ /* 0x000fe400078e002c */
[----:B------:R-:W1:Y:S04]  /*5f50*/  LDS R53, [R144.X4+0x3e00] ;  /* 0x003e000090357984 */ /* 0x000e680000004800 */
[----:B------:R-:W1:Y:S01]  /*5f60*/  LDS R5, [R144.X4+0x2c00] ;  /* 0x002c000090057984 */ /* 0x000e620000004800 */
[----:B--2---:R-:W-:-:S03]  /*5f70*/  FADD.FTZ R38, RZ, R38 ;  /* 0x00000026ff267221 */ /* 0x004fc60000010000 */
[----:B------:R-:W2:Y:S01]  /*5f80*/  LDS R23, [R144.X4+0x4000] ;  /* 0x0040000090177984 */ /* 0x000ea20000004800 */
[----:B---3--:R-:W-:Y:S01]  /*5f90*/  FADD.FTZ R38, R38, R43 ;  /* 0x0000002b26267221 */ /* 0x008fe20000010000 */
[----:B------:R-:W-:Y:S02]  /*5fa0*/  IADD3.X R43, R22, c[0x0][0x224], RZ, P2, !PT ;  /* 0x00008900162b7a10 */ /* 0x000fe400017fe4ff */
[----:B------:R-:W-:Y:S01]  /*5fb0*/  @P0 IADD3 R44, P2, R44, 0x200, RZ ;  /* 0x000002002c2c0810 */ /* 0x000fe20007f5e0ff */
[----:B0-----:R-:W-:Y:S01]  /*5fc0*/  FADD.FTZ R38, R38, R47 ;  /* 0x0000002f26267221 */ /* 0x001fe20000010000 */
[----:B------:R-:W-:Y:S01]  /*5fd0*/  IADD3.X R47, R22, c[0x0][0x22c], RZ, P1, !PT ;  /* 0x00008b00162f7a10 */ /* 0x000fe20000ffe4ff */
[----:B------:R-:W-:Y:S01]  /*5fe0*/  LDS R25, [R144.X4+0x2e00] ;  /* 0x002e000090197984 */ /* 0x000fe20000004800 */
[----:B------:R-:W-:Y:S01]  /*5ff0*/  ISETP.GE.U32.AND P1, PT, R14, 0x100, PT ;  /* 0x000001000e00780c */ /* 0x000fe20003f26070 */
[----:B----4-:R-:W-:Y:S02]  /*6000*/  FADD.FTZ R51, R38, R51 ;  /* 0x0000003326337221 */ /* 0x010fe40000010000 */
[----:B------:R-:W-:Y:S01]  /*6010*/  @P0 IMAD.MOV.U32 R3, RZ, RZ, R47 ;  /* 0x000000ffff030224 */ /* 0x000fe200078e002f */
[----:B------:R-:W-:Y:S01]  /*6020*/  LDS R22, [R144.X4+0x1c00] ;  /* 0x001c000090167984 */ /* 0x000fe20000004800 */
[----:B------:R-:W-:-:S02]  /*6030*/  FADD.FTZ R40, RZ, R40 ;  /* 0x00000028ff287221 */ /* 0x000fc40000010000 */
[----:B------:R-:W-:Y:S01]  /*6040*/  @P0 IMAD.X R47, RZ, RZ, R47, P2 ;  /* 0x000000ffff2f0224 */ /* 0x000fe200010e062f */
[----:B------:R0:W-:Y:S01]  /*6050*/  @P0 STG.E [R2.64], R51 ;  /* 0x0000003302000986 */ /* 0x0001e2000c101904 */
[----:B------:R-:W-:Y:S02]  /*6060*/  FADD.FTZ R40, R40, R45 ;  /* 0x0000002d28287221 */ /* 0x000fe40000010000 */
[----:B------:R-:W-:Y:S01]  /*6070*/  FADD.FTZ R41, RZ, R41 ;  /* 0x00000029ff297221 */ /* 0x000fe20000010000 */
[----:B------:R-:W-:Y:S01]  /*6080*/  LDS R30, [R144.X4+0x3000] ;  /* 0x00300000901e7984 */ /* 0x000fe20000004800 */
[----:B------:R-:W-:-:S03]  /*6090*/  FADD.FTZ R40, R40, R49 ;  /* 0x0000003128287221 */ /* 0x000fc60000010000 */
[----:B------:R-:W-:Y:S01]  /*60a0*/  LDS R17, [R144.X4+0x1e00] ;  /* 0x001e000090117984 */ /* 0x000fe20000004800 */
[----:B0-----:R-:W-:Y:S01]  /*60b0*/  @P0 MOV R2, R42 ;  /* 0x0000002a00020202 */ /* 0x001fe20000000f00 */
[----:B------:R-:W-:Y:S01]  /*60c0*/  @P0 IMAD.MOV.U32 R3, RZ, RZ, R43 ;  /* 0x000000ffff030224 */ /* 0x000fe200078e002b */
[----:B------:R-:W-:Y:S01]  /*60d0*/  @P0 IADD3 R42, P3, R42, 0x200, RZ ;  /* 0x000002002a2a0810 */ /* 0x000fe20007f7e0ff */
[----:B-1----:R-:W-:Y:S01]  /*60e0*/  FADD.FTZ R0, R41, R0 ;  /* 0x0000000029007221 */ /* 0x002fe20000010000 */
[----:B------:R-:W-:Y:S01]  /*60f0*/  LDS R19, [R144.X4+0x3200] ;  /* 0x0032000090137984 */ /* 0x000fe20000004800 */
[----:B------:R-:W-:Y:S02]  /*6100*/  FADD.FTZ R53, R40, R53 ;  /* 0x0000003528357221 */ /* 0x000fe40000010000 */
[----:B------:R-:W-:Y:S01]  /*6110*/  @P0 IMAD.X R43, RZ, RZ, R43, P3 ;  /* 0x000000ffff2b0224 */ /* 0x000fe200018e062b */
[----:B------:R0:W-:Y:S01]  /*6120*/  @P0 STG.E [R2.64], R35 ;  /* 0x0000002302000986 */ /* 0x0001e2000c101904 */
[----:B------:R-:W-:Y:S01]  /*6130*/  FADD.FTZ R0, R0, R5 ;  /* 0x0000000500007221 */ /* 0x000fe20000010000 */
[----:B------:R-:W-:Y:S01]  /*6140*/  ISETP.GE.U32.AND P3, PT, R14, 0x300, PT ;  /* 0x000003000e00780c */ /* 0x000fe20003f66070 */
[----:B------:R-:W-:Y:S01]  /*6150*/  @P1 IMAD.MOV.U32 R4, RZ, RZ, R42 ;  /* 0x000000ffff041224 */ /* 0x000fe200078e002a */
[----:B------:R-:W-:Y:S01]  /*6160*/  @P1 IADD3 R42, P2, R42, 0x200, RZ ;  /* 0x000002002a2a1810 */ /* 0x000fe20007f5e0ff */
[----:B------:R-:W-:Y:S01]  /*6170*/  @P1 IMAD.MOV.U32 R5, RZ, RZ, R43 ;  /* 0x000000ffff051224 */ /* 0x000fe200078e002b */
[----:B------:R-:W-:Y:S01]  /*6180*/  LDS R35, [R144.X4+0x4200] ;  /* 0x0042000090237984 */ /* 0x000fe20000004800 */
[----:B--2---:R-:W-:-:S02]  /*6190*/  FADD.FTZ R23, R0, R23 ;  /* 0x0000001700177221 */ /* 0x004fc40000010000 */
[----:B------:R-:W-:Y:S01]  /*61a0*/  @P1 IMAD.X R43, RZ, RZ, R43, P2 ;  /* 0x000000ffff2b1224 */ /* 0x000fe200010e062b */
[----:B------:R-:W1:Y:S01]  /*61b0*/  LDS R0, [R144.X4+0x600] ;  /* 0x0006000090007984 */ /* 0x000e620000004800 */
[----:B------:R-:W-:Y:S01]  /*61c0*/  ISETP.GE.U32.AND P2, PT, R14, 0x380, PT ;  /* 0x000003800e00780c */ /* 0x000fe20003f46070 */
[----:B0-----:R-:W-:Y:S01]  /*61d0*/  @P1 IMAD.MOV.U32 R2, RZ, RZ, R44 ;  /* 0x000000ffff021224 */ /* 0x001fe200078e002c */
[----:B------:R-:W-:Y:S01]  /*61e0*/  @P1 IADD3 R44, P0, R44, 0x200, RZ ;  /* 0x000002002c2c1810 */ /* 0x000fe20007f1e0ff */
[----:B------:R-:W-:Y:S01]  /*61f0*/  @P1 IMAD.MOV.U32 R3, RZ, RZ, R47 ;  /* 0x000000ffff031224 */ /* 0x000fe200078e002f */
[----:B------:R-:W-:Y:S02]  /*6200*/  LDS R27, [R144.X4+0x4600] ;  /* 0x00460000901b7984 */ /* 0x000fe40000004800 */
[----:B------:R-:W-:Y:S02]  /*6210*/  @P1 IADD3.X R47, RZ, R47, RZ, P0, !PT ;  /* 0x0000002fff2f1210 */ /* 0x000fe400007fe4ff */
[----:B------:R0:W-:Y:S01]  /*6220*/  @P1 STG.E [R2.64], R53 ;  /* 0x0000003502001986 */ /* 0x0001e2000c101904 */
[----:B------:R-:W-:-:S03]  /*6230*/  ISETP.GE.U32.AND P0, PT, R14, 0x200, PT ;  /* 0x000002000e00780c */ /* 0x000fc60003f06070 */
[----:B------:R-:W-:Y:S04]  /*6240*/  @P1 STG.E [R4.64], R13 ;  /* 0x0000000d04001986 */ /* 0x000fe8000c101904 */
[----:B------:R-:W2:Y:S01]  /*6250*/  LDS R13, [R144.X4+0x800] ;  /* 0x00080000900d7984 */ /* 0x000ea20000004800 */
[----:B0-----:R-:W-:Y:S01]  /*6260*/  @P5 IMAD.MOV.U32 R2, RZ, RZ, R44 ;  /* 0x000000ffff025224 */ /* 0x001fe200078e002c */
[----:B------:R-:W-:Y:S01]  /*6270*/  @P5 IADD3 R44, P1, R44, 0x200, RZ ;  /* 0x000002002c2c5810 */ /* 0x000fe20007f3e0ff */
[--C-:B------:R-:W-:Y:S01]  /*6280*/  @P5 IMAD.MOV.U32 R3, RZ, RZ, R47.reuse ;  /* 0x000000ffff035224 */ /* 0x100fe200078e002f */
[----:B------:R-:W0:Y:S03]  /*6290*/  LDS R15, [R144.X4+0xc00] ;  /* 0x000c0000900f7984 */ /* 0x000e260000004800 */
[----:B------:R-:W-:Y:S01]  /*62a0*/  @P5 IMAD.X R47, RZ, RZ, R47, P1 ;  /* 0x000000ffff2f5224 */ /* 0x000fe200008e062f */
[----:B------:R3:W-:Y:S01]  /*62b0*/  @P5 STG.E [R2.64], R23 ;  /* 0x0000001702005986 */ /* 0x0007e2000c101904 */
[----:B------:R-:W-:-:S03]  /*62c0*/  ISETP.GE.U32.AND P1, PT, R14, 0x400, PT ;  /* 0x000004000e00780c */ /* 0x000fc60003f26070 */
[----:B------:R-:W4:Y:S04]  /*62d0*/  LDS R23, [R144.X4+0x1a00] ;  /* 0x001a000090177984 */ /* 0x000f280000004800 */
[----:B------:R-:W4:Y:S01]  /*62e0*/  LDS R16, [R144.X4+0x2000] ;  /* 0x0020000090107984 */ /* 0x000f220000004800 */
[----:B---3--:R-:W-:Y:S01]  /*62f0*/  @P5 IMAD.MOV.U32 R2, RZ, RZ, R42 ;  /* 0x000000ffff025224 */ /* 0x008fe200078e002a */
[----:B------:R-:W-:Y:S01]  /*6300*/  @P5 IADD3 R42, P6, R42, 0x200, RZ ;  /* 0x000002002a2a5810 */ /* 0x000fe20007fde0ff */
[--C-:B------:R-:W-:Y:S01]  /*6310*/  @P5 IMAD.MOV.U32 R3, RZ, RZ, R43.reuse ;  /* 0x000000ffff035224 */ /* 0x100fe200078e002b */
[----:B------:R-:W3:Y:S01]  /*6320*/  LDS R18, [R144.X4+0x3400] ;  /* 0x0034000090127984 */ /* 0x000ee20000004800 */
[----:B-1----:R-:W-:Y:S02]  /*6330*/  FADD.FTZ R0, RZ, R0 ;  /* 0x00000000ff007221 */ /* 0x002fe40000010000 */
[----:B------:R-:W-:Y:S01]  /*6340*/  @P5 IMAD.X R43, RZ, RZ, R43, P6 ;  /* 0x000000ffff2b5224 */ /* 0x000fe200030e062b */
[----:B------:R1:W-:Y:S01]  /*6350*/  @P5 STG.E [R2.64], R37 ;  /* 0x0000002502005986 */ /* 0x0003e2000c101904 */
[----:B------:R-:W-:Y:S01]  /*6360*/  @P0 IMAD.MOV.U32 R4, RZ, RZ, R42 ;  /* 0x000000ffff040224 */ /* 0x000fe200078e002a */
[----:B------:R-:W-:Y:S01]  /*6370*/  ISETP.GE.U32.AND P5, PT, R14, 0x480, PT ;  /* 0x000004800e00780c */ /* 0x000fe20003fa6070 */
[----:B------:R-:W-:Y:S01]  /*6380*/  @P0 IMAD.MOV.U32 R5, RZ, RZ, R43 ;  /* 0x000000ffff050224 */ /* 0x000fe200078e002b */
[----:B------:R-:W3:Y:S04]  /*6390*/  LDS R37, [R144.X4+0x4400] ;  /* 0x0044000090257984 */ /* 0x000ee80000004800 */
[----:B------:R-:W3:Y:S01]  /*63a0*/  LDS R10, [R144.X4+0x4800] ;  /* 0x00480000900a7984 */ /* 0x000ee20000004800 */
[----:B--2---:R-:W-:Y:S01]  /*63b0*/  FADD.FTZ R13, RZ, R13 ;  /* 0x0000000dff0d7221 */ /* 0x004fe20000010000 */
[----:B-1----:R-:W-:Y:S01]  /*63c0*/  @P0 MOV R2, R44 ;  /* 0x0000002c00020202 */ /* 0x002fe20000000f00 */
[----:B------:R-:W-:Y:S01]  /*63d0*/  @P0 IMAD.MOV.U32 R3, RZ, RZ, R47 ;  /* 0x000000ffff030224 */ /* 0x000fe200078e002f */
[----:B------:R-:W-:Y:S01]  /*63e0*/  @P0 IADD3 R44, P6, R44, 0x200, RZ ;  /* 0x000002002c2c0810 */ /* 0x000fe20007fde0ff */
[----:B------:R-:W-:Y:S01]  /*63f0*/  FADD.FTZ R13, R13, R22 ;  /* 0x000000160d0d7221 */ /* 0x000fe20000010000 */
[----:B------:R-:W1:Y:S01]  /*6400*/  LDS R6, [R144.X4+0x1000] ;  /* 0x0010000090067984 */ /* 0x000e620000004800 */
[----:B0-----:R-:W-:-:S02]  /*6410*/  FADD.FTZ R15, RZ, R15 ;  /* 0x0000000fff0f7221 */ /* 0x001fc40000010000 */
[----:B------:R-:W-:Y:S01]  /*6420*/  @P0 IMAD.X R47, RZ, RZ, R47, P6 ;  /* 0x000000ffff2f0224 */ /* 0x000fe200030e062f */
[----:B------:R-:W-:Y:S01]  /*6430*/  @P0 IADD3 R42, P6, R42, 0x200, RZ ;  /* 0x000002002a2a0810 */ /* 0x000fe20007fde0ff */
[----:B------:R-:W-:Y:S01]  /*6440*/  FADD.FTZ R30, R13, R30 ;  /* 0x0000001e0d1e7221 */ /* 0x000fe20000010000 */
[----:B------:R-:W-:Y:S03]  /*6450*/  LDS R21, [R144.X4+0x3600] ;  /* 0x0036000090157984 */ /* 0x000fe60000004800 */
[----:B------:R-:W-:Y:S01]  /*6460*/  @P0 IMAD.X R43, RZ, RZ, R43, P6 ;  /* 0x000000ffff2b0224 */ /* 0x000fe200030e062b */
[----:B------:R-:W-:Y:S01]  /*6470*/  ISETP.GE.U32.AND P6, PT, R14, 0x500, PT ;  /* 0x000005000e00780c */ /* 0x000fe20003fc6070 */
[----:B----4-:R-:W-:Y:S01]  /*6480*/  FADD.FTZ R0, R0, R23 ;  /* 0x0000001700007221 */ /* 0x010fe20000010000 */
[----:B------:R-:W0:Y:S01]  /*6490*/  LDS R14, [R144.X4+0xa00] ;  /* 0x000a0000900e7984 */ /* 0x000e220000004800 */
[----:B------:R-:W-:-:S02]  /*64a0*/  FADD.FTZ R15, R15, R16 ;  /* 0x000000100f0f7221 */ /* 0x000fc40000010000 */
[----:B------:R-:W-:Y:S01]  /*64b0*/  FADD.FTZ R0, R0, R25 ;  /* 0x0000001900007221 */ /* 0x000fe20000010000 */
[----:B------:R-:W-:Y:S03]  /*64c0*/  LDS R13, [R144.X4+0x2200] ;  /* 0x00220000900d7984 */ /* 0x000fe60000004800 */
[----:B------:R-:W-:Y:S01]  /*64d0*/  FADD.FTZ R35, R0, R35 ;  /* 0x0000002300237221 */ /* 0x000fe20000010000 */
[----:B------:R-:W-:Y:S01]  /*64e0*/  LDS R29, [R144.X4+0x4a00] ;  /* 0x004a0000901d7984 */ /* 0x000fe20000004800 */
[----:B---3--:R-:W-:-:S03]  /*64f0*/  FADD.FTZ R15, R15, R18 ;  /* 0x000000120f0f7221 */ /* 0x008fc60000010000 */
[----:B------:R-:W2:Y:S04]  /*6500*/  LDS R0, [R144.X4+0xe00] ;  /* 0x000e000090007984 */ /* 0x000ea80000004800 */
[----:B------:R3:W-:Y:S01]  /*6510*/  @P0 STG.E [R2.64], R35 ;  /* 0x0000002302000986 */ /* 0x0007e2000c101904 */
[----:B------:R-:W-:-:S03]  /*6520*/  FADD.FTZ R37, R30, R37 ;  /* 0x000000251e257221 */ /* 0x000fc60000010000 */
[----:B------:R-:W-:Y:S01]  /*6530*/  LDS R23, [R144.X4+0x3800] ;  /* 0x0038000090177984 */ /* 0x000fe20000004800 */
[----:B------:R-:W-:-:S03]  /*6540*/  FADD.FTZ R15, R15, R10 ;  /* 0x0000000a0f0f7221 */ /* 0x000fc60000010000 */
[----:B------:R-:W-:Y:S01]  /*6550*/  @P0 STG.E [R4.64], R39 ;  /* 0x0000002704000986 */ /* 0x000fe2000c101904 */
[----:B---3--:R-:W-:Y:S01]  /*6560*/  @P4 IMAD.MOV.U32 R2, RZ, RZ, R44 ;  /* 0x000000ffff024224 */ /* 0x008fe200078e002c */
[----:B------:R-:W-:Y:S01]  /*6570*/  @P4 IADD3 R44, P0, R44, 0x200, RZ ;  /* 0x000002002c2c4810 */ /* 0x000fe20007f1e0ff */
[--C-:B------:R-:W-:Y:S01]  /*6580*/  @P4 IMAD.MOV.U32 R3, RZ, RZ, R47.reuse ;  /* 0x000000ffff034224 */ /* 0x100fe200078e002f */
[----:B------:R-:W3:Y:S01]  /*6590*/  LDS R8, [R144.X4+0x1200] ;  /* 0x0012000090087984 */ /* 0x000ee20000004800 */
[----:B-1----:R-:W-:Y:S02]  /*65a0*/  FADD.FTZ R6, RZ, R6 ;  /* 0x00000006ff067221 */ /* 0x002fe40000010000 */
[----:B------:R-:W-:Y:S01]  /*65b0*/  @P4 IMAD.X R47, RZ, RZ, R47, P0 ;  /* 0x000000ffff2f4224 */ /* 0x000fe200000e062f */
[----:B------:R-:W-:Y:S04]  /*65c0*/  LDS R31, [R144.X4+0x4c00] ;  /* 0x004c0000901f7984 */ /* 0x000fe80000004800 */
[----:B------:R1:W-:Y:S01]  /*65d0*/  @P4 STG.E [R2.64], R37 ;  /* 0x0000002502004986 */ /* 0x0003e2000c101904 */
[----:B0-----:R-:W-:-:S03]  /*65e0*/  FADD.FTZ R14, RZ, R14 ;  /* 0x0000000eff0e7221 */ /* 0x001fc60000010000 */
[----:B------:R-:W-:Y:S01]  /*65f0*/  LDS R25, [R144.X4+0x3a00] ;  /* 0x003a000090197984 */ /* 0x000fe20000004800 */
[----:B------:R-:W-:-:S03]  /*6600*/  FADD.FTZ R14, R14, R17 ;  /* 0x000000110e0e7221 */ /* 0x000fc60000010000 */
[----:B------:R-:W0:Y:S01]  /*6610*/  LDS R17, [R144.X4+0x2400] ;  /* 0x0024000090117984 */ /* 0x000e220000004800 */
[----:B------:R-:W-:Y:S01]  /*6620*/  FADD.FTZ R14, R14, R19 ;  /* 0x000000130e0e7221 */ /* 0x000fe20000010000 */
[----:B-1----:R-:W-:Y:S01]  /*6630*/  @P4 MOV R2, R42 ;  /* 0x0000002a00024202 */ /* 0x002fe20000000f00 */
[----:B------:R-:W-:Y:S01]  /*6640*/  @P4 IMAD.MOV.U32 R3, RZ, RZ, R43 ;  /* 0x000000ffff034224 */ /* 0x000fe200078e002b */
[----:B------:R-:W1:Y:S01]  /*6650*/  LDS R19, [R144.X4+0x2600] ;  /* 0x0026000090137984 */ /* 0x000e620000004800 */
[----:B------:R-:W-:Y:S01]  /*6660*/  @P4 IADD3 R42, P0, R42, 0x200, RZ ;  /* 0x000002002a2a4810 */ /* 0x000fe20007f1e0ff */
[----:B------:R-:W-:Y:S02]  /*6670*/  FADD.FTZ R27, R14, R27 ;  /* 0x0000001b0e1b7221 */ /* 0x000fe40000010000 */
[----:B------:R4:W-:Y:S01]  /*6680*/  @P4 STG.E [R2.64], R7 ;  /* 0x0000000702004986 */ /* 0x0009e2000c101904 */
[----:B--2---:R-:W-:Y:S02]  /*6690*/  FADD.FTZ R0, RZ, R0 ;  /* 0x00000000ff007221 */ /* 0x004fe40000010000 */
[----:B------:R-:W-:Y:S01]  /*66a0*/  @P4 IMAD.X R43, RZ, RZ, R43, P0 ;  /* 0x000000ffff2b4224 */ /* 0x000fe200000e062b */
[----:B------:R-:W2:Y:S01]  /*66b0*/  LDS R33, [R144.X4+0x4e00] ;  /* 0x004e000090217984 */ /* 0x000ea20000004800 */
[----:B------:R-:W-:-:S04]  /*66c0*/  FADD.FTZ R0, R0, R13 ;  /* 0x0000000d00007221 */ /* 0x000fc80000010000 */
[----:B------:R-:W-:Y:S02]  /*66d0*/  FADD.FTZ R0, R0, R21 ;  /* 0x0000001500007221 */ /* 0x000fe40000010000 */
[----:B----4-:R-:W-:Y:S01]  /*66e0*/  @P3 IMAD.MOV.U32 R2, RZ, RZ, R44 ;  /* 0x000000ffff023224 */ /* 0x010fe200078e002c */
[----:B------:R-:W-:Y:S01]  /*66f0*/  @P3 IADD3 R44, P0, R44, 0x200, RZ ;  /* 0x000002002c2c3810 */ /* 0x000fe20007f1e0ff */
[----:B------:R-:W-:Y:S02]  /*6700*/  @P3 IMAD.MOV.U32 R3, RZ, RZ, R47 ;  /* 0x000000ffff033224 */ /* 0x000fe400078e002f */
[----:B------:R-:W-:Y:S01]  /*6710*/  FADD.FTZ R29, R0, R29 ;  /* 0x0000001d001d7221 */ /* 0x000fe20000010000 */
[----:B------:R-:W-:Y:S01]  /*6720*/  @P3 IADD3.X R47, RZ, R47, RZ, P0, !PT ;  /* 0x0000002fff2f3210 */ /* 0x000fe200007fe4ff */
[----:B---3--:R-:W-:Y:S01]  /*6730*/  FADD.FTZ R8, RZ, R8 ;  /* 0x00000008ff087221 */ /* 0x008fe20000010000 */
[----:B------:R3:W-:Y:S01]  /*6740*/  @P3 STG.E [R2.64], R27 ;  /* 0x0000001b02003986 */ /* 0x0007e2000c101904 */
[----:B0-----:R-:W-:-:S02]  /*6750*/  FADD.FTZ R6, R6, R17 ;  /* 0x0000001106067221 */ /* 0x001fc40000010000 */
[----:B---3--:R-:W-:Y:S01]  /*6760*/  @P3 IMAD.MOV.U32 R2, RZ, RZ, R42 ;  /* 0x000000ffff023224 */ /* 0x008fe200078e002a */
[----:B------:R-:W-:Y:S01]  /*6770*/  @P3 IADD3 R42, P4, R42, 0x200, RZ ;  /* 0x000002002a2a3810 */ /* 0x000fe20007f9e0ff */
[----:B------:R-:W-:Y:S02]  /*6780*/  @P3 IMAD.MOV.U32 R3, RZ, RZ, R43 ;  /* 0x000000ffff033224 */ /* 0x000fe400078e002b */
[----:B------:R-:W-:Y:S02]  /*6790*/  FADD.FTZ R6, R6, R23 ;  /* 0x0000001706067221 */ /* 0x000fe40000010000 */
[----:B------:R-:W-:Y:S01]  /*67a0*/  @P3 IMAD.X R43, RZ, RZ, R43, P4 ;  /* 0x000000ffff2b3224 */ /* 0x000fe200020e062b */
[----:B------:R0:W-:Y:S01]  /*67b0*/  @P3 STG.E [R2.64], R73 ;  /* 0x0000004902003986 */ /* 0x0001e2000c101904 */
[----:B------:R-:W-:Y:S02]  /*67c0*/  FADD.FTZ R31, R6, R31 ;  /* 0x0000001f061f7221 */ /* 0x000fe40000010000 */
[----:B-1----:R-:W-:-:S04]  /*67d0*/  FADD.FTZ R8, R8, R19 ;  /* 0x0000001308087221 */ /* 0x002fc80000010000 */
[----:B------:R-:W-:-:S04]  /*67e0*/  FADD.FTZ R8, R8, R25 ;  /* 0x0000001908087221 */ /* 0x000fc80000010000 */
[----:B--2---:R-:W-:Y:S02]  /*67f0*/  FADD.FTZ R33, R8, R33 ;  /* 0x0000002108217221 */ /* 0x004fe40000010000 */
[----:B0-----:R-:W-:Y:S01]  /*6800*/  @P2 IMAD.MOV.U32 R2, RZ, RZ, R44 ;  /* 0x000000ffff022224 */ /* 0x001fe200078e002c */
[----:B------:R-:W-:Y:S01]  /*6810*/  @P2 IADD3 R44, P0, R44, 0x200, RZ ;  /* 0x000002002c2c2810 */ /* 0x000fe20007f1e0ff */
[----:B------:R-:W-:-:S04]  /*6820*/  @P2 IMAD.MOV.U32 R3, RZ, RZ, R47 ;  /* 0x000000ffff032224 */ /* 0x000fc800078e002f */
[----:B------:R-:W-:Y:S01]  /*6830*/  @P2 IMAD.X R47, RZ, RZ, R47, P0 ;  /* 0x000000ffff2f2224 */ /* 0x000fe200000e062f */
[----:B------:R0:W-:Y:S02]  /*6840*/  @P2 STG.E [R2.64], R15 ;  /* 0x0000000f02002986 */ /* 0x0001e4000c101904 */
[----:B0-----:R-:W-:Y:S01]  /*6850*/  @P2 IMAD.MOV.U32 R2, RZ, RZ, R42 ;  /* 0x000000ffff022224 */ /* 0x001fe200078e002a */
[----:B------:R-:W-:Y:S01]  /*6860*/  @P2 IADD3 R42, P3, R42, 0x200, RZ ;  /* 0x000002002a2a2810 */ /* 0x000fe20007f7e0ff */
[----:B------:R-:W-:-:S04]  /*6870*/  @P2 IMAD.MOV.U32 R3, RZ, RZ, R43 ;  /* 0x000000ffff032224 */ /* 0x000fc800078e002b */
[----:B------:R-:W-:Y:S01]  /*6880*/  @P2 IMAD.X R43, RZ, RZ, R43, P3 ;  /* 0x000000ffff2b2224 */ /* 0x000fe200018e062b */
[----:B------:R0:W-:Y:S01]  /*6890*/  @P2 STG.E [R2.64], R9 ;  /* 0x0000000902002986 */ /* 0x0001e2000c101904 */
[----:B------:R-:W-:Y:S01]  /*68a0*/  @P1 IMAD.MOV.U32 R4, RZ, RZ, R42 ;  /* 0x000000ffff041224 */ /* 0x000fe200078e002a */
[----:B------:R-:W-:Y:S01]  /*68b0*/  @P1 IADD3 R42, P2, R42, 0x200, RZ ;  /* 0x000002002a2a1810 */ /* 0x000fe20007f5e0ff */
[----:B------:R-:W-:-:S03]  /*68c0*/  @P1 IMAD.MOV.U32 R5, RZ, RZ, R43 ;  /* 0x000000ffff051224 */ /* 0x000fc600078e002b */
[----:B------:R-:W-:Y:S01]  /*68d0*/  @P5 MOV R6, R42 ;  /* 0x0000002a00065202 */ /* 0x000fe20000000f00 */
[----:B------:R-:W-:Y:S01]  /*68e0*/  @P1 IMAD.X R43, RZ, RZ, R43, P2 ;  /* 0x000000ffff2b1224 */ /* 0x000fe200010e062b */
[----:B------:R-:W-:-:S03]  /*68f0*/  @P5 IADD3 R42, P2, R42, 0x200, RZ ;  /* 0x000002002a2a5810 */ /* 0x000fc60007f5e0ff */
[----:B------:R-:W-:Y:S01]  /*6900*/  @P5 IMAD.MOV.U32 R7, RZ, RZ, R43 ;  /* 0x000000ffff075224 */ /* 0x000fe200078e002b */
[----:B0-----:R-:W-:Y:S01]  /*6910*/  @P1 MOV R2, R44 ;  /* 0x0000002c00021202 */ /* 0x001fe20000000f00 */
[----:B------:R-:W-:Y:S01]  /*6920*/  @P1 IMAD.MOV.U32 R3, RZ, RZ, R47 ;  /* 0x000000ffff031224 */ /* 0x000fe200078e002f */
[----:B------:R-:W-:Y:S01]  /*6930*/  @P1 IADD3 R44, P0, R44, 0x200, RZ ;  /* 0x000002002c2c1810 */ /* 0x000fe20007f1e0ff */
[----:B------:R-:W-:-:S03]  /*6940*/  @P5 IMAD.X R43, RZ, RZ, R43, P2 ;  /* 0x000000ffff2b5224 */ /* 0x000fc600010e062b */
[----:B------:R0:W-:Y:S01]  /*6950*/  @P1 STG.E [R2.64], R29 ;  /* 0x0000001d02001986 */ /* 0x0001e2000c101904 */
[----:B------:R-:W-:-:S03]  /*6960*/  @P1 IMAD.X R47, RZ, RZ, R47, P0 ;  /* 0x000000ffff2f1224 */ /* 0x000fc600000e062f */
[----:B------:R1:W-:Y:S01]  /*6970*/  @P1 STG.E [R4.64], R75 ;  /* 0x0000004b04001986 */ /* 0x0003e2000c101904 */
[----:B0-----:R-:W-:Y:S01]  /*6980*/  @P5 IMAD.MOV.U32 R2, RZ, RZ, R44 ;  /* 0x000000ffff025224 */ /* 0x001fe200078e002c */
[----:B------:R-:W-:Y:S01]  /*6990*/  @P5 IADD3 R44, P0, R44, 0x200, RZ ;  /* 0x000002002c2c5810 */ /* 0x000fe20007f1e0ff */
[--C-:B------:R-:W-:Y:S02]  /*69a0*/  @P5 IMAD.MOV.U32 R3, RZ, RZ, R47.reuse ;  /* 0x000000ffff035224 */ /* 0x100fe400078e002f */
[----:B-1----:R-:W-:Y:S02]  /*69b0*/  IMAD.MOV.U32 R4, RZ, RZ, R42 ;  /* 0x000000ffff047224 */ /* 0x002fe400078e002a */
[----:B------:R-:W-:Y:S01]  /*69c0*/  @P5 IMAD.X R47, RZ, RZ, R47, P0 ;  /* 0x000000ffff2f5224 */ /* 0x000fe200000e062f */
[----:B------:R0:W-:Y:S01]  /*69d0*/  @P5 STG.E [R2.64], R31 ;  /* 0x0000001f02005986 */ /* 0x0001e2000c101904 */
[----:B------:R-:W-:-:S03]  /*69e0*/  IMAD.MOV.U32 R5, RZ, RZ, R43 ;  /* 0x000000ffff057224 */ /* 0x000fc600078e002b */
[----:B------:R1:W-:Y:S01]  /*69f0*/  @P5 STG.E [R6.64], R11 ;  /* 0x0000000b06005986 */ /* 0x0003e2000c101904 */
[----:B0-----:R-:W-:Y:S02]  /*6a00*/  IMAD.MOV.U32 R2, RZ, RZ, R44 ;  /* 0x000000ffff027224 */ /* 0x001fe400078e002c */
[----:B------:R-:W-:Y:S01]  /*6a10*/  IMAD.MOV.U32 R3, RZ, RZ, R47 ;  /* 0x000000ffff037224 */ /* 0x000fe200078e002f */
[----:B------:R-:W-:Y:S06]  /*6a20*/  @!P6 EXIT ;  /* 0x000000000000e94d */ /* 0x000fec0003800000 */
[----:B------:R-:W-:Y:S04]  /*6a30*/  STG.E [R2.64], R33 ;  /* 0x0000002102007986 */ /* 0x000fe8000c101904 */
[----:B------:R-:W-:Y:S01]  /*6a40*/  STG.E [R4.64], R77 ;  /* 0x0000004d04007986 */ /* 0x000fe2000c101904 */
[----:B------:R-:W-:Y:S05]  /*6a50*/  EXIT ;  /* 0x000000000000794d */ /* 0x000fea0003800000 */
.L_x_200:
[----:B------:R-:W-:Y:S01]  /*6a60*/  MOV R145, R207 ;  /* 0x000000cf00917202 */ /* 0x000fe20000000f00 */
[----:B------:R-:W-:Y:S01]  /*6a70*/  IMAD.MOV.U32 R146, RZ, RZ, 0x1 ;  /* 0x00000001ff927424 */ /* 0x000fe200078e00ff */
[----:B------:R-:W-:Y:S01]  /*6a80*/  MOV R144, 0x6ac0 ;  /* 0x00006ac000907802 */ /* 0x000fe20000000f00 */
[----:B------:R-:W-:-:S02]  /*6a90*/  IMAD.MOV.U32 R149, RZ, RZ, 0x1f ;  /* 0x0000001fff957424 */ /* 0x000fc400078e00ff */
[----:B------:R-:W-:Y:S02]  /*6aa0*/  IMAD.MOV.U32 R148, RZ, RZ, -0x1 ;  /* 0xffffffffff947424 */ /* 0x000fe400078e00ff */
[----:B-----5:R-:W-:Y:S05]  /*6ab0*/  CALL.REL.NOINC `($__internal_8_$__cuda_sm70_shflsync_bfly_p) ;  /* 0x0000046000007944 */ /* 0x020fea0003c00000 */
[----:B-1----:R-:W-:Y:S01]  /*6ac0*/  IMAD.MOV.U32 R147, RZ, RZ, R146 ;  /* 0x000000ffff937224 */ /* 0x002fe200078e0092 */
[----:B------:R-:W-:Y:S05]  /*6ad0*/  BRA `(.L_x_213) ;  /* 0xffffbe8000007947 */ /* 0x000fea000383ffff */
.L_x_201:
[----:B------:R-:W-:Y:S01]  /*6ae0*/  IMAD.MOV.U32 R145, RZ, RZ, R206 ;  /* 0x000000ffff917224 */ /* 0x000fe200078e00ce */
[----:B------:R-:W-:Y:S01]  /*6af0*/  MOV R148, 0xffffffff ;  /* 0xffffffff00947802 */ /* 0x000fe20000000f00 */
[----:B------:R-:W-:Y:S01]  /*6b00*/  IMAD.MOV.U32 R146, RZ, RZ, 0x1 ;  /* 0x00000001ff927424 */ /* 0x000fe200078e00ff */
[----:B------:R-:W-:Y:S01]  /*6b10*/  MOV R144, 0x6b40 ;  /* 0x00006b4000907802 */ /* 0x000fe20000000f00 */
[----:B------:R-:W-:Y:S02]  /*6b20*/  IMAD.MOV.U32 R149, RZ, RZ, 0x1f ;  /* 0x0000001fff957424 */ /* 0x000fe400078e00ff */
[----:B01---5:R-:W-:Y:S05]  /*6b30*/  CALL.REL.NOINC `($__internal_8_$__cuda_sm70_shflsync_bfly_p) ;  /* 0x000003e000007944 */ /* 0x023fea0003c00000 */
[----:B------:R-:W-:Y:S01]  /*6b40*/  FADD.FTZ R207, R147, R207 ;  /* 0x000000cf93cf7221 */ /* 0x000fe20000010000 */
[----:B------:R-:W-:Y:S01]  /*6b50*/  MOV R144, 0x6bc0 ;  /* 0x00006bc000907802 */ /* 0x000fe20000000f00 */
[----:B-1----:R-:W-:Y:S02]  /*6b60*/  FADD.FTZ R206, R206, R146 ;  /* 0x00000092cece7221 */ /* 0x002fe40000010000 */
[----:B------:R-:W-:Y:S02]  /*6b70*/  IMAD.MOV.U32 R146, RZ, RZ, 0x2 ;  /* 0x00000002ff927424 */ /* 0x000fe400078e00ff */
[----:B------:R-:W-:-:S02]  /*6b80*/  IMAD.MOV.U32 R149, RZ, RZ, 0x1f ;  /* 0x0000001fff957424 */ /* 0x000fc400078e00ff */
[----:B------:R-:W-:Y:S02]  /*6b90*/  IMAD.MOV.U32 R148, RZ, RZ, -0x1 ;  /* 0xffffffffff947424 */ /* 0x000fe400078e00ff */
[----:B------:R-:W-:Y:S02]  /*6ba0*/  IMAD.MOV.U32 R145, RZ, RZ, R207 ;  /* 0x000000ffff917224 */ /* 0x000fe400078e00cf */
[----:B------:R-:W-:Y:S05]  /*6bb0*/  CALL.REL.NOINC `($__internal_8_$__cuda_sm70_shflsync_bfly_p) ;  /* 0x0000036000007944 */ /* 0x000fea0003c00000 */
[----:B------:R-:W-:Y:S01]  /*6bc0*/  HFMA2.MMA R149, -RZ, RZ, 0, 1.847743988037109375e-06 ;  /* 0x0000001fff957435 */ /* 0x000fe200000001ff */
[----:B-1----:R-:W-:Y:S01]  /*6bd0*/  IMAD.MOV.U32 R147, RZ, RZ, R146 ;  /* 0x000000ffff937224 */ /* 0x002fe200078e0092 */
[----:B------:R-:W-:Y:S01]  /*6be0*/  MOV R144, 0x6c30 ;  /* 0x00006c3000907802 */ /* 0x000fe20000000f00 */
[----:B------:R-:W-:Y:S02]  /*6bf0*/  IMAD.MOV.U32 R145, RZ, RZ, R206 ;  /* 0x000000ffff917224 */ /* 0x000fe400078e00ce */
[----:B------:R-:W-:Y:S02]  /*6c00*/  IMAD.MOV.U32 R146, RZ, RZ, 0x2 ;  /* 0x00000002ff927424 */ /* 0x000fe400078e00ff */
[----:B------:R-:W-:Y:S02]  /*6c10*/  IMAD.MOV.U32 R148, RZ, RZ, -0x1 ;  /* 0xffffffffff947424 */ /* 0x000fe400078e00ff */
[----:B------:R-:W-:Y:S05]  /*6c20*/  CALL.REL.NOINC `($__internal_8_$__cuda_sm70_shflsync_bfly_p) ;  /* 0x000002f000007944 */ /* 0x000fea0003c00000 */
[----:B------:R-:W-:Y:S01]  /*6c30*/  FADD.FTZ R207, R147, R207 ;  /* 0x000000cf93cf7221 */ /* 0x000fe20000010000 */
[----:B------:R-:W-:Y:S01]  /*6c40*/  MOV R144, 0x6cb0 ;  /* 0x00006cb000907802 */ /* 0x000fe20000000f00 */
[----:B-1----:R-:W-:-:S02]  /*6c50*/  FADD.FTZ R206, R206, R146 ;  /* 0x00000092cece7221 */ /* 0x002fc40000010000 */
[----:B------:R-:W-:Y:S02]  /*6c60*/  IMAD.MOV.U32 R146, RZ, RZ, 0x4 ;  /* 0x00000004ff927424 */ /* 0x000fe400078e00ff */
[----:B------:R-:W-:Y:S02]  /*6c70*/  IMAD.MOV.U32 R149, RZ, RZ, 0x1f ;  /* 0x0000001fff957424 */ /* 0x000fe400078e00ff */
[----:B------:R-:W-:Y:S02]  /*6c80*/  IMAD.MOV.U32 R148, RZ, RZ, -0x1 ;  /* 0xffffffffff947424 */ /* 0x000fe400078e00ff */
[----:B------:R-:W-:Y:S02]  /*6c90*/  IMAD.MOV.U32 R145, RZ, RZ, R207 ;  /* 0x000000ffff917224 */ /* 0x000fe400078e00cf */
[----:B------:R-:W-:Y:S05]  /*6ca0*/  CALL.REL.NOINC `($__internal_8_$__cuda_sm70_shflsync_bfly_p) ;  /* 0x0000027000007944 */ /* 0x000fea0003c00000 */
[----:B-1----:R-:W-:Y:S01]  /*6cb0*/  IMAD.MOV.U32 R147, RZ, RZ, R146 ;  /* 0x000000ffff937224 */ /* 0x002fe200078e0092 */
[----:B------:R-:W-:Y:S01]  /*6cc0*/  MOV R146, 0x4 ;  /* 0x0000000400927802 */ /* 0x000fe20000000f00 */
[----:B------:R-:W-:Y:S01]  /*6cd0*/  IMAD.MOV.U32 R145, RZ, RZ, R206 ;  /* 0x000000ffff917224 */ /* 0x000fe200078e00ce */
[----:B------:R-:W-:Y:S01]  /*6ce0*/  MOV R144, 0x6d20 ;  /* 0x00006d2000907802 */ /* 0x000fe20000000f00 */
[----:B------:R-:W-:-:S02]  /*6cf0*/  IMAD.MOV.U32 R149, RZ, RZ, 0x1f ;  /* 0x0000001fff957424 */ /* 0x000fc400078e00ff */
[----:B------:R-:W-:Y:S02]  /*6d00*/  IMAD.MOV.U32 R148, RZ, RZ, -0x1 ;  /* 0xffffffffff947424 */ /* 0x000fe400078e00ff */
[----:B------:R-:W-:Y:S05]  /*6d10*/  CALL.REL.NOINC `($__internal_8_$__cuda_sm70_shflsync_bfly_p) ;  /* 0x0000020000007944 */ /* 0x000fea0003c00000 */
[----:B------:R-:W-:Y:S01]  /*6d20*/  FADD.FTZ R207, R147, R207 ;  /* 0x000000cf93cf7221 */ /* 0x000fe20000010000 */
[----:B------:R-:W-:Y:S01]  /*6d30*/  MOV R144, 0x6da0 ;  /* 0x00006da000907802 */ /* 0x000fe20000000f00 */
[----:B-1----:R-:W-:Y:S02]  /*6d40*/  FADD.FTZ R206, R206, R146 ;  /* 0x00000092cece7221 */ /* 0x002fe40000010000 */
[----:B------:R-:W-:Y:S02]  /*6d50*/  IMAD.MOV.U32 R146, RZ, RZ, 0x8 ;  /* 0x00000008ff927424 */ /* 0x000fe400078e00ff */
[----:B------:R-:W-:Y:S02]  /*6d60*/  IMAD.MOV.U32 R149, RZ, RZ, 0x1f ;  /* 0x0000001fff957424 */ /* 0x000fe400078e00ff */
[----:B------:R-:W-:Y:S02]  /*6d70*/  IMAD.MOV.U32 R148, RZ, RZ, -0x1 ;  /* 0xffffffffff947424 */ /* 0x000fe400078e00ff */
[----:B------:R-:W-:-:S02]  /*6d80*/  IMAD.MOV.U32 R145, RZ, RZ, R207 ;  /* 0x000000ffff917224 */ /* 0x000fc400078e00cf */
[----:B------:R-:W-:Y:S05]  /*6d90*/  CALL.REL.NOINC `($__internal_8_$__cuda_sm70_shflsync_bfly_p) ;  /* 0x0000018000007944 */ /* 0x000fea0003c00000 */
[----:B-1----:R-:W-:Y:S01]  /*6da0*/  IMAD.MOV.U32 R147, RZ, RZ, R146 ;  /* 0x000000ffff937224 */ /* 0x002fe200078e0092 */
[----:B------:R-:W-:Y:S01]  /*6db0*/  MOV R145, R206 ;  /* 0x000000ce00917202 */ /* 0x000fe20000000f00 */
[----:B------:R-:W-:Y:S01]  /*6dc0*/  IMAD.MOV.U32 R146, RZ, RZ, 0x8 ;  /* 0x00000008ff927424 */ /* 0x000fe200078e00ff */
        /* <DEDUP_REMOVED lines=12> */
[----:B-1----:R-:W-:Y:S01]  /*6e90*/  MOV R147, R146 ;  /* 0x0000009200937202 */ /* 0x002fe20000000f00 */
[----:B------:R-:W-:Y:S01]  /*6ea0*/  IMAD.MOV.U32 R145, RZ, RZ, R206 ;  /* 0x000000ffff917224 */ /* 0x000fe200078e00ce */
[----:B------:R-:W-:Y:S01]  /*6eb0*/  MOV R144, 0x6f00 ;  /* 0x00006f0000907802 */ /* 0x000fe20000000f00 */
[----:B------:R-:W-:-:S02]  /*6ec0*/  IMAD.MOV.U32 R146, RZ, RZ, 0x10 ;  /* 0x00000010ff927424 */ /* 0x000fc400078e00ff */
[----:B------:R-:W-:Y:S02]  /*6ed0*/  IMAD.MOV.U32 R149, RZ, RZ, 0x1f ;  /* 0x0000001fff957424 */ /* 0x000fe400078e00ff */
[----:B------:R-:W-:Y:S02]  /*6ee0*/  IMAD.MOV.U32 R148, RZ, RZ, -0x1 ;  /* 0xffffffffff947424 */ /* 0x000fe400078e00ff */
[----:B------:R-:W-:Y:S05]  /*6ef0*/  CALL.REL.NOINC `($__internal_8_$__cuda_sm70_shflsync_bfly_p) ;  /* 0x0000002000007944 */ /* 0x000fea0003c00000 */
[----:B-1----:R-:W-:Y:S01]  /*6f00*/  IMAD.MOV.U32 R144, RZ, RZ, R146 ;  /* 0x000000ffff907224 */ /* 0x002fe200078e0092 */
[----:B------:R-:W-:Y:S05]  /*6f10*/  BRA `(.L_x_214) ;  /* 0xffffbb6000007947 */ /* 0x000fea000383ffff */
        .weak           $__internal_8_$__cuda_sm70_shflsync_bfly_p
        .type           $__internal_8_$__cuda_sm70_shflsync_bfly_p,@function
        .size           $__internal_8_$__cuda_sm70_shflsync_bfly_p,(.L_x_2834 - $__internal_8_$__cuda_sm70_shflsync_bfly_p)
$__internal_8_$__cuda_sm70_shflsync_bfly_p:
[----:B------:R-:W-:Y:S04]  /*6f20*/  WARPSYNC R148 ;  /* 0x0000009400007348 */ /* 0x000fe80003800000 */
[----:B------:R0:W1:Y:S02]  /*6f30*/  SHFL.BFLY PT, R146, R145, R146, R149 ;  /* 0x0c00009291927389 */ /* 0x00006400000e0095 */
[----:B0-----:R-:W-:-:S04]  /*6f40*/  IMAD.MOV.U32 R145, RZ, RZ, 0x0 ;  /* 0x00000000ff917424 */ /* 0x001fc800078e00ff */
[----:B------:R-:W-:Y:S05]  /*6f50*/  RET.REL.NODEC R144 `(_ZN10layer_norm31ln_parallel_residual_bwd_kernelINS_13Kernel_traitsI13__nv_bfloat16S2_S2_S2_fjLj1280ELj1ELj4ELj1ELj16ENS_18Kernel_traits_baseILj1280ES2_S2_S2_S2_fjLj128EEEEELb1ELb1ELb0EEEvNS_9BwdParamsE) ;  /* 0xffff90a090007950 */ /* 0x000fea0003c3ffff */
.L_x_215:
        /* <DEDUP_REMOVED lines=10> */
.L_x_2834:


//--------------------- .text._ZN10layer_norm22ln_bwd_finalize_kernelINS_22Kernel_traits_finalizeILj1280E13__nv_bfloat16S2_S2_S2_fjLb0ELj1024ELj4ENS_18Kernel_traits_baseILj1280ES2_S2_S2_S2_fjLj1024EEEEELb0ELb1EEEvNS_9BwdParamsE --------------------------
	.section	.text._ZN10layer_norm22ln_bwd_finalize_kernelINS_22Kernel_traits_finalizeILj1280E13__nv_bfloat16S2_S2_S2_fjLb0ELj1024ELj4ENS_18Kernel_traits_baseILj1280ES2_S2_S2_S2_fjLj1024EEEEELb0ELb1EEEvNS_9BwdParamsE,"ax",@progbits
	.sectioninfo	@"SHI_REGISTERS=32"
	.align	128
        .global         _ZN10layer_norm22ln_bwd_finalize_kernelINS_22Kernel_traits_finalizeILj1280E13__nv_bfloat16S2_S2_S2_fjLb0ELj1024ELj4ENS_18Kernel_traits_baseILj1280ES2_S2_S2_S2_fjLj1024EEEEELb0ELb1EEEvNS_9BwdParamsE
        .type           _ZN10layer_norm22ln_bwd_finalize_kernelINS_22Kernel_traits_finalizeILj1280E13__nv_bfloat16S2_S2_S2_fjLb0ELj1024ELj4ENS_18Kernel_traits_baseILj1280ES2_S2_S2_S2_fjLj1024EEEEELb0ELb1EEEvNS_9BwdParamsE,@function
        .size           _ZN10layer_norm22ln_bwd_finalize_kernelINS_22Kernel_traits_finalizeILj1280E13__nv_bfloat16S2_S2_S2_fjLb0ELj1024ELj4ENS_18Kernel_traits_baseILj1280ES2_S2_S2_S2_fjLj1024EEEEELb0ELb1EEEvNS_9BwdParamsE,(.L_x_2835 - _ZN10layer_norm22ln_bwd_finalize_kernelINS_22Kernel_traits_finalizeILj1280E13__nv_bfloat16S2_S2_S2_fjLb0ELj1024ELj4ENS_18Kernel_traits_baseILj1280ES2_S2_S2_S2_fjLj1024EEEEELb0ELb1EEEvNS_9BwdParamsE)
        .other          _ZN10layer_norm22ln_bwd_finalize_kernelINS_22Kernel_traits_finalizeILj1280E13__nv_bfloat16S2_S2_S2_fjLb0ELj1024ELj4ENS_18Kernel_traits_baseILj1280ES2_S2_S2_S2_fjLj1024EEEEELb0ELb1EEEvNS_9BwdParamsE,@"STO_CUDA_ENTRY STV_DEFAULT"
_ZN10layer_norm22ln_bwd_finalize_kernelINS_22Kernel_traits_finalizeILj1280E13__nv_bfloat16S2_S2_S2_fjLb0ELj1024ELj4ENS_18Kernel_traits_baseILj1280ES2_S2_S2_S2_fjLj1024EEEEELb0ELb1EEEvNS_9BwdParamsE:
.text._ZN10layer_norm22ln_bwd_finalize_kernelINS_22Kernel_traits_finalizeILj1280E13__nv_bfloat16S2_S2_S2_fjLb0ELj1024ELj4ENS_18Kernel_traits_baseILj1280ES2_S2_S2_S2_fjLj1024EEEEELb0ELb1EEEvNS_9BwdParamsE:
        /* <DEDUP_REMOVED lines=8> */
[----:B------:R-:W-:Y:S01]  /*0080*/  SHF.L.U32 R2, R2, 0x4, RZ ;  /* 0x0000000402027819 */ /* 0x000fe200000006ff */
[----:B------:R-:W-:Y:S01]  /*0090*/  ULDC.64 UR4, c[0x0][0x118] ;  /* 0x0000460000047ab9 */ /* 0x000fe20000000a00 */
[--C-:B------:R-:W-:Y:S02]  /*00a0*/  SHF.R.U32.HI R17, RZ, 0x5, R0.reuse ;  /* 0x00000005ff117819 */ /* 0x100fe40000011600 */
[----:B------:R-:W-:Y:S02]  /*00b0*/  LOP3.LUT R20, R0, 0x3fffffe0, RZ, 0xc0, !PT ;  /* 0x3fffffe000147812 */ /* 0x000fe400078ec0ff */
[----:B------:R-:W-:Y:S02]  /*00c0*/  LOP3.LUT R19, R2, 0x7ffffff0, RZ, 0xc0, !PT ;  /* 0x7ffffff002137812 */ /* 0x000fe400078ec0ff */
[C---:B------:R-:W-:Y:S02]  /*00d0*/  LOP3.LUT R21, R17.reuse, 0x1f, R0, 0x78, !PT ;  /* 0x0000001f11157812 */ /* 0x040fe400078e7800 */
[C---:B------:R-:W-:Y:S01]  /*00e0*/  ISETP.GE.U32.AND P0, PT, R16.reuse, 0x10, PT ;  /* 0x000000101000780c */ /* 0x040fe20003f06070 */
[----:B------:R-:W-:Y:S01]  /*00f0*/  IMAD.IADD R19, R16, 0x1, R19 ;  /* 0x0000000110137824 */ /* 0x000fe200078e0213 */
[----:B------:R-:W-:Y:S01]  /*0100*/  IADD3 R20, R20, R21, RZ ;  /* 0x0000001514147210 */ /* 0x000fe20007ffe0ff */
[----:B------:R-:W-:Y:S01]  /*0110*/  IMAD R21, R16, 0x20, R21 ;  /* 0x0000002010157824 */ /* 0x000fe200078e0215 */
[----:B------:R-:W-:-:S02]  /*0120*/  ISETP.EQ.AND P0, PT, R17, 0x1f, !P0 ;  /* 0x0000001f1100780c */ /* 0x000fc40004702270 */
.L_x_228:
[----:B------:R-:W-:Y:S01]  /*0130*/  ISETP.GE.U32.AND P1, PT, R17, c[0x0][0x160], PT ;  /* 0x0000580011007a0c */ /* 0x000fe20003f26070 */
[----:B------:R-:W-:Y:S01]  /*0140*/  BSSY B0, `(.L_x_216) ;  /* 0x0000060000007945 */ /* 0x000fe20003800000 */
[----:B------:R-:W-:Y:S01]  /*0150*/  HFMA2.MMA R27, -RZ, RZ, 0, 0 ;  /* 0x00000000ff1b7435 */ /* 0x000fe200000001ff */
[----:B------:R-:W-:-:S10]  /*0160*/  IMAD.MOV.U32 R23, RZ, RZ, RZ ;  /* 0x000000ffff177224 */ /* 0x000fd400078e00ff */
        /* <DEDUP_REMOVED lines=23> */
.L_x_220:
[----:B------:R-:W-:Y:S01]  /*02e0*/  IMAD.MOV.U32 R14, RZ, RZ, 0x4 ;  /* 0x00000004ff0e7424 */ /* 0x000fe200078e00ff */
[C---:B------:R-:W-:Y:S01]  /*02f0*/  IADD3 R3, R25.reuse, 0x20, RZ ;  /* 0x0000002019037810 */ /* 0x040fe20007ffe0ff */
[C---:B------:R-:W-:Y:S01]  /*0300*/  IMAD R13, R25.reuse, c[0x0][0x168], R18 ;  /* 0x00005a00190d7a24 */ /* 0x040fe200078e0212 */
[----:B------:R-:W-:-:S03]  /*0310*/  IADD3 R5, R25, 0x40, RZ ;  /* 0x0000004019057810 */ /* 0x000fc60007ffe0ff */
[----:B------:R-:W-:Y:S01]  /*0320*/  IMAD.WIDE.U32 R10, R13, R14, c[0x0][0x220] ;  /* 0x000088000d0a7625 */ /* 0x000fe200078e000e */
[----:B------:R-:W-:-:S03]  /*0330*/  IADD3 R29, R25, 0x60, RZ ;  /* 0x00000060191d7810 */ /* 0x000fc60007ffe0ff */
[----:B------:R-:W-:Y:S01]  /*0340*/  IMAD R3, R3, c[0x0][0x168], R18 ;  /* 0x00005a0003037a24 */ /* 0x000fe200078e0212 */
[----:B------:R0:W2:Y:S01]  /*0350*/  LDG.E R24, [R10.64] ;  /* 0x000000040a187981 */ /* 0x0000a2000c1e1900 */
[----:B------:R-:W-:-:S04]  /*0360*/  IMAD.WIDE.U32 R12, R13, R14, c[0x0][0x228] ;  /* 0x00008a000d0c7625 */ /* 0x000fc800078e000e */
[--C-:B------:R-:W-:Y:S02]  /*0370*/  IMAD R15, R5, c[0x0][0x168], R18.reuse ;  /* 0x00005a00050f7a24 */ /* 0x100fe400078e0212 */
[CC--:B------:R-:W-:Y:S01]  /*0380*/  IMAD.WIDE.U32 R4, R3.reuse, R14.reuse, c[0x0][0x220] ;  /* 0x0000880003047625 */ /* 0x0c0fe200078e000e */
[----:B------:R-:W3:Y:S03]  /*0390*/  LDG.E R12, [R12.64] ;  /* 0x000000040c0c7981 */ /* 0x000ee6000c1e1900 */
[----:B------:R-:W-:Y:S02]  /*03a0*/  IMAD.WIDE.U32 R6, R3, R14, c[0x0][0x228] ;  /* 0x00008a0003067625 */ /* 0x000fe400078e000e */
[----:B------:R-:W4:Y:S02]  /*03b0*/  LDG.E R4, [R4.64] ;  /* 0x0000000404047981 */ /* 0x000f24000c1e1900 */
[----:B------:R-:W-:-:S02]  /*03c0*/  IMAD R29, R29, c[0x0][0x168], R18 ;  /* 0x00005a001d1d7a24 */ /* 0x000fc400078e0212 */
[CC--:B------:R-:W-:Y:S01]  /*03d0*/  IMAD.WIDE.U32 R8, R15.reuse, R14.reuse, c[0x0][0x220] ;  /* 0x000088000f087625 */ /* 0x0c0fe200078e000e */
[----:B------:R-:W5:Y:S03]  /*03e0*/  LDG.E R6, [R6.64] ;  /* 0x0000000406067981 */ /* 0x000f66000c1e1900 */
[-C--:B------:R-:W-:Y:S02]  /*03f0*/  IMAD.WIDE.U32 R2, R15, R14.reuse, c[0x0][0x228] ;  /* 0x00008a000f027625 */ /* 0x080fe400078e000e */
[----:B------:R-:W5:Y:S02]  /*0400*/  LDG.E R8, [R8.64] ;  /* 0x0000000408087981 */ /* 0x000f64000c1e1900 */
[CC--:B0-----:R-:W-:Y:S02]  /*0410*/  IMAD.WIDE.U32 R10, R29.reuse, R14.reuse, c[0x0][0x220] ;  /* 0x000088001d0a7625 */ /* 0x0c1fe400078e000e */
[----:B------:R-:W5:Y:S02]  /*0420*/  LDG.E R3, [R2.64] ;  /* 0x0000000402037981 */ /* 0x000f64000c1e1900 */
[----:B------:R-:W-:-:S02]  /*0430*/  IMAD.WIDE.U32 R14, R29, R14, c[0x0][0x228] ;  /* 0x00008a001d0e7625 */ /* 0x000fc400078e000e */
        /* <DEDUP_REMOVED lines=13> */
.L_x_219:
[----:B------:R-:W-:Y:S05]  /*0510*/  BSYNC B1 ;  /* 0x0000000000017941 */ /* 0x000fea0003800000 */
.L_x_218:
        /* <DEDUP_REMOVED lines=23> */
.L_x_222:
[----:B------:R-:W-:Y:S05]  /*0690*/  BSYNC B1 ;  /* 0x0000000000017941 */ /* 0x000fea0003800000 */
.L_x_221:
[----:B------:R-:W-:-:S13]  /*06a0*/  ISETP.LT.U32.OR P2, PT, R25, c[0x0][0x160], P2 ;  /* 0x0000580019007a0c */ /* 0x000fda0001741470 */
        /* <DEDUP_REMOVED lines=9> */
.L_x_217:
[----:B------:R-:W-:Y:S05]  /*0740*/  BSYNC B0 ;  /* 0x0000000000007941 */ /* 0x000fea0003800000 */
.L_x_216:
        /* <DEDUP_REMOVED lines=11> */
.L_x_229:
[----:B---3--:R-:W-:Y:S01]  /*0800*/  FADD.FTZ R13, R4, R3 ;  /* 0x00000003040d7221 */ /* 0x008fe20000010000 */
[----:B------:R-:W-:Y:S05]  /*0810*/  BRA.DIV ~URZ, `(.L_x_225) ;  /* 0x000003127f007947 */ /* 0x000fea000b800000 */
[----:B-1----:R-:W1:Y:S02]  /*0820*/  SHFL.BFLY PT, R2, R5, 0x1, 0x1f ;  /* 0x0c201f0005027f89 */ /* 0x002e6400000e0000 */
[----:B-1----:R-:W-:Y:S02]  /*0830*/  FADD.FTZ R6, R5, R2 ;  /* 0x0000000205067221 */ /* 0x002fe40000010000 */
[----:B------:R-:W1:Y:S04]  /*0840*/  SHFL.BFLY PT, R2, R13, 0x2, 0x1f ;  /* 0x0c401f000d027f89 */ /* 0x000e6800000e0000 */
[----:B------:R-:W3:Y:S01]  /*0850*/  SHFL.BFLY PT, R3, R6, 0x2, 0x1f ;  /* 0x0c401f0006037f89 */ /* 0x000ee200000e0000 */
[----:B-1----:R-:W-:-:S02]  /*0860*/  FADD.FTZ R2, R13, R2 ;  /* 0x000000020d027221 */ /* 0x002fc40000010000 */
[----:B---3--:R-:W-:-:S03]  /*0870*/  FADD.FTZ R8, R6, R3 ;  /* 0x0000000306087221 */ /* 0x008fc60000010000 */
[----:B------:R-:W1:Y:S04]  /*0880*/  SHFL.BFLY PT, R3, R2, 0x4, 0x1f ;  /* 0x0c801f0002037f89 */ /* 0x000e6800000e0000 */
[----:B------:R-:W3:Y:S01]  /*0890*/  SHFL.BFLY PT, R7, R8, 0x4, 0x1f ;  /* 0x0c801f0008077f89 */ /* 0x000ee200000e0000 */
[----:B-1----:R-:W-:Y:S02]  /*08a0*/  FADD.FTZ R3, R2, R3 ;  /* 0x0000000302037221 */ /* 0x002fe40000010000 */
[----:B---3--:R-:W-:-:S03]  /*08b0*/  FADD.FTZ R9, R8, R7 ;  /* 0x0000000708097221 */ /* 0x008fc60000010000 */
[----:B--2---:R-:W1:Y:S04]  /*08c0*/  SHFL.BFLY PT, R4, R3, 0x8, 0x1f ;  /* 0x0d001f0003047f89 */ /* 0x004e6800000e0000 */
[----:B------:R-:W2:Y:S01]  /*08d0*/  SHFL.BFLY PT, R10, R9, 0x8, 0x1f ;  /* 0x0d001f00090a7f89 */ /* 0x000ea200000e0000 */
[----:B-1----:R-:W-:Y:S02]  /*08e0*/  FADD.FTZ R4, R3, R4 ;  /* 0x0000000403047221 */ /* 0x002fe40000010000 */
[----:B--2---:R-:W-:-:S03]  /*08f0*/  FADD.FTZ R10, R9, R10 ;  /* 0x0000000a090a7221 */ /* 0x004fc60000010000 */
[----:B------:R1:W2:Y:S04]  /*0900*/  SHFL.BFLY PT, R7, R4, 0x10, 0x1f ;  /* 0x0e001f0004077f89 */ /* 0x0002a800000e0000 */
[----:B------:R1:W3:Y:S02]  /*0910*/  SHFL.BFLY PT, R5, R10, 0x10, 0x1f ;  /* 0x0e001f000a057f89 */ /* 0x0002e400000e0000 */
.L_x_230:
[----:B------:R-:W-:Y:S01]  /*0920*/  @!P1 SHF.R.U32.HI R2, RZ, 0x3, R0 ;  /* 0x00000003ff029819 */ /* 0x000fe20000011600 */
[----:B---3--:R-:W-:Y:S02]  /*0930*/  FADD.FTZ R5, R5, R10 ;  /* 0x0000000a05057221 */ /* 0x008fe40000010000 */
[----:B--2---:R-:W-:Y:S01]  /*0940*/  FADD.FTZ R7, R7, R4 ;  /* 0x0000000407077221 */ /* 0x004fe20000010000 */
[----:B------:R-:W-:-:S05]  /*0950*/  @!P1 LOP3.LUT R2, R2, 0x1ffffffc, RZ, 0xc0, !PT ;  /* 0x1ffffffc02029812 */ /* 0x000fca00078ec0ff */
[----:B------:R2:W-:Y:S04]  /*0960*/  @!P1 STS [R2+0x2000], R5 ;  /* 0x0020000502009388 */ /* 0x0005e80000000800 */
[----:B------:R2:W-:Y:S02]  /*0970*/  @!P1 STS [R2+0x2080], R7 ;  /* 0x0020800702009388 */ /* 0x0005e40000000800 */
.L_x_223:
[----:B0-----:R-:W-:Y:S01]  /*0980*/  WARPSYNC 0xffffffff ;  /* 0xffffffff00007948 */ /* 0x001fe20003800000 */
[----:B------:R-:W-:Y:S06]  /*0990*/  BAR.SYNC.DEFER_BLOCKING 0x0 ;  /* 0x0000000000007b1d */ /* 0x000fec0000010000 */
[----:B------:R-:W-:Y:S01]  /*09a0*/  BSSY B0, `(.L_x_226) ;  /* 0x000000b000007945 */ /* 0x000fe20003800000 */
[----:B------:R-:W-:Y:S05]  /*09b0*/  @!P0 BRA `(.L_x_227) ;  /* 0x0000009000008947 */ /* 0x000fea0003800000 */
[----:B--2---:R-:W0:Y:S01]  /*09c0*/  LDS.64 R2, [R16.X8+0x2000] ;  /* 0x0020000010027984 */ /* 0x004e220000008a00 */
[----:B------:R-:W-:-:S03]  /*09d0*/  HFMA2.MMA R6, -RZ, RZ, 0, 2.384185791015625e-07 ;  /* 0x00000004ff067435 */ /* 0x000fc600000001ff */
[----:B-1----:R-:W1:Y:S01]  /*09e0*/  LDS.64 R4, [R16.X8+0x2080] ;  /* 0x0020800010047984 */ /* 0x002e620000008a00 */
[----:B0-----:R-:W-:-:S06]  /*09f0*/  F2FP.BF16.PACK_AB R7, R3, R2 ;  /* 0x000000020307723e */ /* 0x001fcc00000010ff */
[----:B------:R-:W-:Y:S01]  /*0a00*/  IMAD.WIDE.U32 R2, R19, R6, c[0x0][0x268] ;  /* 0x00009a0013027625 */ /* 0x000fe200078e0006 */
[----:B-1----:R-:W-:-:S03]  /*0a10*/  F2FP.BF16.PACK_AB R9, R5, R4 ;  /* 0x000000040509723e */ /* 0x002fc600000010ff */
[----:B------:R-:W-:Y:S01]  /*0a20*/  IMAD.WIDE.U32 R4, R19, R6, c[0x0][0x260] ;  /* 0x0000980013047625 */ /* 0x000fe200078e0006 */
[----:B------:R0:W-:Y:S04]  /*0a30*/  STG.E [R2.64], R7 ;  /* 0x0000000702007986 */ /* 0x0001e8000c101904 */
[----:B------:R0:W-:Y:S02]  /*0a40*/  STG.E [R4.64], R9 ;  /* 0x0000000904007986 */ /* 0x0001e4000c101904 */
.L_x_227:
[----:B------:R-:W-:Y:S05]  /*0a50*/  BSYNC B0 ;  /* 0x0000000000007941 */ /* 0x000fea0003800000 */
.L_x_226:
[C---:B------:R-:W-:Y:S02]  /*0a60*/  ISETP.GT.U32.AND P1, PT, R18.reuse, -0x501, PT ;  /* 0xfffffaff1200780c */ /* 0x040fe40003f24070 */
[----:B------:R-:W-:Y:S02]  /*0a70*/  IADD3 R18, R18, 0x500, RZ ;  /* 0x0000050012127810 */ /* 0x000fe40007ffe0ff */
[----:B------:R-:W-:-:S09]  /*0a80*/  IADD3 R19, R19, 0x280, RZ ;  /* 0x0000028013137810 */ /* 0x000fd20007ffe0ff */
[----:B012---:R-:W-:Y:S05]  /*0a90*/  @P1 BRA `(.L_x_228) ;  /* 0xfffff69000001947 */ /* 0x007fea000383ffff */
[----:B------:R-:W-:Y:S05]  /*0aa0*/  EXIT ;  /* 0x000000000000794d */ /* 0x000fea0003800000 */
.L_x_224:
[----:B--2---:R-:W-:Y:S01]  /*0ab0*/  IMAD.MOV.U32 R10, RZ, RZ, R4 ;  /* 0x000000ffff0a7224 */ /* 0x004fe200078e0004 */
[----:B------:R-:W-:Y:S01]  /*0ac0*/  MOV R9, 0x1 ;  /* 0x0000000100097802 */ /* 0x000fe20000000f00 */
[----:B------:R-:W-:Y:S01]  /*0ad0*/  IMAD.MOV.U32 R6, RZ, RZ, 0x1f ;  /* 0x0000001fff067424 */ /* 0x000fe200078e00ff */
[----:B------:R-:W-:Y:S02]  /*0ae0*/  MOV R11, 0xffffffff ;  /* 0xffffffff000b7802 */ /* 0x000fe40000000f00 */
[----:B------:R-:W-:Y:S02]  /*0af0*/  MOV R2, 0xb10 ;  /* 0x00000b1000027802 */ /* 0x000fe40000000f00 */
[----:B01----:R-:W-:Y:S05]  /*0b00*/  CALL.REL.NOINC `($__internal_9_$__cuda_sm70_shflsync_bfly_p) ;  /* 0x000003c000007944 */ /* 0x003fea0003c00000 */
[----:B-1----:R-:W-:Y:S01]  /*0b10*/  IMAD.MOV.U32 R3, RZ, RZ, R6 ;  /* 0x000000ffff037224 */ /* 0x002fe200078e0006 */
[----:B0-----:R-:W-:Y:S05]  /*0b20*/  BRA `(.L_x_229) ;  /* 0xfffffcd000007947 */ /* 0x001fea000383ffff */
.L_x_225:
[----:B------:R-:W-:Y:S01]  /*0b30*/  HFMA2.MMA R6, -RZ, RZ, 0, 1.847743988037109375e-06 ;  /* 0x0000001fff067435 */ /* 0x000fe200000001ff */
[----:B------:R-:W-:Y:S01]  /*0b40*/  MOV R10, R13 ;  /* 0x0000000d000a7202 */ /* 0x000fe20000000f00 */
[----:B------:R-:W-:Y:S01]  /*0b50*/  IMAD.MOV.U32 R9, RZ, RZ, 0x2 ;  /* 0x00000002ff097424 */ /* 0x000fe200078e00ff */
[----:B------:R-:W-:Y:S01]  /*0b60*/  MOV R2, 0xb90 ;  /* 0x00000b9000027802 */ /* 0x000fe20000000f00 */
[----:B------:R-:W-:-:S02]  /*0b70*/  IMAD.MOV.U32 R11, RZ, RZ, -0x1 ;  /* 0xffffffffff0b7424 */ /* 0x000fc400078e00ff */
[----:B012---:R-:W-:Y:S05]  /*0b80*/  CALL.REL.NOINC `($__internal_9_$__cuda_sm70_shflsync_bfly_p) ;  /* 0x0000034000007944 */ /* 0x007fea0003c00000 */
[----:B01----:R-:W-:Y:S01]  /*0b90*/  FADD.FTZ R10, R13, R6 ;  /* 0x000000060d0a7221 */ /* 0x003fe20000010000 */
[----:B------:R-:W-:Y:S01]  /*0ba0*/  HFMA2.MMA R6, -RZ, RZ, 0, 1.847743988037109375e-06 ;  /* 0x0000001fff067435 */ /* 0x000fe200000001ff */
[----:B------:R-:W-:Y:S01]  /*0bb0*/  MOV R9, 0x4 ;  /* 0x0000000400097802 */ /* 0x000fe20000000f00 */
[----:B------:R-:W-:Y:S01]  /*0bc0*/  IMAD.MOV.U32 R11, RZ, RZ, -0x1 ;  /* 0xffffffffff0b7424 */ /* 0x000fe200078e00ff */
[----:B------:R-:W-:-:S03]  /*0bd0*/  MOV R2, 0xbf0 ;  /* 0x00000bf000027802 */ /* 0x000fc60000000f00 */
[----:B------:R-:W-:Y:S05]  /*0be0*/  CALL.REL.NOINC `($__internal_9_$__cuda_sm70_shflsync_bfly_p) ;  /* 0x000002e000007944 */ /* 0x000fea0003c00000 */
[----:B01----:R-:W-:Y:S01]  /*0bf0*/  FADD.FTZ R10, R10, R6 ;  /* 0x000000060a0a7221 */ /* 0x003fe20000010000 */
[----:B------:R-:W-:Y:S01]  /*0c00*/  HFMA2.MMA R6, -RZ, RZ, 0, 1.847743988037109375e-06 ;  /* 0x0000001fff067435 */ /* 0x000fe200000001ff */
[----:B------:R-:W-:Y:S01]  /*0c10*/  MOV R9, 0x8 ;  /* 0x0000000800097802 */ /* 0x000fe20000000f00 */
[----:B------:R-:W-:Y:S01]  /*0c20*/  IMAD.MOV.U32 R11, RZ, RZ, -0x1 ;  /* 0xffffffffff0b7424 */ /* 0x000fe200078e00ff */
[----:B------:R-:W-:-:S03]  /*0c30*/  MOV R2, 0xc50 ;  /* 0x00000c5000027802 */ /* 0x000fc60000000f00 */
[----:B------:R-:W-:Y:S05]  /*0c40*/  CALL.REL.NOINC `($__internal_9_$__cuda_sm70_shflsync_bfly_p) ;  /* 0x0000028000007944 */ /* 0x000fea0003c00000 */
[----:B-1----:R-:W-:Y:S01]  /*0c50*/  FADD.FTZ R4, R10, R6 ;  /* 0x000000060a047221 */ /* 0x002fe20000010000 */
[----:B------:R-:W-:Y:S01]  /*0c60*/  HFMA2.MMA R6, -RZ, RZ, 0, 1.847743988037109375e-06 ;  /* 0x0000001fff067435 */ /* 0x000fe200000001ff */
[----:B0-----:R-:W-:Y:S01]  /*0c70*/  MOV R9, 0x10 ;  /* 0x0000001000097802 */ /* 0x001fe20000000f00 */
[----:B------:R-:W-:Y:S01]  /*0c80*/  IMAD.MOV.U32 R11, RZ, RZ, -0x1 ;  /* 0xffffffffff0b7424 */ /* 0x000fe200078e00ff */
[----:B------:R-:W-:-:S02]  /*0c90*/  MOV R2, 0xcc0 ;  /* 0x00000cc000027802 */ /* 0x000fc40000000f00 */
[----:B------:R-:W-:Y:S02]  /*0ca0*/  MOV R10, R4 ;  /* 0x00000004000a7202 */ /* 0x000fe40000000f00 */
[----:B------:R-:W-:Y:S05]  /*0cb0*/  CALL.REL.NOINC `($__internal_9_$__cuda_sm70_shflsync_bfly_p) ;  /* 0x0000021000007944 */ /* 0x000fea0003c00000 */
[----:B0-----:R-:W-:Y:S01]  /*0cc0*/  HFMA2.MMA R9, -RZ, RZ, 0, 5.9604644775390625e-08 ;  /* 0x00000001ff097435 */ /* 0x001fe200000001ff */
[----:B-1----:R-:W-:Y:S01]  /*0cd0*/  MOV R7, R6 ;  /* 0x0000000600077202 */ /* 0x002fe20000000f00 */
[----:B------:R-:W-:Y:S01]  /*0ce0*/  IMAD.MOV.U32 R10, RZ, RZ, R5 ;  /* 0x000000ffff0a7224 */ /* 0x000fe200078e0005 */
[----:B------:R-:W-:Y:S01]  /*0cf0*/  MOV R6, 0x1f ;  /* 0x0000001f00067802 */ /* 0x000fe20000000f00 */
[----:B------:R-:W-:Y:S01]  /*0d00*/  IMAD.MOV.U32 R11, RZ, RZ, -0x1 ;  /* 0xffffffffff0b7424 */ /* 0x000fe200078e00ff */
[----:B------:R-:W-:Y:S02]  /*0d10*/  MOV R2, 0xd30 ;  /* 0x00000d3000027802 */ /* 0x000fe40000000f00 */
[----:B------:R-:W-:Y:S05]  /*0d20*/  CALL.REL.NOINC `($__internal_9_$__cuda_sm70_shflsync_bfly_p) ;  /* 0x000001a000007944 */ /* 0x000fea0003c00000 */
[----:B0-----:R-:W-:Y:S01]  /*0d30*/  HFMA2.MMA R9, -RZ, RZ, 0, 1.1920928955078125e-07 ;  /* 0x00000002ff097435 */ /* 0x001fe200000001ff */
[----:B-1----:R-:W-:Y:S01]  /*0d40*/  FADD.FTZ R10, R5, R6 ;  /* 0x00000006050a7221 */ /* 0x002fe20000010000 */
[----:B------:R-:W-:Y:S01]  /*0d50*/  MOV R6, 0x1f ;  /* 0x0000001f00067802 */ /* 0x000fe20000000f00 */
[----:B------:R-:W-:Y:S01]  /*0d60*/  IMAD.MOV.U32 R11, RZ, RZ, -0x1 ;  /* 0xffffffffff0b7424 */ /* 0x000fe200078e00ff */
[----:B------:R-:W-:Y:S02]  /*0d70*/  MOV R2, 0xd90 ;  /* 0x00000d9000027802 */ /* 0x000fe40000000f00 */
[----:B------:R-:W-:Y:S05]  /*0d80*/  CALL.REL.NOINC `($__internal_9_$__cuda_sm70_shflsync_bfly_p) ;  /* 0x0000014000007944 */ /* 0x000fea0003c00000 */
[----:B0-----:R-:W-:Y:S01]  /*0d90*/  HFMA2.MMA R9, -RZ, RZ, 0, 2.384185791015625e-07 ;  /* 0x00000004ff097435 */ /* 0x001fe200000001ff */
[----:B-1----:R-:W-:Y:S01]  /*0da0*/  FADD.FTZ R10, R10, R6 ;  /* 0x000000060a0a7221 */ /* 0x002fe20000010000 */
[----:B------:R-:W-:Y:S01]  /*0db0*/  MOV R6, 0x1f ;  /* 0x0000001f00067802 */ /* 0x000fe20000000f00 */
[----:B------:R-:W-:Y:S01]  /*0dc0*/  IMAD.MOV.U32 R11, RZ, RZ, -0x1 ;  /* 0xffffffffff0b7424 */ /* 0x000fe200078e00ff */
[----:B------:R-:W-:-:S02]  /*0dd0*/  MOV R2, 0xdf0 ;  /* 0x00000df000027802 */ /* 0x000fc40000000f00 */
[----:B------:R-:W-:Y:S05]  /*0de0*/  CALL.REL.NOINC `($__internal_9_$__cuda_sm70_shflsync_bfly_p) ;  /* 0x000000e000007944 */ /* 0x000fea0003c00000 */
[----:B0-----:R-:W-:Y:S01]  /*0df0*/  HFMA2.MMA R9, -RZ, RZ, 0, 4.76837158203125e-07 ;  /* 0x00000008ff097435 */ /* 0x001fe200000001ff */
[----:B-1----:R-:W-:Y:S01]  /*0e00*/  FADD.FTZ R10, R10, R6 ;  /* 0x000000060a0a7221 */ /* 0x002fe20000010000 */
[----:B------:R-:W-:Y:S01]  /*0e10*/  MOV R6, 0x1f ;  /* 0x0000001f00067802 */ /* 0x000fe20000000f00 */
[----:B------:R-:W-:Y:S01]  /*0e20*/  IMAD.MOV.U32 R11, RZ, RZ, -0x1 ;  /* 0xffffffffff0b7424 */ /* 0x000fe200078e00ff */
[----:B------:R-:W-:-:S02]  /*0e30*/  MOV R2, 0xe50 ;  /* 0x00000e5000027802 */ /* 0x000fc40000000f00 */
[----:B------:R-:W-:Y:S05]  /*0e40*/  CALL.REL.NOINC `($__internal_9_$__cuda_sm70_shflsync_bfly_p) ;  /* 0x0000008000007944 */ /* 0x000fea0003c00000 */
[----:B0-----:R-:W-:Y:S01]  /*0e50*/  HFMA2.MMA R9, -RZ, RZ, 0, 9.5367431640625e-07 ;  /* 0x00000010ff097435 */ /* 0x001fe200000001ff */
[----:B-1----:R-:W-:Y:S01]  /*0e60*/  FADD.FTZ R10, R10, R6 ;  /* 0x000000060a0a7221 */ /* 0x002fe20000010000 */
[----:B------:R-:W-:Y:S01]  /*0e70*/  MOV R6, 0x1f ;  /* 0x0000001f00067802 */ /* 0x000fe20000000f00 */
[----:B------:R-:W-:Y:S01]  /*0e80*/  IMAD.MOV.U32 R11, RZ, RZ, -0x1 ;  /* 0xffffffffff0b7424 */ /* 0x000fe200078e00ff */
[----:B------:R-:W-:-:S02]  /*0e90*/  MOV R2, 0xeb0 ;  /* 0x00000eb000027802 */ /* 0x000fc40000000f00 */
[----:B------:R-:W-:Y:S05]  /*0ea0*/  CALL.REL.NOINC `($__internal_9_$__cuda_sm70_shflsync_bfly_p) ;  /* 0x0000002000007944 */ /* 0x000fea0003c00000 */
[----:B-1----:R-:W-:Y:S01]  /*0eb0*/  MOV R5, R6 ;  /* 0x0000000600057202 */ /* 0x002fe20000000f00 */
[----:B0-----:R-:W-:Y:S05]  /*0ec0*/  BRA `(.L_x_230) ;  /* 0xfffffa5000007947 */ /* 0x001fea000383ffff */
        .weak           $__internal_9_$__cuda_sm70_shflsync_bfly_p
        .type           $__internal_9_$__cuda_sm70_shflsync_bfly_p,@function
        .size           $__internal_9_$__cuda_sm70_shflsync_bfly_p,(.L_x_2835 - $__internal_9_$__cuda_sm70_shflsync_bfly_p)
$__internal_9_$__cuda_sm70_shflsync_bfly_p:
[----:B------:R-:W-:Y:S01]  /*0ed0*/  HFMA2.MMA R3, -RZ, RZ, 0, 0 ;  /* 0x00000000ff037435 */ /* 0x000fe200000001ff */
[----:B------:R-:W-:Y:S04]  /*0ee0*/  WARPSYNC R11 ;  /* 0x0000000b00007348 */ /* 0x000fe80003800000 */
[----:B------:R0:W1:Y:S01]  /*0ef0*/  SHFL.BFLY PT, R6, R10, R9, R6 ;  /* 0x0c0000090a067389 */ /* 0x00006200000e0006 */
[----:B------:R-:W-:Y:S05]  /*0f00*/  RET.REL.NODEC R2 `(_ZN10layer_norm22ln_bwd_finalize_kernelINS_22Kernel_traits_finalizeILj1280E13__nv_bfloat16S2_S2_S2_fjLb0ELj1024ELj4ENS_18Kernel_traits_baseILj1280ES2_S2_S2_S2_fjLj1024EEEEELb0ELb1EEEvNS_9BwdParamsE) ;  /* 0xfffff0f002007950 */ /* 0x000fea0003c3ffff */
.L_x_231:
        /* <DEDUP_REMOVED lines=15> */
.L_x_2835:


//--------------------- .text._ZN10layer_norm40ln_parallel_residual_bwd_finalize_kernelINS_22Kernel_traits_finalizeILj1280E13__nv_bfloat16S2_S2_S2_fjLb0ELj1024ELj4ENS_18Kernel_traits_baseILj1280ES2_S2_S2_S2_fjLj1024EEEEELb1EEEvNS_9BwdParamsE --------------------------
	.section	.text._ZN10layer_norm40ln_parallel_residual_bwd_finalize_kernelINS_22Kernel_traits_finalizeILj1280E13__nv_bfloat16S2_S2_S2_fjLb0ELj1024ELj4ENS_18Kernel_traits_baseILj1280ES2_S2_S2_S2_fjLj1024EEEEELb1EEEvNS_9BwdParamsE,"ax",@progbits
	.sectioninfo	@"SHI_REGISTERS=32"
	.align	128
        .global         _ZN10layer_norm40ln_parallel_residual_bwd_finalize_kernelINS_22Kernel_traits_finalizeILj1280E13__nv_bfloat16S2_S2_S2_fjLb0ELj1024ELj4ENS_18Kernel_traits_baseILj1280ES2_S2_S2_S2_fjLj1024EEEEELb1EEEvNS_9BwdParamsE
        .type           _ZN10layer_norm40ln_parallel_residual_bwd_finalize_kernelINS_22Kernel_traits_finalizeILj1280E13__nv_bfloat16S2_S2_S2_fjLb0ELj1024ELj4ENS_18Kernel_traits_baseILj1280ES2_S2_S2_S2_fjLj1024EEEEELb1EEEvNS_9BwdParamsE,@function
        .size           _ZN10layer_norm40ln_parallel_residual_bwd_finalize_kernelINS_22Kernel_traits_finalizeILj1280E13__nv_bfloat16S2_S2_S2_fjLb0ELj1024ELj4ENS_18Kernel_traits_baseILj1280ES2_S2_S2_S2_fjLj1024EEEEELb1EEEvNS_9BwdParamsE,(.L_x_2836 - _ZN10layer_norm40ln_parallel_residual_bwd_finalize_kernelINS_22Kernel_traits_finalizeILj1280E13__nv_bfloat16S2_S2_S2_fjLb0ELj1024ELj4ENS_18Kernel_traits_baseILj1280ES2_S2_S2_S2_fjLj1024EEEEELb1EEEvNS_9BwdParamsE)
        .other          _ZN10layer_norm40ln_parallel_residual_bwd_finalize_kernelINS_22Kernel_traits_finalizeILj1280E13__nv_bfloat16S2_S2_S2_fjLb0ELj1024ELj4ENS_18Kernel_traits_baseILj1280ES2_S2_S2_S2_fjLj1024EEEEELb1EEEvNS_9BwdParamsE,@"STO_CUDA_ENTRY STV_DEFAULT"
_ZN10layer_norm40ln_parallel_residual_bwd_finalize_kernelINS_22Kernel_traits_finalizeILj1280E13__nv_bfloat16S2_S2_S2_fjLb0ELj1024ELj4ENS_18Kernel_traits_baseILj1280ES2_S2_S2_S2_fjLj1024EEEEELb1EEEvNS_9BwdParamsE:
.text._ZN10layer_norm40ln_parallel_residual_bwd_finalize_kernelINS_22Kernel_traits_finalizeILj1280E13__nv_bfloat16S2_S2_S2_fjLb0ELj1024ELj4ENS_18Kernel_traits_baseILj1280ES2_S2_S2_S2_fjLj1024EEEEELb1EEEvNS_9BwdParamsE:
        /* <DEDUP_REMOVED lines=13> */
[----:B------:R-:W-:Y:S02]  /*00d0*/  LOP3.LUT R7, R3, 0x1f, R0, 0x78, !PT ;  /* 0x0000001f03077812 */ /* 0x000fe400078e7800 */
[C---:B------:R-:W-:Y:S01]  /*00e0*/  ISETP.GE.U32.AND P0, PT, R2.reuse, 0x10, PT ;  /* 0x000000100200780c */ /* 0x040fe20003f06070 */
[----:B------:R-:W-:Y:S01]  /*00f0*/  IMAD.IADD R5, R2, 0x1, R5 ;  /* 0x0000000102057824 */ /* 0x000fe200078e0205 */
[----:B------:R-:W-:-:S02]  /*0100*/  IADD3 R6, R6, R7, RZ ;  /* 0x0000000706067210 */ /* 0x000fc40007ffe0ff */
[----:B------:R-:W-:Y:S02]  /*0110*/  ISETP.EQ.AND P0, PT, R3, 0x1f, !P0 ;  /* 0x0000001f0300780c */ /* 0x000fe40004702270 */
[----:B------:R-:W-:Y:S02]  /*0120*/  LEA R7, R2, R7, 0x5 ;  /* 0x0000000702077211 */ /* 0x000fe400078e28ff */
.L_x_245:
[----:B------:R-:W-:Y:S01]  /*0130*/  ISETP.GE.U32.AND P1, PT, R3, c[0x0][0x160], PT ;  /* 0x0000580003007a0c */ /* 0x000fe20003f26070 */
[----:B------:R-:W-:Y:S01]  /*0140*/  BSSY B0, `(.L_x_232) ;  /* 0x0000094000007945 */ /* 0x000fe20003800000 */
[----:B------:R-:W-:Y:S01]  /*0150*/  HFMA2.MMA R21, -RZ, RZ, 0, 0 ;  /* 0x00000000ff157435 */ /* 0x000fe200000001ff */
[----:B------:R-:W-:Y:S01]  /*0160*/  IMAD.MOV.U32 R25, RZ, RZ, RZ ;  /* 0x000000ffff197224 */ /* 0x000fe200078e00ff */
[----:B------:R-:W-:Y:S01]  /*0170*/  HFMA2.MMA R27, -RZ, RZ, 0, 0 ;  /* 0x00000000ff1b7435 */ /* 0x000fe200000001ff */
[----:B------:R-:W-:-:S08]  /*0180*/  MOV R23, RZ ;  /* 0x000000ff00177202 */ /* 0x000fd00000000f00 */
[----:B------:R-:W-:Y:S05]  /*0190*/  @P1 BRA `(.L_x_233) ;  /* 0x000008e000001947 */ /* 0x000fea0003800000 */
[----:B------:R-:W-:Y:S02]  /*01a0*/  ISETP.GE.U32.AND P2, PT, R3, c[0x0][0x160], PT ;  /* 0x0000580003007a0c */ /* 0x000fe40003f46070 */
[----:B------:R-:W-:-:S11]  /*01b0*/  MOV R11, R3 ;  /* 0x00000003000b7202 */ /* 0x000fd60000000f00 */
[----:B------:R-:W-:Y:S02]  /*01c0*/  @P2 IMAD.MOV.U32 R13, RZ, RZ, 0x4 ;  /* 0x00000004ff0d2424 */ /* 0x000fe400078e00ff */
        /* <DEDUP_REMOVED lines=13> */
[----:B------:R-:W-:Y:S01]  /*02a0*/  IMAD.MOV.U32 R25, RZ, RZ, RZ ;  /* 0x000000ffff197224 */ /* 0x000fe200078e00ff */
[----:B------:R-:W-:Y:S02]  /*02b0*/  MOV R27, RZ ;  /* 0x000000ff001b7202 */ /* 0x000fe40000000f00 */
[----:B------:R-:W-:Y:S02]  /*02c0*/  MOV R23, RZ ;  /* 0x000000ff00177202 */ /* 0x000fe40000000f00 */
[----:B------:R-:W-:Y:S01]  /*02d0*/  MOV R21, RZ ;  /* 0x000000ff00157202 */ /* 0x000fe20000000f00 */
[----:B------:R-:W-:Y:S01]  /*02e0*/  BSSY B1, `(.L_x_234) ;  /* 0x0000045000017945 */ /* 0x000fe20003800000 */
[----:B--2---:R-:W-:Y:S02]  /*02f0*/  @P2 FADD.FTZ R27, R27, R16 ;  /* 0x000000101b1b2221 */ /* 0x004fe40000010000 */
[----:B---3--:R-:W-:-:S02]  /*0300*/  @P2 FADD.FTZ R23, R23, R14 ;  /* 0x0000000e17172221 */ /* 0x008fc40000010000 */
[----:B----4-:R-:W-:Y:S02]  /*0310*/  @P2 FADD.FTZ R21, R21, R8 ;  /* 0x0000000815152221 */ /* 0x010fe40000010000 */
[----:B-----5:R-:W-:Y:S01]  /*0320*/  @P2 FADD.FTZ R25, R25, R12 ;  /* 0x0000000c19192221 */ /* 0x020fe20000010000 */
[----:B------:R-:W-:Y:S01]  /*0330*/  PLOP3.LUT P2, PT, P2, PT, PT, 0x8, 0x0 ;  /* 0x000000000000781c */ /* 0x000fe2000174e170 */
[----:B------:R-:W-:Y:S07]  /*0340*/  @P1 BRA `(.L_x_235) ;  /* 0x000003e000001947 */ /* 0x000fee0003800000 */
[----:B------:R-:W-:Y:S02]  /*0350*/  MOV R8, c[0x0][0x160] ;  /* 0x0000580000087a02 */ /* 0x000fe40000000f00 */
[----:B------:R-:W-:Y:S02]  /*0360*/  PLOP3.LUT P2, PT, PT, PT, PT, 0x8, 0x0 ;  /* 0x000000000000781c */ /* 0x000fe40003f4e170 */
[----:B------:R-:W-:Y:S02]  /*0370*/  IADD3 R8, R8, -0x60, RZ ;  /* 0xffffffa008087810 */ /* 0x000fe40007ffe0ff */
.L_x_236:
[----:B------:R-:W-:Y:S01]  /*0380*/  HFMA2.MMA R9, -RZ, RZ, 0, 2.384185791015625e-07 ;  /* 0x00000004ff097435 */ /* 0x000fe200000001ff */
[C---:B------:R-:W-:Y:S01]  /*0390*/  IMAD R28, R11.reuse, c[0x0][0x168], R4 ;  /* 0x00005a000b1c7a24 */ /* 0x040fe200078e0204 */
[----:B------:R-:W-:-:S08]  /*03a0*/  IADD3 R17, R11, 0x20, RZ ;  /* 0x000000200b117810 */ /* 0x000fd00007ffe0ff */
[----:B------:R-:W-:-:S04]  /*03b0*/  IMAD.WIDE.U32 R14, R28, R9, c[0x0][0x220] ;  /* 0x000088001c0e7625 */ /* 0x000fc800078e0009 */
[CC--:B------:R-:W-:Y:S01]  /*03c0*/  IMAD.WIDE.U32 R18, R28.reuse, R9.reuse, c[0x0][0x230] ;  /* 0x00008c001c127625 */ /* 0x0c0fe200078e0009 */
[----:B------:R0:W2:Y:S03]  /*03d0*/  LDG.E R26, [R14.64] ;  /* 0x000000040e1a7981 */ /* 0x0000a6000c1e1900 */
[----:B------:R-:W-:Y:S02]  /*03e0*/  IMAD R22, R17, c[0x0][0x168], R4 ;  /* 0x00005a0011167a24 */ /* 0x000fe400078e0204 */
[CC--:B------:R-:W-:Y:S01]  /*03f0*/  IMAD.WIDE.U32 R12, R28.reuse, R9.reuse, c[0x0][0x228] ;  /* 0x00008a001c0c7625 */ /* 0x0c0fe200078e0009 */
[----:B------:R-:W3:Y:S03]  /*0400*/  LDG.E R18, [R18.64] ;  /* 0x0000000412127981 */ /* 0x000ee6000c1e1900 */
[-C--:B------:R-:W-:Y:S01]  /*0410*/  IMAD.WIDE.U32 R28, R28, R9.reuse, c[0x0][0x238] ;  /* 0x00008e001c1c7625 */ /* 0x080fe200078e0009 */
[----:B------:R1:W4:Y:S03]  /*0420*/  LDG.E R24, [R12.64] ;  /* 0x000000040c187981 */ /* 0x000326000c1e1900 */
[----:B------:R-:W-:-:S02]  /*0430*/  IMAD.WIDE.U32 R16, R22, R9, c[0x0][0x220] ;  /* 0x0000880016107625 */ /* 0x000fc400078e0009 */
[----:B------:R5:W4:Y:S04]  /*0440*/  LDG.E R28, [R28.64] ;  /* 0x000000041c1c7981 */ /* 0x000b28000c1e1900 */
[----:B-----5:R5:W4:Y:S01]  /*0450*/  LDG.E R29, [R16.64] ;  /* 0x00000004101d7981 */ /* 0x020b22000c1e1900 */
[----:B------:R-:W-:Y:S01]  /*0460*/  IADD3 R20, R11, 0x40, RZ ;  /* 0x000000400b147810 */ /* 0x000fe20007ffe0ff */
[----:B0-----:R-:W-:-:S04]  /*0470*/  IMAD.WIDE.U32 R14, R22, R9, c[0x0][0x228] ;  /* 0x00008a00160e7625 */ /* 0x001fc800078e0009 */
[----:B------:R-:W-:Y:S01]  /*0480*/  IMAD R20, R20, c[0x0][0x168], R4 ;  /* 0x00005a0014147a24 */ /* 0x000fe200078e0204 */
[----:B------:R0:W4:Y:S03]  /*0490*/  LDG.E R10, [R14.64] ;  /* 0x000000040e0a7981 */ /* 0x000126000c1e1900 */
[----:B-----5:R-:W-:-:S04]  /*04a0*/  IMAD.WIDE.U32 R16, R20, R9, c[0x0][0x220] ;  /* 0x0000880014107625 */ /* 0x020fc800078e0009 */
[----:B-1----:R-:W-:-:S04]  /*04b0*/  IMAD.WIDE.U32 R12, R22, R9, c[0x0][0x230] ;  /* 0x00008c00160c7625 */ /* 0x002fc800078e0009 */
[-C--:B0-----:R-:W-:Y:S02]  /*04c0*/  IMAD.WIDE.U32 R14, R22, R9.reuse, c[0x0][0x238] ;  /* 0x00008e00160e7625 */ /* 0x081fe400078e0009 */
[----:B------:R2:W5:Y:S04]  /*04d0*/  LDG.E R22, [R16.64] ;  /* 0x0000000410167981 */ /* 0x000568000c1e1900 */
[----:B------:R0:W5:Y:S04]  /*04e0*/  LDG.E R12, [R12.64] ;  /* 0x000000040c0c7981 */ /* 0x000168000c1e1900 */
[----:B0-----:R0:W5:Y:S02]  /*04f0*/  LDG.E R13, [R14.64] ;  /* 0x000000040e0d7981 */ /* 0x001164000c1e1900 */
[----:B0-----:R-:W-:-:S04]  /*0500*/  IMAD.WIDE.U32 R14, R20, R9, c[0x0][0x228] ;  /* 0x00008a00140e7625 */ /* 0x001fc800078e0009 */
[----:B--2---:R-:W-:Y:S01]  /*0510*/  FADD.FTZ R16, R26, R27 ;  /* 0x0000001b1a107221 */ /* 0x004fe20000010000 */
[----:B------:R-:W-:Y:S01]  /*0520*/  IADD3 R27, R11, 0x60, RZ ;  /* 0x000000600b1b7810 */ /* 0x000fe20007ffe0ff */
[----:B---3--:R-:W-:Y:S02]  /*0530*/  FADD.FTZ R25, R18, R25 ;  /* 0x0000001912197221 */ /* 0x008fe40000010000 */
[----:B------:R-:W-:-:S04]  /*0540*/  IMAD.WIDE.U32 R18, R20, R9, c[0x0][0x230] ;  /* 0x00008c0014127625 */ /* 0x000fc800078e0009 */
[----:B------:R-:W-:Y:S02]  /*0550*/  IMAD R26, R27, c[0x0][0x168], R4 ;  /* 0x00005a001b1a7a24 */ /* 0x000fe400078e0204 */
[----:B------:R0:W2:Y:S01]  /*0560*/  LDG.E R27, [R18.64] ;  /* 0x00000004121b7981 */ /* 0x0000a2000c1e1900 */
[----:B----4-:R-:W-:Y:S02]  /*0570*/  FADD.FTZ R28, R28, R21 ;  /* 0x000000151c1c7221 */ /* 0x010fe40000010000 */
[----:B------:R-:W-:-:S04]  /*0580*/  IMAD.WIDE.U32 R20, R20, R9, c[0x0][0x238] ;  /* 0x00008e0014147625 */ /* 0x000fc800078e0009 */
[----:B------:R-:W-:Y:S02]  /*0590*/  FADD.FTZ R23, R24, R23 ;  /* 0x0000001718177221 */ /* 0x000fe40000010000 */
[----:B------:R1:W3:Y:S01]  /*05a0*/  LDG.E R24, [R14.64] ;  /* 0x000000040e187981 */ /* 0x0002e2000c1e1900 */
[----:B------:R-:W-:Y:S02]  /*05b0*/  FADD.FTZ R29, R16, R29 ;  /* 0x0000001d101d7221 */ /* 0x000fe40000010000 */
[CC--:B------:R-:W-:Y:S01]  /*05c0*/  IMAD.WIDE.U32 R16, R26.reuse, R9.reuse, c[0x0][0x228] ;  /* 0x00008a001a107625 */ /* 0x0c0fe200078e0009 */
[----:B------:R-:W4:Y:S03]  /*05d0*/  LDG.E R20, [R20.64] ;  /* 0x0000000414147981 */ /* 0x000f26000c1e1900 */
[CC--:B0-----:R-:W-:Y:S02]  /*05e0*/  IMAD.WIDE.U32 R18, R26.reuse, R9.reuse, c[0x0][0x230] ;  /* 0x00008c001a127625 */ /* 0x0c1fe400078e0009 */
[----:B------:R0:W4:Y:S02]  /*05f0*/  LDG.E R16, [R16.64] ;  /* 0x0000000410107981 */ /* 0x000124000c1e1900 */
[----:B-1----:R-:W-:-:S06]  /*0600*/  IMAD.WIDE.U32 R14, R26, R9, c[0x0][0x220] ;  /* 0x000088001a0e7625 */ /* 0x002fcc00078e0009 */
[----:B------:R-:W4:Y:S04]  /*0610*/  LDG.E R14, [R14.64] ;  /* 0x000000040e0e7981 */ /* 0x000f28000c1e1900 */
[----:B0-----:R0:W4:Y:S02]  /*0620*/  LDG.E R17, [R18.64] ;  /* 0x0000000412117981 */ /* 0x001124000c1e1900 */
[----:B0-----:R-:W-:-:S05]  /*0630*/  IMAD.WIDE.U32 R18, R26, R9, c[0x0][0x238] ;  /* 0x00008e001a127625 */ /* 0x001fca00078e0009 */
[----:B------:R-:W4:Y:S01]  /*0640*/  LDG.E R9, [R18.64] ;  /* 0x0000000412097981 */ /* 0x000f22000c1e1900 */
[----:B------:R-:W-:-:S04]  /*0650*/  IADD3 R11, R11, 0x80, RZ ;  /* 0x000000800b0b7810 */ /* 0x000fc80007ffe0ff */
[----:B------:R-:W-:Y:S01]  /*0660*/  ISETP.GE.U32.AND P1, PT, R11, R8, PT ;  /* 0x000000080b00720c */ /* 0x000fe20003f26070 */
[----:B------:R-:W-:Y:S02]  /*0670*/  FADD.FTZ R23, R23, R10 ;  /* 0x0000000a17177221 */ /* 0x000fe40000010000 */
[----:B-----5:R-:W-:Y:S02]  /*0680*/  FADD.FTZ R12, R25, R12 ;  /* 0x0000000c190c7221 */ /* 0x020fe40000010000 */
[----:B------:R-:W-:Y:S02]  /*0690*/  FADD.FTZ R13, R28, R13 ;  /* 0x0000000d1c0d7221 */ /* 0x000fe40000010000 */
[----:B------:R-:W-:Y:S02]  /*06a0*/  FADD.FTZ R29, R29, R22 ;  /* 0x000000161d1d7221 */ /* 0x000fe40000010000 */
[----:B--2---:R-:W-:Y:S02]  /*06b0*/  FADD.FTZ R12, R12, R27 ;  /* 0x0000001b0c0c7221 */ /* 0x004fe40000010000 */
[----:B---3--:R-:W-:-:S02]  /*06c0*/  FADD.FTZ R23, R23, R24 ;  /* 0x0000001817177221 */ /* 0x008fc40000010000 */
[----:B----4-:R-:W-:Y:S02]  /*06d0*/  FADD.FTZ R20, R13, R20 ;  /* 0x000000140d147221 */ /* 0x010fe40000010000 */
[----:B------:R-:W-:Y:S02]  /*06e0*/  FADD.FTZ R23, R23, R16 ;  /* 0x0000001017177221 */ /* 0x000fe40000010000 */
[----:B------:R-:W-:Y:S02]  /*06f0*/  FADD.FTZ R27, R29, R14 ;  /* 0x0000000e1d1b7221 */ /* 0x000fe40000010000 */
[----:B------:R-:W-:Y:S02]  /*0700*/  FADD.FTZ R25, R12, R17 ;  /* 0x000000110c197221 */ /* 0x000fe40000010000 */
[----:B------:R-:W-:Y:S01]  /*0710*/  FADD.FTZ R21, R20, R9 ;  /* 0x0000000914157221 */ /* 0x000fe20000010000 */
[----:B------:R-:W-:Y:S05]  /*0720*/  @!P1 BRA `(.L_x_236) ;  /* 0xfffffc5000009947 */ /* 0x000fea000383ffff */
.L_x_235:
[----:B------:R-:W-:Y:S05]  /*0730*/  BSYNC B1 ;  /* 0x0000000000017941 */ /* 0x000fea0003800000 */
.L_x_234:
        /* <DEDUP_REMOVED lines=9> */
[CC--:B------:R-:W-:Y:S02]  /*07d0*/  IMAD.WIDE.U32 R14, R13.reuse, R28.reuse, c[0x0][0x228] ;  /* 0x00008a000d0e7625 */ /* 0x0c0fe400078e001c */
[----:B------:R-:W2:Y:S02]  /*07e0*/  LDG.E R16, [R16.64] ;  /* 0x0000000410107981 */ /* 0x000ea4000c1e1900 */
[CC--:B------:R-:W-:Y:S02]  /*07f0*/  IMAD.WIDE.U32 R8, R13.reuse, R28.reuse, c[0x0][0x230] ;  /* 0x00008c000d087625 */ /* 0x0c0fe400078e001c */
[----:B------:R-:W3:Y:S02]  /*0800*/  LDG.E R14, [R14.64] ;  /* 0x000000040e0e7981 */ /* 0x000ee4000c1e1900 */
[----:B------:R-:W-:Y:S02]  /*0810*/  IMAD.WIDE.U32 R12, R13, R28, c[0x0][0x238] ;  /* 0x00008e000d0c7625 */ /* 0x000fe400078e001c */
[----:B------:R0:W4:Y:S02]  /*0820*/  LDG.E R10, [R8.64] ;  /* 0x00000004080a7981 */ /* 0x000124000c1e1900 */
[----:B------:R-:W-:-:S02]  /*0830*/  IMAD R29, R29, c[0x0][0x168], R4 ;  /* 0x00005a001d1d7a24 */ /* 0x000fc400078e0204 */
[----:B------:R1:W5:Y:S02]  /*0840*/  LDG.E R20, [R12.64] ;  /* 0x000000040c147981 */ /* 0x000364000c1e1900 */
[----:B------:R-:W-:-:S04]  /*0850*/  IMAD.WIDE.U32 R18, R29, R28, c[0x0][0x230] ;  /* 0x00008c001d127625 */ /* 0x000fc800078e001c */
[CC--:B0-----:R-:W-:Y:S02]  /*0860*/  IMAD.WIDE.U32 R8, R29.reuse, R28.reuse, c[0x0][0x228] ;  /* 0x00008a001d087625 */ /* 0x0c1fe400078e001c */
[----:B------:R-:W5:Y:S02]  /*0870*/  LDG.E R19, [R18.64] ;  /* 0x0000000412137981 */ /* 0x000f64000c1e1900 */
[CC--:B-1----:R-:W-:Y:S02]  /*0880*/  IMAD.WIDE.U32 R12, R29.reuse, R28.reuse, c[0x0][0x220] ;  /* 0x000088001d0c7625 */ /* 0x0c2fe400078e001c */
[----:B------:R-:W5:Y:S02]  /*0890*/  LDG.E R24, [R8.64] ;  /* 0x0000000408187981 */ /* 0x000f64000c1e1900 */
[----:B------:R-:W-:Y:S02]  /*08a0*/  IMAD.WIDE.U32 R28, R29, R28, c[0x0][0x238] ;  /* 0x00008e001d1c7625 */ /* 0x000fe400078e001c */
[----:B------:R-:W5:Y:S04]  /*08b0*/  LDG.E R22, [R12.64] ;  /* 0x000000040c167981 */ /* 0x000f68000c1e1900 */
[----:B------:R-:W5:Y:S01]  /*08c0*/  LDG.E R29, [R28.64] ;  /* 0x000000041c1d7981 */ /* 0x000f62000c1e1900 */
[----:B------:R-:W-:-:S02]  /*08d0*/  PLOP3.LUT P2, PT, PT, PT, PT, 0x8, 0x0 ;  /* 0x000000000000781c */ /* 0x000fc40003f4e170 */
[----:B------:R-:W-:Y:S01]  /*08e0*/  IADD3 R11, R11, 0x40, RZ ;  /* 0x000000400b0b7810 */ /* 0x000fe20007ffe0ff */
[----:B--2---:R-:W-:Y:S02]  /*08f0*/  FADD.FTZ R27, R27, R16 ;  /* 0x000000101b1b7221 */ /* 0x004fe40000010000 */
[----:B---3--:R-:W-:Y:S02]  /*0900*/  FADD.FTZ R14, R23, R14 ;  /* 0x0000000e170e7221 */ /* 0x008fe40000010000 */
[----:B----4-:R-:W-:Y:S02]  /*0910*/  FADD.FTZ R10, R25, R10 ;  /* 0x0000000a190a7221 */ /* 0x010fe40000010000 */
[----:B-----5:R-:W-:Y:S02]  /*0920*/  FADD.FTZ R20, R21, R20 ;  /* 0x0000001415147221 */ /* 0x020fe40000010000 */
[----:B------:R-:W-:Y:S02]  /*0930*/  FADD.FTZ R25, R10, R19 ;  /* 0x000000130a197221 */ /* 0x000fe40000010000 */
[----:B------:R-:W-:-:S02]  /*0940*/  FADD.FTZ R23, R14, R24 ;  /* 0x000000180e177221 */ /* 0x000fc40000010000 */
[----:B------:R-:W-:Y:S02]  /*0950*/  FADD.FTZ R27, R27, R22 ;  /* 0x000000161b1b7221 */ /* 0x000fe40000010000 */
[----:B------:R-:W-:Y:S02]  /*0960*/  FADD.FTZ R21, R20, R29 ;  /* 0x0000001d14157221 */ /* 0x000fe40000010000 */
.L_x_238:
[----:B------:R-:W-:Y:S05]  /*0970*/  BSYNC B1 ;  /* 0x0000000000017941 */ /* 0x000fea0003800000 */
.L_x_237:
[----:B------:R-:W-:-:S13]  /*0980*/  ISETP.LT.U32.OR P2, PT, R11, c[0x0][0x160], P2 ;  /* 0x000058000b007a0c */ /* 0x000fda0001741470 */
        /* <DEDUP_REMOVED lines=15> */
.L_x_233:
[----:B------:R-:W-:Y:S05]  /*0a80*/  BSYNC B0 ;  /* 0x0000000000007941 */ /* 0x000fea0003800000 */
.L_x_232:
        /* <DEDUP_REMOVED lines=14> */
.L_x_246:
        /* <DEDUP_REMOVED lines=36> */
.L_x_247:
        /* <DEDUP_REMOVED lines=11> */
.L_x_239:
[----:B0-----:R-:W-:Y:S01]  /*0e60*/  WARPSYNC 0xffffffff ;  /* 0xffffffff00007948 */ /* 0x001fe20003800000 */
[----:B------:R-:W-:Y:S06]  /*0e70*/  BAR.SYNC.DEFER_BLOCKING 0x0 ;  /* 0x0000000000007b1d */ /* 0x000fec0000010000 */
[----:B------:R-:W-:Y:S01]  /*0e80*/  BSSY B0, `(.L_x_242) ;  /* 0x0000015000007945 */ /* 0x000fe20003800000 */
[----:B------:R-:W-:Y:S05]  /*0e90*/  @!P0 BRA `(.L_x_243) ;  /* 0x0000013000008947 */ /* 0x000fea0003800000 */
        /* <DEDUP_REMOVED lines=19> */
.L_x_243:
[----:B------:R-:W-:Y:S05]  /*0fd0*/  BSYNC B0 ;  /* 0x0000000000007941 */ /* 0x000fea0003800000 */
.L_x_242:
[C---:B------:R-:W-:Y:S02]  /*0fe0*/  ISETP.GT.U32.AND P1, PT, R4.reuse, -0x501, PT ;  /* 0xfffffaff0400780c */ /* 0x040fe40003f24070 */
[----:B------:R-:W-:-:S02]  /*0ff0*/  IADD3 R4, R4, 0x500, RZ ;  /* 0x0000050004047810 */ /* 0x000fc40007ffe0ff */
[----:B------:R-:W-:-:S09]  /*1000*/  IADD3 R5, R5, 0x280, RZ ;  /* 0x0000028005057810 */ /* 0x000fd20007ffe0ff */
[----:B0-----:R-:W-:Y:S01]  /*1010*/  @!P1 CALL.REL.NOINC `(.L_x_244) ;  /* 0x0000001000009944 */ /* 0x001fe20003c00000 */
[----:B------:R-:W-:Y:S05]  /*1020*/  BRA `(.L_x_245) ;  /* 0xfffff10000007947 */ /* 0x000fea000383ffff */
.L_x_244:
[----:B------:R-:W-:Y:S05]  /*1030*/  EXIT ;  /* 0x000000000000794d */ /* 0x000fea0003800000 */
.L_x_240:
[----:B------:R-:W-:Y:S01]  /*1040*/  HFMA2.MMA R17, -RZ, RZ, 0, 1.847743988037109375e-06 ;  /* 0x0000001fff117435 */ /* 0x000fe200000001ff */
[----:B----4-:R-:W-:Y:S01]  /*1050*/  MOV R19, R12 ;  /* 0x0000000c00137202 */ /* 0x010fe20000000f00 */
[----:B------:R-:W-:Y:S01]  /*1060*/  IMAD.MOV.U32 R16, RZ, RZ, 0x1 ;  /* 0x00000001ff107424 */ /* 0x000fe200078e00ff */
[----:B------:R-:W-:Y:S02]  /*1070*/  MOV R14, 0xffffffff ;  /* 0xffffffff000e7802 */ /* 0x000fe40000000f00 */
[----:B------:R-:W-:Y:S02]  /*1080*/  MOV R8, 0x10a0 ;  /* 0x000010a000087802 */ /* 0x000fe40000000f00 */
[----:B0123--:R-:W-:Y:S05]  /*1090*/  CALL.REL.NOINC `($__internal_10_$__cuda_sm70_shflsync_bfly_p) ;  /* 0x000007b000007944 */ /* 0x00ffea0003c00000 */
[----:B01----:R-:W-:Y:S05]  /*10a0*/  BRA `(.L_x_246) ;  /* 0xfffffac000007947 */ /* 0x003fea000383ffff */
.L_x_241:
[----:B------:R-:W-:Y:S01]  /*10b0*/  HFMA2.MMA R17, -RZ, RZ, 0, 1.847743988037109375e-06 ;  /* 0x0000001fff117435 */ /* 0x000fe200000001ff */
[----:B------:R-:W-:Y:S01]  /*10c0*/  MOV R19, R12 ;  /* 0x0000000c00137202 */ /* 0x000fe20000000f00 */
[----:B------:R-:W-:Y:S01]  /*10d0*/  IMAD.MOV.U32 R16, RZ, RZ, 0x2 ;  /* 0x00000002ff107424 */ /* 0x000fe200078e00ff */
[----:B------:R-:W-:Y:S02]  /*10e0*/  MOV R14, 0xffffffff ;  /* 0xffffffff000e7802 */ /* 0x000fe40000000f00 */
[----:B------:R-:W-:-:S02]  /*10f0*/  MOV R8, 0x1110 ;  /* 0x0000111000087802 */ /* 0x000fc40000000f00 */
[----:B-123--:R-:W-:Y:S05]  /*1100*/  CALL.REL.NOINC `($__internal_10_$__cuda_sm70_shflsync_bfly_p) ;  /* 0x0000074000007944 */ /* 0x00efea0003c00000 */
[----:B0-----:R-:W-:Y:S01]  /*1110*/  HFMA2.MMA R16, -RZ, RZ, 0, 2.384185791015625e-07 ;  /* 0x00000004ff107435 */ /* 0x001fe200000001ff */
[----:B-1----:R-:W-:Y:S01]  /*1120*/  FADD.FTZ R19, R12, R14 ;  /* 0x0000000e0c137221 */ /* 0x002fe20000010000 */
[----:B------:R-:W-:Y:S01]  /*1130*/  MOV R14, 0xffffffff ;  /* 0xffffffff000e7802 */ /* 0x000fe20000000f00 */
[----:B------:R-:W-:Y:S01]  /*1140*/  IMAD.MOV.U32 R17, RZ, RZ, 0x1f ;  /* 0x0000001fff117424 */ /* 0x000fe200078e00ff */
[----:B------:R-:W-:-:S02]  /*1150*/  MOV R8, 0x1170 ;  /* 0x0000117000087802 */ /* 0x000fc40000000f00 */
[----:B------:R-:W-:Y:S05]  /*1160*/  CALL.REL.NOINC `($__internal_10_$__cuda_sm70_shflsync_bfly_p) ;  /* 0x000006e000007944 */ /* 0x000fea0003c00000 */
[----:B0-----:R-:W-:Y:S01]  /*1170*/  HFMA2.MMA R16, -RZ, RZ, 0, 4.76837158203125e-07 ;  /* 0x00000008ff107435 */ /* 0x001fe200000001ff */
[----:B-1----:R-:W-:Y:S01]  /*1180*/  FADD.FTZ R19, R19, R14 ;  /* 0x0000000e13137221 */ /* 0x002fe20000010000 */
[----:B------:R-:W-:Y:S01]  /*1190*/  MOV R17, 0x1f ;  /* 0x0000001f00117802 */ /* 0x000fe20000000f00 */
[----:B------:R-:W-:Y:S01]  /*11a0*/  IMAD.MOV.U32 R14, RZ, RZ, -0x1 ;  /* 0xffffffffff0e7424 */ /* 0x000fe200078e00ff */
[----:B------:R-:W-:-:S02]  /*11b0*/  MOV R8, 0x11d0 ;  /* 0x000011d000087802 */ /* 0x000fc40000000f00 */
[----:B------:R-:W-:Y:S05]  /*11c0*/  CALL.REL.NOINC `($__internal_10_$__cuda_sm70_shflsync_bfly_p) ;  /* 0x0000068000007944 */ /* 0x000fea0003c00000 */
[----:B-1----:R-:W-:Y:S01]  /*11d0*/  FADD.FTZ R12, R19, R14 ;  /* 0x0000000e130c7221 */ /* 0x002fe20000010000 */
[----:B0-----:R-:W-:Y:S01]  /*11e0*/  HFMA2.MMA R16, -RZ, RZ, 0, 9.5367431640625e-07 ;  /* 0x00000010ff107435 */ /* 0x001fe200000001ff */
[----:B------:R-:W-:-:S02]  /*11f0*/  MOV R17, 0x1f ;  /* 0x0000001f00117802 */ /* 0x000fc40000000f00 */
[----:B------:R-:W-:Y:S01]  /*1200*/  MOV R14, 0xffffffff ;  /* 0xffffffff000e7802 */ /* 0x000fe20000000f00 */
[----:B------:R-:W-:Y:S01]  /*1210*/  IMAD.MOV.U32 R19, RZ, RZ, R12 ;  /* 0x000000ffff137224 */ /* 0x000fe200078e000c */
[----:B------:R-:W-:Y:S02]  /*1220*/  MOV R8, 0x1240 ;  /* 0x0000124000087802 */ /* 0x000fe40000000f00 */
[----:B------:R-:W-:Y:S05]  /*1230*/  CALL.REL.NOINC `($__internal_10_$__cuda_sm70_shflsync_bfly_p) ;  /* 0x0000061000007944 */ /* 0x000fea0003c00000 */
[----:B0-----:R-:W-:Y:S01]  /*1240*/  HFMA2.MMA R16, -RZ, RZ, 0, 5.9604644775390625e-08 ;  /* 0x00000001ff107435 */ /* 0x001fe200000001ff */
[----:B-1----:R-:W-:Y:S01]  /*1250*/  MOV R15, R14 ;  /* 0x0000000e000f7202 */ /* 0x002fe20000000f00 */
[----:B------:R-:W-:Y:S01]  /*1260*/  IMAD.MOV.U32 R17, RZ, RZ, 0x1f ;  /* 0x0000001fff117424 */ /* 0x000fe200078e00ff */
[----:B------:R-:W-:Y:S02]  /*1270*/  MOV R19, R13 ;  /* 0x0000000d00137202 */ /* 0x000fe40000000f00 */
[----:B------:R-:W-:Y:S02]  /*1280*/  MOV R14, 0xffffffff ;  /* 0xffffffff000e7802 */ /* 0x000fe40000000f00 */
[----:B------:R-:W-:Y:S02]  /*1290*/  MOV R8, 0x12b0 ;  /* 0x000012b000087802 */ /* 0x000fe40000000f00 */
[----:B------:R-:W-:Y:S05]  /*12a0*/  CALL.REL.NOINC `($__internal_10_$__cuda_sm70_shflsync_bfly_p) ;  /* 0x000005a000007944 */ /* 0x000fea0003c00000 */
[----:B0-----:R-:W-:Y:S01]  /*12b0*/  HFMA2.MMA R16, -RZ, RZ, 0, 1.1920928955078125e-07 ;  /* 0x00000002ff107435 */ /* 0x001fe200000001ff */
[----:B-1----:R-:W-:Y:S01]  /*12c0*/  FADD.FTZ R19, R13, R14 ;  /* 0x0000000e0d137221 */ /* 0x002fe20000010000 */
[----:B------:R-:W-:Y:S01]  /*12d0*/  MOV R17, 0x1f ;  /* 0x0000001f00117802 */ /* 0x000fe20000000f00 */
[----:B------:R-:W-:Y:S01]  /*12e0*/  IMAD.MOV.U32 R14, RZ, RZ, -0x1 ;  /* 0xffffffffff0e7424 */ /* 0x000fe200078e00ff */
[----:B------:R-:W-:-:S02]  /*12f0*/  MOV R8, 0x1310 ;  /* 0x0000131000087802 */ /* 0x000fc40000000f00 */
[----:B------:R-:W-:Y:S05]  /*1300*/  CALL.REL.NOINC `($__internal_10_$__cuda_sm70_shflsync_bfly_p) ;  /* 0x0000054000007944 */ /* 0x000fea0003c00000 */
[----:B0-----:R-:W-:Y:S01]  /*1310*/  HFMA2.MMA R16, -RZ, RZ, 0, 2.384185791015625e-07 ;  /* 0x00000004ff107435 */ /* 0x001fe200000001ff */
[----:B-1----:R-:W-:Y:S01]  /*1320*/  FADD.FTZ R19, R19, R14 ;  /* 0x0000000e13137221 */ /* 0x002fe20000010000 */
[----:B------:R-:W-:-:S02]  /*1330*/  MOV R17, 0x1f ;  /* 0x0000001f00117802 */ /* 0x000fc40000000f00 */
[----:B------:R-:W-:Y:S02]  /*1340*/  MOV R14, 0xffffffff ;  /* 0xffffffff000e7802 */ /* 0x000fe40000000f00 */
[----:B------:R-:W-:Y:S02]  /*1350*/  MOV R8, 0x1370 ;  /* 0x0000137000087802 */ /* 0x000fe40000000f00 */
[----:B------:R-:W-:Y:S05]  /*1360*/  CALL.REL.NOINC `($__internal_10_$__cuda_sm70_shflsync_bfly_p) ;  /* 0x000004e000007944 */ /* 0x000fea0003c00000 */
[----:B0-----:R-:W-:Y:S01]  /*1370*/  HFMA2.MMA R17, -RZ, RZ, 0, 1.847743988037109375e-06 ;  /* 0x0000001fff117435 */ /* 0x001fe200000001ff */
[----:B-1----:R-:W-:Y:S01]  /*1380*/  FADD.FTZ R19, R19, R14 ;  /* 0x0000000e13137221 */ /* 0x002fe20000010000 */
[----:B------:R-:W-:Y:S01]  /*1390*/  MOV R14, 0xffffffff ;  /* 0xffffffff000e7802 */ /* 0x000fe20000000f00 */
[----:B------:R-:W-:Y:S01]  /*13a0*/  IMAD.MOV.U32 R16, RZ, RZ, 0x8 ;  /* 0x00000008ff107424 */ /* 0x000fe200078e00ff */
[----:B------:R-:W-:Y:S02]  /*13b0*/  MOV R8, 0x13d0 ;  /* 0x000013d000087802 */ /* 0x000fe40000000f00 */
[----:B------:R-:W-:Y:S05]  /*13c0*/  CALL.REL.NOINC `($__internal_10_$__cuda_sm70_shflsync_bfly_p) ;  /* 0x0000048000007944 */ /* 0x000fea0003c00000 */
[----:B-1----:R-:W-:Y:S01]  /*13d0*/  FADD.FTZ R13, R19, R14 ;  /* 0x0000000e130d7221 */ /* 0x002fe20000010000 */
[----:B0-----:R-:W-:Y:S01]  /*13e0*/  HFMA2.MMA R16, -RZ, RZ, 0, 9.5367431640625e-07 ;  /* 0x00000010ff107435 */ /* 0x001fe200000001ff */
[----:B------:R-:W-:Y:S01]  /*13f0*/  IMAD.MOV.U32 R17, RZ, RZ, 0x1f ;  /* 0x0000001fff117424 */ /* 0x000fe200078e00ff */
[----:B------:R-:W-:Y:S02]  /*1400*/  MOV R14, 0xffffffff ;  /* 0xffffffff000e7802 */ /* 0x000fe40000000f00 */
[----:B------:R-:W-:-:S02]  /*1410*/  MOV R19, R13 ;  /* 0x0000000d00137202 */ /* 0x000fc40000000f00 */
[----:B------:R-:W-:Y:S02]  /*1420*/  MOV R8, 0x1440 ;  /* 0x0000144000087802 */ /* 0x000fe40000000f00 */
[----:B------:R-:W-:Y:S05]  /*1430*/  CALL.REL.NOINC `($__internal_10_$__cuda_sm70_shflsync_bfly_p) ;  /* 0x0000041000007944 */ /* 0x000fea0003c00000 */
[----:B0-----:R-:W-:Y:S01]  /*1440*/  HFMA2.MMA R16, -RZ, RZ, 0, 5.9604644775390625e-08 ;  /* 0x00000001ff107435 */ /* 0x001fe200000001ff */
[----:B-1----:R-:W-:Y:S01]  /*1450*/  MOV R18, R14 ;  /* 0x0000000e00127202 */ /* 0x002fe20000000f00 */
[----:B------:R-:W-:Y:S01]  /*1460*/  IMAD.MOV.U32 R19, RZ, RZ, R11 ;  /* 0x000000ffff137224 */ /* 0x000fe200078e000b */
[----:B------:R-:W-:Y:S02]  /*1470*/  MOV R17, 0x1f ;  /* 0x0000001f00117802 */ /* 0x000fe40000000f00 */
[----:B------:R-:W-:Y:S02]  /*1480*/  MOV R14, 0xffffffff ;  /* 0xffffffff000e7802 */ /* 0x000fe40000000f00 */
[----:B------:R-:W-:Y:S02]  /*1490*/  MOV R8, 0x14b0 ;  /* 0x000014b000087802 */ /* 0x000fe40000000f00 */
[----:B------:R-:W-:Y:S05]  /*14a0*/  CALL.REL.NOINC `($__internal_10_$__cuda_sm70_shflsync_bfly_p) ;  /* 0x000003a000007944 */ /* 0x000fea0003c00000 */
[----:B0-----:R-:W-:Y:S01]  /*14b0*/  HFMA2.MMA R17, -RZ, RZ, 0, 1.847743988037109375e-06 ;  /* 0x0000001fff117435 */ /* 0x001fe200000001ff */
[----:B-1----:R-:W-:Y:S01]  /*14c0*/  FADD.FTZ R19, R11, R14 ;  /* 0x0000000e0b137221 */ /* 0x002fe20000010000 */
[----:B------:R-:W-:Y:S01]  /*14d0*/  MOV R14, 0xffffffff ;  /* 0xffffffff000e7802 */ /* 0x000fe20000000f00 */
[----:B------:R-:W-:Y:S01]  /*14e0*/  IMAD.MOV.U32 R16, RZ, RZ, 0x2 ;  /* 0x00000002ff107424 */ /* 0x000fe200078e00ff */
[----:B------:R-:W-:-:S02]  /*14f0*/  MOV R8, 0x1510 ;  /* 0x0000151000087802 */ /* 0x000fc40000000f00 */
[----:B------:R-:W-:Y:S05]  /*1500*/  CALL.REL.NOINC `($__internal_10_$__cuda_sm70_shflsync_bfly_p) ;  /* 0x0000034000007944 */ /* 0x000fea0003c00000 */
        /* <DEDUP_REMOVED lines=44> */
[----:B0-----:R-:W-:Y:S01]  /*17d0*/  HFMA2.MMA R16, -RZ, RZ, 0, 9.5367431640625e-07 ;  /* 0x00000010ff107435 */ /* 0x001fe200000001ff */
[----:B-1----:R-:W-:Y:S01]  /*17e0*/  FADD.FTZ R19, R19, R14 ;  /* 0x0000000e13137221 */ /* 0x002fe20000010000 */
[----:B------:R-:W-:Y:S01]  /*17f0*/  MOV R14, 0xffffffff ;  /* 0xffffffff000e7802 */ /* 0x000fe20000000f00 */
[----:B------:R-:W-:Y:S01]  /*1800*/  IMAD.MOV.U32 R17, RZ, RZ, 0x1f ;  /* 0x0000001fff117424 */ /* 0x000fe200078e00ff */
[----:B------:R-:W-:-:S02]  /*1810*/  MOV R8, 0x1830 ;  /* 0x0000183000087802 */ /* 0x000fc40000000f00 */
[----:B------:R-:W-:Y:S05]  /*1820*/  CALL.REL.NOINC `($__internal_10_$__cuda_sm70_shflsync_bfly_p) ;  /* 0x0000002000007944 */ /* 0x000fea0003c00000 */
[----:B-1----:R-:W-:Y:S01]  /*1830*/  MOV R8, R14 ;  /* 0x0000000e00087202 */ /* 0x002fe20000000f00 */
[----:B0-----:R-:W-:Y:S05]  /*1840*/  BRA `(.L_x_247) ;  /* 0xfffff56000007947 */ /* 0x001fea000383ffff */
        .weak           $__internal_10_$__cuda_sm70_shflsync_bfly_p
        .type           $__internal_10_$__cuda_sm70_shflsync_bfly_p,@function
        .size           $__internal_10_$__cuda_sm70_shflsync_bfly_p,(.L_x_2836 - $__internal_10_$__cuda_sm70_shflsync_bfly_p)
$__internal_10_$__cuda_sm70_shflsync_bfly_p:
[----:B------:R-:W-:Y:S01]  /*1850*/  HFMA2.MMA R9, -RZ, RZ, 0, 0 ;  /* 0x00000000ff097435 */ /* 0x000fe200000001ff */
[----:B------:R-:W-:Y:S04]  /*1860*/  WARPSYNC R14 ;  /* 0x0000000e00007348 */ /* 0x000fe80003800000 */
[----:B------:R0:W1:Y:S01]  /*1870*/  SHFL.BFLY PT, R14, R19, R16, R17 ;  /* 0x0c000010130e7389 */ /* 0x00006200000e0011 */
[----:B------:R-:W-:Y:S05]  /*1880*/  RET.REL.NODEC R8 `(_ZN10layer_norm40ln_parallel_residual_bwd_finalize_kernelINS_22Kernel_traits_finalizeILj1280E13__nv_bfloat16S2_S2_S2_fjLb0ELj1024ELj4ENS_18Kernel_traits_baseILj1280ES2_S2_S2_S2_fjLj1024EEEEELb1EEEvNS_9BwdParamsE) ;  /* 0xffffe77008007950 */ /* 0x000fea0003c3ffff */
.L_x_248:
        /* <DEDUP_REMOVED lines=15> */
.L_x_2836:


//--------------------- .text._ZN10layer_norm31ln_parallel_residual_bwd_kernelINS_13Kernel_traitsI13__nv_bfloat16S2_S2_S2_fjLj1280ELj1ELj4ELj1ELj16ENS_18Kernel_traits_baseILj1280ES2_S2_S2_S2_fjLj128EEEEELb1ELb1ELb1EEEvNS_9BwdParamsE --------------------------
	.section	.text._ZN10layer_norm31ln_parallel_residual_bwd_kernelINS_13Kernel_traitsI13__nv_bfloat16S2_S2_S2_fjLj1280ELj1ELj4ELj1ELj16ENS_18Kernel_traits_baseILj1280ES2_S2_S2_S2_fjLj128EEEEELb1ELb1ELb1EEEvNS_9BwdParamsE,"ax",@progbits
	.sectioninfo	@"SHI_REGISTERS=255"
	.align	128
        .global         _ZN10layer_norm31ln_parallel_residual_bwd_kernelINS_13Kernel_traitsI13__nv_bfloat16S2_S2_S2_fjLj1280ELj1ELj4ELj1ELj16ENS_18Kernel_traits_baseILj1280ES2_S2_S2_S2_fjLj128EEEEELb1ELb1ELb1EEEvNS_9BwdParamsE
        .type           _ZN10layer_norm31ln_parallel_residual_bwd_kernelINS_13Kernel_traitsI13__nv_bfloat16S2_S2_S2_fjLj1280ELj1ELj4ELj1ELj16ENS_18Kernel_traits_baseILj1280ES2_S2_S2_S2_fjLj128EEEEELb1ELb1ELb1EEEvNS_9BwdParamsE,@function
        .size           _ZN10layer_norm31ln_parallel_residual_bwd_kernelINS_13Kernel_traitsI13__nv_bfloat16S2_S2_S2_fjLj1280ELj1ELj4ELj1ELj16ENS_18Kernel_traits_baseILj1280ES2_S2_S2_S2_fjLj128EEEEELb1ELb1ELb1EEEvNS_9BwdParamsE,(.L_x_2837 - _ZN10layer_norm31ln_parallel_residual_bwd_kernelINS_13Kernel_traitsI13__nv_bfloat16S2_S2_S2_fjLj1280ELj1ELj4ELj1ELj16ENS_18Kernel_traits_baseILj1280ES2_S2_S2_S2_fjLj128EEEEELb1ELb1ELb1EEEvNS_9BwdParamsE)
        .other          _ZN10layer_norm31ln_parallel_residual_bwd_kernelINS_13Kernel_traitsI13__nv_bfloat16S2_S2_S2_fjLj1280ELj1ELj4ELj1ELj16ENS_18Kernel_traits_baseILj1280ES2_S2_S2_S2_fjLj128EEEEELb1ELb1ELb1EEEvNS_9BwdParamsE,@"STO_CUDA_ENTRY STV_DEFAULT"
_ZN10layer_norm31ln_parallel_residual_bwd_kernelINS_13Kernel_traitsI13__nv_bfloat16S2_S2_S2_fjLj1280ELj1ELj4ELj1ELj16ENS_18Kernel_traits_baseILj1280ES2_S2_S2_S2_fjLj128EEEEELb1ELb1ELb1EEEvNS_9BwdParamsE:
.text._ZN10layer_norm31ln_parallel_residual_bwd_kernelINS_13Kernel_traitsI13__nv_bfloat16S2_S2_S2_fjLj1280ELj1ELj4ELj1ELj16ENS_18Kernel_traits_baseILj1280ES2_S2_S2_S2_fjLj128EEEEELb1ELb1ELb1EEEvNS_9BwdParamsE:
[----:B------:R-:W-:Y:S02]  /*0000*/  IMAD.MOV.U32 R1, RZ, RZ, c[0x0][0x28] ;  /* 0x00000a00ff017624 */ /* 0x000fe400078e00ff */
[----:B------:R-:W0:Y:S01]  /*0010*/  S2R R0, SR_TID.X ;  /* 0x0000000000007919 */ /* 0x000e220000002100 */
[----:B------:R-:W-:Y:S01]  /*0020*/  ULDC.64 UR4, c[0x0][0x118] ;  /* 0x0000460000047ab9 */ /* 0x000fe20000000a00 */
[----:B------:R-:W-:Y:S01]  /*0030*/  BSSY B0, `(.L_x_249) ;  /* 0x0000567000007945 */ /* 0x000fe20003800000 */
[----:B------:R-:W-:Y:S01]  /*0040*/  IADD3 R1, R1, -0x40, RZ ;  /* 0xffffffc001017810 */ /* 0x000fe20007ffe0ff */
[----:B------:R-:W1:Y:S01]  /*0050*/  S2R R3, SR_CTAID.X ;  /* 0x0000000000037919 */ /* 0x000e620000002500 */
[----:B0-----:R-:W-:-:S05]  /*0060*/  SHF.R.U32.HI R158, RZ, 0x5, R0 ;  /* 0x00000005ff9e7819 */ /* 0x001fca0000011600 */
[----:B-1----:R-:W-:-:S05]  /*0070*/  IMAD R158, R3, 0x4, R158 ;  /* 0x00000004039e7824 */ /* 0x002fca00078e029e */
        /* <DEDUP_REMOVED lines=43> */
.L_x_250:
[----:B------:R-:W-:-:S04]  /*0330*/  SHF.L.U32 R0, R0, 0x4, RZ ;  /* 0x0000000400007819 */ /* 0x000fc800000006ff */
[----:B------:R-:W-:-:S04]  /*0340*/  LOP3.LUT R0, R0, 0x1f0, RZ, 0xc0, !PT ;  /* 0x000001f000007812 */ /* 0x000fc800078ec0ff */
[----:B------:R-:W-:-:S05]  /*0350*/  IADD3 R2, P0, R0, c[0x0][0x1b0], RZ ;  /* 0x00006c0000027a10 */ /* 0x000fca0007f1e0ff */
[----:B------:R-:W-:-:S05]  /*0360*/  IMAD.X R3, RZ, RZ, c[0x0][0x1b4], P0 ;  /* 0x00006d00ff037624 */ /* 0x000fca00000e06ff */
[----:B------:R-:W2:Y:S04]  /*0370*/  LDG.E.128 R4, [R2.64] ;  /* 0x0000000402047981 */ /* 0x000ea8000c1e1d00 */
[----:B------:R2:W3:Y:S04]  /*0380*/  LDG.E.128 R248, [R2.64+0x200] ;  /* 0x0002000402f87981 */ /* 0x0004e8000c1e1d00 */
[----:B------:R2:W4:Y:S04]  /*0390*/  LDG.E.128 R240, [R2.64+0x400] ;  /* 0x0004000402f07981 */ /* 0x000528000c1e1d00 */
[----:B------:R2:W5:Y:S04]  /*03a0*/  LDG.E.128 R232, [R2.64+0x600] ;  /* 0x0006000402e87981 */ /* 0x000568000c1e1d00 */
[----:B------:R2:W5:Y:S01]  /*03b0*/  LDG.E.128 R48, [R2.64+0x800] ;  /* 0x0008000402307981 */ /* 0x000562000c1e1d00 */
        /* <DEDUP_REMOVED lines=40> */
[----:B------:R-:W-:Y:S01]  /*0640*/  PRMT R3, RZ, 0x5410, R5 ;  /* 0x00005410ff037816 */ /* 0x000fe20000000005 */
[----:B------:R0:W-:Y:S01]  /*0650*/  STL [R1+0x34], R2 ;  /* 0x0000340201007387 */ /* 0x0001e20000100800 */
[----:B---3--:R-:W-:Y:S02]  /*0660*/  PRMT R252, RZ, 0x5410, R251 ;  /* 0x00005410fffc7816 */ /* 0x008fe400000000fb */
[----:B----4-:R-:W-:Y:S01]  /*0670*/  PRMT R247, RZ, 0x7610, R241 ;  /* 0x00007610fff77816 */ /* 0x010fe200000000f1 */
[----:B------:R1:W-:Y:S01]  /*0680*/  STL [R1+0x30], R0 ;  /* 0x0000300001007387 */ /* 0x0003e20000100800 */
[--C-:B------:R-:W-:Y:S02]  /*0690*/  PRMT R246, RZ, 0x5410, R242.reuse ;  /* 0x00005410fff67816 */ /* 0x100fe400000000f2 */
[----:B------:R-:W-:Y:S01]  /*06a0*/  PRMT R245, RZ, 0x7610, R242 ;  /* 0x00007610fff57816 */ /* 0x000fe200000000f2 */
[----:B------:R2:W-:Y:S01]  /*06b0*/  STL [R1+0x2c], R3 ;  /* 0x00002c0301007387 */ /* 0x0005e20000100800 */
[----:B------:R-:W-:-:S02]  /*06c0*/  PRMT R244, RZ, 0x5410, R243 ;  /* 0x00005410fff47816 */ /* 0x000fc400000000f3 */
[----:B0-----:R-:W-:Y:S02]  /*06d0*/  PRMT R2, RZ, 0x7610, R5 ;  /* 0x00007610ff027816 */ /* 0x001fe40000000005 */
[----:B-----5:R-:W-:Y:S01]  /*06e0*/  PRMT R242, RZ, 0x5410, R232 ;  /* 0x00005410fff27816 */ /* 0x020fe200000000e8 */
[----:B------:R-:W-:Y:S01]  /*06f0*/  CS2R R4, SRZ ;  /* 0x0000000000047805 */ /* 0x000fe2000001ff00 */
[--C-:B-1----:R-:W-:Y:S01]  /*0700*/  PRMT R0, RZ, 0x5410, R6.reuse ;  /* 0x00005410ff007816 */ /* 0x102fe20000000006 */
[----:B------:R0:W-:Y:S01]  /*0710*/  STL [R1+0x28], R2 ;  /* 0x0000280201007387 */ /* 0x0001e20000100800 */
[----:B------:R-:W-:Y:S02]  /*0720*/  PRMT R239, RZ, 0x7610, R233 ;  /* 0x00007610ffef7816 */ /* 0x000fe400000000e9 */
[----:B--2---:R-:W-:Y:S01]  /*0730*/  PRMT R3, RZ, 0x7610, R6 ;  /* 0x00007610ff037816 */ /* 0x004fe20000000006 */
[----:B------:R1:W-:Y:S01]  /*0740*/  STL [R1+0x24], R0 ;  /* 0x0000240001007387 */ /* 0x0003e20000100800 */
[----:B------:R-:W-:-:S02]  /*0750*/  PRMT R238, RZ, 0x5410, R234 ;  /* 0x00005410ffee7816 */ /* 0x000fc400000000ea */
[----:B------:R-:W-:Y:S01]  /*0760*/  PRMT R237, RZ, 0x7610, R234 ;  /* 0x00007610ffed7816 */ /* 0x000fe200000000ea */
[----:B------:R2:W-:Y:S01]  /*0770*/  STL [R1+0x20], R3 ;  /* 0x0000200301007387 */ /* 0x0005e20000100800 */
[----:B------:R-:W-:Y:S02]  /*0780*/  PRMT R236, RZ, 0x5410, R235 ;  /* 0x00005410ffec7816 */ /* 0x000fe400000000eb */
[----:B0-----:R-:W-:Y:S02]  /*0790*/  PRMT R2, RZ, 0x5410, R7 ;  /* 0x00005410ff027816 */ /* 0x001fe40000000007 */
[----:B------:R-:W-:Y:S02]  /*07a0*/  PRMT R251, RZ, 0x7610, R251 ;  /* 0x00007610fffb7816 */ /* 0x000fe400000000fb */
[----:B-1----:R-:W-:Y:S01]  /*07b0*/  PRMT R0, RZ, 0x7610, R7 ;  /* 0x00007610ff007816 */ /* 0x002fe20000000007 */
[----:B------:R0:W-:Y:S01]  /*07c0*/  STL [R1+0x1c], R2 ;  /* 0x00001c0201007387 */ /* 0x0001e20000100800 */
[----:B------:R-:W-:Y:S01]  /*07d0*/  PRMT R243, RZ, 0x7610, R243 ;  /* 0x00007610fff37816 */ /* 0x000fe200000000f3 */
[----:B------:R-:W-:Y:S01]  /*07e0*/  CS2R R6, SRZ ;  /* 0x0000000000067805 */ /* 0x000fe2000001ff00 */
        /* <DEDUP_REMOVED lines=12> */
[----:B------:R1:W-:Y:S01]  /*08b0*/  STL [R1+0xc], R0 ;  /* 0x00000c0001007387 */ /* 0x0003e20000100800 */
[----:B------:R-:W-:Y:S02]  /*08c0*/  PRMT R249, RZ, 0x7610, R240 ;  /* 0x00007610fff97816 */ /* 0x000fe400000000f0 */
[----:B------:R-:W-:Y:S01]  /*08d0*/  PRMT R232, RZ, 0x5410, R49 ;  /* 0x00005410ffe87816 */ /* 0x000fe20000000031 */
[----:B------:R-:W-:Y:S01]  /*08e0*/  STL [R1+0x8], R3 ;  /* 0x0000080301007387 */ /* 0x000fe20000100800 */
[----:B------:R-:W-:Y:S02]  /*08f0*/  PRMT R230, RZ, 0x5410, R50 ;  /* 0x00005410ffe67816 */ /* 0x000fe40000000032 */
[----:B0-----:R-:W-:Y:S02]  /*0900*/  PRMT R2, RZ, 0x5410, R250 ;  /* 0x00005410ff027816 */ /* 0x001fe400000000fa */
[----:B------:R-:W-:-:S02]  /*0910*/  PRMT R229, RZ, 0x7610, R50 ;  /* 0x00007610ffe57816 */ /* 0x000fc40000000032 */
[----:B-1----:R-:W-:Y:S01]  /*0920*/  PRMT R0, RZ, 0x7610, R250 ;  /* 0x00007610ff007816 */ /* 0x002fe200000000fa */
[----:B------:R0:W-:Y:S01]  /*0930*/  STL [R1+0x4], R2 ;  /* 0x0000040201007387 */ /* 0x0001e20000100800 */
[----:B------:R-:W-:Y:S02]  /*0940*/  PRMT R250, RZ, 0x5410, R240 ;  /* 0x00005410fffa7816 */ /* 0x000fe400000000f0 */
[----:B------:R-:W-:Y:S01]  /*0950*/  PRMT R240, RZ, 0x5410, R233 ;  /* 0x00005410fff07816 */ /* 0x000fe200000000e9 */
[----:B------:R1:W-:Y:S01]  /*0960*/  STL [R1], R0 ;  /* 0x0000000001007387 */ /* 0x0003e20000100800 */
[----:B------:R-:W-:Y:S02]  /*0970*/  PRMT R233, RZ, 0x7610, R48 ;  /* 0x00007610ffe97816 */ /* 0x000fe40000000030 */
[--C-:B------:R-:W-:Y:S02]  /*0980*/  PRMT R228, RZ, 0x5410, R51.reuse ;  /* 0x00005410ffe47816 */ /* 0x100fe40000000033 */
[----:B------:R-:W-:Y:S01]  /*0990*/  PRMT R227, RZ, 0x7610, R51 ;  /* 0x00007610ffe37816 */ /* 0x000fe20000000033 */
[----:B0-----:R-:W-:Y:S01]  /*09a0*/  CS2R R2, SRZ ;  /* 0x0000000000027805 */ /* 0x001fe2000001ff00 */
[----:B-1----:R-:W-:-:S02]  /*09b0*/  IMAD.MOV.U32 R0, RZ, RZ, RZ ;  /* 0x000000ffff007224 */ /* 0x002fc400078e00ff */
.L_x_256:
[----:B------:R-:W0:Y:S01]  /*09c0*/  S2R R78, SR_TID.X ;  /* 0x00000000004e7919 */ /* 0x000e220000002100 */
[----:B------:R-:W-:-:S02]  /*09d0*/  IMAD R76, R158, c[0x0][0x168], RZ ;  /* 0x00005a009e4c7a24 */ /* 0x000fc400078e02ff */
[----:B------:R-:W-:Y:S01]  /*09e0*/  IMAD.MOV.U32 R163, RZ, RZ, 0x4 ;  /* 0x00000004ffa37424 */ /* 0x000fe200078e00ff */
[----:B------:R-:W1:Y:S01]  /*09f0*/  LDC.U8 R222, c[0x0][0x1f0] ;  /* 0x00007c00ffde7b82 */ /* 0x000e620000000000 */
[----:B------:R-:W-:Y:S01]  /*0a00*/  IMAD.MOV.U32 R113, RZ, RZ, 0x10 ;  /* 0x00000010ff717424 */ /* 0x000fe200078e00ff */
[----:B------:R-:W-:Y:S01]  /*0a10*/  SHF.R.S32.HI R77, RZ, 0x1f, R76 ;  /* 0x0000001fff4d7819 */ /* 0x000fe2000001144c */
[----:B------:R-:W2:Y:S03]  /*0a20*/  LDL R224, [R1+0x34] ;  /* 0x0000340001e07983 */ /* 0x000ea60000100800 */
[----:B------:R-:W-:Y:S01]  /*0a30*/  LEA.HI R77, R77, R76, RZ, 0x3 ;  /* 0x0000004c4d4d7211 */ /* 0x000fe200078f18ff */
[----:B------:R-:W3:Y:S04]  /*0a40*/  LDL R223, [R1+0x30] ;  /* 0x0000300001df7983 */ /* 0x000ee80000100800 */
[----:B------:R-:W4:Y:S04]  /*0a50*/  LDL R225, [R1+0x28] ;  /* 0x0000280001e17983 */ /* 0x000f280000100800 */
[----:B------:R-:W2:Y:S01]  /*0a60*/  LDL R226, [R1+0x14] ;  /* 0x0000140001e27983 */ /* 0x000ea20000100800 */
[----:B0-----:R-:W-:-:S04]  /*0a70*/  LOP3.LUT R214, R78, 0x1f, RZ, 0xc0, !PT ;  /* 0x0000001f4ed67812 */ /* 0x001fc800078ec0ff */
[----:B------:R-:W-:-:S04]  /*0a80*/  LEA.HI.SX32 R214, R77, R214, 0x1d ;  /* 0x000000d64dd67211 */ /* 0x000fc800078feaff */
[----:B------:R-:W-:Y:S01]  /*0a90*/  SHF.R.U32.HI R175, RZ, 0x1c, R214 ;  /* 0x0000001cffaf7819 */ /* 0x000fe200000116d6 */
[C---:B------:R-:W-:Y:S01]  /*0aa0*/  IMAD.SHL.U32 R174, R214.reuse, 0x10, RZ ;  /* 0x00000010d6ae7824 */ /* 0x040fe200078e00ff */
[----:B------:R-:W-:-:S04]  /*0ab0*/  IADD3 R217, R214, 0x20, RZ ;  /* 0x00000020d6d97810 */ /* 0x000fc80007ffe0ff */
[----:B------:R-:W-:-:S04]  /*0ac0*/  IADD3 R76, P0, R174, c[0x0][0x188], RZ ;  /* 0x00006200ae4c7a10 */ /* 0x000fc80007f1e0ff */
[----:B------:R-:W-:-:S06]  /*0ad0*/  IADD3.X R77, R175, c[0x0][0x18c], RZ, P0, !PT ;  /* 0x00006300af4d7a10 */ /* 0x000fcc00007fe4ff */
[----:B------:R-:W2:Y:S01]  /*0ae0*/  LDG.E.128 R76, [R76.64] ;  /* 0x000000044c4c7981 */ /* 0x000ea2000c1e1d00 */
[----:B------:R-:W-:Y:S01]  /*0af0*/  IADD3 R179, R214, 0x40, RZ ;  /* 0x00000040d6b37810 */ /* 0x000fe20007ffe0ff */
[----:B------:R-:W-:Y:S01]  /*0b00*/  IMAD.WIDE R104, R158, R163, c[0x0][0x1a0] ;  /* 0x000068009e687625 */ /* 0x000fe200078e02a3 */
[----:B------:R-:W-:Y:S02]  /*0b10*/  SHF.L.U32 R176, R217, 0x4, RZ ;  /* 0x00000004d9b07819 */ /* 0x000fe400000006ff */
[----:B------:R-:W-:Y:S01]  /*0b20*/  SHF.R.U32.HI R177, RZ, 0x1c, R217 ;  /* 0x0000001cffb17819 */ /* 0x000fe200000116d9 */
[----:B------:R-:W-:Y:S01]  /*0b30*/  IMAD.SHL.U32 R172, R179, 0x10, RZ ;  /* 0x00000010b3ac7824 */ /* 0x000fe200078e00ff */
[----:B------:R-:W-:Y:S01]  /*0b40*/  IADD3 R84, P0, R176, c[0x0][0x188], RZ ;  /* 0x00006200b0547a10 */ /* 0x000fe20007f1e0ff */
[C---:B------:R-:W-:Y:S01]  /*0b50*/  IMAD.SHL.U32 R204, R214.reuse, 0x8, RZ ;  /* 0x00000008d6cc7824 */ /* 0x040fe200078e00ff */
[C---:B------:R-:W-:Y:S01]  /*0b60*/  IADD3 R180, R214.reuse, 0x60, RZ ;  /* 0x00000060d6b47810 */ /* 0x040fe20007ffe0ff */
[----:B------:R-:W-:Y:S01]  /*0b70*/  IMAD.WIDE.U32 R80, R214, R113, c[0x0][0x208] ;  /* 0x00008200d6507625 */ /* 0x000fe200078e0071 */
[----:B------:R-:W-:Y:S01]  /*0b80*/  IADD3.X R85, R177, c[0x0][0x18c], RZ, P0, !PT ;  /* 0x00006300b1557a10 */ /* 0x000fe200007fe4ff */
[----:B------:R0:W3:Y:S01]  /*0b90*/  LDG.E R182, [R104.64] ;  /* 0x0000000468b67981 */ /* 0x0000e2000c1e1900 */
[----:B------:R-:W-:Y:S01]  /*0ba0*/  SHF.R.U32.HI R173, RZ, 0x1c, R179 ;  /* 0x0000001cffad7819 */ /* 0x000fe200000116b3 */
[----:B------:R-:W-:Y:S01]  /*0bb0*/  IMAD.SHL.U32 R160, R180, 0x10, RZ ;  /* 0x00000010b4a07824 */ /* 0x000fe200078e00ff */
[----:B------:R-:W-:-:S02]  /*0bc0*/  IADD3 R92, P0, R172, c[0x0][0x188], RZ ;  /* 0x00006200ac5c7a10 */ /* 0x000fc40007f1e0ff */
[----:B------:R-:W-:Y:S01]  /*0bd0*/  IADD3 R178, R214, 0x80, RZ ;  /* 0x00000080d6b27810 */ /* 0x000fe20007ffe0ff */
[----:B------:R-:W-:Y:S01]  /*0be0*/  IMAD.WIDE R162, R158, R163, c[0x0][0x1a8] ;  /* 0x00006a009ea27625 */ /* 0x000fe200078e02a3 */
[----:B------:R-:W-:Y:S01]  /*0bf0*/  IADD3.X R93, R173, c[0x0][0x18c], RZ, P0, !PT ;  /* 0x00006300ad5d7a10 */ /* 0x000fe200007fe4ff */
[----:B------:R-:W3:Y:S01]  /*0c00*/  LDG.E.128 R80, [R80.64] ;  /* 0x0000000450507981 */ /* 0x000ee2000c1e1d00 */
[----:B------:R-:W-:Y:S02]  /*0c10*/  SHF.R.U32.HI R161, RZ, 0x1c, R180 ;  /* 0x0000001cffa17819 */ /* 0x000fe400000116b4 */
[----:B------:R-:W-:Y:S01]  /*0c20*/  IADD3 R96, P0, R160, c[0x0][0x188], RZ ;  /* 0x00006200a0607a10 */ /* 0x000fe20007f1e0ff */
[----:B------:R0:W3:Y:S01]  /*0c30*/  LDG.E R181, [R162.64] ;  /* 0x00000004a2b57981 */ /* 0x0000e2000c1e1900 */
[----:B------:R-:W-:Y:S02]  /*0c40*/  SHF.L.U32 R170, R178, 0x4, RZ ;  /* 0x00000004b2aa7819 */ /* 0x000fe400000006ff */
[----:B------:R-:W-:-:S02]  /*0c50*/  IADD3.X R97, R161, c[0x0][0x18c], RZ, P0, !PT ;  /* 0x00006300a1617a10 */ /* 0x000fc400007fe4ff */
[----:B------:R-:W-:Y:S02]  /*0c60*/  SHF.R.U32.HI R199, RZ, 0x1d, R214 ;  /* 0x0000001dffc77819 */ /* 0x000fe400000116d6 */
[----:B------:R-:W-:Y:S02]  /*0c70*/  SHF.L.U32 R205, R217, 0x3, RZ ;  /* 0x00000003d9cd7819 */ /* 0x000fe400000006ff */
[----:B------:R-:W-:Y:S01]  /*0c80*/  SHF.R.U32.HI R183, RZ, 0x1d, R217 ;  /* 0x0000001dffb77819 */ /* 0x000fe200000116d9 */
[----:B------:R-:W-:Y:S01]  /*0c90*/  IMAD.SHL.U32 R197, R179, 0x8, RZ ;  /* 0x00000008b3c57824 */ /* 0x000fe200078e00ff */
[----:B------:R-:W-:Y:S01]  /*0ca0*/  SHF.R.U32.HI R171, RZ, 0x1c, R178 ;  /* 0x0000001cffab7819 */ /* 0x000fe200000116b2 */
[----:B------:R-:W-:Y:S01]  /*0cb0*/  IMAD.SHL.U32 R193, R180, 0x8, RZ ;  /* 0x00000008b4c17824 */ /* 0x000fe200078e00ff */
[----:B------:R-:W-:Y:S01]  /*0cc0*/  IADD3 R100, P0, R170, c[0x0][0x188], RZ ;  /* 0x00006200aa647a10 */ /* 0x000fe20007f1e0ff */
[----:B------:R-:W3:Y:S01]  /*0cd0*/  LDG.E.128 R84, [R84.64] ;  /* 0x0000000454547981 */ /* 0x000ee2000c1e1d00 */
[----:B------:R-:W-:-:S02]  /*0ce0*/  IMAD.WIDE.U32 R88, R217, R113, c[0x0][0x208] ;  /* 0x00008200d9587625 */ /* 0x000fc400078e0071 */
[----:B------:R-:W-:Y:S01]  /*0cf0*/  IADD3.X R101, R171, c[0x0][0x18c], RZ, P0, !PT ;  /* 0x00006300ab657a10 */ /* 0x000fe200007fe4ff */
[----:B------:R-:W3:Y:S01]  /*0d00*/  LDG.E.128 R92, [R92.64] ;  /* 0x000000045c5c7981 */ /* 0x000ee2000c1e1d00 */
[----:B------:R-:W-:Y:S02]  /*0d10*/  ISETP.NE.U32.AND P0, PT, RZ, c[0x0][0x250], PT ;  /* 0x00009400ff007a0c */ /* 0x000fe40003f05070 */
[----:B------:R-:W-:Y:S01]  /*0d20*/  SHF.L.U32 R188, R178, 0x3, RZ ;  /* 0x00000003b2bc7819 */ /* 0x000fe200000006ff */
[----:B------:R-:W3:Y:S01]  /*0d30*/  LDG.E.128 R88, [R88.64] ;  /* 0x0000000458587981 */ /* 0x000ee2000c1e1d00 */
[----:B------:R-:W-:Y:S02]  /*0d40*/  ISETP.NE.AND.EX P0, PT, RZ, c[0x0][0x254], PT, P0 ;  /* 0x00009500ff007a0c */ /* 0x000fe40003f05300 */
[----:B------:R-:W-:Y:S02]  /*0d50*/  SHF.R.U32.HI R184, RZ, 0x1d, R178 ;  /* 0x0000001dffb87819 */ /* 0x000fe400000116b2 */
[----:B------:R-:W-:-:S02]  /*0d60*/  SHF.R.U32.HI R186, RZ, 0x1d, R179 ;  /* 0x0000001dffba7819 */ /* 0x000fc400000116b3 */
[----:B------:R-:W-:Y:S01]  /*0d70*/  SHF.R.U32.HI R185, RZ, 0x1d, R180 ;  /* 0x0000001dffb97819 */ /* 0x000fe200000116b4 */
[----:B0-----:R-:W-:Y:S01]  /*0d80*/  IMAD.WIDE.U32 R104, R179, R113, c[0x0][0x208] ;  /* 0x00008200b3687625 */ /* 0x001fe200078e0071 */
[----:B------:R-:W4:Y:S04]  /*0d90*/  LDG.E.128 R100, [R100.64] ;  /* 0x0000000464647981 */ /* 0x000f28000c1e1d00 */
[----:B------:R-:W4:Y:S01]  /*0da0*/  LDG.E.128 R96, [R96.64] ;  /* 0x0000000460607981 */ /* 0x000f22000c1e1d00 */
[----:B------:R-:W-:Y:S02]  /*0db0*/  @P0 IADD3 R162, P1, R204, c[0x0][0x198], RZ ;  /* 0x00006600cca20a10 */ /* 0x000fe40007f3e0ff */
[----:B------:R-:W-:Y:S01]  /*0dc0*/  @P0 IADD3 R164, P2, R197, c[0x0][0x198], RZ ;  /* 0x00006600c5a40a10 */ /* 0x000fe20007f5e0ff */
[----:B------:R-:W4:Y:S01]  /*0dd0*/  LDG.E.128 R104, [R104.64] ;  /* 0x0000000468687981 */ /* 0x000f22000c1e1d00 */
[----:B------:R-:W-:-:S05]  /*0de0*/  @P0 IADD3.X R163, R199, c[0x0][0x19c], RZ, P1, !PT ;  /* 0x00006700c7a30a10 */ /* 0x000fca0000ffe4ff */
[----:B------:R0:W5:Y:S02]  /*0df0*/  @P0 LDG.E.64 R146, [R162.64] ;  /* 0x00000004a2920981 */ /* 0x000164000c1e1b00 */
[----:B0-----:R-:W-:-:S04]  /*0e00*/  @P0 IADD3 R162, P1, R205, c[0x0][0x198], RZ ;  /* 0x00006600cda20a10 */ /* 0x001fc80007f3e0ff */
[----:B------:R-:W-:Y:S02]  /*0e10*/  @P0 IADD3.X R163, R183, c[0x0][0x19c], RZ, P1, !PT ;  /* 0x00006700b7a30a10 */ /* 0x000fe40000ffe4ff */
[----:B------:R-:W-:Y:S02]  /*0e20*/  @P0 IADD3 R168, P1, R188, c[0x0][0x198], RZ ;  /* 0x00006600bca80a10 */ /* 0x000fe40007f3e0ff */
[----:B------:R-:W-:Y:S01]  /*0e30*/  @P0 IADD3 R166, P3, R193, c[0x0][0x198], RZ ;  /* 0x00006600c1a60a10 */ /* 0x000fe20007f7e0ff */
[----:B------:R2:W5:Y:S01]  /*0e40*/  @P0 LDG.E.64 R148, [R162.64] ;  /* 0x00000004a2940981 */ /* 0x000562000c1e1b00 */
[----:B------:R-:W-:Y:S02]  /*0e50*/  @P0 IADD3.X R169, R184, c[0x0][0x19c], RZ, P1, !PT ;  /* 0x00006700b8a90a10 */ /* 0x000fe40000ffe4ff */
[----:B------:R-:W-:Y:S02]  /*0e60*/  ISETP.NE.U32.AND P1, PT, RZ, c[0x0][0x218], PT ;  /* 0x00008600ff007a0c */ /* 0x000fe40003f25070 */
[----:B------:R-:W-:Y:S01]  /*0e70*/  @P0 IADD3.X R165, R186, c[0x0][0x19c], RZ, P2, !PT ;  /* 0x00006700baa50a10 */ /* 0x000fe200017fe4ff */
[----:B------:R0:W5:Y:S01]  /*0e80*/  @P0 LDG.E.64 R154, [R168.64] ;  /* 0x00000004a89a0981 */ /* 0x000162000c1e1b00 */
[----:B------:R-:W-:-:S02]  /*0e90*/  ISETP.NE.AND.EX P1, PT, RZ, c[0x0][0x21c], PT, P1 ;  /* 0x00008700ff007a0c */ /* 0x000fc40003f25310 */
[----:B------:R-:W-:Y:S01]  /*0ea0*/  @P0 IADD3.X R167, R185, c[0x0][0x19c], RZ, P3, !PT ;  /* 0x00006700b9a70a10 */ /* 0x000fe20001ffe4ff */
[----:B------:R0:W5:Y:S04]  /*0eb0*/  @P0 LDG.E.64 R150, [R164.64] ;  /* 0x00000004a4960981 */ /* 0x000168000c1e1b00 */
[----:B------:R0:W5:Y:S01]  /*0ec0*/  @P0 LDG.E.64 R152, [R166.64] ;  /* 0x00000004a6980981 */ /* 0x000162000c1e1b00 */
[--C-:B--2---:R-:W-:Y:S02]  /*0ed0*/  PRMT R162, RZ, 0x5410, R76.reuse ;  /* 0x00005410ffa27816 */ /* 0x104fe4000000004c */
[----:B0-----:R-:W-:-:S03]  /*0ee0*/  PRMT R164, RZ, 0x7610, R76 ;  /* 0x00007610ffa47816 */ /* 0x001fc6000000004c */
[C---:B------:R-:W-:Y:S02]  /*0ef0*/  @P1 LEA R76, P2, R214.reuse, c[0x0][0x218], 0x4 ;  /* 0x00008600d64c1a11 */ /* 0x040fe400078420ff */
[--C-:B------:R-:W-:Y:S02]  /*0f00*/  PRMT R163, RZ, 0x5410, R77.reuse ;  /* 0x00005410ffa37816 */ /* 0x100fe4000000004d */
[----:B------:R-:W-:Y:S02]  /*0f10*/  PRMT R166, RZ, 0x7610, R77 ;  /* 0x00007610ffa67816 */ /* 0x000fe4000000004d */
[--C-:B------:R-:W-:Y:S02]  /*0f20*/  PRMT R165, RZ, 0x5410, R78.reuse ;  /* 0x00005410ffa57816 */ /* 0x100fe4000000004e */
[----:B------:R-:W-:Y:S02]  /*0f30*/  PRMT R168, RZ, 0x7610, R78 ;  /* 0x00007610ffa87816 */ /* 0x000fe4000000004e */
[----:B------:R-:W-:-:S02]  /*0f40*/  @P1 LEA.HI.X R77, R214, c[0x0][0x21c], RZ, 0x4, P2 ;  /* 0x00008700d64d1a11 */ /* 0x000fc400010f24ff */
[C---:B------:R-:W-:Y:S02]  /*0f50*/  @P1 LEA R78, P2, R217.reuse, c[0x0][0x218], 0x4 ;  /* 0x00008600d94e1a11 */ /* 0x040fe400078420ff */
[--C-:B------:R-:W-:Y:S01]  /*0f60*/  PRMT R167, RZ, 0x5410, R79.reuse ;  /* 0x00005410ffa77816 */ /* 0x100fe2000000004f */
[----:B------:R0:W5:Y:S01]  /*0f70*/  @P1 LDG.E.128 R48, [R76.64] ;  /* 0x000000044c301981 */ /* 0x000162000c1e1d00 */
[----:B------:R-:W-:Y:S02]  /*0f80*/  PRMT R169, RZ, 0x7610, R79 ;  /* 0x00007610ffa97816 */ /* 0x000fe4000000004f */
[----:B------:R-:W-:-:S05]  /*0f90*/  @P1 LEA.HI.X R79, R217, c[0x0][0x21c], RZ, 0x4, P2 ;  /* 0x00008700d94f1a11 */ /* 0x000fca00010f24ff */
[----:B------:R2:W5:Y:S01]  /*0fa0*/  @P1 LDG.E.128 R52, [R78.64] ;  /* 0x000000044e341981 */ /* 0x000562000c1e1d00 */
[----:B0-----:R-:W-:-:S04]  /*0fb0*/  @P1 LEA R76, P2, R179, c[0x0][0x218], 0x4 ;  /* 0x00008600b34c1a11 */ /* 0x001fc800078420ff */
[----:B------:R-:W-:Y:S02]  /*0fc0*/  @P1 LEA.HI.X R77, R179, c[0x0][0x21c], RZ, 0x4, P2 ;  /* 0x00008700b34d1a11 */ /* 0x000fe400010f24ff */
[----:B--2---:R-:W-:-:S03]  /*0fd0*/  @P1 LEA R78, P2, R178, c[0x0][0x218], 0x4 ;  /* 0x00008600b24e1a11 */ /* 0x004fc600078420ff */
[----:B------:R0:W5:Y:S01]  /*0fe0*/  @P1 LDG.E.128 R56, [R76.64] ;  /* 0x000000044c381981 */ /* 0x000162000c1e1d00 */
[----:B------:R-:W-:Y:S02]  /*0ff0*/  @P1 LEA.HI.X R79, R178, c[0x0][0x21c], RZ, 0x4, P2 ;  /* 0x00008700b24f1a11 */ /* 0x000fe400010f24ff */
[----:B-1----:R-:W-:Y:S02]  /*1000*/  ISETP.NE.AND P2, PT, R222, RZ, PT ;  /* 0x000000ffde00720c */ /* 0x002fe40003f45270 */
[----:B------:R-:W2:Y:S02]  /*1010*/  LDL R222, [R1+0x2c] ;  /* 0x00002c0001de7983 */ /* 0x000ea40000100800 */
[----:B---3--:R-:W-:Y:S02]  /*1020*/  FSEL R182, R182, RZ, !P2 ;  /* 0x000000ffb6b67208 */ /* 0x008fe40005000000 */
[----:B------:R-:W-:Y:S01]  /*1030*/  PRMT R189, RZ, 0x5410, R81 ;  /* 0x00005410ffbd7816 */ /* 0x000fe20000000051 */
[----:B------:R-:W-:Y:S01]  /*1040*/  IMAD.WIDE.U32 R108, R180, R113, c[0x0][0x208] ;  /* 0x00008200b46c7625 */ /* 0x000fe200078e0071 */
[----:B------:R-:W-:Y:S01]  /*1050*/  PRMT R187, RZ, 0x5410, R80 ;  /* 0x00005410ffbb7816 */ /* 0x000fe20000000050 */
[----:B------:R1:W5:Y:S02]  /*1060*/  @P1 LDG.E.128 R64, [R78.64] ;  /* 0x000000044e401981 */ /* 0x000364000c1e1d00 */
[----:B------:R-:W-:-:S02]  /*1070*/  FADD.FTZ R163, -R182, R163 ;  /* 0x000000a3b6a37221 */ /* 0x000fc40000010100 */
[C---:B------:R-:W-:Y:S01]  /*1080*/  FADD.FTZ R162, -R182.reuse, R162 ;  /* 0x000000a2b6a27221 */ /* 0x040fe20000010100 */
[----:B------:R-:W-:Y:S01]  /*1090*/  PRMT R190, RZ, 0x7610, R80 ;  /* 0x00007610ffbe7816 */ /* 0x000fe20000000050 */
[----:B------:R-:W-:Y:S01]  /*10a0*/  FADD.FTZ R164, -R182, R164 ;  /* 0x000000a4b6a47221 */ /* 0x000fe20000010100 */
[----:B------:R-:W-:Y:S01]  /*10b0*/  PRMT R192, RZ, 0x7610, R81 ;  /* 0x00007610ffc07816 */ /* 0x000fe20000000051 */
[C---:B------:R-:W-:Y:S01]  /*10c0*/  FMUL.FTZ R163, R181.reuse, R163 ;  /* 0x000000a3b5a37220 */ /* 0x040fe20000410000 */
[--C-:B------:R-:W-:Y:S01]  /*10d0*/  PRMT R196, RZ, 0x5410, R84.reuse ;  /* 0x00005410ffc47816 */ /* 0x100fe20000000054 */
[C---:B------:R-:W-:Y:S01]  /*10e0*/  FMUL.FTZ R162, R181.reuse, R162 ;  /* 0x000000a2b5a27220 */ /* 0x040fe20000410000 */
[----:B------:R-:W-:Y:S01]  /*10f0*/  PRMT R201, RZ, 0x7610, R84 ;  /* 0x00007610ffc97816 */ /* 0x000fe20000000054 */
[----:B------:R-:W-:Y:S01]  /*1100*/  FMUL.FTZ R164, R181, R164 ;  /* 0x000000a4b5a47220 */ /* 0x000fe20000410000 */
[----:B------:R-:W-:Y:S01]  /*1110*/  PRMT R194, RZ, 0x5410, R83 ;  /* 0x00005410ffc27816 */ /* 0x000fe20000000053 */
[----:B------:R-:W-:Y:S01]  /*1120*/  FADD.FTZ R143, R189, R143 ;  /* 0x0000008fbd8f7221 */ /* 0x000fe20000010000 */
[----:B------:R-:W-:Y:S01]  /*1130*/  PRMT R191, RZ, 0x5410, R82 ;  /* 0x00005410ffbf7816 */ /* 0x000fe20000000052 */
[----:B------:R-:W-:Y:S01]  /*1140*/  FFMA.FTZ R144, R163, R189, R144 ;  /* 0x000000bda3907223 */ /* 0x000fe20000010090 */
[----:B------:R-:W-:Y:S01]  /*1150*/  PRMT R195, RZ, 0x7610, R82 ;  /* 0x00007610ffc37816 */ /* 0x000fe20000000052 */
[----:B------:R-:W-:Y:S01]  /*1160*/  FADD.FTZ R157, R187, R157 ;  /* 0x0000009dbb9d7221 */ /* 0x000fe20000010000 */
[----:B------:R-:W-:Y:S01]  /*1170*/  PRMT R198, RZ, 0x7610, R83 ;  /* 0x00007610ffc67816 */ /* 0x000fe20000000053 */
[----:B------:R-:W-:Y:S01]  /*1180*/  FFMA.FTZ R159, R162, R187, R159 ;  /* 0x000000bba29f7223 */ /* 0x000fe2000001009f */
[----:B------:R-:W3:Y:S01]  /*1190*/  LDG.E.128 R108, [R108.64] ;  /* 0x000000046c6c7981 */ /* 0x000ee2000c1e1d00 */
[----:B------:R-:W-:-:S02]  /*11a0*/  FADD.FTZ R145, R190, R145 ;  /* 0x00000091be917221 */ /* 0x000fc40000010000 */
[-C--:B------:R-:W-:Y:S02]  /*11b0*/  FFMA.FTZ R156, R164, R190.reuse, R156 ;  /* 0x000000bea49c7223 */ /* 0x080fe4000001009c */
[----:B------:R-:W-:Y:S02]  /*11c0*/  FMUL.FTZ R187, R224, R187 ;  /* 0x000000bbe0bb7220 */ /* 0x000fe40000410000 */
[----:B------:R-:W-:Y:S01]  /*11d0*/  FMUL.FTZ R190, R223, R190 ;  /* 0x000000bedfbe7220 */ /* 0x000fe20000410000 */
[----:B------:R-:W3:Y:S04]  /*11e0*/  LDL R224, [R1+0x24] ;  /* 0x0000240001e07983 */ /* 0x000ee80000100800 */
[----:B------:R-:W3:Y:S01]  /*11f0*/  LDL R223, [R1+0x20] ;  /* 0x0000200001df7983 */ /* 0x000ee20000100800 */
[----:B------:R-:W-:-:S04]  /*1200*/  @P1 LEA R80, P3, R180, c[0x0][0x218], 0x4 ;  /* 0x00008600b4501a11 */ /* 0x000fc800078620ff */
[----:B------:R-:W-:Y:S02]  /*1210*/  @P1 LEA.HI.X R81, R180, c[0x0][0x21c], RZ, 0x4, P3 ;  /* 0x00008700b4511a11 */ /* 0x000fe400018f24ff */
[----:B0-----:R-:W-:Y:S01]  /*1220*/  IADD3 R76, P3, R204, c[0x0][0x190], RZ ;  /* 0x00006400cc4c7a10 */ /* 0x001fe20007f7e0ff */
[----:B--2---:R-:W-:Y:S01]  /*1230*/  FMUL.FTZ R189, R222, R189 ;  /* 0x000000bddebd7220 */ /* 0x004fe20000410000 */
[----:B------:R-:W-:Y:S01]  /*1240*/  PRMT R202, RZ, 0x5410, R86 ;  /* 0x00005410ffca7816 */ /* 0x000fe20000000056 */
[----:B------:R-:W2:Y:S01]  /*1250*/  LDL R222, [R1+0x1c] ;  /* 0x00001c0001de7983 */ /* 0x000ea20000100800 */
[----:B------:R-:W-:Y:S02]  /*1260*/  IADD3.X R77, R199, c[0x0][0x194], RZ, P3, !PT ;  /* 0x00006500c74d7a10 */ /* 0x000fe40001ffe4ff */
[----:B------:R-:W-:Y:S01]  /*1270*/  IADD3 R84, P3, R205, c[0x0][0x190], RZ ;  /* 0x00006400cd547a10 */ /* 0x000fe20007f7e0ff */
[C---:B------:R-:W-:Y:S01]  /*1280*/  FADD.FTZ R167, -R182.reuse, R167 ;  /* 0x000000a7b6a77221 */ /* 0x040fe20000010100 */
[----:B------:R-:W2:Y:S01]  /*1290*/  LDL R205, [R1+0x18] ;  /* 0x0000180001cd7983 */ /* 0x000ea20000100800 */
[----:B------:R-:W-:-:S02]  /*12a0*/  FADD.FTZ R165, -R182, R165 ;  /* 0x000000a5b6a57221 */ /* 0x000fc40000010100 */
[----:B------:R-:W-:Y:S01]  /*12b0*/  FADD.FTZ R168, -R182, R168 ;  /* 0x000000a8b6a87221 */ /* 0x000fe20000010100 */
[----:B------:R-:W-:Y:S01]  /*12c0*/  PRMT R207, RZ, 0x7610, R86 ;  /* 0x00007610ffcf7816 */ /* 0x000fe20000000056 */
[C---:B------:R-:W-:Y:S01]  /*12d0*/  FMUL.FTZ R167, R181.reuse, R167 ;  /* 0x000000a7b5a77220 */ /* 0x040fe20000410000 */
[----:B------:R0:W5:Y:S01]  /*12e0*/  @P1 LDG.E.128 R60, [R80.64] ;  /* 0x00000004503c1981 */ /* 0x000162000c1e1d00 */
[C---:B------:R-:W-:Y:S02]  /*12f0*/  FMUL.FTZ R165, R181.reuse, R165 ;  /* 0x000000a5b5a57220 */ /* 0x040fe40000410000 */
[----:B------:R-:W-:Y:S02]  /*1300*/  FMUL.FTZ R168, R181, R168 ;  /* 0x000000a8b5a87220 */ /* 0x000fe40000410000 */
[----:B------:R-:W-:Y:S02]  /*1310*/  FADD.FTZ R135, R194, R135 ;  /* 0x00000087c2877221 */ /* 0x000fe40000010000 */
[----:B------:R-:W-:-:S02]  /*1320*/  FADD.FTZ R139, R191, R139 ;  /* 0x0000008bbf8b7221 */ /* 0x000fc40000010000 */
[----:B------:R-:W-:Y:S02]  /*1330*/  FADD.FTZ R166, -R182, R166 ;  /* 0x000000a6b6a67221 */ /* 0x000fe40000010100 */
[----:B------:R-:W-:Y:S02]  /*1340*/  FADD.FTZ R141, R192, R141 ;  /* 0x0000008dc08d7221 */ /* 0x000fe40000010000 */
[----:B------:R-:W-:Y:S02]  /*1350*/  FADD.FTZ R169, -R182, R169 ;  /* 0x000000a9b6a97221 */ /* 0x000fe40000010100 */
[----:B------:R-:W-:Y:S01]  /*1360*/  IMAD.WIDE.U32 R112, R178, R113, c[0x0][0x208] ;  /* 0x00008200b2707625 */ /* 0x000fe200078e0071 */
[----:B------:R-:W-:Y:S01]  /*1370*/  IADD3 R82, P6, R188, c[0x0][0x190], RZ ;  /* 0x00006400bc527a10 */ /* 0x000fe20007fde0ff */
[----:B------:R-:W5:Y:S02]  /*1380*/  LDG.E.64 R76, [R76.64] ;  /* 0x000000044c4c7981 */ /* 0x000f64000c1e1b00 */
[----:B------:R-:W-:-:S02]  /*1390*/  FFMA.FTZ R136, R167, R194, R136 ;  /* 0x000000c2a7887223 */ /* 0x000fc40000010088 */
[----:B------:R-:W-:Y:S01]  /*13a0*/  FFMA.FTZ R140, R165, R191, R140 ;  /* 0x000000bfa58c7223 */ /* 0x000fe2000001008c */
[----:B------:R-:W2:Y:S01]  /*13b0*/  LDG.E.128 R112, [R112.64] ;  /* 0x0000000470707981 */ /* 0x000ea2000c1e1d00 */
[----:B------:R-:W-:Y:S02]  /*13c0*/  FADD.FTZ R137, R195, R137 ;  /* 0x00000089c3897221 */ /* 0x000fe40000010000 */
[----:B------:R-:W-:Y:S02]  /*13d0*/  FFMA.FTZ R138, R168, R195, R138 ;  /* 0x000000c3a88a7223 */ /* 0x000fe4000001008a */
[----:B---3--:R-:W-:Y:S02]  /*13e0*/  FMUL.FTZ R191, R224, R191 ;  /* 0x000000bfe0bf7220 */ /* 0x008fe40000410000 */
[----:B------:R-:W-:Y:S01]  /*13f0*/  FMUL.FTZ R195, R223, R195 ;  /* 0x000000c3dfc37220 */ /* 0x000fe20000410000 */
[----:B------:R-:W3:Y:S04]  /*1400*/  LDL R224, [R1+0xc] ;  /* 0x00000c0001e07983 */ /* 0x000ee80000100800 */
[----:B------:R-:W3:Y:S01]  /*1410*/  LDL R223, [R1+0x8] ;  /* 0x0000080001df7983 */ /* 0x000ee20000100800 */
[----:B------:R-:W-:-:S04]  /*1420*/  FMUL.FTZ R166, R181, R166 ;  /* 0x000000a6b5a67220 */ /* 0x000fc80000410000 */
[-C--:B------:R-:W-:Y:S02]  /*1430*/  FFMA.FTZ R142, R166, R192.reuse, R142 ;  /* 0x000000c0a68e7223 */ /* 0x080fe4000001008e */
[----:B----4-:R-:W-:Y:S02]  /*1440*/  FMUL.FTZ R192, R225, R192 ;  /* 0x000000c0e1c07220 */ /* 0x010fe40000410000 */
[----:B------:R-:W4:Y:S01]  /*1450*/  LDL R225, [R1+0x10] ;  /* 0x0000100001e17983 */ /* 0x000f220000100800 */
[----:B------:R-:W-:Y:S02]  /*1460*/  FMUL.FTZ R169, R181, R169 ;  /* 0x000000a9b5a97220 */ /* 0x000fe40000410000 */
[----:B------:R-:W-:Y:S02]  /*1470*/  FADD.FTZ R133, R198, R133 ;  /* 0x00000085c6857221 */ /* 0x000fe40000010000 */
[----:B------:R-:W-:Y:S01]  /*1480*/  FFMA.FTZ R134, R169, R198, R134 ;  /* 0x000000c6a9867223 */ /* 0x000fe20000010086 */
[----:B------:R-:W-:-:S02]  /*1490*/  IADD3 R86, P4, R197, c[0x0][0x190], RZ ;  /* 0x00006400c5567a10 */ /* 0x000fc40007f9e0ff */
[----:B0-----:R-:W-:Y:S02]  /*14a0*/  IADD3 R80, P5, R193, c[0x0][0x190], RZ ;  /* 0x00006400c1507a10 */ /* 0x001fe40007fbe0ff */
[--C-:B------:R-:W-:Y:S02]  /*14b0*/  PRMT R200, RZ, 0x5410, R85.reuse ;  /* 0x00005410ffc87816 */ /* 0x100fe40000000055 */
[----:B------:R-:W-:Y:S02]  /*14c0*/  PRMT R203, RZ, 0x7610, R85 ;  /* 0x00007610ffcb7816 */ /* 0x000fe40000000055 */
[--C-:B------:R-:W-:Y:S02]  /*14d0*/  PRMT R206, RZ, 0x5410, R87.reuse ;  /* 0x00005410ffce7816 */ /* 0x100fe40000000057 */
[----:B------:R-:W-:Y:S02]  /*14e0*/  PRMT R208, RZ, 0x7610, R87 ;  /* 0x00007610ffd07816 */ /* 0x000fe40000000057 */
[----:B------:R-:W-:-:S02]  /*14f0*/  IADD3.X R85, R183, c[0x0][0x194], RZ, P3, !PT ;  /* 0x00006500b7557a10 */ /* 0x000fc40001ffe4ff */
[----:B------:R-:W-:Y:S02]  /*1500*/  IADD3.X R87, R186, c[0x0][0x194], RZ, P4, !PT ;  /* 0x00006500ba577a10 */ /* 0x000fe400027fe4ff */
[----:B------:R-:W-:Y:S02]  /*1510*/  IADD3.X R81, R185, c[0x0][0x194], RZ, P5, !PT ;  /* 0x00006500b9517a10 */ /* 0x000fe40002ffe4ff */
[----:B------:R-:W-:Y:S01]  /*1520*/  IADD3.X R83, R184, c[0x0][0x194], RZ, P6, !PT ;  /* 0x00006500b8537a10 */ /* 0x000fe200037fe4ff */
[----:B------:R-:W5:Y:S04]  /*1530*/  LDG.E.64 R84, [R84.64] ;  /* 0x0000000454547981 */ /* 0x000f68000c1e1b00 */
[----:B------:R-:W5:Y:S04]  /*1540*/  LDG.E.64 R86, [R86.64] ;  /* 0x0000000456567981 */ /* 0x000f68000c1e1b00 */
[----:B------:R-:W5:Y:S04]  /*1550*/  LDG.E.64 R80, [R80.64] ;  /* 0x0000000450507981 */ /* 0x000f68000c1e1b00 */
[----:B------:R-:W5:Y:S01]  /*1560*/  LDG.E.64 R82, [R82.64] ;  /* 0x0000000452527981 */ /* 0x000f62000c1e1b00 */
[----:B--2---:R-:W-:-:S03]  /*1570*/  FMUL.FTZ R194, R222, R194 ;  /* 0x000000c2dec27220 */ /* 0x004fc60000410000 */
[----:B------:R-:W2:Y:S01]  /*1580*/  LDL R222, [R1+0x4] ;  /* 0x0000040001de7983 */ /* 0x000ea20000100800 */
[----:B------:R-:W-:-:S03]  /*1590*/  FMUL.FTZ R198, R205, R198 ;  /* 0x000000c6cdc67220 */ /* 0x000fc60000410000 */
[----:B------:R-:W2:Y:S01]  /*15a0*/  LDL R205, [R1] ;  /* 0x0000000001cd7983 */ /* 0x000ea20000100800 */
[--C-:B------:R-:W-:Y:S02]  /*15b0*/  PRMT R209, RZ, 0x5410, R88.reuse ;  /* 0x00005410ffd17816 */ /* 0x100fe40000000058 */
[----:B------:R-:W-:Y:S02]  /*15c0*/  PRMT R210, RZ, 0x7610, R88 ;  /* 0x00007610ffd27816 */ /* 0x000fe40000000058 */
[--C-:B------:R-:W-:Y:S02]  /*15d0*/  PRMT R88, RZ, 0x5410, R89.reuse ;  /* 0x00005410ff587816 */ /* 0x100fe40000000059 */
[----:B------:R-:W-:Y:S02]  /*15e0*/  PRMT R211, RZ, 0x7610, R89 ;  /* 0x00007610ffd37816 */ /* 0x000fe40000000059 */
[--C-:B------:R-:W-:Y:S02]  /*15f0*/  PRMT R89, RZ, 0x5410, R90.reuse ;  /* 0x00005410ff597816 */ /* 0x100fe4000000005a */
[----:B------:R-:W-:Y:S01]  /*1600*/  PRMT R212, RZ, 0x7610, R90 ;  /* 0x00007610ffd47816 */ /* 0x000fe2000000005a */
[----:B------:R-:W-:Y:S01]  /*1610*/  FADD.FTZ R202, -R182, R202 ;  /* 0x000000cab6ca7221 */ /* 0x000fe20000010100 */
[----:B------:R-:W-:-:S02]  /*1620*/  PRMT R90, RZ, 0x5410, R91 ;  /* 0x00005410ff5a7816 */ /* 0x000fc4000000005b */
[----:B------:R-:W-:Y:S02]  /*1630*/  PRMT R213, RZ, 0x7610, R91 ;  /* 0x00007610ffd57816 */ /* 0x000fe4000000005b */
[--C-:B------:R-:W-:Y:S02]  /*1640*/  PRMT R91, RZ, 0x5410, R92.reuse ;  /* 0x00005410ff5b7816 */ /* 0x100fe4000000005c */
[----:B------:R-:W-:Y:S02]  /*1650*/  PRMT R214, RZ, 0x7610, R92 ;  /* 0x00007610ffd67816 */ /* 0x000fe4000000005c */
[----:B------:R-:W-:Y:S01]  /*1660*/  PRMT R92, RZ, 0x5410, R93 ;  /* 0x00005410ff5c7816 */ /* 0x000fe2000000005d */
[C---:B------:R-:W-:Y:S02]  /*1670*/  FADD.FTZ R200, -R182.reuse, R200 ;  /* 0x000000c8b6c87221 */ /* 0x040fe40000010100 */
[----:B------:R-:W-:Y:S02]  /*1680*/  FADD.FTZ R203, -R182, R203 ;  /* 0x000000cbb6cb7221 */ /* 0x000fe40000010100 */
[----:B------:R-:W-:-:S02]  /*1690*/  FMUL.FTZ R202, R181, R202 ;  /* 0x000000cab5ca7220 */ /* 0x000fc40000410000 */
[C---:B------:R-:W-:Y:S02]  /*16a0*/  FADD.FTZ R91, -R182.reuse, R91 ;  /* 0x0000005bb65b7221 */ /* 0x040fe40000010100 */
[----:B------:R-:W-:Y:S01]  /*16b0*/  FADD.FTZ R92, -R182, R92 ;  /* 0x0000005cb65c7221 */ /* 0x000fe20000010100 */
[----:B-1----:R-:W-:Y:S01]  /*16c0*/  PRMT R78, RZ, 0x5410, R104 ;  /* 0x00005410ff4e7816 */ /* 0x002fe20000000068 */
[C---:B------:R-:W-:Y:S01]  /*16d0*/  FMUL.FTZ R200, R181.reuse, R200 ;  /* 0x000000c8b5c87220 */ /* 0x040fe20000410000 */
[----:B------:R-:W-:Y:S01]  /*16e0*/  PRMT R79, RZ, 0x5410, R105 ;  /* 0x00005410ff4f7816 */ /* 0x000fe20000000069 */
[----:B------:R-:W-:Y:S02]  /*16f0*/  FMUL.FTZ R203, R181, R203 ;  /* 0x000000cbb5cb7220 */ /* 0x000fe40000410000 */
[----:B------:R-:W-:Y:S02]  /*1700*/  FADD.FTZ R31, R89, R31 ;  /* 0x0000001f591f7221 */ /* 0x000fe40000010000 */
[----:B------:R-:W-:-:S02]  /*1710*/  FFMA.FTZ R32, R202, R89, R32 ;  /* 0x00000059ca207223 */ /* 0x000fc40000010020 */
[----:B------:R-:W-:Y:S02]  /*1720*/  FMUL.FTZ R92, R181, R92 ;  /* 0x0000005cb55c7220 */ /* 0x000fe40000410000 */
[----:B------:R-:W-:Y:S02]  /*1730*/  FADD.FTZ R127, R88, R127 ;  /* 0x0000007f587f7221 */ /* 0x000fe40000010000 */
[-C--:B------:R-:W-:Y:S02]  /*1740*/  FFMA.FTZ R128, R200, R88.reuse, R128 ;  /* 0x00000058c8807223 */ /* 0x080fe40000010080 */
[----:B------:R-:W-:Y:S02]  /*1750*/  FADD.FTZ R125, R211, R125 ;  /* 0x0000007dd37d7221 */ /* 0x000fe40000010000 */
[----:B------:R-:W-:Y:S02]  /*1760*/  FFMA.FTZ R126, R203, R211, R126 ;  /* 0x000000d3cb7e7223 */ /* 0x000fe4000001007e */
[----:B---3--:R-:W-:-:S02]  /*1770*/  FMUL.FTZ R88, R224, R88 ;  /* 0x00000058e0587220 */ /* 0x008fc40000410000 */
[----:B------:R-:W-:Y:S02]  /*1780*/  FMUL.FTZ R211, R223, R211 ;  /* 0x000000d3dfd37220 */ /* 0x000fe40000410000 */
[----:B------:R-:W-:Y:S02]  /*1790*/  FADD.FTZ R39, R78, R39 ;  /* 0x000000274e277221 */ /* 0x000fe40000010000 */
[----:B------:R-:W-:Y:S02]  /*17a0*/  FMUL.FTZ R223, R250, R78 ;  /* 0x0000004efadf7220 */ /* 0x000fe40000410000 */
[----:B------:R-:W-:Y:S02]  /*17b0*/  FADD.FTZ R43, R79, R43 ;  /* 0x0000002b4f2b7221 */ /* 0x000fe40000010000 */
[-C--:B------:R-:W-:Y:S02]  /*17c0*/  FFMA.FTZ R44, R92, R79.reuse, R44 ;  /* 0x0000004f5c2c7223 */ /* 0x080fe4000001002c */
[----:B------:R-:W-:-:S02]  /*17d0*/  FMUL.FTZ R224, R248, R79 ;  /* 0x0000004ff8e07220 */ /* 0x000fc40000410000 */
[----:B------:R-:W-:-:S04]  /*17e0*/  FADD.FTZ R79, RZ, R187 ;  /* 0x000000bbff4f7221 */ /* 0x000fc80000010000 */
[----:B------:R-:W-:-:S04]  /*17f0*/  FADD.FTZ R79, R79, R190 ;  /* 0x000000be4f4f7221 */ /* 0x000fc80000010000 */
[----:B------:R-:W-:-:S04]  /*1800*/  FADD.FTZ R79, R79, R189 ;  /* 0x000000bd4f4f7221 */ /* 0x000fc80000010000 */
[----:B------:R-:W-:-:S04]  /*1810*/  FADD.FTZ R79, R79, R192 ;  /* 0x000000c04f4f7221 */ /* 0x000fc80000010000 */
[----:B------:R-:W-:Y:S02]  /*1820*/  FADD.FTZ R79, R79, R191 ;  /* 0x000000bf4f4f7221 */ /* 0x000fe40000010000 */
[C---:B------:R-:W-:Y:S02]  /*1830*/  FADD.FTZ R196, -R182.reuse, R196 ;  /* 0x000000c4b6c47221 */ /* 0x040fe40000010100 */
[----:B------:R-:W-:Y:S02]  /*1840*/  FADD.FTZ R79, R79, R195 ;  /* 0x000000c34f4f7221 */ /* 0x000fe40000010000 */
[----:B------:R-:W-:Y:S02]  /*1850*/  FADD.FTZ R201, -R182, R201 ;  /* 0x000000c9b6c97221 */ /* 0x000fe40000010100 */
[----:B------:R-:W-:Y:S02]  /*1860*/  FMUL.FTZ R196, R181, R196 ;  /* 0x000000c4b5c47220 */ /* 0x000fe40000410000 */
[----:B------:R-:W-:-:S02]  /*1870*/  FADD.FTZ R79, R79, R194 ;  /* 0x000000c24f4f7221 */ /* 0x000fc40000010000 */
[----:B------:R-:W-:Y:S02]  /*1880*/  FADD.FTZ R131, R209, R131 ;  /* 0x00000083d1837221 */ /* 0x000fe40000010000 */
[----:B------:R-:W-:Y:S02]  /*1890*/  FMUL.FTZ R201, R181, R201 ;  /* 0x000000c9b5c97220 */ /* 0x000fe40000410000 */
[-C--:B------:R-:W-:Y:S02]  /*18a0*/  FFMA.FTZ R132, R196, R209.reuse, R132 ;  /* 0x000000d1c4847223 */ /* 0x080fe40000010084 */
[----:B------:R-:W-:Y:S02]  /*18b0*/  FMUL.FTZ R209, R226, R209 ;  /* 0x000000d1e2d17220 */ /* 0x000fe40000410000 */
[----:B------:R-:W-:Y:S02]  /*18c0*/  FADD.FTZ R79, R79, R198 ;  /* 0x000000c64f4f7221 */ /* 0x000fe40000010000 */
[----:B------:R-:W-:-:S02]  /*18d0*/  FADD.FTZ R129, R210, R129 ;  /* 0x00000081d2817221 */ /* 0x000fc40000010000 */
[-C--:B------:R-:W-:Y:S02]  /*18e0*/  FFMA.FTZ R130, R201, R210.reuse, R130 ;  /* 0x000000d2c9827223 */ /* 0x080fe40000010082 */
[----:B----4-:R-:W-:Y:S02]  /*18f0*/  FMUL.FTZ R210, R225, R210 ;  /* 0x000000d2e1d27220 */ /* 0x010fe40000410000 */
[----:B------:R-:W-:-:S04]  /*1900*/  FADD.FTZ R79, R79, R209 ;  /* 0x000000d14f4f7221 */ /* 0x000fc80000010000 */
[----:B------:R-:W-:Y:S02]  /*1910*/  FADD.FTZ R79, R79, R210 ;  /* 0x000000d24f4f7221 */ /* 0x000fe40000010000 */
[C---:B------:R-:W-:Y:S02]  /*1920*/  FADD.FTZ R207, -R182.reuse, R207 ;  /* 0x000000cfb6cf7221 */ /* 0x040fe40000010100 */
[----:B------:R-:W-:Y:S02]  /*1930*/  FADD.FTZ R79, R79, R88 ;  /* 0x000000584f4f7221 */ /* 0x000fe40000010000 */
[----:B------:R-:W-:Y:S02]  /*1940*/  FMUL.FTZ R207, R181, R207 ;  /* 0x000000cfb5cf7220 */ /* 0x000fe40000410000 */
[----:B------:R-:W-:Y:S02]  /*1950*/  FADD.FTZ R79, R79, R211 ;  /* 0x000000d34f4f7221 */ /* 0x000fe40000010000 */
[----:B------:R-:W-:-:S02]  /*1960*/  FADD.FTZ R208, -R182, R208 ;  /* 0x000000d0b6d07221 */ /* 0x000fc40000010100 */
[----:B------:R-:W-:Y:S02]  /*1970*/  FADD.FTZ R33, R212, R33 ;  /* 0x00000021d4217221 */ /* 0x000fe40000010000 */
[----:B------:R-:W-:Y:S02]  /*1980*/  FFMA.FTZ R34, R207, R212, R34 ;  /* 0x000000d4cf227223 */ /* 0x000fe40000010022 */
[C---:B------:R-:W-:Y:S02]  /*1990*/  FADD.FTZ R206, -R182.reuse, R206 ;  /* 0x000000ceb6ce7221 */ /* 0x040fe40000010100 */
[C---:B------:R-:W-:Y:S02]  /*19a0*/  FMUL.FTZ R208, R181.reuse, R208 ;  /* 0x000000d0b5d07220 */ /* 0x040fe40000410000 */
[----:B------:R-:W-:Y:S02]  /*19b0*/  FMUL.FTZ R206, R181, R206 ;  /* 0x000000ceb5ce7220 */ /* 0x000fe40000410000 */
[----:B------:R-:W-:-:S02]  /*19c0*/  FADD.FTZ R214, -R182, R214 ;  /* 0x000000d6b6d67221 */ /* 0x000fc40000010100 */
[----:B------:R-:W-:Y:S02]  /*19d0*/  FADD.FTZ R37, R213, R37 ;  /* 0x00000025d5257221 */ /* 0x000fe40000010000 */
[-C--:B------:R-:W-:Y:S02]  /*19e0*/  FFMA.FTZ R38, R208, R213.reuse, R38 ;  /* 0x000000d5d0267223 */ /* 0x080fe40000010026 */
[----:B------:R-:W-:Y:S01]  /*19f0*/  FMUL.FTZ R213, R251, R213 ;  /* 0x000000d5fbd57220 */ /* 0x000fe20000410000 */
[----:B------:R-:W-:Y:S01]  /*1a00*/  PRMT R215, RZ, 0x7610, R93 ;  /* 0x00007610ffd77816 */ /* 0x000fe2000000005d */
[----:B------:R-:W-:Y:S01]  /*1a10*/  FMUL.FTZ R214, R181, R214 ;  /* 0x000000d6b5d67220 */ /* 0x000fe20000410000 */
[----:B------:R-:W-:Y:S02]  /*1a20*/  PRMT R104, RZ, 0x7610, R104 ;  /* 0x00007610ff687816 */ /* 0x000fe40000000068 */
[----:B------:R-:W-:Y:S01]  /*1a30*/  PRMT R93, RZ, 0x5410, R94 ;  /* 0x00005410ff5d7816 */ /* 0x000fe2000000005e */
[----:B------:R-:W-:Y:S01]  /*1a40*/  FADD.FTZ R215, -R182, R215 ;  /* 0x000000d7b6d77221 */ /* 0x000fe20000010100 */
[--C-:B------:R-:W-:Y:S01]  /*1a50*/  PRMT R220, RZ, 0x5410, R102.reuse ;  /* 0x00005410ffdc7816 */ /* 0x100fe20000000066 */
[----:B------:R-:W-:Y:S01]  /*1a60*/  FADD.FTZ R41, R104, R41 ;  /* 0x0000002968297221 */ /* 0x000fe20000010000 */
[----:B------:R-:W-:Y:S01]  /*1a70*/  PRMT R221, RZ, 0x7610, R102 ;  /* 0x00007610ffdd7816 */ /* 0x000fe20000000066 */
[-C--:B------:R-:W-:Y:S01]  /*1a80*/  FFMA.FTZ R42, R214, R104.reuse, R42 ;  /* 0x00000068d62a7223 */ /* 0x080fe2000001002a */
[----:B------:R-:W-:Y:S01]  /*1a90*/  PRMT R216, RZ, 0x5410, R95 ;  /* 0x00005410ffd87816 */ /* 0x000fe2000000005f */
[----:B------:R-:W-:Y:S01]  /*1aa0*/  FMUL.FTZ R104, R249, R104 ;  /* 0x00000068f9687220 */ /* 0x000fe20000410000 */
[----:B------:R-:W-:-:S02]  /*1ab0*/  PRMT R179, RZ, 0x5410, R96 ;  /* 0x00005410ffb37816 */ /* 0x000fc40000000060 */
[----:B------:R-:W-:Y:S02]  /*1ac0*/  PRMT R180, RZ, 0x5410, R97 ;  /* 0x00005410ffb47816 */ /* 0x000fe40000000061 */
[----:B------:R-:W-:Y:S02]  /*1ad0*/  PRMT R217, RZ, 0x5410, R98 ;  /* 0x00005410ffd97816 */ /* 0x000fe40000000062 */
        /* <DEDUP_REMOVED lines=12> */
[----:B------:R-:W-:Y:S01]  /*1ba0*/  PRMT R103, RZ, 0x7610, R103 ;  /* 0x00007610ff677816 */ /* 0x000fe20000000067 */
[C---:B------:R-:W-:Y:S01]  /*1bb0*/  FADD.FTZ R93, -R182.reuse, R93 ;  /* 0x0000005db65d7221 */ /* 0x040fe20000010100 */
[----:B------:R-:W-:Y:S01]  /*1bc0*/  PRMT R105, RZ, 0x7610, R105 ;  /* 0x00007610ff697816 */ /* 0x000fe20000000069 */
[----:B------:R-:W-:Y:S02]  /*1bd0*/  FMUL.FTZ R215, R181, R215 ;  /* 0x000000d7b5d77220 */ /* 0x000fe40000410000 */
        /* <DEDUP_REMOVED lines=16> */
[----:B------:R-:W-:Y:S02]  /*1ce0*/  FADD.FTZ R221, -R182, R221 ;  /* 0x000000ddb6dd7221 */ /* 0x000fe40000010100 */
[----:B--2---:R-:W-:Y:S02]  /*1cf0*/  FMUL.FTZ R89, R222, R89 ;  /* 0x00000059de597220 */ /* 0x004fe40000410000 */
[----:B------:R-:W-:-:S04]  /*1d00*/  FMUL.FTZ R222, R181, R91 ;  /* 0x0000005bb5de7220 */ /* 0x000fc80000410000 */
[----:B------:R-:W-:Y:S02]  /*1d10*/  FFMA.FTZ R40, R222, R78, R40 ;  /* 0x0000004ede287223 */ /* 0x000fe40000010028 */
[----:B------:R-:W-:-:S04]  /*1d20*/  FFMA.FTZ R78, R162, R187, RZ ;  /* 0x000000bba24e7223 */ /* 0x000fc800000100ff */
[----:B------:R-:W-:-:S04]  /*1d30*/  FFMA.FTZ R78, R164, R190, R78 ;  /* 0x000000bea44e7223 */ /* 0x000fc8000001004e */
        /* <DEDUP_REMOVED lines=9> */
[----:B------:R-:W-:Y:S02]  /*1dd0*/  FFMA.FTZ R78, R203, R211, R78 ;  /* 0x000000d3cb4e7223 */ /* 0x000fe4000001004e */
[----:B------:R-:W-:Y:S02]  /*1de0*/  FMUL.FTZ R212, R205, R212 ;  /* 0x000000d4cdd47220 */ /* 0x000fe40000410000 */
[----:B------:R-:W-:Y:S02]  /*1df0*/  FADD.FTZ R79, R79, R89 ;  /* 0x000000594f4f7221 */ /* 0x000fe40000010000 */
[----:B------:R-:W-:Y:S02]  /*1e00*/  FFMA.FTZ R78, R202, R89, R78 ;  /* 0x00000059ca4e7223 */ /* 0x000fe4000001004e */
[----:B------:R-:W-:Y:S02]  /*1e10*/  FMUL.FTZ R205, R252, R90 ;  /* 0x0000005afccd7220 */ /* 0x000fe40000410000 */
        /* <DEDUP_REMOVED lines=10> */
[C---:B------:R-:W-:Y:S02]  /*1ec0*/  FADD.FTZ R102, -R182.reuse, R102 ;  /* 0x00000066b6667221 */ /* 0x040fe40000010100 */
[----:B------:R-:W-:Y:S01]  /*1ed0*/  FADD.FTZ R103, -R182, R103 ;  /* 0x00000067b6677221 */ /* 0x000fe20000010100 */
[----:B------:R-:W-:Y:S01]  /*1ee0*/  PRMT R182, RZ, 0x5410, R106 ;  /* 0x00005410ffb67816 */ /* 0x000fe2000000006a */
[----:B------:R-:W-:-:S02]  /*1ef0*/  FADD.FTZ R45, R105, R45 ;  /* 0x0000002d692d7221 */ /* 0x000fc40000010000 */
[----:B------:R-:W-:Y:S02]  /*1f00*/  FMUL.FTZ R93, R181, R93 ;  /* 0x0000005db55d7220 */ /* 0x000fe40000410000 */
[-C--:B------:R-:W-:Y:S02]  /*1f10*/  FFMA.FTZ R46, R215, R105.reuse, R46 ;  /* 0x00000069d72e7223 */ /* 0x080fe4000001002e */
[----:B------:R-:W-:Y:S02]  /*1f20*/  FMUL.FTZ R105, R247, R105 ;  /* 0x00000069f7697220 */ /* 0x000fe40000410000 */
[----:B------:R-:W-:Y:S02]  /*1f30*/  FADD.FTZ R79, R79, R224 ;  /* 0x000000e04f4f7221 */ /* 0x000fe40000010000 */
[----:B------:R-:W-:Y:S01]  /*1f40*/  FFMA.FTZ R78, R92, R224, R78 ;  /* 0x000000e05c4e7223 */ /* 0x000fe2000001004e */
[----:B------:R-:W-:Y:S01]  /*1f50*/  PRMT R106, RZ, 0x7610, R106 ;  /* 0x00007610ff6a7816 */ /* 0x000fe2000000006a */
[----:B------:R-:W-:-:S02]  /*1f60*/  FADD.FTZ R47, R182, R47 ;  /* 0x0000002fb62f7221 */ /* 0x000fc40000010000 */
[----:B------:R-:W-:Y:S02]  /*1f70*/  FFMA.FTZ R19, R93, R182, R19 ;  /* 0x000000b65d137223 */ /* 0x000fe40000010013 */
[----:B------:R-:W-:Y:S02]  /*1f80*/  FMUL.FTZ R94, R181, R94 ;  /* 0x0000005eb55e7220 */ /* 0x000fe40000410000 */
        /* <DEDUP_REMOVED lines=140> */
.L_x_257:
        /* <DEDUP_REMOVED lines=18> */
.L_x_258:
[----:B--2---:R-:W-:Y:S01]  /*2970*/  FADD.FTZ R226, R226, R225 ;  /* 0x000000e1e2e27221 */ /* 0x004fe20000010000 */
[----:B-----5:R-:W-:Y:S01]  /*2980*/  LOP3.LUT P5, RZ, R76, 0xff00, RZ, 0xc0, !PT ;  /* 0x0000ff004cff7812 */ /* 0x020fe200078ac0ff */
[----:B0-----:R-:W-:Y:S01]  /*2990*/  FADD.FTZ R78, R78, R91 ;  /* 0x0000005b4e4e7221 */ /* 0x001fe20000010000 */
[----:B------:R-:W-:Y:S01]  /*29a0*/  LOP3.LUT P6, RZ, R76, 0xff0000, RZ, 0xc0, !PT ;  /* 0x00ff00004cff7812 */ /* 0x000fe200078cc0ff */
[----:B-1----:R-:W-:Y:S02]  /*29b0*/  FMUL.FTZ R225, R226, c[0x0][0x1e0] ;  /* 0x00007800e2e17a20 */ /* 0x002fe40000410000 */
        /* <DEDUP_REMOVED lines=9> */
[C---:B------:R-:W-:Y:S01]  /*2a50*/  FMUL.FTZ R79, R181.reuse, R162 ;  /* 0x000000a2b54f7220 */ /* 0x040fe20000410000 */
[----:B------:R-:W-:Y:S01]  /*2a60*/  @P1 PRMT R162, RZ, 0x5410, R51 ;  /* 0x00005410ffa21816 */ /* 0x000fe20000000033 */
[----:B------:R-:W-:-:S02]  /*2a70*/  FMUL.FTZ R90, R181, R164 ;  /* 0x000000a4b55a7220 */ /* 0x000fc40000410000 */
[----:B------:R-:W-:Y:S02]  /*2a80*/  @P1 FADD.FTZ R79, R79, R78 ;  /* 0x0000004e4f4f1221 */ /* 0x000fe40000010000 */
[-CC-:B------:R-:W-:Y:S02]  /*2a90*/  FFMA.FTZ R167, R167, R226.reuse, R225.reuse ;  /* 0x000000e2a7a77223 */ /* 0x180fe400000100e1 */
[----:B------:R-:W-:Y:S01]  /*2aa0*/  FFMA.FTZ R169, R169, R226, R225 ;  /* 0x000000e2a9a97223 */ /* 0x000fe200000100e1 */
[----:B------:R-:W-:Y:S01]  /*2ab0*/  @P2 F2FP.BF16.PACK_AB R78, RZ, R79 ;  /* 0x0000004fff4e223e */ /* 0x000fe200000010ff */
[----:B------:R-:W-:Y:S02]  /*2ac0*/  FADD.FTZ R167, R194, -R167 ;  /* 0x800000a7c2a77221 */ /* 0x000fe40000010000 */
[----:B------:R-:W-:Y:S01]  /*2ad0*/  FADD.FTZ R169, R198, -R169 ;  /* 0x800000a9c6a97221 */ /* 0x000fe20000010000 */
[----:B------:R-:W-:Y:S01]  /*2ae0*/  @P2 PRMT R68, R78, 0x7610, R68 ;  /* 0x000076104e442816 */ /* 0x000fe20000000044 */
[----:B------:R-:W-:-:S02]  /*2af0*/  IMAD.MOV.U32 R78, RZ, RZ, R76 ;  /* 0x000000ffff4e7224 */ /* 0x000fc400078e004c */
[----:B------:R-:W-:Y:S02]  /*2b00*/  FMUL.FTZ R91, R181, R169 ;  /* 0x000000a9b55b7220 */ /* 0x000fe40000410000 */
[-CC-:B------:R-:W-:Y:S01]  /*2b10*/  FFMA.FTZ R163, R163, R226.reuse, R225.reuse ;  /* 0x000000e2a3a37223 */ /* 0x180fe200000100e1 */
[----:B------:R-:W-:Y:S01]  /*2b20*/  LOP3.LUT P4, RZ, R78, 0xff, RZ, 0xc0, !PT ;  /* 0x000000ff4eff7812 */ /* 0x000fe2000788c0ff */
[----:B------:R-:W-:Y:S02]  /*2b30*/  @P0 IMAD.MOV.U32 R78, RZ, RZ, R146 ;  /* 0x000000ffff4e0224 */ /* 0x000fe400078e0092 */
[----:B------:R-:W-:Y:S02]  /*2b40*/  FFMA.FTZ R166, R166, R226, R225 ;  /* 0x000000e2a6a67223 */ /* 0x000fe400000100e1 */
[----:B------:R-:W-:Y:S01]  /*2b50*/  FADD.FTZ R189, R189, -R163 ;  /* 0x800000a3bdbd7221 */ /* 0x000fe20000010000 */
[----:B------:R-:W-:Y:S01]  /*2b60*/  @P0 LOP3.LUT P3, RZ, R78, 0xff, RZ, 0xc0, !PT ;  /* 0x000000ff4eff0812 */ /* 0x000fe2000786c0ff */
[----:B------:R-:W-:-:S02]  /*2b70*/  FMUL.FTZ R78, R79, c[0x0][0x1e8] ;  /* 0x00007a004f4e7a20 */ /* 0x000fc40000410000 */
[----:B------:R-:W-:Y:S01]  /*2b80*/  FADD.FTZ R192, R192, -R166 ;  /* 0x800000a6c0c07221 */ /* 0x000fe20000010000 */
[----:B------:R-:W-:Y:S01]  /*2b90*/  P2R R166, PR, RZ, 0x40 ;  /* 0x00000040ffa67803 */ /* 0x000fe20000000000 */
[C---:B------:R-:W-:Y:S01]  /*2ba0*/  FMUL.FTZ R189, R181.reuse, R189 ;  /* 0x000000bdb5bd7220 */ /* 0x040fe20000410000 */
[----:B------:R-:W-:Y:S01]  /*2bb0*/  @P0 FSEL R79, R78, RZ, P3 ;  /* 0x000000ff4e4f0208 */ /* 0x000fe20001800000 */
[--C-:B------:R-:W-:Y:S01]  /*2bc0*/  FFMA.FTZ R168, R168, R226, R225.reuse ;  /* 0x000000e2a8a87223 */ /* 0x100fe200000100e1 */
[----:B------:R-:W-:Y:S01]  /*2bd0*/  @P0 LOP3.LUT P3, RZ, R146, 0xff00, RZ, 0xc0, !PT ;  /* 0x0000ff0092ff0812 */ /* 0x000fe2000786c0ff */
[----:B------:R-:W-:Y:S01]  /*2be0*/  FMUL.FTZ R192, R181, R192 ;  /* 0x000000c0b5c07220 */ /* 0x000fe20000410000 */
[----:B------:R-:W-:Y:S01]  /*2bf0*/  @P0 F2FP.BF16.PACK_AB R79, RZ, R79 ;  /* 0x0000004fff4f023e */ /* 0x000fe200000010ff */
[----:B------:R-:W-:Y:S01]  /*2c00*/  FADD.FTZ R168, R195, -R168 ;  /* 0x800000a8c3a87221 */ /* 0x000fe20000010000 */
[----:B------:R-:W-:Y:S01]  /*2c10*/  LOP3.LUT P6, RZ, R77, 0xff000000, RZ, 0xc0, !PT ;  /* 0xff0000004dff7812 */ /* 0x000fe200078cc0ff */
[-CC-:B------:R-:W-:Y:S01]  /*2c20*/  FFMA.FTZ R201, R201, R226.reuse, R225.reuse ;  /* 0x000000e2c9c97223 */ /* 0x180fe200000100e1 */
[----:B------:R-:W-:Y:S01]  /*2c30*/  @P0 PRMT R72, R79, 0x7610, R72 ;  /* 0x000076104f480816 */ /* 0x000fe20000000048 */
[----:B------:R-:W-:Y:S01]  /*2c40*/  FFMA.FTZ R196, R196, R226, R225 ;  /* 0x000000e2c4c47223 */ /* 0x000fe200000100e1 */
[----:B------:R-:W-:Y:S01]  /*2c50*/  @P1 PRMT R79, RZ, 0x7610, R48 ;  /* 0x00007610ff4f1816 */ /* 0x000fe20000000030 */
[----:B------:R-:W-:-:S02]  /*2c60*/  FADD.FTZ R210, R210, -R201 ;  /* 0x800000c9d2d27221 */ /* 0x000fc40000010000 */
[----:B------:R-:W-:Y:S02]  /*2c70*/  FADD.FTZ R196, R209, -R196 ;  /* 0x800000c4d1c47221 */ /* 0x000fe40000010000 */
[----:B------:R-:W-:Y:S02]  /*2c80*/  @P1 FADD.FTZ R90, R90, R79 ;  /* 0x0000004f5a5a1221 */ /* 0x000fe40000010000 */
[-CC-:B------:R-:W-:Y:S02]  /*2c90*/  FFMA.FTZ R202, R202, R226.reuse, R225.reuse ;  /* 0x000000e2caca7223 */ /* 0x180fe400000100e1 */
[----:B------:R-:W-:Y:S01]  /*2ca0*/  FFMA.FTZ R207, R207, R226, R225 ;  /* 0x000000e2cfcf7223 */ /* 0x000fe200000100e1 */
[----:B------:R-:W-:Y:S01]  /*2cb0*/  @P2 F2FP.BF16.PACK_AB R79, RZ, R90 ;  /* 0x0000005aff4f223e */ /* 0x000fe200000010ff */
[----:B------:R-:W-:Y:S02]  /*2cc0*/  FADD.FTZ R89, R89, -R202 ;  /* 0x800000ca59597221 */ /* 0x000fe40000010000 */
[----:B------:R-:W-:Y:S01]  /*2cd0*/  FADD.FTZ R212, R212, -R207 ;  /* 0x800000cfd4d47221 */ /* 0x000fe20000010000 */
[----:B------:R-:W-:Y:S01]  /*2ce0*/  @P2 PRMT R68, R68, 0x5410, R79 ;  /* 0x0000541044442816 */ /* 0x000fe2000000004f */
[----:B------:R-:W-:-:S02]  /*2cf0*/  FMUL.FTZ R79, R90, c[0x0][0x1e8] ;  /* 0x00007a005a4f7a20 */ /* 0x000fc40000410000 */
[----:B------:R-:W-:Y:S02]  /*2d00*/  FMUL.FTZ R212, R181, R212 ;  /* 0x000000d4b5d47220 */ /* 0x000fe40000410000 */
[-CC-:B------:R-:W-:Y:S01]  /*2d10*/  FFMA.FTZ R206, R206, R226.reuse, R225.reuse ;  /* 0x000000e2cece7223 */ /* 0x180fe200000100e1 */
[----:B------:R-:W-:Y:S01]  /*2d20*/  @P0 FSEL R90, R79, RZ, P3 ;  /* 0x000000ff4f5a0208 */ /* 0x000fe20001800000 */
[----:B------:R-:W-:Y:S01]  /*2d30*/  FFMA.FTZ R93, R93, R226, R225 ;  /* 0x000000e25d5d7223 */ /* 0x000fe200000100e1 */
[----:B------:R-:W-:Y:S01]  /*2d40*/  LOP3.LUT P3, RZ, R76, 0xff000000, RZ, 0xc0, !PT ;  /* 0xff0000004cff7812 */ /* 0x000fe2000786c0ff */
[----:B------:R-:W-:Y:S01]  /*2d50*/  FADD.FTZ R205, R205, -R206 ;  /* 0x800000cecdcd7221 */ /* 0x000fe20000010000 */
[----:B------:R-:W-:Y:S01]  /*2d60*/  @P0 F2FP.BF16.PACK_AB R90, RZ, R90 ;  /* 0x0000005aff5a023e */ /* 0x000fe200000010ff */
[----:B------:R-:W-:Y:S01]  /*2d70*/  FADD.FTZ R182, R182, -R93 ;  /* 0x8000005db6b67221 */ /* 0x000fe20000010000 */
[----:B------:R-:W-:Y:S01]  /*2d80*/  FSEL R76, R78, RZ, P4 ;  /* 0x000000ff4e4c7208 */ /* 0x000fe20002000000 */
[-C--:B------:R-:W-:Y:S01]  /*2d90*/  FFMA.FTZ R216, R216, R226.reuse, R225 ;  /* 0x000000e2d8d87223 */ /* 0x080fe200000100e1 */
[----:B------:R-:W-:Y:S01]  /*2da0*/  @P0 PRMT R72, R72, 0x5410, R90 ;  /* 0x0000541048480816 */ /* 0x000fe2000000005a */
[----:B------:R-:W-:Y:S01]  /*2db0*/  FMUL.FTZ R90, R181, R167 ;  /* 0x000000a7b55a7220 */ /* 0x000fe20000410000 */
[----:B------:R-:W-:Y:S01]  /*2dc0*/  FSEL R167, R79, RZ, P5 ;  /* 0x000000ff4fa77208 */ /* 0x000fe20002800000 */
[----:B------:R-:W-:Y:S01]  /*2dd0*/  FADD.FTZ R183, R183, -R216 ;  /* 0x800000d8b7b77221 */ /* 0x000fe20000010000 */
[----:B------:R-:W-:Y:S01]  /*2de0*/  LOP3.LUT P4, RZ, R77, 0xff0000, RZ, 0xc0, !PT ;  /* 0x00ff00004dff7812 */ /* 0x000fe2000788c0ff */
[----:B------:R-:W-:Y:S01]  /*2df0*/  @P1 FADD.FTZ R90, R90, R162 ;  /* 0x000000a25a5a1221 */ /* 0x000fe20000010000 */
[----:B------:R-:W-:Y:S01]  /*2e00*/  @P1 PRMT R162, RZ, 0x7610, R51 ;  /* 0x00007610ffa21816 */ /* 0x000fe20000000033 */
[-CC-:B------:R-:W-:Y:S01]  /*2e10*/  FFMA.FTZ R180, R180, R226.reuse, R225.reuse ;  /* 0x000000e2b4b47223 */ /* 0x180fe200000100e1 */
[----:B------:R-:W-:Y:S01]  /*2e20*/  @P2 IADD3 R78, P5, R174, c[0x0][0x258], RZ ;  /* 0x00009600ae4e2a10 */ /* 0x000fe20007fbe0ff */
[--C-:B------:R-:W-:Y:S01]  /*2e30*/  FFMA.FTZ R217, R217, R226, R225.reuse ;  /* 0x000000e2d9d97223 */ /* 0x100fe200000100e1 */
[----:B------:R-:W-:Y:S01]  /*2e40*/  F2FP.BF16.PACK_AB R76, R167, R76 ;  /* 0x0000004ca74c723e */ /* 0x000fe200000010ff */
[----:B------:R-:W-:Y:S01]  /*2e50*/  @P1 FADD.FTZ R91, R91, R162 ;  /* 0x000000a25b5b1221 */ /* 0x000fe20000010000 */
[----:B------:R-:W-:Y:S01]  /*2e60*/  @P2 IADD3.X R79, R175, c[0x0][0x25c], RZ, P5, !PT ;  /* 0x00009700af4f2a10 */ /* 0x000fe20002ffe4ff */
[----:B------:R-:W-:Y:S01]  /*2e70*/  FMUL.FTZ R162, R90, c[0x0][0x1e8] ;  /* 0x00007a005aa27a20 */ /* 0x000fe20000410000 */
[----:B------:R-:W-:Y:S01]  /*2e80*/  LOP3.LUT P5, RZ, R77, 0xff00, RZ, 0xc0, !PT ;  /* 0x0000ff004dff7812 */ /* 0x000fe200078ac0ff */
[----:B------:R-:W-:Y:S01]  /*2e90*/  FMUL.FTZ R163, R91, c[0x0][0x1e8] ;  /* 0x00007a005ba37a20 */ /* 0x000fe20000410000 */
[----:B------:R-:W-:Y:S01]  /*2ea0*/  @P2 F2FP.BF16.PACK_AB R90, RZ, R90 ;  /* 0x0000005aff5a223e */ /* 0x000fe200000010ff */
[-C--:B------:R-:W-:Y:S01]  /*2eb0*/  FFMA.FTZ R167, R200, R226.reuse, R225 ;  /* 0x000000e2c8a77223 */ /* 0x080fe200000100e1 */
[----:B------:R-:W-:Y:S01]  /*2ec0*/  FSEL R164, R162, RZ, P4 ;  /* 0x000000ffa2a47208 */ /* 0x000fe20002000000 */
[----:B------:R-:W-:Y:S01]  /*2ed0*/  FADD.FTZ R93, R185, -R180 ;  /* 0x800000b4b95d7221 */ /* 0x000fe20000010000 */
[----:B------:R-:W-:Y:S01]  /*2ee0*/  LOP3.LUT P4, RZ, R77, 0xff, RZ, 0xc0, !PT ;  /* 0x000000ff4dff7812 */ /* 0x000fe2000788c0ff */
[----:B------:R-:W-:Y:S01]  /*2ef0*/  FADD.FTZ R186, R186, -R217 ;  /* 0x800000d9baba7221 */ /* 0x000fe20000010000 */
[----:B------:R-:W-:Y:S01]  /*2f00*/  FSEL R77, R163, RZ, P6 ;  /* 0x000000ffa34d7208 */ /* 0x000fe20003000000 */
[----:B------:R-:W-:Y:S01]  /*2f10*/  FMUL.FTZ R93, R181, R93 ;  /* 0x0000005db55d7220 */ /* 0x000fe20000410000 */
[----:B------:R-:W-:Y:S01]  /*2f20*/  ISETP.NE.AND P6, PT, R166, RZ, PT ;  /* 0x000000ffa600720c */ /* 0x000fe20003fc5270 */
[----:B------:R-:W-:Y:S01]  /*2f30*/  FFMA.FTZ R166, R165, R226, R225 ;  /* 0x000000e2a5a67223 */ /* 0x000fe200000100e1 */
[----:B------:R-:W-:Y:S01]  /*2f40*/  @P1 PRMT R165, RZ, 0x5410, R49 ;  /* 0x00005410ffa51816 */ /* 0x000fe20000000031 */
[----:B------:R-:W-:Y:S01]  /*2f50*/  FMUL.FTZ R186, R181, R186 ;  /* 0x000000bab5ba7220 */ /* 0x000fe20000410000 */
[----:B------:R-:W-:Y:S01]  /*2f60*/  @P2 F2FP.BF16.PACK_AB R91, RZ, R91 ;  /* 0x0000005bff5b223e */ /* 0x000fe200000010ff */
[----:B------:R-:W-:Y:S01]  /*2f70*/  FADD.FTZ R166, R191, -R166 ;  /* 0x800000a6bfa67221 */ /* 0x000fe20000010000 */
[----:B------:R-:W-:Y:S01]  /*2f80*/  @P2 PRMT R71, R90, 0x7610, R71 ;  /* 0x000076105a472816 */ /* 0x000fe20000000047 */
[----:B------:R-:W-:Y:S01]  /*2f90*/  @P1 FADD.FTZ R189, R189, R165 ;  /* 0x000000a5bdbd1221 */ /* 0x000fe20000010000 */
[----:B------:R-:W-:Y:S01]  /*2fa0*/  @P1 PRMT R165, RZ, 0x7610, R49 ;  /* 0x00007610ffa51816 */ /* 0x000fe20000000031 */
[----:B------:R-:W-:Y:S01]  /*2fb0*/  FMUL.FTZ R166, R181, R166 ;  /* 0x000000a6b5a67220 */ /* 0x000fe20000410000 */
[----:B------:R-:W-:Y:S01]  /*2fc0*/  @P2 PRMT R71, R71, 0x5410, R91 ;  /* 0x0000541047472816 */ /* 0x000fe2000000005b */
[----:B------:R-:W-:Y:S01]  /*2fd0*/  FFMA.FTZ R178, R178, R226, R225 ;  /* 0x000000e2b2b27223 */ /* 0x000fe200000100e1 */
[----:B------:R-:W-:Y:S01]  /*2fe0*/  @P2 F2FP.BF16.PACK_AB R169, RZ, R189 ;  /* 0x000000bdffa9223e */ /* 0x000fe200000010ff */
[----:B------:R-:W-:-:S02]  /*2ff0*/  @P1 FADD.FTZ R192, R192, R165 ;  /* 0x000000a5c0c01221 */ /* 0x000fc40000010000 */
[----:B------:R-:W-:Y:S01]  /*3000*/  FMUL.FTZ R165, R181, R168 ;  /* 0x000000a8b5a57220 */ /* 0x000fe20000410000 */
[----:B------:R-:W-:Y:S01]  /*3010*/  @P1 PRMT R168, RZ, 0x5410, R50 ;  /* 0x00005410ffa81816 */ /* 0x000fe20000000032 */
[----:B------:R-:W-:Y:S01]  /*3020*/  FMUL.FTZ R189, R189, c[0x0][0x1e8] ;  /* 0x00007a00bdbd7a20 */ /* 0x000fe20000410000 */
[----:B------:R-:W-:Y:S01]  /*3030*/  @P2 F2FP.BF16.PACK_AB R187, RZ, R192 ;  /* 0x000000c0ffbb223e */ /* 0x000fe200000010ff */
[----:B------:R-:W-:Y:S01]  /*3040*/  FMUL.FTZ R192, R192, c[0x0][0x1e8] ;  /* 0x00007a00c0c07a20 */ /* 0x000fe20000410000 */
[----:B------:R-:W-:Y:S01]  /*3050*/  @P2 PRMT R69, R169, 0x7610, R69 ;  /* 0x00007610a9452816 */ /* 0x000fe20000000045 */
[----:B------:R-:W-:Y:S01]  /*3060*/  @P1 FADD.FTZ R166, R166, R168 ;  /* 0x000000a8a6a61221 */ /* 0x000fe20000010000 */
[----:B------:R-:W-:Y:S01]  /*3070*/  @P1 PRMT R168, RZ, 0x7610, R50 ;  /* 0x00007610ffa81816 */ /* 0x000fe20000000032 */
[----:B------:R-:W-:Y:S01]  /*3080*/  FMUL.FTZ R169, R181, R210 ;  /* 0x000000d2b5a97220 */ /* 0x000fe20000410000 */
[----:B------:R-:W-:Y:S01]  /*3090*/  @P2 PRMT R69, R69, 0x5410, R187 ;  /* 0x0000541045452816 */ /* 0x000fe200000000bb */
[----:B------:R-:W-:Y:S01]  /*30a0*/  FADD.FTZ R178, R193, -R178 ;  /* 0x800000b2c1b27221 */ /* 0x000fe20000010000 */
[----:B------:R-:W-:Y:S01]  /*30b0*/  FSEL R90, R192, RZ, P3 ;  /* 0x000000ffc05a7208 */ /* 0x000fe20001800000 */
[----:B------:R-:W-:Y:S01]  /*30c0*/  @P1 FADD.FTZ R165, R165, R168 ;  /* 0x000000a8a5a51221 */ /* 0x000fe20000010000 */
[----:B------:R-:W-:Y:S01]  /*30d0*/  @P2 F2FP.BF16.PACK_AB R168, RZ, R166 ;  /* 0x000000a6ffa8223e */ /* 0x000fe200000010ff */
[----:B------:R-:W-:-:S02]  /*30e0*/  FMUL.FTZ R166, R166, c[0x0][0x1e8] ;  /* 0x00007a00a6a67a20 */ /* 0x000fc40000410000 */
[----:B------:R-:W-:Y:S01]  /*30f0*/  FMUL.FTZ R193, R181, R178 ;  /* 0x000000b2b5c17220 */ /* 0x000fe20000410000 */
[----:B------:R-:W-:Y:S01]  /*3100*/  @P2 F2FP.BF16.PACK_AB R190, RZ, R165 ;  /* 0x000000a5ffbe223e */ /* 0x000fe200000010ff */
[----:B------:R-:W-:Y:S01]  /*3110*/  FMUL.FTZ R165, R165, c[0x0][0x1e8] ;  /* 0x00007a00a5a57a20 */ /* 0x000fe20000410000 */
[----:B------:R-:W-:Y:S01]  /*3120*/  @P2 PRMT R70, R168, 0x7610, R70 ;  /* 0x00007610a8462816 */ /* 0x000fe20000000046 */
[-CC-:B------:R-:W-:Y:S02]  /*3130*/  FFMA.FTZ R168, R203, R226.reuse, R225.reuse ;  /* 0x000000e2cba87223 */ /* 0x180fe400000100e1 */
[-CC-:B------:R-:W-:Y:S01]  /*3140*/  FFMA.FTZ R220, R220, R226.reuse, R225.reuse ;  /* 0x000000e2dcdc7223 */ /* 0x180fe200000100e1 */
[----:B------:R-:W-:Y:S01]  /*3150*/  @P2 PRMT R70, R70, 0x5410, R190 ;  /* 0x0000541046462816 */ /* 0x000fe200000000be */
[----:B------:R-:W-:Y:S02]  /*3160*/  FFMA.FTZ R101, R101, R226, R225 ;  /* 0x000000e265657223 */ /* 0x000fe400000100e1 */
[----:B------:R-:W-:-:S02]  /*3170*/  FADD.FTZ R220, R199, -R220 ;  /* 0x800000dcc7dc7221 */ /* 0x000fc40000010000 */
[----:B------:R0:W-:Y:S01]  /*3180*/  @P2 STG.E.128 [R78.64], R68 ;  /* 0x000000444e002986 */ /* 0x0001e2000c101d04 */
[----:B------:R-:W-:Y:S02]  /*3190*/  FADD.FTZ R101, R113, -R101 ;  /* 0x8000006571657221 */ /* 0x000fe40000010000 */
[----:B------:R-:W-:Y:S02]  /*31a0*/  FMUL.FTZ R199, R181, R220 ;  /* 0x000000dcb5c77220 */ /* 0x000fe40000410000 */
[-CC-:B------:R-:W-:Y:S02]  /*31b0*/  FFMA.FTZ R221, R221, R226.reuse, R225.reuse ;  /* 0x000000e2dddd7223 */ /* 0x180fe400000100e1 */
[----:B------:R-:W-:Y:S02]  /*31c0*/  FMUL.FTZ R101, R181, R101 ;  /* 0x00000065b5657220 */ /* 0x000fe40000410000 */
[----:B------:R-:W-:Y:S02]  /*31d0*/  FFMA.FTZ R100, R100, R226, R225 ;  /* 0x000000e264647223 */ /* 0x000fe400000100e1 */
[----:B------:R-:W-:-:S02]  /*31e0*/  FADD.FTZ R221, R114, -R221 ;  /* 0x800000dd72dd7221 */ /* 0x000fc40000010000 */
[----:B------:R-:W-:Y:S02]  /*31f0*/  FFMA.FTZ R103, R103, R226, R225 ;  /* 0x000000e267677223 */ /* 0x000fe400000100e1 */
[----:B------:R-:W-:Y:S02]  /*3200*/  FADD.FTZ R100, R112, -R100 ;  /* 0x8000006470647221 */ /* 0x000fe40000010000 */
[----:B------:R-:W-:Y:S01]  /*3210*/  FADD.FTZ R103, R115, -R103 ;  /* 0x8000006773677221 */ /* 0x000fe20000010000 */
[----:B0-----:R-:W-:Y:S01]  /*3220*/  F2FP.BF16.PACK_AB R79, R77, R164 ;  /* 0x000000a44d4f723e */ /* 0x001fe200000010ff */
[----:B------:R-:W-:Y:S01]  /*3230*/  FADD.FTZ R164, R88, -R167 ;  /* 0x800000a758a47221 */ /* 0x000fe20000010000 */
[----:B------:R-:W-:Y:S01]  /*3240*/  FSEL R78, R166, RZ, P4 ;  /* 0x000000ffa64e7208 */ /* 0x000fe20002000000 */
[----:B------:R-:W-:Y:S01]  /*3250*/  FADD.FTZ R88, R211, -R168 ;  /* 0x800000a8d3587221 */ /* 0x000fe20000010000 */
[----:B------:R-:W-:Y:S01]  /*3260*/  FSEL R77, R165, RZ, P5 ;  /* 0x000000ffa54d7208 */ /* 0x000fe20002800000 */
[C---:B------:R-:W-:Y:S01]  /*3270*/  FMUL.FTZ R168, R181.reuse, R196 ;  /* 0x000000c4b5a87220 */ /* 0x040fe20000410000 */
[----:B------:R-:W-:Y:S01]  /*3280*/  @P0 LOP3.LUT P4, RZ, R146, 0xff000000, RZ, 0xc0, !PT ;  /* 0xff00000092ff0812 */ /* 0x000fe2000788c0ff */
[----:B------:R-:W-:Y:S01]  /*3290*/  FMUL.FTZ R187, R181, R88 ;  /* 0x00000058b5bb7220 */ /* 0x000fe20000410000 */
[----:B------:R-:W-:Y:S01]  /*32a0*/  F2FP.BF16.PACK_AB R78, R77, R78 ;  /* 0x0000004e4d4e723e */ /* 0x000fe200000010ff */
[----:B------:R-:W-:Y:S01]  /*32b0*/  FMUL.FTZ R211, R181, R89 ;  /* 0x00000059b5d37220 */ /* 0x000fe20000410000 */
[----:B------:R-:W-:Y:S01]  /*32c0*/  FSEL R77, R189, RZ, P6 ;  /* 0x000000ffbd4d7208 */ /* 0x000fe20003000000 */
[----:B------:R-:W-:Y:S01]  /*32d0*/  FFMA.FTZ R196, R222, R226, R225 ;  /* 0x000000e2dec47223 */ /* 0x000fe200000100e1 */
[----:B------:R-:W-:Y:S01]  /*32e0*/  MOV R167, R84 ;  /* 0x0000005400a77202 */ /* 0x000fe20000000f00 */
[----:B------:R-:W-:Y:S01]  /*32f0*/  FMUL.FTZ R100, R181, R100 ;  /* 0x00000064b5647220 */ /* 0x000fe20000410000 */
[----:B------:R-:W-:Y:S01]  /*3300*/  F2FP.BF16.PACK_AB R77, R90, R77 ;  /* 0x0000004d5a4d723e */ /* 0x000fe200000010ff */
[----:B------:R-:W-:Y:S01]  /*3310*/  FADD.FTZ R196, R223, -R196 ;  /* 0x800000c4dfc47221 */ /* 0x000fe20000010000 */
[----:B------:R-:W-:-:S02]  /*3320*/  IADD3 R90, P3, R174, c[0x0][0x248], RZ ;  /* 0x00009200ae5a7a10 */ /* 0x000fc40007f7e0ff */
[----:B------:R-:W-:Y:S01]  /*3330*/  @P0 FSEL R209, R192, RZ, P4 ;  /* 0x000000ffc0d10208 */ /* 0x000fe20002000000 */
[----:B------:R-:W-:Y:S01]  /*3340*/  FMUL.FTZ R196, R181, R196 ;  /* 0x000000c4b5c47220 */ /* 0x000fe20000410000 */
[----:B------:R-:W-:Y:S02]  /*3350*/  IADD3.X R91, R175, c[0x0][0x24c], RZ, P3, !PT ;  /* 0x00009300af5b7a10 */ /* 0x000fe40001ffe4ff */
[----:B------:R-:W-:Y:S02]  /*3360*/  @P0 LOP3.LUT P3, RZ, R146, 0xff0000, RZ, 0xc0, !PT ;  /* 0x00ff000092ff0812 */ /* 0x000fe4000786c0ff */
[----:B------:R-:W-:Y:S01]  /*3370*/  @P0 LOP3.LUT P4, RZ, R147, 0xff00, RZ, 0xc0, !PT ;  /* 0x0000ff0093ff0812 */ /* 0x000fe2000788c0ff */
[----:B------:R0:W-:Y:S01]  /*3380*/  STG.E.128 [R90.64], R76 ;  /* 0x0000004c5a007986 */ /* 0x0001e2000c101d04 */
[----:B------:R-:W-:Y:S02]  /*3390*/  @P0 FSEL R210, R189, RZ, P3 ;  /* 0x000000ffbdd20208 */ /* 0x000fe40001800000 */
[----:B------:R-:W-:-:S02]  /*33a0*/  @P0 LOP3.LUT P3, RZ, R147, 0xff, RZ, 0xc0, !PT ;  /* 0x000000ff93ff0812 */ /* 0x000fc4000786c0ff */
[----:B------:R-:W-:Y:S02]  /*33b0*/  LOP3.LUT P5, RZ, R167, 0xff, RZ, 0xc0, !PT ;  /* 0x000000ffa7ff7812 */ /* 0x000fe400078ac0ff */
[----:B------:R-:W-:Y:S02]  /*33c0*/  @P0 FSEL R167, R165, RZ, P4 ;  /* 0x000000ffa5a70208 */ /* 0x000fe40002000000 */
[----:B------:R-:W-:Y:S02]  /*33d0*/  @P0 LOP3.LUT P4, RZ, R147, 0xff000000, RZ, 0xc0, !PT ;  /* 0xff00000093ff0812 */ /* 0x000fe4000788c0ff */
[----:B------:R-:W-:Y:S02]  /*33e0*/  @P0 F2FP.BF16.PACK_AB R167, RZ, R167 ;  /* 0x000000a7ffa7023e */ /* 0x000fe400000010ff */
[----:B------:R-:W-:Y:S02]  /*33f0*/  @P0 F2FP.BF16.PACK_AB R210, RZ, R210 ;  /* 0x000000d2ffd2023e */ /* 0x000fe400000010ff */
[----:B------:R-:W-:-:S02]  /*3400*/  @P0 F2FP.BF16.PACK_AB R209, RZ, R209 ;  /* 0x000000d1ffd1023e */ /* 0x000fc400000010ff */
[----:B------:R-:W-:Y:S01]  /*3410*/  @P0 PRMT R73, R210, 0x7610, R73 ;  /* 0x00007610d2490816 */ /* 0x000fe20000000049 */
[----:B0-----:R-:W-:Y:S01]  /*3420*/  @P0 IMAD.MOV.U32 R76, RZ, RZ, R148 ;  /* 0x000000ffff4c0224 */ /* 0x001fe200078e0094 */
[--C-:B------:R-:W-:Y:S01]  /*3430*/  @P1 PRMT R77, RZ, 0x5410, R52.reuse ;  /* 0x00005410ff4d1816 */ /* 0x100fe20000000034 */
[----:B------:R-:W-:Y:S01]  /*3440*/  FMUL.FTZ R78, R181, R164 ;  /* 0x000000a4b54e7220 */ /* 0x000fe20000410000 */
[----:B------:R-:W-:Y:S02]  /*3450*/  @P0 FSEL R79, R163, RZ, P4 ;  /* 0x000000ffa34f0208 */ /* 0x000fe40002000000 */
[----:B------:R-:W-:Y:S01]  /*3460*/  @P0 LOP3.LUT P6, RZ, R76, 0xff, RZ, 0xc0, !PT ;  /* 0x000000ff4cff0812 */ /* 0x000fe200078cc0ff */
[----:B------:R-:W-:Y:S01]  /*3470*/  @P1 FADD.FTZ R168, R168, R77 ;  /* 0x0000004da8a81221 */ /* 0x000fe20000010000 */
[----:B------:R-:W-:Y:S02]  /*3480*/  @P1 PRMT R76, RZ, 0x7610, R52 ;  /* 0x00007610ff4c1816 */ /* 0x000fe40000000034 */
[--C-:B------:R-:W-:Y:S01]  /*3490*/  @P1 PRMT R77, RZ, 0x5410, R53.reuse ;  /* 0x00005410ff4d1816 */ /* 0x100fe20000000035 */
[----:B------:R-:W-:Y:S01]  /*34a0*/  FMUL.FTZ R90, R168, c[0x0][0x1e8] ;  /* 0x00007a00a85a7a20 */ /* 0x000fe20000410000 */
[----:B------:R-:W-:Y:S01]  /*34b0*/  @P0 LOP3.LUT P4, RZ, R148, 0xff00, RZ, 0xc0, !PT ;  /* 0x0000ff0094ff0812 */ /* 0x000fe2000788c0ff */
[----:B------:R-:W-:Y:S01]  /*34c0*/  @P1 FADD.FTZ R169, R169, R76 ;  /* 0x0000004ca9a91221 */ /* 0x000fe20000010000 */
[----:B------:R-:W-:Y:S01]  /*34d0*/  @P1 PRMT R76, RZ, 0x7610, R53 ;  /* 0x00007610ff4c1816 */ /* 0x000fe20000000035 */
[----:B------:R-:W-:Y:S01]  /*34e0*/  @P1 FADD.FTZ R78, R78, R77 ;  /* 0x0000004d4e4e1221 */ /* 0x000fe20000010000 */
[----:B------:R-:W-:Y:S01]  /*34f0*/  FSEL R164, R90, RZ, P5 ;  /* 0x000000ff5aa47208 */ /* 0x000fe20002800000 */
[----:B------:R-:W-:Y:S01]  /*3500*/  FMUL.FTZ R91, R169, c[0x0][0x1e8] ;  /* 0x00007a00a95b7a20 */ /* 0x000fe20000410000 */
[----:B------:R-:W-:Y:S01]  /*3510*/  LOP3.LUT P5, RZ, R84, 0xff0000, RZ, 0xc0, !PT ;  /* 0x00ff000054ff7812 */ /* 0x000fe200078ac0ff */
[----:B------:R-:W-:Y:S01]  /*3520*/  @P1 FADD.FTZ R187, R187, R76 ;  /* 0x0000004cbbbb1221 */ /* 0x000fe20000010000 */
[----:B------:R-:W-:-:S02]  /*3530*/  @P0 FSEL R76, R166, RZ, P3 ;  /* 0x000000ffa64c0208 */ /* 0x000fc40001800000 */
[----:B------:R-:W-:Y:S01]  /*3540*/  @P0 LOP3.LUT P3, RZ, R147, 0xff0000, RZ, 0xc0, !PT ;  /* 0x00ff000093ff0812 */ /* 0x000fe2000786c0ff */
[----:B------:R-:W-:Y:S01]  /*3550*/  FMUL.FTZ R163, R187, c[0x0][0x1e8] ;  /* 0x00007a00bba37a20 */ /* 0x000fe20000410000 */
[----:B------:R-:W-:Y:S02]  /*3560*/  @P0 FSEL R90, R90, RZ, P6 ;  /* 0x000000ff5a5a0208 */ /* 0x000fe40003000000 */
[----:B------:R-:W-:Y:S01]  /*3570*/  @P0 FSEL R77, R162, RZ, P3 ;  /* 0x000000ffa24d0208 */ /* 0x000fe20001800000 */
[----:B------:R-:W-:Y:S01]  /*3580*/  FMUL.FTZ R162, R78, c[0x0][0x1e8] ;  /* 0x00007a004ea27a20 */ /* 0x000fe20000410000 */
[----:B------:R-:W-:Y:S02]  /*3590*/  LOP3.LUT P3, RZ, R84, 0xff00, RZ, 0xc0, !PT ;  /* 0x0000ff0054ff7812 */ /* 0x000fe4000786c0ff */
[----:B------:R-:W-:Y:S02]  /*35a0*/  @P0 LOP3.LUT P6, RZ, R148, 0xff0000, RZ, 0xc0, !PT ;  /* 0x00ff000094ff0812 */ /* 0x000fe400078cc0ff */
[----:B------:R-:W-:-:S02]  /*35b0*/  FSEL R88, R91, RZ, P3 ;  /* 0x000000ff5b587208 */ /* 0x000fc40001800000 */
[----:B------:R-:W-:Y:S02]  /*35c0*/  @P0 FSEL R91, R91, RZ, P4 ;  /* 0x000000ff5b5b0208 */ /* 0x000fe40002000000 */
[----:B------:R-:W-:Y:S01]  /*35d0*/  LOP3.LUT P4, RZ, R84, 0xff000000, RZ, 0xc0, !PT ;  /* 0xff00000054ff7812 */ /* 0x000fe2000788c0ff */
[----:B------:R-:W-:Y:S01]  /*35e0*/  FFMA.FTZ R84, R208, R226, R225 ;  /* 0x000000e2d0547223 */ /* 0x000fe200000100e1 */
[----:B------:R-:W-:Y:S02]  /*35f0*/  FSEL R165, R162, RZ, P5 ;  /* 0x000000ffa2a57208 */ /* 0x000fe40002800000 */
[----:B------:R-:W-:Y:S01]  /*3600*/  @P0 IADD3 R174, P3, R174, c[0x0][0x250], RZ ;  /* 0x00009400aeae0a10 */ /* 0x000fe20007f7e0ff */
[----:B------:R-:W-:Y:S01]  /*3610*/  FADD.FTZ R84, R213, -R84 ;  /* 0x80000054d5547221 */ /* 0x000fe20000010000 */
[----:B------:R-:W-:Y:S01]  /*3620*/  @P0 LOP3.LUT P5, RZ, R148, 0xff000000, RZ, 0xc0, !PT ;  /* 0xff00000094ff0812 */ /* 0x000fe200078ac0ff */
[----:B------:R-:W-:Y:S01]  /*3630*/  FMUL.FTZ R213, R181, R205 ;  /* 0x000000cdb5d57220 */ /* 0x000fe20000410000 */
[----:B------:R-:W-:-:S02]  /*3640*/  FSEL R166, R163, RZ, P4 ;  /* 0x000000ffa3a67208 */ /* 0x000fc40002000000 */
[----:B------:R-:W-:Y:S02]  /*3650*/  @P0 FSEL R162, R162, RZ, P6 ;  /* 0x000000ffa2a20208 */ /* 0x000fe40003000000 */
[----:B------:R-:W-:Y:S02]  /*3660*/  @P0 IADD3.X R175, R175, c[0x0][0x254], RZ, P3, !PT ;  /* 0x00009500afaf0a10 */ /* 0x000fe40001ffe4ff */
[----:B------:R-:W-:Y:S02]  /*3670*/  @P0 FSEL R163, R163, RZ, P5 ;  /* 0x000000ffa3a30208 */ /* 0x000fe40002800000 */
[C---:B------:R-:W-:Y:S02]  /*3680*/  LOP3.LUT P6, RZ, R85.reuse, 0xff, RZ, 0xc0, !PT ;  /* 0x000000ff55ff7812 */ /* 0x040fe400078cc0ff */
[C---:B------:R-:W-:Y:S02]  /*3690*/  LOP3.LUT P3, RZ, R85.reuse, 0xff00, RZ, 0xc0, !PT ;  /* 0x0000ff0055ff7812 */ /* 0x040fe4000786c0ff */
[----:B------:R-:W-:-:S02]  /*36a0*/  LOP3.LUT P4, RZ, R85, 0xff0000, RZ, 0xc0, !PT ;  /* 0x00ff000055ff7812 */ /* 0x000fc4000788c0ff */
[----:B------:R-:W-:Y:S01]  /*36b0*/  LOP3.LUT P5, RZ, R85, 0xff000000, RZ, 0xc0, !PT ;  /* 0xff00000055ff7812 */ /* 0x000fe200078ac0ff */
[----:B------:R-:W-:Y:S01]  /*36c0*/  FFMA.FTZ R85, R214, R226, R225 ;  /* 0x000000e2d6557223 */ /* 0x000fe200000100e1 */
[----:B------:R-:W-:Y:S01]  /*36d0*/  @P0 F2FP.BF16.PACK_AB R207, RZ, R77 ;  /* 0x0000004dffcf023e */ /* 0x000fe200000010ff */
[----:B------:R-:W-:Y:S01]  /*36e0*/  FMUL.FTZ R214, R181, R84 ;  /* 0x00000054b5d67220 */ /* 0x000fe20000410000 */
[----:B------:R-:W-:Y:S01]  /*36f0*/  @P1 PRMT R77, RZ, 0x7610, R54 ;  /* 0x00007610ff4d1816 */ /* 0x000fe20000000036 */
[----:B------:R-:W-:Y:S01]  /*3700*/  FADD.FTZ R104, R104, -R85 ;  /* 0x8000005568687221 */ /* 0x000fe20000010000 */
[----:B------:R-:W-:Y:S01]  /*3710*/  @P0 F2FP.BF16.PACK_AB R208, RZ, R76 ;  /* 0x0000004cffd0023e */ /* 0x000fe200000010ff */
[-CC-:B------:R-:W-:Y:S01]  /*3720*/  FFMA.FTZ R85, R92, R226.reuse, R225.reuse ;  /* 0x000000e25c557223 */ /* 0x180fe200000100e1 */
[----:B------:R-:W-:Y:S01]  /*3730*/  @P0 F2FP.BF16.PACK_AB R79, RZ, R79 ;  /* 0x0000004fff4f023e */ /* 0x000fe200000010ff */
[----:B------:R-:W-:Y:S01]  /*3740*/  FFMA.FTZ R92, R215, R226, R225 ;  /* 0x000000e2d75c7223 */ /* 0x000fe200000100e1 */
[----:B------:R-:W-:Y:S01]  /*3750*/  @P0 PRMT R75, R207, 0x7610, R75 ;  /* 0x00007610cf4b0816 */ /* 0x000fe2000000004b */
[----:B------:R-:W-:Y:S01]  /*3760*/  @P1 FADD.FTZ R212, R212, R77 ;  /* 0x0000004dd4d41221 */ /* 0x000fe20000010000 */
[----:B------:R-:W-:Y:S01]  /*3770*/  @P1 PRMT R77, RZ, 0x7610, R55 ;  /* 0x00007610ff4d1816 */ /* 0x000fe20000000037 */
[----:B------:R-:W-:Y:S01]  /*3780*/  FADD.FTZ R105, R105, -R92 ;  /* 0x8000005c69697221 */ /* 0x000fe20000010000 */
[----:B------:R-:W-:Y:S01]  /*3790*/  @P1 PRMT R92, RZ, 0x5410, R54 ;  /* 0x00005410ff5c1816 */ /* 0x000fe20000000036 */
[----:B------:R-:W-:Y:S01]  /*37a0*/  FMUL.FTZ R195, R212, c[0x0][0x1e8] ;  /* 0x00007a00d4c37a20 */ /* 0x000fe20000410000 */
[----:B------:R-:W-:Y:S01]  /*37b0*/  @P0 PRMT R75, R75, 0x5410, R79 ;  /* 0x000054104b4b0816 */ /* 0x000fe2000000004f */
[----:B------:R-:W-:Y:S01]  /*37c0*/  IMAD.MOV.U32 R76, RZ, RZ, R86 ;  /* 0x000000ffff4c7224 */ /* 0x000fe200078e0056 */
[----:B------:R-:W-:Y:S01]  /*37d0*/  @P2 F2FP.BF16.PACK_AB R78, RZ, R78 ;  /* 0x0000004eff4e223e */ /* 0x000fe200000010ff */
[----:B------:R-:W-:Y:S01]  /*37e0*/  @P1 FADD.FTZ R211, R211, R92 ;  /* 0x0000005cd3d31221 */ /* 0x000fe20000010000 */
[----:B------:R-:W-:Y:S01]  /*37f0*/  FSEL R89, R195, RZ, P3 ;  /* 0x000000ffc3597208 */ /* 0x000fe20001800000 */
[----:B------:R-:W-:Y:S01]  /*3800*/  FADD.FTZ R200, R224, -R85 ;  /* 0x80000055e0c87221 */ /* 0x000fe20000010000 */
[----:B------:R-:W-:Y:S01]  /*3810*/  @P0 LOP3.LUT P3, RZ, R149, 0xff00, RZ, 0xc0, !PT ;  /* 0x0000ff0095ff0812 */ /* 0x000fe2000786c0ff */
[----:B------:R-:W-:Y:S01]  /*3820*/  FMUL.FTZ R194, R211, c[0x0][0x1e8] ;  /* 0x00007a00d3c27a20 */ /* 0x000fe20000410000 */
[----:B------:R-:W-:Y:S01]  /*3830*/  @P2 PRMT R69, R78, 0x7610, R69 ;  /* 0x000076104e452816 */ /* 0x000fe20000000045 */
[----:B------:R-:W-:Y:S01]  /*3840*/  @P1 FADD.FTZ R214, R214, R77 ;  /* 0x0000004dd6d61221 */ /* 0x000fe20000010000 */
[----:B------:R-:W-:Y:S01]  /*3850*/  @P0 FSEL R195, R195, RZ, P3 ;  /* 0x000000ffc3c30208 */ /* 0x000fe20001800000 */
[----:B------:R-:W-:Y:S01]  /*3860*/  FMUL.FTZ R200, R181, R200 ;  /* 0x000000c8b5c87220 */ /* 0x000fe20000410000 */
[----:B------:R-:W-:Y:S01]  /*3870*/  FSEL R206, R194, RZ, P6 ;  /* 0x000000ffc2ce7208 */ /* 0x000fe20003000000 */
[----:B------:R-:W-:Y:S01]  /*3880*/  FMUL.FTZ R203, R214, c[0x0][0x1e8] ;  /* 0x00007a00d6cb7a20 */ /* 0x000fe20000410000 */
[----:B------:R-:W-:Y:S01]  /*3890*/  @P0 LOP3.LUT P6, RZ, R149, 0xff, RZ, 0xc0, !PT ;  /* 0x000000ff95ff0812 */ /* 0x000fe200078cc0ff */
[C---:B------:R-:W-:Y:S01]  /*38a0*/  FMUL.FTZ R201, R181.reuse, R105 ;  /* 0x00000069b5c97220 */ /* 0x040fe20000410000 */
[--C-:B------:R-:W-:Y:S01]  /*38b0*/  @P1 PRMT R77, RZ, 0x5410, R56.reuse ;  /* 0x00005410ff4d1816 */ /* 0x100fe20000000038 */
[----:B------:R-:W-:Y:S01]  /*38c0*/  FMUL.FTZ R198, R181, R104 ;  /* 0x00000068b5c67220 */ /* 0x000fe20000410000 */
[----:B------:R-:W-:Y:S01]  /*38d0*/  @P0 FSEL R194, R194, RZ, P6 ;  /* 0x000000ffc2c20208 */ /* 0x000fe20003000000 */
[----:B------:R-:W-:Y:S01]  /*38e0*/  FFMA.FTZ R79, R95, R226, R225 ;  /* 0x000000e25f4f7223 */ /* 0x000fe200000100e1 */
[----:B------:R-:W-:Y:S01]  /*38f0*/  LOP3.LUT P6, RZ, R76, 0xff, RZ, 0xc0, !PT ;  /* 0x000000ff4cff7812 */ /* 0x000fe200078cc0ff */
[----:B------:R-:W-:Y:S01]  /*3900*/  @P1 FADD.FTZ R196, R196, R77 ;  /* 0x0000004dc4c41221 */ /* 0x000fe20000010000 */
[----:B------:R-:W-:Y:S01]  /*3910*/  @P0 MOV R76, R150 ;  /* 0x00000096004c0202 */ /* 0x000fe20000000f00 */
[----:B------:R-:W-:Y:S01]  /*3920*/  FFMA.FTZ R95, R96, R226, R225 ;  /* 0x000000e2605f7223 */ /* 0x000fe200000100e1 */
[----:B------:R-:W-:Y:S01]  /*3930*/  @P1 PRMT R77, RZ, 0x7610, R56 ;  /* 0x00007610ff4d1816 */ /* 0x000fe20000000038 */
[----:B------:R-:W-:Y:S01]  /*3940*/  FMUL.FTZ R92, R196, c[0x0][0x1e8] ;  /* 0x00007a00c45c7a20 */ /* 0x000fe20000410000 */
[----:B------:R-:W-:Y:S01]  /*3950*/  @P0 LOP3.LUT P3, RZ, R76, 0xff, RZ, 0xc0, !PT ;  /* 0x000000ff4cff0812 */ /* 0x000fe2000786c0ff */
[----:B------:R-:W-:Y:S01]  /*3960*/  FADD.FTZ R95, R108, -R95 ;  /* 0x8000005f6c5f7221 */ /* 0x000fe20000010000 */
[----:B------:R-:W-:Y:S01]  /*3970*/  @P1 PRMT R76, RZ, 0x5410, R55 ;  /* 0x00005410ff4c1816 */ /* 0x000fe20000000037 */
[----:B------:R-:W-:Y:S01]  /*3980*/  @P1 FADD.FTZ R198, R198, R77 ;  /* 0x0000004dc6c61221 */ /* 0x000fe20000010000 */
[----:B------:R-:W-:Y:S01]  /*3990*/  FSEL R222, R203, RZ, P5 ;  /* 0x000000ffcbde7208 */ /* 0x000fe20002800000 */
[----:B------:R-:W-:Y:S01]  /*39a0*/  FADD.FTZ R79, R107, -R79 ;  /* 0x8000004f6b4f7221 */ /* 0x000fe20000010000 */
[----:B------:R-:W-:Y:S01]  /*39b0*/  IADD3 R84, P5, R176, c[0x0][0x248], RZ ;  /* 0x00009200b0547a10 */ /* 0x000fe20007fbe0ff */
[----:B------:R-:W-:Y:S01]  /*39c0*/  @P1 FADD.FTZ R213, R213, R76 ;  /* 0x0000004cd5d51221 */ /* 0x000fe20000010000 */
[--C-:B------:R-:W-:Y:S01]  /*39d0*/  @P1 PRMT R76, RZ, 0x5410, R57.reuse ;  /* 0x00005410ff4c1816 */ /* 0x100fe20000000039 */
[----:B------:R-:W-:Y:S01]  /*39e0*/  FMUL.FTZ R189, R198, c[0x0][0x1e8] ;  /* 0x00007a00c6bd7a20 */ /* 0x000fe20000410000 */
[----:B------:R-:W-:Y:S01]  /*39f0*/  IADD3.X R85, R177, c[0x0][0x24c], RZ, P5, !PT ;  /* 0x00009300b1557a10 */ /* 0x000fe20002ffe4ff */
[----:B------:R-:W-:Y:S01]  /*3a00*/  FMUL.FTZ R202, R213, c[0x0][0x1e8] ;  /* 0x00007a00d5ca7a20 */ /* 0x000fe20000410000 */
[----:B------:R-:W-:Y:S01]  /*3a10*/  @P0 LOP3.LUT P5, RZ, R150, 0xff00, RZ, 0xc0, !PT ;  /* 0x0000ff0096ff0812 */ /* 0x000fe200078ac0ff */
[----:B------:R-:W-:Y:S01]  /*3a20*/  @P1 FADD.FTZ R200, R200, R76 ;  /* 0x0000004cc8c81221 */ /* 0x000fe20000010000 */
[----:B------:R-:W-:Y:S01]  /*3a30*/  @P1 PRMT R76, RZ, 0x7610, R57 ;  /* 0x00007610ff4c1816 */ /* 0x000fe20000000039 */
[----:B------:R-:W-:Y:S01]  /*3a40*/  FMUL.FTZ R107, R181, R182 ;  /* 0x000000b6b56b7220 */ /* 0x000fe20000410000 */
[----:B------:R-:W-:Y:S01]  /*3a50*/  FSEL R215, R202, RZ, P4 ;  /* 0x000000ffcad77208 */ /* 0x000fe20002000000 */
[----:B------:R-:W-:Y:S01]  /*3a60*/  FMUL.FTZ R190, R200, c[0x0][0x1e8] ;  /* 0x00007a00c8be7a20 */ /* 0x000fe20000410000 */
[----:B------:R-:W-:Y:S01]  /*3a70*/  @P0 LOP3.LUT P4, RZ, R149, 0xff0000, RZ, 0xc0, !PT ;  /* 0x00ff000095ff0812 */ /* 0x000fe2000788c0ff */
[----:B------:R-:W-:Y:S01]  /*3a80*/  @P1 FADD.FTZ R201, R201, R76 ;  /* 0x0000004cc9c91221 */ /* 0x000fe20000010000 */
[----:B------:R-:W-:Y:S01]  /*3a90*/  FSEL R104, R92, RZ, P6 ;  /* 0x000000ff5c687208 */ /* 0x000fe20003000000 */
[----:B------:R-:W-:Y:S01]  /*3aa0*/  IMAD.MOV.U32 R78, RZ, RZ, R80 ;  /* 0x000000ffff4e7224 */ /* 0x000fe200078e0050 */
[----:B------:R-:W-:Y:S01]  /*3ab0*/  @P0 FSEL R202, R202, RZ, P4 ;  /* 0x000000ffcaca0208 */ /* 0x000fe20002000000 */
[----:B------:R-:W-:Y:S01]  /*3ac0*/  FMUL.FTZ R191, R201, c[0x0][0x1e8] ;  /* 0x00007a00c9bf7a20 */ /* 0x000fe20000410000 */
[----:B------:R-:W-:Y:S01]  /*3ad0*/  @P0 LOP3.LUT P4, RZ, R149, 0xff000000, RZ, 0xc0, !PT ;  /* 0xff00000095ff0812 */ /* 0x000fe2000788c0ff */
[----:B------:R-:W-:Y:S01]  /*3ae0*/  FMUL.FTZ R95, R181, R95 ;  /* 0x0000005fb55f7220 */ /* 0x000fe20000410000 */
[----:B------:R-:W-:-:S02]  /*3af0*/  LOP3.LUT P6, RZ, R86, 0xff0000, RZ, 0xc0, !PT ;  /* 0x00ff000056ff7812 */ /* 0x000fc400078cc0ff */
[----:B------:R-:W-:Y:S02]  /*3b00*/  @P0 FSEL R203, R203, RZ, P4 ;  /* 0x000000ffcbcb0208 */ /* 0x000fe40002000000 */
[----:B------:R-:W-:Y:S02]  /*3b10*/  @P2 IADD3 R76, P4, R176, c[0x0][0x258], RZ ;  /* 0x00009600b04c2a10 */ /* 0x000fe40007f9e0ff */
[----:B------:R-:W-:Y:S02]  /*3b20*/  @P0 FSEL R92, R92, RZ, P3 ;  /* 0x000000ff5c5c0208 */ /* 0x000fe40001800000 */
[----:B------:R-:W-:Y:S02]  /*3b30*/  @P2 IADD3.X R77, R177, c[0x0][0x25c], RZ, P4, !PT ;  /* 0x00009700b14d2a10 */ /* 0x000fe400027fe4ff */
[----:B------:R-:W-:Y:S02]  /*3b40*/  LOP3.LUT P4, RZ, R86, 0xff00, RZ, 0xc0, !PT ;  /* 0x0000ff0056ff7812 */ /* 0x000fe4000788c0ff */
[----:B------:R-:W-:-:S02]  /*3b50*/  @P0 LOP3.LUT P3, RZ, R150, 0xff0000, RZ, 0xc0, !PT ;  /* 0x00ff000096ff0812 */ /* 0x000fc4000786c0ff */
[C---:B------:R-:W-:Y:S02]  /*3b60*/  FSEL R105, R189.reuse, RZ, P4 ;  /* 0x000000ffbd697208 */ /* 0x040fe40002000000 */
[----:B------:R-:W-:Y:S02]  /*3b70*/  @P0 FSEL R189, R189, RZ, P5 ;  /* 0x000000ffbdbd0208 */ /* 0x000fe40002800000 */
[----:B------:R-:W-:Y:S01]  /*3b80*/  LOP3.LUT P5, RZ, R86, 0xff000000, RZ, 0xc0, !PT ;  /* 0xff00000056ff7812 */ /* 0x000fe200078ac0ff */
[-CC-:B------:R-:W-:Y:S01]  /*3b90*/  FFMA.FTZ R86, R94, R226.reuse, R225.reuse ;  /* 0x000000e25e567223 */ /* 0x180fe200000100e1 */
[----:B------:R-:W-:Y:S01]  /*3ba0*/  FSEL R192, R190, RZ, P6 ;  /* 0x000000ffbec07208 */ /* 0x000fe20003000000 */
[--C-:B------:R-:W-:Y:S01]  /*3bb0*/  FFMA.FTZ R94, R97, R226, R225.reuse ;  /* 0x000000e2615e7223 */ /* 0x100fe200000100e1 */
[----:B------:R-:W-:Y:S01]  /*3bc0*/  @P1 PRMT R97, RZ, 0x7610, R58 ;  /* 0x00007610ff611816 */ /* 0x000fe2000000003a */
[----:B------:R-:W-:Y:S01]  /*3bd0*/  FADD.FTZ R86, R106, -R86 ;  /* 0x800000566a567221 */ /* 0x000fe20000010000 */
[----:B------:R-:W-:Y:S01]  /*3be0*/  @P0 FSEL R190, R190, RZ, P3 ;  /* 0x000000ffbebe0208 */ /* 0x000fe20001800000 */
[----:B------:R-:W-:Y:S01]  /*3bf0*/  FADD.FTZ R94, R109, -R94 ;  /* 0x8000005e6d5e7221 */ /* 0x000fe20000010000 */
[----:B------:R-:W-:Y:S01]  /*3c00*/  LOP3.LUT P3, RZ, R87, 0xff, RZ, 0xc0, !PT ;  /* 0x000000ff57ff7812 */ /* 0x000fe2000786c0ff */
[----:B------:R-:W-:Y:S01]  /*3c10*/  FMUL.FTZ R108, R181, R86 ;  /* 0x00000056b56c7220 */ /* 0x000fe20000410000 */
[----:B------:R-:W-:Y:S01]  /*3c20*/  @P1 PRMT R86, RZ, 0x5410, R58 ;  /* 0x00005410ff561816 */ /* 0x000fe2000000003a */
[----:B------:R-:W-:Y:S01]  /*3c30*/  FFMA.FTZ R106, R179, R226, R225 ;  /* 0x000000e2b36a7223 */ /* 0x000fe200000100e1 */
[----:B------:R-:W-:Y:S01]  /*3c40*/  @P0 IADD3 R176, P4, R176, c[0x0][0x250], RZ ;  /* 0x00009400b0b00a10 */ /* 0x000fe20007f9e0ff */
[----:B------:R-:W-:Y:S01]  /*3c50*/  @P1 FADD.FTZ R108, R108, R97 ;  /* 0x000000616c6c1221 */ /* 0x000fe20000010000 */
[----:B------:R-:W-:Y:S01]  /*3c60*/  @P0 PRMT R74, R208, 0x7610, R74 ;  /* 0x00007610d04a0816 */ /* 0x000fe2000000004a */
[----:B------:R-:W-:Y:S01]  /*3c70*/  @P1 FADD.FTZ R107, R107, R86 ;  /* 0x000000566b6b1221 */ /* 0x000fe20000010000 */
[----:B------:R-:W-:Y:S01]  /*3c80*/  @P0 IADD3.X R177, R177, c[0x0][0x254], RZ, P4, !PT ;  /* 0x00009500b1b10a10 */ /* 0x000fe200027fe4ff */
[----:B------:R-:W-:Y:S01]  /*3c90*/  FMUL.FTZ R97, R108, c[0x0][0x1e8] ;  /* 0x00007a006c617a20 */ /* 0x000fe20000410000 */
[----:B------:R-:W-:Y:S01]  /*3ca0*/  LOP3.LUT P4, RZ, R87, 0xff00, RZ, 0xc0, !PT ;  /* 0x0000ff0057ff7812 */ /* 0x000fe2000788c0ff */
[----:B------:R-:W-:Y:S01]  /*3cb0*/  FMUL.FTZ R96, R107, c[0x0][0x1e8] ;  /* 0x00007a006b607a20 */ /* 0x000fe20000410000 */
[----:B------:R-:W-:Y:S01]  /*3cc0*/  @P0 LOP3.LUT P6, RZ, R150, 0xff000000, RZ, 0xc0, !PT ;  /* 0xff00000096ff0812 */ /* 0x000fe200078cc0ff */
[----:B------:R-:W-:Y:S01]  /*3cd0*/  FADD.FTZ R106, R184, -R106 ;  /* 0x8000006ab86a7221 */ /* 0x000fe20000010000 */
[----:B------:R-:W-:Y:S01]  /*3ce0*/  @P0 PRMT R74, R74, 0x5410, R167 ;  /* 0x000054104a4a0816 */ /* 0x000fe200000000a7 */
[C---:B------:R-:W-:Y:S01]  /*3cf0*/  FMUL.FTZ R94, R181.reuse, R94 ;  /* 0x0000005eb55e7220 */ /* 0x040fe20000410000 */
[----:B------:R-:W-:Y:S01]  /*3d00*/  FSEL R109, R96, RZ, P3 ;  /* 0x000000ff606d7208 */ /* 0x000fe20001800000 */
[----:B------:R-:W-:Y:S01]  /*3d10*/  FMUL.FTZ R106, R181, R106 ;  /* 0x0000006ab56a7220 */ /* 0x000fe20000410000 */
[----:B------:R-:W-:-:S02]  /*3d20*/  @P0 LOP3.LUT P3, RZ, R151, 0xff, RZ, 0xc0, !PT ;  /* 0x000000ff97ff0812 */ /* 0x000fc4000786c0ff */
[----:B------:R-:W-:Y:S02]  /*3d30*/  FSEL R167, R97, RZ, P4 ;  /* 0x000000ff61a77208 */ /* 0x000fe40002000000 */
[----:B------:R-:W-:Y:S02]  /*3d40*/  @P0 FSEL R96, R96, RZ, P3 ;  /* 0x000000ff60600208 */ /* 0x000fe40001800000 */
[----:B------:R-:W-:Y:S01]  /*3d50*/  LOP3.LUT P3, RZ, R78, 0xff, RZ, 0xc0, !PT ;  /* 0x000000ff4eff7812 */ /* 0x000fe2000786c0ff */
[----:B------:R-:W-:Y:S01]  /*3d60*/  @P0 IMAD.MOV.U32 R78, RZ, RZ, R152 ;  /* 0x000000ffff4e0224 */ /* 0x000fe200078e0098 */
[----:B------:R-:W-:Y:S02]  /*3d70*/  @P0 LOP3.LUT P4, RZ, R151, 0xff00, RZ, 0xc0, !PT ;  /* 0x0000ff0097ff0812 */ /* 0x000fe4000788c0ff */
[C---:B------:R-:W-:Y:S02]  /*3d80*/  FSEL R205, R191.reuse, RZ, P5 ;  /* 0x000000ffbfcd7208 */ /* 0x040fe40002800000 */
[----:B------:R-:W-:-:S02]  /*3d90*/  @P0 FSEL R191, R191, RZ, P6 ;  /* 0x000000ffbfbf0208 */ /* 0x000fc40003000000 */
[----:B------:R-:W-:Y:S02]  /*3da0*/  @P2 F2FP.BF16.PACK_AB R168, RZ, R168 ;  /* 0x000000a8ffa8223e */ /* 0x000fe400000010ff */
[C---:B------:R-:W-:Y:S02]  /*3db0*/  LOP3.LUT P5, RZ, R87.reuse, 0xff0000, RZ, 0xc0, !PT ;  /* 0x00ff000057ff7812 */ /* 0x040fe400078ac0ff */
[----:B------:R-:W-:Y:S02]  /*3dc0*/  LOP3.LUT P6, RZ, R87, 0xff000000, RZ, 0xc0, !PT ;  /* 0xff00000057ff7812 */ /* 0x000fe400078cc0ff */
[----:B------:R-:W-:Y:S01]  /*3dd0*/  @P2 F2FP.BF16.PACK_AB R87, RZ, R169 ;  /* 0x000000a9ff57223e */ /* 0x000fe200000010ff */
[----:B------:R-:W-:Y:S01]  /*3de0*/  FMUL.FTZ R169, R181, R79 ;  /* 0x0000004fb5a97220 */ /* 0x000fe20000410000 */
[----:B------:R-:W-:Y:S02]  /*3df0*/  @P0 FSEL R97, R97, RZ, P4 ;  /* 0x000000ff61610208 */ /* 0x000fe40002000000 */
[----:B------:R-:W-:-:S02]  /*3e00*/  @P0 LOP3.LUT P4, RZ, R78, 0xff, RZ, 0xc0, !PT ;  /* 0x000000ff4eff0812 */ /* 0x000fc4000788c0ff */
[----:B------:R-:W-:Y:S01]  /*3e10*/  @P2 PRMT R68, R168, 0x7610, R68 ;  /* 0x00007610a8442816 */ /* 0x000fe20000000044 */
[----:B------:R-:W-:Y:S01]  /*3e20*/  FMUL.FTZ R168, R181, R183 ;  /* 0x000000b7b5a87220 */ /* 0x000fe20000410000 */
[--C-:B------:R-:W-:Y:S02]  /*3e30*/  @P1 PRMT R79, RZ, 0x5410, R59.reuse ;  /* 0x00005410ff4f1816 */ /* 0x100fe4000000003b */
[----:B------:R-:W-:Y:S02]  /*3e40*/  @P1 PRMT R78, RZ, 0x7610, R59 ;  /* 0x00007610ff4e1816 */ /* 0x000fe4000000003b */
[----:B------:R-:W-:Y:S01]  /*3e50*/  @P2 F2FP.BF16.PACK_AB R211, RZ, R211 ;  /* 0x000000d3ffd3223e */ /* 0x000fe200000010ff */
[----:B------:R-:W-:Y:S01]  /*3e60*/  @P1 FADD.FTZ R168, R168, R79 ;  /* 0x0000004fa8a81221 */ /* 0x000fe20000010000 */
[----:B------:R-:W-:Y:S01]  /*3e70*/  @P2 F2FP.BF16.PACK_AB R213, RZ, R213 ;  /* 0x000000d5ffd5223e */ /* 0x000fe200000010ff */
[----:B------:R-:W-:Y:S01]  /*3e80*/  @P1 FADD.FTZ R169, R169, R78 ;  /* 0x0000004ea9a91221 */ /* 0x000fe20000010000 */
[--C-:B------:R-:W-:Y:S01]  /*3e90*/  @P1 PRMT R79, RZ, 0x5410, R60.reuse ;  /* 0x00005410ff4f1816 */ /* 0x100fe2000000003c */
[----:B------:R-:W-:Y:S01]  /*3ea0*/  FMUL.FTZ R86, R168, c[0x0][0x1e8] ;  /* 0x00007a00a8567a20 */ /* 0x000fe20000410000 */
[----:B------:R-:W-:-:S02]  /*3eb0*/  @P1 PRMT R78, RZ, 0x7610, R60 ;  /* 0x00007610ff4e1816 */ /* 0x000fc4000000003c */
[----:B------:R-:W-:Y:S01]  /*3ec0*/  @P2 F2FP.BF16.PACK_AB R187, RZ, R187 ;  /* 0x000000bbffbb223e */ /* 0x000fe200000010ff */
[----:B------:R-:W-:Y:S01]  /*3ed0*/  @P1 FADD.FTZ R106, R106, R79 ;  /* 0x0000004f6a6a1221 */ /* 0x000fe20000010000 */
[----:B------:R-:W-:Y:S01]  /*3ee0*/  @P2 F2FP.BF16.PACK_AB R212, RZ, R212 ;  /* 0x000000d4ffd4223e */ /* 0x000fe200000010ff */
[----:B------:R-:W-:Y:S01]  /*3ef0*/  @P1 FADD.FTZ R95, R95, R78 ;  /* 0x0000004e5f5f1221 */ /* 0x000fe20000010000 */
[----:B------:R-:W-:Y:S02]  /*3f00*/  @P2 F2FP.BF16.PACK_AB R214, RZ, R214 ;  /* 0x000000d6ffd6223e */ /* 0x000fe400000010ff */
[----:B------:R-:W-:Y:S02]  /*3f10*/  @P2 PRMT R70, R211, 0x7610, R70 ;  /* 0x00007610d3462816 */ /* 0x000fe40000000046 */
[----:B------:R-:W-:Y:S02]  /*3f20*/  @P2 PRMT R71, R213, 0x7610, R71 ;  /* 0x00007610d5472816 */ /* 0x000fe40000000047 */
[----:B------:R-:W-:-:S02]  /*3f30*/  @P0 PRMT R73, R73, 0x5410, R209 ;  /* 0x0000541049490816 */ /* 0x000fc400000000d1 */
[--C-:B------:R-:W-:Y:S02]  /*3f40*/  @P1 PRMT R78, RZ, 0x5410, R61.reuse ;  /* 0x00005410ff4e1816 */ /* 0x100fe4000000003d */
[----:B------:R-:W-:Y:S01]  /*3f50*/  @P1 PRMT R79, RZ, 0x7610, R61 ;  /* 0x00007610ff4f1816 */ /* 0x000fe2000000003d */
[----:B------:R0:W-:Y:S01]  /*3f60*/  @P0 STG.E.128 [R174.64], R72 ;  /* 0x00000048ae000986 */ /* 0x0001e2000c101d04 */
[----:B------:R-:W-:Y:S01]  /*3f70*/  @P2 PRMT R68, R68, 0x5410, R87 ;  /* 0x0000541044442816 */ /* 0x000fe20000000057 */
[----:B------:R-:W-:Y:S01]  /*3f80*/  @P1 FADD.FTZ R93, R93, R78 ;  /* 0x0000004e5d5d1221 */ /* 0x000fe20000010000 */
[----:B------:R-:W-:Y:S01]  /*3f90*/  @P2 PRMT R69, R69, 0x5410, R187 ;  /* 0x0000541045452816 */ /* 0x000fe200000000bb */
[----:B------:R-:W-:Y:S01]  /*3fa0*/  @P1 FADD.FTZ R94, R94, R79 ;  /* 0x0000004f5e5e1221 */ /* 0x000fe20000010000 */
[----:B------:R-:W-:Y:S01]  /*3fb0*/  @P2 PRMT R70, R70, 0x5410, R212 ;  /* 0x0000541046462816 */ /* 0x000fe200000000d4 */
[----:B------:R-:W-:Y:S01]  /*3fc0*/  FMUL.FTZ R187, R169, c[0x0][0x1e8] ;  /* 0x00007a00a9bb7a20 */ /* 0x000fe20000410000 */
[----:B------:R-:W-:Y:S01]  /*3fd0*/  @P2 PRMT R71, R71, 0x5410, R214 ;  /* 0x0000541047472816 */ /* 0x000fe200000000d6 */
[----:B------:R-:W-:Y:S01]  /*3fe0*/  FFMA.FTZ R214, R99, R226, R225 ;  /* 0x000000e263d67223 */ /* 0x000fe200000100e1 */
[----:B------:R-:W-:Y:S01]  /*3ff0*/  F2FP.BF16.PACK_AB R79, R222, R215 ;  /* 0x000000d7de4f723e */ /* 0x000fe200000010ff */
[----:B------:R-:W-:Y:S01]  /*4000*/  FMUL.FTZ R182, R94, c[0x0][0x1e8] ;  /* 0x00007a005eb67a20 */ /* 0x000fe20000410000 */
[----:B------:R-:W-:Y:S01]  /*4010*/  F2FP.BF16.PACK_AB R78, R89, R206 ;  /* 0x000000ce594e723e */ /* 0x000fe200000010ff */
[----:B------:R1:W-:Y:S01]  /*4020*/  @P2 STG.E.128 [R76.64], R68 ;  /* 0x000000444c002986 */ /* 0x0003e2000c101d04 */
[----:B------:R-:W-:Y:S01]  /*4030*/  FSEL R183, R187, RZ, P6 ;  /* 0x000000ffbbb77208 */ /* 0x000fe20003000000 */
[----:B------:R-:W-:Y:S01]  /*4040*/  FADD.FTZ R214, R111, -R214 ;  /* 0x800000d66fd67221 */ /* 0x000fe20000010000 */
[----:B------:R-:W-:-:S02]  /*4050*/  @P0 F2FP.BF16.PACK_AB R90, RZ, R90 ;  /* 0x0000005aff5a023e */ /* 0x000fc400000010ff */
[----:B------:R-:W-:Y:S01]  /*4060*/  @P0 F2FP.BF16.PACK_AB R162, RZ, R162 ;  /* 0x000000a2ffa2023e */ /* 0x000fe200000010ff */
[----:B0-----:R-:W-:Y:S01]  /*4070*/  FMUL.FTZ R175, R93, c[0x0][0x1e8] ;  /* 0x00007a005daf7a20 */ /* 0x001fe20000410000 */
[----:B------:R-:W-:Y:S01]  /*4080*/  FSEL R174, R86, RZ, P5 ;  /* 0x000000ff56ae7208 */ /* 0x000fe20002800000 */
[----:B------:R-:W-:Y:S01]  /*4090*/  FMUL.FTZ R214, R181, R214 ;  /* 0x000000d6b5d67220 */ /* 0x000fe20000410000 */
[----:B------:R-:W-:Y:S02]  /*40a0*/  @P0 LOP3.LUT P5, RZ, R151, 0xff0000, RZ, 0xc0, !PT ;  /* 0x00ff000097ff0812 */ /* 0x000fe400078ac0ff */
[----:B------:R-:W-:Y:S02]  /*40b0*/  @P0 F2FP.BF16.PACK_AB R194, RZ, R194 ;  /* 0x000000c2ffc2023e */ /* 0x000fe400000010ff */
[----:B------:R-:W-:Y:S02]  /*40c0*/  @P0 F2FP.BF16.PACK_AB R202, RZ, R202 ;  /* 0x000000caffca023e */ /* 0x000fe400000010ff */
[----:B------:R-:W-:-:S02]  /*40d0*/  @P2 F2FP.BF16.PACK_AB R196, RZ, R196 ;  /* 0x000000c4ffc4223e */ /* 0x000fc400000010ff */
[----:B------:R-:W-:Y:S02]  /*40e0*/  @P2 F2FP.BF16.PACK_AB R200, RZ, R200 ;  /* 0x000000c8ffc8223e */ /* 0x000fe400000010ff */
[----:B-1----:R-:W-:Y:S01]  /*40f0*/  F2FP.BF16.PACK_AB R77, R166, R165 ;  /* 0x000000a5a64d723e */ /* 0x002fe200000010ff */
[----:B------:R-:W-:Y:S01]  /*4100*/  FMUL.FTZ R165, R106, c[0x0][0x1e8] ;  /* 0x00007a006aa57a20 */ /* 0x000fe20000410000 */
[----:B------:R-:W-:Y:S01]  /*4110*/  F2FP.BF16.PACK_AB R76, R88, R164 ;  /* 0x000000a4584c723e */ /* 0x000fe200000010ff */
[----:B------:R-:W-:Y:S01]  /*4120*/  FMUL.FTZ R166, R95, c[0x0][0x1e8] ;  /* 0x00007a005fa67a20 */ /* 0x000fe20000410000 */
[----:B------:R-:W-:Y:S02]  /*4130*/  @P0 FSEL R164, R86, RZ, P5 ;  /* 0x000000ff56a40208 */ /* 0x000fe40002800000 */
[----:B------:R-:W-:Y:S01]  /*4140*/  FSEL R180, R165, RZ, P3 ;  /* 0x000000ffa5b47208 */ /* 0x000fe20001800000 */
[----:B------:R0:W-:Y:S01]  /*4150*/  STG.E.128 [R84.64], R76 ;  /* 0x0000004c54007986 */ /* 0x0001e2000c101d04 */
[----:B------:R-:W-:-:S02]  /*4160*/  LOP3.LUT P3, RZ, R80, 0xff0000, RZ, 0xc0, !PT ;  /* 0x00ff000050ff7812 */ /* 0x000fc4000786c0ff */
[----:B------:R-:W-:Y:S02]  /*4170*/  @P0 FSEL R165, R165, RZ, P4 ;  /* 0x000000ffa5a50208 */ /* 0x000fe40002000000 */
[----:B------:R-:W-:Y:S02]  /*4180*/  @P0 LOP3.LUT P4, RZ, R152, 0xff0000, RZ, 0xc0, !PT ;  /* 0x00ff000098ff0812 */ /* 0x000fe4000788c0ff */
[C---:B------:R-:W-:Y:S02]  /*4190*/  FSEL R184, R175.reuse, RZ, P3 ;  /* 0x000000ffafb87208 */ /* 0x040fe40001800000 */
[----:B------:R-:W-:Y:S02]  /*41a0*/  @P0 FSEL R175, R175, RZ, P4 ;  /* 0x000000ffafaf0208 */ /* 0x000fe40002000000 */
[----:B------:R-:W-:Y:S02]  /*41b0*/  LOP3.LUT P4, RZ, R81, 0xff, RZ, 0xc0, !PT ;  /* 0x000000ff51ff7812 */ /* 0x000fe4000788c0ff */
[----:B------:R-:W-:-:S02]  /*41c0*/  @P0 LOP3.LUT P5, RZ, R151, 0xff000000, RZ, 0xc0, !PT ;  /* 0xff00000097ff0812 */ /* 0x000fc400078ac0ff */
[----:B------:R-:W-:Y:S02]  /*41d0*/  @P2 IADD3 R86, P6, R172, c[0x0][0x258], RZ ;  /* 0x00009600ac562a10 */ /* 0x000fe40007fde0ff */
[----:B------:R-:W-:Y:S01]  /*41e0*/  @P0 FSEL R187, R187, RZ, P5 ;  /* 0x000000ffbbbb0208 */ /* 0x000fe20002800000 */
[-C--:B0-----:R-:W-:Y:S01]  /*41f0*/  FFMA.FTZ R79, R218, R226.reuse, R225 ;  /* 0x000000e2da4f7223 */ /* 0x081fe200000100e1 */
[----:B------:R-:W-:Y:S02]  /*4200*/  @P1 PRMT R77, RZ, 0x5410, R62 ;  /* 0x00005410ff4d1816 */ /* 0x000fe4000000003e */
[----:B------:R-:W-:Y:S01]  /*4210*/  IADD3 R84, P5, R172, c[0x0][0x248], RZ ;  /* 0x00009200ac547a10 */ /* 0x000fe20007fbe0ff */
[----:B------:R-:W-:Y:S01]  /*4220*/  FADD.FTZ R76, R188, -R79 ;  /* 0x8000004fbc4c7221 */ /* 0x000fe20000010000 */
[C---:B------:R-:W-:Y:S01]  /*4230*/  @P2 IADD3.X R87, R173.reuse, c[0x0][0x25c], RZ, P6, !PT ;  /* 0x00009700ad572a10 */ /* 0x040fe200037fe4ff */
[----:B------:R-:W-:Y:S01]  /*4240*/  @P1 FADD.FTZ R186, R186, R77 ;  /* 0x0000004dbaba1221 */ /* 0x000fe20000010000 */
[----:B------:R-:W-:Y:S01]  /*4250*/  LOP3.LUT P6, RZ, R80, 0xff00, RZ, 0xc0, !PT ;  /* 0x0000ff0050ff7812 */ /* 0x000fe200078cc0ff */
[----:B------:R-:W-:Y:S01]  /*4260*/  FFMA.FTZ R77, R98, R226, R225 ;  /* 0x000000e2624d7223 */ /* 0x000fe200000100e1 */
[----:B------:R-:W-:Y:S01]  /*4270*/  IADD3.X R85, R173, c[0x0][0x24c], RZ, P5, !PT ;  /* 0x00009300ad557a10 */ /* 0x000fe20002ffe4ff */
[----:B------:R-:W-:Y:S01]  /*4280*/  FMUL.FTZ R78, R186, c[0x0][0x1e8] ;  /* 0x00007a00ba4e7a20 */ /* 0x000fe20000410000 */
[----:B------:R-:W-:Y:S01]  /*4290*/  @P0 LOP3.LUT P5, RZ, R152, 0xff00, RZ, 0xc0, !PT ;  /* 0x0000ff0098ff0812 */ /* 0x000fe200078ac0ff */
[----:B------:R-:W-:Y:S01]  /*42a0*/  FADD.FTZ R110, R110, -R77 ;  /* 0x8000004d6e6e7221 */ /* 0x000fe20000010000 */
[----:B------:R-:W-:Y:S01]  /*42b0*/  MOV R77, R82 ;  /* 0x00000052004d7202 */ /* 0x000fe20000000f00 */
[C---:B------:R-:W-:Y:S01]  /*42c0*/  FMUL.FTZ R213, R181.reuse, R76 ;  /* 0x0000004cb5d57220 */ /* 0x040fe20000410000 */
[----:B------:R-:W-:Y:S01]  /*42d0*/  FSEL R206, R78, RZ, P4 ;  /* 0x000000ff4ece7208 */ /* 0x000fe20002000000 */
[----:B------:R-:W-:Y:S01]  /*42e0*/  FMUL.FTZ R212, R181, R110 ;  /* 0x0000006eb5d47220 */ /* 0x000fe20000410000 */
[----:B------:R-:W-:-:S02]  /*42f0*/  @P0 LOP3.LUT P4, RZ, R153, 0xff, RZ, 0xc0, !PT ;  /* 0x000000ff99ff0812 */ /* 0x000fc4000788c0ff */
[----:B------:R-:W-:Y:S02]  /*4300*/  @P1 PRMT R76, RZ, 0x5410, R63 ;  /* 0x00005410ff4c1816 */ /* 0x000fe4000000003f */
[----:B------:R-:W-:Y:S01]  /*4310*/  @P0 FSEL R188, R78, RZ, P4 ;  /* 0x000000ff4ebc0208 */ /* 0x000fe20002000000 */
[-CC-:B------:R-:W-:Y:S01]  /*4320*/  FFMA.FTZ R78, R219, R226.reuse, R225.reuse ;  /* 0x000000e2db4e7223 */ /* 0x180fe200000100e1 */
[----:B------:R-:W-:Y:S01]  /*4330*/  LOP3.LUT P4, RZ, R77, 0xff, RZ, 0xc0, !PT ;  /* 0x000000ff4dff7812 */ /* 0x000fe2000788c0ff */
[----:B------:R-:W-:Y:S01]  /*4340*/  FFMA.FTZ R77, R102, R226, R225 ;  /* 0x000000e2664d7223 */ /* 0x000fe200000100e1 */
[C---:B------:R-:W-:Y:S01]  /*4350*/  FSEL R179, R166.reuse, RZ, P6 ;  /* 0x000000ffa6b37208 */ /* 0x040fe20003000000 */
[----:B------:R-:W-:Y:S01]  /*4360*/  @P1 FADD.FTZ R213, R213, R76 ;  /* 0x0000004cd5d51221 */ /* 0x000fe20000010000 */
[----:B------:R-:W-:Y:S01]  /*4370*/  @P0 FSEL R166, R166, RZ, P5 ;  /* 0x000000ffa6a60208 */ /* 0x000fe20002800000 */
[----:B------:R-:W-:Y:S01]  /*4380*/  FADD.FTZ R204, R204, -R77 ;  /* 0x8000004dcccc7221 */ /* 0x000fe20000010000 */
[----:B------:R-:W-:Y:S01]  /*4390*/  @P1 PRMT R77, RZ, 0x7610, R62 ;  /* 0x00007610ff4d1816 */ /* 0x000fe2000000003e */
[----:B------:R-:W-:Y:S01]  /*43a0*/  FADD.FTZ R78, R197, -R78 ;  /* 0x8000004ec54e7221 */ /* 0x000fe20000010000 */
[----:B------:R-:W-:Y:S01]  /*43b0*/  LOP3.LUT P5, RZ, R80, 0xff000000, RZ, 0xc0, !PT ;  /* 0xff00000050ff7812 */ /* 0x000fe200078ac0ff */
[----:B------:R-:W-:Y:S01]  /*43c0*/  FMUL.FTZ R208, R213, c[0x0][0x1e8] ;  /* 0x00007a00d5d07a20 */ /* 0x000fe20000410000 */
[----:B------:R-:W-:Y:S01]  /*43d0*/  @P1 PRMT R76, RZ, 0x5410, R64 ;  /* 0x00005410ff4c1816 */ /* 0x000fe20000000040 */
[----:B------:R-:W-:Y:S01]  /*43e0*/  @P1 FADD.FTZ R212, R212, R77 ;  /* 0x0000004dd4d41221 */ /* 0x000fe20000010000 */
[----:B------:R-:W-:Y:S01]  /*43f0*/  @P1 PRMT R77, RZ, 0x7610, R63 ;  /* 0x00007610ff4d1816 */ /* 0x000fe2000000003f */
[----:B------:R-:W-:Y:S01]  /*4400*/  FMUL.FTZ R197, R181, R78 ;  /* 0x0000004eb5c57220 */ /* 0x000fe20000410000 */
[----:B------:R-:W-:Y:S01]  /*4410*/  @P0 LOP3.LUT P3, RZ, R152, 0xff000000, RZ, 0xc0, !PT ;  /* 0xff00000098ff0812 */ /* 0x000fe2000786c0ff */
[----:B------:R-:W-:Y:S01]  /*4420*/  @P1 FADD.FTZ R193, R193, R76 ;  /* 0x0000004cc1c11221 */ /* 0x000fe20000010000 */
[----:B------:R-:W-:Y:S01]  /*4430*/  FSEL R185, R182, RZ, P5 ;  /* 0x000000ffb6b97208 */ /* 0x000fe20002800000 */
[----:B------:R-:W-:Y:S01]  /*4440*/  @P1 FADD.FTZ R214, R214, R77 ;  /* 0x0000004dd6d61221 */ /* 0x000fe20000010000 */
[----:B------:R-:W-:Y:S01]  /*4450*/  @P0 IADD3 R172, P6, R172, c[0x0][0x250], RZ ;  /* 0x00009400acac0a10 */ /* 0x000fe20007fde0ff */
[----:B------:R-:W-:Y:S01]  /*4460*/  FMUL.FTZ R207, R212, c[0x0][0x1e8] ;  /* 0x00007a00d4cf7a20 */ /* 0x000fe20000410000 */
[----:B------:R-:W-:Y:S01]  /*4470*/  LOP3.LUT P5, RZ, R81, 0xff0000, RZ, 0xc0, !PT ;  /* 0x00ff000051ff7812 */ /* 0x000fe200078ac0ff */
[----:B------:R-:W-:Y:S01]  /*4480*/  FMUL.FTZ R209, R214, c[0x0][0x1e8] ;  /* 0x00007a00d6d17a20 */ /* 0x000fe20000410000 */
[----:B------:R-:W-:Y:S01]  /*4490*/  @P1 PRMT R76, RZ, 0x5410, R65 ;  /* 0x00005410ff4c1816 */ /* 0x000fe20000000041 */
[----:B------:R-:W-:Y:S01]  /*44a0*/  FMUL.FTZ R204, R181, R204 ;  /* 0x000000ccb5cc7220 */ /* 0x000fe20000410000 */
[----:B------:R-:W-:Y:S01]  /*44b0*/  @P0 FSEL R182, R182, RZ, P3 ;  /* 0x000000ffb6b60208 */ /* 0x000fe20001800000 */
[----:B------:R-:W-:Y:S01]  /*44c0*/  FMUL.FTZ R98, R193, c[0x0][0x1e8] ;  /* 0x00007a00c1627a20 */ /* 0x000fe20000410000 */
[----:B------:R-:W-:Y:S01]  /*44d0*/  @P0 IADD3.X R173, R173, c[0x0][0x254], RZ, P6, !PT ;  /* 0x00009500adad0a10 */ /* 0x000fe200037fe4ff */
[----:B------:R-:W-:Y:S01]  /*44e0*/  @P1 FADD.FTZ R197, R197, R76 ;  /* 0x0000004cc5c51221 */ /* 0x000fe20000010000 */
[----:B------:R-:W-:-:S02]  /*44f0*/  LOP3.LUT P3, RZ, R81, 0xff000000, RZ, 0xc0, !PT ;  /* 0xff00000051ff7812 */ /* 0x000fc4000786c0ff */
[----:B------:R-:W-:Y:S01]  /*4500*/  FSEL R215, R208, RZ, P5 ;  /* 0x000000ffd0d77208 */ /* 0x000fe20002800000 */
[----:B------:R-:W-:Y:S01]  /*4510*/  FMUL.FTZ R99, R197, c[0x0][0x1e8] ;  /* 0x00007a00c5637a20 */ /* 0x000fe20000410000 */
[----:B------:R-:W-:Y:S02]  /*4520*/  LOP3.LUT P6, RZ, R81, 0xff00, RZ, 0xc0, !PT ;  /* 0x0000ff0051ff7812 */ /* 0x000fe400078cc0ff */
[----:B------:R-:W-:Y:S02]  /*4530*/  @P0 LOP3.LUT P5, RZ, R153, 0xff000000, RZ, 0xc0, !PT ;  /* 0xff00000099ff0812 */ /* 0x000fe400078ac0ff */
[----:B------:R-:W-:Y:S02]  /*4540*/  @P1 PRMT R76, RZ, 0x5410, R66 ;  /* 0x00005410ff4c1816 */ /* 0x000fe40000000042 */
[----:B------:R-:W-:Y:S02]  /*4550*/  @P1 PRMT R77, RZ, 0x5410, R67 ;  /* 0x00005410ff4d1816 */ /* 0x000fe40000000043 */
[----:B------:R-:W-:Y:S01]  /*4560*/  FSEL R216, R209, RZ, P3 ;  /* 0x000000ffd1d87208 */ /* 0x000fe20001800000 */
[----:B------:R-:W-:Y:S01]  /*4570*/  @P1 FADD.FTZ R199, R199, R76 ;  /* 0x0000004cc7c71221 */ /* 0x000fe20000010000 */
[----:B------:R-:W-:Y:S01]  /*4580*/  FSEL R211, R207, RZ, P6 ;  /* 0x000000ffcfd37208 */ /* 0x000fe20003000000 */
[----:B------:R-:W-:Y:S01]  /*4590*/  @P1 FADD.FTZ R204, R204, R77 ;  /* 0x0000004dcccc1221 */ /* 0x000fe20000010000 */
[----:B------:R-:W-:Y:S01]  /*45a0*/  @P0 FSEL R209, R209, RZ, P5 ;  /* 0x000000ffd1d10208 */ /* 0x000fe20002800000 */
[----:B------:R-:W-:Y:S01]  /*45b0*/  FMUL.FTZ R102, R199, c[0x0][0x1e8] ;  /* 0x00007a00c7667a20 */ /* 0x000fe20000410000 */
[----:B------:R-:W-:Y:S01]  /*45c0*/  @P0 LOP3.LUT P6, RZ, R153, 0xff00, RZ, 0xc0, !PT ;  /* 0x0000ff0099ff0812 */ /* 0x000fe200078cc0ff */
[----:B------:R-:W-:Y:S01]  /*45d0*/  FMUL.FTZ R110, R204, c[0x0][0x1e8] ;  /* 0x00007a00cc6e7a20 */ /* 0x000fe20000410000 */
[----:B------:R-:W-:-:S02]  /*45e0*/  @P2 IADD3 R80, P5, R160, c[0x0][0x258], RZ ;  /* 0x00009600a0502a10 */ /* 0x000fc40007fbe0ff */
[----:B------:R-:W-:Y:S02]  /*45f0*/  IADD3 R88, P3, R160, c[0x0][0x248], RZ ;  /* 0x00009200a0587a10 */ /* 0x000fe40007f7e0ff */
[----:B------:R-:W-:Y:S02]  /*4600*/  @P0 FSEL R207, R207, RZ, P6 ;  /* 0x000000ffcfcf0208 */ /* 0x000fe40003000000 */
[----:B------:R-:W-:Y:S02]  /*4610*/  @P2 IADD3.X R81, R161, c[0x0][0x25c], RZ, P5, !PT ;  /* 0x00009700a1512a10 */ /* 0x000fe40002ffe4ff */
[----:B------:R-:W-:Y:S02]  /*4620*/  @P0 LOP3.LUT P6, RZ, R153, 0xff0000, RZ, 0xc0, !PT ;  /* 0x00ff000099ff0812 */ /* 0x000fe400078cc0ff */
[----:B------:R-:W-:Y:S02]  /*4630*/  LOP3.LUT P5, RZ, R82, 0xff0000, RZ, 0xc0, !PT ;  /* 0x00ff000052ff7812 */ /* 0x000fe400078ac0ff */
[----:B------:R-:W-:-:S02]  /*4640*/  IADD3.X R89, R161, c[0x0][0x24c], RZ, P3, !PT ;  /* 0x00009300a1597a10 */ /* 0x000fc40001ffe4ff */
[----:B------:R-:W-:Y:S02]  /*4650*/  FSEL R111, R98, RZ, P4 ;  /* 0x000000ff626f7208 */ /* 0x000fe40002000000 */
[----:B------:R-:W-:Y:S02]  /*4660*/  @P1 PRMT R76, RZ, 0x7610, R65 ;  /* 0x00007610ff4c1816 */ /* 0x000fe40000000041 */
[C---:B------:R-:W-:Y:S02]  /*4670*/  LOP3.LUT P3, RZ, R83.reuse, 0xff, RZ, 0xc0, !PT ;  /* 0x000000ff53ff7812 */ /* 0x040fe4000786c0ff */
[----:B------:R-:W-:Y:S01]  /*4680*/  LOP3.LUT P4, RZ, R83, 0xff0000, RZ, 0xc0, !PT ;  /* 0x00ff000053ff7812 */ /* 0x000fe2000788c0ff */
[----:B------:R-:W-:Y:S01]  /*4690*/  @P1 FADD.FTZ R101, R101, R76 ;  /* 0x0000004c65651221 */ /* 0x000fe20000010000 */
[----:B------:R-:W-:Y:S02]  /*46a0*/  @P0 FSEL R208, R208, RZ, P6 ;  /* 0x000000ffd0d00208 */ /* 0x000fe40003000000 */
[----:B------:R-:W-:-:S02]  /*46b0*/  FSEL R178, R99, RZ, P5 ;  /* 0x000000ff63b27208 */ /* 0x000fc40002800000 */
[C---:B------:R-:W-:Y:S02]  /*46c0*/  LOP3.LUT P6, RZ, R82.reuse, 0xff00, RZ, 0xc0, !PT ;  /* 0x0000ff0052ff7812 */ /* 0x040fe400078cc0ff */
[----:B------:R-:W-:Y:S02]  /*46d0*/  LOP3.LUT P5, RZ, R82, 0xff000000, RZ, 0xc0, !PT ;  /* 0xff00000052ff7812 */ /* 0x000fe400078ac0ff */
[----:B------:R-:W-:Y:S02]  /*46e0*/  FSEL R82, R102, RZ, P3 ;  /* 0x000000ff66527208 */ /* 0x000fe40001800000 */
[----:B------:R-:W-:Y:S02]  /*46f0*/  FSEL R210, R110, RZ, P4 ;  /* 0x000000ff6ed27208 */ /* 0x000fe40002000000 */
[C---:B------:R-:W-:Y:S02]  /*4700*/  LOP3.LUT P3, RZ, R83.reuse, 0xff00, RZ, 0xc0, !PT ;  /* 0x0000ff0053ff7812 */ /* 0x040fe4000786c0ff */
[----:B------:R-:W-:Y:S01]  /*4710*/  LOP3.LUT P4, RZ, R83, 0xff000000, RZ, 0xc0, !PT ;  /* 0xff00000053ff7812 */ /* 0x000fe2000788c0ff */
[C---:B------:R-:W-:Y:S01]  /*4720*/  FMUL.FTZ R83, R181.reuse, R221 ;  /* 0x000000ddb5537220 */ /* 0x040fe20000410000 */
[----:B------:R-:W-:Y:S01]  /*4730*/  @P2 F2FP.BF16.PACK_AB R107, RZ, R107 ;  /* 0x0000006bff6b223e */ /* 0x000fe200000010ff */
[----:B------:R-:W-:Y:S01]  /*4740*/  FMUL.FTZ R181, R181, R103 ;  /* 0x00000067b5b57220 */ /* 0x000fe20000410000 */
[----:B------:R-:W-:-:S02]  /*4750*/  @P2 F2FP.BF16.PACK_AB R168, RZ, R168 ;  /* 0x000000a8ffa8223e */ /* 0x000fc400000010ff */
[----:B------:R-:W-:Y:S02]  /*4760*/  @P1 PRMT R76, RZ, 0x7610, R66 ;  /* 0x00007610ff4c1816 */ /* 0x000fe40000000042 */
[----:B------:R-:W-:Y:S02]  /*4770*/  @P0 F2FP.BF16.PACK_AB R91, RZ, R91 ;  /* 0x0000005bff5b023e */ /* 0x000fe400000010ff */
[----:B------:R-:W-:Y:S01]  /*4780*/  @P0 F2FP.BF16.PACK_AB R163, RZ, R163 ;  /* 0x000000a3ffa3023e */ /* 0x000fe200000010ff */
[----:B------:R-:W-:Y:S01]  /*4790*/  @P1 FADD.FTZ R83, R83, R76 ;  /* 0x0000004c53531221 */ /* 0x000fe20000010000 */
[----:B------:R-:W-:Y:S01]  /*47a0*/  @P0 F2FP.BF16.PACK_AB R195, RZ, R195 ;  /* 0x000000c3ffc3023e */ /* 0x000fe200000010ff */
[----:B------:R-:W-:Y:S01]  /*47b0*/  @P0 IMAD.MOV.U32 R76, RZ, RZ, R154 ;  /* 0x000000ffff4c0224 */ /* 0x000fe200078e009a */
[----:B------:R-:W-:Y:S02]  /*47c0*/  @P0 F2FP.BF16.PACK_AB R203, RZ, R203 ;  /* 0x000000cbffcb023e */ /* 0x000fe400000010ff */
[----:B------:R-:W-:-:S02]  /*47d0*/  @P0 PRMT R72, R90, 0x7610, R72 ;  /* 0x000076105a480816 */ /* 0x000fc40000000048 */
[----:B------:R-:W-:Y:S02]  /*47e0*/  @P0 PRMT R73, R162, 0x7610, R73 ;  /* 0x00007610a2490816 */ /* 0x000fe40000000049 */
[----:B------:R-:W-:Y:S02]  /*47f0*/  @P0 PRMT R74, R194, 0x7610, R74 ;  /* 0x00007610c24a0816 */ /* 0x000fe4000000004a */
[----:B------:R-:W-:Y:S02]  /*4800*/  @P0 PRMT R75, R202, 0x7610, R75 ;  /* 0x00007610ca4b0816 */ /* 0x000fe4000000004b */
        /* <DEDUP_REMOVED lines=8> */
[----:B------:R-:W-:-:S02]  /*4890*/  @P1 PRMT R77, RZ, 0x7610, R64 ;  /* 0x00007610ff4d1816 */ /* 0x000fc40000000040 */
[----:B------:R-:W-:Y:S02]  /*48a0*/  @P1 PRMT R78, RZ, 0x7610, R67 ;  /* 0x00007610ff4e1816 */ /* 0x000fe40000000043 */
[----:B------:R-:W-:Y:S01]  /*48b0*/  @P0 PRMT R72, R72, 0x5410, R91 ;  /* 0x0000541048480816 */ /* 0x000fe2000000005b */
[----:B------:R-:W-:Y:S01]  /*48c0*/  @P1 FADD.FTZ R100, R100, R77 ;  /* 0x0000004d64641221 */ /* 0x000fe20000010000 */
[----:B------:R-:W-:Y:S01]  /*48d0*/  @P0 PRMT R73, R73, 0x5410, R163 ;  /* 0x0000541049490816 */ /* 0x000fe200000000a3 */
[----:B------:R-:W-:Y:S01]  /*48e0*/  @P1 FADD.FTZ R181, R181, R78 ;  /* 0x0000004eb5b51221 */ /* 0x000fe20000010000 */
[----:B------:R-:W-:Y:S02]  /*48f0*/  @P0 PRMT R74, R74, 0x5410, R195 ;  /* 0x000054104a4a0816 */ /* 0x000fe400000000c3 */
[----:B------:R-:W-:Y:S02]  /*4900*/  @P0 PRMT R75, R75, 0x5410, R203 ;  /* 0x000054104b4b0816 */ /* 0x000fe400000000cb */
[----:B------:R-:W-:-:S02]  /*4910*/  @P2 PRMT R68, R68, 0x5410, R198 ;  /* 0x0000541044442816 */ /* 0x000fc400000000c6 */
[----:B------:R-:W-:Y:S01]  /*4920*/  @P2 PRMT R69, R69, 0x5410, R201 ;  /* 0x0000541045452816 */ /* 0x000fe200000000c9 */
[----:B------:R-:W-:Y:S01]  /*4930*/  @P0 STG.E.128 [R176.64], R72 ;  /* 0x00000048b0000986 */ /* 0x000fe2000c101d04 */
[----:B------:R-:W-:Y:S02]  /*4940*/  @P2 PRMT R70, R70, 0x5410, R108 ;  /* 0x0000541046462816 */ /* 0x000fe4000000006c */
[----:B------:R-:W-:Y:S02]  /*4950*/  @P2 PRMT R71, R71, 0x5410, R169 ;  /* 0x0000541047472816 */ /* 0x000fe400000000a9 */
[----:B------:R-:W-:Y:S02]  /*4960*/  @P0 F2FP.BF16.PACK_AB R92, RZ, R92 ;  /* 0x0000005cff5c023e */ /* 0x000fe400000010ff */
[----:B------:R-:W-:Y:S01]  /*4970*/  @P0 F2FP.BF16.PACK_AB R190, RZ, R190 ;  /* 0x000000beffbe023e */ /* 0x000fe200000010ff */
[----:B------:R0:W-:Y:S01]  /*4980*/  @P2 STG.E.128 [R86.64], R68 ;  /* 0x0000004456002986 */ /* 0x0001e2000c101d04 */
[----:B------:R-:W-:-:S02]  /*4990*/  @P0 F2FP.BF16.PACK_AB R96, RZ, R96 ;  /* 0x00000060ff60023e */ /* 0x000fc400000010ff */
[----:B------:R-:W-:Y:S02]  /*49a0*/  @P0 F2FP.BF16.PACK_AB R164, RZ, R164 ;  /* 0x000000a4ffa4023e */ /* 0x000fe400000010ff */
[----:B------:R-:W-:Y:S02]  /*49b0*/  @P2 F2FP.BF16.PACK_AB R106, RZ, R106 ;  /* 0x0000006aff6a223e */ /* 0x000fe400000010ff */
[----:B------:R-:W-:Y:S02]  /*49c0*/  @P2 F2FP.BF16.PACK_AB R93, RZ, R93 ;  /* 0x0000005dff5d223e */ /* 0x000fe400000010ff */
[----:B------:R-:W-:Y:S02]  /*49d0*/  @P2 F2FP.BF16.PACK_AB R186, RZ, R186 ;  /* 0x000000baffba223e */ /* 0x000fe400000010ff */
[----:B------:R-:W-:Y:S02]  /*49e0*/  @P2 F2FP.BF16.PACK_AB R213, RZ, R213 ;  /* 0x000000d5ffd5223e */ /* 0x000fe400000010ff */
[----:B------:R-:W-:-:S02]  /*49f0*/  @P0 LOP3.LUT P1, RZ, R76, 0xff, RZ, 0xc0, !PT ;  /* 0x000000ff4cff0812 */ /* 0x000fc4000782c0ff */
[----:B------:R-:W-:Y:S02]  /*4a00*/  F2FP.BF16.PACK_AB R79, R183, R174 ;  /* 0x000000aeb74f723e */ /* 0x000fe400000010ff */
[----:B------:R-:W-:Y:S01]  /*4a10*/  F2FP.BF16.PACK_AB R78, R167, R109 ;  /* 0x0000006da74e723e */ /* 0x000fe200000010ff */
[----:B0-----:R-:W-:Y:S01]  /*4a20*/  FMUL.FTZ R87, R83, c[0x0][0x1e8] ;  /* 0x00007a0053577a20 */ /* 0x001fe20000410000 */
[----:B------:R-:W-:Y:S02]  /*4a30*/  F2FP.BF16.PACK_AB R77, R205, R192 ;  /* 0x000000c0cd4d723e */ /* 0x000fe400000010ff */
        /* <DEDUP_REMOVED lines=10> */
[----:B------:R-:W-:-:S02]  /*4ae0*/  @P2 F2FP.BF16.PACK_AB R95, RZ, R95 ;  /* 0x0000005fff5f223e */ /* 0x000fc400000010ff */
[----:B------:R-:W-:Y:S02]  /*4af0*/  @P2 F2FP.BF16.PACK_AB R94, RZ, R94 ;  /* 0x0000005eff5e223e */ /* 0x000fe400000010ff */
[----:B------:R-:W-:Y:S02]  /*4b00*/  @P2 F2FP.BF16.PACK_AB R212, RZ, R212 ;  /* 0x000000d4ffd4223e */ /* 0x000fe400000010ff */
[----:B------:R-:W-:Y:S02]  /*4b10*/  @P2 F2FP.BF16.PACK_AB R214, RZ, R214 ;  /* 0x000000d6ffd6223e */ /* 0x000fe400000010ff */
[----:B------:R-:W-:Y:S02]  /*4b20*/  @P2 PRMT R68, R106, 0x7610, R68 ;  /* 0x000076106a442816 */ /* 0x000fe40000000044 */
        /* <DEDUP_REMOVED lines=8> */
[----:B------:R-:W-:Y:S01]  /*4bb0*/  @P2 PRMT R69, R69, 0x5410, R94 ;  /* 0x0000541045452816 */ /* 0x000fe2000000005e */
[----:B------:R-:W-:Y:S01]  /*4bc0*/  @P0 STG.E.128 [R172.64], R72 ;  /* 0x00000048ac000986 */ /* 0x000fe2000c101d04 */
[----:B------:R-:W-:Y:S02]  /*4bd0*/  @P2 PRMT R70, R70, 0x5410, R212 ;  /* 0x0000541046462816 */ /* 0x000fe400000000d4 */
[----:B------:R-:W-:Y:S02]  /*4be0*/  @P2 PRMT R71, R71, 0x5410, R214 ;  /* 0x0000541047472816 */ /* 0x000fe400000000d6 */
[----:B0-----:R-:W-:Y:S02]  /*4bf0*/  @P2 F2FP.BF16.PACK_AB R85, RZ, R83 ;  /* 0x00000053ff55223e */ /* 0x001fe400000010ff */
[----:B------:R-:W-:Y:S01]  /*4c00*/  FSEL R83, R87, RZ, P3 ;  /* 0x000000ff57537208 */ /* 0x000fe20001800000 */
[----:B------:R0:W-:Y:S01]  /*4c10*/  @P2 STG.E.128 [R80.64], R68 ;  /* 0x0000004450002986 */ /* 0x0001e2000c101d04 */
[----:B------:R-:W-:-:S02]  /*4c20*/  @P2 F2FP.BF16.PACK_AB R193, RZ, R193 ;  /* 0x000000c1ffc1223e */ /* 0x000fc400000010ff */
[----:B------:R-:W-:Y:S02]  /*4c30*/  @P0 IADD3 R160, P3, R160, c[0x0][0x250], RZ ;  /* 0x00009400a0a00a10 */ /* 0x000fe40007f7e0ff */
[----:B------:R-:W-:Y:S02]  /*4c40*/  F2FP.BF16.PACK_AB R79, R216, R215 ;  /* 0x000000d7d84f723e */ /* 0x000fe400000010ff */
[----:B------:R-:W-:Y:S02]  /*4c50*/  F2FP.BF16.PACK_AB R78, R211, R206 ;  /* 0x000000ced34e723e */ /* 0x000fe400000010ff */
[----:B------:R-:W-:Y:S02]  /*4c60*/  F2FP.BF16.PACK_AB R77, R185, R184 ;  /* 0x000000b8b94d723e */ /* 0x000fe400000010ff */
[----:B------:R-:W-:Y:S02]  /*4c70*/  F2FP.BF16.PACK_AB R76, R179, R180 ;  /* 0x000000b4b34c723e */ /* 0x000fe400000010ff */
[----:B------:R-:W-:Y:S01]  /*4c80*/  @P2 F2FP.BF16.PACK_AB R86, RZ, R181 ;  /* 0x000000b5ff56223e */ /* 0x000fe200000010ff */
[----:B------:R-:W-:Y:S01]  /*4c90*/  FMUL.FTZ R181, R181, c[0x0][0x1e8] ;  /* 0x00007a00b5b57a20 */ /* 0x000fe20000410000 */
[----:B------:R-:W-:Y:S01]  /*4ca0*/  @P0 F2FP.BF16.PACK_AB R165, RZ, R165 ;  /* 0x000000a5ffa5023e */ /* 0x000fe200000010ff */
[----:B------:R1:W-:Y:S01]  /*4cb0*/  STG.E.128 [R88.64], R76 ;  /* 0x0000004c58007986 */ /* 0x0003e2000c101d04 */
[----:B------:R-:W-:-:S02]  /*4cc0*/  @P0 F2FP.BF16.PACK_AB R175, RZ, R175 ;  /* 0x000000afffaf023e */ /* 0x000fc400000010ff */
[----:B------:R-:W-:Y:S02]  /*4cd0*/  @P0 F2FP.BF16.PACK_AB R188, RZ, R188 ;  /* 0x000000bcffbc023e */ /* 0x000fe400000010ff */
[----:B------:R-:W-:Y:S02]  /*4ce0*/  @P0 F2FP.BF16.PACK_AB R208, RZ, R208 ;  /* 0x000000d0ffd0023e */ /* 0x000fe400000010ff */
[----:B0-----:R-:W-:Y:S01]  /*4cf0*/  @P2 F2FP.BF16.PACK_AB R81, RZ, R100 ;  /* 0x00000064ff51223e */ /* 0x001fe200000010ff */
[----:B------:R-:W-:Y:S01]  /*4d00*/  FMUL.FTZ R100, R100, c[0x0][0x1e8] ;  /* 0x00007a0064647a20 */ /* 0x000fe20000410000 */
[----:B------:R-:W-:Y:S02]  /*4d10*/  @P2 F2FP.BF16.PACK_AB R197, RZ, R197 ;  /* 0x000000c5ffc5223e */ /* 0x000fe400000010ff */
[----:B------:R-:W-:Y:S02]  /*4d20*/  @P2 F2FP.BF16.PACK_AB R199, RZ, R199 ;  /* 0x000000c7ffc7223e */ /* 0x000fe400000010ff */
[----:B------:R-:W-:-:S02]  /*4d30*/  @P2 F2FP.BF16.PACK_AB R204, RZ, R204 ;  /* 0x000000ccffcc223e */ /* 0x000fc400000010ff */
[----:B------:R-:W-:Y:S02]  /*4d40*/  @P0 IADD3.X R161, R161, c[0x0][0x254], RZ, P3, !PT ;  /* 0x00009500a1a10a10 */ /* 0x000fe40001ffe4ff */
[----:B------:R-:W-:Y:S02]  /*4d50*/  @P2 PRMT R68, R193, 0x7610, R68 ;  /* 0x00007610c1442816 */ /* 0x000fe40000000044 */
[----:B------:R-:W-:Y:S02]  /*4d60*/  @P2 IADD3 R80, P3, R170, c[0x0][0x258], RZ ;  /* 0x00009600aa502a10 */ /* 0x000fe40007f7e0ff */
[----:B------:R-:W-:Y:S01]  /*4d70*/  @P2 F2FP.BF16.PACK_AB R84, RZ, R101 ;  /* 0x00000065ff54223e */ /* 0x000fe200000010ff */
[----:B------:R-:W-:Y:S01]  /*4d80*/  FMUL.FTZ R101, R101, c[0x0][0x1e8] ;  /* 0x00007a0065657a20 */ /* 0x000fe20000410000 */
        /* <DEDUP_REMOVED lines=8> */
[----:B-1----:R-:W-:Y:S02]  /*4e10*/  FSEL R79, R181, RZ, P4 ;  /* 0x000000ffb54f7208 */ /* 0x002fe40002000000 */
[----:B------:R-:W-:Y:S02]  /*4e20*/  F2FP.BF16.PACK_AB R78, R83, R82 ;  /* 0x00000052534e723e */ /* 0x000fe400000010ff */
[----:B------:R-:W-:Y:S02]  /*4e30*/  @P2 PRMT R69, R197, 0x7610, R69 ;  /* 0x00007610c5452816 */ /* 0x000fe40000000045 */
[----:B------:R-:W-:Y:S02]  /*4e40*/  @P2 PRMT R70, R199, 0x7610, R70 ;  /* 0x00007610c7462816 */ /* 0x000fe40000000046 */
[----:B------:R-:W-:Y:S02]  /*4e50*/  @P2 PRMT R71, R204, 0x7610, R71 ;  /* 0x00007610cc472816 */ /* 0x000fe40000000047 */
[----:B------:R-:W-:-:S02]  /*4e60*/  @P2 PRMT R68, R68, 0x5410, R81 ;  /* 0x0000541044442816 */ /* 0x000fc40000000051 */
[----:B------:R-:W-:Y:S02]  /*4e70*/  IADD3 R82, P4, R170, c[0x0][0x248], RZ ;  /* 0x00009200aa527a10 */ /* 0x000fe40007f9e0ff */
[----:B------:R-:W-:Y:S02]  /*4e80*/  @P2 IADD3.X R81, R171, c[0x0][0x25c], RZ, P3, !PT ;  /* 0x00009700ab512a10 */ /* 0x000fe40001ffe4ff */
[----:B------:R-:W-:Y:S02]  /*4e90*/  @P0 LOP3.LUT P3, RZ, R154, 0xff0000, RZ, 0xc0, !PT ;  /* 0x00ff00009aff0812 */ /* 0x000fe4000786c0ff */
[----:B------:R-:W-:Y:S02]  /*4ea0*/  @P0 PRMT R72, R72, 0x5410, R166 ;  /* 0x0000541048480816 */ /* 0x000fe400000000a6 */
[----:B------:R-:W-:Y:S02]  /*4eb0*/  @P0 PRMT R73, R73, 0x5410, R182 ;  /* 0x0000541049490816 */ /* 0x000fe400000000b6 */
[----:B------:R-:W-:-:S02]  /*4ec0*/  @P0 PRMT R74, R74, 0x5410, R207 ;  /* 0x000054104a4a0816 */ /* 0x000fc400000000cf */
[----:B------:R-:W-:Y:S02]  /*4ed0*/  @P0 PRMT R75, R75, 0x5410, R209 ;  /* 0x000054104b4b0816 */ /* 0x000fe400000000d1 */
[----:B------:R-:W-:Y:S02]  /*4ee0*/  @P2 PRMT R69, R69, 0x5410, R84 ;  /* 0x0000541045452816 */ /* 0x000fe40000000054 */
[----:B------:R-:W-:Y:S01]  /*4ef0*/  @P2 PRMT R70, R70, 0x5410, R85 ;  /* 0x0000541046462816 */ /* 0x000fe20000000055 */
[----:B------:R-:W-:Y:S01]  /*4f00*/  @P0 STG.E.128 [R160.64], R72 ;  /* 0x00000048a0000986 */ /* 0x000fe2000c101d04 */
[----:B------:R-:W-:Y:S02]  /*4f10*/  @P2 PRMT R71, R71, 0x5410, R86 ;  /* 0x0000541047472816 */ /* 0x000fe40000000056 */
[----:B------:R-:W-:Y:S02]  /*4f20*/  FSEL R77, R101, RZ, P5 ;  /* 0x000000ff654d7208 */ /* 0x000fe40002800000 */
[----:B------:R-:W-:Y:S01]  /*4f30*/  FSEL R76, R100, RZ, P6 ;  /* 0x000000ff644c7208 */ /* 0x000fe20003000000 */
[----:B------:R-:W-:Y:S01]  /*4f40*/  @P2 STG.E.128 [R80.64], R68 ;  /* 0x0000004450002986 */ /* 0x000fe2000c101d04 */
[----:B------:R-:W-:-:S02]  /*4f50*/  IADD3.X R83, R171, c[0x0][0x24c], RZ, P4, !PT ;  /* 0x00009300ab537a10 */ /* 0x000fc400027fe4ff */
[----:B------:R-:W-:Y:S02]  /*4f60*/  @P0 LOP3.LUT P4, RZ, R154, 0xff000000, RZ, 0xc0, !PT ;  /* 0xff0000009aff0812 */ /* 0x000fe4000788c0ff */
[----:B------:R-:W-:Y:S02]  /*4f70*/  @P0 FSEL R99, R99, RZ, P3 ;  /* 0x000000ff63630208 */ /* 0x000fe40001800000 */
[----:B------:R-:W-:Y:S02]  /*4f80*/  @P0 LOP3.LUT P3, RZ, R155, 0xff0000, RZ, 0xc0, !PT ;  /* 0x00ff00009bff0812 */ /* 0x000fe4000786c0ff */
[----:B------:R-:W-:Y:S02]  /*4f90*/  F2FP.BF16.PACK_AB R79, R79, R210 ;  /* 0x000000d24f4f723e */ /* 0x000fe400000010ff */
[----:B------:R-:W-:Y:S02]  /*4fa0*/  F2FP.BF16.PACK_AB R77, R77, R178 ;  /* 0x000000b24d4d723e */ /* 0x000fe400000010ff */
[----:B------:R-:W-:-:S02]  /*4fb0*/  F2FP.BF16.PACK_AB R76, R76, R111 ;  /* 0x0000006f4c4c723e */ /* 0x000fc400000010ff */
[----:B------:R-:W-:Y:S02]  /*4fc0*/  @P0 LOP3.LUT P2, RZ, R154, 0xff00, RZ, 0xc0, !PT ;  /* 0x0000ff009aff0812 */ /* 0x000fe4000784c0ff */
[----:B------:R-:W-:Y:S01]  /*4fd0*/  @P0 FSEL R98, R98, RZ, P1 ;  /* 0x000000ff62620208 */ /* 0x000fe20000800000 */
[----:B------:R0:W-:Y:S01]  /*4fe0*/  STG.E.128 [R82.64], R76 ;  /* 0x0000004c52007986 */ /* 0x0001e2000c101d04 */
[----:B------:R-:W-:Y:S02]  /*4ff0*/  @P0 FSEL R85, R101, RZ, P4 ;  /* 0x000000ff65550208 */ /* 0x000fe40002000000 */
[C---:B------:R-:W-:Y:S02]  /*5000*/  @P0 LOP3.LUT P1, RZ, R155.reuse, 0xff, RZ, 0xc0, !PT ;  /* 0x000000ff9bff0812 */ /* 0x040fe4000782c0ff */
[----:B------:R-:W-:Y:S02]  /*5010*/  @P0 LOP3.LUT P4, RZ, R155, 0xff000000, RZ, 0xc0, !PT ;  /* 0xff0000009bff0812 */ /* 0x000fe4000788c0ff */
[----:B------:R-:W-:-:S02]  /*5020*/  @P0 FSEL R110, R110, RZ, P3 ;  /* 0x000000ff6e6e0208 */ /* 0x000fc40001800000 */
[----:B------:R-:W-:Y:S02]  /*5030*/  @P0 FSEL R84, R100, RZ, P2 ;  /* 0x000000ff64540208 */ /* 0x000fe40001000000 */
[----:B------:R-:W-:Y:S02]  /*5040*/  @P0 LOP3.LUT P2, RZ, R155, 0xff00, RZ, 0xc0, !PT ;  /* 0x0000ff009bff0812 */ /* 0x000fe4000784c0ff */
[----:B------:R-:W-:Y:S02]  /*5050*/  @P0 FSEL R102, R102, RZ, P1 ;  /* 0x000000ff66660208 */ /* 0x000fe40000800000 */
[----:B------:R-:W-:Y:S02]  /*5060*/  @P0 F2FP.BF16.PACK_AB R110, RZ, R110 ;  /* 0x0000006eff6e023e */ /* 0x000fe400000010ff */
[----:B------:R-:W-:Y:S02]  /*5070*/  @P0 F2FP.BF16.PACK_AB R98, RZ, R98 ;  /* 0x00000062ff62023e */ /* 0x000fe400000010ff */
[----:B0-----:R-:W-:-:S02]  /*5080*/  @P0 FSEL R77, R181, RZ, P4 ;  /* 0x000000ffb54d0208 */ /* 0x001fc40002000000 */
[----:B------:R-:W-:Y:S02]  /*5090*/  @P0 F2FP.BF16.PACK_AB R99, RZ, R99 ;  /* 0x00000063ff63023e */ /* 0x000fe400000010ff */
[----:B------:R-:W-:Y:S02]  /*50a0*/  @P0 FSEL R76, R87, RZ, P2 ;  /* 0x000000ff574c0208 */ /* 0x000fe40001000000 */
[----:B------:R-:W-:Y:S02]  /*50b0*/  @P0 F2FP.BF16.PACK_AB R102, RZ, R102 ;  /* 0x00000066ff66023e */ /* 0x000fe400000010ff */
[----:B------:R-:W-:Y:S02]  /*50c0*/  @P0 F2FP.BF16.PACK_AB R77, RZ, R77 ;  /* 0x0000004dff4d023e */ /* 0x000fe400000010ff */
[----:B------:R-:W-:Y:S02]  /*50d0*/  @P0 PRMT R75, R110, 0x7610, R75 ;  /* 0x000076106e4b0816 */ /* 0x000fe4000000004b */
[----:B------:R-:W-:-:S02]  /*50e0*/  @P0 F2FP.BF16.PACK_AB R84, RZ, R84 ;  /* 0x00000054ff54023e */ /* 0x000fc400000010ff */
[----:B------:R-:W-:Y:S02]  /*50f0*/  @P0 F2FP.BF16.PACK_AB R85, RZ, R85 ;  /* 0x00000055ff55023e */ /* 0x000fe400000010ff */
[----:B------:R-:W-:Y:S02]  /*5100*/  @P0 F2FP.BF16.PACK_AB R76, RZ, R76 ;  /* 0x0000004cff4c023e */ /* 0x000fe400000010ff */
[----:B------:R-:W-:Y:S02]  /*5110*/  @P0 PRMT R72, R98, 0x7610, R72 ;  /* 0x0000761062480816 */ /* 0x000fe40000000048 */
[----:B------:R-:W-:Y:S02]  /*5120*/  @P0 IADD3 R170, P1, R170, c[0x0][0x250], RZ ;  /* 0x00009400aaaa0a10 */ /* 0x000fe40007f3e0ff */
[----:B------:R-:W-:Y:S02]  /*5130*/  @P0 PRMT R73, R99, 0x7610, R73 ;  /* 0x0000761063490816 */ /* 0x000fe40000000049 */
[----:B------:R-:W-:-:S02]  /*5140*/  @P0 PRMT R74, R102, 0x7610, R74 ;  /* 0x00007610664a0816 */ /* 0x000fc4000000004a */
[----:B------:R-:W-:Y:S01]  /*5150*/  @P0 PRMT R75, R75, 0x5410, R77 ;  /* 0x000054104b4b0816 */ /* 0x000fe2000000004d */
[----:B------:R-:W-:Y:S01]  /*5160*/  IMAD.MOV.U32 R77, RZ, RZ, c[0x0][0x160] ;  /* 0x00005800ff4d7624 */ /* 0x000fe200078e00ff */
[----:B------:R-:W-:Y:S02]  /*5170*/  @P0 IADD3.X R171, R171, c[0x0][0x254], RZ, P1, !PT ;  /* 0x00009500abab0a10 */ /* 0x000fe40000ffe4ff */
        /* <DEDUP_REMOVED lines=8> */
.L_x_255:
[----:B------:R-:W-:Y:S05]  /*5200*/  BSYNC B1 ;  /* 0x0000000000017941 */ /* 0x000fea0003800000 */
.L_x_252:
[----:B------:R-:W-:Y:S01]  /*5210*/  MOV R73, R34 ;  /* 0x0000002200497202 */ /* 0x000fe20000000f00 */
[----:B------:R-:W-:Y:S01]  /*5220*/  IMAD.MOV.U32 R34, RZ, RZ, R35 ;  /* 0x000000ffff227224 */ /* 0x000fe200078e0023 */
        /* <DEDUP_REMOVED lines=49> */
[----:B------:R-:W-:-:S02]  /*5540*/  IMAD.MOV.U32 R63, RZ, RZ, R141 ;  /* 0x000000ffff3f7224 */ /* 0x000fc400078e008d */
[----:B------:R-:W-:Y:S02]  /*5550*/  IMAD.MOV.U32 R64, RZ, RZ, R139 ;  /* 0x000000ffff407224 */ /* 0x000fe400078e008b */
[----:B------:R-:W-:Y:S02]  /*5560*/  IMAD.MOV.U32 R53, RZ, RZ, R138 ;  /* 0x000000ffff357224 */ /* 0x000fe400078e008a */
[----:B------:R-:W-:Y:S02]  /*5570*/  IMAD.MOV.U32 R54, RZ, RZ, R136 ;  /* 0x000000ffff367224 */ /* 0x000fe400078e0088 */
[----:B------:R-:W-:Y:S02]  /*5580*/  IMAD.MOV.U32 R66, RZ, RZ, R135 ;  /* 0x000000ffff427224 */ /* 0x000fe400078e0087 */
[----:B------:R-:W-:Y:S02]  /*5590*/  IMAD.MOV.U32 R67, RZ, RZ, R133 ;  /* 0x000000ffff437224 */ /* 0x000fe400078e0085 */
        /* <DEDUP_REMOVED lines=16> */
.L_x_251:
[----:B------:R-:W-:Y:S05]  /*56a0*/  BSYNC B0 ;  /* 0x0000000000007941 */ /* 0x000fea0003800000 */
.L_x_249:
        /* <DEDUP_REMOVED lines=11> */
[----:B------:R0:W-:Y:S04]  /*5760*/  STS.128 [R0+0x810], R76 ;  /* 0x0008104c00007388 */ /* 0x0001e80000000c00 */
[----:B------:R-:W-:Y:S04]  /*5770*/  STS.128 [R0+0xc00], R80 ;  /* 0x000c005000007388 */ /* 0x000fe80000000c00 */
[----:B------:R-:W-:Y:S04]  /*5780*/  STS.128 [R0+0xc10], R84 ;  /* 0x000c105400007388 */ /* 0x000fe80000000c00 */
[----:B------:R-:W-:Y:S04]  /*5790*/  STS.128 [R0+0x1000], R88 ;  /* 0x0010005800007388 */ /* 0x000fe80000000c00 */
[----:B------:R-:W-:Y:S04]  /*57a0*/  STS.128 [R0+0x1010], R28 ;  /* 0x0010101c00007388 */ /* 0x000fe80000000c00 */
[----:B------:R-:W-:Y:S06]  /*57b0*/  BAR.SYNC.DEFER_BLOCKING 0x0 ;  /* 0x0000000000007b1d */ /* 0x000fec0000010000 */
[----:B0-----:R-:W0:Y:S04]  /*57c0*/  S2R R78, SR_CTAID.X ;  /* 0x00000000004e7919 */ /* 0x001e280000002500 */
[----:B------:R-:W1:Y:S04]  /*57d0*/  LDS R2, [R92.X4] ;  /* 0x000000005c027984 */ /* 0x000e680000004800 */
[----:B------:R-:W2:Y:S04]  /*57e0*/  LDS R3, [R92.X4+0x200] ;  /* 0x000200005c037984 */ /* 0x000ea80000004800 */
[----:B------:R-:W3:Y:S04]  /*57f0*/  LDS R20, [R92.X4+0x400] ;  /* 0x000400005c147984 */ /* 0x000ee80000004800 */
[----:B------:R-:W4:Y:S04]  /*5800*/  LDS R21, [R92.X4+0x1400] ;  /* 0x001400005c157984 */ /* 0x000f280000004800 */
[----:B------:R-:W5:Y:S04]  /*5810*/  LDS R22, [R92.X4+0x1600] ;  /* 0x001600005c167984 */ /* 0x000f680000004800 */
[----:B------:R-:W0:Y:S04]  /*5820*/  LDS R23, [R92.X4+0x1800] ;  /* 0x001800005c177984 */ /* 0x000e280000004800 */
[----:B------:R-:W-:Y:S04]  /*5830*/  LDS R29, [R92.X4+0x1a00] ;  /* 0x001a00005c1d7984 */ /* 0x000fe80000004800 */
[----:B------:R-:W-:Y:S04]  /*5840*/  LDS R28, [R92.X4+0x1c00] ;  /* 0x001c00005c1c7984 */ /* 0x000fe80000004800 */
[----:B------:R-:W-:Y:S04]  /*5850*/  LDS R31, [R92.X4+0x1e00] ;  /* 0x001e00005c1f7984 */ /* 0x000fe80000004800 */
[----:B------:R-:W-:Y:S01]  /*5860*/  LDS R30, [R92.X4+0x2000] ;  /* 0x002000005c1e7984 */ /* 0x000fe20000004800 */
[----:B-1----:R-:W-:-:S03]  /*5870*/  FADD.FTZ R2, RZ, R2 ;  /* 0x00000002ff027221 */ /* 0x002fc60000010000 */
[----:B------:R-:W-:Y:S01]  /*5880*/  LDS R33, [R92.X4+0x2200] ;  /* 0x002200005c217984 */ /* 0x000fe20000004800 */
[----:B--2---:R-:W-:-:S03]  /*5890*/  FADD.FTZ R3, RZ, R3 ;  /* 0x00000003ff037221 */ /* 0x004fc60000010000 */
[----:B------:R-:W-:Y:S01]  /*58a0*/  LDS R32, [R92.X4+0x2400] ;  /* 0x002400005c207984 */ /* 0x000fe20000004800 */
[----:B---3--:R-:W-:-:S03]  /*58b0*/  FADD.FTZ R20, RZ, R20 ;  /* 0x00000014ff147221 */ /* 0x008fc60000010000 */
[----:B------:R-:W1:Y:S01]  /*58c0*/  LDS R24, [R92.X4+0x1200] ;  /* 0x001200005c187984 */ /* 0x000e620000004800 */
[----:B----4-:R-:W-:-:S03]  /*58d0*/  FADD.FTZ R25, R2, R21 ;  /* 0x0000001502197221 */ /* 0x010fc60000010000 */
[----:B------:R-:W2:Y:S01]  /*58e0*/  LDS R35, [R92.X4+0x2600] ;  /* 0x002600005c237984 */ /* 0x000ea20000004800 */
[----:B-----5:R-:W-:-:S03]  /*58f0*/  FADD.FTZ R26, R3, R22 ;  /* 0x00000016031a7221 */ /* 0x020fc60000010000 */
[----:B------:R-:W3:Y:S01]  /*5900*/  LDS R2, [R92.X4+0x600] ;  /* 0x000600005c027984 */ /* 0x000ee20000004800 */
[----:B0-----:R-:W-:-:S03]  /*5910*/  FADD.FTZ R27, R20, R23 ;  /* 0x00000017141b7221 */ /* 0x001fc60000010000 */
[----:B------:R-:W0:Y:S04]  /*5920*/  LDS R3, [R92.X4+0x800] ;  /* 0x000800005c037984 */ /* 0x000e280000004800 */
[----:B------:R-:W4:Y:S04]  /*5930*/  LDS R20, [R92.X4+0xa00] ;  /* 0x000a00005c147984 */ /* 0x000f280000004800 */
[----:B------:R-:W5:Y:S04]  /*5940*/  LDS R21, [R92.X4+0xc00] ;  /* 0x000c00005c157984 */ /* 0x000f680000004800 */
[----:B------:R-:W5:Y:S04]  /*5950*/  LDS R22, [R92.X4+0xe00] ;  /* 0x000e00005c167984 */ /* 0x000f680000004800 */
[----:B------:R-:W5:Y:S04]  /*5960*/  LDS R23, [R92.X4+0x1000] ;  /* 0x001000005c177984 */ /* 0x000f680000004800 */
[----:B------:R-:W5:Y:S04]  /*5970*/  LDS R34, [R92.X4+0x2800] ;  /* 0x002800005c227984 */ /* 0x000f680000004800 */
[----:B------:R-:W5:Y:S04]  /*5980*/  LDS R41, [R92.X4+0x2a00] ;  /* 0x002a00005c297984 */ /* 0x000f680000004800 */
[----:B------:R-:W5:Y:S01]  /*5990*/  LDS R40, [R92.X4+0x2c00] ;  /* 0x002c00005c287984 */ /* 0x000f620000004800 */
[----:B-1----:R-:W-:-:S03]  /*59a0*/  FADD.FTZ R24, RZ, R24 ;  /* 0x00000018ff187221 */ /* 0x002fc60000010000 */
[----:B------:R-:W1:Y:S01]  /*59b0*/  LDS R43, [R92.X4+0x2e00] ;  /* 0x002e00005c2b7984 */ /* 0x000e620000004800 */
[----:B--2---:R-:W-:-:S03]  /*59c0*/  FADD.FTZ R24, R24, R35 ;  /* 0x0000002318187221 */ /* 0x004fc60000010000 */
[----:B------:R-:W2:Y:S01]  /*59d0*/  LDS R42, [R92.X4+0x3000] ;  /* 0x003000005c2a7984 */ /* 0x000ea20000004800 */
[----:B---3--:R-:W-:-:S03]  /*59e0*/  FADD.FTZ R2, RZ, R2 ;  /* 0x00000002ff027221 */ /* 0x008fc60000010000 */
[----:B------:R-:W3:Y:S01]  /*59f0*/  LDS R61, [R92.X4+0x3200] ;  /* 0x003200005c3d7984 */ /* 0x000ee20000004800 */
[----:B0-----:R-:W-:Y:S02]  /*5a00*/  FADD.FTZ R3, RZ, R3 ;  /* 0x00000003ff037221 */ /* 0x001fe40000010000 */
[----:B------:R-:W-:Y:S01]  /*5a10*/  FADD.FTZ R2, R2, R29 ;  /* 0x0000001d02027221 */ /* 0x000fe20000010000 */
[----:B------:R-:W0:Y:S01]  /*5a20*/  LDS R60, [R92.X4+0x3400] ;  /* 0x003400005c3c7984 */ /* 0x000e220000004800 */
[----:B------:R-:W-:Y:S02]  /*5a30*/  FADD.FTZ R3, R3, R28 ;  /* 0x0000001c03037221 */ /* 0x000fe40000010000 */
[----:B----4-:R-:W-:Y:S01]  /*5a40*/  FADD.FTZ R20, RZ, R20 ;  /* 0x00000014ff147221 */ /* 0x010fe20000010000 */
[----:B------:R-:W4:Y:S01]  /*5a50*/  LDS R63, [R92.X4+0x3600] ;  /* 0x003600005c3f7984 */ /* 0x000f220000004800 */
[----:B-----5:R-:W-:Y:S02]  /*5a60*/  FADD.FTZ R21, RZ, R21 ;  /* 0x00000015ff157221 */ /* 0x020fe40000010000 */
[----:B------:R-:W-:Y:S01]  /*5a70*/  FADD.FTZ R20, R20, R31 ;  /* 0x0000001f14147221 */ /* 0x000fe20000010000 */
[----:B------:R-:W5:Y:S01]  /*5a80*/  LDS R62, [R92.X4+0x3800] ;  /* 0x003800005c3e7984 */ /* 0x000f620000004800 */
[----:B------:R-:W-:-:S02]  /*5a90*/  FADD.FTZ R22, RZ, R22 ;  /* 0x00000016ff167221 */ /* 0x000fc40000010000 */
[----:B------:R-:W-:Y:S01]  /*5aa0*/  FADD.FTZ R21, R21, R30 ;  /* 0x0000001e15157221 */ /* 0x000fe20000010000 */
[----:B------:R-:W5:Y:S01]  /*5ab0*/  LDS R65, [R92.X4+0x3a00] ;  /* 0x003a00005c417984 */ /* 0x000f620000004800 */
[----:B------:R-:W-:Y:S02]  /*5ac0*/  FADD.FTZ R22, R22, R33 ;  /* 0x0000002116167221 */ /* 0x000fe40000010000 */
[----:B------:R-:W-:Y:S01]  /*5ad0*/  FADD.FTZ R23, RZ, R23 ;  /* 0x00000017ff177221 */ /* 0x000fe20000010000 */
[----:B------:R-:W5:Y:S01]  /*5ae0*/  LDS R64, [R92.X4+0x3c00] ;  /* 0x003c00005c407984 */ /* 0x000f620000004800 */
[----:B------:R-:W-:Y:S02]  /*5af0*/  FADD.FTZ R25, R25, R34 ;  /* 0x0000002219197221 */ /* 0x000fe40000010000 */
[----:B------:R-:W-:Y:S01]  /*5b00*/  FADD.FTZ R23, R23, R32 ;  /* 0x0000002017177221 */ /* 0x000fe20000010000 */
[----:B------:R-:W5:Y:S01]  /*5b10*/  LDS R67, [R92.X4+0x3e00] ;  /* 0x003e00005c437984 */ /* 0x000f620000004800 */
[----:B------:R-:W-:-:S03]  /*5b20*/  FADD.FTZ R26, R26, R41 ;  /* 0x000000291a1a7221 */ /* 0x000fc60000010000 */
[----:B------:R-:W5:Y:S01]  /*5b30*/  LDS R66, [R92.X4+0x4000] ;  /* 0x004000005c427984 */ /* 0x000f620000004800 */
[----:B------:R-:W-:-:S03]  /*5b40*/  FADD.FTZ R27, R27, R40 ;  /* 0x000000281b1b7221 */ /* 0x000fc60000010000 */
[----:B------:R-:W5:Y:S01]  /*5b50*/  LDS R69, [R92.X4+0x4200] ;  /* 0x004200005c457984 */ /* 0x000f620000004800 */
[----:B-1----:R-:W-:-:S03]  /*5b60*/  FADD.FTZ R2, R2, R43 ;  /* 0x0000002b02027221 */ /* 0x002fc60000010000 */
[----:B------:R-:W-:Y:S01]  /*5b70*/  LDS R68, [R92.X4+0x4400] ;  /* 0x004400005c447984 */ /* 0x000fe20000004800 */
[----:B--2---:R-:W-:-:S03]  /*5b80*/  FADD.FTZ R3, R3, R42 ;  /* 0x0000002a03037221 */ /* 0x004fc60000010000 */
[----:B------:R-:W1:Y:S01]  /*5b90*/  LDS R71, [R92.X4+0x4600] ;  /* 0x004600005c477984 */ /* 0x000e620000004800 */
[----:B---3--:R-:W-:-:S03]  /*5ba0*/  FADD.FTZ R20, R20, R61 ;  /* 0x0000003d14147221 */ /* 0x008fc60000010000 */
[----:B------:R-:W2:Y:S01]  /*5bb0*/  LDS R70, [R92.X4+0x4800] ;  /* 0x004800005c467984 */ /* 0x000ea20000004800 */
[----:B0-----:R-:W-:-:S03]  /*5bc0*/  FADD.FTZ R21, R21, R60 ;  /* 0x0000003c15157221 */ /* 0x001fc60000010000 */
[----:B------:R-:W0:Y:S01]  /*5bd0*/  LDS R77, [R92.X4+0x4a00] ;  /* 0x004a00005c4d7984 */ /* 0x000e220000004800 */
[----:B----4-:R-:W-:-:S03]  /*5be0*/  FADD.FTZ R22, R22, R63 ;  /* 0x0000003f16167221 */ /* 0x010fc60000010000 */
[----:B------:R-:W3:Y:S01]  /*5bf0*/  LDS R76, [R92.X4+0x4c00] ;  /* 0x004c00005c4c7984 */ /* 0x000ee20000004800 */
[----:B-----5:R-:W-:-:S03]  /*5c00*/  FADD.FTZ R23, R23, R62 ;  /* 0x0000003e17177221 */ /* 0x020fc60000010000 */
[----:B------:R-:W4:Y:S01]  /*5c10*/  LDS R79, [R92.X4+0x4e00] ;  /* 0x004e00005c4f7984 */ /* 0x000f220000004800 */
[----:B------:R-:W-:-:S03]  /*5c20*/  FADD.FTZ R24, R24, R65 ;  /* 0x0000004118187221 */ /* 0x000fc60000010000 */
[----:B------:R-:W-:Y:S01]  /*5c30*/  BAR.SYNC.DEFER_BLOCKING 0x0 ;  /* 0x0000000000007b1d */ /* 0x000fe20000010000 */
[----:B------:R-:W-:Y:S02]  /*5c40*/  FADD.FTZ R25, R25, R64 ;  /* 0x0000004019197221 */ /* 0x000fe40000010000 */
[----:B------:R-:W-:Y:S02]  /*5c50*/  FADD.FTZ R67, R26, R67 ;  /* 0x000000431a437221 */ /* 0x000fe40000010000 */
[----:B------:R-:W-:Y:S02]  /*5c60*/  FADD.FTZ R27, R27, R66 ;  /* 0x000000421b1b7221 */ /* 0x000fe40000010000 */
[----:B------:R-:W-:Y:S02]  /*5c70*/  FADD.FTZ R69, R2, R69 ;  /* 0x0000004502457221 */ /* 0x000fe40000010000 */
[----:B-1----:R-:W-:Y:S01]  /*5c80*/  FADD.FTZ R71, R20, R71 ;  /* 0x0000004714477221 */ /* 0x002fe20000010000 */
[----:B------:R-:W-:Y:S01]  /*5c90*/  STS.128 [R0], R48 ;  /* 0x0000003000007388 */ /* 0x000fe20000000c00 */
[----:B--2---:R-:W-:-:S03]  /*5ca0*/  FADD.FTZ R21, R21, R70 ;  /* 0x0000004615157221 */ /* 0x004fc60000010000 */
[----:B------:R-:W-:Y:S01]  /*5cb0*/  STS.128 [R0+0x10], R52 ;  /* 0x0000103400007388 */ /* 0x000fe20000000c00 */
[----:B0-----:R-:W-:-:S03]  /*5cc0*/  FADD.FTZ R77, R22, R77 ;  /* 0x0000004d164d7221 */ /* 0x001fc60000010000 */
[----:B------:R-:W-:Y:S01]  /*5cd0*/  STS.128 [R0+0x400], R56 ;  /* 0x0004003800007388 */ /* 0x000fe20000000c00 */
[----:B---3--:R-:W-:-:S03]  /*5ce0*/  FADD.FTZ R23, R23, R76 ;  /* 0x0000004c17177221 */ /* 0x008fc60000010000 */
[----:B------:R-:W-:Y:S01]  /*5cf0*/  STS.128 [R0+0x410], R72 ;  /* 0x0004104800007388 */ /* 0x000fe20000000c00 */
[----:B----4-:R-:W-:-:S03]  /*5d00*/  FADD.FTZ R79, R24, R79 ;  /* 0x0000004f184f7221 */ /* 0x010fc60000010000 */
[----:B------:R-:W-:Y:S04]  /*5d10*/  STS.128 [R0+0x800], R36 ;  /* 0x0008002400007388 */ /* 0x000fe80000000c00 */
[----:B------:R-:W-:Y:S04]  /*5d20*/  STS.128 [R0+0x810], R44 ;  /* 0x0008102c00007388 */ /* 0x000fe80000000c00 */
[----:B------:R-:W-:Y:S04]  /*5d30*/  STS.128 [R0+0xc00], R16 ;  /* 0x000c001000007388 */ /* 0x000fe80000000c00 */
[----:B------:R-:W-:Y:S04]  /*5d40*/  STS.128 [R0+0xc10], R12 ;  /* 0x000c100c00007388 */ /* 0x000fe80000000c00 */
[----:B------:R0:W-:Y:S04]  /*5d50*/  STS.128 [R0+0x1000], R8 ;  /* 0x0010000800007388 */ /* 0x0001e80000000c00 */
[----:B------:R1:W-:Y:S04]  /*5d60*/  STS.128 [R0+0x1010], R4 ;  /* 0x0010100400007388 */ /* 0x0003e80000000c00 */
[----:B------:R-:W-:Y:S01]  /*5d70*/  BAR.SYNC.DEFER_BLOCKING 0x0 ;  /* 0x0000000000007b1d */ /* 0x000fe20000010000 */
[----:B0-----:R-:W-:-:S02]  /*5d80*/  IMAD R10, R78, c[0x0][0x168], RZ ;  /* 0x00005a004e0a7a24 */ /* 0x001fc400078e02ff */
[----:B-1----:R-:W-:-:S03]  /*5d90*/  FADD.FTZ R7, R3, R68 ;  /* 0x0000004403077221 */ /* 0x002fc60000010000 */
[----:B------:R-:W-:-:S04]  /*5da0*/  IADD3 R10, P0, R10, R92, RZ ;  /* 0x0000005c0a0a7210 */ /* 0x000fc80007f1e0ff */
[----:B------:R-:W-:-:S04]  /*5db0*/  IADD3.X R13, RZ, RZ, RZ, P0, !PT ;  /* 0x000000ffff0d7210 */ /* 0x000fc800007fe4ff */
[C---:B------:R-:W-:Y:S01]  /*5dc0*/  SHF.L.U64.HI R16, R10.reuse, 0x2, R13 ;  /* 0x000000020a107819 */ /* 0x040fe2000001020d */
[----:B------:R-:W-:Y:S01]  /*5dd0*/  IMAD.SHL.U32 R10, R10, 0x4, RZ ;  /* 0x000000040a0a7824 */ /* 0x000fe200078e00ff */
[----:B------:R-:W0:Y:S04]  /*5de0*/  LDS R48, [R92.X4] ;  /* 0x000000005c307984 */ /* 0x000e280000004800 */
[----:B------:R-:W-:Y:S01]  /*5df0*/  IADD3 R2, P0, R10, c[0x0][0x228], RZ ;  /* 0x00008a000a027a10 */ /* 0x000fe20007f1e0ff */
[----:B------:R-:W1:Y:S03]  /*5e00*/  LDS R17, [R92.X4+0x1400] ;  /* 0x001400005c117984 */ /* 0x000e660000004800 */
[----:B------:R-:W-:Y:S01]  /*5e10*/  IADD3.X R3, R16, c[0x0][0x22c], RZ, P0, !PT ;  /* 0x00008b0010037a10 */ /* 0x000fe200007fe4ff */
[----:B------:R-:W2:Y:S04]  /*5e20*/  LDS R0, [R92.X4+0x200] ;  /* 0x000200005c007984 */ /* 0x000ea80000004800 */
[----:B------:R-:W3:Y:S04]  /*5e30*/  LDS R4, [R92.X4+0x2800] ;  /* 0x002800005c047984 */ /* 0x000ee80000004800 */
[----:B------:R-:W4:Y:S04]  /*5e40*/  LDS R5, [R92.X4+0x1600] ;  /* 0x001600005c057984 */ /* 0x000f280000004800 */
[----:B------:R-:W5:Y:S04]  /*5e50*/  LDS R9, [R92.X4+0x3c00] ;  /* 0x003c00005c097984 */ /* 0x000f680000004800 */
[----:B------:R-:W5:Y:S04]  /*5e60*/  LDS R11, [R92.X4+0x2a00] ;  /* 0x002a00005c0b7984 */ /* 0x000f680000004800 */
[----:B------:R-:W5:Y:S04]  /*5e70*/  LDS R12, [R92.X4+0x3e00] ;  /* 0x003e00005c0c7984 */ /* 0x000f680000004800 */
[----:B------:R-:W5:Y:S04]  /*5e80*/  LDS R6, [R92.X4+0x400] ;  /* 0x000400005c067984 */ /* 0x000f680000004800 */
[----:B------:R-:W5:Y:S01]  /*5e90*/  LDS R15, [R92.X4+0x1800] ;  /* 0x001800005c0f7984 */ /* 0x000f620000004800 */
[----:B0-----:R-:W-:-:S03]  /*5ea0*/  FADD.FTZ R48, RZ, R48 ;  /* 0x00000030ff307221 */ /* 0x001fc60000010000 */
[----:B------:R-:W0:Y:S01]  /*5eb0*/  LDS R8, [R92.X4+0x600] ;  /* 0x000600005c087984 */ /* 0x000e220000004800 */
[----:B-1----:R-:W-:-:S03]  /*5ec0*/  FADD.FTZ R17, R48, R17 ;  /* 0x0000001130117221 */ /* 0x002fc60000010000 */
[----:B------:R-:W1:Y:S01]  /*5ed0*/  LDS R33, [R92.X4+0x2c00] ;  /* 0x002c00005c217984 */ /* 0x000e620000004800 */
[----:B--2---:R-:W-:-:S03]  /*5ee0*/  FADD.FTZ R0, RZ, R0 ;  /* 0x00000000ff007221 */ /* 0x004fc60000010000 */
[----:B------:R-:W-:Y:S01]  /*5ef0*/  LDS R14, [R92.X4+0x1c00] ;  /* 0x001c00005c0e7984 */ /* 0x000fe20000004800 */
[----:B---3--:R-:W-:-:S03]  /*5f00*/  FADD.FTZ R4, R17, R4 ;  /* 0x0000000411047221 */ /* 0x008fc60000010000 */
[----:B------:R-:W-:Y:S01]  /*5f10*/  LDS R35, [R92.X4+0x2e00] ;  /* 0x002e00005c237984 */ /* 0x000fe20000004800 */
[----:B----4-:R-:W-:-:S03]  /*5f20*/  FADD.FTZ R0, R0, R5 ;  /* 0x0000000500007221 */ /* 0x010fc60000010000 */
[----:B------:R-:W2:Y:S01]  /*5f30*/  LDS R17, [R92.X4+0x1a00] ;  /* 0x001a00005c117984 */ /* 0x000ea20000004800 */
[----:B-----5:R-:W-:Y:S01]  /*5f40*/  FADD.FTZ R13, R4, R9 ;  /* 0x00000009040d7221 */ /* 0x020fe20000010000 */
[----:B------:R-:W-:Y:S02]  /*5f50*/  IADD3 R4, P0, R10, c[0x0][0x220], RZ ;  /* 0x000088000a047a10 */ /* 0x000fe40007f1e0ff */
[----:B------:R-:W3:Y:S01]  /*5f60*/  LDS R9, [R92.X4+0x800] ;  /* 0x000800005c097984 */ /* 0x000ee20000004800 */
[----:B------:R-:W-:Y:S01]  /*5f70*/  FADD.FTZ R11, R0, R11 ;  /* 0x0000000b000b7221 */ /* 0x000fe20000010000 */
[----:B------:R-:W-:Y:S02]  /*5f80*/  IADD3.X R5, R16, c[0x0][0x224], RZ, P0, !PT ;  /* 0x0000890010057a10 */ /* 0x000fe400007fe4ff */
[----:B------:R-:W4:Y:S01]  /*5f90*/  LDS R10, [R92.X4+0xa00] ;  /* 0x000a00005c0a7984 */ /* 0x000f220000004800 */
[----:B------:R-:W-:-:S03]  /*5fa0*/  FADD.FTZ R41, R11, R12 ;  /* 0x0000000c0b297221 */ /* 0x000fc60000010000 */
[----:B------:R-:W5:Y:S01]  /*5fb0*/  LDS R0, [R92.X4+0xc00] ;  /* 0x000c00005c007984 */ /* 0x000f620000004800 */
[----:B------:R-:W-:-:S03]  /*5fc0*/  FADD.FTZ R6, RZ, R6 ;  /* 0x00000006ff067221 */ /* 0x000fc60000010000 */
[----:B------:R-:W5:Y:S01]  /*5fd0*/  LDS R19, [R92.X4+0x1e00] ;  /* 0x001e00005c137984 */ /* 0x000f620000004800 */
[----:B------:R-:W-:-:S03]  /*5fe0*/  FADD.FTZ R6, R6, R15 ;  /* 0x0000000f06067221 */ /* 0x000fc60000010000 */
[----:B------:R-:W5:Y:S01]  /*5ff0*/  LDS R11, [R92.X4+0xe00] ;  /* 0x000e00005c0b7984 */ /* 0x000f620000004800 */
[----:B0-----:R-:W-:-:S03]  /*6000*/  FADD.FTZ R8, RZ, R8 ;  /* 0x00000008ff087221 */ /* 0x001fc60000010000 */
[----:B------:R-:W0:Y:S01]  /*6010*/  LDS R43, [R92.X4+0x4000] ;  /* 0x004000005c2b7984 */ /* 0x000e220000004800 */
[----:B-1----:R-:W-:-:S03]  /*6020*/  FADD.FTZ R6, R6, R33 ;  /* 0x0000002106067221 */ /* 0x002fc60000010000 */
[----:B------:R-:W1:Y:S04]  /*6030*/  LDS R20, [R92.X4+0x3000] ;  /* 0x003000005c147984 */ /* 0x000e680000004800 */
[----:B------:R-:W1:Y:S04]  /*6040*/  LDS R29, [R92.X4+0x2000] ;  /* 0x002000005c1d7984 */ /* 0x000e680000004800 */
[----:B------:R-:W1:Y:S01]  /*6050*/  LDS R12, [R92.X4+0x1000] ;  /* 0x001000005c0c7984 */ /* 0x000e620000004800 */
[----:B--2---:R-:W-:-:S03]  /*6060*/  FADD.FTZ R8, R8, R17 ;  /* 0x0000001108087221 */ /* 0x004fc60000010000 */
[----:B------:R-:W-:Y:S01]  /*6070*/  STG.E [R2.64], R13 ;  /* 0x0000000d02007986 */ /* 0x000fe2000c101904 */
[----:B------:R-:W-:-:S03]  /*6080*/  FADD.FTZ R8, R8, R35 ;  /* 0x0000002308087221 */ /* 0x000fc60000010000 */
[----:B------:R-:W2:Y:S01]  /*6090*/  LDS R45, [R92.X4+0x4200] ;  /* 0x004200005c2d7984 */ /* 0x000ea20000004800 */
[----:B---3--:R-:W-:-:S03]  /*60a0*/  FADD.FTZ R9, RZ, R9 ;  /* 0x00000009ff097221 */ /* 0x008fc60000010000 */
[----:B------:R-:W3:Y:S01]  /*60b0*/  LDS R37, [R92.X4+0x3200] ;  /* 0x003200005c257984 */ /* 0x000ee20000004800 */
[----:B----4-:R-:W-:Y:S02]  /*60c0*/  FADD.FTZ R10, RZ, R10 ;  /* 0x0000000aff0a7221 */ /* 0x010fe40000010000 */
[----:B------:R-:W-:Y:S01]  /*60d0*/  FADD.FTZ R9, R9, R14 ;  /* 0x0000000e09097221 */ /* 0x000fe20000010000 */
[----:B------:R-:W4:Y:S01]  /*60e0*/  LDS R16, [R92.X4+0x2200] ;  /* 0x002200005c107984 */ /* 0x000f220000004800 */
[----:B-----5:R-:W-:-:S03]  /*60f0*/  FADD.FTZ R0, RZ, R0 ;  /* 0x00000000ff007221 */ /* 0x020fc60000010000 */
[----:B------:R-:W5:Y:S01]  /*6100*/  LDS R13, [R92.X4+0x1200] ;  /* 0x001200005c0d7984 */ /* 0x000f620000004800 */
[----:B------:R-:W-:-:S03]  /*6110*/  FADD.FTZ R10, R10, R19 ;  /* 0x000000130a0a7221 */ /* 0x000fc60000010000 */
[----:B------:R-:W5:Y:S01]  /*6120*/  LDS R26, [R92.X4+0x4400] ;  /* 0x004400005c1a7984 */ /* 0x000f620000004800 */
[----:B------:R-:W-:-:S03]  /*6130*/  FADD.FTZ R11, RZ, R11 ;  /* 0x0000000bff0b7221 */ /* 0x000fc60000010000 */
[----:B------:R-:W5:Y:S01]  /*6140*/  LDS R39, [R92.X4+0x3400] ;  /* 0x003400005c277984 */ /* 0x000f620000004800 */
[----:B0-----:R-:W-:-:S03]  /*6150*/  FADD.FTZ R43, R6, R43 ;  /* 0x0000002b062b7221 */ /* 0x001fc60000010000 */
[----:B------:R-:W0:Y:S01]  /*6160*/  LDS R31, [R92.X4+0x2400] ;  /* 0x002400005c1f7984 */ /* 0x000e220000004800 */
[----:B-1----:R-:W-:-:S03]  /*6170*/  FADD.FTZ R9, R9, R20 ;  /* 0x0000001409097221 */ /* 0x002fc60000010000 */
[----:B------:R-:W1:Y:S01]  /*6180*/  LDS R47, [R92.X4+0x4600] ;  /* 0x004600005c2f7984 */ /* 0x000e620000004800 */
[----:B------:R-:W-:-:S03]  /*6190*/  FADD.FTZ R0, R0, R29 ;  /* 0x0000001d00007221 */ /* 0x000fc60000010000 */
[----:B------:R-:W1:Y:S01]  /*61a0*/  LDS R22, [R92.X4+0x3600] ;  /* 0x003600005c167984 */ /* 0x000e620000004800 */
[----:B------:R-:W-:-:S03]  /*61b0*/  FADD.FTZ R12, RZ, R12 ;  /* 0x0000000cff0c7221 */ /* 0x000fc60000010000 */
[----:B------:R-:W1:Y:S04]  /*61c0*/  LDS R18, [R92.X4+0x2600] ;  /* 0x002600005c127984 */ /* 0x000e680000004800 */
[----:B------:R-:W1:Y:S01]  /*61d0*/  LDS R49, [R92.X4+0x4800] ;  /* 0x004800005c317984 */ /* 0x000e620000004800 */
[----:B--2---:R-:W-:-:S03]  /*61e0*/  FADD.FTZ R45, R8, R45 ;  /* 0x0000002d082d7221 */ /* 0x004fc60000010000 */
[----:B------:R-:W2:Y:S01]  /*61f0*/  LDS R15, [R92.X4+0x3800] ;  /* 0x003800005c0f7984 */ /* 0x000ea20000004800 */
[----:B---3--:R-:W-:-:S03]  /*6200*/  FADD.FTZ R10, R10, R37 ;  /* 0x000000250a0a7221 */ /* 0x008fc60000010000 */
[----:B------:R-:W3:Y:S01]  /*6210*/  LDS R28, [R92.X4+0x4a00] ;  /* 0x004a00005c1c7984 */ /* 0x000ee20000004800 */
[----:B----4-:R-:W-:-:S03]  /*6220*/  FADD.FTZ R11, R11, R16 ;  /* 0x000000100b0b7221 */ /* 0x010fc60000010000 */
[----:B------:R-:W4:Y:S01]  /*6230*/  LDS R24, [R92.X4+0x3a00] ;  /* 0x003a00005c187984 */ /* 0x000f220000004800 */
[----:B-----5:R-:W-:-:S03]  /*6240*/  FADD.FTZ R13, RZ, R13 ;  /* 0x0000000dff0d7221 */ /* 0x020fc60000010000 */
[----:B------:R-:W-:Y:S01]  /*6250*/  STG.E [R4.64], R25 ;  /* 0x0000001904007986 */ /* 0x000fe2000c101904 */
[----:B------:R-:W-:-:S03]  /*6260*/  FADD.FTZ R9, R9, R26 ;  /* 0x0000001a09097221 */ /* 0x000fc60000010000 */
[----:B------:R-:W5:Y:S01]  /*6270*/  LDS R25, [R92.X4+0x4c00] ;  /* 0x004c00005c197984 */ /* 0x000f620000004800 */
[----:B------:R-:W-:-:S03]  /*6280*/  FADD.FTZ R0, R0, R39 ;  /* 0x0000002700007221 */ /* 0x000fc60000010000 */
[----:B------:R-:W5:Y:S01]  /*6290*/  LDS R30, [R92.X4+0x4e00] ;  /* 0x004e00005c1e7984 */ /* 0x000f620000004800 */
[----:B0-----:R-:W-:-:S03]  /*62a0*/  FADD.FTZ R12, R12, R31 ;  /* 0x0000001f0c0c7221 */ /* 0x001fc60000010000 */
[----:B------:R-:W-:Y:S01]  /*62b0*/  STG.E [R2.64+0x200], R41 ;  /* 0x0002002902007986 */ /* 0x000fe2000c101904 */
[----:B-1----:R-:W-:-:S03]  /*62c0*/  FADD.FTZ R47, R10, R47 ;  /* 0x0000002f0a2f7221 */ /* 0x002fc60000010000 */
[----:B------:R-:W-:Y:S01]  /*62d0*/  STG.E [R4.64+0x200], R67 ;  /* 0x0002004304007986 */ /* 0x000fe2000c101904 */
[----:B------:R-:W-:-:S03]  /*62e0*/  FADD.FTZ R11, R11, R22 ;  /* 0x000000160b0b7221 */ /* 0x000fc60000010000 */
[----:B------:R-:W-:Y:S01]  /*62f0*/  STG.E [R2.64+0x400], R43 ;  /* 0x0004002b02007986 */ /* 0x000fe2000c101904 */
[----:B------:R-:W-:-:S03]  /*6300*/  FADD.FTZ R13, R13, R18 ;  /* 0x000000120d0d7221 */ /* 0x000fc60000010000 */
[----:B------:R-:W-:Y:S01]  /*6310*/  STG.E [R4.64+0x400], R27 ;  /* 0x0004001b04007986 */ /* 0x000fe2000c101904 */
[----:B------:R-:W-:-:S03]  /*6320*/  FADD.FTZ R49, R0, R49 ;  /* 0x0000003100317221 */ /* 0x000fc60000010000 */
[----:B------:R-:W-:Y:S01]  /*6330*/  STG.E [R2.64+0x600], R45 ;  /* 0x0006002d02007986 */ /* 0x000fe2000c101904 */
[----:B--2---:R-:W-:-:S03]  /*6340*/  FADD.FTZ R12, R12, R15 ;  /* 0x0000000f0c0c7221 */ /* 0x004fc60000010000 */
[----:B------:R-:W-:Y:S01]  /*6350*/  STG.E [R4.64+0x600], R69 ;  /* 0x0006004504007986 */ /* 0x000fe2000c101904 */
[----:B---3--:R-:W-:-:S03]  /*6360*/  FADD.FTZ R11, R11, R28 ;  /* 0x0000001c0b0b7221 */ /* 0x008fc60000010000 */
[----:B------:R-:W-:Y:S01]  /*6370*/  STG.E [R2.64+0x800], R9 ;  /* 0x0008000902007986 */ /* 0x000fe2000c101904 */
[----:B----4-:R-:W-:-:S03]  /*6380*/  FADD.FTZ R13, R13, R24 ;  /* 0x000000180d0d7221 */ /* 0x010fc60000010000 */
[----:B------:R-:W-:Y:S04]  /*6390*/  STG.E [R4.64+0x800], R7 ;  /* 0x0008000704007986 */ /* 0x000fe8000c101904 */
[----:B------:R-:W-:Y:S01]  /*63a0*/  STG.E [R2.64+0xa00], R47 ;  /* 0x000a002f02007986 */ /* 0x000fe2000c101904 */
[----:B-----5:R-:W-:-:S03]  /*63b0*/  FADD.FTZ R25, R12, R25 ;  /* 0x000000190c197221 */ /* 0x020fc60000010000 */
        /* <DEDUP_REMOVED lines=11> */
.L_x_253:
[----:B------:R-:W-:Y:S01]  /*6470*/  MOV R79, R225 ;  /* 0x000000e1004f7202 */ /* 0x000fe20000000f00 */
[----:B------:R-:W-:Y:S01]  /*6480*/  IMAD.MOV.U32 R90, RZ, RZ, 0x1 ;  /* 0x00000001ff5a7424 */ /* 0x000fe200078e00ff */
[----:B------:R-:W-:-:S02]  /*6490*/  MOV R78, 0x64b0 ;  /* 0x000064b0004e7802 */ /* 0x000fc40000000f00 */
[----:B-----5:R-:W-:Y:S05]  /*64a0*/  CALL.REL.NOINC `($__internal_11_$__cuda_sm70_shflsync_bfly_p) ;  /* 0x0000034000007944 */ /* 0x020fea0003c00000 */
[----:B------:R-:W-:Y:S01]  /*64b0*/  MOV R226, R90 ;  /* 0x0000005a00e27202 */ /* 0x000fe20000000f00 */
[----:B0----5:R-:W-:Y:S05]  /*64c0*/  BRA `(.L_x_257) ;  /* 0xffffc38000007947 */ /* 0x021fea000383ffff */
.L_x_254:
[----:B------:R-:W-:Y:S01]  /*64d0*/  HFMA2.MMA R90, -RZ, RZ, 0, 5.9604644775390625e-08 ;  /* 0x00000001ff5a7435 */ /* 0x000fe200000001ff */
[----:B------:R-:W-:Y:S01]  /*64e0*/  IMAD.MOV.U32 R79, RZ, RZ, R91 ;  /* 0x000000ffff4f7224 */ /* 0x000fe200078e005b */
[----:B------:R-:W-:-:S04]  /*64f0*/  MOV R78, 0x6510 ;  /* 0x00006510004e7802 */ /* 0x000fc80000000f00 */
[----:B01---5:R-:W-:Y:S05]  /*6500*/  CALL.REL.NOINC `($__internal_11_$__cuda_sm70_shflsync_bfly_p) ;  /* 0x000002e000007944 */ /* 0x023fea0003c00000 */
[----:B------:R-:W-:Y:S01]  /*6510*/  FADD.FTZ R225, R225, R226 ;  /* 0x000000e2e1e17221 */ /* 0x000fe20000010000 */
[----:B------:R-:W-:Y:S01]  /*6520*/  MOV R78, 0x6570 ;  /* 0x00006570004e7802 */ /* 0x000fe20000000f00 */
[----:B------:R-:W-:-:S02]  /*6530*/  FADD.FTZ R91, R91, R90 ;  /* 0x0000005a5b5b7221 */ /* 0x000fc40000010000 */
[----:B------:R-:W-:Y:S01]  /*6540*/  IMAD.MOV.U32 R90, RZ, RZ, 0x2 ;  /* 0x00000002ff5a7424 */ /* 0x000fe200078e00ff */
[----:B------:R-:W-:Y:S02]  /*6550*/  MOV R79, R225 ;  /* 0x000000e1004f7202 */ /* 0x000fe40000000f00 */
[----:B0----5:R-:W-:Y:S05]  /*6560*/  CALL.REL.NOINC `($__internal_11_$__cuda_sm70_shflsync_bfly_p) ;  /* 0x0000028000007944 */ /* 0x021fea0003c00000 */
[----:B------:R-:W-:Y:S01]  /*6570*/  IMAD.MOV.U32 R226, RZ, RZ, R90 ;  /* 0x000000ffffe27224 */ /* 0x000fe200078e005a */
[----:B------:R-:W-:Y:S01]  /*6580*/  MOV R79, R91 ;  /* 0x0000005b004f7202 */ /* 0x000fe20000000f00 */
[----:B------:R-:W-:Y:S01]  /*6590*/  IMAD.MOV.U32 R90, RZ, RZ, 0x2 ;  /* 0x00000002ff5a7424 */ /* 0x000fe200078e00ff */
[----:B------:R-:W-:Y:S02]  /*65a0*/  MOV R78, 0x65c0 ;  /* 0x000065c0004e7802 */ /* 0x000fe40000000f00 */
[----:B0----5:R-:W-:Y:S05]  /*65b0*/  CALL.REL.NOINC `($__internal_11_$__cuda_sm70_shflsync_bfly_p) ;  /* 0x0000023000007944 */ /* 0x021fea0003c00000 */
[----:B------:R-:W-:Y:S01]  /*65c0*/  FADD.FTZ R225, R226, R225 ;  /* 0x000000e1e2e17221 */ /* 0x000fe20000010000 */
[----:B------:R-:W-:Y:S01]  /*65d0*/  MOV R78, 0x6620 ;  /* 0x00006620004e7802 */ /* 0x000fe20000000f00 */
[----:B------:R-:W-:Y:S01]  /*65e0*/  FADD.FTZ R91, R91, R90 ;  /* 0x0000005a5b5b7221 */ /* 0x000fe20000010000 */
[----:B------:R-:W-:Y:S01]  /*65f0*/  HFMA2.MMA R90, -RZ, RZ, 0, 2.384185791015625e-07 ;  /* 0x00000004ff5a7435 */ /* 0x000fe200000001ff */
[----:B------:R-:W-:-:S05]  /*6600*/  IMAD.MOV.U32 R79, RZ, RZ, R225 ;  /* 0x000000ffff4f7224 */ /* 0x000fca00078e00e1 */
[----:B0----5:R-:W-:Y:S05]  /*6610*/  CALL.REL.NOINC `($__internal_11_$__cuda_sm70_shflsync_bfly_p) ;  /* 0x000001d000007944 */ /* 0x021fea0003c00000 */
[----:B------:R-:W-:Y:S01]  /*6620*/  MOV R226, R90 ;  /* 0x0000005a00e27202 */ /* 0x000fe20000000f00 */
[----:B------:R-:W-:Y:S01]  /*6630*/  HFMA2.MMA R90, -RZ, RZ, 0, 2.384185791015625e-07 ;  /* 0x00000004ff5a7435 */ /* 0x000fe200000001ff */
[----:B------:R-:W-:Y:S01]  /*6640*/  IMAD.MOV.U32 R79, RZ, RZ, R91 ;  /* 0x000000ffff4f7224 */ /* 0x000fe200078e005b */
[----:B------:R-:W-:-:S04]  /*6650*/  MOV R78, 0x6670 ;  /* 0x00006670004e7802 */ /* 0x000fc80000000f00 */
[----:B0----5:R-:W-:Y:S05]  /*6660*/  CALL.REL.NOINC `($__internal_11_$__cuda_sm70_shflsync_bfly_p) ;  /* 0x0000018000007944 */ /* 0x021fea0003c00000 */
        /* <DEDUP_REMOVED lines=14> */
[----:B------:R-:W-:Y:S01]  /*6750*/  HFMA2.MMA R90, -RZ, RZ, 0, 9.5367431640625e-07 ;  /* 0x00000010ff5a7435 */ /* 0x000fe200000001ff */
[----:B------:R-:W-:-:S05]  /*6760*/  IMAD.MOV.U32 R79, RZ, RZ, R225 ;  /* 0x000000ffff4f7224 */ /* 0x000fca00078e00e1 */
[----:B0----5:R-:W-:Y:S05]  /*6770*/  CALL.REL.NOINC `($__internal_11_$__cuda_sm70_shflsync_bfly_p) ;  /* 0x0000007000007944 */ /* 0x021fea0003c00000 */
[----:B------:R-:W-:Y:S01]  /*6780*/  MOV R226, R90 ;  /* 0x0000005a00e27202 */ /* 0x000fe20000000f00 */
[----:B------:R-:W-:Y:S01]  /*6790*/  HFMA2.MMA R90, -RZ, RZ, 0, 9.5367431640625e-07 ;  /* 0x00000010ff5a7435 */ /* 0x000fe200000001ff */
[----:B------:R-:W-:Y:S01]  /*67a0*/  IMAD.MOV.U32 R79, RZ, RZ, R91 ;  /* 0x000000ffff4f7224 */ /* 0x000fe200078e005b */
[----:B------:R-:W-:-:S04]  /*67b0*/  MOV R78, 0x67d0 ;  /* 0x000067d0004e7802 */ /* 0x000fc80000000f00 */
[----:B0----5:R-:W-:Y:S05]  /*67c0*/  CALL.REL.NOINC `($__internal_11_$__cuda_sm70_shflsync_bfly_p) ;  /* 0x0000002000007944 */ /* 0x021fea0003c00000 */
[----:B------:R-:W-:Y:S01]  /*67d0*/  IMAD.MOV.U32 R78, RZ, RZ, R90 ;  /* 0x000000ffff4e7224 */ /* 0x000fe200078e005a */
[----:B0----5:R-:W-:Y:S05]  /*67e0*/  BRA `(.L_x_258) ;  /* 0xffffc18000007947 */ /* 0x021fea000383ffff */
        .weak           $__internal_11_$__cuda_sm70_shflsync_bfly_p
        .type           $__internal_11_$__cuda_sm70_shflsync_bfly_p,@function
        .size           $__internal_11_$__cuda_sm70_shflsync_bfly_p,(.L_x_2837 - $__internal_11_$__cuda_sm70_shflsync_bfly_p)
$__internal_11_$__cuda_sm70_shflsync_bfly_p:
[----:B------:R0:W-:Y:S04]  /*67f0*/  STL [R1+0x3c], R2 ;  /* 0x00003c0201007387 */ /* 0x0001e80000100800 */
[----:B------:R1:W-:Y:S01]  /*6800*/  STL [R1+0x38], R0 ;  /* 0x0000380001007387 */ /* 0x0003e20000100800 */
[----:B0-----:R-:W-:Y:S01]  /*6810*/  MOV R2, 0xffffffff ;  /* 0xffffffff00027802 */ /* 0x001fe20000000f00 */
[----:B-1----:R-:W-:-:S03]  /*6820*/  IMAD.MOV.U32 R0, RZ, RZ, 0x1f ;  /* 0x0000001fff007424 */ /* 0x002fc600078e00ff */
[----:B------:R-:W-:Y:S04]  /*6830*/  WARPSYNC R2 ;  /* 0x0000000200007348 */ /* 0x000fe80003800000 */
[----:B------:R0:W1:Y:S04]  /*6840*/  SHFL.BFLY PT, R90, R79, R90, R0 ;  /* 0x0c00005a4f5a7389 */ /* 0x00006800000e0000 */
[----:B0-----:R0:W5:Y:S04]  /*6850*/  LDL.LU R2, [R1+0x3c] ;  /* 0x00003c0001027983 */ /* 0x0011680000300800 */
[----:B------:R0:W5:Y:S01]  /*6860*/  LDL.LU R0, [R1+0x38] ;  /* 0x0000380001007983 */ /* 0x0001620000300800 */
[----:B------:R-:W-:-:S06]  /*6870*/  HFMA2.MMA R79, -RZ, RZ, 0, 0 ;  /* 0x00000000ff4f7435 */ /* 0x000fcc00000001ff */
[----:B-1----:R-:W-:Y:S05]  /*6880*/  RET.REL.NODEC R78 `(_ZN10layer_norm31ln_parallel_residual_bwd_kernelINS_13Kernel_traitsI13__nv_bfloat16S2_S2_S2_fjLj1280ELj1ELj4ELj1ELj16ENS_18Kernel_traits_baseILj1280ES2_S2_S2_S2_fjLj128EEEEELb1ELb1ELb1EEEvNS_9BwdParamsE) ;  /* 0xffff97704e007950 */ /* 0x002fea0003c3ffff */
.L_x_259:
        /* <DEDUP_REMOVED lines=15> */
.L_x_2837:


//--------------------- .text._ZN10layer_norm31ln_parallel_residual_bwd_kernelINS_13Kernel_traitsI6__halfS2_S2_S2_fjLj1280ELj1ELj4ELj1ELj16ENS_18Kernel_traits_baseILj1280ES2_S2_S2_S2_fjLj128EEEEELb0ELb0ELb0EEEvNS_9BwdParamsE --------------------------
	.section	.text._ZN10layer_norm31ln_parallel_residual_bwd_kernelINS_13Kernel_traitsI6__halfS2_S2_S2_fjLj1280ELj1ELj4ELj1ELj16ENS_18Kernel_traits_baseILj1280ES2_S2_S2_S2_fjLj128EEEEELb0ELb0ELb0EEEvNS_9BwdParamsE,"ax",@progbits
	.sectioninfo	@"SHI_REGISTERS=255"
	.align	128
        .global         _ZN10layer_norm31ln_parallel_residual_bwd_kernelINS_13Kernel_traitsI6__halfS2_S2_S2_fjLj1280ELj1ELj4ELj1ELj16ENS_18Kernel_traits_baseILj1280ES2_S2_S2_S2_fjLj128EEEEELb0ELb0ELb0EEEvNS_9BwdParamsE
        .type           _ZN10layer_norm31ln_parallel_residual_bwd_kernelINS_13Kernel_traitsI6__halfS2_S2_S2_fjLj1280ELj1ELj4ELj1ELj16ENS_18Kernel_traits_baseILj1280ES2_S2_S2_S2_fjLj128EEEEELb0ELb0ELb0EEEvNS_9BwdParamsE,@function
        .size           _ZN10layer_norm31ln_parallel_residual_bwd_kernelINS_13Kernel_traitsI6__halfS2_S2_S2_fjLj1280ELj1ELj4ELj1ELj16ENS_18Kernel_traits_baseILj1280ES2_S2_S2_S2_fjLj128EEEEELb0ELb0ELb0EEEvNS_9BwdParamsE,(.L_x_2838 - _ZN10layer_norm31ln_parallel_residual_bwd_kernelINS_13Kernel_traitsI6__halfS2_S2_S2_fjLj1280ELj1ELj4ELj1ELj16ENS_18Kernel_traits_baseILj1280ES2_S2_S2_S2_fjLj128EEEEELb0ELb0ELb0EEEvNS_9BwdParamsE)
        .other          _ZN10layer_norm31ln_parallel_residual_bwd_kernelINS_13Kernel_traitsI6__halfS2_S2_S2_fjLj1280ELj1ELj4ELj1ELj16ENS_18Kernel_traits_baseILj1280ES2_S2_S2_S2_fjLj128EEEEELb0ELb0ELb0EEEvNS_9BwdParamsE,@"STO_CUDA_ENTRY STV_DEFAULT"
_ZN10layer_norm31ln_parallel_residual_bwd_kernelINS_13Kernel_traitsI6__halfS2_S2_S2_fjLj1280ELj1ELj4ELj1ELj16ENS_18Kernel_traits_baseILj1280ES2_S2_S2_S2_fjLj128EEEEELb0ELb0ELb0EEEvNS_9BwdParamsE:
.text._ZN10layer_norm31ln_parallel_residual_bwd_kernelINS_13Kernel_traitsI6__halfS2_S2_S2_fjLj1280ELj1ELj4ELj1ELj16ENS_18Kernel_traits_baseILj1280ES2_S2_S2_S2_fjLj128EEEEELb0ELb0ELb0EEEvNS_9BwdParamsE:
        /* <DEDUP_REMOVED lines=130> */
[--C-:B-----5:R-:W-:Y:S02]  /*0820*/  HADD2.F32 R3, -RZ, R192.reuse.H0_H0 ;  /* 0x200000c0ff037230 */ /* 0x120fe40000004100 */
[----:B------:R-:W-:-:S02]  /*0830*/  HADD2.F32 R2, -RZ, R192.H1_H1 ;  /* 0x300000c0ff027230 */ /* 0x000fc40000004100 */
[--C-:B------:R-:W-:Y:S01]  /*0840*/  HADD2.F32 R21, -RZ, R193.reuse.H0_H0 ;  /* 0x200000c1ff157230 */ /* 0x100fe20000004100 */
[----:B------:R0:W-:Y:S04]  /*0850*/  STL [R1+0x1cc], R3 ;  /* 0x0001cc0301007387 */ /* 0x0001e80000100800 */
[----:B------:R1:W-:Y:S04]  /*0860*/  STL [R1+0x1c4], R2 ;  /* 0x0001c40201007387 */ /* 0x0003e80000100800 */
[----:B------:R2:W-:Y:S01]  /*0870*/  STL [R1+0x1bc], R21 ;  /* 0x0001bc1501007387 */ /* 0x0005e20000100800 */
[----:B0-----:R-:W-:-:S02]  /*0880*/  HADD2.F32 R3, -RZ, R193.H1_H1 ;  /* 0x300000c1ff037230 */ /* 0x001fc40000004100 */
[----:B-1----:R-:W-:-:S03]  /*0890*/  HADD2.F32 R2, -RZ, R194.H0_H0 ;  /* 0x200000c2ff027230 */ /* 0x002fc60000004100 */
[----:B------:R0:W-:Y:S01]  /*08a0*/  STL [R1+0x1b4], R3 ;  /* 0x0001b40301007387 */ /* 0x0001e20000100800 */
[----:B--2---:R-:W-:-:S03]  /*08b0*/  HADD2.F32 R21, -RZ, R194.H1_H1 ;  /* 0x300000c2ff157230 */ /* 0x004fc60000004100 */
[----:B------:R1:W-:Y:S04]  /*08c0*/  STL [R1+0x1ac], R2 ;  /* 0x0001ac0201007387 */ /* 0x0003e80000100800 */
[----:B------:R2:W-:Y:S01]  /*08d0*/  STL [R1+0x1a4], R21 ;  /* 0x0001a41501007387 */ /* 0x0005e20000100800 */
[--C-:B0-----:R-:W-:Y:S02]  /*08e0*/  HADD2.F32 R3, -RZ, R195.reuse.H0_H0 ;  /* 0x200000c3ff037230 */ /* 0x101fe40000004100 */
[----:B-1----:R-:W-:-:S03]  /*08f0*/  HADD2.F32 R2, -RZ, R195.H1_H1 ;  /* 0x300000c3ff027230 */ /* 0x002fc60000004100 */
[----:B------:R0:W-:Y:S01]  /*0900*/  STL [R1+0x19c], R3 ;  /* 0x00019c0301007387 */ /* 0x0001e20000100800 */
[----:B--2---:R-:W-:-:S03]  /*0910*/  HADD2.F32 R21, -RZ, R188.H0_H0 ;  /* 0x200000bcff157230 */ /* 0x004fc60000004100 */
[----:B------:R1:W-:Y:S04]  /*0920*/  STL [R1+0x194], R2 ;  /* 0x0001940201007387 */ /* 0x0003e80000100800 */
[----:B------:R2:W-:Y:S01]  /*0930*/  STL [R1+0x1c8], R21 ;  /* 0x0001c81501007387 */ /* 0x0005e20000100800 */
[----:B0-----:R-:W-:Y:S02]  /*0940*/  HADD2.F32 R3, -RZ, R188.H1_H1 ;  /* 0x300000bcff037230 */ /* 0x001fe40000004100 */
        /* <DEDUP_REMOVED lines=80> */
[--C-:B------:R-:W-:Y:S01]  /*0e50*/  HADD2.F32 R16, -RZ, R17.reuse.H0_H0 ;  /* 0x20000011ff107230 */ /* 0x100fe20000004100 */
[----:B--2---:R-:W-:Y:S02]  /*0e60*/  HFMA2.MMA R21, -RZ, RZ, 0, 0 ;  /* 0x00000000ff157435 */ /* 0x004fe400000001ff */
        /* <DEDUP_REMOVED lines=13> */
[----:B------:R-:W-:Y:S01]  /*0f40*/  STL [R1+0x108], R16 ;  /* 0x0001081001007387 */ /* 0x000fe20000100800 */
[----:B0-----:R-:W-:Y:S02]  /*0f50*/  HADD2.F32 R3, -RZ, R12.H1_H1 ;  /* 0x3000000cff037230 */ /* 0x001fe40000004100 */
[--C-:B------:R-:W-:Y:S02]  /*0f60*/  HADD2.F32 R12, -RZ, R13.reuse.H1_H1 ;  /* 0x3000000dff0c7230 */ /* 0x100fe40000004100 */
[----:B-1----:R-:W-:Y:S01]  /*0f70*/  HADD2.F32 R2, -RZ, R13.H0_H0 ;  /* 0x2000000dff027230 */ /* 0x002fe20000004100 */
[----:B------:R0:W-:Y:S04]  /*0f80*/  STL [R1+0x100], R3 ;  /* 0x0001000301007387 */ /* 0x0001e80000100800 */
[----:B------:R1:W-:Y:S04]  /*0f90*/  STL [R1+0xf8], R2 ;  /* 0x0000f80201007387 */ /* 0x0003e80000100800 */
[----:B------:R2:W-:Y:S01]  /*0fa0*/  STL [R1+0xf0], R12 ;  /* 0x0000f00c01007387 */ /* 0x0005e20000100800 */
[----:B0-----:R-:W-:-:S02]  /*0fb0*/  HADD2.F32 R3, -RZ, R14.H0_H0 ;  /* 0x2000000eff037230 */ /* 0x001fc40000004100 */
[----:B-1----:R-:W-:-:S03]  /*0fc0*/  HADD2.F32 R2, -RZ, R14.H1_H1 ;  /* 0x3000000eff027230 */ /* 0x002fc60000004100 */
[----:B------:R0:W-:Y:S01]  /*0fd0*/  STL [R1+0xe8], R3 ;  /* 0x0000e80301007387 */ /* 0x0001e20000100800 */
[----:B--2---:R-:W-:-:S03]  /*0fe0*/  HADD2.F32 R12, -RZ, R15.H0_H0 ;  /* 0x2000000fff0c7230 */ /* 0x004fc60000004100 */
[----:B------:R1:W-:Y:S04]  /*0ff0*/  STL [R1+0xe0], R2 ;  /* 0x0000e00201007387 */ /* 0x0003e80000100800 */
[----:B------:R-:W-:Y:S01]  /*1000*/  STL [R1+0xd8], R12 ;  /* 0x0000d80c01007387 */ /* 0x000fe20000100800 */
[----:B0-----:R-:W-:Y:S02]  /*1010*/  HADD2.F32 R3, -RZ, R15.H1_H1 ;  /* 0x3000000fff037230 */ /* 0x001fe40000004100 */
[----:B-1----:R-:W-:-:S03]  /*1020*/  HADD2.F32 R2, -RZ, R8.H0_H0 ;  /* 0x20000008ff027230 */ /* 0x002fc60000004100 */
[----:B------:R0:W-:Y:S01]  /*1030*/  STL [R1+0xd0], R3 ;  /* 0x0000d00301007387 */ /* 0x0001e20000100800 */
[----:B------:R-:W-:-:S03]  /*1040*/  HADD2.F32 R8, -RZ, R8.H1_H1 ;  /* 0x30000008ff087230 */ /* 0x000fc60000004100 */
        /* <DEDUP_REMOVED lines=13> */
[----:B------:R-:W-:Y:S01]  /*1120*/  STL [R1+0x94], R8 ;  /* 0x0000940801007387 */ /* 0x000fe20000100800 */
[--C-:B0-----:R-:W-:Y:S02]  /*1130*/  HADD2.F32 R3, -RZ, R4.reuse.H0_H0 ;  /* 0x20000004ff037230 */ /* 0x101fe40000004100 */
[----:B-1----:R-:W-:-:S03]  /*1140*/  HADD2.F32 R2, -RZ, R4.H1_H1 ;  /* 0x30000004ff027230 */ /* 0x002fc60000004100 */
[----:B------:R0:W-:Y:S01]  /*1150*/  STL [R1+0xc8], R3 ;  /* 0x0000c80301007387 */ /* 0x0001e20000100800 */
[----:B------:R-:W-:-:S03]  /*1160*/  HADD2.F32 R4, -RZ, R5.H0_H0 ;  /* 0x20000005ff047230 */ /* 0x000fc60000004100 */
        /* <DEDUP_REMOVED lines=10> */
[----:B------:R2:W-:Y:S04]  /*1210*/  STL [R1+0x98], R3 ;  /* 0x0000980301007387 */ /* 0x0005e80000100800 */
[----:B------:R2:W-:Y:S02]  /*1220*/  STL [R1+0x90], R2 ;  /* 0x0000900201007387 */ /* 0x0005e40000100800 */
.L_x_284:
        /* <DEDUP_REMOVED lines=17> */
[----:B------:R0:W-:Y:S03]  /*1340*/  STL [R1+0x1d0], R0 ;  /* 0x0001d00001007387 */ /* 0x0001e60000100800 */
[C---:B------:R-:W-:Y:S01]  /*1350*/  LEA.HI.X R205, R4.reuse, c[0x0][0x18c], RZ, 0x4, P4 ;  /* 0x0000630004cd7a11 */ /* 0x040fe200020f24ff */
[----:B------:R-:W2:Y:S01]  /*1360*/  LDL R249, [R1+0x1c8] ;  /* 0x0001c80001f97983 */ /* 0x000ea20000100800 */
[----:B------:R-:W-:Y:S01]  /*1370*/  MOV R212, 0x10 ;  /* 0x0000001000d47802 */ /* 0x000fe20000000f00 */
[----:B------:R-:W1:Y:S02]  /*1380*/  LDC.U8 R9, c[0x0][0x1f0] ;  /* 0x00007c00ff097b82 */ /* 0x000e640000000000 */
[----:B------:R-:W3:Y:S04]  /*1390*/  LDL R11, [R1+0x1c0] ;  /* 0x0001c000010b7983 */ /* 0x000ee80000100800 */
[----:B------:R-:W4:Y:S01]  /*13a0*/  LDG.E.128 R204, [R204.64] ;  /* 0x00000004cccc7981 */ /* 0x000f22000c1e1d00 */
[----:B------:R-:W-:-:S03]  /*13b0*/  IMAD.WIDE.U32 R208, R4, R212, c[0x0][0x210] ;  /* 0x0000840004d07625 */ /* 0x000fc600078e00d4 */
[----:B0-----:R-:W2:Y:S01]  /*13c0*/  LDL R0, [R1+0x1c4] ;  /* 0x0001c40001007983 */ /* 0x001ea20000100800 */
[----:B------:R-:W-:-:S03]  /*13d0*/  IMAD.WIDE.U32 R212, R4, R212, c[0x0][0x208] ;  /* 0x0000820004d47625 */ /* 0x000fc600078e00d4 */
[----:B------:R-:W2:Y:S04]  /*13e0*/  LDG.E.128 R208, [R208.64] ;  /* 0x00000004d0d07981 */ /* 0x000ea8000c1e1d00 */
[----:B------:R-:W2:Y:S01]  /*13f0*/  LDG.E.128 R212, [R212.64] ;  /* 0x00000004d4d47981 */ /* 0x000ea2000c1e1d00 */
[----:B-1----:R-:W-:Y:S01]  /*1400*/  ISETP.NE.AND P4, PT, R9, RZ, PT ;  /* 0x000000ff0900720c */ /* 0x002fe20003f85270 */
[--C-:B----4-:R-:W-:Y:S02]  /*1410*/  HADD2.F32 R229, -RZ, R204.reuse.H0_H0 ;  /* 0x200000ccffe57230 */ /* 0x110fe40000004100 */
[----:B------:R-:W-:Y:S02]  /*1420*/  HADD2.F32 R241, -RZ, R204.H1_H1 ;  /* 0x300000ccfff17230 */ /* 0x000fe40000004100 */
[----:B------:R-:W4:Y:S01]  /*1430*/  LDL R204, [R1+0x1cc] ;  /* 0x0001cc0001cc7983 */ /* 0x000f220000100800 */
[----:B------:R-:W-:-:S02]  /*1440*/  HADD2.F32 R218, -RZ, R207.H0_H0 ;  /* 0x200000cfffda7230 */ /* 0x000fc40000004100 */
[----:B------:R-:W-:Y:S02]  /*1450*/  HADD2.F32 R12, -RZ, R207.H1_H1 ;  /* 0x300000cfff0c7230 */ /* 0x000fe40000004100 */
[----:B------:R-:W3:Y:S01]  /*1460*/  LDL R207, [R1+0x1b8] ;  /* 0x0001b80001cf7983 */ /* 0x000ee20000100800 */
[--C-:B------:R-:W-:Y:S02]  /*1470*/  HADD2.F32 R235, -RZ, R206.reuse.H0_H0 ;  /* 0x200000ceffeb7230 */ /* 0x100fe40000004100 */
[----:B------:R-:W-:Y:S02]  /*1480*/  HADD2.F32 R219, -RZ, R206.H1_H1 ;  /* 0x300000ceffdb7230 */ /* 0x000fe40000004100 */
[----:B------:R-:W3:Y:S01]  /*1490*/  LDL R206, [R1+0x1bc] ;  /* 0x0001bc0001ce7983 */ /* 0x000ee20000100800 */
[--C-:B------:R-:W-:Y:S02]  /*14a0*/  HADD2.F32 R240, -RZ, R205.reuse.H0_H0 ;  /* 0x200000cdfff07230 */ /* 0x100fe40000004100 */
[----:B------:R-:W-:-:S02]  /*14b0*/  HADD2.F32 R236, -RZ, R205.H1_H1 ;  /* 0x300000cdffec7230 */ /* 0x000fc40000004100 */
[----:B------:R-:W3:Y:S01]  /*14c0*/  LDL R205, [R1+0x1b0] ;  /* 0x0001b00001cd7983 */ /* 0x000ee20000100800 */
[----:B-----5:R-:W-:Y:S01]  /*14d0*/  FSEL R9, R2, RZ, !P4 ;  /* 0x000000ff02097208 */ /* 0x020fe20006000000 */
[----:B--2---:R-:W-:-:S04]  /*14e0*/  HADD2.F32 R10, -RZ, R208.H0_H0 ;  /* 0x200000d0ff0a7230 */ /* 0x004fc80000004100 */
[----:B------:R-:W-:Y:S02]  /*14f0*/  FADD.FTZ R229, R229, -R9 ;  /* 0x80000009e5e57221 */ /* 0x000fe40000010000 */
[C---:B------:R-:W-:Y:S02]  /*1500*/  FADD.FTZ R241, -R9.reuse, R241 ;  /* 0x000000f109f17221 */ /* 0x040fe40000010100 */
[C---:B------:R-:W-:Y:S02]  /*1510*/  FADD.FTZ R240, -R9.reuse, R240 ;  /* 0x000000f009f07221 */ /* 0x040fe40000010100 */
[C---:B------:R-:W-:Y:S02]  /*1520*/  FADD.FTZ R236, -R9.reuse, R236 ;  /* 0x000000ec09ec7221 */ /* 0x040fe40000010100 */
[C---:B------:R-:W-:Y:S02]  /*1530*/  FADD.FTZ R235, -R9.reuse, R235 ;  /* 0x000000eb09eb7221 */ /* 0x040fe40000010100 */
[----:B------:R-:W-:-:S02]  /*1540*/  FADD.FTZ R219, -R9, R219 ;  /* 0x000000db09db7221 */ /* 0x000fc40000010100 */
[C---:B------:R-:W-:Y:S02]  /*1550*/  FADD.FTZ R218, -R9.reuse, R218 ;  /* 0x000000da09da7221 */ /* 0x040fe40000010100 */
[----:B------:R-:W-:Y:S01]  /*1560*/  FADD.FTZ R12, -R9, R12 ;  /* 0x0000000c090c7221 */ /* 0x000fe20000010100 */
[----:B------:R-:W-:Y:S01]  /*1570*/  HADD2.F32 R9, -RZ, R212.H0_H0 ;  /* 0x200000d4ff097230 */ /* 0x000fe20000004100 */
[----:B------:R-:W-:-:S04]  /*1580*/  FMUL.FTZ R249, R249, R10 ;  /* 0x0000000af9f97220 */ /* 0x000fc80000410000 */
[----:B----4-:R-:W-:Y:S02]  /*1590*/  FFMA.FTZ R249, R204, R9, R249 ;  /* 0x00000009ccf97223 */ /* 0x010fe400000100f9 */
[----:B------:R-:W2:Y:S01]  /*15a0*/  LDL R204, [R1+0x1b4] ;  /* 0x0001b40001cc7983 */ /* 0x000ea20000100800 */
[----:B------:R-:W-:Y:S01]  /*15b0*/  FMUL.FTZ R229, R3, R229 ;  /* 0x000000e503e57220 */ /* 0x000fe20000410000 */
[----:B------:R-:W-:Y:S01]  /*15c0*/  HADD2.F32 R208, -RZ, R208.H1_H1 ;  /* 0x300000d0ffd07230 */ /* 0x000fe20000004100 */
[----:B------:R-:W-:Y:S01]  /*15d0*/  FADD.FTZ R60, R60, R9 ;  /* 0x000000093c3c7221 */ /* 0x000fe20000010000 */
[----:B------:R-:W-:Y:S01]  /*15e0*/  HADD2.F32 R212, -RZ, R212.H1_H1 ;  /* 0x300000d4ffd47230 */ /* 0x000fe20000004100 */
[----:B------:R-:W-:Y:S02]  /*15f0*/  FFMA.FTZ R20, R229, R9, R20 ;  /* 0x00000009e5147223 */ /* 0x000fe40000010014 */
[----:B---3--:R-:W-:Y:S02]  /*1600*/  FMUL.FTZ R9, R11, R208 ;  /* 0x000000d00b097220 */ /* 0x008fe40000410000 */
[----:B------:R-:W-:-:S02]  /*1610*/  FADD.FTZ R140, R140, R10 ;  /* 0x0000000a8c8c7221 */ /* 0x000fc40000010000 */
[----:B------:R-:W-:Y:S01]  /*1620*/  FFMA.FTZ R100, R229, R10, R100 ;  /* 0x0000000ae5647223 */ /* 0x000fe20000010064 */
[----:B------:R-:W-:Y:S01]  /*1630*/  HADD2.F32 R10, -RZ, R209.H0_H0 ;  /* 0x200000d1ff0a7230 */ /* 0x000fe20000004100 */
[----:B------:R-:W-:Y:S01]  /*1640*/  FFMA.FTZ R0, R0, R212, R9 ;  /* 0x000000d400007223 */ /* 0x000fe20000010009 */
[----:B------:R-:W-:Y:S01]  /*1650*/  HADD2.F32 R11, -RZ, R213.H0_H0 ;  /* 0x200000d5ff0b7230 */ /* 0x000fe20000004100 */
[----:B------:R-:W-:Y:S02]  /*1660*/  FMUL.FTZ R241, R3, R241 ;  /* 0x000000f103f17220 */ /* 0x000fe40000410000 */
[----:B------:R-:W-:Y:S01]  /*1670*/  FMUL.FTZ R9, R207, R10 ;  /* 0x0000000acf097220 */ /* 0x000fe20000410000 */
[----:B------:R0:W-:Y:S01]  /*1680*/  STL [R1+0x7c], R0 ;  /* 0x00007c0001007387 */ /* 0x0001e20000100800 */
[----:B------:R-:W-:-:S03]  /*1690*/  FADD.FTZ R61, R61, R212 ;  /* 0x000000d43d3d7221 */ /* 0x000fc60000010000 */
[----:B------:R-:W3:Y:S01]  /*16a0*/  LDL R207, [R1+0x1a8] ;  /* 0x0001a80001cf7983 */ /* 0x000ee20000100800 */
[----:B------:R-:W-:Y:S01]  /*16b0*/  FFMA.FTZ R21, R241, R212, R21 ;  /* 0x000000d4f1157223 */ /* 0x000fe20000010015 */
[----:B------:R-:W-:Y:S01]  /*16c0*/  HADD2.F32 R209, -RZ, R209.H1_H1 ;  /* 0x300000d1ffd17230 */ /* 0x000fe20000004100 */
[----:B------:R-:W-:Y:S02]  /*16d0*/  FFMA.FTZ R212, R206, R11, R9 ;  /* 0x0000000bced47223 */ /* 0x000fe40000010009 */
[----:B------:R-:W4:Y:S02]  /*16e0*/  LDL R206, [R1+0x1ac] ;  /* 0x0001ac0001ce7983 */ /* 0x000f240000100800 */
[----:B------:R-:W-:Y:S02]  /*16f0*/  FMUL.FTZ R9, R205, R209 ;  /* 0x000000d1cd097220 */ /* 0x000fe40000410000 */
[----:B------:R1:W-:Y:S04]  /*1700*/  STL [R1+0x68], R212 ;  /* 0x000068d401007387 */ /* 0x0003e80000100800 */
[----:B------:R-:W4:Y:S01]  /*1710*/  LDL R205, [R1+0x1a0] ;  /* 0x0001a00001cd7983 */ /* 0x000f220000100800 */
[----:B------:R-:W-:Y:S01]  /*1720*/  HADD2.F32 R213, -RZ, R213.H1_H1 ;  /* 0x300000d5ffd57230 */ /* 0x000fe20000004100 */
[----:B------:R-:W-:-:S02]  /*1730*/  FADD.FTZ R141, R141, R208 ;  /* 0x000000d08d8d7221 */ /* 0x000fc40000010000 */
[----:B------:R-:W-:Y:S02]  /*1740*/  FFMA.FTZ R101, R241, R208, R101 ;  /* 0x000000d0f1657223 */ /* 0x000fe40000010065 */
[----:B--2---:R-:W-:Y:S02]  /*1750*/  FFMA.FTZ R208, R204, R213, R9 ;  /* 0x000000d5ccd07223 */ /* 0x004fe40000010009 */
[----:B------:R-:W2:Y:S01]  /*1760*/  LDL R204, [R1+0x1a4] ;  /* 0x0001a40001cc7983 */ /* 0x000ea20000100800 */
[----:B------:R-:W-:Y:S01]  /*1770*/  FMUL.FTZ R240, R3, R240 ;  /* 0x000000f003f07220 */ /* 0x000fe20000410000 */
[----:B------:R-:W-:Y:S01]  /*1780*/  HADD2.F32 R9, -RZ, R210.H0_H0 ;  /* 0x200000d2ff097230 */ /* 0x000fe20000004100 */
[----:B------:R-:W-:Y:S02]  /*1790*/  FADD.FTZ R62, R62, R11 ;  /* 0x0000000b3e3e7221 */ /* 0x000fe40000010000 */
[----:B------:R-:W-:Y:S01]  /*17a0*/  FFMA.FTZ R22, R240, R11, R22 ;  /* 0x0000000bf0167223 */ /* 0x000fe20000010016 */
[----:B------:R-:W-:Y:S01]  /*17b0*/  HADD2.F32 R11, -RZ, R214.H0_H0 ;  /* 0x200000d6ff0b7230 */ /* 0x000fe20000004100 */
[----:B------:R-:W-:-:S02]  /*17c0*/  FADD.FTZ R142, R142, R10 ;  /* 0x0000000a8e8e7221 */ /* 0x000fc40000010000 */
[----:B------:R-:W-:Y:S02]  /*17d0*/  FFMA.FTZ R102, R240, R10, R102 ;  /* 0x0000000af0667223 */ /* 0x000fe40000010066 */
[C---:B------:R-:W-:Y:S01]  /*17e0*/  FMUL.FTZ R236, R3.reuse, R236 ;  /* 0x000000ec03ec7220 */ /* 0x040fe20000410000 */
[----:B------:R-:W-:Y:S01]  /*17f0*/  HADD2.F32 R210, -RZ, R210.H1_H1 ;  /* 0x300000d2ffd27230 */ /* 0x000fe20000004100 */
[----:B------:R-:W-:Y:S01]  /*1800*/  FMUL.FTZ R235, R3, R235 ;  /* 0x000000eb03eb7220 */ /* 0x000fe20000410000 */
[----:B------:R1:W-:Y:S01]  /*1810*/  STL [R1+0x54], R208 ;  /* 0x000054d001007387 */ /* 0x0003e20000100800 */
[----:B------:R-:W-:Y:S02]  /*1820*/  FADD.FTZ R63, R63, R213 ;  /* 0x000000d53f3f7221 */ /* 0x000fe40000010000 */
[----:B---3--:R-:W-:Y:S02]  /*1830*/  FMUL.FTZ R10, R207, R9 ;  /* 0x00000009cf0a7220 */ /* 0x008fe40000410000 */
[----:B------:R-:W-:-:S02]  /*1840*/  FFMA.FTZ R23, R236, R213, R23 ;  /* 0x000000d5ec177223 */ /* 0x000fc40000010017 */
[----:B------:R-:W3:Y:S01]  /*1850*/  LDL R213, [R1+0x198] ;  /* 0x0001980001d57983 */ /* 0x000ee20000100800 */
[----:B----4-:R-:W-:Y:S02]  /*1860*/  FFMA.FTZ R207, R206, R11, R10 ;  /* 0x0000000bcecf7223 */ /* 0x010fe4000001000a */
[----:B------:R-:W-:Y:S02]  /*1870*/  FADD.FTZ R144, R144, R9 ;  /* 0x0000000990907221 */ /* 0x000fe40000010000 */
[----:B------:R-:W-:Y:S01]  /*1880*/  FFMA.FTZ R104, R235, R9, R104 ;  /* 0x00000009eb687223 */ /* 0x000fe20000010068 */
[----:B------:R1:W-:Y:S01]  /*1890*/  STL [R1+0x40], R207 ;  /* 0x000040cf01007387 */ /* 0x0003e20000100800 */
[----:B------:R-:W-:-:S03]  /*18a0*/  FMUL.FTZ R9, R205, R210 ;  /* 0x000000d2cd097220 */ /* 0x000fc60000410000 */
[----:B------:R-:W4:Y:S01]  /*18b0*/  LDL R205, [R1+0x19c] ;  /* 0x00019c0001cd7983 */ /* 0x000f220000100800 */
[----:B------:R-:W-:Y:S01]  /*18c0*/  HADD2.F32 R214, -RZ, R214.H1_H1 ;  /* 0x300000d6ffd67230 */ /* 0x000fe20000004100 */
[----:B------:R-:W-:Y:S02]  /*18d0*/  FADD.FTZ R143, R143, R209 ;  /* 0x000000d18f8f7221 */ /* 0x000fe40000010000 */
[----:B------:R-:W-:Y:S02]  /*18e0*/  FFMA.FTZ R103, R236, R209, R103 ;  /* 0x000000d1ec677223 */ /* 0x000fe40000010067 */
[----:B------:R-:W4:Y:S01]  /*18f0*/  LDL R209, [R1+0x190] ;  /* 0x0001900001d17983 */ /* 0x000f220000100800 */
[----:B--2---:R-:W-:-:S03]  /*1900*/  FFMA.FTZ R206, R204, R214, R9 ;  /* 0x000000d6ccce7223 */ /* 0x004fc60000010009 */
[----:B------:R-:W2:Y:S01]  /*1910*/  LDL R204, [R1+0x194] ;  /* 0x0001940001cc7983 */ /* 0x000ea20000100800 */
[----:B------:R-:W-:Y:S01]  /*1920*/  ISETP.NE.U32.AND P4, PT, RZ, c[0x0][0x218], PT ;  /* 0x00008600ff007a0c */ /* 0x000fe20003f85070 */
[----:B------:R-:W-:-:S03]  /*1930*/  HADD2.F32 R9, -RZ, R211.H0_H0 ;  /* 0x200000d3ff097230 */ /* 0x000fc60000004100 */
[----:B------:R-:W-:Y:S01]  /*1940*/  ISETP.NE.AND.EX P4, PT, RZ, c[0x0][0x21c], PT, P4 ;  /* 0x00008700ff007a0c */ /* 0x000fe20003f85340 */
[----:B------:R-:W-:Y:S01]  /*1950*/  FADD.FTZ R64, R64, R11 ;  /* 0x0000000b40407221 */ /* 0x000fe20000010000 */
[----:B------:R-:W-:Y:S01]  /*1960*/  HADD2.F32 R10, -RZ, R215.H0_H0 ;  /* 0x200000d7ff0a7230 */ /* 0x000fe20000004100 */
[----:B------:R-:W-:Y:S02]  /*1970*/  FFMA.FTZ R24, R235, R11, R24 ;  /* 0x0000000beb187223 */ /* 0x000fe40000010018 */
[----:B------:R-:W-:Y:S02]  /*1980*/  FMUL.FTZ R218, R3, R218 ;  /* 0x000000da03da7220 */ /* 0x000fe40000410000 */
[----:B------:R-:W-:Y:S02]  /*1990*/  FADD.FTZ R66, R66, R10 ;  /* 0x0000000a42427221 */ /* 0x000fe40000010000 */
[----:B------:R-:W-:Y:S02]  /*19a0*/  FFMA.FTZ R26, R218, R10, R26 ;  /* 0x0000000ada1a7223 */ /* 0x000fe4000001001a */
[----:B---3--:R-:W-:Y:S01]  /*19b0*/  FMUL.FTZ R11, R213, R9 ;  /* 0x00000009d50b7220 */ /* 0x008fe20000410000 */
[----:B------:R-:W-:-:S03]  /*19c0*/  HADD2.F32 R211, -RZ, R211.H1_H1 ;  /* 0x300000d3ffd37230 */ /* 0x000fc60000004100 */
[----:B----4-:R-:W-:Y:S01]  /*19d0*/  FFMA.FTZ R205, R205, R10, R11 ;  /* 0x0000000acdcd7223 */ /* 0x010fe2000001000b */
[----:B------:R-:W-:-:S04]  /*19e0*/  @P4 LEA R10, P5, R4, c[0x0][0x218], 0x4 ;  /* 0x00008600040a4a11 */ /* 0x000fc800078a20ff */
[----:B------:R-:W-:Y:S01]  /*19f0*/  @P4 LEA.HI.X R11, R4, c[0x0][0x21c], RZ, 0x4, P5 ;  /* 0x00008700040b4a11 */ /* 0x000fe200028f24ff */
[----:B------:R-:W-:-:S04]  /*1a00*/  HADD2.F32 R215, -RZ, R215.H1_H1 ;  /* 0x300000d7ffd77230 */ /* 0x000fc80000004100 */
[----:B------:R3:W5:Y:S01]  /*1a10*/  @P4 LDG.E.128 R180, [R10.64] ;  /* 0x000000040ab44981 */ /* 0x000762000c1e1d00 */
[----:B------:R-:W-:Y:S02]  /*1a20*/  FADD.FTZ R146, R146, R9 ;  /* 0x0000000992927221 */ /* 0x000fe40000010000 */
[----:B------:R-:W-:Y:S02]  /*1a30*/  FFMA.FTZ R106, R218, R9, R106 ;  /* 0x00000009da6a7223 */ /* 0x000fe4000001006a */
[----:B------:R-:W-:Y:S02]  /*1a40*/  FMUL.FTZ R9, R3, R12 ;  /* 0x0000000c03097220 */ /* 0x000fe40000410000 */
[----:B---3--:R-:W-:Y:S02]  /*1a50*/  FMUL.FTZ R10, R209, R211 ;  /* 0x000000d3d10a7220 */ /* 0x008fe40000410000 */
[----:B------:R-:W-:Y:S02]  /*1a60*/  FADD.FTZ R12, RZ, R249 ;  /* 0x000000f9ff0c7221 */ /* 0x000fe40000010000 */
[----:B------:R-:W-:Y:S01]  /*1a70*/  FFMA.FTZ R11, R229, R249, RZ ;  /* 0x000000f9e50b7223 */ /* 0x000fe200000100ff */
[----:B------:R1:W-:Y:S01]  /*1a80*/  STL [R1+0x2c], R206 ;  /* 0x00002cce01007387 */ /* 0x0003e20000100800 */
[----:B------:R-:W-:-:S02]  /*1a90*/  FADD.FTZ R12, R12, R0 ;  /* 0x000000000c0c7221 */ /* 0x000fc40000010000 */
[----:B------:R-:W-:Y:S01]  /*1aa0*/  FFMA.FTZ R11, R241, R0, R11 ;  /* 0x00000000f10b7223 */ /* 0x000fe2000001000b */
[----:B------:R1:W-:Y:S01]  /*1ab0*/  STL [R1+0x28], R205 ;  /* 0x000028cd01007387 */ /* 0x0003e20000100800 */
[----:B--2---:R-:W-:-:S05]  /*1ac0*/  FFMA.FTZ R204, R204, R215, R10 ;  /* 0x000000d7cccc7223 */ /* 0x004fca000001000a */
        /* <DEDUP_REMOVED lines=24> */
.L_x_263:
[----:B-1----:R-:W-:Y:S05]  /*1c50*/  BSYNC B1 ;  /* 0x0000000000017941 */ /* 0x002fea0003800000 */
.L_x_262:
[----:B------:R-:W-:Y:S01]  /*1c60*/  BSSY B1, `(.L_x_264) ;  /* 0x0000099000017945 */ /* 0x000fe20003800000 */
[----:B------:R-:W-:Y:S05]  /*1c70*/  @!P1 BRA `(.L_x_265) ;  /* 0x0000097000009947 */ /* 0x000fea0003800000 */
[C---:B------:R-:W-:Y:S01]  /*1c80*/  LEA R204, P4, R10.reuse, c[0x0][0x188], 0x4 ;  /* 0x000062000acc7a11 */ /* 0x040fe200078820ff */
[----:B------:R0:W-:Y:S03]  /*1c90*/  STL [R1+0x1d8], R5 ;  /* 0x0001d80501007387 */ /* 0x0001e60000100800 */
[C---:B------:R-:W-:Y:S01]  /*1ca0*/  LEA.HI.X R205, R10.reuse, c[0x0][0x18c], RZ, 0x4, P4 ;  /* 0x000063000acd7a11 */ /* 0x040fe200020f24ff */
[----:B------:R-:W-:Y:S01]  /*1cb0*/  HFMA2.MMA R212, -RZ, RZ, 0, 9.5367431640625e-07 ;  /* 0x00000010ffd47435 */ /* 0x000fe200000001ff */
[----:B------:R-:W-:Y:S04]  /*1cc0*/  STL [R1+0x1d4], R4 ;  /* 0x0001d40401007387 */ /* 0x000fe80000100800 */
[----:B------:R-:W2:Y:S04]  /*1cd0*/  LDG.E.128 R204, [R204.64] ;  /* 0x00000004cccc7981 */ /* 0x000ea8000c1e1d00 */
[----:B-----5:R1:W-:Y:S01]  /*1ce0*/  STL [R1+0x1d0], R0 ;  /* 0x0001d00001007387 */ /* 0x0203e20000100800 */
[----:B------:R-:W-:-:S03]  /*1cf0*/  IMAD.WIDE.U32 R208, R10, R212, c[0x0][0x210] ;  /* 0x000084000ad07625 */ /* 0x000fc600078e00d4 */
[----:B0-----:R-:W3:Y:S01]  /*1d00*/  LDL R5, [R1+0x188] ;  /* 0x0001880001057983 */ /* 0x001ee20000100800 */
[----:B------:R-:W-:-:S03]  /*1d10*/  IMAD.WIDE.U32 R212, R10, R212, c[0x0][0x208] ;  /* 0x000082000ad47625 */ /* 0x000fc600078e00d4 */
[----:B------:R-:W4:Y:S04]  /*1d20*/  LDG.E.128 R208, [R208.64] ;  /* 0x00000004d0d07981 */ /* 0x000f28000c1e1d00 */
[----:B------:R-:W3:Y:S04]  /*1d30*/  LDG.E.128 R212, [R212.64] ;  /* 0x00000004d4d47981 */ /* 0x000ee8000c1e1d00 */
[----:B-1----:R-:W3:Y:S04]  /*1d40*/  LDL R0, [R1+0x18c] ;  /* 0x00018c0001007983 */ /* 0x002ee80000100800 */
[----:B------:R-:W3:Y:S01]  /*1d50*/  LDL R4, [R1+0x184] ;  /* 0x0001840001047983 */ /* 0x000ee20000100800 */
[----:B------:R-:W0:Y:S01]  /*1d60*/  LDC.U8 R15, c[0x0][0x1f0] ;  /* 0x00007c00ff0f7b82 */ /* 0x000e220000000000 */
[----:B--2---:R-:W-:-:S02]  /*1d70*/  HADD2.F32 R225, -RZ, R206.H0_H0 ;  /* 0x200000ceffe17230 */ /* 0x004fc40000004100 */
[----:B------:R-:W-:Y:S02]  /*1d80*/  HADD2.F32 R217, -RZ, R206.H1_H1 ;  /* 0x300000ceffd97230 */ /* 0x000fe40000004100 */
[----:B------:R-:W2:Y:S01]  /*1d90*/  LDL R206, [R1+0x180] ;  /* 0x0001800001ce7983 */ /* 0x000ea20000100800 */
[----:B0-----:R-:W-:Y:S01]  /*1da0*/  ISETP.NE.AND P4, PT, R15, RZ, PT ;  /* 0x000000ff0f00720c */ /* 0x001fe20003f85270 */
[----:B------:R-:W-:Y:S02]  /*1db0*/  HADD2.F32 R15, -RZ, R207.H0_H0 ;  /* 0x200000cfff0f7230 */ /* 0x000fe40000004100 */
[--C-:B------:R-:W-:Y:S01]  /*1dc0*/  HADD2.F32 R244, -RZ, R204.reuse.H0_H0 ;  /* 0x200000ccfff47230 */ /* 0x100fe20000004100 */
[----:B------:R-:W-:Y:S01]  /*1dd0*/  FSEL R14, R2, RZ, !P4 ;  /* 0x000000ff020e7208 */ /* 0x000fe20006000000 */
[----:B------:R-:W-:Y:S02]  /*1de0*/  HADD2.F32 R237, -RZ, R204.H1_H1 ;  /* 0x300000ccffed7230 */ /* 0x000fe40000004100 */
[----:B------:R-:W-:-:S02]  /*1df0*/  HADD2.F32 R232, -RZ, R205.H0_H0 ;  /* 0x200000cdffe87230 */ /* 0x000fc40000004100 */
[----:B------:R-:W-:Y:S02]  /*1e00*/  HADD2.F32 R228, -RZ, R205.H1_H1 ;  /* 0x300000cdffe47230 */ /* 0x000fe40000004100 */
[----:B------:R-:W-:Y:S02]  /*1e10*/  HADD2.F32 R207, -RZ, R207.H1_H1 ;  /* 0x300000cfffcf7230 */ /* 0x000fe40000004100 */
[----:B----4-:R-:W-:Y:S01]  /*1e20*/  HADD2.F32 R204, -RZ, R208.H0_H0 ;  /* 0x200000d0ffcc7230 */ /* 0x010fe20000004100 */
[C---:B------:R-:W-:Y:S01]  /*1e30*/  FADD.FTZ R244, -R14.reuse, R244 ;  /* 0x000000f40ef47221 */ /* 0x040fe20000010100 */
[----:B---3--:R-:W-:Y:S01]  /*1e40*/  HADD2.F32 R205, -RZ, R212.H0_H0 ;  /* 0x200000d4ffcd7230 */ /* 0x008fe20000004100 */
[C---:B------:R-:W-:Y:S01]  /*1e50*/  FADD.FTZ R237, -R14.reuse, R237 ;  /* 0x000000ed0eed7221 */ /* 0x040fe20000010100 */
[----:B------:R-:W-:Y:S01]  /*1e60*/  HADD2.F32 R208, -RZ, R208.H1_H1 ;  /* 0x300000d0ffd07230 */ /* 0x000fe20000004100 */
[C---:B------:R-:W-:Y:S02]  /*1e70*/  FADD.FTZ R232, -R14.reuse, R232 ;  /* 0x000000e80ee87221 */ /* 0x040fe40000010100 */
[----:B------:R-:W-:-:S02]  /*1e80*/  FADD.FTZ R228, -R14, R228 ;  /* 0x000000e40ee47221 */ /* 0x000fc40000010100 */
[C---:B------:R-:W-:Y:S02]  /*1e90*/  FADD.FTZ R225, -R14.reuse, R225 ;  /* 0x000000e10ee17221 */ /* 0x040fe40000010100 */
[C---:B------:R-:W-:Y:S02]  /*1ea0*/  FADD.FTZ R217, -R14.reuse, R217 ;  /* 0x000000d90ed97221 */ /* 0x040fe40000010100 */
[C---:B------:R-:W-:Y:S02]  /*1eb0*/  FADD.FTZ R15, -R14.reuse, R15 ;  /* 0x0000000f0e0f7221 */ /* 0x040fe40000010100 */
[----:B------:R-:W-:Y:S02]  /*1ec0*/  FADD.FTZ R207, -R14, R207 ;  /* 0x000000cf0ecf7221 */ /* 0x000fe40000010100 */
[----:B------:R-:W-:Y:S01]  /*1ed0*/  FMUL.FTZ R14, R5, R204 ;  /* 0x000000cc050e7220 */ /* 0x000fe20000410000 */
[----:B------:R-:W-:-:S03]  /*1ee0*/  HADD2.F32 R212, -RZ, R212.H1_H1 ;  /* 0x300000d4ffd47230 */ /* 0x000fc60000004100 */
[----:B------:R-:W-:Y:S02]  /*1ef0*/  FFMA.FTZ R5, R0, R205, R14 ;  /* 0x000000cd00057223 */ /* 0x000fe4000001000e */
[----:B------:R-:W3:Y:S04]  /*1f00*/  LDL R0, [R1+0x17c] ;  /* 0x00017c0001007983 */ /* 0x000ee80000100800 */
[----:B------:R0:W-:Y:S01]  /*1f10*/  STL [R1+0x8c], R5 ;  /* 0x00008c0501007387 */ /* 0x0001e20000100800 */
[----:B--2---:R-:W-:Y:S02]  /*1f20*/  FMUL.FTZ R14, R206, R208 ;  /* 0x000000d0ce0e7220 */ /* 0x004fe40000410000 */
[----:B------:R-:W-:Y:S01]  /*1f30*/  FMUL.FTZ R244, R3, R244 ;  /* 0x000000f403f47220 */ /* 0x000fe20000410000 */
[----:B------:R-:W2:Y:S01]  /*1f40*/  LDL R206, [R1+0x174] ;  /* 0x0001740001ce7983 */ /* 0x000ea20000100800 */
[----:B------:R-:W-:-:S03]  /*1f50*/  FFMA.FTZ R4, R4, R212, R14 ;  /* 0x000000d404047223 */ /* 0x000fc6000001000e */
[----:B------:R-:W4:Y:S01]  /*1f60*/  LDL R14, [R1+0x178] ;  /* 0x00017800010e7983 */ /* 0x000f220000100800 */
[----:B------:R-:W-:Y:S02]  /*1f70*/  FADD.FTZ R148, R148, R204 ;  /* 0x000000cc94947221 */ /* 0x000fe40000010000 */
[----:B------:R-:W-:Y:S01]  /*1f80*/  FFMA.FTZ R108, R244, R204, R108 ;  /* 0x000000ccf46c7223 */ /* 0x000fe2000001006c */
[----:B------:R-:W-:Y:S01]  /*1f90*/  HADD2.F32 R204, -RZ, R209.H0_H0 ;  /* 0x200000d1ffcc7230 */ /* 0x000fe20000004100 */
[----:B------:R-:W-:Y:S02]  /*1fa0*/  FADD.FTZ R68, R68, R205 ;  /* 0x000000cd44447221 */ /* 0x000fe40000010000 */
[----:B------:R-:W-:Y:S01]  /*1fb0*/  FFMA.FTZ R28, R244, R205, R28 ;  /* 0x000000cdf41c7223 */ /* 0x000fe2000001001c */
[----:B------:R-:W-:Y:S01]  /*1fc0*/  HADD2.F32 R205, -RZ, R213.H0_H0 ;  /* 0x200000d5ffcd7230 */ /* 0x000fe20000004100 */
[----:B------:R1:W-:Y:S01]  /*1fd0*/  STL [R1+0x78], R4 ;  /* 0x0000780401007387 */ /* 0x0003e20000100800 */
[----:B------:R-:W-:-:S02]  /*1fe0*/  FMUL.FTZ R237, R3, R237 ;  /* 0x000000ed03ed7220 */ /* 0x000fc40000410000 */
[----:B------:R-:W-:Y:S02]  /*1ff0*/  FADD.FTZ R69, R69, R212 ;  /* 0x000000d445457221 */ /* 0x000fe40000010000 */
[----:B------:R-:W-:Y:S02]  /*2000*/  FFMA.FTZ R29, R237, R212, R29 ;  /* 0x000000d4ed1d7223 */ /* 0x000fe4000001001d */
[----:B------:R-:W2:Y:S01]  /*2010*/  LDL R212, [R1+0x168] ;  /* 0x0001680001d47983 */ /* 0x000ea20000100800 */
[----:B----4-:R-:W-:-:S04]  /*2020*/  FMUL.FTZ R14, R14, R204 ;  /* 0x000000cc0e0e7220 */ /* 0x010fc80000410000 */
[----:B---3--:R-:W-:Y:S02]  /*2030*/  FFMA.FTZ R0, R0, R205, R14 ;  /* 0x000000cd00007223 */ /* 0x008fe4000001000e */
[----:B------:R-:W3:Y:S01]  /*2040*/  LDL R14, [R1+0x170] ;  /* 0x00017000010e7983 */ /* 0x000ee20000100800 */
[----:B------:R-:W-:Y:S02]  /*2050*/  FADD.FTZ R149, R149, R208 ;  /* 0x000000d095957221 */ /* 0x000fe40000010000 */
[----:B------:R-:W-:Y:S02]  /*2060*/  FFMA.FTZ R109, R237, R208, R109 ;  /* 0x000000d0ed6d7223 */ /* 0x000fe4000001006d */
[----:B------:R-:W4:Y:S01]  /*2070*/  LDL R208, [R1+0x16c] ;  /* 0x00016c0001d07983 */ /* 0x000f220000100800 */
[----:B------:R-:W-:Y:S01]  /*2080*/  HADD2.F32 R209, -RZ, R209.H1_H1 ;  /* 0x300000d1ffd17230 */ /* 0x000fe20000004100 */
[----:B------:R-:W-:Y:S01]  /*2090*/  FMUL.FTZ R228, R3, R228 ;  /* 0x000000e403e47220 */ /* 0x000fe20000410000 */
[----:B------:R-:W-:Y:S01]  /*20a0*/  HADD2.F32 R213, -RZ, R213.H1_H1 ;  /* 0x300000d5ffd57230 */ /* 0x000fe20000004100 */
[----:B------:R0:W-:Y:S02]  /*20b0*/  STL [R1+0x64], R0 ;  /* 0x0000640001007387 */ /* 0x0001e40000100800 */
[----:B------:R-:W-:-:S02]  /*20c0*/  FADD.FTZ R151, R151, R209 ;  /* 0x000000d197977221 */ /* 0x000fc40000010000 */
[C---:B------:R-:W-:Y:S02]  /*20d0*/  FFMA.FTZ R111, R228.reuse, R209, R111 ;  /* 0x000000d1e46f7223 */ /* 0x040fe4000001006f */
[----:B------:R-:W-:Y:S02]  /*20e0*/  FADD.FTZ R71, R71, R213 ;  /* 0x000000d547477221 */ /* 0x000fe40000010000 */
[----:B------:R-:W-:Y:S02]  /*20f0*/  FFMA.FTZ R31, R228, R213, R31 ;  /* 0x000000d5e41f7223 */ /* 0x000fe4000001001f */
[----:B------:R-:W-:Y:S02]  /*2100*/  FMUL.FTZ R232, R3, R232 ;  /* 0x000000e803e87220 */ /* 0x000fe40000410000 */
[----:B------:R-:W-:Y:S02]  /*2110*/  FADD.FTZ R70, R70, R205 ;  /* 0x000000cd46467221 */ /* 0x000fe40000010000 */
[----:B---3--:R-:W-:-:S02]  /*2120*/  FMUL.FTZ R14, R14, R209 ;  /* 0x000000d10e0e7220 */ /* 0x008fc40000410000 */
[----:B------:R-:W3:Y:S02]  /*2130*/  LDL R209, [R1+0x160] ;  /* 0x0001600001d17983 */ /* 0x000ee40000100800 */
[----:B--2---:R-:W-:Y:S02]  /*2140*/  FFMA.FTZ R213, R206, R213, R14 ;  /* 0x000000d5ced57223 */ /* 0x004fe4000001000e */
[----:B------:R-:W2:Y:S01]  /*2150*/  LDL R206, [R1+0x164] ;  /* 0x0001640001ce7983 */ /* 0x000ea20000100800 */
[----:B------:R-:W-:Y:S01]  /*2160*/  HADD2.F32 R14, -RZ, R210.H0_H0 ;  /* 0x200000d2ff0e7230 */ /* 0x000fe20000004100 */
[----:B------:R-:W-:Y:S01]  /*2170*/  FFMA.FTZ R30, R232, R205, R30 ;  /* 0x000000cde81e7223 */ /* 0x000fe2000001001e */
[----:B------:R-:W-:Y:S01]  /*2180*/  HADD2.F32 R205, -RZ, R214.H0_H0 ;  /* 0x200000d6ffcd7230 */ /* 0x000fe20000004100 */
[----:B------:R-:W-:Y:S02]  /*2190*/  FADD.FTZ R150, R150, R204 ;  /* 0x000000cc96967221 */ /* 0x000fe40000010000 */
[----:B------:R-:W-:-:S02]  /*21a0*/  FFMA.FTZ R110, R232, R204, R110 ;  /* 0x000000cce86e7223 */ /* 0x000fc4000001006e */
[----:B------:R-:W-:Y:S01]  /*21b0*/  FMUL.FTZ R204, R212, R14 ;  /* 0x0000000ed4cc7220 */ /* 0x000fe20000410000 */
[----:B------:R0:W-:Y:S01]  /*21c0*/  STL [R1+0x50], R213 ;  /* 0x000050d501007387 */ /* 0x0001e20000100800 */
[----:B------:R-:W-:Y:S02]  /*21d0*/  FMUL.FTZ R225, R3, R225 ;  /* 0x000000e103e17220 */ /* 0x000fe40000410000 */
[-C--:B----4-:R-:W-:Y:S02]  /*21e0*/  FFMA.FTZ R212, R208, R205.reuse, R204 ;  /* 0x000000cdd0d47223 */ /* 0x090fe400000100cc */
[----:B------:R-:W4:Y:S01]  /*21f0*/  LDL R208, [R1+0x158] ;  /* 0x0001580001d07983 */ /* 0x000f220000100800 */
[----:B------:R-:W-:Y:S02]  /*2200*/  FADD.FTZ R72, R72, R205 ;  /* 0x000000cd48487221 */ /* 0x000fe40000010000 */
[----:B------:R-:W-:Y:S01]  /*2210*/  FFMA.FTZ R32, R225, R205, R32 ;  /* 0x000000cde1207223 */ /* 0x000fe20000010020 */
[----:B------:R0:W-:Y:S04]  /*2220*/  STL [R1+0x3c], R212 ;  /* 0x00003cd401007387 */ /* 0x0001e80000100800 */
[----:B------:R-:W4:Y:S01]  /*2230*/  LDL R205, [R1+0x15c] ;  /* 0x00015c0001cd7983 */ /* 0x000f220000100800 */
[----:B------:R-:W-:Y:S01]  /*2240*/  HADD2.F32 R210, -RZ, R210.H1_H1 ;  /* 0x300000d2ffd27230 */ /* 0x000fe20000004100 */
[----:B------:R-:W-:Y:S01]  /*2250*/  FMUL.FTZ R217, R3, R217 ;  /* 0x000000d903d97220 */ /* 0x000fe20000410000 */
[----:B------:R-:W-:Y:S01]  /*2260*/  HADD2.F32 R214, -RZ, R214.H1_H1 ;  /* 0x300000d6ffd67230 */ /* 0x000fe20000004100 */
[----:B------:R-:W-:-:S02]  /*2270*/  FADD.FTZ R152, R152, R14 ;  /* 0x0000000e98987221 */ /* 0x000fc40000010000 */
[----:B------:R-:W-:Y:S02]  /*2280*/  FFMA.FTZ R112, R225, R14, R112 ;  /* 0x0000000ee1707223 */ /* 0x000fe40000010070 */
[----:B------:R-:W-:Y:S02]  /*2290*/  FADD.FTZ R153, R153, R210 ;  /* 0x000000d299997221 */ /* 0x000fe40000010000 */
[----:B------:R-:W-:Y:S02]  /*22a0*/  FFMA.FTZ R113, R217, R210, R113 ;  /* 0x000000d2d9717223 */ /* 0x000fe40000010071 */
[----:B------:R-:W-:Y:S02]  /*22b0*/  FADD.FTZ R73, R73, R214 ;  /* 0x000000d649497221 */ /* 0x000fe40000010000 */
[----:B------:R-:W-:Y:S02]  /*22c0*/  FFMA.FTZ R33, R217, R214, R33 ;  /* 0x000000d6d9217223 */ /* 0x000fe40000010021 */
[----:B---3--:R-:W-:-:S02]  /*22d0*/  FMUL.FTZ R14, R209, R210 ;  /* 0x000000d2d10e7220 */ /* 0x008fc40000410000 */
[----:B------:R-:W3:Y:S02]  /*22e0*/  LDL R210, [R1+0x150] ;  /* 0x0001500001d27983 */ /* 0x000ee40000100800 */
[----:B--2---:R-:W-:Y:S02]  /*22f0*/  FFMA.FTZ R209, R206, R214, R14 ;  /* 0x000000d6ced17223 */ /* 0x004fe4000001000e */
[----:B------:R-:W2:Y:S01]  /*2300*/  LDL R214, [R1+0x154] ;  /* 0x0001540001d67983 */ /* 0x000ea20000100800 */
[----:B------:R-:W-:Y:S01]  /*2310*/  ISETP.NE.U32.AND P4, PT, RZ, c[0x0][0x218], PT ;  /* 0x00008600ff007a0c */ /* 0x000fe20003f85070 */
[----:B------:R-:W-:-:S03]  /*2320*/  HADD2.F32 R206, -RZ, R211.H0_H0 ;  /* 0x200000d3ffce7230 */ /* 0x000fc60000004100 */
[----:B------:R-:W-:Y:S01]  /*2330*/  ISETP.NE.AND.EX P4, PT, RZ, c[0x0][0x21c], PT, P4 ;  /* 0x00008700ff007a0c */ /* 0x000fe20003f85340 */
[----:B------:R-:W-:Y:S01]  /*2340*/  HADD2.F32 R204, -RZ, R215.H0_H0 ;  /* 0x200000d7ffcc7230 */ /* 0x000fe20000004100 */
[----:B------:R-:W-:Y:S02]  /*2350*/  FMUL.FTZ R14, R3, R15 ;  /* 0x0000000f030e7220 */ /* 0x000fe40000410000 */
[----:B----4-:R-:W-:Y:S02]  /*2360*/  FMUL.FTZ R15, R208, R206 ;  /* 0x000000ced00f7220 */ /* 0x010fe40000410000 */
[----:B------:R-:W-:Y:S02]  /*2370*/  FADD.FTZ R74, R74, R204 ;  /* 0x000000cc4a4a7221 */ /* 0x000fe40000010000 */
[-C--:B------:R-:W-:Y:S02]  /*2380*/  FFMA.FTZ R34, R14, R204.reuse, R34 ;  /* 0x000000cc0e227223 */ /* 0x080fe40000010022 */
[----:B------:R-:W-:-:S03]  /*2390*/  FFMA.FTZ R208, R205, R204, R15 ;  /* 0x000000cccdd07223 */ /* 0x000fc6000001000f */
[----:B------:R-:W-:Y:S01]  /*23a0*/  @P4 LEA R204, P5, R10, c[0x0][0x218], 0x4 ;  /* 0x000086000acc4a11 */ /* 0x000fe200078a20ff */
[----:B------:R-:W-:-:S03]  /*23b0*/  HADD2.F32 R211, -RZ, R211.H1_H1 ;  /* 0x300000d3ffd37230 */ /* 0x000fc60000004100 */
[----:B------:R-:W-:Y:S01]  /*23c0*/  @P4 LEA.HI.X R205, R10, c[0x0][0x21c], RZ, 0x4, P5 ;  /* 0x000087000acd4a11 */ /* 0x000fe200028f24ff */
[----:B------:R-:W-:-:S04]  /*23d0*/  HADD2.F32 R215, -RZ, R215.H1_H1 ;  /* 0x300000d7ffd77230 */ /* 0x000fc80000004100 */
[----:B------:R3:W5:Y:S01]  /*23e0*/  @P4 LDG.E.128 R184, [R204.64] ;  /* 0x00000004ccb84981 */ /* 0x000762000c1e1d00 */
[----:B------:R-:W-:Y:S02]  /*23f0*/  FADD.FTZ R12, R12, R5 ;  /* 0x000000050c0c7221 */ /* 0x000fe40000010000 */
[----:B------:R-:W-:Y:S01]  /*2400*/  FFMA.FTZ R11, R244, R5, R11 ;  /* 0x00000005f40b7223 */ /* 0x000fe2000001000b */
[----:B------:R4:W-:Y:S01]  /*2410*/  STL [R1+0x24], R209 ;  /* 0x000024d101007387 */ /* 0x0009e20000100800 */
[----:B------:R-:W-:Y:S02]  /*2420*/  FADD.FTZ R12, R12, R4 ;  /* 0x000000040c0c7221 */ /* 0x000fe40000010000 */
[----:B------:R-:W-:Y:S01]  /*2430*/  FFMA.FTZ R11, R237, R4, R11 ;  /* 0x00000004ed0b7223 */ /* 0x000fe2000001000b */
[----:B------:R4:W-:Y:S01]  /*2440*/  STL [R1+0x20], R208 ;  /* 0x000020d001007387 */ /* 0x0009e20000100800 */
[----:B------:R-:W-:Y:S02]  /*2450*/  FADD.FTZ R12, R12, R0 ;  /* 0x000000000c0c7221 */ /* 0x000fe40000010000 */
[----:B------:R-:W-:-:S02]  /*2460*/  FFMA.FTZ R11, R232, R0, R11 ;  /* 0x00000000e80b7223 */ /* 0x000fc4000001000b */
[----:B---3--:R-:W-:-:S04]  /*2470*/  FMUL.FTZ R204, R210, R211 ;  /* 0x000000d3d2cc7220 */ /* 0x008fc80000410000 */
[----:B--2---:R-:W-:-:S05]  /*2480*/  FFMA.FTZ R205, R214, R215, R204 ;  /* 0x000000d7d6cd7223 */ /* 0x004fca00000100cc */
        /* <DEDUP_REMOVED lines=10> */
[----:B------:R-:W-:-:S02]  /*2530*/  FMUL.FTZ R15, R3, R207 ;  /* 0x000000cf030f7220 */ /* 0x000fc40000410000 */
[----:B------:R-:W-:Y:S02]  /*2540*/  FADD.FTZ R12, R12, R208 ;  /* 0x000000d00c0c7221 */ /* 0x000fe40000010000 */
[----:B------:R-:W-:Y:S01]  /*2550*/  FFMA.FTZ R11, R14, R208, R11 ;  /* 0x000000d00e0b7223 */ /* 0x000fe2000001000b */
[----:B------:R-:W-:Y:S01]  /*2560*/  IADD3 R10, R10, 0x20, RZ ;  /* 0x000000200a0a7810 */ /* 0x000fe20007ffe0ff */
[----:B------:R-:W-:Y:S02]  /*2570*/  FADD.FTZ R154, R154, R206 ;  /* 0x000000ce9a9a7221 */ /* 0x000fe40000010000 */
[----:B------:R-:W-:Y:S02]  /*2580*/  FFMA.FTZ R114, R14, R206, R114 ;  /* 0x000000ce0e727223 */ /* 0x000fe40000010072 */
[----:B------:R-:W-:Y:S02]  /*2590*/  FADD.FTZ R75, R75, R215 ;  /* 0x000000d74b4b7221 */ /* 0x000fe40000010000 */
[----:B------:R-:W-:-:S02]  /*25a0*/  FFMA.FTZ R35, R15, R215, R35 ;  /* 0x000000d70f237223 */ /* 0x000fc40000010023 */
[----:B------:R-:W-:Y:S02]  /*25b0*/  FADD.FTZ R155, R155, R211 ;  /* 0x000000d39b9b7221 */ /* 0x000fe40000010000 */
[C---:B------:R-:W-:Y:S02]  /*25c0*/  FFMA.FTZ R115, R15.reuse, R211, R115 ;  /* 0x000000d30f737223 */ /* 0x040fe40000010073 */
[----:B------:R-:W-:Y:S02]  /*25d0*/  FADD.FTZ R12, R12, R205 ;  /* 0x000000cd0c0c7221 */ /* 0x000fe40000010000 */
[----:B------:R-:W-:Y:S02]  /*25e0*/  FFMA.FTZ R11, R15, R205, R11 ;  /* 0x000000cd0f0b7223 */ /* 0x000fe4000001000b */
.L_x_265:
[----:B----4-:R-:W-:Y:S05]  /*25f0*/  BSYNC B1 ;  /* 0x0000000000017941 */ /* 0x010fea0003800000 */
.L_x_264:
        /* <DEDUP_REMOVED lines=17> */
[--C-:B--2---:R-:W-:Y:S02]  /*2710*/  HADD2.F32 R223, -RZ, R214.reuse.H0_H0 ;  /* 0x200000d6ffdf7230 */ /* 0x104fe40000004100 */
[----:B------:R-:W-:Y:S02]  /*2720*/  HADD2.F32 R6, -RZ, R214.H1_H1 ;  /* 0x300000d6ff067230 */ /* 0x000fe40000004100 */
[--C-:B------:R-:W-:Y:S02]  /*2730*/  HADD2.F32 R13, -RZ, R215.reuse.H0_H0 ;  /* 0x200000d7ff0d7230 */ /* 0x100fe40000004100 */
[----:B------:R-:W-:Y:S02]  /*2740*/  HADD2.F32 R214, -RZ, R215.H1_H1 ;  /* 0x300000d7ffd67230 */ /* 0x000fe40000004100 */
[----:B------:R-:W2:Y:S01]  /*2750*/  LDL R215, [R1+0x148] ;  /* 0x0001480001d77983 */ /* 0x000ea20000100800 */
[--C-:B------:R-:W-:Y:S01]  /*2760*/  HADD2.F32 R243, -RZ, R212.reuse.H0_H0 ;  /* 0x200000d4fff37230 */ /* 0x100fe20000004100 */
[----:B------:R-:W-:Y:S01]  /*2770*/  FSEL R5, R2, RZ, !P4 ;  /* 0x000000ff02057208 */ /* 0x000fe20006000000 */
[----:B------:R-:W-:-:S02]  /*2780*/  HADD2.F32 R234, -RZ, R212.H1_H1 ;  /* 0x300000d4ffea7230 */ /* 0x000fc40000004100 */
[--C-:B------:R-:W-:Y:S02]  /*2790*/  HADD2.F32 R231, -RZ, R213.reuse.H0_H0 ;  /* 0x200000d5ffe77230 */ /* 0x100fe40000004100 */
[----:B------:R-:W-:Y:S01]  /*27a0*/  FADD.FTZ R243, -R5, R243 ;  /* 0x000000f305f37221 */ /* 0x000fe20000010100 */
[----:B------:R-:W-:Y:S02]  /*27b0*/  HADD2.F32 R224, -RZ, R213.H1_H1 ;  /* 0x300000d5ffe07230 */ /* 0x000fe40000004100 */
[----:B----4-:R-:W-:Y:S01]  /*27c0*/  HADD2.F32 R212, -RZ, R204.H0_H0 ;  /* 0x200000ccffd47230 */ /* 0x010fe20000004100 */
[----:B------:R-:W-:Y:S02]  /*27d0*/  FMUL.FTZ R243, R3, R243 ;  /* 0x000000f303f37220 */ /* 0x000fe40000410000 */
[C---:B------:R-:W-:Y:S02]  /*27e0*/  FADD.FTZ R234, -R5.reuse, R234 ;  /* 0x000000ea05ea7221 */ /* 0x040fe40000010100 */
        /* <DEDUP_REMOVED lines=9> */
[----:B------:R-:W2:Y:S04]  /*2880*/  LDL R212, [R1+0x138] ;  /* 0x0001380001d47983 */ /* 0x000ea80000100800 */
[----:B------:R-:W4:Y:S01]  /*2890*/  LDL R215, [R1+0x13c] ;  /* 0x00013c0001d77983 */ /* 0x000f220000100800 */
[----:B------:R-:W-:Y:S01]  /*28a0*/  HADD2.F32 R213, -RZ, R208.H0_H0 ;  /* 0x200000d0ffd57230 */ /* 0x000fe20000004100 */
[----:B------:R-:W-:Y:S01]  /*28b0*/  FMUL.FTZ R234, R3, R234 ;  /* 0x000000ea03ea7220 */ /* 0x000fe20000410000 */
[----:B------:R-:W-:-:S03]  /*28c0*/  HADD2.F32 R204, -RZ, R204.H1_H1 ;  /* 0x300000ccffcc7230 */ /* 0x000fc60000004100 */
[----:B------:R-:W-:Y:S01]  /*28d0*/  FFMA.FTZ R4, R4, R213, R5 ;  /* 0x000000d504047223 */ /* 0x000fe20000010005 */
[----:B------:R-:W-:Y:S01]  /*28e0*/  HADD2.F32 R208, -RZ, R208.H1_H1 ;  /* 0x300000d0ffd07230 */ /* 0x000fe20000004100 */
[-C--:B---3--:R-:W-:Y:S02]  /*28f0*/  FMUL.FTZ R5, R252, R204.reuse ;  /* 0x000000ccfc057220 */ /* 0x088fe40000410000 */
[----:B------:R-:W-:Y:S01]  /*2900*/  FADD.FTZ R157, R157, R204 ;  /* 0x000000cc9d9d7221 */ /* 0x000fe20000010000 */
[----:B------:R0:W-:Y:S01]  /*2910*/  STL [R1+0x88], R4 ;  /* 0x0000880401007387 */ /* 0x0001e20000100800 */
[----:B------:R-:W-:Y:S01]  /*2920*/  FFMA.FTZ R117, R234, R204, R117 ;  /* 0x000000ccea757223 */ /* 0x000fe20000010075 */
[----:B------:R-:W-:Y:S02]  /*2930*/  HADD2.F32 R204, -RZ, R205.H0_H0 ;  /* 0x200000cdffcc7230 */ /* 0x000fe40000004100 */
[----:B------:R-:W3:Y:S01]  /*2940*/  LDL R252, [R1+0x130] ;  /* 0x0001300001fc7983 */ /* 0x000ee20000100800 */
[----:B------:R-:W-:-:S02]  /*2950*/  FADD.FTZ R76, R76, R213 ;  /* 0x000000d54c4c7221 */ /* 0x000fc40000010000 */
[----:B------:R-:W-:Y:S02]  /*2960*/  FFMA.FTZ R36, R243, R213, R36 ;  /* 0x000000d5f3247223 */ /* 0x000fe40000010024 */
[----:B------:R-:W-:Y:S01]  /*2970*/  FADD.FTZ R77, R77, R208 ;  /* 0x000000d04d4d7221 */ /* 0x000fe20000010000 */
[----:B------:R-:W3:Y:S01]  /*2980*/  LDL R213, [R1+0x134] ;  /* 0x0001340001d57983 */ /* 0x000ee20000100800 */
[-C--:B------:R-:W-:Y:S02]  /*2990*/  FFMA.FTZ R37, R234, R208.reuse, R37 ;  /* 0x000000d0ea257223 */ /* 0x080fe40000010025 */
[----:B------:R-:W-:Y:S01]  /*29a0*/  FFMA.FTZ R0, R0, R208, R5 ;  /* 0x000000d000007223 */ /* 0x000fe20000010005 */
[----:B------:R-:W-:Y:S01]  /*29b0*/  HADD2.F32 R208, -RZ, R209.H0_H0 ;  /* 0x200000d1ffd07230 */ /* 0x000fe20000004100 */
[----:B------:R-:W-:-:S03]  /*29c0*/  FMUL.FTZ R231, R3, R231 ;  /* 0x000000e703e77220 */ /* 0x000fc60000410000 */
[----:B------:R1:W-:Y:S01]  /*29d0*/  STL [R1+0x74], R0 ;  /* 0x0000740001007387 */ /* 0x0003e20000100800 */
[----:B------:R-:W-:Y:S02]  /*29e0*/  FADD.FTZ R78, R78, R208 ;  /* 0x000000d04e4e7221 */ /* 0x000fe40000010000 */
[----:B------:R-:W-:Y:S02]  /*29f0*/  FFMA.FTZ R38, R231, R208, R38 ;  /* 0x000000d0e7267223 */ /* 0x000fe40000010026 */
[----:B--2---:R-:W-:Y:S02]  /*2a00*/  FMUL.FTZ R5, R212, R204 ;  /* 0x000000ccd4057220 */ /* 0x004fe40000410000 */
[----:B------:R-:W2:Y:S02]  /*2a10*/  LDL R212, [R1+0x12c] ;  /* 0x00012c0001d47983 */ /* 0x000ea40000100800 */
[----:B----4-:R-:W-:Y:S02]  /*2a20*/  FFMA.FTZ R215, R215, R208, R5 ;  /* 0x000000d0d7d77223 */ /* 0x010fe40000010005 */
[----:B------:R-:W4:Y:S01]  /*2a30*/  LDL R208, [R1+0x128] ;  /* 0x0001280001d07983 */ /* 0x000f220000100800 */
[----:B------:R-:W-:-:S02]  /*2a40*/  HADD2.F32 R205, -RZ, R205.H1_H1 ;  /* 0x300000cdffcd7230 */ /* 0x000fc40000004100 */
[----:B------:R-:W-:Y:S01]  /*2a50*/  HADD2.F32 R209, -RZ, R209.H1_H1 ;  /* 0x300000d1ffd17230 */ /* 0x000fe20000004100 */
[----:B------:R-:W-:Y:S02]  /*2a60*/  FMUL.FTZ R224, R3, R224 ;  /* 0x000000e003e07220 */ /* 0x000fe40000410000 */
[-C--:B---3--:R-:W-:Y:S01]  /*2a70*/  FMUL.FTZ R5, R252, R205.reuse ;  /* 0x000000cdfc057220 */ /* 0x088fe20000410000 */
[----:B------:R3:W-:Y:S01]  /*2a80*/  STL [R1+0x60], R215 ;  /* 0x000060d701007387 */ /* 0x0007e20000100800 */
[----:B------:R-:W-:Y:S02]  /*2a90*/  FADD.FTZ R159, R159, R205 ;  /* 0x000000cd9f9f7221 */ /* 0x000fe40000010000 */
[----:B------:R-:W-:Y:S02]  /*2aa0*/  FFMA.FTZ R119, R224, R205, R119 ;  /* 0x000000cde0777223 */ /* 0x000fe40000010077 */
[----:B------:R-:W-:Y:S01]  /*2ab0*/  FFMA.FTZ R213, R213, R209, R5 ;  /* 0x000000d1d5d57223 */ /* 0x000fe20000010005 */
[----:B------:R-:W-:Y:S01]  /*2ac0*/  HADD2.F32 R5, -RZ, R206.H0_H0 ;  /* 0x200000ceff057230 */ /* 0x000fe20000004100 */
[----:B------:R-:W-:Y:S01]  /*2ad0*/  FADD.FTZ R158, R158, R204 ;  /* 0x000000cc9e9e7221 */ /* 0x000fe20000010000 */
[----:B------:R-:W-:Y:S01]  /*2ae0*/  HADD2.F32 R205, -RZ, R210.H0_H0 ;  /* 0x200000d2ffcd7230 */ /* 0x000fe20000004100 */
[----:B------:R-:W-:Y:S01]  /*2af0*/  FFMA.FTZ R118, R231, R204, R118 ;  /* 0x000000cce7767223 */ /* 0x000fe20000010076 */
[----:B------:R-:W3:Y:S01]  /*2b00*/  LDL R252, [R1+0x124] ;  /* 0x0001240001fc7983 */ /* 0x000ee20000100800 */
[----:B------:R-:W-:-:S02]  /*2b10*/  FADD.FTZ R79, R79, R209 ;  /* 0x000000d14f4f7221 */ /* 0x000fc40000010000 */
[----:B------:R-:W-:Y:S02]  /*2b20*/  FFMA.FTZ R39, R224, R209, R39 ;  /* 0x000000d1e0277223 */ /* 0x000fe40000010027 */
[----:B------:R-:W3:Y:S01]  /*2b30*/  LDL R209, [R1+0x120] ;  /* 0x0001200001d17983 */ /* 0x000ee20000100800 */
[----:B------:R-:W-:-:S03]  /*2b40*/  FMUL.FTZ R223, R3, R223 ;  /* 0x000000df03df7220 */ /* 0x000fc60000410000 */
[----:B------:R0:W-:Y:S01]  /*2b50*/  STL [R1+0x4c], R213 ;  /* 0x00004cd501007387 */ /* 0x0001e20000100800 */
[----:B------:R-:W-:Y:S02]  /*2b60*/  FADD.FTZ R80, R80, R205 ;  /* 0x000000cd50507221 */ /* 0x000fe40000010000 */
[----:B------:R-:W-:Y:S02]  /*2b70*/  FFMA.FTZ R40, R223, R205, R40 ;  /* 0x000000cddf287223 */ /* 0x000fe40000010028 */
[----:B----4-:R-:W-:Y:S02]  /*2b80*/  FMUL.FTZ R204, R208, R5 ;  /* 0x00000005d0cc7220 */ /* 0x010fe40000410000 */
[----:B------:R-:W4:Y:S02]  /*2b90*/  LDL R208, [R1+0x118] ;  /* 0x0001180001d07983 */ /* 0x000f240000100800 */
[----:B--2---:R-:W-:-:S05]  /*2ba0*/  FFMA.FTZ R212, R212, R205, R204 ;  /* 0x000000cdd4d47223 */ /* 0x004fca00000100cc */
[----:B------:R2:W-:Y:S04]  /*2bb0*/  STL [R1+0x38], R212 ;  /* 0x000038d401007387 */ /* 0x0005e80000100800 */
[----:B------:R-:W2:Y:S01]  /*2bc0*/  LDL R205, [R1+0x11c] ;  /* 0x00011c0001cd7983 */ /* 0x000ea20000100800 */
[----:B------:R-:W-:Y:S01]  /*2bd0*/  ISETP.NE.U32.AND P4, PT, RZ, c[0x0][0x218], PT ;  /* 0x00008600ff007a0c */ /* 0x000fe20003f85070 */
[----:B------:R-:W-:Y:S01]  /*2be0*/  FADD.FTZ R160, R160, R5 ;  /* 0x00000005a0a07221 */ /* 0x000fe20000010000 */
[----:B------:R-:W-:Y:S01]  /*2bf0*/  HADD2.F32 R206, -RZ, R206.H1_H1 ;  /* 0x300000ceffce7230 */ /* 0x000fe20000004100 */
[----:B------:R-:W-:Y:S02]  /*2c00*/  FFMA.FTZ R120, R223, R5, R120 ;  /* 0x00000005df787223 */ /* 0x000fe40000010078 */
[----:B------:R-:W-:Y:S01]  /*2c10*/  FMUL.FTZ R5, R3, R6 ;  /* 0x0000000603057220 */ /* 0x000fe20000410000 */
[----:B------:R-:W-:Y:S01]  /*2c20*/  ISETP.NE.AND.EX P4, PT, RZ, c[0x0][0x21c], PT, P4 ;  /* 0x00008700ff007a0c */ /* 0x000fe20003f85340 */
[----:B------:R-:W-:Y:S01]  /*2c30*/  HADD2.F32 R210, -RZ, R210.H1_H1 ;  /* 0x300000d2ffd27230 */ /* 0x000fe20000004100 */
[----:B------:R-:W-:-:S02]  /*2c40*/  FADD.FTZ R161, R161, R206 ;  /* 0x000000cea1a17221 */ /* 0x000fc40000010000 */
[-C--:B------:R-:W-:Y:S02]  /*2c50*/  FFMA.FTZ R121, R5, R206.reuse, R121 ;  /* 0x000000ce05797223 */ /* 0x080fe40000010079 */
[----:B---3--:R-:W-:Y:S01]  /*2c60*/  FMUL.FTZ R6, R209, R206 ;  /* 0x000000ced1067220 */ /* 0x008fe20000410000 */
[----:B------:R-:W-:Y:S02]  /*2c70*/  HADD2.F32 R206, -RZ, R207.H0_H0 ;  /* 0x200000cfffce7230 */ /* 0x000fe40000004100 */
[----:B------:R-:W-:Y:S01]  /*2c80*/  HADD2.F32 R204, -RZ, R211.H0_H0 ;  /* 0x200000d3ffcc7230 */ /* 0x000fe20000004100 */
[----:B------:R-:W-:Y:S02]  /*2c90*/  FFMA.FTZ R209, R252, R210, R6 ;  /* 0x000000d2fcd17223 */ /* 0x000fe40000010006 */
[----:B------:R-:W-:Y:S01]  /*2ca0*/  FMUL.FTZ R6, R3, R13 ;  /* 0x0000000d03067220 */ /* 0x000fe20000410000 */
[----:B------:R-:W3:Y:S01]  /*2cb0*/  LDL R252, [R1+0x110] ;  /* 0x0001100001fc7983 */ /* 0x000ee20000100800 */
[----:B------:R-:W-:-:S02]  /*2cc0*/  FADD.FTZ R82, R82, R204 ;  /* 0x000000cc52527221 */ /* 0x000fc40000010000 */
[----:B------:R-:W-:Y:S02]  /*2cd0*/  FFMA.FTZ R42, R6, R204, R42 ;  /* 0x000000cc062a7223 */ /* 0x000fe4000001002a */
[----:B------:R-:W-:Y:S02]  /*2ce0*/  FADD.FTZ R81, R81, R210 ;  /* 0x000000d251517221 */ /* 0x000fe40000010000 */
[----:B------:R-:W-:Y:S02]  /*2cf0*/  FFMA.FTZ R41, R5, R210, R41 ;  /* 0x000000d205297223 */ /* 0x000fe40000010029 */
[----:B------:R-:W3:Y:S01]  /*2d00*/  LDL R210, [R1+0x114] ;  /* 0x0001140001d27983 */ /* 0x000ee20000100800 */
[----:B------:R-:W-:Y:S02]  /*2d10*/  FADD.FTZ R12, R12, R4 ;  /* 0x000000040c0c7221 */ /* 0x000fe40000010000 */
[----:B------:R-:W-:Y:S01]  /*2d20*/  FFMA.FTZ R11, R243, R4, R11 ;  /* 0x00000004f30b7223 */ /* 0x000fe2000001000b */
[----:B------:R0:W-:Y:S01]  /*2d30*/  STL [R1+0x1c], R209 ;  /* 0x00001cd101007387 */ /* 0x0001e20000100800 */
[----:B------:R-:W-:-:S02]  /*2d40*/  FADD.FTZ R12, R12, R0 ;  /* 0x000000000c0c7221 */ /* 0x000fc40000010000 */
[----:B------:R-:W-:Y:S02]  /*2d50*/  FFMA.FTZ R11, R234, R0, R11 ;  /* 0x00000000ea0b7223 */ /* 0x000fe4000001000b */
[----:B----4-:R-:W-:-:S04]  /*2d60*/  FMUL.FTZ R13, R208, R206 ;  /* 0x000000ced00d7220 */ /* 0x010fc80000410000 */
[----:B--2---:R-:W-:Y:S01]  /*2d70*/  FFMA.FTZ R208, R205, R204, R13 ;  /* 0x000000cccdd07223 */ /* 0x004fe2000001000d */
[----:B------:R-:W-:-:S04]  /*2d80*/  @P4 LEA R204, P5, R10, c[0x0][0x218], 0x4 ;  /* 0x000086000acc4a11 */ /* 0x000fc800078a20ff */
        /* <DEDUP_REMOVED lines=9> */
[----:B------:R-:W-:Y:S01]  /*2e20*/  HADD2.F32 R207, -RZ, R207.H1_H1 ;  /* 0x300000cfffcf7230 */ /* 0x000fe20000004100 */
[----:B------:R-:W-:Y:S02]  /*2e30*/  FADD.FTZ R12, R12, R212 ;  /* 0x000000d40c0c7221 */ /* 0x000fe40000010000 */
[----:B------:R-:W-:Y:S01]  /*2e40*/  FFMA.FTZ R11, R223, R212, R11 ;  /* 0x000000d4df0b7223 */ /* 0x000fe2000001000b */
[----:B------:R-:W-:Y:S01]  /*2e50*/  HADD2.F32 R211, -RZ, R211.H1_H1 ;  /* 0x300000d3ffd37230 */ /* 0x000fe20000004100 */
        /* <DEDUP_REMOVED lines=16> */
.L_x_267:
[----:B--2---:R-:W-:Y:S05]  /*2f60*/  BSYNC B1 ;  /* 0x0000000000017941 */ /* 0x004fea0003800000 */
.L_x_266:
        /* <DEDUP_REMOVED lines=22> */
[----:B------:R-:W-:Y:S01]  /*30d0*/  FSEL R7, R2, RZ, !P4 ;  /* 0x000000ff02077208 */ /* 0x000fe20006000000 */
[----:B------:R-:W-:-:S02]  /*30e0*/  HADD2.F32 R230, -RZ, R213.H0_H0 ;  /* 0x200000d5ffe67230 */ /* 0x000fc40000004100 */
[----:B------:R-:W-:Y:S02]  /*30f0*/  HADD2.F32 R222, -RZ, R213.H1_H1 ;  /* 0x300000d5ffde7230 */ /* 0x000fe40000004100 */
[----:B------:R-:W-:Y:S01]  /*3100*/  FADD.FTZ R242, -R7, R242 ;  /* 0x000000f207f27221 */ /* 0x000fe20000010100 */
[--C-:B------:R-:W-:Y:S02]  /*3110*/  HADD2.F32 R221, -RZ, R214.reuse.H0_H0 ;  /* 0x200000d6ffdd7230 */ /* 0x100fe40000004100 */
[----:B------:R-:W-:Y:S01]  /*3120*/  HADD2.F32 R8, -RZ, R214.H1_H1 ;  /* 0x300000d6ff087230 */ /* 0x000fe20000004100 */
[----:B------:R-:W-:Y:S01]  /*3130*/  FMUL.FTZ R242, R3, R242 ;  /* 0x000000f203f27220 */ /* 0x000fe20000410000 */
[----:B----4-:R-:W-:Y:S01]  /*3140*/  HADD2.F32 R213, -RZ, R204.H0_H0 ;  /* 0x200000ccffd57230 */ /* 0x010fe20000004100 */
        /* <DEDUP_REMOVED lines=12> */
[----:B------:R-:W-:Y:S02]  /*3210*/  HADD2.F32 R214, -RZ, R208.H0_H0 ;  /* 0x200000d0ffd67230 */ /* 0x000fe40000004100 */
[----:B------:R-:W-:-:S03]  /*3220*/  HADD2.F32 R204, -RZ, R204.H1_H1 ;  /* 0x300000ccffcc7230 */ /* 0x000fc60000004100 */
[----:B------:R-:W-:Y:S01]  /*3230*/  FFMA.FTZ R4, R4, R214, R7 ;  /* 0x000000d604047223 */ /* 0x000fe20000010007 */
[----:B------:R-:W-:Y:S01]  /*3240*/  HADD2.F32 R208, -RZ, R208.H1_H1 ;  /* 0x300000d0ffd07230 */ /* 0x000fe20000004100 */
[----:B------:R-:W-:Y:S02]  /*3250*/  FMUL.FTZ R233, R3, R233 ;  /* 0x000000e903e97220 */ /* 0x000fe40000410000 */
[----:B---3--:R-:W-:Y:S01]  /*3260*/  FMUL.FTZ R7, R251, R204 ;  /* 0x000000ccfb077220 */ /* 0x008fe20000410000 */
[----:B------:R0:W-:Y:S01]  /*3270*/  STL [R1+0x84], R4 ;  /* 0x0000840401007387 */ /* 0x0001e20000100800 */
[----:B------:R-:W-:-:S03]  /*3280*/  FADD.FTZ R84, R84, R214 ;  /* 0x000000d654547221 */ /* 0x000fc60000010000 */
[----:B------:R-:W3:Y:S01]  /*3290*/  LDL R251, [R1+0xf0] ;  /* 0x0000f00001fb7983 */ /* 0x000ee20000100800 */
[----:B------:R-:W-:Y:S02]  /*32a0*/  FFMA.FTZ R44, R242, R214, R44 ;  /* 0x000000d6f22c7223 */ /* 0x000fe4000001002c */
[----:B------:R-:W-:Y:S01]  /*32b0*/  FADD.FTZ R165, R165, R204 ;  /* 0x000000cca5a57221 */ /* 0x000fe20000010000 */
[----:B------:R-:W3:Y:S01]  /*32c0*/  LDL R214, [R1+0xf4] ;  /* 0x0000f40001d67983 */ /* 0x000ee20000100800 */
[----:B------:R-:W-:Y:S01]  /*32d0*/  FFMA.FTZ R125, R233, R204, R125 ;  /* 0x000000cce97d7223 */ /* 0x000fe2000001007d */
[----:B------:R-:W-:Y:S01]  /*32e0*/  HADD2.F32 R204, -RZ, R205.H0_H0 ;  /* 0x200000cdffcc7230 */ /* 0x000fe20000004100 */
[----:B------:R-:W-:Y:S02]  /*32f0*/  FFMA.FTZ R0, R0, R208, R7 ;  /* 0x000000d000007223 */ /* 0x000fe40000010007 */
[----:B------:R-:W-:Y:S02]  /*3300*/  FMUL.FTZ R230, R3, R230 ;  /* 0x000000e603e67220 */ /* 0x000fe40000410000 */
[----:B------:R-:W-:-:S02]  /*3310*/  FADD.FTZ R85, R85, R208 ;  /* 0x000000d055557221 */ /* 0x000fc40000010000 */
[----:B------:R-:W-:Y:S01]  /*3320*/  FFMA.FTZ R45, R233, R208, R45 ;  /* 0x000000d0e92d7223 */ /* 0x000fe2000001002d */
[----:B------:R-:W-:Y:S01]  /*3330*/  HADD2.F32 R208, -RZ, R209.H0_H0 ;  /* 0x200000d1ffd07230 */ /* 0x000fe20000004100 */
[----:B------:R1:W-:Y:S01]  /*3340*/  STL [R1+0x70], R0 ;  /* 0x0000700001007387 */ /* 0x0003e20000100800 */
[----:B------:R-:W-:Y:S02]  /*3350*/  FADD.FTZ R166, R166, R204 ;  /* 0x000000cca6a67221 */ /* 0x000fe40000010000 */
[----:B------:R-:W-:Y:S02]  /*3360*/  FFMA.FTZ R126, R230, R204, R126 ;  /* 0x000000cce67e7223 */ /* 0x000fe4000001007e */
[----:B------:R-:W-:Y:S02]  /*3370*/  FADD.FTZ R86, R86, R208 ;  /* 0x000000d056567221 */ /* 0x000fe40000010000 */
[----:B------:R-:W-:Y:S02]  /*3380*/  FFMA.FTZ R46, R230, R208, R46 ;  /* 0x000000d0e62e7223 */ /* 0x000fe4000001002e */
[----:B--2---:R-:W-:-:S02]  /*3390*/  FMUL.FTZ R7, R213, R204 ;  /* 0x000000ccd5077220 */ /* 0x004fc40000410000 */
[----:B------:R-:W2:Y:S02]  /*33a0*/  LDL R204, [R1+0xe8] ;  /* 0x0000e80001cc7983 */ /* 0x000ea40000100800 */
[----:B----4-:R-:W-:Y:S02]  /*33b0*/  FFMA.FTZ R215, R215, R208, R7 ;  /* 0x000000d0d7d77223 */ /* 0x010fe40000010007 */
[----:B------:R-:W4:Y:S04]  /*33c0*/  LDL R213, [R1+0xec] ;  /* 0x0000ec0001d57983 */ /* 0x000f280000100800 */
[----:B------:R0:W-:Y:S04]  /*33d0*/  STL [R1+0x5c], R215 ;  /* 0x00005cd701007387 */ /* 0x0001e80000100800 */
[----:B------:R-:W4:Y:S01]  /*33e0*/  LDL R208, [R1+0xe0] ;  /* 0x0000e00001d07983 */ /* 0x000f220000100800 */
[----:B------:R-:W-:-:S02]  /*33f0*/  HADD2.F32 R205, -RZ, R205.H1_H1 ;  /* 0x300000cdffcd7230 */ /* 0x000fc40000004100 */
[----:B------:R-:W-:-:S03]  /*3400*/  HADD2.F32 R209, -RZ, R209.H1_H1 ;  /* 0x300000d1ffd17230 */ /* 0x000fc60000004100 */
[----:B---3--:R-:W-:Y:S02]  /*3410*/  FMUL.FTZ R7, R251, R205 ;  /* 0x000000cdfb077220 */ /* 0x008fe40000410000 */
[----:B------:R-:W-:Y:S01]  /*3420*/  FMUL.FTZ R222, R3, R222 ;  /* 0x000000de03de7220 */ /* 0x000fe20000410000 */
[----:B------:R-:W3:Y:S01]  /*3430*/  LDL R251, [R1+0xe4] ;  /* 0x0000e40001fb7983 */ /* 0x000ee20000100800 */
[----:B------:R-:W-:Y:S01]  /*3440*/  FFMA.FTZ R214, R214, R209, R7 ;  /* 0x000000d1d6d67223 */ /* 0x000fe20000010007 */
[----:B------:R-:W-:Y:S01]  /*3450*/  HADD2.F32 R7, -RZ, R206.H0_H0 ;  /* 0x200000ceff077230 */ /* 0x000fe20000004100 */
[----:B------:R-:W-:Y:S02]  /*3460*/  FADD.FTZ R167, R167, R205 ;  /* 0x000000cda7a77221 */ /* 0x000fe40000010000 */
[----:B------:R-:W-:Y:S01]  /*3470*/  FFMA.FTZ R127, R222, R205, R127 ;  /* 0x000000cdde7f7223 */ /* 0x000fe2000001007f */
[----:B------:R-:W-:Y:S01]  /*3480*/  HADD2.F32 R205, -RZ, R210.H0_H0 ;  /* 0x200000d2ffcd7230 */ /* 0x000fe20000004100 */
[----:B------:R-:W-:Y:S01]  /*3490*/  FMUL.FTZ R221, R3, R221 ;  /* 0x000000dd03dd7220 */ /* 0x000fe20000410000 */
[----:B------:R-:W-:Y:S01]  /*34a0*/  HADD2.F32 R206, -RZ, R206.H1_H1 ;  /* 0x300000ceffce7230 */ /* 0x000fe20000004100 */
[----:B------:R0:W-:Y:S02]  /*34b0*/  STL [R1+0x48], R214 ;  /* 0x000048d601007387 */ /* 0x0001e40000100800 */
[----:B------:R-:W-:-:S02]  /*34c0*/  FADD.FTZ R88, R88, R205 ;  /* 0x000000cd58587221 */ /* 0x000fc40000010000 */
[C---:B------:R-:W-:Y:S02]  /*34d0*/  FFMA.FTZ R48, R221.reuse, R205, R48 ;  /* 0x000000cddd307223 */ /* 0x040fe40000010030 */
[----:B------:R-:W-:Y:S02]  /*34e0*/  FADD.FTZ R168, R168, R7 ;  /* 0x00000007a8a87221 */ /* 0x000fe40000010000 */
[-C--:B------:R-:W-:Y:S02]  /*34f0*/  FFMA.FTZ R128, R221, R7.reuse, R128 ;  /* 0x00000007dd807223 */ /* 0x080fe40000010080 */
[----:B--2---:R-:W-:-:S04]  /*3500*/  FMUL.FTZ R204, R204, R7 ;  /* 0x00000007cccc7220 */ /* 0x004fc80000410000 */
[----:B----4-:R-:W-:Y:S02]  /*3510*/  FFMA.FTZ R213, R213, R205, R204 ;  /* 0x000000cdd5d57223 */ /* 0x010fe400000100cc */
[----:B------:R-:W2:Y:S01]  /*3520*/  LDL R205, [R1+0xd8] ;  /* 0x0000d80001cd7983 */ /* 0x000ea20000100800 */
[----:B------:R-:W-:-:S03]  /*3530*/  FMUL.FTZ R7, R3, R8 ;  /* 0x0000000803077220 */ /* 0x000fc60000410000 */
[----:B------:R4:W-:Y:S01]  /*3540*/  STL [R1+0x34], R213 ;  /* 0x000034d501007387 */ /* 0x0009e20000100800 */
[----:B------:R-:W-:-:S03]  /*3550*/  FMUL.FTZ R8, R208, R206 ;  /* 0x000000ced0087220 */ /* 0x000fc60000410000 */
[----:B------:R-:W4:Y:S01]  /*3560*/  LDL R208, [R1+0xdc] ;  /* 0x0000dc0001d07983 */ /* 0x000f220000100800 */
[----:B------:R-:W-:Y:S01]  /*3570*/  ISETP.NE.U32.AND P4, PT, RZ, c[0x0][0x218], PT ;  /* 0x00008600ff007a0c */ /* 0x000fe20003f85070 */
[----:B------:R-:W-:Y:S01]  /*3580*/  HADD2.F32 R210, -RZ, R210.H1_H1 ;  /* 0x300000d2ffd27230 */ /* 0x000fe20000004100 */
[----:B------:R-:W-:Y:S02]  /*3590*/  FADD.FTZ R169, R169, R206 ;  /* 0x000000cea9a97221 */ /* 0x000fe40000010000 */
[----:B------:R-:W-:Y:S01]  /*35a0*/  ISETP.NE.AND.EX P4, PT, RZ, c[0x0][0x21c], PT, P4 ;  /* 0x00008700ff007a0c */ /* 0x000fe20003f85340 */
[----:B------:R-:W-:Y:S01]  /*35b0*/  FFMA.FTZ R129, R7, R206, R129 ;  /* 0x000000ce07817223 */ /* 0x000fe20000010081 */
[----:B------:R-:W-:Y:S01]  /*35c0*/  HADD2.F32 R206, -RZ, R207.H0_H0 ;  /* 0x200000cfffce7230 */ /* 0x000fe20000004100 */
[----:B------:R-:W-:Y:S01]  /*35d0*/  FADD.FTZ R87, R87, R209 ;  /* 0x000000d157577221 */ /* 0x000fe20000010000 */
[----:B------:R-:W-:Y:S01]  /*35e0*/  HADD2.F32 R204, -RZ, R211.H0_H0 ;  /* 0x200000d3ffcc7230 */ /* 0x000fe20000004100 */
[----:B------:R-:W-:-:S02]  /*35f0*/  FFMA.FTZ R47, R222, R209, R47 ;  /* 0x000000d1de2f7223 */ /* 0x000fc4000001002f */
[----:B---3--:R-:W-:Y:S02]  /*3600*/  FFMA.FTZ R209, R251, R210, R8 ;  /* 0x000000d2fbd17223 */ /* 0x008fe40000010008 */
[----:B------:R-:W-:Y:S01]  /*3610*/  FMUL.FTZ R8, R3, R212 ;  /* 0x000000d403087220 */ /* 0x000fe20000410000 */
[----:B------:R-:W3:Y:S01]  /*3620*/  LDL R251, [R1+0xd0] ;  /* 0x0000d00001fb7983 */ /* 0x000ee20000100800 */
[----:B------:R-:W-:Y:S02]  /*3630*/  FADD.FTZ R90, R90, R204 ;  /* 0x000000cc5a5a7221 */ /* 0x000fe40000010000 */
[----:B------:R-:W-:Y:S02]  /*3640*/  FFMA.FTZ R50, R8, R204, R50 ;  /* 0x000000cc08327223 */ /* 0x000fe40000010032 */
[----:B------:R-:W-:Y:S02]  /*3650*/  FADD.FTZ R89, R89, R210 ;  /* 0x000000d259597221 */ /* 0x000fe40000010000 */
[----:B------:R-:W-:-:S02]  /*3660*/  FFMA.FTZ R49, R7, R210, R49 ;  /* 0x000000d207317223 */ /* 0x000fc40000010031 */
[----:B------:R-:W3:Y:S01]  /*3670*/  LDL R210, [R1+0xd4] ;  /* 0x0000d40001d27983 */ /* 0x000ee20000100800 */
[----:B------:R-:W-:Y:S02]  /*3680*/  FADD.FTZ R12, R12, R4 ;  /* 0x000000040c0c7221 */ /* 0x000fe40000010000 */
[----:B------:R-:W-:Y:S01]  /*3690*/  FFMA.FTZ R11, R242, R4, R11 ;  /* 0x00000004f20b7223 */ /* 0x000fe2000001000b */
[----:B------:R0:W-:Y:S01]  /*36a0*/  STL [R1+0x14], R209 ;  /* 0x000014d101007387 */ /* 0x0001e20000100800 */
[----:B------:R-:W-:Y:S02]  /*36b0*/  FADD.FTZ R12, R12, R0 ;  /* 0x000000000c0c7221 */ /* 0x000fe40000010000 */
[----:B------:R-:W-:Y:S02]  /*36c0*/  FFMA.FTZ R11, R233, R0, R11 ;  /* 0x00000000e90b7223 */ /* 0x000fe4000001000b */
[----:B--2---:R-:W-:-:S04]  /*36d0*/  FMUL.FTZ R205, R205, R206 ;  /* 0x000000cecdcd7220 */ /* 0x004fc80000410000 */
[----:B----4-:R-:W-:Y:S01]  /*36e0*/  FFMA.FTZ R208, R208, R204, R205 ;  /* 0x000000ccd0d07223 */ /* 0x010fe200000100cd */
        /* <DEDUP_REMOVED lines=30> */
.L_x_269:
[----:B--2---:R-:W-:Y:S05]  /*38d0*/  BSYNC B1 ;  /* 0x0000000000017941 */ /* 0x004fea0003800000 */
.L_x_268:
[----:B------:R-:W-:Y:S01]  /*38e0*/  ISETP.GE.U32.AND P4, PT, R248, 0xa0, PT ;  /* 0x000000a0f800780c */ /* 0x000fe20003f86070 */
[----:B------:R-:W-:-:S12]  /*38f0*/  BSSY B1, `(.L_x_270) ;  /* 0x0000095000017945 */ /* 0x000fd80003800000 */
[----:B------:R-:W-:Y:S05]  /*3900*/  @!P4 BRA `(.L_x_271) ;  /* 0x000009300000c947 */ /* 0x000fea0003800000 */
[C---:B------:R-:W-:Y:S01]  /*3910*/  LEA R204, P4, R10.reuse, c[0x0][0x188], 0x4 ;  /* 0x000062000acc7a11 */ /* 0x040fe200078820ff */
[----:B-----5:R0:W-:Y:S03]  /*3920*/  STL [R1+0x1d4], R4 ;  /* 0x0001d40401007387 */ /* 0x0201e60000100800 */
[C---:B------:R-:W-:Y:S01]  /*3930*/  LEA.HI.X R205, R10.reuse, c[0x0][0x18c], RZ, 0x4, P4 ;  /* 0x000063000acd7a11 */ /* 0x040fe200020f24ff */
[----:B------:R-:W-:Y:S01]  /*3940*/  HFMA2.MMA R212, -RZ, RZ, 0, 9.5367431640625e-07 ;  /* 0x00000010ffd47435 */ /* 0x000fe200000001ff */
[----:B------:R1:W-:Y:S04]  /*3950*/  STL [R1+0x1d0], R0 ;  /* 0x0001d00001007387 */ /* 0x0003e80000100800 */
[----:B------:R-:W2:Y:S01]  /*3960*/  LDG.E.128 R204, [R204.64] ;  /* 0x00000004cccc7981 */ /* 0x000ea2000c1e1d00 */
[----:B------:R-:W-:Y:S01]  /*3970*/  ISETP.NE.U32.AND P4, PT, RZ, c[0x0][0x218], PT ;  /* 0x00008600ff007a0c */ /* 0x000fe20003f85070 */
[----:B------:R-:W3:Y:S02]  /*3980*/  LDC.U8 R250, c[0x0][0x1f0] ;  /* 0x00007c00fffa7b82 */ /* 0x000ee40000000000 */
[----:B0-----:R-:W4:Y:S01]  /*3990*/  LDL R4, [R1+0xcc] ;  /* 0x0000cc0001047983 */ /* 0x001f220000100800 */
[----:B------:R-:W-:Y:S01]  /*39a0*/  IMAD.WIDE.U32 R208, R10, R212, c[0x0][0x210] ;  /* 0x000084000ad07625 */ /* 0x000fe200078e00d4 */
[----:B------:R-:W-:-:S02]  /*39b0*/  ISETP.NE.AND.EX P4, PT, RZ, c[0x0][0x21c], PT, P4 ;  /* 0x00008700ff007a0c */ /* 0x000fc40003f85340 */
[----:B-1----:R-:W4:Y:S01]  /*39c0*/  LDL R0, [R1+0xc4] ;  /* 0x0000c40001007983 */ /* 0x002f220000100800 */
[----:B------:R-:W-:-:S03]  /*39d0*/  IMAD.WIDE.U32 R212, R10, R212, c[0x0][0x208] ;  /* 0x000082000ad47625 */ /* 0x000fc600078e00d4 */
[----:B------:R-:W4:Y:S04]  /*39e0*/  LDG.E.128 R208, [R208.64] ;  /* 0x00000004d0d07981 */ /* 0x000f28000c1e1d00 */
[----:B------:R-:W4:Y:S03]  /*39f0*/  LDG.E.128 R212, [R212.64] ;  /* 0x00000004d4d47981 */ /* 0x000f26000c1e1d00 */
[----:B------:R-:W-:-:S04]  /*3a00*/  @P4 LEA R226, P5, R10, c[0x0][0x218], 0x4 ;  /* 0x000086000ae24a11 */ /* 0x000fc800078a20ff */
[----:B------:R-:W-:-:S05]  /*3a10*/  @P4 LEA.HI.X R227, R10, c[0x0][0x21c], RZ, 0x4, P5 ;  /* 0x000087000ae34a11 */ /* 0x000fca00028f24ff */
[----:B------:R0:W5:Y:S01]  /*3a20*/  @P4 LDG.E.128 R16, [R226.64] ;  /* 0x00000004e2104981 */ /* 0x000162000c1e1d00 */
[----:B---3--:R-:W-:-:S03]  /*3a30*/  ISETP.NE.AND P4, PT, R250, RZ, PT ;  /* 0x000000fffa00720c */ /* 0x008fc60003f85270 */
[----:B------:R-:W3:Y:S01]  /*3a40*/  LDL R250, [R1+0xc0] ;  /* 0x0000c00001fa7983 */ /* 0x000ee20000100800 */
[--C-:B--2---:R-:W-:Y:S02]  /*3a50*/  HADD2.F32 R245, -RZ, R205.reuse.H0_H0 ;  /* 0x200000cdfff57230 */ /* 0x104fe40000004100 */
[----:B------:R-:W-:Y:S02]  /*3a60*/  HADD2.F32 R239, -RZ, R205.H1_H1 ;  /* 0x300000cdffef7230 */ /* 0x000fe40000004100 */
[----:B------:R-:W2:Y:S01]  /*3a70*/  LDL R205, [R1+0xc8] ;  /* 0x0000c80001cd7983 */ /* 0x000ea20000100800 */
[----:B------:R-:W-:Y:S01]  /*3a80*/  FSEL R2, R2, RZ, !P4 ;  /* 0x000000ff02027208 */ /* 0x000fe20006000000 */
[--C-:B------:R-:W-:Y:S02]  /*3a90*/  HADD2.F32 R247, -RZ, R204.reuse.H0_H0 ;  /* 0x200000ccfff77230 */ /* 0x100fe40000004100 */
[----:B------:R-:W-:Y:S02]  /*3aa0*/  HADD2.F32 R246, -RZ, R204.H1_H1 ;  /* 0x300000ccfff67230 */ /* 0x000fe40000004100 */
[----:B------:R-:W-:-:S02]  /*3ab0*/  HADD2.F32 R238, -RZ, R206.H0_H0 ;  /* 0x200000ceffee7230 */ /* 0x000fc40000004100 */
[----:B0-----:R-:W-:Y:S02]  /*3ac0*/  HADD2.F32 R227, -RZ, R206.H1_H1 ;  /* 0x300000ceffe37230 */ /* 0x001fe40000004100 */
[--C-:B------:R-:W-:Y:S02]  /*3ad0*/  HADD2.F32 R226, -RZ, R207.reuse.H0_H0 ;  /* 0x200000cfffe27230 */ /* 0x100fe40000004100 */
[----:B------:R-:W-:Y:S02]  /*3ae0*/  HADD2.F32 R220, -RZ, R207.H1_H1 ;  /* 0x300000cfffdc7230 */ /* 0x000fe40000004100 */
[----:B----4-:R-:W-:Y:S01]  /*3af0*/  HADD2.F32 R10, -RZ, R208.H0_H0 ;  /* 0x200000d0ff0a7230 */ /* 0x010fe20000004100 */
[----:B------:R-:W4:Y:S01]  /*3b00*/  LDL R207, [R1+0xb8] ;  /* 0x0000b80001cf7983 */ /* 0x000f220000100800 */
        /* <DEDUP_REMOVED lines=8> */
[----:B--2---:R-:W-:Y:S02]  /*3b90*/  FMUL.FTZ R2, R205, R10 ;  /* 0x0000000acd027220 */ /* 0x004fe40000410000 */
[----:B------:R-:W2:Y:S01]  /*3ba0*/  LDL R205, [R1+0xbc] ;  /* 0x0000bc0001cd7983 */ /* 0x000ea20000100800 */
[----:B------:R-:W-:Y:S02]  /*3bb0*/  HADD2.F32 R204, -RZ, R212.H0_H0 ;  /* 0x200000d4ffcc7230 */ /* 0x000fe40000004100 */
[----:B------:R-:W-:-:S03]  /*3bc0*/  HADD2.F32 R208, -RZ, R208.H1_H1 ;  /* 0x300000d0ffd07230 */ /* 0x000fc60000004100 */
[----:B------:R-:W-:Y:S02]  /*3bd0*/  FFMA.FTZ R4, R4, R204, R2 ;  /* 0x000000cc04047223 */ /* 0x000fe40000010002 */
[----:B---3--:R-:W-:-:S03]  /*3be0*/  FMUL.FTZ R2, R250, R208 ;  /* 0x000000d0fa027220 */ /* 0x008fc60000410000 */
[----:B------:R0:W-:Y:S01]  /*3bf0*/  STL [R1+0x80], R4 ;  /* 0x0000800401007387 */ /* 0x0001e20000100800 */
[----:B------:R-:W-:-:S03]  /*3c00*/  FMUL.FTZ R247, R3, R247 ;  /* 0x000000f703f77220 */ /* 0x000fc60000410000 */
[----:B------:R-:W3:Y:S01]  /*3c10*/  LDL R250, [R1+0xb0] ;  /* 0x0000b00001fa7983 */ /* 0x000ee20000100800 */
[----:B------:R-:W-:-:S03]  /*3c20*/  HADD2.F32 R212, -RZ, R212.H1_H1 ;  /* 0x300000d4ffd47230 */ /* 0x000fc60000004100 */
[----:B------:R-:W3:Y:S01]  /*3c30*/  LDL R206, [R1+0xb4] ;  /* 0x0000b40001ce7983 */ /* 0x000ee20000100800 */
[----:B------:R-:W-:Y:S02]  /*3c40*/  FADD.FTZ R196, R196, R10 ;  /* 0x0000000ac4c47221 */ /* 0x000fe40000010000 */
[C---:B------:R-:W-:Y:S01]  /*3c50*/  FFMA.FTZ R172, R247.reuse, R10, R172 ;  /* 0x0000000af7ac7223 */ /* 0x040fe200000100ac */
[----:B------:R-:W-:Y:S01]  /*3c60*/  HADD2.F32 R10, -RZ, R209.H0_H0 ;  /* 0x200000d1ff0a7230 */ /* 0x000fe20000004100 */
[----:B------:R-:W-:Y:S02]  /*3c70*/  FFMA.FTZ R0, R0, R212, R2 ;  /* 0x000000d400007223 */ /* 0x000fe40000010002 */
[----:B------:R-:W-:Y:S02]  /*3c80*/  FADD.FTZ R52, R52, R204 ;  /* 0x000000cc34347221 */ /* 0x000fe40000010000 */
[----:B------:R-:W-:Y:S01]  /*3c90*/  FFMA.FTZ R92, R247, R204, R92 ;  /* 0x000000ccf75c7223 */ /* 0x000fe2000001005c */
[----:B------:R-:W-:Y:S01]  /*3ca0*/  HADD2.F32 R204, -RZ, R213.H0_H0 ;  /* 0x200000d5ffcc7230 */ /* 0x000fe20000004100 */
[----:B------:R-:W-:Y:S01]  /*3cb0*/  FMUL.FTZ R246, R3, R246 ;  /* 0x000000f603f67220 */ /* 0x000fe20000410000 */
[----:B------:R1:W-:Y:S01]  /*3cc0*/  STL [R1+0x6c], R0 ;  /* 0x00006c0001007387 */ /* 0x0003e20000100800 */
[----:B----4-:R-:W-:-:S03]  /*3cd0*/  FMUL.FTZ R2, R207, R10 ;  /* 0x0000000acf027220 */ /* 0x010fc60000410000 */
[----:B------:R-:W4:Y:S01]  /*3ce0*/  LDL R207, [R1+0xa8] ;  /* 0x0000a80001cf7983 */ /* 0x000f220000100800 */
[----:B------:R-:W-:Y:S02]  /*3cf0*/  FADD.FTZ R53, R53, R212 ;  /* 0x000000d435357221 */ /* 0x000fe40000010000 */
[C---:B------:R-:W-:Y:S02]  /*3d00*/  FFMA.FTZ R93, R246.reuse, R212, R93 ;  /* 0x000000d4f65d7223 */ /* 0x040fe4000001005d */
[----:B--2---:R-:W-:Y:S02]  /*3d10*/  FFMA.FTZ R212, R205, R204, R2 ;  /* 0x000000cccdd47223 */ /* 0x004fe40000010002 */
[----:B------:R-:W2:Y:S01]  /*3d20*/  LDL R205, [R1+0xac] ;  /* 0x0000ac0001cd7983 */ /* 0x000ea20000100800 */
[----:B------:R-:W-:Y:S01]  /*3d30*/  HADD2.F32 R209, -RZ, R209.H1_H1 ;  /* 0x300000d1ffd17230 */ /* 0x000fe20000004100 */
[----:B------:R-:W-:Y:S01]  /*3d40*/  FMUL.FTZ R239, R3, R239 ;  /* 0x000000ef03ef7220 */ /* 0x000fe20000410000 */
[----:B------:R-:W-:Y:S01]  /*3d50*/  HADD2.F32 R213, -RZ, R213.H1_H1 ;  /* 0x300000d5ffd57230 */ /* 0x000fe20000004100 */
[----:B------:R-:W-:Y:S01]  /*3d60*/  FADD.FTZ R197, R197, R208 ;  /* 0x000000d0c5c57221 */ /* 0x000fe20000010000 */
[----:B------:R0:W-:Y:S01]  /*3d70*/  STL [R1+0x58], R212 ;  /* 0x000058d401007387 */ /* 0x0001e20000100800 */
[----:B------:R-:W-:-:S02]  /*3d80*/  FFMA.FTZ R173, R246, R208, R173 ;  /* 0x000000d0f6ad7223 */ /* 0x000fc400000100ad */
[----:B------:R-:W-:Y:S02]  /*3d90*/  FADD.FTZ R55, R55, R213 ;  /* 0x000000d537377221 */ /* 0x000fe40000010000 */
[----:B---3--:R-:W-:Y:S02]  /*3da0*/  FMUL.FTZ R2, R250, R209 ;  /* 0x000000d1fa027220 */ /* 0x008fe40000410000 */
[-C--:B------:R-:W-:Y:S02]  /*3db0*/  FFMA.FTZ R95, R239, R213.reuse, R95 ;  /* 0x000000d5ef5f7223 */ /* 0x080fe4000001005f */
[----:B------:R-:W-:Y:S02]  /*3dc0*/  FFMA.FTZ R208, R206, R213, R2 ;  /* 0x000000d5ced07223 */ /* 0x000fe40000010002 */
[----:B------:R-:W3:Y:S01]  /*3dd0*/  LDL R213, [R1+0xa0] ;  /* 0x0000a00001d57983 */ /* 0x000ee20000100800 */
[----:B------:R-:W-:Y:S01]  /*3de0*/  FMUL.FTZ R245, R3, R245 ;  /* 0x000000f503f57220 */ /* 0x000fe20000410000 */
[----:B------:R-:W-:-:S02]  /*3df0*/  HADD2.F32 R2, -RZ, R210.H0_H0 ;  /* 0x200000d2ff027230 */ /* 0x000fc40000004100 */
[----:B------:R-:W3:Y:S01]  /*3e00*/  LDL R206, [R1+0xa4] ;  /* 0x0000a40001ce7983 */ /* 0x000ee20000100800 */
[----:B------:R-:W-:Y:S02]  /*3e10*/  FADD.FTZ R198, R198, R10 ;  /* 0x0000000ac6c67221 */ /* 0x000fe40000010000 */
[C---:B------:R-:W-:Y:S01]  /*3e20*/  FFMA.FTZ R174, R245.reuse, R10, R174 ;  /* 0x0000000af5ae7223 */ /* 0x040fe200000100ae */
[----:B------:R-:W-:Y:S01]  /*3e30*/  HADD2.F32 R10, -RZ, R214.H0_H0 ;  /* 0x200000d6ff0a7230 */ /* 0x000fe20000004100 */
[----:B------:R-:W-:Y:S01]  /*3e40*/  FADD.FTZ R54, R54, R204 ;  /* 0x000000cc36367221 */ /* 0x000fe20000010000 */
[----:B------:R0:W-:Y:S01]  /*3e50*/  STL [R1+0x44], R208 ;  /* 0x000044d001007387 */ /* 0x0001e20000100800 */
[----:B------:R-:W-:Y:S02]  /*3e60*/  FFMA.FTZ R94, R245, R204, R94 ;  /* 0x000000ccf55e7223 */ /* 0x000fe4000001005e */
[----:B----4-:R-:W-:Y:S01]  /*3e70*/  FMUL.FTZ R204, R207, R2 ;  /* 0x00000002cfcc7220 */ /* 0x010fe20000410000 */
[----:B------:R-:W4:Y:S03]  /*3e80*/  LDL R250, [R1+0x98] ;  /* 0x0000980001fa7983 */ /* 0x000f260000100800 */
[----:B--2---:R-:W-:-:S02]  /*3e90*/  FFMA.FTZ R207, R205, R10, R204 ;  /* 0x0000000acdcf7223 */ /* 0x004fc400000100cc */
[----:B------:R-:W2:Y:S01]  /*3ea0*/  LDL R205, [R1+0x9c] ;  /* 0x00009c0001cd7983 */ /* 0x000ea20000100800 */
[----:B------:R-:W-:Y:S01]  /*3eb0*/  FMUL.FTZ R238, R3, R238 ;  /* 0x000000ee03ee7220 */ /* 0x000fe20000410000 */
[----:B------:R-:W-:Y:S01]  /*3ec0*/  HADD2.F32 R210, -RZ, R210.H1_H1 ;  /* 0x300000d2ffd27230 */ /* 0x000fe20000004100 */
[----:B------:R-:W-:Y:S01]  /*3ed0*/  FADD.FTZ R200, R200, R2 ;  /* 0x00000002c8c87221 */ /* 0x000fe20000010000 */
[----:B------:R-:W-:Y:S01]  /*3ee0*/  HADD2.F32 R214, -RZ, R214.H1_H1 ;  /* 0x300000d6ffd67230 */ /* 0x000fe20000004100 */
[----:B------:R-:W-:Y:S01]  /*3ef0*/  FFMA.FTZ R176, R238, R2, R176 ;  /* 0x00000002eeb07223 */ /* 0x000fe200000100b0 */
[----:B------:R0:W-:Y:S01]  /*3f00*/  STL [R1+0x30], R207 ;  /* 0x000030cf01007387 */ /* 0x0001e20000100800 */
[----:B------:R-:W-:Y:S02]  /*3f10*/  FADD.FTZ R56, R56, R10 ;  /* 0x0000000a38387221 */ /* 0x000fe40000010000 */
[----:B------:R-:W-:Y:S02]  /*3f20*/  FFMA.FTZ R96, R238, R10, R96 ;  /* 0x0000000aee607223 */ /* 0x000fe40000010060 */
[----:B---3--:R-:W-:Y:S01]  /*3f30*/  FMUL.FTZ R2, R213, R210 ;  /* 0x000000d2d5027220 */ /* 0x008fe20000410000 */
[----:B------:R-:W-:Y:S01]  /*3f40*/  HADD2.F32 R10, -RZ, R215.H0_H0 ;  /* 0x200000d7ff0a7230 */ /* 0x000fe20000004100 */
[----:B------:R-:W3:Y:S02]  /*3f50*/  LDL R213, [R1+0x90] ;  /* 0x0000900001d57983 */ /* 0x000ee40000100800 */
[----:B------:R-:W-:Y:S01]  /*3f60*/  FFMA.FTZ R206, R206, R214, R2 ;  /* 0x000000d6cece7223 */ /* 0x000fe20000010002 */
[----:B------:R-:W-:Y:S01]  /*3f70*/  HADD2.F32 R2, -RZ, R211.H0_H0 ;  /* 0x200000d3ff027230 */ /* 0x000fe20000004100 */
[----:B------:R-:W-:-:S02]  /*3f80*/  FADD.FTZ R199, R199, R209 ;  /* 0x000000d1c7c77221 */ /* 0x000fc40000010000 */
[----:B------:R-:W-:Y:S02]  /*3f90*/  FFMA.FTZ R175, R239, R209, R175 ;  /* 0x000000d1efaf7223 */ /* 0x000fe400000100af */
[----:B------:R-:W3:Y:S01]  /*3fa0*/  LDL R209, [R1+0x94] ;  /* 0x0000940001d17983 */ /* 0x000ee20000100800 */
[----:B----4-:R-:W-:Y:S02]  /*3fb0*/  FMUL.FTZ R204, R250, R2 ;  /* 0x00000002facc7220 */ /* 0x010fe40000410000 */
[----:B------:R-:W-:Y:S02]  /*3fc0*/  FADD.FTZ R12, R12, R4 ;  /* 0x000000040c0c7221 */ /* 0x000fe40000010000 */
[----:B------:R-:W-:Y:S01]  /*3fd0*/  FFMA.FTZ R11, R247, R4, R11 ;  /* 0x00000004f70b7223 */ /* 0x000fe2000001000b */
[----:B------:R4:W-:Y:S01]  /*3fe0*/  STL [R1+0xc], R206 ;  /* 0x00000cce01007387 */ /* 0x0009e20000100800 */
[----:B------:R-:W-:Y:S02]  /*3ff0*/  FADD.FTZ R12, R12, R0 ;  /* 0x000000000c0c7221 */ /* 0x000fe40000010000 */
[----:B------:R-:W-:-:S02]  /*4000*/  FFMA.FTZ R11, R246, R0, R11 ;  /* 0x00000000f60b7223 */ /* 0x000fc4000001000b */
[----:B--2---:R-:W-:-:S05]  /*4010*/  FFMA.FTZ R205, R205, R10, R204 ;  /* 0x0000000acdcd7223 */ /* 0x004fca00000100cc */
[----:B------:R4:W-:Y:S04]  /*4020*/  STL [R1+0x8], R205 ;  /* 0x000008cd01007387 */ /* 0x0009e80000100800 */
[----:B0-----:R4:W5:Y:S04]  /*4030*/  LDL.LU R4, [R1+0x1d4] ;  /* 0x0001d40001047983 */ /* 0x0019680000300800 */
[----:B-1----:R4:W5:Y:S01]  /*4040*/  LDL.LU R0, [R1+0x1d0] ;  /* 0x0001d00001007983 */ /* 0x0029620000300800 */
[----:B------:R-:W-:Y:S02]  /*4050*/  FADD.FTZ R12, R12, R212 ;  /* 0x000000d40c0c7221 */ /* 0x000fe40000010000 */
[----:B------:R-:W-:-:S02]  /*4060*/  FFMA.FTZ R11, R245, R212, R11 ;  /* 0x000000d4f50b7223 */ /* 0x000fc4000001000b */
[----:B------:R-:W-:Y:S02]  /*4070*/  FADD.FTZ R12, R12, R208 ;  /* 0x000000d00c0c7221 */ /* 0x000fe40000010000 */
[----:B------:R-:W-:Y:S01]  /*4080*/  FFMA.FTZ R11, R239, R208, R11 ;  /* 0x000000d0ef0b7223 */ /* 0x000fe2000001000b */
[----:B------:R-:W-:Y:S01]  /*4090*/  HADD2.F32 R211, -RZ, R211.H1_H1 ;  /* 0x300000d3ffd37230 */ /* 0x000fe20000004100 */
[C---:B------:R-:W-:Y:S02]  /*40a0*/  FMUL.FTZ R227, R3.reuse, R227 ;  /* 0x000000e303e37220 */ /* 0x040fe40000410000 */
[----:B------:R-:W-:Y:S02]  /*40b0*/  FADD.FTZ R12, R12, R207 ;  /* 0x000000cf0c0c7221 */ /* 0x000fe40000010000 */
[----:B------:R-:W-:Y:S01]  /*40c0*/  FFMA.FTZ R11, R238, R207, R11 ;  /* 0x000000cfee0b7223 */ /* 0x000fe2000001000b */
[----:B------:R-:W-:Y:S01]  /*40d0*/  HADD2.F32 R215, -RZ, R215.H1_H1 ;  /* 0x300000d7ffd77230 */ /* 0x000fe20000004100 */
[----:B------:R-:W-:-:S02]  /*40e0*/  FMUL.FTZ R226, R3, R226 ;  /* 0x000000e203e27220 */ /* 0x000fc40000410000 */
[----:B---3--:R-:W-:Y:S02]  /*40f0*/  FMUL.FTZ R250, R213, R211 ;  /* 0x000000d3d5fa7220 */ /* 0x008fe40000410000 */
[----:B------:R-:W-:Y:S02]  /*4100*/  FADD.FTZ R12, R12, R206 ;  /* 0x000000ce0c0c7221 */ /* 0x000fe40000010000 */
[----:B------:R-:W-:Y:S02]  /*4110*/  FFMA.FTZ R11, R227, R206, R11 ;  /* 0x000000cee30b7223 */ /* 0x000fe4000001000b */
[----:B------:R-:W-:Y:S02]  /*4120*/  FMUL.FTZ R220, R3, R220 ;  /* 0x000000dc03dc7220 */ /* 0x000fe40000410000 */
        /* <DEDUP_REMOVED lines=17> */
.L_x_271:
[----:B----4-:R-:W-:Y:S05]  /*4240*/  BSYNC B1 ;  /* 0x0000000000017941 */ /* 0x010fea0003800000 */
.L_x_270:
[----:B------:R-:W-:Y:S05]  /*4250*/  BRA.DIV ~URZ, `(.L_x_272) ;  /* 0x000048b27f007947 */ /* 0x000fea000b800000 */
[----:B------:R0:W1:Y:S02]  /*4260*/  SHFL.BFLY PT, R10, R12, 0x1, 0x1f ;  /* 0x0c201f000c0a7f89 */ /* 0x00006400000e0000 */
.L_x_303:
        /* <DEDUP_REMOVED lines=18> */
.L_x_304:
        /* <DEDUP_REMOVED lines=17> */
[----:B------:R-:W-:Y:S01]  /*44a0*/  FFMA.FTZ R10, R229, R2, R209 ;  /* 0x00000002e50a7223 */ /* 0x000fe200000100d1 */
[----:B------:R-:W-:Y:S01]  /*44b0*/  ISETP.NE.AND.EX P5, PT, RZ, c[0x0][0x25c], PT, P5 ;  /* 0x00009700ff007a0c */ /* 0x000fe20003fa5350 */
[----:B------:R-:W4:Y:S02]  /*44c0*/  LDL R211, [R1+0x2c] ;  /* 0x00002c0001d37983 */ /* 0x000f240000100800 */
[----:B------:R-:W-:-:S04]  /*44d0*/  FADD.FTZ R10, R249, -R10 ;  /* 0x8000000af90a7221 */ /* 0x000fc80000010000 */
[----:B------:R-:W-:-:S04]  /*44e0*/  FMUL.FTZ R10, R3, R10 ;  /* 0x0000000a030a7220 */ /* 0x000fc80000410000 */
[----:B-1----:R-:W-:Y:S02]  /*44f0*/  @P4 HADD2.F32 R11, -RZ, R181.H0_H0 ;  /* 0x200000b5ff0b4230 */ /* 0x002fe40000004100 */
[----:B------:R-:W-:-:S05]  /*4500*/  @P4 HADD2.F32 R12, -RZ, R180.H0_H0 ;  /* 0x200000b4ff0c4230 */ /* 0x000fca0000004100 */
[----:B------:R-:W-:Y:S01]  /*4510*/  @P4 FADD.FTZ R10, R10, R12 ;  /* 0x0000000c0a0a4221 */ /* 0x000fe20000010000 */
[----:B------:R-:W-:-:S04]  /*4520*/  ISETP.NE.U32.AND P6, PT, RZ, c[0x0][0x250], PT ;  /* 0x00009400ff007a0c */ /* 0x000fc80003fc5070 */
[----:B------:R-:W-:Y:S01]  /*4530*/  ISETP.NE.AND.EX P6, PT, RZ, c[0x0][0x254], PT, P6 ;  /* 0x00009500ff007a0c */ /* 0x000fe20003fc5360 */
[----:B--2---:R-:W-:Y:S02]  /*4540*/  FADD.FTZ R205, R204, -R205 ;  /* 0x800000cdcccd7221 */ /* 0x004fe40000010000 */
[----:B------:R-:W-:Y:S02]  /*4550*/  FFMA.FTZ R204, R241, R2, R209 ;  /* 0x00000002f1cc7223 */ /* 0x000fe400000100d1 */
[----:B------:R-:W-:Y:S02]  /*4560*/  FMUL.FTZ R205, R3, R205 ;  /* 0x000000cd03cd7220 */ /* 0x000fe40000410000 */
[----:B---3--:R-:W-:Y:S02]  /*4570*/  FADD.FTZ R204, R210, -R204 ;  /* 0x800000ccd2cc7221 */ /* 0x008fe40000010000 */
[----:B------:R-:W-:Y:S01]  /*4580*/  @P4 FADD.FTZ R205, R205, R11 ;  /* 0x0000000bcdcd4221 */ /* 0x000fe20000010000 */
[----:B------:R-:W-:Y:S01]  /*4590*/  @P4 HADD2.F32 R11, -RZ, R180.H1_H1 ;  /* 0x300000b4ff0b4230 */ /* 0x000fe20000004100 */
[----:B------:R-:W-:Y:S01]  /*45a0*/  FMUL.FTZ R204, R3, R204 ;  /* 0x000000cc03cc7220 */ /* 0x000fe20000410000 */
[----:B------:R-:W2:Y:S03]  /*45b0*/  LDL R210, [R1+0x28] ;  /* 0x0000280001d27983 */ /* 0x000ea60000100800 */
[----:B------:R-:W-:Y:S01]  /*45c0*/  @P4 FADD.FTZ R204, R204, R11 ;  /* 0x0000000bcccc4221 */ /* 0x000fe20000010000 */
[----:B------:R-:W-:-:S04]  /*45d0*/  @P5 F2FP.PACK_AB R11, RZ, R10 ;  /* 0x0000000aff0b523e */ /* 0x000fc800000000ff */
[----:B------:R-:W-:Y:S01]  /*45e0*/  @P5 PRMT R136, R11, 0x7610, R136 ;  /* 0x000076100b885816 */ /* 0x000fe20000000088 */
[----:B------:R-:W-:-:S04]  /*45f0*/  FFMA.FTZ R11, R236, R2, R209 ;  /* 0x00000002ec0b7223 */ /* 0x000fc800000100d1 */
[----:B----4-:R-:W-:Y:S02]  /*4600*/  FADD.FTZ R11, R208, -R11 ;  /* 0x8000000bd00b7221 */ /* 0x010fe40000010000 */
[----:B------:R-:W3:Y:S01]  /*4610*/  LDL R208, [R1+0x4] ;  /* 0x0000040001d07983 */ /* 0x000ee20000100800 */
[----:B------:R-:W-:Y:S01]  /*4620*/  @P6 F2FP.PACK_AB R207, RZ, R205 ;  /* 0x000000cdffcf623e */ /* 0x000fe200000000ff */
[----:B------:R-:W-:Y:S01]  /*4630*/  FMUL.FTZ R11, R3, R11 ;  /* 0x0000000b030b7220 */ /* 0x000fe20000410000 */
[----:B------:R-:W-:Y:S02]  /*4640*/  @P5 F2FP.PACK_AB R206, RZ, R205 ;  /* 0x000000cdffce523e */ /* 0x000fe400000000ff */
[----:B------:R-:W-:Y:S01]  /*4650*/  @P6 PRMT R133, R207, 0x7610, R133 ;  /* 0x00007610cf856816 */ /* 0x000fe20000000085 */
[----:B------:R-:W-:Y:S01]  /*4660*/  @P4 HADD2.F32 R207, -RZ, R181.H1_H1 ;  /* 0x300000b5ffcf4230 */ /* 0x000fe20000004100 */
[----:B------:R-:W-:Y:S02]  /*4670*/  @P6 F2FP.PACK_AB R12, RZ, R10 ;  /* 0x0000000aff0c623e */ /* 0x000fe400000000ff */
[----:B------:R-:W-:-:S02]  /*4680*/  @P5 PRMT R137, R206, 0x7610, R137 ;  /* 0x00007610ce895816 */ /* 0x000fc40000000089 */
[----:B------:R-:W-:Y:S01]  /*4690*/  @P4 FADD.FTZ R11, R11, R207 ;  /* 0x000000cf0b0b4221 */ /* 0x000fe20000010000 */
[----:B------:R-:W-:Y:S02]  /*46a0*/  @P6 PRMT R132, R12, 0x7610, R132 ;  /* 0x000076100c846816 */ /* 0x000fe40000000084 */
[-C--:B------:R-:W-:Y:S02]  /*46b0*/  @P6 F2FP.PACK_AB R206, RZ, R204.reuse ;  /* 0x000000ccffce623e */ /* 0x080fe400000000ff */
[----:B------:R-:W-:Y:S02]  /*46c0*/  @P5 F2FP.PACK_AB R12, RZ, R204 ;  /* 0x000000ccff0c523e */ /* 0x000fe400000000ff */
[----:B------:R-:W-:Y:S02]  /*46d0*/  F2FP.PACK_AB R204, R204, R10 ;  /* 0x0000000acccc723e */ /* 0x000fe400000000ff */
[----:B------:R-:W-:Y:S01]  /*46e0*/  @P6 PRMT R132, R132, 0x5410, R206 ;  /* 0x0000541084846816 */ /* 0x000fe200000000ce */
[----:B------:R-:W-:Y:S01]  /*46f0*/  FFMA.FTZ R206, R235, R2, R209 ;  /* 0x00000002ebce7223 */ /* 0x000fe200000100d1 */
[----:B------:R-:W-:-:S02]  /*4700*/  @P6 F2FP.PACK_AB R10, RZ, R11 ;  /* 0x0000000bff0a623e */ /* 0x000fc400000000ff */
[----:B------:R-:W-:Y:S01]  /*4710*/  @P5 PRMT R136, R136, 0x5410, R12 ;  /* 0x0000541088885816 */ /* 0x000fe2000000000c */
[----:B-----5:R-:W-:Y:S01]  /*4720*/  FADD.FTZ R206, R212, -R206 ;  /* 0x800000ced4ce7221 */ /* 0x020fe20000010000 */
[----:B------:R-:W-:Y:S01]  /*4730*/  @P6 PRMT R133, R133, 0x5410, R10 ;  /* 0x0000541085856816 */ /* 0x000fe2000000000a */
[----:B------:R-:W-:Y:S01]  /*4740*/  FFMA.FTZ R10, R219, R2, R209 ;  /* 0x00000002db0a7223 */ /* 0x000fe200000100d1 */
[----:B------:R-:W-:Y:S01]  /*4750*/  @P5 F2FP.PACK_AB R12, RZ, R11 ;  /* 0x0000000bff0c523e */ /* 0x000fe200000000ff */
[--C-:B------:R-:W-:Y:S01]  /*4760*/  @P4 HADD2.F32 R207, -RZ, R182.reuse.H0_H0 ;  /* 0x200000b6ffcf4230 */ /* 0x100fe20000004100 */
[----:B------:R-:W-:Y:S02]  /*4770*/  FMUL.FTZ R206, R3, R206 ;  /* 0x000000ce03ce7220 */ /* 0x000fe40000410000 */
[----:B------:R-:W-:Y:S01]  /*4780*/  FADD.FTZ R10, R211, -R10 ;  /* 0x8000000ad30a7221 */ /* 0x000fe20000010000 */
[----:B------:R-:W-:Y:S01]  /*4790*/  @P5 PRMT R137, R137, 0x5410, R12 ;  /* 0x0000541089895816 */ /* 0x000fe2000000000c */
[----:B------:R-:W-:Y:S01]  /*47a0*/  @P4 HADD2.F32 R12, -RZ, R182.H1_H1 ;  /* 0x300000b6ff0c4230 */ /* 0x000fe20000004100 */
[----:B------:R-:W-:-:S02]  /*47b0*/  @P4 FADD.FTZ R206, R206, R207 ;  /* 0x000000cfcece4221 */ /* 0x000fc40000010000 */
[----:B------:R-:W-:-:S03]  /*47c0*/  FMUL.FTZ R10, R3, R10 ;  /* 0x0000000a030a7220 */ /* 0x000fc60000410000 */
[----:B------:R-:W-:Y:S01]  /*47d0*/  @P5 F2FP.PACK_AB R207, RZ, R206 ;  /* 0x000000ceffcf523e */ /* 0x000fe200000000ff */
[----:B------:R-:W-:Y:S01]  /*47e0*/  @P4 FADD.FTZ R10, R10, R12 ;  /* 0x0000000c0a0a4221 */ /* 0x000fe20000010000 */
[----:B------:R-:W-:Y:S02]  /*47f0*/  F2FP.PACK_AB R205, R11, R205 ;  /* 0x000000cd0bcd723e */ /* 0x000fe400000000ff */
[----:B------:R-:W-:Y:S02]  /*4800*/  @P5 PRMT R138, R207, 0x7610, R138 ;  /* 0x00007610cf8a5816 */ /* 0x000fe4000000008a */
[----:B------:R-:W-:Y:S02]  /*4810*/  @P5 F2FP.PACK_AB R11, RZ, R10 ;  /* 0x0000000aff0b523e */ /* 0x000fe400000000ff */
[----:B------:R-:W-:Y:S02]  /*4820*/  @P6 F2FP.PACK_AB R207, RZ, R206 ;  /* 0x000000ceffcf623e */ /* 0x000fe400000000ff */
[----:B------:R-:W-:Y:S01]  /*4830*/  @P5 PRMT R138, R138, 0x5410, R11 ;  /* 0x000054108a8a5816 */ /* 0x000fe2000000000b */
[----:B------:R-:W-:Y:S01]  /*4840*/  FFMA.FTZ R11, R218, R2, R209 ;  /* 0x00000002da0b7223 */ /* 0x000fe200000100d1 */
[----:B------:R-:W-:-:S02]  /*4850*/  F2FP.PACK_AB R206, R10, R206 ;  /* 0x000000ce0ace723e */ /* 0x000fc400000000ff */
[----:B------:R-:W-:Y:S02]  /*4860*/  @P6 PRMT R134, R207, 0x7610, R134 ;  /* 0x00007610cf866816 */ /* 0x000fe40000000086 */
[----:B------:R-:W-:-:S04]  /*4870*/  @P6 F2FP.PACK_AB R10, RZ, R10 ;  /* 0x0000000aff0a623e */ /* 0x000fc800000000ff */
[----:B------:R-:W-:Y:S01]  /*4880*/  @P6 PRMT R134, R134, 0x5410, R10 ;  /* 0x0000541086866816 */ /* 0x000fe2000000000a */
[----:B------:R-:W-:Y:S01]  /*4890*/  @P4 HADD2.F32 R10, -RZ, R183.H0_H0 ;  /* 0x200000b7ff0a4230 */ /* 0x000fe20000004100 */
[----:B------:R-:W-:Y:S01]  /*48a0*/  HFMA2.MMA R12, -RZ, RZ, 0, 9.5367431640625e-07 ;  /* 0x00000010ff0c7435 */ /* 0x000fe200000001ff */
[----:B--2---:R-:W-:-:S04]  /*48b0*/  FADD.FTZ R11, R210, -R11 ;  /* 0x8000000bd20b7221 */ /* 0x004fc80000010000 */
[----:B------:R-:W-:-:S04]  /*48c0*/  FMUL.FTZ R207, R3, R11 ;  /* 0x0000000b03cf7220 */ /* 0x000fc80000410000 */
[----:B------:R-:W-:Y:S02]  /*48d0*/  @P4 FADD.FTZ R207, R207, R10 ;  /* 0x0000000acfcf4221 */ /* 0x000fe40000010000 */
[----:B------:R-:W-:Y:S01]  /*48e0*/  FFMA.FTZ R10, R9, R2, R209 ;  /* 0x00000002090a7223 */ /* 0x000fe200000100d1 */
[----:B------:R-:W-:-:S03]  /*48f0*/  @P4 HADD2.F32 R11, -RZ, R183.H1_H1 ;  /* 0x300000b7ff0b4230 */ /* 0x000fc60000004100 */
[----:B---3--:R-:W-:-:S04]  /*4900*/  FADD.FTZ R10, R208, -R10 ;  /* 0x8000000ad00a7221 */ /* 0x008fc80000010000 */
[----:B------:R-:W-:-:S04]  /*4910*/  FMUL.FTZ R10, R3, R10 ;  /* 0x0000000a030a7220 */ /* 0x000fc80000410000 */
[----:B------:R-:W-:Y:S01]  /*4920*/  @P4 FADD.FTZ R10, R10, R11 ;  /* 0x0000000b0a0a4221 */ /* 0x000fe20000010000 */
[----:B------:R-:W-:Y:S02]  /*4930*/  @P5 F2FP.PACK_AB R11, RZ, R207 ;  /* 0x000000cfff0b523e */ /* 0x000fe400000000ff */
[----:B------:R-:W-:Y:S02]  /*4940*/  ISETP.NE.U32.AND P4, PT, RZ, c[0x0][0x258], PT ;  /* 0x00009600ff007a0c */ /* 0x000fe40003f85070 */
[----:B------:R-:W-:Y:S02]  /*4950*/  @P5 PRMT R139, R11, 0x7610, R139 ;  /* 0x000076100b8b5816 */ /* 0x000fe4000000008b */
[----:B------:R-:W-:Y:S02]  /*4960*/  @P5 F2FP.PACK_AB R11, RZ, R10 ;  /* 0x0000000aff0b523e */ /* 0x000fe400000000ff */
[----:B------:R-:W-:Y:S02]  /*4970*/  ISETP.NE.AND.EX P4, PT, RZ, c[0x0][0x25c], PT, P4 ;  /* 0x00009700ff007a0c */ /* 0x000fe40003f85340 */
[----:B------:R-:W-:-:S02]  /*4980*/  @P5 PRMT R139, R139, 0x5410, R11 ;  /* 0x000054108b8b5816 */ /* 0x000fc4000000000b */
[-C--:B------:R-:W-:Y:S02]  /*4990*/  @P6 F2FP.PACK_AB R11, RZ, R207.reuse ;  /* 0x000000cfff0b623e */ /* 0x080fe400000000ff */
[----:B------:R-:W-:Y:S02]  /*49a0*/  F2FP.PACK_AB R207, R10, R207 ;  /* 0x000000cf0acf723e */ /* 0x000fe400000000ff */
[----:B------:R-:W-:Y:S02]  /*49b0*/  @P6 PRMT R135, R11, 0x7610, R135 ;  /* 0x000076100b876816 */ /* 0x000fe40000000087 */
[----:B------:R-:W-:-:S04]  /*49c0*/  @P6 F2FP.PACK_AB R10, RZ, R10 ;  /* 0x0000000aff0a623e */ /* 0x000fc800000000ff */
        /* <DEDUP_REMOVED lines=9> */
.L_x_275:
[----:B------:R-:W-:Y:S05]  /*4a60*/  BSYNC B1 ;  /* 0x0000000000017941 */ /* 0x000fea0003800000 */
.L_x_274:
[----:B------:R-:W-:Y:S01]  /*4a70*/  BSSY B1, `(.L_x_276) ;  /* 0x0000067000017945 */ /* 0x000fe20003800000 */
[----:B------:R-:W-:Y:S05]  /*4a80*/  @!P1 BRA `(.L_x_277) ;  /* 0x0000065000009947 */ /* 0x000fea0003800000 */
[----:B01----:R-:W2:Y:S04]  /*4a90*/  LDL R11, [R1+0x64] ;  /* 0x00006400010b7983 */ /* 0x003ea80000100800 */
[----:B------:R-:W3:Y:S04]  /*4aa0*/  LDL R12, [R1+0x8c] ;  /* 0x00008c00010c7983 */ /* 0x000ee80000100800 */
[----:B------:R-:W4:Y:S04]  /*4ab0*/  LDL R210, [R1+0x78] ;  /* 0x0000780001d27983 */ /* 0x000f280000100800 */
[----:B------:R-:W5:Y:S01]  /*4ac0*/  LDL R208, [R1+0x50] ;  /* 0x0000500001d07983 */ /* 0x000f620000100800 */
[----:B------:R-:W-:-:S03]  /*4ad0*/  ISETP.NE.U32.AND P4, PT, RZ, c[0x0][0x218], PT ;  /* 0x00008600ff007a0c */ /* 0x000fc60003f85070 */
[----:B------:R-:W5:Y:S01]  /*4ae0*/  LDL R212, [R1+0x3c] ;  /* 0x00003c0001d47983 */ /* 0x000f620000100800 */
[----:B------:R-:W-:-:S03]  /*4af0*/  ISETP.NE.AND.EX P4, PT, RZ, c[0x0][0x21c], PT, P4 ;  /* 0x00008700ff007a0c */ /* 0x000fc60003f85340 */
[----:B------:R-:W5:Y:S01]  /*4b00*/  LDL R211, [R1+0x24] ;  /* 0x0000240001d37983 */ /* 0x000f620000100800 */
[-CC-:B------:R-:W-:Y:S01]  /*4b10*/  FFMA.FTZ R205, R232, R2.reuse, R209.reuse ;  /* 0x00000002e8cd7223 */ /* 0x180fe200000100d1 */
[----:B------:R-:W-:Y:S01]  /*4b20*/  ISETP.NE.U32.AND P5, PT, RZ, c[0x0][0x258], PT ;  /* 0x00009600ff007a0c */ /* 0x000fe20003fa5070 */
[-CC-:B------:R-:W-:Y:S02]  /*4b30*/  FFMA.FTZ R10, R244, R2.reuse, R209.reuse ;  /* 0x00000002f40a7223 */ /* 0x180fe400000100d1 */
[----:B------:R-:W-:Y:S01]  /*4b40*/  FFMA.FTZ R204, R237, R2, R209 ;  /* 0x00000002edcc7223 */ /* 0x000fe200000100d1 */
[----:B------:R-:W-:Y:S02]  /*4b50*/  ISETP.NE.AND.EX P5, PT, RZ, c[0x0][0x25c], PT, P5 ;  /* 0x00009700ff007a0c */ /* 0x000fe40003fa5350 */
[----:B------:R-:W-:-:S04]  /*4b60*/  ISETP.NE.U32.AND P6, PT, RZ, c[0x0][0x250], PT ;  /* 0x00009400ff007a0c */ /* 0x000fc80003fc5070 */
[----:B------:R-:W-:Y:S01]  /*4b70*/  ISETP.NE.AND.EX P6, PT, RZ, c[0x0][0x254], PT, P6 ;  /* 0x00009500ff007a0c */ /* 0x000fe20003fc5360 */
[----:B--2---:R-:W-:Y:S01]  /*4b80*/  FADD.FTZ R205, R11, -R205 ;  /* 0x800000cd0bcd7221 */ /* 0x004fe20000010000 */
[----:B------:R-:W-:Y:S01]  /*4b90*/  @P4 HADD2.F32 R11, -RZ, R185.H0_H0 ;  /* 0x200000b9ff0b4230 */ /* 0x000fe20000004100 */
[----:B---3--:R-:W-:Y:S01]  /*4ba0*/  FADD.FTZ R10, R12, -R10 ;  /* 0x8000000a0c0a7221 */ /* 0x008fe20000010000 */
[--C-:B------:R-:W-:Y:S01]  /*4bb0*/  @P4 HADD2.F32 R12, -RZ, R184.reuse.H0_H0 ;  /* 0x200000b8ff0c4230 */ /* 0x100fe20000004100 */
[C---:B------:R-:W-:Y:S02]  /*4bc0*/  FMUL.FTZ R205, R3.reuse, R205 ;  /* 0x000000cd03cd7220 */ /* 0x040fe40000410000 */
[----:B------:R-:W-:Y:S02]  /*4bd0*/  FMUL.FTZ R10, R3, R10 ;  /* 0x0000000a030a7220 */ /* 0x000fe40000410000 */
[----:B----4-:R-:W-:Y:S02]  /*4be0*/  FADD.FTZ R204, R210, -R204 ;  /* 0x800000ccd2cc7221 */ /* 0x010fe40000010000 */
[----:B------:R-:W-:Y:S01]  /*4bf0*/  @P4 FADD.FTZ R205, R205, R11 ;  /* 0x0000000bcdcd4221 */ /* 0x000fe20000010000 */
[----:B------:R-:W-:Y:S01]  /*4c00*/  @P4 HADD2.F32 R11, -RZ, R184.H1_H1 ;  /* 0x300000b8ff0b4230 */ /* 0x000fe20000004100 */
[----:B------:R-:W-:Y:S01]  /*4c10*/  @P4 FADD.FTZ R10, R10, R12 ;  /* 0x0000000c0a0a4221 */ /* 0x000fe20000010000 */
[----:B------:R-:W2:Y:S01]  /*4c20*/  LDL R210, [R1+0x20] ;  /* 0x0000200001d27983 */ /* 0x000ea20000100800 */
[----:B------:R-:W-:-:S04]  /*4c30*/  FMUL.FTZ R204, R3, R204 ;  /* 0x000000cc03cc7220 */ /* 0x000fc80000410000 */
[----:B------:R-:W-:Y:S01]  /*4c40*/  @P4 FADD.FTZ R204, R204, R11 ;  /* 0x0000000bcccc4221 */ /* 0x000fe20000010000 */
[----:B------:R-:W-:-:S04]  /*4c50*/  @P5 F2FP.PACK_AB R11, RZ, R10 ;  /* 0x0000000aff0b523e */ /* 0x000fc800000000ff */
[----:B------:R-:W-:Y:S01]  /*4c60*/  @P5 PRMT R136, R11, 0x7610, R136 ;  /* 0x000076100b885816 */ /* 0x000fe20000000088 */
[----:B------:R-:W-:-:S04]  /*4c70*/  FFMA.FTZ R11, R228, R2, R209 ;  /* 0x00000002e40b7223 */ /* 0x000fc800000100d1 */
[----:B-----5:R-:W-:Y:S02]  /*4c80*/  FADD.FTZ R11, R208, -R11 ;  /* 0x8000000bd00b7221 */ /* 0x020fe40000010000 */
[----:B------:R-:W3:Y:S01]  /*4c90*/  LDL R208, [R1] ;  /* 0x0000000001d07983 */ /* 0x000ee20000100800 */
        /* <DEDUP_REMOVED lines=16> */
[----:B------:R-:W-:Y:S01]  /*4da0*/  FADD.FTZ R206, R212, -R206 ;  /* 0x800000ced4ce7221 */ /* 0x000fe20000010000 */
        /* <DEDUP_REMOVED lines=23> */
[----:B------:R-:W-:Y:S01]  /*4f20*/  MOV R12, 0x10 ;  /* 0x00000010000c7802 */ /* 0x000fe20000000f00 */
        /* <DEDUP_REMOVED lines=27> */
.L_x_277:
[----:B------:R-:W-:Y:S05]  /*50e0*/  BSYNC B1 ;  /* 0x0000000000017941 */ /* 0x000fea0003800000 */
.L_x_276:
[----:B------:R-:W-:Y:S01]  /*50f0*/  BSSY B1, `(.L_x_278) ;  /* 0x0000066000017945 */ /* 0x000fe20003800000 */
[----:B------:R-:W-:Y:S05]  /*5100*/  @!P2 BRA `(.L_x_279) ;  /* 0x000006400000a947 */ /* 0x000fea0003800000 */
[----:B01----:R-:W2:Y:S04]  /*5110*/  LDL R11, [R1+0x60] ;  /* 0x00006000010b7983 */ /* 0x003ea80000100800 */
[----:B------:R-:W3:Y:S04]  /*5120*/  LDL R12, [R1+0x88] ;  /* 0x00008800010c7983 */ /* 0x000ee80000100800 */
[----:B------:R-:W4:Y:S04]  /*5130*/  LDL R210, [R1+0x74] ;  /* 0x0000740001d27983 */ /* 0x000f280000100800 */
[----:B------:R-:W5:Y:S01]  /*5140*/  LDL R208, [R1+0x4c] ;  /* 0x00004c0001d07983 */ /* 0x000f620000100800 */
[----:B------:R-:W-:Y:S01]  /*5150*/  ISETP.NE.U32.AND P4, PT, RZ, c[0x0][0x218], PT ;  /* 0x00008600ff007a0c */ /* 0x000fe20003f85070 */
[-CC-:B------:R-:W-:Y:S01]  /*5160*/  FFMA.FTZ R205, R231, R2.reuse, R209.reuse ;  /* 0x00000002e7cd7223 */ /* 0x180fe200000100d1 */
[----:B------:R-:W-:Y:S01]  /*5170*/  ISETP.NE.U32.AND P5, PT, RZ, c[0x0][0x258], PT ;  /* 0x00009600ff007a0c */ /* 0x000fe20003fa5070 */
[-CC-:B------:R-:W-:Y:S01]  /*5180*/  FFMA.FTZ R10, R243, R2.reuse, R209.reuse ;  /* 0x00000002f30a7223 */ /* 0x180fe200000100d1 */
[----:B------:R-:W-:Y:S01]  /*5190*/  ISETP.NE.AND.EX P4, PT, RZ, c[0x0][0x21c], PT, P4 ;  /* 0x00008700ff007a0c */ /* 0x000fe20003f85340 */
[----:B------:R-:W-:Y:S01]  /*51a0*/  FFMA.FTZ R204, R234, R2, R209 ;  /* 0x00000002eacc7223 */ /* 0x000fe200000100d1 */
[----:B------:R-:W5:Y:S01]  /*51b0*/  LDL R211, [R1+0x38] ;  /* 0x0000380001d37983 */ /* 0x000f620000100800 */
[----:B------:R-:W-:-:S02]  /*51c0*/  ISETP.NE.AND.EX P5, PT, RZ, c[0x0][0x25c], PT, P5 ;  /* 0x00009700ff007a0c */ /* 0x000fc40003fa5350 */
[----:B------:R-:W-:-:S04]  /*51d0*/  ISETP.NE.U32.AND P6, PT, RZ, c[0x0][0x250], PT ;  /* 0x00009400ff007a0c */ /* 0x000fc80003fc5070 */
[----:B------:R-:W-:Y:S01]  /*51e0*/  ISETP.NE.AND.EX P6, PT, RZ, c[0x0][0x254], PT, P6 ;  /* 0x00009500ff007a0c */ /* 0x000fe20003fc5360 */
[----:B--2---:R-:W-:-:S03]  /*51f0*/  FADD.FTZ R205, R11, -R205 ;  /* 0x800000cd0bcd7221 */ /* 0x004fc60000010000 */
[----:B------:R-:W-:Y:S01]  /*5200*/  @P4 HADD2.F32 R11, -RZ, R189.H0_H0 ;  /* 0x200000bdff0b4230 */ /* 0x000fe20000004100 */
[----:B---3--:R-:W-:Y:S01]  /*5210*/  FADD.FTZ R10, R12, -R10 ;  /* 0x8000000a0c0a7221 */ /* 0x008fe20000010000 */
[--C-:B------:R-:W-:Y:S01]  /*5220*/  @P4 HADD2.F32 R12, -RZ, R188.reuse.H0_H0 ;  /* 0x200000bcff0c4230 */ /* 0x100fe20000004100 */
[C---:B------:R-:W-:Y:S02]  /*5230*/  FMUL.FTZ R205, R3.reuse, R205 ;  /* 0x000000cd03cd7220 */ /* 0x040fe40000410000 */
[----:B----4-:R-:W-:Y:S02]  /*5240*/  FADD.FTZ R204, R210, -R204 ;  /* 0x800000ccd2cc7221 */ /* 0x010fe40000010000 */
[----:B------:R-:W2:Y:S01]  /*5250*/  LDL R210, [R1+0x1c] ;  /* 0x00001c0001d27983 */ /* 0x000ea20000100800 */
[----:B------:R-:W-:Y:S02]  /*5260*/  FMUL.FTZ R10, R3, R10 ;  /* 0x0000000a030a7220 */ /* 0x000fe40000410000 */
[----:B------:R-:W-:Y:S01]  /*5270*/  @P4 FADD.FTZ R205, R205, R11 ;  /* 0x0000000bcdcd4221 */ /* 0x000fe20000010000 */
[----:B------:R-:W-:Y:S01]  /*5280*/  @P4 HADD2.F32 R11, -RZ, R188.H1_H1 ;  /* 0x300000bcff0b4230 */ /* 0x000fe20000004100 */
[----:B------:R-:W-:-:S02]  /*5290*/  @P4 FADD.FTZ R10, R10, R12 ;  /* 0x0000000c0a0a4221 */ /* 0x000fc40000010000 */
[----:B------:R-:W-:-:S04]  /*52a0*/  FMUL.FTZ R204, R3, R204 ;  /* 0x000000cc03cc7220 */ /* 0x000fc80000410000 */
[----:B------:R-:W-:Y:S01]  /*52b0*/  @P4 FADD.FTZ R204, R204, R11 ;  /* 0x0000000bcccc4221 */ /* 0x000fe20000010000 */
[----:B------:R-:W-:-:S04]  /*52c0*/  @P5 F2FP.PACK_AB R11, RZ, R10 ;  /* 0x0000000aff0b523e */ /* 0x000fc800000000ff */
[----:B------:R-:W-:Y:S01]  /*52d0*/  @P5 PRMT R136, R11, 0x7610, R136 ;  /* 0x000076100b885816 */ /* 0x000fe20000000088 */
[----:B------:R-:W-:-:S04]  /*52e0*/  FFMA.FTZ R11, R224, R2, R209 ;  /* 0x00000002e00b7223 */ /* 0x000fc800000100d1 */
[----:B-----5:R-:W-:Y:S02]  /*52f0*/  FADD.FTZ R11, R208, -R11 ;  /* 0x8000000bd00b7221 */ /* 0x020fe40000010000 */
        /* <DEDUP_REMOVED lines=23> */
[----:B------:R-:W-:Y:S01]  /*5470*/  @P5 PRMT R137, R137, 0x5410, R12 ;  /* 0x0000541089895816 */ /* 0x000fe2000000000c */
[----:B------:R-:W-:Y:S01]  /*5480*/  @P4 HADD2.F32 R12, -RZ, R190.H1_H1 ;  /* 0x300000beff0c4230 */ /* 0x000fe20000004100 */
[----:B------:R-:W-:Y:S01]  /*5490*/  @P4 FADD.FTZ R206, R206, R207 ;  /* 0x000000cfcece4221 */ /* 0x000fe20000010000 */
[----:B------:R-:W-:-:S04]  /*54a0*/  F2FP.PACK_AB R205, R11, R205 ;  /* 0x000000cd0bcd723e */ /* 0x000fc800000000ff */
[----:B------:R-:W-:-:S04]  /*54b0*/  @P5 F2FP.PACK_AB R207, RZ, R206 ;  /* 0x000000ceffcf523e */ /* 0x000fc800000000ff */
[----:B------:R-:W-:Y:S02]  /*54c0*/  @P5 PRMT R138, R207, 0x7610, R138 ;  /* 0x00007610cf8a5816 */ /* 0x000fe4000000008a */
[----:B------:R-:W-:-:S04]  /*54d0*/  @P6 F2FP.PACK_AB R207, RZ, R206 ;  /* 0x000000ceffcf623e */ /* 0x000fc800000000ff */
[----:B------:R-:W-:Y:S01]  /*54e0*/  @P6 PRMT R134, R207, 0x7610, R134 ;  /* 0x00007610cf866816 */ /* 0x000fe20000000086 */
[----:B--2---:R-:W-:-:S04]  /*54f0*/  FADD.FTZ R10, R210, -R10 ;  /* 0x8000000ad20a7221 */ /* 0x004fc80000010000 */
[----:B------:R-:W-:-:S04]  /*5500*/  FMUL.FTZ R10, R3, R10 ;  /* 0x0000000a030a7220 */ /* 0x000fc80000410000 */
[----:B------:R-:W-:-:S05]  /*5510*/  @P4 FADD.FTZ R10, R10, R12 ;  /* 0x0000000c0a0a4221 */ /* 0x000fca0000010000 */
[----:B------:R-:W-:Y:S02]  /*5520*/  @P5 F2FP.PACK_AB R11, RZ, R10 ;  /* 0x0000000aff0b523e */ /* 0x000fe400000000ff */
[----:B------:R-:W-:Y:S02]  /*5530*/  F2FP.PACK_AB R206, R10, R206 ;  /* 0x000000ce0ace723e */ /* 0x000fe400000000ff */
[----:B------:R-:W-:Y:S01]  /*5540*/  @P5 PRMT R138, R138, 0x5410, R11 ;  /* 0x000054108a8a5816 */ /* 0x000fe2000000000b */
[----:B------:R-:W-:Y:S01]  /*5550*/  FFMA.FTZ R11, R6, R2, R209 ;  /* 0x00000002060b7223 */ /* 0x000fe200000100d1 */
[----:B------:R-:W-:-:S03]  /*5560*/  @P6 F2FP.PACK_AB R10, RZ, R10 ;  /* 0x0000000aff0a623e */ /* 0x000fc600000000ff */
[----:B---3--:R-:W-:Y:S01]  /*5570*/  FADD.FTZ R11, R208, -R11 ;  /* 0x8000000bd00b7221 */ /* 0x008fe20000010000 */
[----:B------:R-:W-:Y:S01]  /*5580*/  @P6 PRMT R134, R134, 0x5410, R10 ;  /* 0x0000541086866816 */ /* 0x000fe2000000000a */
[----:B------:R-:W-:Y:S02]  /*5590*/  @P4 HADD2.F32 R10, -RZ, R191.H0_H0 ;  /* 0x200000bfff0a4230 */ /* 0x000fe40000004100 */
[----:B------:R-:W-:-:S04]  /*55a0*/  FMUL.FTZ R207, R3, R11 ;  /* 0x0000000b03cf7220 */ /* 0x000fc80000410000 */
[----:B------:R-:W-:Y:S02]  /*55b0*/  @P4 FADD.FTZ R207, R207, R10 ;  /* 0x0000000acfcf4221 */ /* 0x000fe40000010000 */
[----:B------:R-:W-:Y:S01]  /*55c0*/  FFMA.FTZ R10, R13, R2, R209 ;  /* 0x000000020d0a7223 */ /* 0x000fe200000100d1 */
[----:B------:R-:W-:-:S03]  /*55d0*/  @P4 HADD2.F32 R11, -RZ, R191.H1_H1 ;  /* 0x300000bfff0b4230 */ /* 0x000fc60000004100 */
[----:B------:R-:W-:-:S04]  /*55e0*/  FADD.FTZ R10, R252, -R10 ;  /* 0x8000000afc0a7221 */ /* 0x000fc80000010000 */
[----:B------:R-:W-:-:S04]  /*55f0*/  FMUL.FTZ R10, R3, R10 ;  /* 0x0000000a030a7220 */ /* 0x000fc80000410000 */
[----:B------:R-:W-:Y:S01]  /*5600*/  @P4 FADD.FTZ R10, R10, R11 ;  /* 0x0000000b0a0a4221 */ /* 0x000fe20000010000 */
[----:B------:R-:W-:Y:S02]  /*5610*/  @P5 F2FP.PACK_AB R11, RZ, R207 ;  /* 0x000000cfff0b523e */ /* 0x000fe400000000ff */
[----:B------:R-:W-:Y:S02]  /*5620*/  ISETP.NE.U32.AND P4, PT, RZ, c[0x0][0x258], PT ;  /* 0x00009600ff007a0c */ /* 0x000fe40003f85070 */
[----:B------:R-:W-:Y:S02]  /*5630*/  @P5 PRMT R139, R11, 0x7610, R139 ;  /* 0x000076100b8b5816 */ /* 0x000fe4000000008b */
[----:B------:R-:W-:Y:S02]  /*5640*/  @P5 F2FP.PACK_AB R11, RZ, R10 ;  /* 0x0000000aff0b523e */ /* 0x000fe400000000ff */
[----:B------:R-:W-:Y:S01]  /*5650*/  ISETP.NE.AND.EX P4, PT, RZ, c[0x0][0x25c], PT, P4 ;  /* 0x00009700ff007a0c */ /* 0x000fe20003f85340 */
[----:B------:R-:W-:Y:S01]  /*5660*/  HFMA2.MMA R12, -RZ, RZ, 0, 9.5367431640625e-07 ;  /* 0x00000010ff0c7435 */ /* 0x000fe200000001ff */
        /* <DEDUP_REMOVED lines=14> */
.L_x_279:
[----:B------:R-:W-:Y:S05]  /*5750*/  BSYNC B1 ;  /* 0x0000000000017941 */ /* 0x000fea0003800000 */
.L_x_278:
        /* <DEDUP_REMOVED lines=91> */
[----:B------:R-:W-:Y:S02]  /*5d10*/  @P6 F2FP.PACK_AB R10, RZ, R10 ;  /* 0x0000000aff0a623e */ /* 0x000fe400000000ff */
        /* <DEDUP_REMOVED lines=10> */
.L_x_281:
[----:B------:R-:W-:Y:S05]  /*5dc0*/  BSYNC B1 ;  /* 0x0000000000017941 */ /* 0x000fea0003800000 */
.L_x_280:
        /* <DEDUP_REMOVED lines=41> */
[----:B------:R-:W-:-:S05]  /*6060*/  @P4 HADD2.F32 R3, -RZ, R16.H0_H0 ;  /* 0x20000010ff034230 */ /* 0x000fca0000004100 */
[----:B------:R-:W-:-:S05]  /*6070*/  @P4 FADD.FTZ R204, R204, R3 ;  /* 0x00000003cccc4221 */ /* 0x000fca0000010000 */
[----:B------:R-:W-:-:S04]  /*6080*/  @P5 F2FP.PACK_AB R3, RZ, R204 ;  /* 0x000000ccff03523e */ /* 0x000fc800000000ff */
[----:B------:R-:W-:Y:S01]  /*6090*/  @P5 PRMT R136, R3, 0x7610, R136 ;  /* 0x0000761003885816 */ /* 0x000fe20000000088 */
[----:B------:R-:W-:-:S05]  /*60a0*/  @P4 HADD2.F32 R3, -RZ, R16.H1_H1 ;  /* 0x30000010ff034230 */ /* 0x000fca0000004100 */
[----:B------:R-:W-:-:S05]  /*60b0*/  @P4 FADD.FTZ R2, R2, R3 ;  /* 0x0000000302024221 */ /* 0x000fca0000010000 */
[----:B------:R-:W-:-:S04]  /*60c0*/  @P5 F2FP.PACK_AB R3, RZ, R2 ;  /* 0x00000002ff03523e */ /* 0x000fc800000000ff */
[----:B------:R-:W-:Y:S02]  /*60d0*/  @P5 PRMT R136, R136, 0x5410, R3 ;  /* 0x0000541088885816 */ /* 0x000fe40000000003 */
[-C--:B------:R-:W-:Y:S02]  /*60e0*/  @P6 F2FP.PACK_AB R3, RZ, R204.reuse ;  /* 0x000000ccff03623e */ /* 0x080fe400000000ff */
[----:B------:R-:W-:Y:S02]  /*60f0*/  F2FP.PACK_AB R204, R2, R204 ;  /* 0x000000cc02cc723e */ /* 0x000fe400000000ff */
[----:B------:R-:W-:Y:S02]  /*6100*/  @P6 PRMT R132, R3, 0x7610, R132 ;  /* 0x0000761003846816 */ /* 0x000fe40000000084 */
[----:B------:R-:W-:-:S04]  /*6110*/  @P6 F2FP.PACK_AB R3, RZ, R2 ;  /* 0x00000002ff03623e */ /* 0x000fc800000000ff */
[----:B------:R-:W-:Y:S01]  /*6120*/  @P6 PRMT R132, R132, 0x5410, R3 ;  /* 0x0000541084846816 */ /* 0x000fe20000000003 */
[----:B------:R-:W-:-:S05]  /*6130*/  @P4 HADD2.F32 R3, -RZ, R17.H0_H0 ;  /* 0x20000011ff034230 */ /* 0x000fca0000004100 */
[----:B------:R-:W-:Y:S01]  /*6140*/  @P4 FADD.FTZ R205, R205, R3 ;  /* 0x00000003cdcd4221 */ /* 0x000fe20000010000 */
[----:B------:R-:W-:-:S04]  /*6150*/  @P4 HADD2.F32 R3, -RZ, R17.H1_H1 ;  /* 0x30000011ff034230 */ /* 0x000fc80000004100 */
[-C--:B------:R-:W-:Y:S01]  /*6160*/  @P5 F2FP.PACK_AB R2, RZ, R205.reuse ;  /* 0x000000cdff02523e */ /* 0x080fe200000000ff */
[----:B------:R-:W-:Y:S01]  /*6170*/  @P4 FADD.FTZ R11, R11, R3 ;  /* 0x000000030b0b4221 */ /* 0x000fe20000010000 */
[--C-:B------:R-:W-:Y:S02]  /*6180*/  @P4 HADD2.F32 R3, -RZ, R18.reuse.H0_H0 ;  /* 0x20000012ff034230 */ /* 0x100fe40000004100 */
[----:B------:R-:W-:Y:S02]  /*6190*/  @P5 PRMT R137, R2, 0x7610, R137 ;  /* 0x0000761002895816 */ /* 0x000fe40000000089 */
[-C--:B------:R-:W-:Y:S01]  /*61a0*/  @P6 F2FP.PACK_AB R2, RZ, R205.reuse ;  /* 0x000000cdff02623e */ /* 0x080fe200000000ff */
[----:B------:R-:W-:Y:S01]  /*61b0*/  @P4 FADD.FTZ R206, R206, R3 ;  /* 0x00000003cece4221 */ /* 0x000fe20000010000 */
[----:B------:R-:W-:Y:S01]  /*61c0*/  @P4 HADD2.F32 R3, -RZ, R18.H1_H1 ;  /* 0x30000012ff034230 */ /* 0x000fe20000004100 */
[----:B------:R-:W-:Y:S02]  /*61d0*/  F2FP.PACK_AB R205, R11, R205 ;  /* 0x000000cd0bcd723e */ /* 0x000fe400000000ff */
[----:B------:R-:W-:-:S02]  /*61e0*/  @P6 PRMT R133, R2, 0x7610, R133 ;  /* 0x0000761002856816 */ /* 0x000fc40000000085 */
[----:B------:R-:W-:Y:S01]  /*61f0*/  @P4 FADD.FTZ R208, R208, R3 ;  /* 0x00000003d0d04221 */ /* 0x000fe20000010000 */
[----:B------:R-:W-:Y:S01]  /*6200*/  @P4 HADD2.F32 R3, -RZ, R19.H0_H0 ;  /* 0x20000013ff034230 */ /* 0x000fe20000004100 */
[----:B------:R-:W-:-:S03]  /*6210*/  @P5 F2FP.PACK_AB R2, RZ, R206 ;  /* 0x000000ceff02523e */ /* 0x000fc600000000ff */
[----:B------:R-:W-:Y:S01]  /*6220*/  @P6 F2FP.PACK_AB R10, RZ, R208 ;  /* 0x000000d0ff0a623e */ /* 0x000fe200000000ff */
[----:B------:R-:W-:Y:S01]  /*6230*/  @P4 FADD.FTZ R207, R207, R3 ;  /* 0x00000003cfcf4221 */ /* 0x000fe20000010000 */
[----:B------:R-:W-:Y:S01]  /*6240*/  @P4 HADD2.F32 R3, -RZ, R19.H1_H1 ;  /* 0x30000013ff034230 */ /* 0x000fe20000004100 */
[----:B------:R-:W-:Y:S02]  /*6250*/  @P5 PRMT R138, R2, 0x7610, R138 ;  /* 0x00007610028a5816 */ /* 0x000fe4000000008a */
[----:B------:R-:W-:Y:S02]  /*6260*/  @P5 F2FP.PACK_AB R2, RZ, R11 ;  /* 0x0000000bff02523e */ /* 0x000fe400000000ff */
[----:B------:R-:W-:Y:S01]  /*6270*/  @P4 FADD.FTZ R12, R12, R3 ;  /* 0x000000030c0c4221 */ /* 0x000fe20000010000 */
[----:B------:R-:W-:Y:S02]  /*6280*/  ISETP.NE.U32.AND P4, PT, RZ, c[0x0][0x258], PT ;  /* 0x00009600ff007a0c */ /* 0x000fe40003f85070 */
[----:B------:R-:W-:-:S02]  /*6290*/  @P5 F2FP.PACK_AB R3, RZ, R207 ;  /* 0x000000cfff03523e */ /* 0x000fc400000000ff */
[----:B------:R-:W-:Y:S02]  /*62a0*/  ISETP.NE.AND.EX P4, PT, RZ, c[0x0][0x25c], PT, P4 ;  /* 0x00009700ff007a0c */ /* 0x000fe40003f85340 */
[----:B------:R-:W-:Y:S02]  /*62b0*/  @P5 PRMT R139, R3, 0x7610, R139 ;  /* 0x00007610038b5816 */ /* 0x000fe4000000008b */
[----:B------:R-:W-:Y:S02]  /*62c0*/  @P5 PRMT R137, R137, 0x5410, R2 ;  /* 0x0000541089895816 */ /* 0x000fe40000000002 */
[----:B------:R-:W-:Y:S02]  /*62d0*/  @P5 F2FP.PACK_AB R2, RZ, R208 ;  /* 0x000000d0ff02523e */ /* 0x000fe400000000ff */
[----:B------:R-:W-:Y:S02]  /*62e0*/  @P5 F2FP.PACK_AB R3, RZ, R12 ;  /* 0x0000000cff03523e */ /* 0x000fe400000000ff */
[----:B------:R-:W-:-:S02]  /*62f0*/  @P5 PRMT R138, R138, 0x5410, R2 ;  /* 0x000054108a8a5816 */ /* 0x000fc40000000002 */
[----:B------:R-:W-:Y:S02]  /*6300*/  @P5 PRMT R139, R139, 0x5410, R3 ;  /* 0x000054108b8b5816 */ /* 0x000fe40000000003 */
[-C--:B------:R-:W-:Y:S02]  /*6310*/  @P6 F2FP.PACK_AB R2, RZ, R206.reuse ;  /* 0x000000ceff02623e */ /* 0x080fe400000000ff */
[----:B------:R-:W-:Y:S02]  /*6320*/  @P6 F2FP.PACK_AB R3, RZ, R207 ;  /* 0x000000cfff03623e */ /* 0x000fe400000000ff */
[----:B------:R-:W-:Y:S02]  /*6330*/  @P6 PRMT R134, R2, 0x7610, R134 ;  /* 0x0000761002866816 */ /* 0x000fe40000000086 */
[----:B------:R-:W-:Y:S01]  /*6340*/  @P6 PRMT R135, R3, 0x7610, R135 ;  /* 0x0000761003876816 */ /* 0x000fe20000000087 */
[----:B------:R-:W-:Y:S01]  /*6350*/  @P4 IMAD.WIDE.U32 R2, R4, R209, c[0x0][0x258] ;  /* 0x0000960004024625 */ /* 0x000fe200078e00d1 */
[----:B------:R-:W-:-:S02]  /*6360*/  F2FP.PACK_AB R206, R208, R206 ;  /* 0x000000ced0ce723e */ /* 0x000fc400000000ff */
[----:B------:R-:W-:Y:S02]  /*6370*/  F2FP.PACK_AB R207, R12, R207 ;  /* 0x000000cf0ccf723e */ /* 0x000fe400000000ff */
[----:B------:R0:W-:Y:S01]  /*6380*/  @P4 STG.E.128 [R2.64], R136 ;  /* 0x0000008802004986 */ /* 0x0001e2000c101d04 */
[----:B------:R-:W-:Y:S02]  /*6390*/  @P6 F2FP.PACK_AB R11, RZ, R11 ;  /* 0x0000000bff0b623e */ /* 0x000fe400000000ff */
[----:B------:R-:W-:Y:S02]  /*63a0*/  @P6 PRMT R134, R134, 0x5410, R10 ;  /* 0x0000541086866816 */ /* 0x000fe4000000000a */
[----:B------:R-:W-:Y:S02]  /*63b0*/  @P6 PRMT R133, R133, 0x5410, R11 ;  /* 0x0000541085856816 */ /* 0x000fe4000000000b */
[----:B------:R-:W-:-:S04]  /*63c0*/  @P6 F2FP.PACK_AB R11, RZ, R12 ;  /* 0x0000000cff0b623e */ /* 0x000fc800000000ff */
[----:B------:R-:W-:Y:S01]  /*63d0*/  @P6 PRMT R135, R135, 0x5410, R11 ;  /* 0x0000541087876816 */ /* 0x000fe2000000000b */
[----:B0-----:R-:W-:-:S05]  /*63e0*/  IMAD.WIDE.U32 R2, R4, R209, c[0x0][0x248] ;  /* 0x0000920004027625 */ /* 0x001fca00078e00d1 */
[----:B------:R0:W-:Y:S02]  /*63f0*/  STG.E.128 [R2.64], R204 ;  /* 0x000000cc02007986 */ /* 0x0001e4000c101d04 */
[----:B0-----:R-:W-:-:S04]  /*6400*/  @P6 LEA R2, P4, R4, c[0x0][0x250], 0x4 ;  /* 0x0000940004026a11 */ /* 0x001fc800078820ff */
[----:B------:R-:W-:-:S05]  /*6410*/  @P6 LEA.HI.X R3, R4, c[0x0][0x254], RZ, 0x4, P4 ;  /* 0x0000950004036a11 */ /* 0x000fca00020f24ff */
[----:B------:R0:W-:Y:S04]  /*6420*/  @P6 STG.E.128 [R2.64], R132 ;  /* 0x0000008402006986 */ /* 0x0001e8000c101d04 */
.L_x_283:
[----:B------:R-:W-:Y:S05]  /*6430*/  BSYNC B1 ;  /* 0x0000000000017941 */ /* 0x000fea0003800000 */
.L_x_282:
[----:B0-----:R-:W-:-:S04]  /*6440*/  MOV R2, c[0x0][0x160] ;  /* 0x0000580000027a02 */ /* 0x001fc80000000f00 */
[----:B------:R-:W-:-:S04]  /*6450*/  LEA R0, R2, R0, 0x2 ;  /* 0x0000000002007211 */ /* 0x000fc800078e10ff */
[----:B------:R-:W-:-:S13]  /*6460*/  ISETP.GE.AND P4, PT, R0, c[0x0][0x164], PT ;  /* 0x0000590000007a0c */ /* 0x000fda0003f86270 */
[----:B-1----:R-:W-:Y:S01]  /*6470*/  @P4 CALL.REL.NOINC `(.L_x_261) ;  /* 0x0000001000004944 */ /* 0x002fe20003c00000 */
[----:B------:R-:W-:Y:S05]  /*6480*/  BRA `(.L_x_284) ;  /* 0xffffada000007947 */ /* 0x000fea000383ffff */
.L_x_261:
[----:B------:R-:W-:Y:S05]  /*6490*/  BSYNC B0 ;  /* 0x0000000000007941 */ /* 0x000fea0003800000 */
.L_x_260:
        /* <DEDUP_REMOVED lines=254> */
[----:B-1----:R-:W-:Y:S02]  /*7480*/  MOV R94, R92 ;  /* 0x0000005c005e7202 */ /* 0x002fe40000000f00 */
        /* <DEDUP_REMOVED lines=19> */
.L_x_286:
[----:B-1----:R-:W-:Y:S05]  /*75c0*/  BSYNC B0 ;  /* 0x0000000000007941 */ /* 0x002fea0003800000 */
.L_x_285:
[----:B------:R-:W-:Y:S01]  /*75d0*/  BSSY B0, `(.L_x_287) ;  /* 0x0000017000007945 */ /* 0x000fe20003800000 */
[----:B------:R-:W-:Y:S01]  /*75e0*/  FADD.FTZ R117, R117, R102 ;  /* 0x0000006675757221 */ /* 0x000fe20000010000 */
[----:B------:R-:W-:Y:S05]  /*75f0*/  @!P2 BRA `(.L_x_288) ;  /* 0x000001400000a947 */ /* 0x000fea0003800000 */
[----:B------:R-:W-:Y:S02]  /*7600*/  MOV R94, R92 ;  /* 0x0000005c005e7202 */ /* 0x000fe40000000f00 */
[----:B------:R-:W-:Y:S02]  /*7610*/  MOV R95, R93 ;  /* 0x0000005d005f7202 */ /* 0x000fe40000000f00 */
[----:B------:R-:W-:-:S02]  /*7620*/  MOV R96, R88 ;  /* 0x0000005800607202 */ /* 0x000fc40000000f00 */
        /* <DEDUP_REMOVED lines=17> */
.L_x_288:
[----:B------:R-:W-:Y:S05]  /*7740*/  BSYNC B0 ;  /* 0x0000000000007941 */ /* 0x000fea0003800000 */
.L_x_287:
[----:B------:R-:W-:Y:S01]  /*7750*/  BSSY B0, `(.L_x_289) ;  /* 0x0000017000007945 */ /* 0x000fe20003800000 */
[----:B------:R-:W-:Y:S01]  /*7760*/  FADD.FTZ R119, R90, R119 ;  /* 0x000000775a777221 */ /* 0x000fe20000010000 */
[----:B------:R-:W-:Y:S05]  /*7770*/  @!P3 BRA `(.L_x_290) ;  /* 0x000001400000b947 */ /* 0x000fea0003800000 */
[----:B-1----:R-:W-:Y:S02]  /*7780*/  MOV R94, R92 ;  /* 0x0000005c005e7202 */ /* 0x002fe40000000f00 */
        /* <DEDUP_REMOVED lines=9> */
[----:B------:R1:W-:Y:S01]  /*7820*/  STG.E [R98.64], R119 ;  /* 0x0000007762007986 */ /* 0x0003e2000c101904 */
[----:B------:R-:W-:Y:S02]  /*7830*/  IADD3 R86, P4, R86, 0x200, RZ ;  /* 0x0000020056567810 */ /* 0x000fe40007f9e0ff */
[----:B------:R-:W-:Y:S02]  /*7840*/  IADD3.X R93, RZ, R93, RZ, P2, !PT ;  /* 0x0000005dff5d7210 */ /* 0x000fe400017fe4ff */
[----:B0-----:R-:W-:-:S02]  /*7850*/  MOV R94, R0 ;  /* 0x00000000005e7202 */ /* 0x001fc40000000f00 */
[----:B------:R-:W-:Y:S02]  /*7860*/  MOV R95, R87 ;  /* 0x00000057005f7202 */ /* 0x000fe40000000f00 */
[----:B------:R-:W-:Y:S02]  /*7870*/  IADD3 R0, P5, R0, 0x200, RZ ;  /* 0x0000020000007810 */ /* 0x000fe40007fbe0ff */
[----:B------:R-:W-:Y:S01]  /*7880*/  IADD3.X R91, RZ, R91, RZ, P3, !PT ;  /* 0x0000005bff5b7210 */ /* 0x000fe20001ffe4ff */
[----:B------:R1:W-:Y:S01]  /*7890*/  STG.E [R94.64], R139 ;  /* 0x0000008b5e007986 */ /* 0x0003e2000c101904 */
[----:B------:R-:W-:Y:S02]  /*78a0*/  IADD3.X R89, RZ, R89, RZ, P4, !PT ;  /* 0x00000059ff597210 */ /* 0x000fe400027fe4ff */
[----:B------:R-:W-:Y:S02]  /*78b0*/  IADD3.X R87, RZ, R87, RZ, P5, !PT ;  /* 0x00000057ff577210 */ /* 0x000fe40002ffe4ff */
.L_x_290:
[----:B------:R-:W-:Y:S05]  /*78c0*/  BSYNC B0 ;  /* 0x0000000000007941 */ /* 0x000fea0003800000 */
.L_x_289:
        /* <DEDUP_REMOVED lines=152> */
[----:B------:R-:W-:Y:S02]  /*8250*/  MOV R3, R89 ;  /* 0x0000005900037202 */ /* 0x000fe40000000f00 */
[----:B-1----:R-:W-:Y:S02]  /*8260*/  MOV R4, R0 ;  /* 0x0000000000047202 */ /* 0x002fe40000000f00 */
[----:B------:R-:W-:Y:S01]  /*8270*/  MOV R5, R87 ;  /* 0x0000005700057202 */ /* 0x000fe20000000f00 */
[----:B------:R0:W-:Y:S01]  /*8280*/  STG.E [R2.64], R53 ;  /* 0x0000003502007986 */ /* 0x0001e2000c101904 */
[----:B------:R-:W-:-:S03]  /*8290*/  IADD3 R86, P1, R86, 0x200, RZ ;  /* 0x0000020056567810 */ /* 0x000fc60007f3e0ff */
[----:B------:R0:W-:Y:S01]  /*82a0*/  STG.E [R4.64], R69 ;  /* 0x0000004504007986 */ /* 0x0001e2000c101904 */
[----:B------:R-:W-:Y:S02]  /*82b0*/  IADD3.X R89, RZ, R89, RZ, P1, !PT ;  /* 0x00000059ff597210 */ /* 0x000fe40000ffe4ff */
[----:B------:R-:W-:-:S04]  /*82c0*/  IADD3 R0, P1, R0, 0x200, RZ ;  /* 0x0000020000007810 */ /* 0x000fc80007f3e0ff */
[----:B------:R-:W-:-:S04]  /*82d0*/  IADD3.X R87, RZ, R87, RZ, P1, !PT ;  /* 0x00000057ff577210 */ /* 0x000fc80000ffe4ff */
.L_x_292:
[----:B0-----:R-:W-:Y:S05]  /*82e0*/  BSYNC B0 ;  /* 0x0000000000007941 */ /* 0x001fea0003800000 */
.L_x_291:
        /* <DEDUP_REMOVED lines=14> */
[----:B------:R-:W-:Y:S02]  /*83d0*/  IADD3.X R93, RZ, R93, RZ, P1, !PT ;  /* 0x0000005dff5d7210 */ /* 0x000fe40000ffe4ff */
        /* <DEDUP_REMOVED lines=8> */
.L_x_294:
[----:B------:R-:W-:Y:S05]  /*8460*/  BSYNC B0 ;  /* 0x0000000000007941 */ /* 0x000fea0003800000 */
.L_x_293:
        /* <DEDUP_REMOVED lines=15> */
[----:B------:R-:W-:Y:S02]  /*8560*/  IADD3 R86, P0, R86, 0x200, RZ ;  /* 0x0000020056567810 */ /* 0x000fe40007f1e0ff */
[----:B0-----:R-:W-:Y:S02]  /*8570*/  MOV R2, R0 ;  /* 0x0000000000027202 */ /* 0x001fe40000000f00 */
[----:B------:R-:W-:Y:S02]  /*8580*/  MOV R3, R87 ;  /* 0x0000005700037202 */ /* 0x000fe40000000f00 */
[----:B------:R-:W-:Y:S02]  /*8590*/  IADD3 R0, P2, R0, 0x200, RZ ;  /* 0x0000020000007810 */ /* 0x000fe40007f5e0ff */
[----:B------:R-:W-:Y:S01]  /*85a0*/  IADD3.X R91, RZ, R91, RZ, P1, !PT ;  /* 0x0000005bff5b7210 */ /* 0x000fe20000ffe4ff */
[----:B------:R1:W-:Y:S01]  /*85b0*/  STG.E [R2.64], R71 ;  /* 0x0000004702007986 */ /* 0x0003e2000c101904 */
[----:B------:R-:W-:-:S02]  /*85c0*/  IADD3.X R89, RZ, R89, RZ, P0, !PT ;  /* 0x00000059ff597210 */ /* 0x000fc400007fe4ff */
[----:B------:R-:W-:Y:S02]  /*85d0*/  IADD3.X R87, RZ, R87, RZ, P2, !PT ;  /* 0x00000057ff577210 */ /* 0x000fe400017fe4ff */
.L_x_296:
[----:B------:R-:W-:Y:S05]  /*85e0*/  BSYNC B0 ;  /* 0x0000000000007941 */ /* 0x000fea0003800000 */
.L_x_295:
        /* <DEDUP_REMOVED lines=23> */
.L_x_298:
[----:B------:R-:W-:Y:S05]  /*8760*/  BSYNC B0 ;  /* 0x0000000000007941 */ /* 0x000fea0003800000 */
.L_x_297:
        /* <DEDUP_REMOVED lines=23> */
.L_x_300:
[----:B------:R-:W-:Y:S05]  /*88e0*/  BSYNC B0 ;  /* 0x0000000000007941 */ /* 0x000fea0003800000 */
.L_x_299:
        /* <DEDUP_REMOVED lines=23> */
.L_x_302:
[----:B------:R-:W-:Y:S05]  /*8a60*/  BSYNC B0 ;  /* 0x0000000000007941 */ /* 0x000fea0003800000 */
.L_x_301:
        /* <DEDUP_REMOVED lines=10> */
.L_x_272:
[----:B-----5:R-:W-:Y:S01]  /*8b10*/  HFMA2.MMA R2, -RZ, RZ, 0, 5.9604644775390625e-08 ;  /* 0x00000001ff027435 */ /* 0x020fe200000001ff */
[----:B------:R-:W-:-:S02]  /*8b20*/  MOV R205, R12 ;  /* 0x0000000c00cd7202 */ /* 0x000fc40000000f00 */
[----:B------:R-:W-:Y:S02]  /*8b30*/  MOV R207, 0x1f ;  /* 0x0000001f00cf7802 */ /* 0x000fe40000000f00 */
[----:B------:R-:W-:Y:S02]  /*8b40*/  MOV R206, 0xffffffff ;  /* 0xffffffff00ce7802 */ /* 0x000fe40000000f00 */
[----:B------:R-:W-:Y:S02]  /*8b50*/  MOV R204, 0x8b70 ;  /* 0x00008b7000cc7802 */ /* 0x000fe40000000f00 */
[----:B------:R-:W-:Y:S05]  /*8b60*/  CALL.REL.NOINC `($__internal_12_$__cuda_sm70_shflsync_bfly_p) ;  /* 0x0000045000007944 */ /* 0x000fea0003c00000 */
[----:B-1----:R-:W-:Y:S01]  /*8b70*/  MOV R10, R2 ;  /* 0x00000002000a7202 */ /* 0x002fe20000000f00 */
[----:B------:R-:W-:Y:S05]  /*8b80*/  BRA `(.L_x_303) ;  /* 0xffffb6e000007947 */ /* 0x000fea000383ffff */
.L_x_273:
[----:B-----5:R-:W-:Y:S01]  /*8b90*/  HFMA2.MMA R2, -RZ, RZ, 0, 5.9604644775390625e-08 ;  /* 0x00000001ff027435 */ /* 0x020fe200000001ff */
[----:B------:R-:W-:Y:S02]  /*8ba0*/  MOV R205, R11 ;  /* 0x0000000b00cd7202 */ /* 0x000fe40000000f00 */
[----:B------:R-:W-:Y:S02]  /*8bb0*/  MOV R207, 0x1f ;  /* 0x0000001f00cf7802 */ /* 0x000fe40000000f00 */
[----:B------:R-:W-:-:S02]  /*8bc0*/  MOV R206, 0xffffffff ;  /* 0xffffffff00ce7802 */ /* 0x000fc40000000f00 */
[----:B------:R-:W-:Y:S02]  /*8bd0*/  MOV R204, 0x8bf0 ;  /* 0x00008bf000cc7802 */ /* 0x000fe40000000f00 */
[----:B01----:R-:W-:Y:S05]  /*8be0*/  CALL.REL.NOINC `($__internal_12_$__cuda_sm70_shflsync_bfly_p) ;  /* 0x000003d000007944 */ /* 0x003fea0003c00000 */
[----:B------:R-:W-:Y:S01]  /*8bf0*/  FADD.FTZ R12, R10, R12 ;  /* 0x0000000c0a0c7221 */ /* 0x000fe20000010000 */
[----:B------:R-:W-:Y:S01]  /*8c00*/  MOV R207, 0x1f ;  /* 0x0000001f00cf7802 */ /* 0x000fe20000000f00 */
[----:B-1----:R-:W-:Y:S01]  /*8c10*/  FADD.FTZ R11, R11, R2 ;  /* 0x000000020b0b7221 */ /* 0x002fe20000010000 */
[----:B------:R-:W-:Y:S01]  /*8c20*/  HFMA2.MMA R2, -RZ, RZ, 0, 1.1920928955078125e-07 ;  /* 0x00000002ff027435 */ /* 0x000fe200000001ff */
[----:B------:R-:W-:Y:S02]  /*8c30*/  MOV R206, 0xffffffff ;  /* 0xffffffff00ce7802 */ /* 0x000fe40000000f00 */
[----:B------:R-:W-:Y:S02]  /*8c40*/  MOV R205, R12 ;  /* 0x0000000c00cd7202 */ /* 0x000fe40000000f00 */
[----:B------:R-:W-:Y:S02]  /*8c50*/  MOV R204, 0x8c70 ;  /* 0x00008c7000cc7802 */ /* 0x000fe40000000f00 */
[----:B------:R-:W-:Y:S05]  /*8c60*/  CALL.REL.NOINC `($__internal_12_$__cuda_sm70_shflsync_bfly_p) ;  /* 0x0000035000007944 */ /* 0x000fea0003c00000 */
[----:B-1----:R-:W-:Y:S01]  /*8c70*/  MOV R10, R2 ;  /* 0x00000002000a7202 */ /* 0x002fe20000000f00 */
[----:B------:R-:W-:Y:S01]  /*8c80*/  HFMA2.MMA R2, -RZ, RZ, 0, 1.1920928955078125e-07 ;  /* 0x00000002ff027435 */ /* 0x000fe200000001ff */
[----:B------:R-:W-:-:S02]  /*8c90*/  MOV R205, R11 ;  /* 0x0000000b00cd7202 */ /* 0x000fc40000000f00 */
[----:B------:R-:W-:Y:S02]  /*8ca0*/  MOV R207, 0x1f ;  /* 0x0000001f00cf7802 */ /* 0x000fe40000000f00 */
[----:B------:R-:W-:Y:S02]  /*8cb0*/  MOV R206, 0xffffffff ;  /* 0xffffffff00ce7802 */ /* 0x000fe40000000f00 */
[----:B------:R-:W-:Y:S02]  /*8cc0*/  MOV R204, 0x8ce0 ;  /* 0x00008ce000cc7802 */ /* 0x000fe40000000f00 */
[----:B------:R-:W-:Y:S05]  /*8cd0*/  CALL.REL.NOINC `($__internal_12_$__cuda_sm70_shflsync_bfly_p) ;  /* 0x000002e000007944 */ /* 0x000fea0003c00000 */
[----:B------:R-:W-:Y:S01]  /*8ce0*/  FADD.FTZ R12, R10, R12 ;  /* 0x0000000c0a0c7221 */ /* 0x000fe20000010000 */
[----:B------:R-:W-:Y:S01]  /*8cf0*/  MOV R207, 0x1f ;  /* 0x0000001f00cf7802 */ /* 0x000fe20000000f00 */
[----:B-1----:R-:W-:Y:S01]  /*8d00*/  FADD.FTZ R11, R11, R2 ;  /* 0x000000020b0b7221 */ /* 0x002fe20000010000 */
[----:B------:R-:W-:Y:S01]  /*8d10*/  HFMA2.MMA R2, -RZ, RZ, 0, 2.384185791015625e-07 ;  /* 0x00000004ff027435 */ /* 0x000fe200000001ff */
[----:B------:R-:W-:Y:S02]  /*8d20*/  MOV R206, 0xffffffff ;  /* 0xffffffff00ce7802 */ /* 0x000fe40000000f00 */
[----:B------:R-:W-:-:S02]  /*8d30*/  MOV R205, R12 ;  /* 0x0000000c00cd7202 */ /* 0x000fc40000000f00 */
[----:B------:R-:W-:Y:S02]  /*8d40*/  MOV R204, 0x8d60 ;  /* 0x00008d6000cc7802 */ /* 0x000fe40000000f00 */
[----:B------:R-:W-:Y:S05]  /*8d50*/  CALL.REL.NOINC `($__internal_12_$__cuda_sm70_shflsync_bfly_p) ;  /* 0x0000026000007944 */ /* 0x000fea0003c00000 */
[----:B-1----:R-:W-:Y:S01]  /*8d60*/  MOV R10, R2 ;  /* 0x00000002000a7202 */ /* 0x002fe20000000f00 */
[----:B------:R-:W-:Y:S01]  /*8d70*/  HFMA2.MMA R2, -RZ, RZ, 0, 2.384185791015625e-07 ;  /* 0x00000004ff027435 */ /* 0x000fe200000001ff */
[----:B------:R-:W-:Y:S02]  /*8d80*/  MOV R205, R11 ;  /* 0x0000000b00cd7202 */ /* 0x000fe40000000f00 */
[----:B------:R-:W-:Y:S02]  /*8d90*/  MOV R207, 0x1f ;  /* 0x0000001f00cf7802 */ /* 0x000fe40000000f00 */
[----:B------:R-:W-:Y:S02]  /*8da0*/  MOV R206, 0xffffffff ;  /* 0xffffffff00ce7802 */ /* 0x000fe40000000f00 */
[----:B------:R-:W-:Y:S02]  /*8db0*/  MOV R204, 0x8dd0 ;  /* 0x00008dd000cc7802 */ /* 0x000fe40000000f00 */
[----:B------:R-:W-:Y:S05]  /*8dc0*/  CALL.REL.NOINC `($__internal_12_$__cuda_sm70_shflsync_bfly_p) ;  /* 0x000001f000007944 */ /* 0x000fea0003c00000 */
[----:B------:R-:W-:Y:S01]  /*8dd0*/  FADD.FTZ R12, R10, R12 ;  /* 0x0000000c0a0c7221 */ /* 0x000fe20000010000 */
[----:B------:R-:W-:Y:S01]  /*8de0*/  MOV R207, 0x1f ;  /* 0x0000001f00cf7802 */ /* 0x000fe20000000f00 */
[----:B-1----:R-:W-:Y:S01]  /*8df0*/  FADD.FTZ R11, R11, R2 ;  /* 0x000000020b0b7221 */ /* 0x002fe20000010000 */
[----:B------:R-:W-:Y:S01]  /*8e00*/  HFMA2.MMA R2, -RZ, RZ, 0, 4.76837158203125e-07 ;  /* 0x00000008ff027435 */ /* 0x000fe200000001ff */
[----:B------:R-:W-:-:S02]  /*8e10*/  MOV R206, 0xffffffff ;  /* 0xffffffff00ce7802 */ /* 0x000fc40000000f00 */
[----:B------:R-:W-:Y:S02]  /*8e20*/  MOV R205, R12 ;  /* 0x0000000c00cd7202 */ /* 0x000fe40000000f00 */
[----:B------:R-:W-:Y:S02]  /*8e30*/  MOV R204, 0x8e50 ;  /* 0x00008e5000cc7802 */ /* 0x000fe40000000f00 */
[----:B------:R-:W-:Y:S05]  /*8e40*/  CALL.REL.NOINC `($__internal_12_$__cuda_sm70_shflsync_bfly_p) ;  /* 0x0000017000007944 */ /* 0x000fea0003c00000 */
[----:B-1----:R-:W-:Y:S01]  /*8e50*/  MOV R10, R2 ;  /* 0x00000002000a7202 */ /* 0x002fe20000000f00 */
[----:B------:R-:W-:Y:S01]  /*8e60*/  HFMA2.MMA R2, -RZ, RZ, 0, 4.76837158203125e-07 ;  /* 0x00000008ff027435 */ /* 0x000fe200000001ff */
[----:B------:R-:W-:Y:S02]  /*8e70*/  MOV R205, R11 ;  /* 0x0000000b00cd7202 */ /* 0x000fe40000000f00 */
[----:B------:R-:W-:Y:S02]  /*8e80*/  MOV R207, 0x1f ;  /* 0x0000001f00cf7802 */ /* 0x000fe40000000f00 */
[----:B------:R-:W-:Y:S02]  /*8e90*/  MOV R206, 0xffffffff ;  /* 0xffffffff00ce7802 */ /* 0x000fe40000000f00 */
[----:B------:R-:W-:-:S02]  /*8ea0*/  MOV R204, 0x8ec0 ;  /* 0x00008ec000cc7802 */ /* 0x000fc40000000f00 */
[----:B------:R-:W-:Y:S05]  /*8eb0*/  CALL.REL.NOINC `($__internal_12_$__cuda_sm70_shflsync_bfly_p) ;  /* 0x0000010000007944 */ /* 0x000fea0003c00000 */
[----:B------:R-:W-:Y:S01]  /*8ec0*/  FADD.FTZ R12, R10, R12 ;  /* 0x0000000c0a0c7221 */ /* 0x000fe20000010000 */
[----:B------:R-:W-:Y:S01]  /*8ed0*/  MOV R207, 0x1f ;  /* 0x0000001f00cf7802 */ /* 0x000fe20000000f00 */
[----:B-1----:R-:W-:Y:S01]  /*8ee0*/  FADD.FTZ R11, R11, R2 ;  /* 0x000000020b0b7221 */ /* 0x002fe20000010000 */
[----:B------:R-:W-:Y:S01]  /*8ef0*/  HFMA2.MMA R2, -RZ, RZ, 0, 9.5367431640625e-07 ;  /* 0x00000010ff027435 */ /* 0x000fe200000001ff */
[----:B------:R-:W-:-:S02]  /*8f00*/  MOV R206, 0xffffffff ;  /* 0xffffffff00ce7802 */ /* 0x000fc40000000f00 */
[----:B------:R-:W-:Y:S02]  /*8f10*/  MOV R205, R12 ;  /* 0x0000000c00cd7202 */ /* 0x000fe40000000f00 */
[----:B------:R-:W-:Y:S02]  /*8f20*/  MOV R204, 0x8f40 ;  /* 0x00008f4000cc7802 */ /* 0x000fe40000000f00 */
[----:B------:R-:W-:Y:S05]  /*8f30*/  CALL.REL.NOINC `($__internal_12_$__cuda_sm70_shflsync_bfly_p) ;  /* 0x0000008000007944 */ /* 0x000fea0003c00000 */
[----:B-1----:R-:W-:Y:S01]  /*8f40*/  MOV R10, R2 ;  /* 0x00000002000a7202 */ /* 0x002fe20000000f00 */
[----:B------:R-:W-:Y:S01]  /*8f50*/  HFMA2.MMA R2, -RZ, RZ, 0, 9.5367431640625e-07 ;  /* 0x00000010ff027435 */ /* 0x000fe200000001ff */
[----:B------:R-:W-:Y:S02]  /*8f60*/  MOV R205, R11 ;  /* 0x0000000b00cd7202 */ /* 0x000fe40000000f00 */
[----:B------:R-:W-:Y:S02]  /*8f70*/  MOV R207, 0x1f ;  /* 0x0000001f00cf7802 */ /* 0x000fe40000000f00 */
[----:B------:R-:W-:Y:S02]  /*8f80*/  MOV R206, 0xffffffff ;  /* 0xffffffff00ce7802 */ /* 0x000fe40000000f00 */
[----:B------:R-:W-:-:S02]  /*8f90*/  MOV R204, 0x8fb0 ;  /* 0x00008fb000cc7802 */ /* 0x000fc40000000f00 */
[----:B------:R-:W-:Y:S05]  /*8fa0*/  CALL.REL.NOINC `($__internal_12_$__cuda_sm70_shflsync_bfly_p) ;  /* 0x0000001000007944 */ /* 0x000fea0003c00000 */
[----:B-1----:R-:W-:Y:S05]  /*8fb0*/  BRA `(.L_x_304) ;  /* 0xffffb3d000007947 */ /* 0x002fea000383ffff */
        .weak           $__internal_12_$__cuda_sm70_shflsync_bfly_p
        .type           $__internal_12_$__cuda_sm70_shflsync_bfly_p,@function
        .size           $__internal_12_$__cuda_sm70_shflsync_bfly_p,(.L_x_2838 - $__internal_12_$__cuda_sm70_shflsync_bfly_p)
$__internal_12_$__cuda_sm70_shflsync_bfly_p:
[----:B------:R-:W-:Y:S04]  /*8fc0*/  WARPSYNC R206 ;  /* 0x000000ce00007348 */ /* 0x000fe80003800000 */
[----:B------:R0:W1:Y:S02]  /*8fd0*/  SHFL.BFLY PT, R2, R205, R2, R207 ;  /* 0x0c000002cd027389 */ /* 0x00006400000e00cf */
[----:B0-----:R-:W-:-:S06]  /*8fe0*/  HFMA2.MMA R205, -RZ, RZ, 0, 0 ;  /* 0x00000000ffcd7435 */ /* 0x001fcc00000001ff */
[----:B------:R-:W-:Y:S05]  /*8ff0*/  RET.REL.NODEC R204 `(_ZN10layer_norm31ln_parallel_residual_bwd_kernelINS_13Kernel_traitsI6__halfS2_S2_S2_fjLj1280ELj1ELj4ELj1ELj16ENS_18Kernel_traits_baseILj1280ES2_S2_S2_S2_fjLj128EEEEELb0ELb0ELb0EEEvNS_9BwdParamsE) ;  /* 0xffff7000cc007950 */ /* 0x000fea0003c3ffff */
.L_x_305:
        /* <DEDUP_REMOVED lines=16> */
.L_x_2838:


//--------------------- .text._ZN10layer_norm31ln_parallel_residual_bwd_kernelINS_13Kernel_traitsI6__halfS2_S2_S2_fjLj1280ELj1ELj4ELj1ELj16ENS_18Kernel_traits_baseILj1280ES2_S2_S2_S2_fjLj128EEEEELb0ELb0ELb1EEEvNS_9BwdParamsE --------------------------
	.section	.text._ZN10layer_norm31ln_parallel_residual_bwd_kernelINS_13Kernel_traitsI6__halfS2_S2_S2_fjLj1280ELj1ELj4ELj1ELj16ENS_18Kernel_traits_baseILj1280ES2_S2_S2_S2_fjLj128EEEEELb0ELb0ELb1EEEvNS_9BwdParamsE,"ax",@progbits
	.sectioninfo	@"SHI_REGISTERS=255"
	.align	128
        .global         _ZN10layer_norm31ln_parallel_residual_bwd_kernelINS_13Kernel_traitsI6__halfS2_S2_S2_fjLj1280ELj1ELj4ELj1ELj16ENS_18Kernel_traits_baseILj1280ES2_S2_S2_S2_fjLj128EEEEELb0ELb0ELb1EEEvNS_9BwdParamsE
        .type           _ZN10layer_norm31ln_parallel_residual_bwd_kernelINS_13Kernel_traitsI6__halfS2_S2_S2_fjLj1280ELj1ELj4ELj1ELj16ENS_18Kernel_traits_baseILj1280ES2_S2_S2_S2_fjLj128EEEEELb0ELb0ELb1EEEvNS_9BwdParamsE,@function
        .size           _ZN10layer_norm31ln_parallel_residual_bwd_kernelINS_13Kernel_traitsI6__halfS2_S2_S2_fjLj1280ELj1ELj4ELj1ELj16ENS_18Kernel_traits_baseILj1280ES2_S2_S2_S2_fjLj128EEEEELb0ELb0ELb1EEEvNS_9BwdParamsE,(.L_x_2839 - _ZN10layer_norm31ln_parallel_residual_bwd_kernelINS_13Kernel_traitsI6__halfS2_S2_S2_fjLj1280ELj1ELj4ELj1ELj16ENS_18Kernel_traits_baseILj1280ES2_S2_S2_S2_fjLj128EEEEELb0ELb0ELb1EEEvNS_9BwdParamsE)
        .other          _ZN10layer_norm31ln_parallel_residual_bwd_kernelINS_13Kernel_traitsI6__halfS2_S2_S2_fjLj1280ELj1ELj4ELj1ELj16ENS_18Kernel_traits_baseILj1280ES2_S2_S2_S2_fjLj128EEEEELb0ELb0ELb1EEEvNS_9BwdParamsE,@"STO_CUDA_ENTRY STV_DEFAULT"
_ZN10layer_norm31ln_parallel_residual_bwd_kernelINS_13Kernel_traitsI6__halfS2_S2_S2_fjLj1280ELj1ELj4ELj1ELj16ENS_18Kernel_traits_baseILj1280ES2_S2_S2_S2_fjLj128EEEEELb0ELb0ELb1EEEvNS_9BwdParamsE:
.text._ZN10layer_norm31ln_parallel_residual_bwd_kernelINS_13Kernel_traitsI6__halfS2_S2_S2_fjLj1280ELj1ELj4ELj1ELj16ENS_18Kernel_traits_baseILj1280ES2_S2_S2_S2_fjLj128EEEEELb0ELb0ELb1EEEvNS_9BwdParamsE:
        /* <DEDUP_REMOVED lines=91> */
.L_x_307:
        /* <DEDUP_REMOVED lines=18> */
[----:B------:R-:W-:-:S02]  /*06d0*/  HFMA2.MMA R184, -RZ, RZ, 0, 0 ;  /* 0x00000000ffb87435 */ /* 0x000fc400000001ff */
[----:B------:R-:W-:Y:S01]  /*06e0*/  HFMA2.MMA R252, -RZ, RZ, 0, 0 ;  /* 0x00000000fffc7435 */ /* 0x000fe200000001ff */
        /* <DEDUP_REMOVED lines=43> */
[----:B--2---:R-:W-:-:S02]  /*09a0*/  HADD2.F32 R3, -RZ, R24.H0_H0 ;  /* 0x20000018ff037230 */ /* 0x004fc40000004100 */
[----:B------:R-:W-:Y:S02]  /*09b0*/  HADD2.F32 R2, -RZ, R24.H1_H1 ;  /* 0x30000018ff027230 */ /* 0x000fe40000004100 */
[--C-:B0-----:R-:W-:Y:S01]  /*09c0*/  HADD2.F32 R20, -RZ, R25.reuse.H0_H0 ;  /* 0x20000019ff147230 */ /* 0x101fe20000004100 */
[----:B------:R0:W-:Y:S04]  /*09d0*/  STL [R1+0x1b0], R3 ;  /* 0x0001b00301007387 */ /* 0x0001e80000100800 */
[----:B------:R1:W-:Y:S01]  /*09e0*/  STL [R1+0x1a8], R2 ;  /* 0x0001a80201007387 */ /* 0x0003e20000100800 */
[----:B0-----:R-:W-:-:S03]  /*09f0*/  HADD2.F32 R3, -RZ, R25.H1_H1 ;  /* 0x30000019ff037230 */ /* 0x001fc60000004100 */
[----:B------:R0:W-:Y:S01]  /*0a00*/  STL [R1+0x1a0], R20 ;  /* 0x0001a01401007387 */ /* 0x0001e20000100800 */
[----:B-1----:R-:W-:-:S03]  /*0a10*/  HADD2.F32 R2, -RZ, R26.H0_H0 ;  /* 0x2000001aff027230 */ /* 0x002fc60000004100 */
        /* <DEDUP_REMOVED lines=8> */
[--C-:B----4-:R-:W-:Y:S02]  /*0aa0*/  HADD2.F32 R20, -RZ, R28.reuse.H0_H0 ;  /* 0x2000001cff147230 */ /* 0x110fe40000004100 */
        /* <DEDUP_REMOVED lines=14> */
[----:B---3--:R-:W-:-:S03]  /*0b90*/  HADD2.F32 R2, -RZ, R32.H0_H0 ;  /* 0x20000020ff027230 */ /* 0x008fc60000004100 */
        /* <DEDUP_REMOVED lines=15> */
[----:B-----5:R-:W-:-:S03]  /*0c90*/  HADD2.F32 R3, -RZ, R36.H0_H0 ;  /* 0x20000024ff037230 */ /* 0x020fc60000004100 */
[----:B------:R0:W-:Y:S01]  /*0ca0*/  STL [R1+0x138], R20 ;  /* 0x0001381401007387 */ /* 0x0001e20000100800 */
[----:B-1----:R-:W-:-:S03]  /*0cb0*/  HADD2.F32 R2, -RZ, R36.H1_H1 ;  /* 0x30000024ff027230 */ /* 0x002fc60000004100 */
        /* <DEDUP_REMOVED lines=46> */
[----:B------:R-:W-:Y:S01]  /*0fa0*/  STL [R1+0xf4], R20 ;  /* 0x0000f41401007387 */ /* 0x000fe20000100800 */
[----:B--2---:R-:W-:-:S03]  /*0fb0*/  HADD2.F32 R2, -RZ, R16.H1_H1 ;  /* 0x30000010ff027230 */ /* 0x004fc60000004100 */
[----:B------:R0:W-:Y:S01]  /*0fc0*/  STL [R1+0xf0], R3 ;  /* 0x0000f00301007387 */ /* 0x0001e20000100800 */
[----:B------:R-:W-:-:S03]  /*0fd0*/  HADD2.F32 R16, -RZ, R17.H0_H0 ;  /* 0x20000011ff107230 */ /* 0x000fc60000004100 */
        /* <DEDUP_REMOVED lines=14> */
[----:B------:R-:W-:Y:S01]  /*10c0*/  STL [R1+0xec], R16 ;  /* 0x0000ec1001007387 */ /* 0x000fe20000100800 */
[----:B--2---:R-:W-:-:S03]  /*10d0*/  HADD2.F32 R2, -RZ, R13.H0_H0 ;  /* 0x2000000dff027230 */ /* 0x004fc60000004100 */
[----:B------:R0:W-:Y:S01]  /*10e0*/  STL [R1+0xe4], R3 ;  /* 0x0000e40301007387 */ /* 0x0001e20000100800 */
[----:B------:R-:W-:-:S03]  /*10f0*/  HADD2.F32 R12, -RZ, R13.H1_H1 ;  /* 0x3000000dff0c7230 */ /* 0x000fc60000004100 */
[----:B------:R1:W-:Y:S01]  /*1100*/  STL [R1+0xdc], R2 ;  /* 0x0000dc0201007387 */ /* 0x0003e20000100800 */
[----:B0-----:R-:W-:-:S03]  /*1110*/  HADD2.F32 R3, -RZ, R14.H0_H0 ;  /* 0x2000000eff037230 */ /* 0x001fc60000004100 */
[----:B------:R0:W-:Y:S01]  /*1120*/  STL [R1+0xd4], R12 ;  /* 0x0000d40c01007387 */ /* 0x0001e20000100800 */
[----:B-1----:R-:W-:-:S03]  /*1130*/  HADD2.F32 R2, -RZ, R14.H1_H1 ;  /* 0x3000000eff027230 */ /* 0x002fc60000004100 */
        /* <DEDUP_REMOVED lines=34> */
[----:B------:R-:W-:Y:S01]  /*1360*/  STL [R1+0x84], R4 ;  /* 0x0000840401007387 */ /* 0x000fe20000100800 */
[----:B--2---:R-:W-:-:S03]  /*1370*/  HADD2.F32 R2, -RZ, R7.H1_H1 ;  /* 0x30000007ff027230 */ /* 0x004fc60000004100 */
[----:B------:R-:W-:Y:S04]  /*1380*/  STL [R1+0x7c], R3 ;  /* 0x00007c0301007387 */ /* 0x000fe80000100800 */
[----:B------:R-:W-:Y:S04]  /*1390*/  STL [R1+0x70], RZ ;  /* 0x000070ff01007387 */ /* 0x000fe80000100800 */
[----:B------:R0:W-:Y:S04]  /*13a0*/  STL [R1+0x74], R2 ;  /* 0x0000740201007387 */ /* 0x0001e80000100800 */
[----:B------:R1:W-:Y:S04]  /*13b0*/  STL [R1+0x6c], RZ ;  /* 0x00006cff01007387 */ /* 0x0003e80000100800 */
        /* <DEDUP_REMOVED lines=17> */
[----:B------:R1:W-:Y:S04]  /*14d0*/  STL [R1], RZ ;  /* 0x000000ff01007387 */ /* 0x0003e80000100800 */
        /* <DEDUP_REMOVED lines=8> */
[----:B------:R1:W-:Y:S01]  /*1560*/  STL [R1+0x10], RZ ;  /* 0x000010ff01007387 */ /* 0x0003e20000100800 */
        /* <DEDUP_REMOVED lines=21> */
[----:B-1----:R-:W-:-:S02]  /*16c0*/  CS2R R46, SRZ ;  /* 0x00000000002e7805 */ /* 0x002fc4000001ff00 */
.L_x_313:
[----:B------:R-:W0:Y:S01]  /*16d0*/  S2R R78, SR_TID.X ;  /* 0x00000000004e7919 */ /* 0x000e220000002100 */
[----:B------:R-:W-:-:S03]  /*16e0*/  IMAD R76, R0, c[0x0][0x168], RZ ;  /* 0x00005a00004c7a24 */ /* 0x000fc600078e02ff */
[----:B------:R-:W-:Y:S02]  /*16f0*/  STL [R1+0x1c0], R71 ;  /* 0x0001c04701007387 */ /* 0x000fe40000100800 */
[----:B------:R-:W-:Y:S02]  /*1700*/  SHF.R.S32.HI R77, RZ, 0x1f, R76 ;  /* 0x0000001fff4d7819 */ /* 0x000fe4000001144c */
[----:B------:R-:W-:Y:S01]  /*1710*/  MOV R233, 0x10 ;  /* 0x0000001000e97802 */ /* 0x000fe20000000f00 */
[----:B------:R-:W-:Y:S01]  /*1720*/  STL [R1+0x1bc], R70 ;  /* 0x0001bc4601007387 */ /* 0x000fe20000100800 */
[----:B------:R-:W-:-:S03]  /*1730*/  LEA.HI R77, R77, R76, RZ, 0x3 ;  /* 0x0000004c4d4d7211 */ /* 0x000fc600078f18ff */
        /* <DEDUP_REMOVED lines=32> */
[----:B------:R-:W4:Y:S01]  /*1940*/  LDL R237, [R1+0x118] ;  /* 0x0001180001ed7983 */ /* 0x000f220000100800 */
[----:B--2---:R-:W-:Y:S01]  /*1950*/  FSEL R210, R210, RZ, !P1 ;  /* 0x000000ffd2d27208 */ /* 0x004fe20004800000 */
[----:B---3--:R-:W-:-:S02]  /*1960*/  HADD2.F32 R185, -RZ, R96.H0_H0 ;  /* 0x20000060ffb97230 */ /* 0x008fc40000004100 */
[----:B----4-:R-:W-:-:S03]  /*1970*/  HADD2.F32 R110, -RZ, R104.H0_H0 ;  /* 0x20000068ff6e7230 */ /* 0x010fc60000004100 */
[----:B------:R-:W-:Y:S01]  /*1980*/  FADD.FTZ R185, R185, -R210 ;  /* 0x800000d2b9b97221 */ /* 0x000fe20000010000 */
[----:B------:R-:W-:Y:S02]  /*1990*/  HADD2.F32 R215, -RZ, R98.H0_H0 ;  /* 0x20000062ffd77230 */ /* 0x000fe40000004100 */
[----:B------:R-:W-:Y:S02]  /*19a0*/  HADD2.F32 R208, -RZ, R100.H0_H0 ;  /* 0x20000064ffd07230 */ /* 0x000fe40000004100 */
[----:B------:R-:W-:Y:S01]  /*19b0*/  HADD2.F32 R117, -RZ, R98.H1_H1 ;  /* 0x30000062ff757230 */ /* 0x000fe20000004100 */
[----:B------:R-:W-:Y:S01]  /*19c0*/  FMUL.FTZ R98, R207, R110 ;  /* 0x0000006ecf627220 */ /* 0x000fe20000410000 */
[----:B------:R-:W-:Y:S01]  /*19d0*/  HADD2.F32 R116, -RZ, R104.H1_H1 ;  /* 0x30000068ff747230 */ /* 0x000fe20000004100 */
[----:B------:R-:W-:Y:S01]  /*19e0*/  FMUL.FTZ R209, R198, R185 ;  /* 0x000000b9c6d17220 */ /* 0x000fe20000410000 */
[----:B------:R-:W-:Y:S01]  /*19f0*/  HADD2.F32 R100, -RZ, R100.H1_H1 ;  /* 0x30000064ff647230 */ /* 0x000fe20000004100 */
[----:B------:R-:W-:Y:S01]  /*1a00*/  FADD.FTZ R167, R208, R167 ;  /* 0x000000a7d0a77221 */ /* 0x000fe20000010000 */
[----:B------:R-:W-:Y:S01]  /*1a10*/  HADD2.F32 R111, -RZ, R105.H0_H0 ;  /* 0x20000069ff6f7230 */ /* 0x000fe20000004100 */
[----:B------:R-:W-:-:S02]  /*1a20*/  FFMA.FTZ R136, R209, R208, R136 ;  /* 0x000000d0d1887223 */ /* 0x000fc40000010088 */
[----:B------:R-:W-:Y:S02]  /*1a30*/  FFMA.FTZ R208, R206, R208, R98 ;  /* 0x000000d0ced07223 */ /* 0x000fe40000010062 */
[----:B------:R-:W-:Y:S01]  /*1a40*/  FMUL.FTZ R206, R71, R116 ;  /* 0x0000007447ce7220 */ /* 0x000fe20000410000 */
[----:B------:R-:W-:Y:S01]  /*1a50*/  HADD2.F32 R211, -RZ, R97.H1_H1 ;  /* 0x30000061ffd37230 */ /* 0x000fe20000004100 */
[----:B------:R-:W2:Y:S01]  /*1a60*/  LDL R71, [R1+0x17c] ;  /* 0x00017c0001477983 */ /* 0x000ea20000100800 */
[----:B------:R-:W-:Y:S01]  /*1a70*/  HADD2.F32 R216, -RZ, R101.H0_H0 ;  /* 0x20000065ffd87230 */ /* 0x000fe20000004100 */
[----:B------:R-:W-:Y:S01]  /*1a80*/  FFMA.FTZ R206, R70, R100, R206 ;  /* 0x0000006446ce7223 */ /* 0x000fe200000100ce */
[--C-:B------:R-:W-:Y:S01]  /*1a90*/  HADD2.F32 R219, -RZ, R102.reuse.H0_H0 ;  /* 0x20000066ffdb7230 */ /* 0x100fe20000004100 */
[----:B------:R-:W3:Y:S01]  /*1aa0*/  LDL R70, [R1+0x174] ;  /* 0x0001740001467983 */ /* 0x000ee20000100800 */
[----:B------:R-:W-:Y:S01]  /*1ab0*/  HADD2.F32 R217, -RZ, R102.H1_H1 ;  /* 0x30000066ffd97230 */ /* 0x000fe20000004100 */
[----:B------:R-:W-:-:S02]  /*1ac0*/  FMUL.FTZ R102, R69, R111 ;  /* 0x0000006f45667220 */ /* 0x000fc40000410000 */
[----:B------:R-:W4:Y:S01]  /*1ad0*/  LDL R69, [R1+0x180] ;  /* 0x0001800001457983 */ /* 0x000f220000100800 */
[----:B------:R-:W-:Y:S02]  /*1ae0*/  FADD.FTZ R222, -R210, R211 ;  /* 0x000000d3d2de7221 */ /* 0x000fe40000010100 */
[----:B------:R-:W-:Y:S02]  /*1af0*/  FFMA.FTZ R211, R68, R216, R102 ;  /* 0x000000d844d37223 */ /* 0x000fe40000010066 */
[----:B------:R-:W4:Y:S01]  /*1b00*/  LDL R68, [R1+0x178] ;  /* 0x0001780001447983 */ /* 0x000f220000100800 */
[----:B------:R-:W-:Y:S01]  /*1b10*/  HADD2.F32 R212, -RZ, R97.H0_H0 ;  /* 0x20000061ffd47230 */ /* 0x000fe20000004100 */
[----:B------:R-:W-:-:S04]  /*1b20*/  IADD3 R181, R182, 0x20, RZ ;  /* 0x00000020b6b57810 */ /* 0x000fc80007ffe0ff */
[----:B------:R-:W-:Y:S01]  /*1b30*/  FADD.FTZ R212, -R210, R212 ;  /* 0x000000d4d2d47221 */ /* 0x000fe20000010100 */
[----:B------:R-:W-:Y:S01]  /*1b40*/  HADD2.F32 R118, -RZ, R105.H1_H1 ;  /* 0x30000069ff767230 */ /* 0x000fe20000004100 */
[----:B------:R-:W-:Y:S01]  /*1b50*/  IMAD.WIDE.U32 R112, R181, R233, c[0x0][0x188] ;  /* 0x00006200b5707625 */ /* 0x000fe200078e00e9 */
[----:B------:R-:W-:-:S03]  /*1b60*/  HADD2.F32 R221, -RZ, R101.H1_H1 ;  /* 0x30000065ffdd7230 */ /* 0x000fc60000004100 */
[----:B------:R-:W-:Y:S02]  /*1b70*/  FMUL.FTZ R212, R198, R212 ;  /* 0x000000d4c6d47220 */ /* 0x000fe40000410000 */
[----:B------:R-:W-:Y:S01]  /*1b80*/  FADD.FTZ R26, R216, R26 ;  /* 0x0000001ad81a7221 */ /* 0x000fe20000010000 */
[----:B------:R-:W-:Y:S01]  /*1b90*/  HADD2.F32 R119, -RZ, R106.H0_H0 ;  /* 0x2000006aff777230 */ /* 0x000fe20000004100 */
[----:B------:R-:W-:Y:S01]  /*1ba0*/  FFMA.FTZ R134, R212, R216, R134 ;  /* 0x000000d8d4867223 */ /* 0x000fe20000010086 */
[--C-:B------:R-:W-:Y:S01]  /*1bb0*/  HADD2.F32 R108, -RZ, R99.reuse.H0_H0 ;  /* 0x20000063ff6c7230 */ /* 0x100fe20000004100 */
[----:B------:R-:W-:Y:S01]  /*1bc0*/  FMUL.FTZ R222, R198, R222 ;  /* 0x000000dec6de7220 */ /* 0x000fe20000410000 */
[----:B------:R-:W4:Y:S01]  /*1bd0*/  LDG.E.128 R112, [R112.64] ;  /* 0x0000000470707981 */ /* 0x000f22000c1e1d00 */
[----:B------:R-:W-:Y:S02]  /*1be0*/  FMUL.FTZ R216, R228, R118 ;  /* 0x00000076e4d87220 */ /* 0x000fe40000410000 */
[----:B------:R-:W-:Y:S01]  /*1bf0*/  FADD.FTZ R215, -R210, R215 ;  /* 0x000000d7d2d77221 */ /* 0x000fe20000010100 */
[----:B------:R-:W-:Y:S01]  /*1c00*/  HADD2.F32 R109, -RZ, R99.H1_H1 ;  /* 0x30000063ff6d7230 */ /* 0x000fe20000004100 */
[----:B------:R-:W-:Y:S01]  /*1c10*/  IMAD.WIDE.U32 R76, R181, R233, c[0x0][0x210] ;  /* 0x00008400b54c7625 */ /* 0x000fe200078e00e9 */
[----:B------:R-:W-:Y:S01]  /*1c20*/  HADD2.F32 R223, -RZ, R107.H0_H0 ;  /* 0x2000006bffdf7230 */ /* 0x000fe20000004100 */
[----:B------:R-:W4:Y:S02]  /*1c30*/  LDL R228, [R1+0x15c] ;  /* 0x00015c0001e47983 */ /* 0x000f240000100800 */
[----:B------:R-:W-:-:S02]  /*1c40*/  FADD.FTZ R168, R221, R168 ;  /* 0x000000a8dda87221 */ /* 0x000fc40000010000 */
[-C--:B------:R-:W-:Y:S01]  /*1c50*/  FFMA.FTZ R135, R222, R221.reuse, R135 ;  /* 0x000000ddde877223 */ /* 0x080fe20000010087 */
[----:B------:R-:W4:Y:S01]  /*1c60*/  LDG.E.128 R76, [R76.64] ;  /* 0x000000044c4c7981 */ /* 0x000f22000c1e1d00 */
[----:B------:R-:W-:Y:S02]  /*1c70*/  FFMA.FTZ R221, R220, R221, R216 ;  /* 0x000000dddcdd7223 */ /* 0x000fe400000100d8 */
[----:B------:R-:W-:-:S04]  /*1c80*/  IMAD.WIDE.U32 R80, R181, R233, c[0x0][0x208] ;  /* 0x00008200b5507625 */ /* 0x000fc800078e00e9 */
[----:B------:R-:W-:Y:S02]  /*1c90*/  FMUL.FTZ R220, R198, R215 ;  /* 0x000000d7c6dc7220 */ /* 0x000fe40000410000 */
[----:B------:R-:W-:Y:S01]  /*1ca0*/  FMUL.FTZ R215, R227, R119 ;  /* 0x00000077e3d77220 */ /* 0x000fe20000410000 */
[----:B------:R-:W-:Y:S01]  /*1cb0*/  HADD2.F32 R214, -RZ, R103.H0_H0 ;  /* 0x20000067ffd67230 */ /* 0x000fe20000004100 */
[----:B------:R-:W-:Y:S01]  /*1cc0*/  FADD.FTZ R108, -R210, R108 ;  /* 0x0000006cd26c7221 */ /* 0x000fe20000010100 */
[----:B------:R-:W4:Y:S01]  /*1cd0*/  LDG.E.128 R80, [R80.64] ;  /* 0x0000000450507981 */ /* 0x000f22000c1e1d00 */
[----:B------:R-:W-:Y:S02]  /*1ce0*/  FADD.FTZ R169, R219, R169 ;  /* 0x000000a9dba97221 */ /* 0x000fe40000010000 */
[-C--:B------:R-:W-:Y:S01]  /*1cf0*/  FFMA.FTZ R132, R220, R219.reuse, R132 ;  /* 0x000000dbdc847223 */ /* 0x080fe20000010084 */
[----:B------:R-:W-:Y:S01]  /*1d00*/  HADD2.F32 R224, -RZ, R107.H1_H1 ;  /* 0x3000006bffe07230 */ /* 0x000fe20000004100 */
[----:B------:R-:W-:Y:S01]  /*1d10*/  FFMA.FTZ R219, R218, R219, R215 ;  /* 0x000000dbdadb7223 */ /* 0x000fe200000100d7 */
[----:B------:R-:W-:Y:S01]  /*1d20*/  HADD2.F32 R213, -RZ, R103.H1_H1 ;  /* 0x30000067ffd57230 */ /* 0x000fe20000004100 */
[----:B------:R-:W-:Y:S01]  /*1d30*/  FADD.FTZ R215, -R210, R109 ;  /* 0x0000006dd2d77221 */ /* 0x000fe20000010100 */
[----:B------:R-:W-:Y:S01]  /*1d40*/  HADD2.F32 R191, -RZ, R106.H1_H1 ;  /* 0x3000006affbf7230 */ /* 0x000fe20000004100 */
[----:B------:R-:W-:Y:S01]  /*1d50*/  FMUL.FTZ R216, R198, R108 ;  /* 0x0000006cc6d87220 */ /* 0x000fe20000410000 */
[----:B------:R-:W4:Y:S01]  /*1d60*/  LDL R227, [R1+0x160] ;  /* 0x0001600001e37983 */ /* 0x000f220000100800 */
[----:B------:R-:W-:-:S02]  /*1d70*/  FADD.FTZ R166, R214, R166 ;  /* 0x000000a6d6a67221 */ /* 0x000fc40000010000 */
[----:B------:R-:W-:Y:S02]  /*1d80*/  FMUL.FTZ R215, R198, R215 ;  /* 0x000000d7c6d77220 */ /* 0x000fe40000410000 */
[----:B------:R-:W-:Y:S02]  /*1d90*/  FFMA.FTZ R171, R216, R214, R171 ;  /* 0x000000d6d8ab7223 */ /* 0x000fe400000100ab */
[----:B------:R-:W-:Y:S02]  /*1da0*/  FADD.FTZ R172, R213, R172 ;  /* 0x000000acd5ac7221 */ /* 0x000fe40000010000 */
[----:B------:R-:W-:Y:S02]  /*1db0*/  FFMA.FTZ R131, R215, R213, R131 ;  /* 0x000000d5d7837223 */ /* 0x000fe40000010083 */
[----:B--2---:R-:W-:Y:S02]  /*1dc0*/  FMUL.FTZ R109, R71, R223 ;  /* 0x000000df476d7220 */ /* 0x004fe40000410000 */
[----:B------:R-:W2:Y:S01]  /*1dd0*/  LDL R71, [R1+0x16c] ;  /* 0x00016c0001477983 */ /* 0x000ea20000100800 */
[----:B---3--:R-:W-:-:S03]  /*1de0*/  FMUL.FTZ R108, R70, R224 ;  /* 0x000000e0466c7220 */ /* 0x008fc60000410000 */
[----:B------:R-:W3:Y:S01]  /*1df0*/  LDL R70, [R1+0x170] ;  /* 0x0001700001467983 */ /* 0x000ee20000100800 */
[----:B----4-:R-:W-:-:S03]  /*1e00*/  FFMA.FTZ R214, R69, R214, R109 ;  /* 0x000000d645d67223 */ /* 0x010fc6000001006d */
[----:B------:R-:W4:Y:S01]  /*1e10*/  LDL R69, [R1+0x164] ;  /* 0x0001640001457983 */ /* 0x000f220000100800 */
[----:B------:R-:W-:-:S03]  /*1e20*/  FFMA.FTZ R213, R68, R213, R108 ;  /* 0x000000d544d57223 */ /* 0x000fc6000001006c */
[----:B------:R-:W4:Y:S01]  /*1e30*/  LDL R68, [R1+0x168] ;  /* 0x0001680001447983 */ /* 0x000f220000100800 */
[----:B------:R-:W-:-:S04]  /*1e40*/  FADD.FTZ R117, -R210, R117 ;  /* 0x00000075d2757221 */ /* 0x000fc80000010100 */
[----:B------:R-:W-:Y:S02]  /*1e50*/  FMUL.FTZ R218, R198, R117 ;  /* 0x00000075c6da7220 */ /* 0x000fe40000410000 */
[----:B------:R-:W-:Y:S02]  /*1e60*/  FMUL.FTZ R117, R226, R191 ;  /* 0x000000bfe2757220 */ /* 0x000fe40000410000 */
[----:B------:R-:W-:Y:S02]  /*1e70*/  FADD.FTZ R130, R217, R130 ;  /* 0x00000082d9827221 */ /* 0x000fe40000010000 */
[-C--:B------:R-:W-:Y:S01]  /*1e80*/  FFMA.FTZ R133, R218, R217.reuse, R133 ;  /* 0x000000d9da857223 */ /* 0x080fe20000010085 */
[----:B------:R-:W-:Y:S01]  /*1e90*/  HADD2.F32 R226, -RZ, R112.H0_H0 ;  /* 0x20000070ffe27230 */ /* 0x000fe20000004100 */
[----:B------:R-:W-:Y:S02]  /*1ea0*/  FFMA.FTZ R217, R225, R217, R117 ;  /* 0x000000d9e1d97223 */ /* 0x000fe40000010075 */
[----:B------:R-:W4:Y:S02]  /*1eb0*/  LDL R117, [R1+0x154] ;  /* 0x0001540001757983 */ /* 0x000f240000100800 */
[----:B------:R-:W-:Y:S01]  /*1ec0*/  FADD.FTZ R226, -R210, R226 ;  /* 0x000000e2d2e27221 */ /* 0x000fe20000010100 */
[----:B------:R-:W-:-:S03]  /*1ed0*/  HADD2.F32 R108, -RZ, R76.H0_H0 ;  /* 0x2000004cff6c7230 */ /* 0x000fc60000004100 */
[----:B------:R-:W-:Y:S01]  /*1ee0*/  FMUL.FTZ R226, R198, R226 ;  /* 0x000000e2c6e27220 */ /* 0x000fe20000410000 */
[----:B------:R-:W-:Y:S01]  /*1ef0*/  HADD2.F32 R76, -RZ, R76.H1_H1 ;  /* 0x3000004cff4c7230 */ /* 0x000fe20000004100 */
[----:B------:R-:W-:Y:S02]  /*1f00*/  FADD.FTZ R184, R110, R184 ;  /* 0x000000b86eb87221 */ /* 0x000fe40000010000 */
[----:B------:R-:W-:Y:S02]  /*1f10*/  FFMA.FTZ R24, R209, R110, R24 ;  /* 0x0000006ed1187223 */ /* 0x000fe40000010018 */
[----:B------:R-:W-:Y:S01]  /*1f20*/  FADD.FTZ R192, R223, R192 ;  /* 0x000000c0dfc07221 */ /* 0x000fe20000010000 */
[----:B------:R-:W4:Y:S01]  /*1f30*/  LDL R110, [R1+0x158] ;  /* 0x00015800016e7983 */ /* 0x000f220000100800 */
[--C-:B------:R-:W-:Y:S01]  /*1f40*/  HADD2.F32 R225, -RZ, R80.reuse.H0_H0 ;  /* 0x20000050ffe17230 */ /* 0x100fe20000004100 */
[----:B------:R-:W-:Y:S01]  /*1f50*/  FFMA.FTZ R18, R216, R223, R18 ;  /* 0x000000dfd8127223 */ /* 0x000fe20000010012 */
[----:B------:R-:W-:-:S03]  /*1f60*/  HADD2.F32 R80, -RZ, R80.H1_H1 ;  /* 0x30000050ff507230 */ /* 0x000fc60000004100 */
[----:B------:R-:W-:Y:S02]  /*1f70*/  FADD.FTZ R173, R225, R173 ;  /* 0x000000ade1ad7221 */ /* 0x000fe40000010000 */
[-C--:B------:R-:W-:Y:S02]  /*1f80*/  FFMA.FTZ R128, R226, R225.reuse, R128 ;  /* 0x000000e1e2807223 */ /* 0x080fe40000010080 */
[----:B--2---:R-:W-:Y:S01]  /*1f90*/  FMUL.FTZ R109, R71, R108 ;  /* 0x0000006c476d7220 */ /* 0x004fe20000410000 */
[----:B------:R-:W-:Y:S01]  /*1fa0*/  HADD2.F32 R112, -RZ, R112.H1_H1 ;  /* 0x30000070ff707230 */ /* 0x000fe20000004100 */
[----:B------:R-:W2:Y:S02]  /*1fb0*/  LDL R71, [R1+0x14c] ;  /* 0x00014c0001477983 */ /* 0x000ea40000100800 */
[----:B---3--:R-:W-:Y:S02]  /*1fc0*/  FFMA.FTZ R225, R70, R225, R109 ;  /* 0x000000e146e17223 */ /* 0x008fe4000001006d */
[----:B------:R-:W3:Y:S01]  /*1fd0*/  LDL R70, [R1+0x144] ;  /* 0x0001440001467983 */ /* 0x000ee20000100800 */
[----:B----4-:R-:W-:-:S02]  /*1fe0*/  FMUL.FTZ R223, R69, R76 ;  /* 0x0000004c45df7220 */ /* 0x010fc40000410000 */
[----:B------:R-:W-:Y:S01]  /*1ff0*/  FADD.FTZ R112, -R210, R112 ;  /* 0x00000070d2707221 */ /* 0x000fe20000010100 */
[----:B------:R-:W-:Y:S01]  /*2000*/  HADD2.F32 R230, -RZ, R113.H0_H0 ;  /* 0x20000071ffe67230 */ /* 0x000fe20000004100 */
[----:B------:R-:W-:Y:S01]  /*2010*/  FADD.FTZ R190, R224, R190 ;  /* 0x000000bee0be7221 */ /* 0x000fe20000010000 */
[----:B------:R-:W4:Y:S01]  /*2020*/  LDL R69, [R1+0x150] ;  /* 0x0001500001457983 */ /* 0x000f220000100800 */
[----:B------:R-:W-:-:S03]  /*2030*/  FFMA.FTZ R223, R68, R80, R223 ;  /* 0x0000005044df7223 */ /* 0x000fc600000100df */
[----:B------:R-:W2:Y:S01]  /*2040*/  LDL R68, [R1+0x148] ;  /* 0x0001480001447983 */ /* 0x000ea20000100800 */
[----:B------:R-:W-:Y:S02]  /*2050*/  FFMA.FTZ R19, R215, R224, R19 ;  /* 0x000000e0d7137223 */ /* 0x000fe40000010013 */
[----:B------:R-:W-:Y:S02]  /*2060*/  FMUL.FTZ R224, R198, R112 ;  /* 0x00000070c6e07220 */ /* 0x000fe40000410000 */
[----:B------:R-:W-:Y:S02]  /*2070*/  FADD.FTZ R175, R80, R175 ;  /* 0x000000af50af7221 */ /* 0x000fe40000010000 */
[----:B------:R-:W-:Y:S01]  /*2080*/  FFMA.FTZ R129, R224, R80, R129 ;  /* 0x00000050e0817223 */ /* 0x000fe20000010081 */
[----:B------:R-:W-:Y:S01]  /*2090*/  HADD2.F32 R80, -RZ, R77.H0_H0 ;  /* 0x2000004dff507230 */ /* 0x000fe20000004100 */
[----:B------:R-:W-:Y:S01]  /*20a0*/  FADD.FTZ R230, -R210, R230 ;  /* 0x000000e6d2e67221 */ /* 0x000fe20000010100 */
[----:B------:R-:W-:-:S03]  /*20b0*/  HADD2.F32 R229, -RZ, R81.H0_H0 ;  /* 0x20000051ffe57230 */ /* 0x000fc60000004100 */
[----:B------:R-:W-:Y:S01]  /*20c0*/  FMUL.FTZ R230, R198, R230 ;  /* 0x000000e6c6e67220 */ /* 0x000fe20000410000 */
[----:B------:R-:W-:Y:S01]  /*20d0*/  HADD2.F32 R113, -RZ, R113.H1_H1 ;  /* 0x30000071ff717230 */ /* 0x000fe20000004100 */
[----:B------:R-:W-:Y:S02]  /*20e0*/  FMUL.FTZ R109, R228, R80 ;  /* 0x00000050e46d7220 */ /* 0x000fe40000410000 */
[----:B------:R-:W-:Y:S02]  /*20f0*/  FADD.FTZ R174, R229, R174 ;  /* 0x000000aee5ae7221 */ /* 0x000fe40000010000 */
[-C--:B------:R-:W-:Y:S01]  /*2100*/  FFMA.FTZ R126, R230, R229.reuse, R126 ;  /* 0x000000e5e67e7223 */ /* 0x080fe2000001007e */
[----:B------:R-:W-:Y:S01]  /*2110*/  HADD2.F32 R77, -RZ, R77.H1_H1 ;  /* 0x3000004dff4d7230 */ /* 0x000fe20000004100 */
[----:B------:R-:W-:Y:S01]  /*2120*/  FFMA.FTZ R229, R227, R229, R109 ;  /* 0x000000e5e3e57223 */ /* 0x000fe2000001006d */
[----:B------:R-:W-:Y:S01]  /*2130*/  HADD2.F32 R109, -RZ, R114.H0_H0 ;  /* 0x20000072ff6d7230 */ /* 0x000fe20000004100 */
[----:B------:R-:W-:Y:S01]  /*2140*/  FADD.FTZ R113, -R210, R113 ;  /* 0x00000071d2717221 */ /* 0x000fe20000010100 */
[----:B------:R-:W-:Y:S01]  /*2150*/  HADD2.F32 R81, -RZ, R81.H1_H1 ;  /* 0x30000051ff517230 */ /* 0x000fe20000004100 */
[----:B------:R-:W-:-:S02]  /*2160*/  FMUL.FTZ R227, R117, R77 ;  /* 0x0000004d75e37220 */ /* 0x000fc40000410000 */
[----:B------:R-:W-:Y:S02]  /*2170*/  FMUL.FTZ R228, R198, R113 ;  /* 0x00000071c6e47220 */ /* 0x000fe40000410000 */
[----:B------:R-:W-:Y:S01]  /*2180*/  FADD.FTZ R232, -R210, R109 ;  /* 0x0000006dd2e87221 */ /* 0x000fe20000010100 */
[----:B------:R-:W-:Y:S01]  /*2190*/  HADD2.F32 R109, -RZ, R78.H1_H1 ;  /* 0x3000004eff6d7230 */ /* 0x000fe20000004100 */
[----:B------:R-:W-:Y:S02]  /*21a0*/  FADD.FTZ R165, R81, R165 ;  /* 0x000000a551a57221 */ /* 0x000fe40000010000 */
[-C--:B------:R-:W-:Y:S02]  /*21b0*/  FFMA.FTZ R127, R228, R81.reuse, R127 ;  /* 0x00000051e47f7223 */ /* 0x080fe4000001007f */
[----:B------:R-:W-:Y:S01]  /*21c0*/  FFMA.FTZ R227, R110, R81, R227 ;  /* 0x000000516ee37223 */ /* 0x000fe200000100e3 */
[----:B------:R-:W-:Y:S02]  /*21d0*/  HADD2.F32 R110, -RZ, R82.H1_H1 ;  /* 0x30000052ff6e7230 */ /* 0x000fe40000004100 */
[----:B------:R-:W-:Y:S01]  /*21e0*/  HADD2.F32 R81, -RZ, R78.H0_H0 ;  /* 0x2000004eff517230 */ /* 0x000fe20000004100 */
[----:B---3--:R-:W-:-:S02]  /*21f0*/  FMUL.FTZ R78, R70, R109 ;  /* 0x0000006d464e7220 */ /* 0x008fc40000410000 */
[----:B------:R-:W3:Y:S02]  /*2200*/  LDL R70, [R1+0x13c] ;  /* 0x00013c0001467983 */ /* 0x000ee40000100800 */
[----:B--2---:R-:W-:Y:S02]  /*2210*/  FFMA.FTZ R78, R68, R110, R78 ;  /* 0x0000006e444e7223 */ /* 0x004fe4000001004e */
[----:B------:R-:W2:Y:S01]  /*2220*/  LDL R68, [R1+0x140] ;  /* 0x0001400001447983 */ /* 0x000ea20000100800 */
[----:B------:R-:W-:Y:S02]  /*2230*/  FADD.FTZ R187, R111, R187 ;  /* 0x000000bb6fbb7221 */ /* 0x000fe40000010000 */
[----:B------:R-:W-:Y:S01]  /*2240*/  FFMA.FTZ R22, R212, R111, R22 ;  /* 0x0000006fd4167223 */ /* 0x000fe20000010016 */
[----:B------:R-:W-:Y:S01]  /*2250*/  HADD2.F32 R111, -RZ, R82.H0_H0 ;  /* 0x20000052ff6f7230 */ /* 0x000fe20000004100 */
[----:B------:R-:W-:Y:S01]  /*2260*/  FMUL.FTZ R82, R71, R81 ;  /* 0x0000005147527220 */ /* 0x000fe20000410000 */
[----:B------:R-:W-:Y:S01]  /*2270*/  ISETP.NE.AND.EX P0, PT, RZ, c[0x0][0x21c], PT, P0 ;  /* 0x00008700ff007a0c */ /* 0x000fe20003f05300 */
[----:B------:R-:W-:Y:S01]  /*2280*/  HADD2.F32 R231, -RZ, R114.H1_H1 ;  /* 0x30000072ffe77230 */ /* 0x000fe20000004100 */
[----:B------:R-:W-:Y:S01]  /*2290*/  IADD3 R180, R182, 0x40, RZ ;  /* 0x00000040b6b47810 */ /* 0x000fe20007ffe0ff */
[----:B----4-:R-:W-:Y:S01]  /*22a0*/  FFMA.FTZ R82, R69, R111, R82 ;  /* 0x0000006f45527223 */ /* 0x010fe20000010052 */
[----:B------:R-:W-:Y:S01]  /*22b0*/  HADD2.F32 R96, -RZ, R96.H1_H1 ;  /* 0x30000060ff607230 */ /* 0x000fe20000004100 */
[----:B------:R-:W4:Y:S01]  /*22c0*/  LDL R69, [R1+0x138] ;  /* 0x0001380001457983 */ /* 0x000f220000100800 */
[----:B------:R-:W-:-:S02]  /*22d0*/  FADD.FTZ R231, -R210, R231 ;  /* 0x000000e7d2e77221 */ /* 0x000fc40000010100 */
[----:B------:R-:W-:Y:S01]  /*22e0*/  FMUL.FTZ R232, R198, R232 ;  /* 0x000000e8c6e87220 */ /* 0x000fe20000410000 */
[----:B------:R-:W-:Y:S01]  /*22f0*/  IADD3 R185, R182, 0x60, RZ ;  /* 0x00000060b6b97810 */ /* 0x000fe20007ffe0ff */
[----:B------:R-:W-:Y:S01]  /*2300*/  IMAD.WIDE.U32 R84, R180, R233, c[0x0][0x188] ;  /* 0x00006200b4547625 */ /* 0x000fe200078e00e9 */
[----:B------:R-:W-:Y:S01]  /*2310*/  IADD3 R97, R182, 0x60, RZ ;  /* 0x00000060b6617810 */ /* 0x000fe20007ffe0ff */
[----:B------:R-:W4:Y:S02]  /*2320*/  LDL R71, [R1+0x124] ;  /* 0x0001240001477983 */ /* 0x000f240000100800 */
[----:B------:R-:W-:Y:S02]  /*2330*/  FMUL.FTZ R231, R198, R231 ;  /* 0x000000e7c6e77220 */ /* 0x000fe40000410000 */
[----:B------:R-:W-:Y:S01]  /*2340*/  FADD.FTZ R196, R80, R196 ;  /* 0x000000c450c47221 */ /* 0x000fe20000010000 */
[----:B------:R-:W4:Y:S01]  /*2350*/  LDG.E.128 R84, [R84.64] ;  /* 0x0000000454547981 */ /* 0x000f22000c1e1d00 */
[----:B------:R-:W-:-:S02]  /*2360*/  FFMA.FTZ R14, R230, R80, R14 ;  /* 0x00000050e60e7223 */ /* 0x000fc4000001000e */
[----:B------:R-:W-:Y:S02]  /*2370*/  FADD.FTZ R199, R81, R199 ;  /* 0x000000c751c77221 */ /* 0x000fe40000010000 */
[----:B------:R-:W-:Y:S02]  /*2380*/  FFMA.FTZ R12, R232, R81, R12 ;  /* 0x00000051e80c7223 */ /* 0x000fe4000001000c */
[----:B------:R-:W-:Y:S02]  /*2390*/  FADD.FTZ R177, R110, R177 ;  /* 0x000000b16eb17221 */ /* 0x000fe40000010000 */
[----:B------:R-:W-:Y:S01]  /*23a0*/  FFMA.FTZ R125, R231, R110, R125 ;  /* 0x0000006ee77d7223 */ /* 0x000fe2000001007d */
[----:B------:R-:W-:Y:S01]  /*23b0*/  HADD2.F32 R110, -RZ, R115.H0_H0 ;  /* 0x20000073ff6e7230 */ /* 0x000fe20000004100 */
[----:B------:R-:W-:-:S04]  /*23c0*/  @P0 IMAD.WIDE.U32 R80, R233, R180, c[0x0][0x218] ;  /* 0x00008600e9500625 */ /* 0x000fc800078e00b4 */
[CC--:B------:R-:W-:Y:S01]  /*23d0*/  IMAD.WIDE.U32 R88, R180.reuse, R233.reuse, c[0x0][0x210] ;  /* 0x00008400b4587625 */ /* 0x0c0fe200078e00e9 */
[----:B------:R0:W5:Y:S01]  /*23e0*/  @P0 LDG.E.128 R56, [R80.64] ;  /* 0x0000000450380981 */ /* 0x000162000c1e1d00 */
[----:B------:R-:W-:Y:S02]  /*23f0*/  HADD2.F32 R114, -RZ, R79.H0_H0 ;  /* 0x2000004fff727230 */ /* 0x000fe40000004100 */
[----:B------:R-:W-:Y:S02]  /*2400*/  IMAD.WIDE.U32 R92, R180, R233, c[0x0][0x208] ;  /* 0x00008200b45c7625 */ /* 0x000fe400078e00e9 */
[----:B------:R-:W4:Y:S04]  /*2410*/  LDG.E.128 R88, [R88.64] ;  /* 0x0000000458587981 */ /* 0x000f28000c1e1d00 */
[----:B------:R-:W4:Y:S01]  /*2420*/  LDG.E.128 R92, [R92.64] ;  /* 0x000000045c5c7981 */ /* 0x000f22000c1e1d00 */
[----:B0-----:R-:W-:Y:S01]  /*2430*/  FADD.FTZ R81, -R210, R110 ;  /* 0x0000006ed2517221 */ /* 0x001fe20000010100 */
[----:B------:R-:W-:-:S03]  /*2440*/  HADD2.F32 R80, -RZ, R83.H0_H0 ;  /* 0x20000053ff507230 */ /* 0x000fc60000004100 */
[----:B------:R-:W-:Y:S02]  /*2450*/  FMUL.FTZ R81, R198, R81 ;  /* 0x00000051c6517220 */ /* 0x000fe40000410000 */
[----:B------:R-:W-:Y:S02]  /*2460*/  FADD.FTZ R162, R80, R162 ;  /* 0x000000a250a27221 */ /* 0x000fe40000010000 */
[----:B------:R-:W-:Y:S02]  /*2470*/  FFMA.FTZ R123, R81, R80, R123 ;  /* 0x00000050517b7223 */ /* 0x000fe4000001007b */
[----:B---3--:R-:W-:Y:S02]  /*2480*/  FMUL.FTZ R112, R70, R114 ;  /* 0x0000007246707220 */ /* 0x008fe40000410000 */
[----:B------:R-:W-:Y:S02]  /*2490*/  FADD.FTZ R193, R76, R193 ;  /* 0x000000c14cc17221 */ /* 0x000fe40000010000 */
[----:B------:R-:W-:-:S02]  /*24a0*/  FFMA.FTZ R17, R224, R76, R17 ;  /* 0x0000004ce0117223 */ /* 0x000fc40000010011 */
[----:B------:R-:W-:Y:S02]  /*24b0*/  FADD.FTZ R195, R77, R195 ;  /* 0x000000c34dc37221 */ /* 0x000fe40000010000 */
[----:B------:R-:W-:Y:S02]  /*24c0*/  FFMA.FTZ R15, R228, R77, R15 ;  /* 0x0000004de40f7223 */ /* 0x000fe4000001000f */
[----:B------:R-:W-:Y:S02]  /*24d0*/  FADD.FTZ R96, -R210, R96 ;  /* 0x00000060d2607221 */ /* 0x000fe40000010100 */
[----:B------:R-:W-:Y:S02]  /*24e0*/  FADD.FTZ R194, R108, R194 ;  /* 0x000000c26cc27221 */ /* 0x000fe40000010000 */
[----:B------:R-:W-:Y:S02]  /*24f0*/  FFMA.FTZ R16, R226, R108, R16 ;  /* 0x0000006ce2107223 */ /* 0x000fe40000010010 */
[----:B------:R-:W-:-:S02]  /*2500*/  FADD.FTZ R197, R109, R197 ;  /* 0x000000c56dc57221 */ /* 0x000fc40000010000 */
[----:B------:R-:W-:Y:S02]  /*2510*/  FFMA.FTZ R13, R231, R109, R13 ;  /* 0x0000006de70d7223 */ /* 0x000fe4000001000d */
[----:B------:R-:W-:Y:S02]  /*2520*/  FADD.FTZ R188, R191, R188 ;  /* 0x000000bcbfbc7221 */ /* 0x000fe40000010000 */
[----:B------:R-:W-:Y:S01]  /*2530*/  FFMA.FTZ R21, R218, R191, R21 ;  /* 0x000000bfda157223 */ /* 0x000fe20000010015 */
[----:B------:R-:W-:Y:S01]  /*2540*/  HADD2.F32 R79, -RZ, R79.H1_H1 ;  /* 0x3000004fff4f7230 */ /* 0x000fe20000004100 */
[----:B--2---:R-:W-:Y:S01]  /*2550*/  FFMA.FTZ R80, R68, R80, R112 ;  /* 0x0000005044507223 */ /* 0x004fe20000010070 */
[----:B------:R-:W2:Y:S04]  /*2560*/  LDL R70, [R1+0x128] ;  /* 0x0001280001467983 */ /* 0x000ea80000100800 */
[----:B------:R-:W3:Y:S01]  /*2570*/  LDL R68, [R1+0x130] ;  /* 0x0001300001447983 */ /* 0x000ee20000100800 */
[C---:B------:R-:W-:Y:S01]  /*2580*/  @P0 IMAD.WIDE.U32 R76, R182.reuse, R233, c[0x0][0x218] ;  /* 0x00008600b64c0625 */ /* 0x040fe200078e00e9 */
[----:B------:R-:W-:-:S03]  /*2590*/  IADD3 R191, R182, 0x80, RZ ;  /* 0x00000080b6bf7810 */ /* 0x000fc60007ffe0ff */
[C---:B------:R-:W-:Y:S01]  /*25a0*/  @P0 IMAD.WIDE.U32 R108, R233.reuse, R181, c[0x0][0x218] ;  /* 0x00008600e96c0625 */ /* 0x040fe200078e00b5 */
[----:B------:R0:W5:Y:S03]  /*25b0*/  @P0 LDG.E.128 R48, [R76.64] ;  /* 0x000000044c300981 */ /* 0x000166000c1e1d00 */
[----:B------:R-:W-:Y:S01]  /*25c0*/  FMUL.FTZ R207, R198, R96 ;  /* 0x00000060c6cf7220 */ /* 0x000fe20000410000 */
[----:B------:R1:W5:Y:S01]  /*25d0*/  @P0 LDG.E.128 R52, [R108.64] ;  /* 0x000000046c340981 */ /* 0x000362000c1e1d00 */
[----:B------:R-:W-:Y:S02]  /*25e0*/  FADD.FTZ R170, R100, R170 ;  /* 0x000000aa64aa7221 */ /* 0x000fe40000010000 */
[----:B0-----:R-:W-:Y:S01]  /*25f0*/  @P0 IMAD.WIDE.U32 R76, R233, R185, c[0x0][0x218] ;  /* 0x00008600e94c0625 */ /* 0x001fe200078e00b9 */
[----:B------:R-:W-:-:S03]  /*2600*/  HADD2.F32 R83, -RZ, R83.H1_H1 ;  /* 0x30000053ff537230 */ /* 0x000fc60000004100 */
[C---:B------:R-:W-:Y:S01]  /*2610*/  FFMA.FTZ R137, R207.reuse, R100, R137 ;  /* 0x00000064cf897223 */ /* 0x040fe20000010089 */
[----:B------:R0:W5:Y:S01]  /*2620*/  @P0 LDG.E.128 R60, [R76.64] ;  /* 0x000000044c3c0981 */ /* 0x000162000c1e1d00 */
[----:B------:R-:W-:Y:S02]  /*2630*/  FADD.FTZ R183, R116, R183 ;  /* 0x000000b774b77221 */ /* 0x000fe40000010000 */
[----:B------:R-:W-:Y:S02]  /*2640*/  FFMA.FTZ R25, R207, R116, R25 ;  /* 0x00000074cf197223 */ /* 0x000fe40000010019 */
[----:B------:R-:W-:-:S04]  /*2650*/  IMAD.WIDE.U32 R96, R97, R233, c[0x0][0x188] ;  /* 0x0000620061607625 */ /* 0x000fc800078e00e9 */
[CC--:B------:R-:W-:Y:S02]  /*2660*/  IMAD.WIDE.U32 R100, R185.reuse, R233.reuse, c[0x0][0x208] ;  /* 0x00008200b9647625 */ /* 0x0c0fe400078e00e9 */
[----:B------:R-:W2:Y:S02]  /*2670*/  LDG.E.128 R96, [R96.64] ;  /* 0x0000000460607981 */ /* 0x000ea4000c1e1d00 */
[----:B------:R-:W-:Y:S02]  /*2680*/  IMAD.WIDE.U32 R104, R185, R233, c[0x0][0x210] ;  /* 0x00008400b9687625 */ /* 0x000fe400078e00e9 */
[----:B------:R-:W2:Y:S02]  /*2690*/  LDG.E.128 R100, [R100.64] ;  /* 0x0000000464647981 */ /* 0x000ea4000c1e1d00 */
[----:B-1----:R-:W-:Y:S02]  /*26a0*/  IMAD.WIDE.U32 R108, R233, R191, c[0x0][0x188] ;  /* 0x00006200e96c7625 */ /* 0x002fe400078e00bf */
[----:B------:R-:W2:Y:S02]  /*26b0*/  LDG.E.128 R104, [R104.64] ;  /* 0x0000000468687981 */ /* 0x000ea4000c1e1d00 */
[----:B0-----:R-:W-:-:S04]  /*26c0*/  @P0 IMAD.WIDE.U32 R76, R191, R233, c[0x0][0x218] ;  /* 0x00008600bf4c0625 */ /* 0x001fc800078e00e9 */
[CC--:B------:R-:W-:Y:S01]  /*26d0*/  IMAD.WIDE.U32 R112, R191.reuse, R233.reuse, c[0x0][0x210] ;  /* 0x00008400bf707625 */ /* 0x0c0fe200078e00e9 */
[----:B------:R0:W5:Y:S03]  /*26e0*/  @P0 LDG.E.128 R64, [R76.64] ;  /* 0x000000044c400981 */ /* 0x000166000c1e1d00 */
[----:B------:R-:W-:-:S04]  /*26f0*/  IMAD.WIDE.U32 R116, R191, R233, c[0x0][0x208] ;  /* 0x00008200bf747625 */ /* 0x000fc800078e00e9 */
[----:B------:R-:W-:Y:S02]  /*2700*/  FMUL.FTZ R233, R236, R79 ;  /* 0x0000004fece97220 */ /* 0x000fe40000410000 */
[----:B------:R-:W-:Y:S01]  /*2710*/  FADD.FTZ R163, R83, R163 ;  /* 0x000000a353a37221 */ /* 0x000fe20000010000 */
[----:B0-----:R-:W-:Y:S01]  /*2720*/  HADD2.F32 R76, -RZ, R115.H1_H1 ;  /* 0x30000073ff4c7230 */ /* 0x001fe20000004100 */
[----:B----4-:R-:W-:Y:S01]  /*2730*/  FFMA.FTZ R233, R69, R83, R233 ;  /* 0x0000005345e97223 */ /* 0x010fe200000100e9 */
[----:B------:R-:W4:Y:S04]  /*2740*/  LDL R236, [R1+0x120] ;  /* 0x0001200001ec7983 */ /* 0x000f280000100800 */
[----:B------:R-:W4:Y:S01]  /*2750*/  LDL R69, [R1+0x11c] ;  /* 0x00011c0001457983 */ /* 0x000f220000100800 */
[----:B------:R-:W-:-:S04]  /*2760*/  FADD.FTZ R76, -R210, R76 ;  /* 0x0000004cd24c7221 */ /* 0x000fc80000010100 */
[----:B------:R-:W-:-:S04]  /*2770*/  FMUL.FTZ R234, R198, R76 ;  /* 0x0000004cc6ea7220 */ /* 0x000fc80000410000 */
[----:B------:R-:W-:Y:S01]  /*2780*/  FFMA.FTZ R124, R234, R83, R124 ;  /* 0x00000053ea7c7223 */ /* 0x000fe2000001007c */
[----:B------:R-:W-:Y:S02]  /*2790*/  HADD2.F32 R83, -RZ, R84.H0_H0 ;  /* 0x20000054ff537230 */ /* 0x000fe40000004100 */
[----:B------:R-:W-:Y:S01]  /*27a0*/  HADD2.F32 R76, -RZ, R88.H0_H0 ;  /* 0x20000058ff4c7230 */ /* 0x000fe20000004100 */
[----:B------:R-:W-:Y:S02]  /*27b0*/  FADD.FTZ R200, R79, R200 ;  /* 0x000000c84fc87221 */ /* 0x000fe40000010000 */
[----:B------:R-:W-:Y:S02]  /*27c0*/  FADD.FTZ R83, -R210, R83 ;  /* 0x00000053d2537221 */ /* 0x000fe40000010100 */
[----:B------:R-:W-:Y:S01]  /*27d0*/  FFMA.FTZ R11, R234, R79, R11 ;  /* 0x0000004fea0b7223 */ /* 0x000fe2000001000b */
[----:B------:R-:W-:Y:S01]  /*27e0*/  HADD2.F32 R79, -RZ, R92.H0_H0 ;  /* 0x2000005cff4f7230 */ /* 0x000fe20000004100 */
[----:B------:R-:W-:-:S02]  /*27f0*/  FMUL.FTZ R83, R198, R83 ;  /* 0x00000053c6537220 */ /* 0x000fc40000410000 */
[----:B------:R-:W-:Y:S02]  /*2800*/  FMUL.FTZ R77, R235, R76 ;  /* 0x0000004ceb4d7220 */ /* 0x000fe40000410000 */
[----:B------:R-:W-:Y:S02]  /*2810*/  FADD.FTZ R160, R79, R160 ;  /* 0x000000a04fa07221 */ /* 0x000fe40000010000 */
[-C--:B------:R-:W-:Y:S02]  /*2820*/  FFMA.FTZ R121, R83, R79.reuse, R121 ;  /* 0x0000004f53797223 */ /* 0x080fe40000010079 */
[----:B---3--:R-:W-:Y:S02]  /*2830*/  FFMA.FTZ R79, R68, R79, R77 ;  /* 0x0000004f444f7223 */ /* 0x008fe4000001004d */
[----:B------:R-:W3:Y:S01]  /*2840*/  LDL R68, [R1+0x114] ;  /* 0x0001140001447983 */ /* 0x000ee20000100800 */
[----:B------:R-:W-:Y:S02]  /*2850*/  HADD2.F32 R84, -RZ, R84.H1_H1 ;  /* 0x30000054ff547230 */ /* 0x000fe40000004100 */
[----:B------:R-:W-:-:S03]  /*2860*/  HADD2.F32 R88, -RZ, R88.H1_H1 ;  /* 0x30000058ff587230 */ /* 0x000fc60000004100 */
[----:B------:R-:W-:Y:S01]  /*2870*/  FADD.FTZ R84, -R210, R84 ;  /* 0x00000054d2547221 */ /* 0x000fe20000010100 */
[----:B------:R-:W-:Y:S01]  /*2880*/  HADD2.F32 R92, -RZ, R92.H1_H1 ;  /* 0x3000005cff5c7230 */ /* 0x000fe20000004100 */
[----:B------:R-:W-:Y:S02]  /*2890*/  FADD.FTZ R203, R76, R203 ;  /* 0x000000cb4ccb7221 */ /* 0x000fe40000010000 */
[----:B------:R-:W-:Y:S02]  /*28a0*/  FFMA.FTZ R8, R83, R76, R8 ;  /* 0x0000004c53087223 */ /* 0x000fe40000010008 */
[----:B------:R-:W-:Y:S02]  /*28b0*/  FMUL.FTZ R235, R198, R84 ;  /* 0x00000054c6eb7220 */ /* 0x000fe40000410000 */
[----:B------:R-:W-:Y:S02]  /*28c0*/  FMUL.FTZ R76, R71, R88 ;  /* 0x00000058474c7220 */ /* 0x000fe40000410000 */
[----:B------:R-:W-:Y:S01]  /*28d0*/  FADD.FTZ R161, R92, R161 ;  /* 0x000000a15ca17221 */ /* 0x000fe20000010000 */
[----:B------:R-:W3:Y:S01]  /*28e0*/  LDL R71, [R1+0x10c] ;  /* 0x00010c0001477983 */ /* 0x000ee20000100800 */
[----:B------:R-:W-:-:S02]  /*28f0*/  FFMA.FTZ R122, R235, R92, R122 ;  /* 0x0000005ceb7a7223 */ /* 0x000fc4000001007a */
[----:B--2---:R-:W-:Y:S01]  /*2900*/  FFMA.FTZ R92, R70, R92, R76 ;  /* 0x0000005c465c7223 */ /* 0x004fe2000001004c */
[----:B------:R-:W-:Y:S01]  /*2910*/  HADD2.F32 R76, -RZ, R89.H0_H0 ;  /* 0x20000059ff4c7230 */ /* 0x000fe20000004100 */
[----:B------:R-:W2:Y:S01]  /*2920*/  LDL R70, [R1+0x110] ;  /* 0x0001100001467983 */ /* 0x000ea20000100800 */
[----:B------:R-:W-:Y:S02]  /*2930*/  FADD.FTZ R202, R88, R202 ;  /* 0x000000ca58ca7221 */ /* 0x000fe40000010000 */
[----:B------:R-:W-:Y:S01]  /*2940*/  FFMA.FTZ R9, R235, R88, R9 ;  /* 0x00000058eb097223 */ /* 0x000fe20000010009 */
[----:B------:R-:W-:-:S05]  /*2950*/  HADD2.F32 R88, -RZ, R85.H0_H0 ;  /* 0x20000055ff587230 */ /* 0x000fca0000004100 */
[----:B------:R-:W-:Y:S01]  /*2960*/  FADD.FTZ R88, -R210, R88 ;  /* 0x00000058d2587221 */ /* 0x000fe20000010100 */
[----:B------:R-:W-:-:S03]  /*2970*/  HADD2.F32 R89, -RZ, R89.H1_H1 ;  /* 0x30000059ff597230 */ /* 0x000fc60000004100 */
[----:B------:R-:W-:Y:S02]  /*2980*/  FMUL.FTZ R88, R198, R88 ;  /* 0x00000058c6587220 */ /* 0x000fe40000410000 */
[-C--:B----4-:R-:W-:Y:S02]  /*2990*/  FMUL.FTZ R77, R69, R76.reuse ;  /* 0x0000004c454d7220 */ /* 0x090fe40000410000 */
[----:B------:R-:W4:Y:S01]  /*29a0*/  LDL.LU R69, [R1+0x4] ;  /* 0x0000040001457983 */ /* 0x000f220000300800 */
[----:B------:R-:W-:Y:S02]  /*29b0*/  FADD.FTZ R205, R76, R205 ;  /* 0x000000cd4ccd7221 */ /* 0x000fe40000010000 */
[----:B------:R-:W-:Y:S01]  /*29c0*/  FFMA.FTZ R6, R88, R76, R6 ;  /* 0x0000004c58067223 */ /* 0x000fe20000010006 */
[----:B------:R-:W4:Y:S04]  /*29d0*/  LDL R242, [R1+0x104] ;  /* 0x0001040001f27983 */ /* 0x000f280000100800 */
[----:B------:R-:W4:Y:S01]  /*29e0*/  LDL R240, [R1+0x108] ;  /* 0x0001080001f07983 */ /* 0x000f220000100800 */
[----:B---3--:R-:W-:-:S03]  /*29f0*/  FMUL.FTZ R76, R68, R89 ;  /* 0x00000059444c7220 */ /* 0x008fc60000410000 */
[----:B------:R-:W3:Y:S01]  /*2a00*/  LDL.LU R68, [R1] ;  /* 0x0000000001447983 */ /* 0x000ee20000300800 */
[----:B------:R-:W-:Y:S02]  /*2a10*/  HADD2.F32 R85, -RZ, R85.H1_H1 ;  /* 0x30000055ff557230 */ /* 0x000fe40000004100 */
[----:B------:R-:W-:Y:S01]  /*2a20*/  HADD2.F32 R84, -RZ, R93.H0_H0 ;  /* 0x2000005dff547230 */ /* 0x000fe20000004100 */
[----:B------:R-:W-:Y:S01]  /*2a30*/  FADD.FTZ R204, R89, R204 ;  /* 0x000000cc59cc7221 */ /* 0x000fe20000010000 */
[----:B------:R-:W3:Y:S01]  /*2a40*/  LDL R239, [R1+0xfc] ;  /* 0x0000fc0001ef7983 */ /* 0x000ee20000100800 */
[----:B------:R-:W-:Y:S02]  /*2a50*/  FADD.FTZ R85, -R210, R85 ;  /* 0x00000055d2557221 */ /* 0x000fe40000010100 */
[----:B------:R-:W-:Y:S01]  /*2a60*/  FADD.FTZ R158, R84, R158 ;  /* 0x0000009e549e7221 */ /* 0x000fe20000010000 */
[----:B------:R-:W3:Y:S01]  /*2a70*/  LDL R238, [R1+0x100] ;  /* 0x0001000001ee7983 */ /* 0x000ee20000100800 */
[----:B------:R-:W-:-:S02]  /*2a80*/  FFMA.FTZ R47, R88, R84, R47 ;  /* 0x00000054582f7223 */ /* 0x000fc4000001002f */
[----:B------:R-:W-:Y:S02]  /*2a90*/  FFMA.FTZ R84, R236, R84, R77 ;  /* 0x00000054ec547223 */ /* 0x000fe4000001004d */
[----:B------:R-:W-:Y:S01]  /*2aa0*/  FMUL.FTZ R236, R198, R85 ;  /* 0x00000055c6ec7220 */ /* 0x000fe20000410000 */
[----:B------:R-:W-:-:S03]  /*2ab0*/  HADD2.F32 R93, -RZ, R93.H1_H1 ;  /* 0x3000005dff5d7230 */ /* 0x000fc60000004100 */
[C---:B------:R-:W-:Y:S01]  /*2ac0*/  FFMA.FTZ R7, R236.reuse, R89, R7 ;  /* 0x00000059ec077223 */ /* 0x040fe20000010007 */
[----:B------:R-:W-:Y:S01]  /*2ad0*/  HADD2.F32 R89, -RZ, R86.H0_H0 ;  /* 0x20000056ff597230 */ /* 0x000fe20000004100 */
[----:B------:R-:W-:Y:S02]  /*2ae0*/  FADD.FTZ R159, R93, R159 ;  /* 0x0000009f5d9f7221 */ /* 0x000fe40000010000 */
[-C--:B------:R-:W-:Y:S02]  /*2af0*/  FFMA.FTZ R120, R236, R93.reuse, R120 ;  /* 0x0000005dec787223 */ /* 0x080fe40000010078 */
[----:B------:R-:W-:Y:S01]  /*2b00*/  FFMA.FTZ R93, R237, R93, R76 ;  /* 0x0000005ded5d7223 */ /* 0x000fe2000001004c */
[----:B------:R-:W-:Y:S01]  /*2b10*/  HADD2.F32 R76, -RZ, R90.H0_H0 ;  /* 0x2000005aff4c7230 */ /* 0x000fe20000004100 */
[----:B------:R-:W-:Y:S01]  /*2b20*/  FADD.FTZ R89, -R210, R89 ;  /* 0x00000059d2597221 */ /* 0x000fe20000010100 */
[----:B------:R-:W-:-:S03]  /*2b30*/  HADD2.F32 R85, -RZ, R94.H0_H0 ;  /* 0x2000005eff557230 */ /* 0x000fc60000004100 */
[----:B------:R-:W-:Y:S02]  /*2b40*/  FMUL.FTZ R89, R198, R89 ;  /* 0x00000059c6597220 */ /* 0x000fe40000410000 */
[----:B------:R-:W-:Y:S02]  /*2b50*/  FMUL.FTZ R77, R71, R76 ;  /* 0x0000004c474d7220 */ /* 0x000fe40000410000 */
[----:B------:R-:W-:Y:S01]  /*2b60*/  FADD.FTZ R156, R85, R156 ;  /* 0x0000009c559c7221 */ /* 0x000fe20000010000 */
[----:B------:R-:W3:Y:S01]  /*2b70*/  LDL.LU R71, [R1+0xc] ;  /* 0x00000c0001477983 */ /* 0x000ee20000300800 */
[-C--:B------:R-:W-:Y:S02]  /*2b80*/  FFMA.FTZ R45, R89, R85.reuse, R45 ;  /* 0x00000055592d7223 */ /* 0x080fe4000001002d */
[----:B--2---:R-:W-:Y:S01]  /*2b90*/  FFMA.FTZ R85, R70, R85, R77 ;  /* 0x0000005546557223 */ /* 0x004fe2000001004d */
[----:B------:R-:W2:Y:S04]  /*2ba0*/  LDL R241, [R1+0xf4] ;  /* 0x0000f40001f17983 */ /* 0x000ea80000100800 */
[----:B------:R-:W2:Y:S01]  /*2bb0*/  LDL R70, [R1+0xf8] ;  /* 0x0000f80001467983 */ /* 0x000ea20000100800 */
[----:B------:R-:W-:Y:S01]  /*2bc0*/  HADD2.F32 R86, -RZ, R86.H1_H1 ;  /* 0x30000056ff567230 */ /* 0x000fe20000004100 */
[----:B----4-:R-:W-:-:S05]  /*2bd0*/  FADD.FTZ R69, R76, R69 ;  /* 0x000000454c457221 */ /* 0x010fca0000010000 */
[----:B------:R0:W-:Y:S04]  /*2be0*/  STL [R1+0x4], R69 ;  /* 0x0000044501007387 */ /* 0x0001e80000100800 */
[----:B0-----:R-:W4:Y:S01]  /*2bf0*/  LDL.LU R69, [R1+0x8] ;  /* 0x0000080001457983 */ /* 0x001f220000300800 */
[----:B------:R-:W-:Y:S01]  /*2c00*/  HADD2.F32 R90, -RZ, R90.H1_H1 ;  /* 0x3000005aff5a7230 */ /* 0x000fe20000004100 */
[----:B------:R-:W-:Y:S01]  /*2c10*/  FADD.FTZ R86, -R210, R86 ;  /* 0x00000056d2567221 */ /* 0x000fe20000010100 */
[----:B------:R-:W-:Y:S01]  /*2c20*/  HADD2.F32 R94, -RZ, R94.H1_H1 ;  /* 0x3000005eff5e7230 */ /* 0x000fe20000004100 */
[----:B------:R-:W-:Y:S02]  /*2c30*/  FFMA.FTZ R4, R89, R76, R4 ;  /* 0x0000004c59047223 */ /* 0x000fe40000010004 */
[----:B------:R-:W-:-:S02]  /*2c40*/  FMUL.FTZ R237, R198, R86 ;  /* 0x00000056c6ed7220 */ /* 0x000fc40000410000 */
[----:B------:R-:W-:Y:S02]  /*2c50*/  FMUL.FTZ R76, R242, R90 ;  /* 0x0000005af24c7220 */ /* 0x000fe40000410000 */
[----:B------:R-:W-:Y:S02]  /*2c60*/  FADD.FTZ R157, R94, R157 ;  /* 0x0000009d5e9d7221 */ /* 0x000fe40000010000 */
[-C--:B------:R-:W-:Y:S02]  /*2c70*/  FFMA.FTZ R46, R237, R94.reuse, R46 ;  /* 0x0000005eed2e7223 */ /* 0x080fe4000001002e */
[----:B------:R-:W-:Y:S02]  /*2c80*/  FFMA.FTZ R94, R240, R94, R76 ;  /* 0x0000005ef05e7223 */ /* 0x000fe4000001004c */
[----:B------:R-:W4:Y:S01]  /*2c90*/  LDL R240, [R1+0xec] ;  /* 0x0000ec0001f07983 */ /* 0x000f220000100800 */
[----:B---3--:R-:W-:-:S05]  /*2ca0*/  FADD.FTZ R68, R90, R68 ;  /* 0x000000445a447221 */ /* 0x008fca0000010000 */
[----:B------:R0:W-:Y:S04]  /*2cb0*/  STL [R1], R68 ;  /* 0x0000004401007387 */ /* 0x0001e80000100800 */
[----:B0-----:R-:W3:Y:S01]  /*2cc0*/  LDL R68, [R1+0xf0] ;  /* 0x0000f00001447983 */ /* 0x001ee20000100800 */
[----:B------:R-:W-:Y:S01]  /*2cd0*/  FFMA.FTZ R5, R237, R90, R5 ;  /* 0x0000005aed057223 */ /* 0x000fe20000010005 */
[----:B------:R-:W-:Y:S02]  /*2ce0*/  HADD2.F32 R90, -RZ, R87.H0_H0 ;  /* 0x20000057ff5a7230 */ /* 0x000fe40000004100 */
[----:B------:R-:W-:Y:S02]  /*2cf0*/  HADD2.F32 R76, -RZ, R91.H0_H0 ;  /* 0x2000005bff4c7230 */ /* 0x000fe40000004100 */
[----:B------:R-:W-:Y:S01]  /*2d00*/  HADD2.F32 R87, -RZ, R87.H1_H1 ;  /* 0x30000057ff577230 */ /* 0x000fe20000004100 */
[----:B------:R-:W-:Y:S01]  /*2d10*/  FADD.FTZ R90, -R210, R90 ;  /* 0x0000005ad25a7221 */ /* 0x000fe20000010100 */
[----:B------:R-:W-:Y:S01]  /*2d20*/  HADD2.F32 R86, -RZ, R95.H0_H0 ;  /* 0x2000005fff567230 */ /* 0x000fe20000004100 */
[----:B------:R-:W-:-:S02]  /*2d30*/  FMUL.FTZ R77, R239, R76 ;  /* 0x0000004cef4d7220 */ /* 0x000fc40000410000 */
[----:B------:R-:W-:Y:S01]  /*2d40*/  FMUL.FTZ R90, R198, R90 ;  /* 0x0000005ac65a7220 */ /* 0x000fe20000410000 */
[----:B------:R-:W-:Y:S01]  /*2d50*/  HADD2.F32 R91, -RZ, R91.H1_H1 ;  /* 0x3000005bff5b7230 */ /* 0x000fe20000004100 */
[----:B------:R-:W-:Y:S01]  /*2d60*/  FADD.FTZ R87, -R210, R87 ;  /* 0x00000057d2577221 */ /* 0x000fe20000010100 */
[----:B------:R-:W-:Y:S01]  /*2d70*/  HADD2.F32 R95, -RZ, R95.H1_H1 ;  /* 0x3000005fff5f7230 */ /* 0x000fe20000004100 */
[----:B------:R-:W-:Y:S01]  /*2d80*/  FADD.FTZ R154, R86, R154 ;  /* 0x0000009a569a7221 */ /* 0x000fe20000010000 */
[----:B------:R-:W3:Y:S01]  /*2d90*/  LDL.LU R239, [R1+0x1c] ;  /* 0x00001c0001ef7983 */ /* 0x000ee20000300800 */
[-C--:B------:R-:W-:Y:S02]  /*2da0*/  FFMA.FTZ R43, R90, R86.reuse, R43 ;  /* 0x000000565a2b7223 */ /* 0x080fe4000001002b */
[----:B------:R-:W-:Y:S02]  /*2db0*/  FFMA.FTZ R86, R238, R86, R77 ;  /* 0x00000056ee567223 */ /* 0x000fe4000001004d */
[----:B------:R-:W-:-:S02]  /*2dc0*/  FADD.FTZ R71, R76, R71 ;  /* 0x000000474c477221 */ /* 0x000fc40000010000 */
[----:B------:R-:W-:Y:S02]  /*2dd0*/  FFMA.FTZ R2, R90, R76, R2 ;  /* 0x0000004c5a027223 */ /* 0x000fe40000010002 */
[----:B------:R-:W-:Y:S02]  /*2de0*/  FMUL.FTZ R238, R198, R87 ;  /* 0x00000057c6ee7220 */ /* 0x000fe40000410000 */
[----:B--2---:R-:W-:Y:S01]  /*2df0*/  FMUL.FTZ R76, R241, R91 ;  /* 0x0000005bf14c7220 */ /* 0x004fe20000410000 */
[----:B------:R0:W-:Y:S01]  /*2e00*/  STL [R1+0xc], R71 ;  /* 0x00000c4701007387 */ /* 0x0001e20000100800 */
[----:B------:R-:W-:Y:S02]  /*2e10*/  FADD.FTZ R155, R95, R155 ;  /* 0x0000009b5f9b7221 */ /* 0x000fe40000010000 */
[-C--:B------:R-:W-:Y:S02]  /*2e20*/  FFMA.FTZ R44, R238, R95.reuse, R44 ;  /* 0x0000005fee2c7223 */ /* 0x080fe4000001002c */
[----:B------:R-:W-:-:S02]  /*2e30*/  FFMA.FTZ R95, R70, R95, R76 ;  /* 0x0000005f465f7223 */ /* 0x000fc4000001004c */
[----:B------:R-:W2:Y:S04]  /*2e40*/  LDL R70, [R1+0xe8] ;  /* 0x0000e80001467983 */ /* 0x000ea80000100800 */
[----:B0-----:R-:W2:Y:S01]  /*2e50*/  LDL R71, [R1+0xe4] ;  /* 0x0000e40001477983 */ /* 0x001ea20000100800 */
[----:B------:R-:W-:Y:S01]  /*2e60*/  FFMA.FTZ R3, R238, R91, R3 ;  /* 0x0000005bee037223 */ /* 0x000fe20000010003 */
[----:B------:R-:W-:Y:S01]  /*2e70*/  HADD2.F32 R76, -RZ, R104.H0_H0 ;  /* 0x20000068ff4c7230 */ /* 0x000fe20000004100 */
[----:B----4-:R-:W-:-:S05]  /*2e80*/  FADD.FTZ R69, R91, R69 ;  /* 0x000000455b457221 */ /* 0x010fca0000010000 */
[----:B------:R0:W-:Y:S01]  /*2e90*/  STL [R1+0x8], R69 ;  /* 0x0000084501007387 */ /* 0x0001e20000100800 */
[----:B------:R-:W-:-:S03]  /*2ea0*/  HADD2.F32 R91, -RZ, R96.H0_H0 ;  /* 0x20000060ff5b7230 */ /* 0x000fc60000004100 */
[----:B0-----:R-:W4:Y:S02]  /*2eb0*/  LDL.LU R69, [R1+0x18] ;  /* 0x0000180001457983 */ /* 0x001f240000300800 */
[----:B------:R-:W-:Y:S01]  /*2ec0*/  FADD.FTZ R91, -R210, R91 ;  /* 0x0000005bd25b7221 */ /* 0x000fe20000010100 */
[----:B------:R-:W-:Y:S01]  /*2ed0*/  HADD2.F32 R87, -RZ, R100.H0_H0 ;  /* 0x20000064ff577230 */ /* 0x000fe20000004100 */
[----:B------:R-:W-:Y:S01]  /*2ee0*/  FMUL.FTZ R77, R240, R76 ;  /* 0x0000004cf04d7220 */ /* 0x000fe20000410000 */
[----:B------:R-:W4:Y:S01]  /*2ef0*/  LDL R243, [R1+0xdc] ;  /* 0x0000dc0001f37983 */ /* 0x000f220000100800 */
[----:B------:R-:W-:Y:S02]  /*2f00*/  FMUL.FTZ R91, R198, R91 ;  /* 0x0000005bc65b7220 */ /* 0x000fe40000410000 */
[----:B------:R-:W-:Y:S02]  /*2f10*/  FADD.FTZ R152, R87, R152 ;  /* 0x0000009857987221 */ /* 0x000fe40000010000 */
[----:B------:R-:W-:-:S02]  /*2f20*/  FFMA.FTZ R41, R91, R87, R41 ;  /* 0x000000575b297223 */ /* 0x000fc40000010029 */
[----:B---3--:R-:W-:Y:S02]  /*2f30*/  FFMA.FTZ R87, R68, R87, R77 ;  /* 0x0000005744577223 */ /* 0x008fe4000001004d */
[----:B------:R-:W3:Y:S01]  /*2f40*/  LDL R68, [R1+0xe0] ;  /* 0x0000e00001447983 */ /* 0x000ee20000100800 */
[----:B------:R-:W-:-:S03]  /*2f50*/  FFMA.FTZ R179, R91, R76, R179 ;  /* 0x0000004c5bb37223 */ /* 0x000fc600000100b3 */
[----:B------:R-:W3:Y:S01]  /*2f60*/  LDL.LU R240, [R1+0x24] ;  /* 0x0000240001f07983 */ /* 0x000ee20000300800 */
[----:B------:R-:W-:Y:S01]  /*2f70*/  HADD2.F32 R96, -RZ, R96.H1_H1 ;  /* 0x30000060ff607230 */ /* 0x000fe20000004100 */
[----:B------:R-:W-:Y:S01]  /*2f80*/  FADD.FTZ R239, R76, R239 ;  /* 0x000000ef4cef7221 */ /* 0x000fe20000010000 */
[----:B------:R-:W-:-:S03]  /*2f90*/  HADD2.F32 R76, -RZ, R104.H1_H1 ;  /* 0x30000068ff4c7230 */ /* 0x000fc60000004100 */
[----:B------:R-:W-:Y:S01]  /*2fa0*/  FADD.FTZ R96, -R210, R96 ;  /* 0x00000060d2607221 */ /* 0x000fe20000010100 */
[----:B------:R0:W-:Y:S04]  /*2fb0*/  STL [R1+0x1c], R239 ;  /* 0x00001cef01007387 */ /* 0x0001e80000100800 */
[----:B------:R-:W3:Y:S04]  /*2fc0*/  LDL R242, [R1+0xd4] ;  /* 0x0000d40001f27983 */ /* 0x000ee80000100800 */
[----:B------:R-:W3:Y:S01]  /*2fd0*/  LDL R241, [R1+0xd8] ;  /* 0x0000d80001f17983 */ /* 0x000ee20000100800 */
[----:B------:R-:W-:Y:S01]  /*2fe0*/  HADD2.F32 R100, -RZ, R100.H1_H1 ;  /* 0x30000064ff647230 */ /* 0x000fe20000004100 */
[----:B0-----:R-:W-:-:S02]  /*2ff0*/  FMUL.FTZ R239, R198, R96 ;  /* 0x00000060c6ef7220 */ /* 0x001fc40000410000 */
[----:B--2---:R-:W-:Y:S02]  /*3000*/  FMUL.FTZ R104, R71, R76 ;  /* 0x0000004c47687220 */ /* 0x004fe40000410000 */
[----:B------:R-:W2:Y:S01]  /*3010*/  LDL.LU R71, [R1+0x20] ;  /* 0x0000200001477983 */ /* 0x000ea20000300800 */
[----:B------:R-:W-:Y:S02]  /*3020*/  FADD.FTZ R153, R100, R153 ;  /* 0x0000009964997221 */ /* 0x000fe40000010000 */
[CC--:B------:R-:W-:Y:S02]  /*3030*/  FFMA.FTZ R42, R239.reuse, R100.reuse, R42 ;  /* 0x00000064ef2a7223 */ /* 0x0c0fe4000001002a */
[----:B------:R-:W-:Y:S01]  /*3040*/  FFMA.FTZ R104, R70, R100, R104 ;  /* 0x0000006446687223 */ /* 0x000fe20000010068 */
[----:B------:R-:W-:Y:S01]  /*3050*/  HADD2.F32 R100, -RZ, R97.H0_H0 ;  /* 0x20000061ff647230 */ /* 0x000fe20000004100 */
[----:B------:R-:W-:Y:S01]  /*3060*/  FFMA.FTZ R178, R239, R76, R178 ;  /* 0x0000004cefb27223 */ /* 0x000fe200000100b2 */
[----:B------:R-:W-:-:S03]  /*3070*/  HADD2.F32 R96, -RZ, R101.H0_H0 ;  /* 0x20000065ff607230 */ /* 0x000fc60000004100 */
[----:B------:R-:W-:-:S04]  /*3080*/  FADD.FTZ R100, -R210, R100 ;  /* 0x00000064d2647221 */ /* 0x000fc80000010100 */
[----:B------:R-:W-:Y:S02]  /*3090*/  FMUL.FTZ R100, R198, R100 ;  /* 0x00000064c6647220 */ /* 0x000fe40000410000 */
[----:B----4-:R-:W-:-:S05]  /*30a0*/  FADD.FTZ R69, R76, R69 ;  /* 0x000000454c457221 */ /* 0x010fca0000010000 */
[----:B------:R0:W-:Y:S01]  /*30b0*/  STL [R1+0x18], R69 ;  /* 0x0000184501007387 */ /* 0x0001e20000100800 */
[----:B------:R-:W-:Y:S01]  /*30c0*/  HADD2.F32 R76, -RZ, R105.H0_H0 ;  /* 0x20000069ff4c7230 */ /* 0x000fe20000004100 */
[----:B------:R-:W-:Y:S02]  /*30d0*/  FADD.FTZ R150, R96, R150 ;  /* 0x0000009660967221 */ /* 0x000fe40000010000 */
[----:B------:R-:W-:Y:S01]  /*30e0*/  FFMA.FTZ R39, R100, R96, R39 ;  /* 0x0000006064277223 */ /* 0x000fe20000010027 */
[----:B------:R-:W4:Y:S04]  /*30f0*/  LDL R70, [R1+0xd0] ;  /* 0x0000d00001467983 */ /* 0x000f280000100800 */
[----:B0-----:R-:W4:Y:S01]  /*3100*/  LDL R69, [R1+0xcc] ;  /* 0x0000cc0001457983 */ /* 0x001f220000100800 */
[----:B------:R-:W-:-:S04]  /*3110*/  FMUL.FTZ R77, R243, R76 ;  /* 0x0000004cf34d7220 */ /* 0x000fc80000410000 */
[----:B---3--:R-:W-:Y:S02]  /*3120*/  FFMA.FTZ R96, R68, R96, R77 ;  /* 0x0000006044607223 */ /* 0x008fe4000001004d */
[----:B------:R-:W3:Y:S01]  /*3130*/  LDL.LU R68, [R1+0x44] ;  /* 0x0000440001447983 */ /* 0x000ee20000300800 */
[----:B------:R-:W-:Y:S01]  /*3140*/  HADD2.F32 R97, -RZ, R97.H1_H1 ;  /* 0x30000061ff617230 */ /* 0x000fe20000004100 */
[----:B------:R-:W-:Y:S02]  /*3150*/  FADD.FTZ R240, R76, R240 ;  /* 0x000000f04cf07221 */ /* 0x000fe40000010000 */
[----:B------:R-:W-:Y:S02]  /*3160*/  FFMA.FTZ R249, R100, R76, R249 ;  /* 0x0000004c64f97223 */ /* 0x000fe400000100f9 */
[----:B------:R-:W-:Y:S01]  /*3170*/  FADD.FTZ R97, -R210, R97 ;  /* 0x00000061d2617221 */ /* 0x000fe20000010100 */
[----:B------:R-:W-:Y:S01]  /*3180*/  HADD2.F32 R76, -RZ, R105.H1_H1 ;  /* 0x30000069ff4c7230 */ /* 0x000fe20000004100 */
[----:B------:R0:W-:Y:S02]  /*3190*/  STL [R1+0x24], R240 ;  /* 0x000024f001007387 */ /* 0x0001e40000100800 */
[----:B0-----:R-:W-:-:S02]  /*31a0*/  FMUL.FTZ R240, R198, R97 ;  /* 0x00000061c6f07220 */ /* 0x001fc40000410000 */
[-C--:B------:R-:W-:Y:S02]  /*31b0*/  FMUL.FTZ R105, R242, R76.reuse ;  /* 0x0000004cf2697220 */ /* 0x080fe40000410000 */
[----:B------:R-:W-:Y:S01]  /*31c0*/  FFMA.FTZ R248, R240, R76, R248 ;  /* 0x0000004cf0f87223 */ /* 0x000fe200000100f8 */
[----:B------:R-:W-:Y:S01]  /*31d0*/  HADD2.F32 R101, -RZ, R101.H1_H1 ;  /* 0x30000065ff657230 */ /* 0x000fe20000004100 */
[----:B--2---:R-:W-:Y:S01]  /*31e0*/  FADD.FTZ R71, R76, R71 ;  /* 0x000000474c477221 */ /* 0x004fe20000010000 */
[----:B------:R-:W-:-:S04]  /*31f0*/  HADD2.F32 R76, -RZ, R106.H0_H0 ;  /* 0x2000006aff4c7230 */ /* 0x000fc80000004100 */
[----:B------:R0:W-:Y:S04]  /*3200*/  STL [R1+0x20], R71 ;  /* 0x0000204701007387 */ /* 0x0001e80000100800 */
[----:B------:R-:W2:Y:S01]  /*3210*/  LDL R246, [R1+0xc8] ;  /* 0x0000c80001f67983 */ /* 0x000ea20000100800 */
[----:B------:R-:W-:Y:S02]  /*3220*/  FADD.FTZ R151, R101, R151 ;  /* 0x0000009765977221 */ /* 0x000fe40000010000 */
[-C--:B------:R-:W-:Y:S02]  /*3230*/  FFMA.FTZ R40, R240, R101.reuse, R40 ;  /* 0x00000065f0287223 */ /* 0x080fe40000010028 */
[----:B------:R-:W-:Y:S01]  /*3240*/  FFMA.FTZ R105, R241, R101, R105 ;  /* 0x00000065f1697223 */ /* 0x000fe20000010069 */
[----:B------:R-:W-:-:S02]  /*3250*/  HADD2.F32 R101, -RZ, R98.H0_H0 ;  /* 0x20000062ff657230 */ /* 0x000fc40000004100 */
[----:B------:R-:W-:-:S03]  /*3260*/  HADD2.F32 R97, -RZ, R102.H0_H0 ;  /* 0x20000066ff617230 */ /* 0x000fc60000004100 */
[----:B------:R-:W-:-:S04]  /*3270*/  FADD.FTZ R101, -R210, R101 ;  /* 0x00000065d2657221 */ /* 0x000fc80000010100 */
[----:B------:R-:W-:Y:S02]  /*3280*/  FMUL.FTZ R101, R198, R101 ;  /* 0x00000065c6657220 */ /* 0x000fe40000410000 */
[----:B------:R-:W-:Y:S02]  /*3290*/  FADD.FTZ R148, R97, R148 ;  /* 0x0000009461947221 */ /* 0x000fe40000010000 */
[----:B----4-:R-:W-:Y:S02]  /*32a0*/  FMUL.FTZ R77, R69, R76 ;  /* 0x0000004c454d7220 */ /* 0x010fe40000410000 */
[----:B------:R-:W4:Y:S04]  /*32b0*/  LDL R69, [R1+0xc4] ;  /* 0x0000c40001457983 */ /* 0x000f280000100800 */
[----:B------:R-:W2:Y:S04]  /*32c0*/  LDL.LU R245, [R1+0x40] ;  /* 0x0000400001f57983 */ /* 0x000ea80000300800 */
[----:B------:R-:W2:Y:S04]  /*32d0*/  LDL R244, [R1+0xbc] ;  /* 0x0000bc0001f47983 */ /* 0x000ea80000100800 */
[----:B------:R-:W2:Y:S04]  /*32e0*/  LDL R243, [R1+0xc0] ;  /* 0x0000c00001f37983 */ /* 0x000ea80000100800 */
[----:B------:R-:W2:Y:S04]  /*32f0*/  LDL.LU R242, [R1+0x4c] ;  /* 0x00004c0001f27983 */ /* 0x000ea80000300800 */
[----:B0-----:R-:W2:Y:S01]  /*3300*/  LDL.LU R71, [R1+0x10] ;  /* 0x0000100001477983 */ /* 0x001ea20000300800 */
[----:B------:R-:W-:-:S02]  /*3310*/  FFMA.FTZ R37, R101, R97, R37 ;  /* 0x0000006165257223 */ /* 0x000fc40000010025 */
[----:B------:R-:W-:Y:S02]  /*3320*/  FFMA.FTZ R97, R70, R97, R77 ;  /* 0x0000006146617223 */ /* 0x000fe4000001004d */
[----:B---3--:R-:W-:-:S05]  /*3330*/  FADD.FTZ R68, R76, R68 ;  /* 0x000000444c447221 */ /* 0x008fca0000010000 */
[----:B------:R0:W-:Y:S04]  /*3340*/  STL [R1+0x44], R68 ;  /* 0x0000444401007387 */ /* 0x0001e80000100800 */
[----:B------:R-:W3:Y:S04]  /*3350*/  LDL R70, [R1+0xb4] ;  /* 0x0000b40001467983 */ /* 0x000ee80000100800 */
[----:B0-----:R-:W3:Y:S01]  /*3360*/  LDL R68, [R1+0xb8] ;  /* 0x0000b80001447983 */ /* 0x001ee20000100800 */
[----:B------:R-:W-:Y:S01]  /*3370*/  HADD2.F32 R98, -RZ, R98.H1_H1 ;  /* 0x30000062ff627230 */ /* 0x000fe20000004100 */
[----:B------:R-:W-:Y:S01]  /*3380*/  FFMA.FTZ R251, R101, R76, R251 ;  /* 0x0000004c65fb7223 */ /* 0x000fe200000100fb */
[----:B------:R-:W-:-:S03]  /*3390*/  HADD2.F32 R76, -RZ, R106.H1_H1 ;  /* 0x3000006aff4c7230 */ /* 0x000fc60000004100 */
[----:B------:R-:W-:Y:S01]  /*33a0*/  FADD.FTZ R98, -R210, R98 ;  /* 0x00000062d2627221 */ /* 0x000fe20000010100 */
[----:B------:R-:W-:-:S03]  /*33b0*/  HADD2.F32 R102, -RZ, R102.H1_H1 ;  /* 0x30000066ff667230 */ /* 0x000fc60000004100 */
[----:B------:R-:W-:Y:S02]  /*33c0*/  FMUL.FTZ R241, R198, R98 ;  /* 0x00000062c6f17220 */ /* 0x000fe40000410000 */
[----:B------:R-:W-:Y:S02]  /*33d0*/  FADD.FTZ R149, R102, R149 ;  /* 0x0000009566957221 */ /* 0x000fe40000010000 */
[C---:B------:R-:W-:Y:S02]  /*33e0*/  FFMA.FTZ R38, R241.reuse, R102, R38 ;  /* 0x00000066f1267223 */ /* 0x040fe40000010026 */
[----:B------:R-:W-:Y:S02]  /*33f0*/  FFMA.FTZ R250, R241, R76, R250 ;  /* 0x0000004cf1fa7223 */ /* 0x000fe400000100fa */
[----:B------:R-:W-:Y:S02]  /*3400*/  FADD.FTZ R164, R111, R164 ;  /* 0x000000a46fa47221 */ /* 0x000fe40000010000 */
[----:B------:R-:W-:-:S02]  /*3410*/  FFMA.FTZ R176, R232, R111, R176 ;  /* 0x0000006fe8b07223 */ /* 0x000fc400000100b0 */
[----:B------:R-:W3:Y:S01]  /*3420*/  LDG.E.128 R108, [R108.64] ;  /* 0x000000046c6c7981 */ /* 0x000ee2000c1e1d00 */
[----:B------:R-:W-:Y:S01]  /*3430*/  HADD2.F32 R98, -RZ, R103.H0_H0 ;  /* 0x20000067ff627230 */ /* 0x000fe20000004100 */
[----:B------:R-:W-:Y:S02]  /*3440*/  FADD.FTZ R201, R114, R201 ;  /* 0x000000c972c97221 */ /* 0x000fe40000010000 */
[----:B------:R-:W-:Y:S02]  /*3450*/  FFMA.FTZ R10, R81, R114, R10 ;  /* 0x00000072510a7223 */ /* 0x000fe4000001000a */
[----:B------:R-:W3:Y:S01]  /*3460*/  LDG.E.128 R112, [R112.64] ;  /* 0x0000000470707981 */ /* 0x000ee2000c1e1d00 */
[----:B----4-:R-:W-:-:S03]  /*3470*/  FMUL.FTZ R106, R69, R76 ;  /* 0x0000004c456a7220 */ /* 0x010fc60000410000 */
[----:B------:R-:W4:Y:S01]  /*3480*/  LDL.LU R69, [R1+0x48] ;  /* 0x0000480001457983 */ /* 0x000f220000300800 */
[----:B--2---:R-:W-:Y:S01]  /*3490*/  FFMA.FTZ R106, R246, R102, R106 ;  /* 0x00000066f66a7223 */ /* 0x004fe2000001006a */
[----:B------:R-:W-:Y:S01]  /*34a0*/  HADD2.F32 R102, -RZ, R99.H0_H0 ;  /* 0x20000063ff667230 */ /* 0x000fe20000004100 */
[----:B------:R-:W-:Y:S01]  /*34b0*/  FADD.FTZ R245, R76, R245 ;  /* 0x000000f54cf57221 */ /* 0x000fe20000010000 */
[----:B------:R-:W-:-:S03]  /*34c0*/  HADD2.F32 R76, -RZ, R107.H0_H0 ;  /* 0x2000006bff4c7230 */ /* 0x000fc60000004100 */
[----:B------:R-:W-:Y:S01]  /*34d0*/  FADD.FTZ R102, -R210, R102 ;  /* 0x00000066d2667221 */ /* 0x000fe20000010100 */
[----:B------:R-:W-:-:S03]  /*34e0*/  HADD2.F32 R99, -RZ, R99.H1_H1 ;  /* 0x30000063ff637230 */ /* 0x000fc60000004100 */
[----:B------:R-:W-:Y:S01]  /*34f0*/  FMUL.FTZ R102, R198, R102 ;  /* 0x00000066c6667220 */ /* 0x000fe20000410000 */
[----:B------:R-:W-:Y:S01]  /*3500*/  HADD2.F32 R107, -RZ, R107.H1_H1 ;  /* 0x3000006bff6b7230 */ /* 0x000fe20000004100 */
[-C--:B------:R-:W-:Y:S02]  /*3510*/  FMUL.FTZ R77, R244, R76.reuse ;  /* 0x0000004cf44d7220 */ /* 0x080fe40000410000 */
[----:B------:R-:W-:Y:S02]  /*3520*/  FADD.FTZ R242, R76, R242 ;  /* 0x000000f24cf27221 */ /* 0x000fe40000010000 */
[----:B------:R-:W-:Y:S02]  /*3530*/  FFMA.FTZ R71, R102, R76, R71 ;  /* 0x0000004c66477223 */ /* 0x000fe40000010047 */
[----:B------:R-:W-:Y:S01]  /*3540*/  FADD.FTZ R76, -R210, R99 ;  /* 0x00000063d24c7221 */ /* 0x000fe20000010100 */
[----:B------:R-:W-:-:S03]  /*3550*/  HADD2.F32 R99, -RZ, R103.H1_H1 ;  /* 0x30000067ff637230 */ /* 0x000fc60000004100 */
[----:B------:R-:W-:Y:S01]  /*3560*/  FMUL.FTZ R103, R198, R76 ;  /* 0x0000004cc6677220 */ /* 0x000fe20000410000 */
[----:B------:R-:W-:Y:S01]  /*3570*/  STL [R1+0x40], R245 ;  /* 0x000040f501007387 */ /* 0x000fe20000100800 */
[----:B------:R-:W-:Y:S02]  /*3580*/  FADD.FTZ R147, R99, R147 ;  /* 0x0000009363937221 */ /* 0x000fe40000010000 */
[----:B------:R-:W-:Y:S01]  /*3590*/  FFMA.FTZ R36, R103, R99, R36 ;  /* 0x0000006367247223 */ /* 0x000fe20000010024 */
[----:B------:R-:W-:Y:S04]  /*35a0*/  STL [R1+0x4c], R242 ;  /* 0x00004cf201007387 */ /* 0x000fe80000100800 */
[----:B------:R0:W-:Y:S01]  /*35b0*/  STL [R1+0x10], R71 ;  /* 0x0000104701007387 */ /* 0x0001e20000100800 */
[----:B---3--:R-:W-:-:S03]  /*35c0*/  FMUL.FTZ R76, R70, R107 ;  /* 0x0000006b464c7220 */ /* 0x008fc60000410000 */
[----:B------:R-:W2:Y:S01]  /*35d0*/  LDL R247, [R1+0xb0] ;  /* 0x0000b00001f77983 */ /* 0x000ea20000100800 */
[----:B------:R-:W-:-:S03]  /*35e0*/  FFMA.FTZ R99, R68, R99, R76 ;  /* 0x0000006344637223 */ /* 0x000fc6000001004c */
[----:B------:R-:W3:Y:S01]  /*35f0*/  LDL R68, [R1+0xac] ;  /* 0x0000ac0001447983 */ /* 0x000ee20000100800 */
[----:B------:R-:W-:Y:S02]  /*3600*/  FADD.FTZ R186, R118, R186 ;  /* 0x000000ba76ba7221 */ /* 0x000fe40000010000 */
[----:B------:R-:W-:Y:S01]  /*3610*/  FFMA.FTZ R23, R222, R118, R23 ;  /* 0x00000076de177223 */ /* 0x000fe20000010017 */
[----:B------:R-:W2:Y:S01]  /*3620*/  LDL.LU R246, [R1+0x58] ;  /* 0x0000580001f67983 */ /* 0x000ea20000300800 */
[----:B------:R-:W-:Y:S02]  /*3630*/  FADD.FTZ R189, R119, R189 ;  /* 0x000000bd77bd7221 */ /* 0x000fe40000010000 */
[----:B------:R-:W-:Y:S01]  /*3640*/  FFMA.FTZ R20, R220, R119, R20 ;  /* 0x00000077dc147223 */ /* 0x000fe20000010014 */
[----:B0-----:R-:W2:Y:S01]  /*3650*/  LDL.LU R71, [R1+0x28] ;  /* 0x0000280001477983 */ /* 0x001ea20000300800 */
[----:B------:R-:W-:-:S03]  /*3660*/  FADD.FTZ R146, R98, R146 ;  /* 0x0000009262927221 */ /* 0x000fc60000010000 */
[----:B------:R-:W2:Y:S01]  /*3670*/  LDG.E.128 R116, [R116.64] ;  /* 0x0000000474747981 */ /* 0x000ea2000c1e1d00 */
[-C--:B------:R-:W-:Y:S02]  /*3680*/  FFMA.FTZ R35, R102, R98.reuse, R35 ;  /* 0x0000006266237223 */ /* 0x080fe40000010023 */
[----:B------:R-:W-:Y:S01]  /*3690*/  FFMA.FTZ R98, R243, R98, R77 ;  /* 0x00000062f3627223 */ /* 0x000fe2000001004d */
[----:B------:R-:W-:Y:S02]  /*36a0*/  HADD2.F32 R77, -RZ, R108.H1_H1 ;  /* 0x3000006cff4d7230 */ /* 0x000fe40000004100 */
[----:B------:R-:W-:Y:S02]  /*36b0*/  HADD2.F32 R76, -RZ, R109.H0_H0 ;  /* 0x2000006dff4c7230 */ /* 0x000fe40000004100 */
[--C-:B------:R-:W-:Y:S02]  /*36c0*/  HADD2.F32 R245, -RZ, R111.reuse.H0_H0 ;  /* 0x2000006ffff57230 */ /* 0x100fe40000004100 */
[----:B------:R-:W-:Y:S01]  /*36d0*/  HADD2.F32 R111, -RZ, R111.H1_H1 ;  /* 0x3000006fff6f7230 */ /* 0x000fe20000004100 */
[----:B------:R-:W-:Y:S01]  /*36e0*/  FFMA.FTZ R252, R103, R107, R252 ;  /* 0x0000006b67fc7223 */ /* 0x000fe200000100fc */
[----:B------:R-:W-:Y:S01]  /*36f0*/  HADD2.F32 R244, -RZ, R109.H1_H1 ;  /* 0x3000006dfff47230 */ /* 0x000fe20000004100 */
[----:B------:R-:W-:Y:S01]  /*3700*/  FADD.FTZ R109, -R210, R77 ;  /* 0x0000004dd26d7221 */ /* 0x000fe20000010100 */
[----:B------:R-:W-:-:S02]  /*3710*/  HADD2.F32 R242, -RZ, R110.H0_H0 ;  /* 0x2000006efff27230 */ /* 0x000fc40000004100 */
[----:B------:R-:W-:Y:S01]  /*3720*/  HADD2.F32 R243, -RZ, R110.H1_H1 ;  /* 0x3000006efff37230 */ /* 0x000fe20000004100 */
[C---:B------:R-:W-:Y:S02]  /*3730*/  FADD.FTZ R110, -R210.reuse, R76 ;  /* 0x0000004cd26e7221 */ /* 0x040fe40000010100 */
[C---:B------:R-:W-:Y:S02]  /*3740*/  FADD.FTZ R77, -R210.reuse, R245 ;  /* 0x000000f5d24d7221 */ /* 0x040fe40000010100 */
[C---:B------:R-:W-:Y:S01]  /*3750*/  FADD.FTZ R76, -R210.reuse, R111 ;  /* 0x0000006fd24c7221 */ /* 0x040fe20000010100 */
[----:B------:R-:W-:Y:S01]  /*3760*/  HADD2.F32 R111, -RZ, R112.H0_H0 ;  /* 0x20000070ff6f7230 */ /* 0x000fe20000004100 */
[C---:B------:R-:W-:Y:S02]  /*3770*/  FADD.FTZ R244, -R210.reuse, R244 ;  /* 0x000000f4d2f47221 */ /* 0x040fe40000010100 */
[C---:B------:R-:W-:Y:S02]  /*3780*/  FADD.FTZ R242, -R210.reuse, R242 ;  /* 0x000000f2d2f27221 */ /* 0x040fe40000010100 */
[----:B------:R-:W-:-:S02]  /*3790*/  FADD.FTZ R243, -R210, R243 ;  /* 0x000000f3d2f37221 */ /* 0x000fc40000010100 */
[----:B----4-:R-:W-:Y:S01]  /*37a0*/  FADD.FTZ R69, R107, R69 ;  /* 0x000000456b457221 */ /* 0x010fe20000010000 */
[----:B------:R-:W-:-:S04]  /*37b0*/  HADD2.F32 R107, -RZ, R108.H0_H0 ;  /* 0x2000006cff6b7230 */ /* 0x000fc80000004100 */
[----:B------:R0:W-:Y:S04]  /*37c0*/  STL [R1+0x48], R69 ;  /* 0x0000484501007387 */ /* 0x0001e80000100800 */
[----:B------:R-:W4:Y:S04]  /*37d0*/  LDL R70, [R1+0xa4] ;  /* 0x0000a40001467983 */ /* 0x000f280000100800 */
[----:B------:R-:W4:Y:S01]  /*37e0*/  LDL R245, [R1+0xa8] ;  /* 0x0000a80001f57983 */ /* 0x000f220000100800 */
[----:B------:R-:W-:-:S03]  /*37f0*/  FADD.FTZ R108, -R210, R107 ;  /* 0x0000006bd26c7221 */ /* 0x000fc60000010100 */
[----:B0-----:R-:W4:Y:S01]  /*3800*/  LDL.LU R69, [R1+0x54] ;  /* 0x0000540001457983 */ /* 0x001f220000300800 */
[----:B---3--:R-:W-:-:S03]  /*3810*/  FMUL.FTZ R210, R68, R111 ;  /* 0x0000006f44d27220 */ /* 0x008fc60000410000 */
[----:B------:R-:W3:Y:S01]  /*3820*/  LDL.LU R68, [R1+0x14] ;  /* 0x0000140001447983 */ /* 0x000ee20000300800 */
[----:B------:R-:W-:Y:S02]  /*3830*/  FMUL.FTZ R108, R198, R108 ;  /* 0x0000006cc66c7220 */ /* 0x000fe40000410000 */
[----:B--2---:R-:W-:Y:S01]  /*3840*/  FADD.FTZ R246, R111, R246 ;  /* 0x000000f66ff67221 */ /* 0x004fe20000010000 */
[----:B------:R-:W-:Y:S01]  /*3850*/  HADD2.F32 R107, -RZ, R116.H0_H0 ;  /* 0x20000074ff6b7230 */ /* 0x000fe20000004100 */
[----:B------:R-:W-:-:S04]  /*3860*/  FFMA.FTZ R71, R108, R111, R71 ;  /* 0x0000006f6c477223 */ /* 0x000fc80000010047 */
[----:B------:R-:W-:Y:S02]  /*3870*/  FADD.FTZ R144, R107, R144 ;  /* 0x000000906b907221 */ /* 0x000fe40000010000 */
[-C--:B------:R-:W-:Y:S02]  /*3880*/  FFMA.FTZ R33, R108, R107.reuse, R33 ;  /* 0x0000006b6c217223 */ /* 0x080fe40000010021 */
[----:B------:R-:W-:Y:S01]  /*3890*/  FFMA.FTZ R107, R247, R107, R210 ;  /* 0x0000006bf76b7223 */ /* 0x000fe200000100d2 */
[----:B------:R-:W-:Y:S01]  /*38a0*/  HADD2.F32 R210, -RZ, R112.H1_H1 ;  /* 0x30000070ffd27230 */ /* 0x000fe20000004100 */
[----:B------:R-:W-:Y:S01]  /*38b0*/  STL [R1+0x58], R246 ;  /* 0x000058f601007387 */ /* 0x000fe20000100800 */
[----:B------:R-:W-:-:S03]  /*38c0*/  FMUL.FTZ R112, R198, R109 ;  /* 0x0000006dc6707220 */ /* 0x000fc60000410000 */
[----:B------:R0:W-:Y:S01]  /*38d0*/  STL [R1+0x28], R71 ;  /* 0x0000284701007387 */ /* 0x0001e20000100800 */
[----:B------:R-:W-:-:S03]  /*38e0*/  HADD2.F32 R111, -RZ, R116.H1_H1 ;  /* 0x30000074ff6f7230 */ /* 0x000fc60000004100 */
[----:B0-----:R-:W2:Y:S04]  /*38f0*/  LDL R71, [R1+0xa0] ;  /* 0x0000a00001477983 */ /* 0x001ea80000100800 */
[----:B------:R-:W2:Y:S01]  /*3900*/  LDL.LU R247, [R1+0x60] ;  /* 0x0000600001f77983 */ /* 0x000ea20000300800 */
[----:B------:R-:W-:Y:S02]  /*3910*/  FADD.FTZ R145, R111, R145 ;  /* 0x000000916f917221 */ /* 0x000fe40000010000 */
[----:B------:R-:W-:Y:S02]  /*3920*/  FFMA.FTZ R34, R112, R111, R34 ;  /* 0x0000006f70227223 */ /* 0x000fe40000010022 */
[----:B----4-:R-:W-:Y:S02]  /*3930*/  FMUL.FTZ R109, R70, R210 ;  /* 0x000000d2466d7220 */ /* 0x010fe40000410000 */
[----:B------:R-:W4:Y:S01]  /*3940*/  LDL.LU R70, [R1+0x30] ;  /* 0x0000300001467983 */ /* 0x000f220000300800 */
[----:B------:R-:W-:-:S05]  /*3950*/  FADD.FTZ R69, R210, R69 ;  /* 0x00000045d2457221 */ /* 0x000fca0000010000 */
[----:B------:R0:W-:Y:S01]  /*3960*/  STL [R1+0x54], R69 ;  /* 0x0000544501007387 */ /* 0x0001e20000100800 */
[----:B------:R-:W-:-:S03]  /*3970*/  FFMA.FTZ R111, R245, R111, R109 ;  /* 0x0000006ff56f7223 */ /* 0x000fc6000001006d */
[----:B------:R-:W4:Y:S04]  /*3980*/  LDL R246, [R1+0x98] ;  /* 0x0000980001f67983 */ /* 0x000f280000100800 */
[----:B0-----:R-:W4:Y:S01]  /*3990*/  LDL R69, [R1+0x94] ;  /* 0x0000940001457983 */ /* 0x001f220000100800 */
[----:B---3--:R-:W-:-:S03]  /*39a0*/  FFMA.FTZ R68, R112, R210, R68 ;  /* 0x000000d270447223 */ /* 0x008fc60000010044 */
[----:B------:R-:W3:Y:S04]  /*39b0*/  LDL R210, [R1+0x9c] ;  /* 0x00009c0001d27983 */ /* 0x000ee80000100800 */
[----:B------:R-:W3:Y:S04]  /*39c0*/  LDL.LU R245, [R1+0x5c] ;  /* 0x00005c0001f57983 */ /* 0x000ee80000300800 */
[----:B------:R0:W-:Y:S04]  /*39d0*/  STL [R1+0x14], R68 ;  /* 0x0000144401007387 */ /* 0x0001e80000100800 */
[----:B0-----:R-:W3:Y:S01]  /*39e0*/  LDL.LU R68, [R1+0x2c] ;  /* 0x00002c0001447983 */ /* 0x001ee20000300800 */
[----:B------:R-:W-:Y:S01]  /*39f0*/  HADD2.F32 R116, -RZ, R113.H0_H0 ;  /* 0x20000071ff747230 */ /* 0x000fe20000004100 */
[----:B------:R-:W-:Y:S01]  /*3a00*/  FMUL.FTZ R110, R198, R110 ;  /* 0x0000006ec66e7220 */ /* 0x000fe20000410000 */
[----:B------:R-:W-:-:S02]  /*3a10*/  HADD2.F32 R109, -RZ, R117.H0_H0 ;  /* 0x20000075ff6d7230 */ /* 0x000fc40000004100 */
[----:B------:R-:W-:-:S03]  /*3a20*/  HADD2.F32 R113, -RZ, R113.H1_H1 ;  /* 0x30000071ff717230 */ /* 0x000fc60000004100 */
[----:B------:R-:W-:Y:S02]  /*3a30*/  FADD.FTZ R142, R109, R142 ;  /* 0x0000008e6d8e7221 */ /* 0x000fe40000010000 */
[----:B------:R-:W-:Y:S01]  /*3a40*/  FFMA.FTZ R31, R110, R109, R31 ;  /* 0x0000006d6e1f7223 */ /* 0x000fe2000001001f */
[----:B------:R-:W-:Y:S01]  /*3a50*/  HADD2.F32 R117, -RZ, R117.H1_H1 ;  /* 0x30000075ff757230 */ /* 0x000fe20000004100 */
[----:B--2---:R-:W-:-:S04]  /*3a60*/  FADD.FTZ R247, R116, R247 ;  /* 0x000000f774f77221 */ /* 0x004fc80000010000 */
[----:B------:R-:W-:Y:S02]  /*3a70*/  FADD.FTZ R143, R117, R143 ;  /* 0x0000008f758f7221 */ /* 0x000fe40000010000 */
[-C--:B----4-:R-:W-:Y:S02]  /*3a80*/  FFMA.FTZ R70, R110, R116.reuse, R70 ;  /* 0x000000746e467223 */ /* 0x090fe40000010046 */
[----:B---3--:R-:W-:-:S04]  /*3a90*/  FMUL.FTZ R210, R210, R116 ;  /* 0x00000074d2d27220 */ /* 0x008fc80000410000 */
[----:B------:R-:W-:Y:S02]  /*3aa0*/  FFMA.FTZ R109, R71, R109, R210 ;  /* 0x0000006d476d7223 */ /* 0x000fe400000100d2 */
[----:B------:R-:W-:Y:S01]  /*3ab0*/  FMUL.FTZ R210, R198, R244 ;  /* 0x000000f4c6d27220 */ /* 0x000fe20000410000 */
[----:B------:R0:W5:Y:S01]  /*3ac0*/  LDL.LU R71, [R1+0x1c0] ;  /* 0x0001c00001477983 */ /* 0x0001620000300800 */
[----:B------:R-:W-:-:S03]  /*3ad0*/  FADD.FTZ R245, R113, R245 ;  /* 0x000000f571f57221 */ /* 0x000fc60000010000 */
[----:B------:R-:W-:Y:S01]  /*3ae0*/  STL [R1+0x60], R247 ;  /* 0x000060f701007387 */ /* 0x000fe20000100800 */
[----:B------:R-:W-:-:S03]  /*3af0*/  FMUL.FTZ R116, R69, R113 ;  /* 0x0000007145747220 */ /* 0x000fc60000410000 */
[----:B------:R1:W-:Y:S01]  /*3b00*/  STL [R1+0x30], R70 ;  /* 0x0000304601007387 */ /* 0x0003e20000100800 */
[C---:B------:R-:W-:Y:S02]  /*3b10*/  FFMA.FTZ R68, R210.reuse, R113, R68 ;  /* 0x00000071d2447223 */ /* 0x040fe40000010044 */
[-C--:B------:R-:W-:Y:S01]  /*3b20*/  FFMA.FTZ R32, R210, R117.reuse, R32 ;  /* 0x00000075d2207223 */ /* 0x080fe20000010020 */
[----:B-1----:R-:W2:Y:S04]  /*3b30*/  LDL R70, [R1+0x90] ;  /* 0x0000900001467983 */ /* 0x002ea80000100800 */
[----:B------:R-:W3:Y:S01]  /*3b40*/  LDL.LU R69, [R1+0x38] ;  /* 0x0000380001457983 */ /* 0x000ee20000300800 */
[----:B------:R-:W-:-:S03]  /*3b50*/  FFMA.FTZ R117, R246, R117, R116 ;  /* 0x00000075f6757223 */ /* 0x000fc60000010074 */
[----:B------:R1:W-:Y:S01]  /*3b60*/  STL [R1+0x2c], R68 ;  /* 0x00002c4401007387 */ /* 0x0003e20000100800 */
[----:B------:R-:W-:-:S03]  /*3b70*/  FMUL.FTZ R116, R198, R242 ;  /* 0x000000f2c6747220 */ /* 0x000fc60000410000 */
[----:B-1----:R-:W4:Y:S04]  /*3b80*/  LDL R68, [R1+0x84] ;  /* 0x0000840001447983 */ /* 0x002f280000100800 */
[----:B------:R1:W-:Y:S04]  /*3b90*/  STL [R1+0x5c], R245 ;  /* 0x00005cf501007387 */ /* 0x0003e80000100800 */
[----:B------:R-:W2:Y:S04]  /*3ba0*/  LDL R247, [R1+0x88] ;  /* 0x0000880001f77983 */ /* 0x000ea80000100800 */
[----:B------:R-:W2:Y:S04]  /*3bb0*/  LDL.LU R246, [R1+0x64] ;  /* 0x0000640001f67983 */ /* 0x000ea80000300800 */
[----:B-1----:R-:W2:Y:S04]  /*3bc0*/  LDL.LU R245, [R1+0x34] ;  /* 0x0000340001f57983 */ /* 0x002ea80000300800 */
[----:B------:R-:W2:Y:S01]  /*3bd0*/  LDL R242, [R1+0x8c] ;  /* 0x00008c0001f27983 */ /* 0x000ea20000100800 */
[----:B------:R-:W-:-:S02]  /*3be0*/  HADD2.F32 R244, -RZ, R114.H0_H0 ;  /* 0x20000072fff47230 */ /* 0x000fc40000004100 */
[----:B------:R-:W-:-:S05]  /*3bf0*/  HADD2.F32 R113, -RZ, R118.H0_H0 ;  /* 0x20000076ff717230 */ /* 0x000fca0000004100 */
[----:B------:R-:W-:Y:S02]  /*3c00*/  FADD.FTZ R140, R113, R140 ;  /* 0x0000008c718c7221 */ /* 0x000fe40000010000 */
[----:B------:R-:W-:Y:S02]  /*3c10*/  FFMA.FTZ R29, R116, R113, R29 ;  /* 0x00000071741d7223 */ /* 0x000fe4000001001d */
[----:B--2---:R-:W-:-:S04]  /*3c20*/  FMUL.FTZ R242, R242, R244 ;  /* 0x000000f4f2f27220 */ /* 0x004fc80000410000 */
[----:B------:R-:W-:Y:S02]  /*3c30*/  FFMA.FTZ R113, R70, R113, R242 ;  /* 0x0000007146717223 */ /* 0x000fe400000100f2 */
[----:B------:R0:W5:Y:S04]  /*3c40*/  LDL.LU R70, [R1+0x1bc] ;  /* 0x0001bc0001467983 */ /* 0x0001680000300800 */
[----:B------:R-:W2:Y:S01]  /*3c50*/  LDL.LU R242, [R1+0x68] ;  /* 0x0000680001f27983 */ /* 0x000ea20000300800 */
[----:B---3--:R-:W-:Y:S01]  /*3c60*/  FFMA.FTZ R69, R116, R244, R69 ;  /* 0x000000f474457223 */ /* 0x008fe20000010045 */
[----:B------:R-:W-:Y:S01]  /*3c70*/  HADD2.F32 R114, -RZ, R114.H1_H1 ;  /* 0x30000072ff727230 */ /* 0x000fe20000004100 */
[----:B------:R-:W-:Y:S01]  /*3c80*/  FMUL.FTZ R243, R198, R243 ;  /* 0x000000f3c6f37220 */ /* 0x000fe20000410000 */
[----:B------:R-:W-:-:S02]  /*3c90*/  HADD2.F32 R118, -RZ, R118.H1_H1 ;  /* 0x30000076ff767230 */ /* 0x000fc40000004100 */
[----:B------:R1:W-:Y:S01]  /*3ca0*/  STL [R1+0x38], R69 ;  /* 0x0000384501007387 */ /* 0x0003e20000100800 */
[----:B------:R-:W-:Y:S02]  /*3cb0*/  FADD.FTZ R246, R114, R246 ;  /* 0x000000f672f67221 */ /* 0x000fe40000010000 */
[C---:B------:R-:W-:Y:S01]  /*3cc0*/  FFMA.FTZ R245, R243.reuse, R114, R245 ;  /* 0x00000072f3f57223 */ /* 0x040fe200000100f5 */
[----:B-1----:R-:W3:Y:S01]  /*3cd0*/  LDL R69, [R1+0x80] ;  /* 0x0000800001457983 */ /* 0x002ee20000100800 */
[----:B------:R-:W-:Y:S02]  /*3ce0*/  FADD.FTZ R141, R118, R141 ;  /* 0x0000008d768d7221 */ /* 0x000fe40000010000 */
[----:B------:R-:W-:Y:S02]  /*3cf0*/  FFMA.FTZ R30, R243, R118, R30 ;  /* 0x00000076f31e7223 */ /* 0x000fe4000001001e */
[----:B--2---:R-:W-:-:S05]  /*3d00*/  FADD.FTZ R242, R244, R242 ;  /* 0x000000f2f4f27221 */ /* 0x004fca0000010000 */
[----:B------:R4:W-:Y:S02]  /*3d10*/  STL [R1+0x68], R242 ;  /* 0x000068f201007387 */ /* 0x0009e40000100800 */
[----:B----4-:R-:W-:Y:S02]  /*3d20*/  FMUL.FTZ R242, R68, R114 ;  /* 0x0000007244f27220 */ /* 0x010fe40000410000 */
[----:B------:R-:W2:Y:S02]  /*3d30*/  LDL.LU R68, [R1+0x70] ;  /* 0x0000700001447983 */ /* 0x000ea40000300800 */
[----:B------:R-:W-:Y:S02]  /*3d40*/  FFMA.FTZ R242, R247, R118, R242 ;  /* 0x00000076f7f27223 */ /* 0x000fe400000100f2 */
[----:B------:R-:W4:Y:S01]  /*3d50*/  LDL R247, [R1+0x78] ;  /* 0x0000780001f77983 */ /* 0x000f220000100800 */
[----:B------:R-:W-:-:S03]  /*3d60*/  FMUL.FTZ R118, R198, R77 ;  /* 0x0000004dc6767220 */ /* 0x000fc60000410000 */
[----:B------:R1:W-:Y:S04]  /*3d70*/  STL [R1+0x64], R246 ;  /* 0x000064f601007387 */ /* 0x0003e80000100800 */
[----:B-1----:R-:W2:Y:S04]  /*3d80*/  LDL.LU R246, [R1+0x6c] ;  /* 0x00006c0001f67983 */ /* 0x002ea80000300800 */
[----:B------:R1:W-:Y:S04]  /*3d90*/  STL [R1+0x34], R245 ;  /* 0x000034f501007387 */ /* 0x0003e80000100800 */
[----:B-1----:R-:W2:Y:S04]  /*3da0*/  LDL.LU R245, [R1+0x3c] ;  /* 0x00003c0001f57983 */ /* 0x002ea80000300800 */
[----:B------:R-:W2:Y:S01]  /*3db0*/  LDL R77, [R1+0x7c] ;  /* 0x00007c00014d7983 */ /* 0x000ea20000100800 */
[----:B------:R-:W-:-:S02]  /*3dc0*/  HADD2.F32 R244, -RZ, R115.H0_H0 ;  /* 0x20000073fff47230 */ /* 0x000fc40000004100 */
[----:B------:R-:W-:-:S05]  /*3dd0*/  HADD2.F32 R114, -RZ, R119.H0_H0 ;  /* 0x20000077ff727230 */ /* 0x000fca0000004100 */
[----:B------:R-:W-:Y:S02]  /*3de0*/  FADD.FTZ R138, R114, R138 ;  /* 0x0000008a728a7221 */ /* 0x000fe40000010000 */
[----:B------:R-:W-:Y:S02]  /*3df0*/  FFMA.FTZ R27, R118, R114, R27 ;  /* 0x00000072761b7223 */ /* 0x000fe4000001001b */
[----:B--2---:R-:W-:-:S04]  /*3e00*/  FMUL.FTZ R77, R77, R244 ;  /* 0x000000f44d4d7220 */ /* 0x004fc80000410000 */
[----:B---3--:R-:W-:Y:S02]  /*3e10*/  FFMA.FTZ R114, R69, R114, R77 ;  /* 0x0000007245727223 */ /* 0x008fe4000001004d */
[----:B------:R0:W5:Y:S04]  /*3e20*/  LDL.LU R69, [R1+0x1b8] ;  /* 0x0001b80001457983 */ /* 0x0001680000300800 */
[----:B------:R-:W2:Y:S01]  /*3e30*/  LDL.LU R77, [R1+0x50] ;  /* 0x00005000014d7983 */ /* 0x000ea20000300800 */
[----:B------:R-:W-:-:S05]  /*3e40*/  FADD.FTZ R68, R244, R68 ;  /* 0x00000044f4447221 */ /* 0x000fca0000010000 */
[----:B------:R1:W-:Y:S04]  /*3e50*/  STL [R1+0x70], R68 ;  /* 0x0000704401007387 */ /* 0x0003e80000100800 */
[----:B-1----:R0:W5:Y:S01]  /*3e60*/  LDL.LU R68, [R1+0x1b4] ;  /* 0x0001b40001447983 */ /* 0x0021620000300800 */
[----:B--2---:R-:W-:-:S03]  /*3e70*/  FFMA.FTZ R77, R118, R244, R77 ;  /* 0x000000f4764d7223 */ /* 0x004fc6000001004d */
[----:B------:R-:W2:Y:S04]  /*3e80*/  LDL R244, [R1+0x74] ;  /* 0x0000740001f47983 */ /* 0x000ea80000100800 */
[----:B------:R1:W-:Y:S02]  /*3e90*/  STL [R1+0x50], R77 ;  /* 0x0000504d01007387 */ /* 0x0003e40000100800 */
[----:B-1----:R-:W-:Y:S01]  /*3ea0*/  HADD2.F32 R77, -RZ, R115.H1_H1 ;  /* 0x30000073ff4d7230 */ /* 0x002fe20000004100 */
[----:B------:R-:W-:-:S04]  /*3eb0*/  FMUL.FTZ R115, R198, R76 ;  /* 0x0000004cc6737220 */ /* 0x000fc80000410000 */
[----:B------:R-:W-:Y:S02]  /*3ec0*/  FFMA.FTZ R245, R115, R77, R245 ;  /* 0x0000004d73f57223 */ /* 0x000fe400000100f5 */
[----:B------:R-:W-:-:S03]  /*3ed0*/  FADD.FTZ R246, R77, R246 ;  /* 0x000000f64df67221 */ /* 0x000fc60000010000 */
[----:B------:R1:W-:Y:S04]  /*3ee0*/  STL [R1+0x3c], R245 ;  /* 0x00003cf501007387 */ /* 0x0003e80000100800 */
[----:B------:R3:W-:Y:S01]  /*3ef0*/  STL [R1+0x6c], R246 ;  /* 0x00006cf601007387 */ /* 0x0007e20000100800 */
[----:B-1----:R-:W-:Y:S02]  /*3f00*/  FFMA.FTZ R245, R209, R208, RZ ;  /* 0x000000d0d1f57223 */ /* 0x002fe400000100ff */
[----:B---3--:R-:W-:Y:S02]  /*3f10*/  FADD.FTZ R246, RZ, R208 ;  /* 0x000000d0fff67221 */ /* 0x008fe40000010000 */
        /* <DEDUP_REMOVED lines=71> */
[----:B------:R-:W-:Y:S01]  /*4390*/  FADD.FTZ R246, R246, R113 ;  /* 0x00000071f6f67221 */ /* 0x000fe20000010000 */
[----:B------:R-:W-:Y:S01]  /*43a0*/  HADD2.F32 R119, -RZ, R119.H1_H1 ;  /* 0x30000077ff777230 */ /* 0x000fe20000004100 */
[----:B------:R-:W-:Y:S02]  /*43b0*/  FFMA.FTZ R245, R243, R242, R245 ;  /* 0x000000f2f3f57223 */ /* 0x000fe400000100f5 */
[----:B------:R-:W-:-:S02]  /*43c0*/  FADD.FTZ R246, R246, R242 ;  /* 0x000000f2f6f67221 */ /* 0x000fc40000010000 */
[----:B------:R-:W-:Y:S02]  /*43d0*/  FADD.FTZ R139, R119, R139 ;  /* 0x0000008b778b7221 */ /* 0x000fe40000010000 */
[----:B------:R-:W-:Y:S02]  /*43e0*/  FFMA.FTZ R28, R115, R119, R28 ;  /* 0x00000077731c7223 */ /* 0x000fe4000001001c */
[----:B------:R-:W-:Y:S02]  /*43f0*/  FFMA.FTZ R245, R118, R114, R245 ;  /* 0x0000007276f57223 */ /* 0x000fe400000100f5 */
[----:B------:R-:W-:Y:S02]  /*4400*/  FADD.FTZ R246, R246, R114 ;  /* 0x00000072f6f67221 */ /* 0x000fe40000010000 */
[----:B--2---:R-:W-:-:S04]  /*4410*/  FMUL.FTZ R76, R244, R77 ;  /* 0x0000004df44c7220 */ /* 0x004fc80000410000 */
[----:B----4-:R-:W-:-:S04]  /*4420*/  FFMA.FTZ R119, R247, R119, R76 ;  /* 0x00000077f7777223 */ /* 0x010fc8000001004c */
[----:B------:R-:W-:Y:S02]  /*4430*/  FFMA.FTZ R245, R115, R119, R245 ;  /* 0x0000007773f57223 */ /* 0x000fe400000100f5 */
[----:B------:R-:W-:Y:S01]  /*4440*/  FADD.FTZ R246, R246, R119 ;  /* 0x00000077f6f67221 */ /* 0x000fe20000010000 */
[----:B------:R-:W-:Y:S05]  /*4450*/  BRA.DIV ~URZ, `(.L_x_310) ;  /* 0x00003f927f007947 */ /* 0x000fea000b800000 */
[----:B0-----:R0:W1:Y:S02]  /*4460*/  SHFL.BFLY PT, R247, R246, 0x1, 0x1f ;  /* 0x0c201f00f6f77f89 */ /* 0x00106400000e0000 */
.L_x_314:
        /* <DEDUP_REMOVED lines=18> */
.L_x_315:
        /* <DEDUP_REMOVED lines=55> */
[----:B------:R-:W-:Y:S01]  /*4900*/  FMUL.FTZ R215, R198, R215 ;  /* 0x000000d7c6d77220 */ /* 0x000fe20000410000 */
[----:B------:R-:W-:Y:S01]  /*4910*/  LEA.HI R78, R78, R77, RZ, 0x3 ;  /* 0x0000004d4e4e7211 */ /* 0x000fe200078f18ff */
[--C-:B-----5:R-:W-:Y:S01]  /*4920*/  @P0 HADD2.F32 R77, -RZ, R51.reuse.H1_H1 ;  /* 0x30000033ff4d0230 */ /* 0x120fe20000004100 */
[----:B------:R-:W-:Y:S01]  /*4930*/  FADD.FTZ R119, R119, -R76 ;  /* 0x8000004c77777221 */ /* 0x000fe20000010000 */
[----:B------:R-:W-:Y:S01]  /*4940*/  @P0 HADD2.F32 R76, -RZ, R51.H0_H0 ;  /* 0x20000033ff4c0230 */ /* 0x000fe20000004100 */
[----:B------:R-:W-:Y:S02]  /*4950*/  FADD.FTZ R218, R217, -R218 ;  /* 0x800000dad9da7221 */ /* 0x000fe40000010000 */
[----:B------:R-:W-:Y:S01]  /*4960*/  FADD.FTZ R88, R84, -R88 ;  /* 0x8000005854587221 */ /* 0x000fe20000010000 */
[----:B--2---:R-:W-:Y:S01]  /*4970*/  LOP3.LUT R84, R244, 0x1f, RZ, 0xc0, !PT ;  /* 0x0000001ff4547812 */ /* 0x004fe200078ec0ff */
[----:B------:R-:W-:-:S02]  /*4980*/  FMUL.FTZ R216, R198, R216 ;  /* 0x000000d8c6d87220 */ /* 0x000fc40000410000 */
[----:B------:R-:W-:Y:S01]  /*4990*/  @P0 FADD.FTZ R215, R215, R77 ;  /* 0x0000004dd7d70221 */ /* 0x000fe20000010000 */
[--C-:B------:R-:W-:Y:S01]  /*49a0*/  @P0 HADD2.F32 R77, -RZ, R50.reuse.H1_H1 ;  /* 0x30000032ff4d0230 */ /* 0x100fe20000004100 */
[----:B------:R-:W-:Y:S01]  /*49b0*/  FADD.FTZ R220, R219, -R220 ;  /* 0x800000dcdbdc7221 */ /* 0x000fe20000010000 */
[----:B------:R-:W-:Y:S01]  /*49c0*/  LEA.HI.SX32 R84, R78, R84, 0x1d ;  /* 0x000000544e547211 */ /* 0x000fe200078feaff */
[----:B------:R-:W-:Y:S01]  /*49d0*/  FADD.FTZ R212, R211, -R212 ;  /* 0x800000d4d3d47221 */ /* 0x000fe20000010000 */
[----:B------:R-:W-:Y:S01]  /*49e0*/  @P0 HADD2.F32 R78, -RZ, R49.H0_H0 ;  /* 0x20000031ff4e0230 */ /* 0x000fe20000004100 */
[----:B------:R-:W-:Y:S02]  /*49f0*/  FADD.FTZ R222, R221, -R222 ;  /* 0x800000deddde7221 */ /* 0x000fe40000010000 */
[----:B------:R-:W-:Y:S02]  /*4a00*/  FMUL.FTZ R218, R198, R218 ;  /* 0x000000dac6da7220 */ /* 0x000fe40000410000 */
[----:B------:R-:W-:Y:S01]  /*4a10*/  @P0 FADD.FTZ R216, R216, R76 ;  /* 0x0000004cd8d80221 */ /* 0x000fe20000010000 */
[----:B------:R-:W-:Y:S01]  /*4a20*/  @P0 HADD2.F32 R76, -RZ, R50.H0_H0 ;  /* 0x20000032ff4c0230 */ /* 0x000fe20000004100 */
[----:B------:R-:W-:-:S02]  /*4a30*/  FADD.FTZ R232, R82, -R232 ;  /* 0x800000e852e87221 */ /* 0x000fc40000010000 */
[----:B------:R-:W-:Y:S01]  /*4a40*/  FADD.FTZ R83, R79, -R83 ;  /* 0x800000534f537221 */ /* 0x000fe20000010000 */
[----:B------:R-:W-:Y:S01]  /*4a50*/  @P0 HADD2.F32 R79, -RZ, R49.H1_H1 ;  /* 0x30000031ff4f0230 */ /* 0x000fe20000004100 */
[C---:B------:R-:W-:Y:S02]  /*4a60*/  FMUL.FTZ R220, R198.reuse, R220 ;  /* 0x000000dcc6dc7220 */ /* 0x040fe40000410000 */
[C---:B------:R-:W-:Y:S02]  /*4a70*/  FMUL.FTZ R212, R198.reuse, R212 ;  /* 0x000000d4c6d47220 */ /* 0x040fe40000410000 */
[----:B------:R-:W-:Y:S02]  /*4a80*/  FMUL.FTZ R222, R198, R222 ;  /* 0x000000dec6de7220 */ /* 0x000fe40000410000 */
[----:B------:R-:W-:Y:S01]  /*4a90*/  @P0 FADD.FTZ R218, R218, R77 ;  /* 0x0000004ddada0221 */ /* 0x000fe20000010000 */
[----:B------:R-:W-:Y:S01]  /*4aa0*/  @P0 HADD2.F32 R77, -RZ, R54.H0_H0 ;  /* 0x20000036ff4d0230 */ /* 0x000fe20000004100 */
[----:B------:R-:W-:-:S02]  /*4ab0*/  FADD.FTZ R207, R206, -R207 ;  /* 0x800000cfcecf7221 */ /* 0x000fc40000010000 */
[----:B------:R-:W-:Y:S02]  /*4ac0*/  FADD.FTZ R208, R208, -R209 ;  /* 0x800000d1d0d07221 */ /* 0x000fe40000010000 */
[----:B------:R-:W-:Y:S01]  /*4ad0*/  FADD.FTZ R81, R80, -R81 ;  /* 0x8000005150517221 */ /* 0x000fe20000010000 */
[--C-:B------:R-:W-:Y:S01]  /*4ae0*/  @P0 HADD2.F32 R80, -RZ, R48.reuse.H0_H0 ;  /* 0x20000030ff500230 */ /* 0x100fe20000004100 */
[----:B------:R-:W-:Y:S02]  /*4af0*/  FMUL.FTZ R232, R198, R232 ;  /* 0x000000e8c6e87220 */ /* 0x000fe40000410000 */
[----:B------:R-:W-:Y:S01]  /*4b00*/  @P0 FADD.FTZ R220, R220, R76 ;  /* 0x0000004cdcdc0221 */ /* 0x000fe20000010000 */
[----:B------:R-:W-:Y:S01]  /*4b10*/  @P0 HADD2.F32 R76, -RZ, R48.H1_H1 ;  /* 0x30000030ff4c0230 */ /* 0x000fe20000004100 */
[----:B------:R-:W-:Y:S02]  /*4b20*/  FADD.FTZ R228, R227, -R228 ;  /* 0x800000e4e3e47221 */ /* 0x000fe40000010000 */
[----:B------:R-:W-:Y:S01]  /*4b30*/  @P0 FADD.FTZ R212, R212, R78 ;  /* 0x0000004ed4d40221 */ /* 0x000fe20000010000 */
[----:B------:R-:W-:Y:S01]  /*4b40*/  @P0 HADD2.F32 R78, -RZ, R54.H1_H1 ;  /* 0x30000036ff4e0230 */ /* 0x000fe20000004100 */
[----:B------:R-:W-:Y:S01]  /*4b50*/  @P0 FADD.FTZ R222, R222, R79 ;  /* 0x0000004fdede0221 */ /* 0x000fe20000010000 */
[----:B------:R-:W-:Y:S01]  /*4b60*/  @P0 HADD2.F32 R79, -RZ, R55.H0_H0 ;  /* 0x20000037ff4f0230 */ /* 0x000fe20000004100 */
[----:B------:R-:W-:-:S02]  /*4b70*/  FADD.FTZ R101, R97, -R101 ;  /* 0x8000006561657221 */ /* 0x000fc40000010000 */
[C---:B------:R-:W-:Y:S02]  /*4b80*/  FMUL.FTZ R207, R198.reuse, R207 ;  /* 0x000000cfc6cf7220 */ /* 0x040fe40000410000 */
[C---:B------:R-:W-:Y:S02]  /*4b90*/  FMUL.FTZ R208, R198.reuse, R208 ;  /* 0x000000d0c6d07220 */ /* 0x040fe40000410000 */
[C---:B------:R-:W-:Y:S02]  /*4ba0*/  FMUL.FTZ R231, R198.reuse, R231 ;  /* 0x000000e7c6e77220 */ /* 0x040fe40000410000 */
[----:B------:R-:W-:Y:S01]  /*4bb0*/  FMUL.FTZ R97, R198, R81 ;  /* 0x00000051c6617220 */ /* 0x000fe20000410000 */
[----:B------:R-:W-:Y:S01]  /*4bc0*/  @P1 F2FP.PACK_AB R81, RZ, R212 ;  /* 0x000000d4ff51123e */ /* 0x000fe200000000ff */
[----:B------:R-:W-:Y:S01]  /*4bd0*/  @P0 FADD.FTZ R232, R232, R77 ;  /* 0x0000004de8e80221 */ /* 0x000fe20000010000 */
[----:B------:R-:W-:Y:S01]  /*4be0*/  @P0 HADD2.F32 R77, -RZ, R53.H1_H1 ;  /* 0x30000035ff4d0230 */ /* 0x000fe20000004100 */
[----:B------:R-:W-:Y:S01]  /*4bf0*/  FADD.FTZ R230, R229, -R230 ;  /* 0x800000e6e5e67221 */ /* 0x000fe20000010000 */
[----:B------:R-:W-:Y:S01]  /*4c00*/  @P1 PRMT R69, R81, 0x7610, R69 ;  /* 0x0000761051451816 */ /* 0x000fe20000000045 */
[----:B------:R-:W-:-:S02]  /*4c10*/  FADD.FTZ R226, R225, -R226 ;  /* 0x800000e2e1e27221 */ /* 0x000fc40000010000 */
[----:B------:R-:W-:Y:S02]  /*4c20*/  FADD.FTZ R224, R223, -R224 ;  /* 0x800000e0dfe07221 */ /* 0x000fe40000010000 */
[----:B------:R-:W-:Y:S02]  /*4c30*/  FADD.FTZ R234, R233, -R234 ;  /* 0x800000eae9ea7221 */ /* 0x000fe40000010000 */
[----:B------:R-:W-:Y:S02]  /*4c40*/  FMUL.FTZ R228, R198, R228 ;  /* 0x000000e4c6e47220 */ /* 0x000fe40000410000 */
[----:B------:R-:W-:Y:S01]  /*4c50*/  @P0 FADD.FTZ R207, R207, R76 ;  /* 0x0000004ccfcf0221 */ /* 0x000fe20000010000 */
[----:B------:R-:W-:Y:S01]  /*4c60*/  @P0 HADD2.F32 R76, -RZ, R53.H0_H0 ;  /* 0x20000035ff4c0230 */ /* 0x000fe20000004100 */
[----:B------:R-:W-:Y:S02]  /*4c70*/  FADD.FTZ R90, R86, -R90 ;  /* 0x8000005a565a7221 */ /* 0x000fe40000010000 */
[----:B------:R-:W-:Y:S01]  /*4c80*/  @P0 FADD.FTZ R208, R208, R80 ;  /* 0x00000050d0d00221 */ /* 0x000fe20000010000 */
[----:B------:R-:W-:Y:S01]  /*4c90*/  @P0 HADD2.F32 R80, -RZ, R55.H1_H1 ;  /* 0x30000037ff500230 */ /* 0x000fe20000004100 */
[----:B------:R-:W-:Y:S01]  /*4ca0*/  @P0 FADD.FTZ R231, R231, R78 ;  /* 0x0000004ee7e70221 */ /* 0x000fe20000010000 */
[--C-:B------:R-:W-:Y:S01]  /*4cb0*/  @P0 HADD2.F32 R78, -RZ, R52.reuse.H0_H0 ;  /* 0x20000034ff4e0230 */ /* 0x100fe20000004100 */
[----:B------:R-:W-:Y:S01]  /*4cc0*/  @P0 FADD.FTZ R97, R97, R79 ;  /* 0x0000004f61610221 */ /* 0x000fe20000010000 */
[----:B------:R-:W-:Y:S01]  /*4cd0*/  @P0 HADD2.F32 R79, -RZ, R52.H1_H1 ;  /* 0x30000034ff4f0230 */ /* 0x000fe20000004100 */
[C---:B------:R-:W-:Y:S01]  /*4ce0*/  FMUL.FTZ R230, R198.reuse, R230 ;  /* 0x000000e6c6e67220 */ /* 0x040fe20000410000 */
[----:B------:R-:W-:Y:S01]  /*4cf0*/  @P1 F2FP.PACK_AB R82, RZ, R208 ;  /* 0x000000d0ff52123e */ /* 0x000fe200000000ff */
[----:B------:R-:W-:-:S02]  /*4d00*/  FMUL.FTZ R226, R198, R226 ;  /* 0x000000e2c6e27220 */ /* 0x000fc40000410000 */
[----:B------:R-:W-:Y:S01]  /*4d10*/  FMUL.FTZ R224, R198, R224 ;  /* 0x000000e0c6e07220 */ /* 0x000fe20000410000 */
[----:B------:R-:W-:Y:S01]  /*4d20*/  @P1 PRMT R68, R82, 0x7610, R68 ;  /* 0x0000761052441816 */ /* 0x000fe20000000044 */
[----:B------:R-:W-:Y:S01]  /*4d30*/  FMUL.FTZ R234, R198, R234 ;  /* 0x000000eac6ea7220 */ /* 0x000fe20000410000 */
[----:B------:R-:W-:Y:S01]  /*4d40*/  @P0 HADD2.F32 R82, -RZ, R65.H0_H0 ;  /* 0x20000041ff520230 */ /* 0x000fe20000004100 */
[----:B------:R-:W-:Y:S01]  /*4d50*/  @P0 FADD.FTZ R228, R228, R77 ;  /* 0x0000004de4e40221 */ /* 0x000fe20000010000 */
[----:B------:R-:W-:Y:S01]  /*4d60*/  @P0 HADD2.F32 R77, -RZ, R59.H0_H0 ;  /* 0x2000003bff4d0230 */ /* 0x000fe20000004100 */
[----:B------:R-:W-:Y:S02]  /*4d70*/  FADD.FTZ R237, R94, -R237 ;  /* 0x800000ed5eed7221 */ /* 0x000fe40000010000 */
[----:B------:R-:W-:Y:S02]  /*4d80*/  FADD.FTZ R100, R96, -R100 ;  /* 0x8000006460647221 */ /* 0x000fe40000010000 */
[----:B------:R-:W-:-:S02]  /*4d90*/  FADD.FTZ R89, R85, -R89 ;  /* 0x8000005955597221 */ /* 0x000fc40000010000 */
[----:B------:R-:W-:Y:S02]  /*4da0*/  FADD.FTZ R238, R95, -R238 ;  /* 0x800000ee5fee7221 */ /* 0x000fe40000010000 */
[----:B------:R-:W-:Y:S02]  /*4db0*/  FMUL.FTZ R96, R198, R90 ;  /* 0x0000005ac6607220 */ /* 0x000fe40000410000 */
[----:B------:R-:W-:Y:S01]  /*4dc0*/  @P0 FADD.FTZ R230, R230, R76 ;  /* 0x0000004ce6e60221 */ /* 0x000fe20000010000 */
[--C-:B------:R-:W-:Y:S01]  /*4dd0*/  @P0 HADD2.F32 R76, -RZ, R58.reuse.H1_H1 ;  /* 0x3000003aff4c0230 */ /* 0x100fe20000004100 */
[----:B------:R-:W-:Y:S02]  /*4de0*/  FADD.FTZ R235, R92, -R235 ;  /* 0x800000eb5ceb7221 */ /* 0x000fe40000010000 */
[----:B------:R-:W-:Y:S01]  /*4df0*/  @P0 FADD.FTZ R234, R234, R80 ;  /* 0x00000050eaea0221 */ /* 0x000fe20000010000 */
[----:B------:R-:W-:Y:S01]  /*4e00*/  @P0 HADD2.F32 R80, -RZ, R58.H0_H0 ;  /* 0x2000003aff500230 */ /* 0x000fe20000004100 */
[----:B------:R-:W-:Y:S01]  /*4e10*/  @P0 FADD.FTZ R226, R226, R78 ;  /* 0x0000004ee2e20221 */ /* 0x000fe20000010000 */
[----:B------:R-:W-:Y:S01]  /*4e20*/  @P0 HADD2.F32 R78, -RZ, R59.H1_H1 ;  /* 0x3000003bff4e0230 */ /* 0x000fe20000004100 */
[----:B------:R-:W-:Y:S01]  /*4e30*/  @P0 FADD.FTZ R224, R224, R79 ;  /* 0x0000004fe0e00221 */ /* 0x000fe20000010000 */
[----:B------:R-:W-:Y:S01]  /*4e40*/  @P0 HADD2.F32 R79, -RZ, R57.H0_H0 ;  /* 0x20000039ff4f0230 */ /* 0x000fe20000004100 */
[----:B------:R-:W-:-:S02]  /*4e50*/  FMUL.FTZ R237, R198, R237 ;  /* 0x000000edc6ed7220 */ /* 0x000fc40000410000 */
[C---:B------:R-:W-:Y:S02]  /*4e60*/  FMUL.FTZ R94, R198.reuse, R88 ;  /* 0x00000058c65e7220 */ /* 0x040fe40000410000 */
[C---:B------:R-:W-:Y:S02]  /*4e70*/  FMUL.FTZ R95, R198.reuse, R89 ;  /* 0x00000059c65f7220 */ /* 0x040fe40000410000 */
[----:B------:R-:W-:Y:S02]  /*4e80*/  FMUL.FTZ R238, R198, R238 ;  /* 0x000000eec6ee7220 */ /* 0x000fe40000410000 */
[----:B------:R-:W-:Y:S01]  /*4e90*/  @P0 FADD.FTZ R96, R96, R77 ;  /* 0x0000004d60600221 */ /* 0x000fe20000010000 */
[----:B------:R-:W-:Y:S01]  /*4ea0*/  @P0 HADD2.F32 R77, -RZ, R56.H1_H1 ;  /* 0x30000038ff4d0230 */ /* 0x000fe20000004100 */
[----:B------:R-:W-:Y:S02]  /*4eb0*/  FADD.FTZ R236, R93, -R236 ;  /* 0x800000ec5dec7221 */ /* 0x000fe40000010000 */
[----:B------:R-:W-:-:S02]  /*4ec0*/  FADD.FTZ R241, R106, -R241 ;  /* 0x800000f16af17221 */ /* 0x000fc40000010000 */
[----:B------:R-:W-:Y:S02]  /*4ed0*/  FMUL.FTZ R235, R198, R235 ;  /* 0x000000ebc6eb7220 */ /* 0x000fe40000410000 */
[----:B------:R-:W-:Y:S01]  /*4ee0*/  @P0 FADD.FTZ R237, R237, R76 ;  /* 0x0000004ceded0221 */ /* 0x000fe20000010000 */
[----:B------:R-:W-:Y:S01]  /*4ef0*/  @P0 HADD2.F32 R76, -RZ, R56.H0_H0 ;  /* 0x20000038ff4c0230 */ /* 0x000fe20000004100 */
        /* <DEDUP_REMOVED lines=9> */
[C---:B------:R-:W-:Y:S01]  /*4f90*/  FMUL.FTZ R101, R198.reuse, R101 ;  /* 0x00000065c6657220 */ /* 0x040fe20000410000 */
[----:B------:R-:W-:Y:S01]  /*4fa0*/  @P1 PRMT R71, R83, 0x7610, R71 ;  /* 0x0000761053471816 */ /* 0x000fe20000000047 */
[----:B------:R-:W-:Y:S01]  /*4fb0*/  FMUL.FTZ R241, R198, R241 ;  /* 0x000000f1c6f17220 */ /* 0x000fe20000410000 */
[----:B------:R-:W-:Y:S01]  /*4fc0*/  @P0 HADD2.F32 R83, -RZ, R65.H1_H1 ;  /* 0x30000041ff530230 */ /* 0x000fe20000004100 */
[----:B------:R-:W-:Y:S01]  /*4fd0*/  @P0 FADD.FTZ R235, R235, R77 ;  /* 0x0000004debeb0221 */ /* 0x000fe20000010000 */
[----:B------:R-:W-:Y:S01]  /*4fe0*/  @P0 HADD2.F32 R77, -RZ, R61.H0_H0 ;  /* 0x2000003dff4d0230 */ /* 0x000fe20000004100 */
[----:B------:R-:W-:Y:S01]  /*4ff0*/  FADD.FTZ R103, R99, -R103 ;  /* 0x8000006763677221 */ /* 0x000fe20000010000 */
[----:B------:R-:W-:Y:S01]  /*5000*/  @P0 HADD2.F32 R99, -RZ, R64.H0_H0 ;  /* 0x20000040ff630230 */ /* 0x000fe20000004100 */
[----:B------:R-:W-:Y:S02]  /*5010*/  FADD.FTZ R91, R87, -R91 ;  /* 0x8000005b575b7221 */ /* 0x000fe40000010000 */
[----:B------:R-:W-:Y:S01]  /*5020*/  FADD.FTZ R240, R105, -R240 ;  /* 0x800000f069f07221 */ /* 0x000fe20000010000 */
[----:B------:R-:W-:Y:S01]  /*5030*/  @P1 F2FP.PACK_AB R105, RZ, R234 ;  /* 0x000000eaff69123e */ /* 0x000fe200000000ff */
[----:B------:R-:W-:Y:S01]  /*5040*/  FADD.FTZ R102, R98, -R102 ;  /* 0x8000006662667221 */ /* 0x000fe20000010000 */
[----:B------:R-:W-:Y:S01]  /*5050*/  MOV R98, 0x10 ;  /* 0x0000001000627802 */ /* 0x000fe20000000f00 */
[----:B------:R-:W-:-:S02]  /*5060*/  FMUL.FTZ R100, R198, R100 ;  /* 0x00000064c6647220 */ /* 0x000fc40000410000 */
        /* <DEDUP_REMOVED lines=14> */
[----:B------:R-:W-:Y:S01]  /*5150*/  @P0 HADD2.F32 R77, -RZ, R67.H0_H0 ;  /* 0x20000043ff4d0230 */ /* 0x000fe20000004100 */
[----:B------:R-:W-:Y:S01]  /*5160*/  FADD.FTZ R239, R104, -R239 ;  /* 0x800000ef68ef7221 */ /* 0x000fe20000010000 */
[----:B------:R-:W-:Y:S01]  /*5170*/  @P0 HADD2.F32 R104, -RZ, R64.H1_H1 ;  /* 0x30000040ff680230 */ /* 0x000fe20000004100 */
[----:B------:R-:W-:-:S02]  /*5180*/  FADD.FTZ R108, R107, -R108 ;  /* 0x8000006c6b6c7221 */ /* 0x000fc40000010000 */
[----:B------:R-:W-:Y:S02]  /*5190*/  FADD.FTZ R112, R111, -R112 ;  /* 0x800000706f707221 */ /* 0x000fe40000010000 */
[----:B------:R-:W-:Y:S02]  /*51a0*/  FADD.FTZ R110, R109, -R110 ;  /* 0x8000006e6d6e7221 */ /* 0x000fe40000010000 */
[----:B------:R-:W-:Y:S02]  /*51b0*/  FADD.FTZ R210, R117, -R210 ;  /* 0x800000d275d27221 */ /* 0x000fe40000010000 */
[----:B------:R-:W-:Y:S02]  /*51c0*/  FADD.FTZ R116, R113, -R116 ;  /* 0x8000007471747221 */ /* 0x000fe40000010000 */
[----:B------:R-:W-:Y:S02]  /*51d0*/  FADD.FTZ R243, R242, -R243 ;  /* 0x800000f3f2f37221 */ /* 0x000fe40000010000 */
[----:B------:R-:W-:-:S02]  /*51e0*/  FMUL.FTZ R91, R198, R118 ;  /* 0x00000076c65b7220 */ /* 0x000fc40000410000 */
[----:B------:R-:W-:Y:S01]  /*51f0*/  @P0 FADD.FTZ R103, R103, R76 ;  /* 0x0000004c67670221 */ /* 0x000fe20000010000 */
[----:B------:R-:W-:Y:S01]  /*5200*/  @P0 HADD2.F32 R76, -RZ, R60.H1_H1 ;  /* 0x3000003cff4c0230 */ /* 0x000fe20000004100 */
[----:B------:R-:W-:Y:S01]  /*5210*/  @P0 FADD.FTZ R102, R102, R80 ;  /* 0x0000005066660221 */ /* 0x000fe20000010000 */
[--C-:B------:R-:W-:Y:S01]  /*5220*/  @P0 HADD2.F32 R80, -RZ, R66.reuse.H1_H1 ;  /* 0x30000042ff500230 */ /* 0x100fe20000004100 */
[----:B------:R-:W-:Y:S01]  /*5230*/  @P0 FADD.FTZ R240, R240, R78 ;  /* 0x0000004ef0f00221 */ /* 0x000fe20000010000 */
[----:B------:R-:W-:Y:S01]  /*5240*/  @P0 HADD2.F32 R78, -RZ, R67.H1_H1 ;  /* 0x30000043ff4e0230 */ /* 0x000fe20000004100 */
[----:B------:R-:W-:Y:S01]  /*5250*/  @P0 FADD.FTZ R92, R92, R79 ;  /* 0x0000004f5c5c0221 */ /* 0x000fe20000010000 */
[----:B------:R-:W-:Y:S01]  /*5260*/  @P0 HADD2.F32 R79, -RZ, R66.H0_H0 ;  /* 0x20000042ff4f0230 */ /* 0x000fe20000004100 */
        /* <DEDUP_REMOVED lines=8> */
[----:B------:R-:W-:Y:S01]  /*52f0*/  @P0 FADD.FTZ R91, R91, R77 ;  /* 0x0000004d5b5b0221 */ /* 0x000fe20000010000 */
[----:B------:R-:W-:Y:S01]  /*5300*/  @P1 F2FP.PACK_AB R77, RZ, R220 ;  /* 0x000000dcff4d123e */ /* 0x000fe200000000ff */
        /* <DEDUP_REMOVED lines=9> */
[----:B------:R-:W-:Y:S01]  /*53a0*/  @P1 PRMT R70, R77, 0x7610, R70 ;  /* 0x000076104d461816 */ /* 0x000fe20000000046 */
[----:B------:R-:W-:Y:S01]  /*53b0*/  @P0 FADD.FTZ R85, R85, R99 ;  /* 0x0000006355550221 */ /* 0x000fe20000010000 */
[----:B------:R-:W-:Y:S01]  /*53c0*/  @P1 PRMT R71, R71, 0x5410, R76 ;  /* 0x0000541047471816 */ /* 0x000fe2000000004c */
[----:B------:R-:W-:Y:S01]  /*53d0*/  @P1 IMAD.WIDE.U32 R76, R182, R98, c[0x0][0x258] ;  /* 0x00009600b64c1625 */ /* 0x000fe200078e0062 */
[----:B------:R-:W-:-:S02]  /*53e0*/  @P1 PRMT R70, R70, 0x5410, R78 ;  /* 0x0000541046461816 */ /* 0x000fc4000000004e */
[----:B------:R-:W-:Y:S01]  /*53f0*/  @P1 PRMT R69, R69, 0x5410, R79 ;  /* 0x0000541045451816 */ /* 0x000fe2000000004f */
[----:B------:R-:W-:Y:S01]  /*5400*/  @P0 FADD.FTZ R86, R86, R104 ;  /* 0x0000006856560221 */ /* 0x000fe20000010000 */
[----:B------:R-:W-:Y:S01]  /*5410*/  @P1 PRMT R68, R68, 0x5410, R80 ;  /* 0x0000541044441816 */ /* 0x000fe20000000050 */
[----:B------:R-:W-:Y:S01]  /*5420*/  IMAD.WIDE.U32 R80, R182, R98, c[0x0][0x248] ;  /* 0x00009200b6507625 */ /* 0x000fe200078e0062 */
[----:B------:R-:W-:Y:S02]  /*5430*/  F2FP.PACK_AB R79, R215, R216 ;  /* 0x000000d8d74f723e */ /* 0x000fe400000000ff */
[----:B------:R-:W-:Y:S01]  /*5440*/  F2FP.PACK_AB R78, R218, R220 ;  /* 0x000000dcda4e723e */ /* 0x000fe200000000ff */
[----:B------:R0:W-:Y:S01]  /*5450*/  @P1 STG.E.128 [R76.64], R68 ;  /* 0x000000444c001986 */ /* 0x0001e2000c101d04 */
[----:B------:R-:W-:Y:S01]  /*5460*/  @P2 F2FP.PACK_AB R216, RZ, R216 ;  /* 0x000000d8ffd8223e */ /* 0x000fe200000000ff */
[----:B------:R-:W-:Y:S01]  /*5470*/  @P0 FADD.FTZ R88, R88, R83 ;  /* 0x0000005358580221 */ /* 0x000fe20000010000 */
[----:B------:R-:W-:-:S02]  /*5480*/  @P2 F2FP.PACK_AB R220, RZ, R220 ;  /* 0x000000dcffdc223e */ /* 0x000fc400000000ff */
[----:B------:R-:W-:Y:S02]  /*5490*/  @P2 F2FP.PACK_AB R215, RZ, R215 ;  /* 0x000000d7ffd7223e */ /* 0x000fe400000000ff */
[----:B------:R-:W-:Y:S02]  /*54a0*/  @P2 F2FP.PACK_AB R218, RZ, R218 ;  /* 0x000000daffda223e */ /* 0x000fe400000000ff */
[----:B------:R-:W-:Y:S02]  /*54b0*/  @P2 PRMT R75, R216, 0x7610, R75 ;  /* 0x00007610d84b2816 */ /* 0x000fe4000000004b */
[----:B------:R-:W-:Y:S02]  /*54c0*/  @P2 PRMT R74, R220, 0x7610, R74 ;  /* 0x00007610dc4a2816 */ /* 0x000fe4000000004a */
[----:B------:R-:W-:Y:S02]  /*54d0*/  @P1 F2FP.PACK_AB R82, RZ, R226 ;  /* 0x000000e2ff52123e */ /* 0x000fe400000000ff */
[----:B------:R-:W-:-:S02]  /*54e0*/  @P2 PRMT R75, R75, 0x5410, R215 ;  /* 0x000054104b4b2816 */ /* 0x000fc400000000d7 */
[----:B------:R-:W-:Y:S02]  /*54f0*/  @P2 PRMT R74, R74, 0x5410, R218 ;  /* 0x000054104a4a2816 */ /* 0x000fe400000000da */
[----:B0-----:R-:W-:Y:S02]  /*5500*/  F2FP.PACK_AB R77, R222, R212 ;  /* 0x000000d4de4d723e */ /* 0x001fe400000000ff */
[----:B------:R-:W-:Y:S02]  /*5510*/  F2FP.PACK_AB R76, R207, R208 ;  /* 0x000000d0cf4c723e */ /* 0x000fe400000000ff */
[----:B------:R-:W-:Y:S02]  /*5520*/  @P2 F2FP.PACK_AB R212, RZ, R212 ;  /* 0x000000d4ffd4223e */ /* 0x000fe400000000ff */
[----:B------:R-:W-:Y:S01]  /*5530*/  @P2 F2FP.PACK_AB R208, RZ, R208 ;  /* 0x000000d0ffd0223e */ /* 0x000fe200000000ff */
[----:B------:R0:W-:Y:S01]  /*5540*/  STG.E.128 [R80.64], R76 ;  /* 0x0000004c50007986 */ /* 0x0001e2000c101d04 */
[----:B------:R-:W-:-:S02]  /*5550*/  @P2 F2FP.PACK_AB R222, RZ, R222 ;  /* 0x000000deffde223e */ /* 0x000fc400000000ff */
[----:B------:R-:W-:Y:S02]  /*5560*/  @P2 F2FP.PACK_AB R207, RZ, R207 ;  /* 0x000000cfffcf223e */ /* 0x000fe400000000ff */
[----:B------:R-:W-:Y:S02]  /*5570*/  @P2 PRMT R73, R212, 0x7610, R73 ;  /* 0x00007610d4492816 */ /* 0x000fe40000000049 */
[----:B------:R-:W-:Y:S02]  /*5580*/  @P2 PRMT R72, R208, 0x7610, R72 ;  /* 0x00007610d0482816 */ /* 0x000fe40000000048 */
[----:B------:R-:W-:Y:S02]  /*5590*/  @P2 PRMT R73, R73, 0x5410, R222 ;  /* 0x0000541049492816 */ /* 0x000fe400000000de */
[----:B------:R-:W-:Y:S02]  /*55a0*/  @P2 PRMT R72, R72, 0x5410, R207 ;  /* 0x0000541048482816 */ /* 0x000fe400000000cf */
[----:B------:R-:W-:-:S02]  /*55b0*/  @P1 F2FP.PACK_AB R99, RZ, R228 ;  /* 0x000000e4ff63123e */ /* 0x000fc400000000ff */
[----:B------:R-:W-:Y:S02]  /*55c0*/  @P1 F2FP.PACK_AB R104, RZ, R224 ;  /* 0x000000e0ff68123e */ /* 0x000fe400000000ff */
[----:B------:R-:W-:Y:S01]  /*55d0*/  @P1 PRMT R68, R82, 0x7610, R68 ;  /* 0x0000761052441816 */ /* 0x000fe20000000044 */
[----:B0-----:R-:W-:Y:S01]  /*55e0*/  @P2 IMAD.WIDE.U32 R76, R182, R98, c[0x0][0x250] ;  /* 0x00009400b64c2625 */ /* 0x001fe200078e0062 */
[----:B------:R-:W-:Y:S02]  /*55f0*/  @P1 F2FP.PACK_AB R78, RZ, R232 ;  /* 0x000000e8ff4e123e */ /* 0x000fe400000000ff */
[----:B------:R-:W-:Y:S01]  /*5600*/  @P1 F2FP.PACK_AB R80, RZ, R97 ;  /* 0x00000061ff50123e */ /* 0x000fe200000000ff */
[----:B------:R-:W-:Y:S01]  /*5610*/  @P1 IMAD.WIDE.U32 R82, R181, R98, c[0x0][0x258] ;  /* 0x00009600b5521625 */ /* 0x000fe200078e0062 */
[----:B------:R-:W-:Y:S01]  /*5620*/  @P1 F2FP.PACK_AB R81, RZ, R230 ;  /* 0x000000e6ff51123e */ /* 0x000fe200000000ff */
[----:B------:R0:W-:Y:S01]  /*5630*/  @P2 STG.E.128 [R76.64], R72 ;  /* 0x000000484c002986 */ /* 0x0001e2000c101d04 */
[----:B------:R-:W-:-:S02]  /*5640*/  @P1 F2FP.PACK_AB R79, RZ, R231 ;  /* 0x000000e7ff4f123e */ /* 0x000fc400000000ff */
        /* <DEDUP_REMOVED lines=8> */
[----:B------:R-:W-:Y:S02]  /*56d0*/  F2FP.PACK_AB R78, R231, R232 ;  /* 0x000000e8e74e723e */ /* 0x000fe400000000ff */
[----:B------:R-:W-:Y:S01]  /*56e0*/  F2FP.PACK_AB R79, R234, R97 ;  /* 0x00000061ea4f723e */ /* 0x000fe200000000ff */
[----:B------:R2:W-:Y:S01]  /*56f0*/  @P1 STG.E.128 [R82.64], R68 ;  /* 0x0000004452001986 */ /* 0x0005e2000c101d04 */
[----:B0-----:R-:W-:Y:S02]  /*5700*/  F2FP.PACK_AB R77, R228, R230 ;  /* 0x000000e6e44d723e */ /* 0x001fe400000000ff */
[----:B------:R-:W-:Y:S02]  /*5710*/  F2FP.PACK_AB R76, R224, R226 ;  /* 0x000000e2e04c723e */ /* 0x000fe400000000ff */
[----:B------:R-:W-:-:S02]  /*5720*/  @P2 F2FP.PACK_AB R232, RZ, R232 ;  /* 0x000000e8ffe8223e */ /* 0x000fc400000000ff */
[----:B------:R-:W-:Y:S01]  /*5730*/  @P2 F2FP.PACK_AB R230, RZ, R230 ;  /* 0x000000e6ffe6223e */ /* 0x000fe200000000ff */
[----:B------:R0:W-:Y:S01]  /*5740*/  STG.E.128 [R80.64], R76 ;  /* 0x0000004c50007986 */ /* 0x0001e2000c101d04 */
[----:B------:R-:W-:Y:S02]  /*5750*/  @P2 F2FP.PACK_AB R226, RZ, R226 ;  /* 0x000000e2ffe2223e */ /* 0x000fe400000000ff */
[----:B------:R-:W-:Y:S02]  /*5760*/  @P2 F2FP.PACK_AB R231, RZ, R231 ;  /* 0x000000e7ffe7223e */ /* 0x000fe400000000ff */
[----:B------:R-:W-:Y:S02]  /*5770*/  @P2 F2FP.PACK_AB R234, RZ, R234 ;  /* 0x000000eaffea223e */ /* 0x000fe400000000ff */
[----:B------:R-:W-:Y:S02]  /*5780*/  @P2 F2FP.PACK_AB R228, RZ, R228 ;  /* 0x000000e4ffe4223e */ /* 0x000fe400000000ff */
[----:B------:R-:W-:-:S02]  /*5790*/  @P2 F2FP.PACK_AB R224, RZ, R224 ;  /* 0x000000e0ffe0223e */ /* 0x000fc400000000ff */
[----:B------:R-:W-:Y:S02]  /*57a0*/  @P2 PRMT R74, R232, 0x7610, R74 ;  /* 0x00007610e84a2816 */ /* 0x000fe4000000004a */
[----:B------:R-:W-:Y:S02]  /*57b0*/  @P2 PRMT R73, R230, 0x7610, R73 ;  /* 0x00007610e6492816 */ /* 0x000fe40000000049 */
[----:B------:R-:W-:Y:S02]  /*57c0*/  @P2 PRMT R72, R226, 0x7610, R72 ;  /* 0x00007610e2482816 */ /* 0x000fe40000000048 */
[----:B--2---:R-:W-:Y:S02]  /*57d0*/  @P1 F2FP.PACK_AB R82, RZ, R93 ;  /* 0x0000005dff52123e */ /* 0x004fe400000000ff */
[----:B0-----:R-:W-:Y:S02]  /*57e0*/  @P2 F2FP.PACK_AB R76, RZ, R97 ;  /* 0x00000061ff4c223e */ /* 0x001fe400000000ff */
[----:B------:R-:W-:-:S02]  /*57f0*/  @P1 F2FP.PACK_AB R78, RZ, R95 ;  /* 0x0000005fff4e123e */ /* 0x000fc400000000ff */
[----:B------:R-:W-:Y:S01]  /*5800*/  @P2 PRMT R75, R76, 0x7610, R75 ;  /* 0x000076104c4b2816 */ /* 0x000fe2000000004b */
[----:B------:R-:W-:Y:S01]  /*5810*/  @P2 IMAD.WIDE.U32 R76, R181, R98, c[0x0][0x250] ;  /* 0x00009400b54c2625 */ /* 0x000fe200078e0062 */
[----:B------:R-:W-:Y:S02]  /*5820*/  @P1 F2FP.PACK_AB R80, RZ, R96 ;  /* 0x00000060ff50123e */ /* 0x000fe400000000ff */
[----:B------:R-:W-:Y:S02]  /*5830*/  @P1 F2FP.PACK_AB R81, RZ, R94 ;  /* 0x0000005eff51123e */ /* 0x000fe400000000ff */
[----:B------:R-:W-:Y:S02]  /*5840*/  @P2 PRMT R74, R74, 0x5410, R231 ;  /* 0x000054104a4a2816 */ /* 0x000fe400000000e7 */
[----:B------:R-:W-:Y:S02]  /*5850*/  @P2 PRMT R75, R75, 0x5410, R234 ;  /* 0x000054104b4b2816 */ /* 0x000fe400000000ea */
[----:B------:R-:W-:-:S02]  /*5860*/  @P2 PRMT R73, R73, 0x5410, R228 ;  /* 0x0000541049492816 */ /* 0x000fc400000000e4 */
[----:B------:R-:W-:Y:S02]  /*5870*/  @P2 PRMT R72, R72, 0x5410, R224 ;  /* 0x0000541048482816 */ /* 0x000fe400000000e0 */
[----:B------:R-:W-:Y:S02]  /*5880*/  @P1 F2FP.PACK_AB R79, RZ, R237 ;  /* 0x000000edff4f123e */ /* 0x000fe400000000ff */
[----:B------:R-:W-:Y:S01]  /*5890*/  @P1 F2FP.PACK_AB R97, RZ, R236 ;  /* 0x000000ecff61123e */ /* 0x000fe200000000ff */
[----:B------:R0:W-:Y:S01]  /*58a0*/  @P2 STG.E.128 [R76.64], R72 ;  /* 0x000000484c002986 */ /* 0x0001e2000c101d04 */
[----:B------:R-:W-:Y:S02]  /*58b0*/  @P1 F2FP.PACK_AB R99, RZ, R235 ;  /* 0x000000ebff63123e */ /* 0x000fe400000000ff */
[----:B------:R-:W-:Y:S02]  /*58c0*/  @P1 PRMT R69, R81, 0x7610, R69 ;  /* 0x0000761051451816 */ /* 0x000fe40000000045 */
[----:B------:R-:W-:Y:S01]  /*58d0*/  @P1 PRMT R68, R82, 0x7610, R68 ;  /* 0x0000761052441816 */ /* 0x000fe20000000044 */
[----:B------:R-:W-:Y:S01]  /*58e0*/  @P1 IMAD.WIDE.U32 R82, R180, R98, c[0x0][0x258] ;  /* 0x00009600b4521625 */ /* 0x000fe200078e0062 */
[----:B------:R-:W-:-:S02]  /*58f0*/  @P1 F2FP.PACK_AB R104, RZ, R238 ;  /* 0x000000eeff68123e */ /* 0x000fc400000000ff */
[----:B------:R-:W-:Y:S02]  /*5900*/  @P1 PRMT R70, R78, 0x7610, R70 ;  /* 0x000076104e461816 */ /* 0x000fe40000000046 */
[----:B------:R-:W-:Y:S01]  /*5910*/  @P1 PRMT R71, R80, 0x7610, R71 ;  /* 0x0000761050471816 */ /* 0x000fe20000000047 */
[-C--:B------:R-:W-:Y:S01]  /*5920*/  IMAD.WIDE.U32 R80, R180, R98.reuse, c[0x0][0x248] ;  /* 0x00009200b4507625 */ /* 0x080fe200078e0062 */
[----:B------:R-:W-:Y:S02]  /*5930*/  @P1 PRMT R70, R70, 0x5410, R79 ;  /* 0x0000541046461816 */ /* 0x000fe4000000004f */
[----:B------:R-:W-:Y:S01]  /*5940*/  @P1 PRMT R71, R71, 0x5410, R104 ;  /* 0x0000541047471816 */ /* 0x000fe20000000068 */
[----:B------:R-:W-:Y:S01]  /*5950*/  @P2 IMAD.WIDE.U32 R180, R180, R98, c[0x0][0x250] ;  /* 0x00009400b4b42625 */ /* 0x000fe200078e0062 */
[----:B------:R-:W-:Y:S02]  /*5960*/  @P1 PRMT R69, R69, 0x5410, R97 ;  /* 0x0000541045451816 */ /* 0x000fe40000000061 */
[----:B------:R-:W-:-:S02]  /*5970*/  @P1 PRMT R68, R68, 0x5410, R99 ;  /* 0x0000541044441816 */ /* 0x000fc40000000063 */
[----:B------:R-:W-:Y:S02]  /*5980*/  F2FP.PACK_AB R78, R237, R95 ;  /* 0x0000005fed4e723e */ /* 0x000fe400000000ff */
[----:B------:R-:W-:Y:S01]  /*5990*/  F2FP.PACK_AB R79, R238, R96 ;  /* 0x00000060ee4f723e */ /* 0x000fe200000000ff */
[----:B------:R2:W-:Y:S01]  /*59a0*/  @P1 STG.E.128 [R82.64], R68 ;  /* 0x0000004452001986 */ /* 0x0005e2000c101d04 */
[----:B0-----:R-:W-:Y:S02]  /*59b0*/  F2FP.PACK_AB R77, R236, R94 ;  /* 0x0000005eec4d723e */ /* 0x001fe400000000ff */
[----:B------:R-:W-:Y:S02]  /*59c0*/  F2FP.PACK_AB R76, R235, R93 ;  /* 0x0000005deb4c723e */ /* 0x000fe400000000ff */
[----:B------:R-:W-:Y:S02]  /*59d0*/  @P2 F2FP.PACK_AB R95, RZ, R95 ;  /* 0x0000005fff5f223e */ /* 0x000fe400000000ff */
[----:B------:R-:W-:Y:S01]  /*59e0*/  @P2 F2FP.PACK_AB R96, RZ, R96 ;  /* 0x00000060ff60223e */ /* 0x000fe200000000ff */
[----:B------:R0:W-:Y:S01]  /*59f0*/  STG.E.128 [R80.64], R76 ;  /* 0x0000004c50007986 */ /* 0x0001e2000c101d04 */
[----:B------:R-:W-:-:S02]  /*5a00*/  @P2 F2FP.PACK_AB R237, RZ, R237 ;  /* 0x000000edffed223e */ /* 0x000fc400000000ff */
[----:B------:R-:W-:Y:S02]  /*5a10*/  @P2 F2FP.PACK_AB R238, RZ, R238 ;  /* 0x000000eeffee223e */ /* 0x000fe400000000ff */
[----:B------:R-:W-:Y:S02]  /*5a20*/  @P2 F2FP.PACK_AB R236, RZ, R236 ;  /* 0x000000ecffec223e */ /* 0x000fe400000000ff */
[----:B------:R-:W-:Y:S02]  /*5a30*/  @P2 F2FP.PACK_AB R235, RZ, R235 ;  /* 0x000000ebffeb223e */ /* 0x000fe400000000ff */
[----:B------:R-:W-:Y:S02]  /*5a40*/  @P2 PRMT R74, R95, 0x7610, R74 ;  /* 0x000076105f4a2816 */ /* 0x000fe4000000004a */
[----:B------:R-:W-:Y:S02]  /*5a50*/  @P2 PRMT R75, R96, 0x7610, R75 ;  /* 0x00007610604b2816 */ /* 0x000fe4000000004b */
[----:B------:R-:W-:-:S02]  /*5a60*/  @P1 F2FP.PACK_AB R95, RZ, R103 ;  /* 0x00000067ff5f123e */ /* 0x000fc400000000ff */
[----:B--2---:R-:W-:Y:S02]  /*5a70*/  IADD3 R82, R84, 0x60, RZ ;  /* 0x0000006054527810 */ /* 0x004fe40007ffe0ff */
[----:B------:R-:W-:Y:S01]  /*5a80*/  @P2 PRMT R74, R74, 0x5410, R237 ;  /* 0x000054104a4a2816 */ /* 0x000fe200000000ed */
[----:B0-----:R-:W-:Y:S01]  /*5a90*/  @P1 IMAD.WIDE.U32 R80, R185, R98, c[0x0][0x258] ;  /* 0x00009600b9501625 */ /* 0x001fe200078e0062 */
[----:B------:R-:W-:Y:S02]  /*5aa0*/  @P2 F2FP.PACK_AB R76, RZ, R94 ;  /* 0x0000005eff4c223e */ /* 0x000fe400000000ff */
[----:B------:R-:W-:Y:S01]  /*5ab0*/  @P1 F2FP.PACK_AB R77, RZ, R100 ;  /* 0x00000064ff4d123e */ /* 0x000fe200000000ff */
[----:B------:R-:W-:Y:S01]  /*5ac0*/  IMAD.WIDE.U32 R82, R82, R98, c[0x0][0x248] ;  /* 0x0000920052527625 */ /* 0x000fe200078e0062 */
[----:B------:R-:W-:Y:S02]  /*5ad0*/  @P2 F2FP.PACK_AB R79, RZ, R93 ;  /* 0x0000005dff4f223e */ /* 0x000fe400000000ff */
[----:B------:R-:W-:-:S02]  /*5ae0*/  @P1 F2FP.PACK_AB R78, RZ, R92 ;  /* 0x0000005cff4e123e */ /* 0x000fc400000000ff */
[----:B------:R-:W-:Y:S02]  /*5af0*/  @P2 PRMT R73, R76, 0x7610, R73 ;  /* 0x000076104c492816 */ /* 0x000fe40000000049 */
[----:B------:R-:W-:Y:S02]  /*5b00*/  @P1 PRMT R69, R77, 0x7610, R69 ;  /* 0x000076104d451816 */ /* 0x000fe40000000045 */
[----:B------:R-:W-:Y:S02]  /*5b10*/  @P1 F2FP.PACK_AB R76, RZ, R101 ;  /* 0x00000065ff4c123e */ /* 0x000fe400000000ff */
[----:B------:R-:W-:Y:S02]  /*5b20*/  @P1 F2FP.PACK_AB R77, RZ, R102 ;  /* 0x00000066ff4d123e */ /* 0x000fe400000000ff */
[----:B------:R-:W-:Y:S02]  /*5b30*/  @P2 PRMT R72, R79, 0x7610, R72 ;  /* 0x000076104f482816 */ /* 0x000fe40000000048 */
[----:B------:R-:W-:-:S02]  /*5b40*/  @P1 PRMT R68, R78, 0x7610, R68 ;  /* 0x000076104e441816 */ /* 0x000fc40000000044 */
[----:B------:R-:W-:Y:S02]  /*5b50*/  @P1 F2FP.PACK_AB R93, RZ, R240 ;  /* 0x000000f0ff5d123e */ /* 0x000fe400000000ff */
[----:B------:R-:W-:Y:S02]  /*5b60*/  @P1 F2FP.PACK_AB R94, RZ, R239 ;  /* 0x000000efff5e123e */ /* 0x000fe400000000ff */
[----:B------:R-:W-:Y:S02]  /*5b70*/  @P1 F2FP.PACK_AB R78, RZ, R241 ;  /* 0x000000f1ff4e123e */ /* 0x000fe400000000ff */
[----:B------:R-:W-:Y:S02]  /*5b80*/  @P1 PRMT R70, R76, 0x7610, R70 ;  /* 0x000076104c461816 */ /* 0x000fe40000000046 */
[----:B------:R-:W-:Y:S02]  /*5b90*/  @P1 PRMT R71, R77, 0x7610, R71 ;  /* 0x000076104d471816 */ /* 0x000fe40000000047 */
[----:B------:R-:W-:-:S02]  /*5ba0*/  @P2 PRMT R75, R75, 0x5410, R238 ;  /* 0x000054104b4b2816 */ /* 0x000fc400000000ee */
[----:B------:R-:W-:Y:S02]  /*5bb0*/  @P2 PRMT R73, R73, 0x5410, R236 ;  /* 0x0000541049492816 */ /* 0x000fe400000000ec */
[----:B------:R-:W-:Y:S02]  /*5bc0*/  @P2 PRMT R72, R72, 0x5410, R235 ;  /* 0x0000541048482816 */ /* 0x000fe400000000eb */
[----:B------:R-:W-:Y:S02]  /*5bd0*/  @P1 PRMT R70, R70, 0x5410, R78 ;  /* 0x0000541046461816 */ /* 0x000fe4000000004e */
[----:B------:R-:W-:Y:S01]  /*5be0*/  @P1 PRMT R71, R71, 0x5410, R95 ;  /* 0x0000541047471816 */ /* 0x000fe2000000005f */
[----:B------:R0:W-:Y:S01]  /*5bf0*/  @P2 STG.E.128 [R180.64], R72 ;  /* 0x00000048b4002986 */ /* 0x0001e2000c101d04 */
[----:B------:R-:W-:Y:S02]  /*5c00*/  @P1 PRMT R69, R69, 0x5410, R93 ;  /* 0x0000541045451816 */ /* 0x000fe4000000005d */
[----:B------:R-:W-:-:S02]  /*5c10*/  @P1 PRMT R68, R68, 0x5410, R94 ;  /* 0x0000541044441816 */ /* 0x000fc4000000005e */
[-C--:B------:R-:W-:Y:S02]  /*5c20*/  F2FP.PACK_AB R78, R241, R101.reuse ;  /* 0x00000065f14e723e */ /* 0x080fe400000000ff */
[----:B------:R-:W-:Y:S01]  /*5c30*/  F2FP.PACK_AB R79, R103, R102 ;  /* 0x00000066674f723e */ /* 0x000fe200000000ff */
[----:B------:R2:W-:Y:S01]  /*5c40*/  @P1 STG.E.128 [R80.64], R68 ;  /* 0x0000004450001986 */ /* 0x0005e2000c101d04 */
[----:B------:R-:W-:Y:S02]  /*5c50*/  F2FP.PACK_AB R77, R240, R100 ;  /* 0x00000064f04d723e */ /* 0x000fe400000000ff */
        /* <DEDUP_REMOVED lines=8> */
[----:B------:R-:W-:Y:S02]  /*5ce0*/  @P2 F2FP.PACK_AB R239, RZ, R239 ;  /* 0x000000efffef223e */ /* 0x000fe400000000ff */
[----:B0-----:R-:W-:Y:S02]  /*5cf0*/  @P2 PRMT R74, R101, 0x7610, R74 ;  /* 0x00007610654a2816 */ /* 0x001fe4000000004a */
[----:B------:R-:W-:-:S02]  /*5d00*/  @P2 PRMT R75, R102, 0x7610, R75 ;  /* 0x00007610664b2816 */ /* 0x000fc4000000004b */
[----:B------:R-:W-:Y:S02]  /*5d10*/  @P2 PRMT R73, R100, 0x7610, R73 ;  /* 0x0000761064492816 */ /* 0x000fe40000000049 */
[----:B--2---:R-:W-:Y:S02]  /*5d20*/  @P1 F2FP.PACK_AB R80, RZ, R89 ;  /* 0x00000059ff50123e */ /* 0x004fe400000000ff */
[----:B---3--:R-:W-:Y:S02]  /*5d30*/  @P2 F2FP.PACK_AB R76, RZ, R92 ;  /* 0x0000005cff4c223e */ /* 0x008fe400000000ff */
[----:B------:R-:W-:Y:S02]  /*5d40*/  @P1 F2FP.PACK_AB R78, RZ, R91 ;  /* 0x0000005bff4e123e */ /* 0x000fe400000000ff */
[----:B------:R-:W-:Y:S01]  /*5d50*/  @P2 PRMT R72, R76, 0x7610, R72 ;  /* 0x000076104c482816 */ /* 0x000fe20000000048 */
[----:B------:R-:W-:Y:S01]  /*5d60*/  @P2 IMAD.WIDE.U32 R76, R185, R98, c[0x0][0x250] ;  /* 0x00009400b94c2625 */ /* 0x000fe200078e0062 */
[----:B------:R-:W-:-:S02]  /*5d70*/  @P1 F2FP.PACK_AB R82, RZ, R87 ;  /* 0x00000057ff52123e */ /* 0x000fc400000000ff */
[----:B------:R-:W-:Y:S02]  /*5d80*/  @P1 F2FP.PACK_AB R93, RZ, R85 ;  /* 0x00000055ff5d123e */ /* 0x000fe400000000ff */
[----:B------:R-:W-:Y:S02]  /*5d90*/  @P2 PRMT R74, R74, 0x5410, R241 ;  /* 0x000054104a4a2816 */ /* 0x000fe400000000f1 */
[----:B------:R-:W-:Y:S02]  /*5da0*/  @P2 PRMT R75, R75, 0x5410, R103 ;  /* 0x000054104b4b2816 */ /* 0x000fe40000000067 */
[----:B------:R-:W-:Y:S02]  /*5db0*/  @P2 PRMT R73, R73, 0x5410, R240 ;  /* 0x0000541049492816 */ /* 0x000fe400000000f0 */
[----:B------:R-:W-:Y:S02]  /*5dc0*/  @P2 PRMT R72, R72, 0x5410, R239 ;  /* 0x0000541048482816 */ /* 0x000fe400000000ef */
[----:B------:R-:W-:-:S02]  /*5dd0*/  @P1 F2FP.PACK_AB R79, RZ, R198 ;  /* 0x000000c6ff4f123e */ /* 0x000fc400000000ff */
[----:B------:R-:W-:Y:S01]  /*5de0*/  @P1 PRMT R71, R78, 0x7610, R71 ;  /* 0x000076104e471816 */ /* 0x000fe20000000047 */
[----:B------:R0:W-:Y:S01]  /*5df0*/  @P2 STG.E.128 [R76.64], R72 ;  /* 0x000000484c002986 */ /* 0x0001e2000c101d04 */
[----:B------:R-:W-:Y:S02]  /*5e00*/  @P1 F2FP.PACK_AB R81, RZ, R90 ;  /* 0x0000005aff51123e */ /* 0x000fe400000000ff */
[----:B------:R-:W-:Y:S02]  /*5e10*/  @P1 PRMT R70, R80, 0x7610, R70 ;  /* 0x0000761050461816 */ /* 0x000fe40000000046 */
[----:B------:R-:W-:Y:S02]  /*5e20*/  @P1 PRMT R69, R82, 0x7610, R69 ;  /* 0x0000761052451816 */ /* 0x000fe40000000045 */
[----:B------:R-:W-:Y:S02]  /*5e30*/  @P1 F2FP.PACK_AB R83, RZ, R88 ;  /* 0x00000058ff53123e */ /* 0x000fe400000000ff */
[----:B------:R-:W-:-:S02]  /*5e40*/  @P1 F2FP.PACK_AB R92, RZ, R86 ;  /* 0x00000056ff5c123e */ /* 0x000fc400000000ff */
[----:B------:R-:W-:Y:S02]  /*5e50*/  @P1 PRMT R68, R93, 0x7610, R68 ;  /* 0x000076105d441816 */ /* 0x000fe40000000044 */
[----:B------:R-:W-:Y:S02]  /*5e60*/  IADD3 R82, R84, 0x80, RZ ;  /* 0x0000008054527810 */ /* 0x000fe40007ffe0ff */
[----:B------:R-:W-:Y:S02]  /*5e70*/  @P1 PRMT R71, R71, 0x5410, R79 ;  /* 0x0000541047471816 */ /* 0x000fe4000000004f */
[----:B------:R-:W-:Y:S02]  /*5e80*/  F2FP.PACK_AB R79, R198, R91 ;  /* 0x0000005bc64f723e */ /* 0x000fe400000000ff */
[----:B------:R-:W-:Y:S02]  /*5e90*/  F2FP.PACK_AB R78, R90, R89 ;  /* 0x000000595a4e723e */ /* 0x000fe400000000ff */
[----:B0-----:R-:W-:-:S02]  /*5ea0*/  F2FP.PACK_AB R77, R88, R87 ;  /* 0x00000057584d723e */ /* 0x001fc400000000ff */
[----:B------:R-:W-:Y:S02]  /*5eb0*/  F2FP.PACK_AB R76, R86, R85 ;  /* 0x00000055564c723e */ /* 0x000fe400000000ff */
[----:B------:R-:W-:Y:S01]  /*5ec0*/  @P1 PRMT R70, R70, 0x5410, R81 ;  /* 0x0000541046461816 */ /* 0x000fe20000000051 */
[----:B------:R-:W-:Y:S01]  /*5ed0*/  @P1 IMAD.WIDE.U32 R80, R191, R98, c[0x0][0x258] ;  /* 0x00009600bf501625 */ /* 0x000fe200078e0062 */
[----:B------:R-:W-:Y:S02]  /*5ee0*/  @P2 F2FP.PACK_AB R91, RZ, R91 ;  /* 0x0000005bff5b223e */ /* 0x000fe400000000ff */
[----:B------:R-:W-:Y:S02]  /*5ef0*/  @P2 F2FP.PACK_AB R89, RZ, R89 ;  /* 0x00000059ff59223e */ /* 0x000fe400000000ff */
[----:B------:R-:W-:Y:S02]  /*5f00*/  @P2 F2FP.PACK_AB R87, RZ, R87 ;  /* 0x00000057ff57223e */ /* 0x000fe400000000ff */
[----:B------:R-:W-:-:S02]  /*5f10*/  @P2 F2FP.PACK_AB R85, RZ, R85 ;  /* 0x00000055ff55223e */ /* 0x000fc400000000ff */
[----:B------:R-:W-:Y:S01]  /*5f20*/  @P1 PRMT R69, R69, 0x5410, R83 ;  /* 0x0000541045451816 */ /* 0x000fe20000000053 */
[----:B------:R-:W-:Y:S01]  /*5f30*/  IMAD.WIDE.U32 R82, R98, R82, c[0x0][0x248] ;  /* 0x0000920062527625 */ /* 0x000fe200078e0052 */
[----:B------:R-:W-:Y:S02]  /*5f40*/  @P1 PRMT R68, R68, 0x5410, R92 ;  /* 0x0000541044441816 */ /* 0x000fe4000000005c */
[----:B------:R-:W-:Y:S02]  /*5f50*/  @P2 F2FP.PACK_AB R198, RZ, R198 ;  /* 0x000000c6ffc6223e */ /* 0x000fe400000000ff */
[----:B------:R-:W-:Y:S01]  /*5f60*/  @P2 F2FP.PACK_AB R90, RZ, R90 ;  /* 0x0000005aff5a223e */ /* 0x000fe200000000ff */
[----:B------:R-:W-:Y:S01]  /*5f70*/  @P1 STG.E.128 [R80.64], R68 ;  /* 0x0000004450001986 */ /* 0x000fe2000c101d04 */
[----:B------:R-:W-:Y:S02]  /*5f80*/  @P2 F2FP.PACK_AB R88, RZ, R88 ;  /* 0x00000058ff58223e */ /* 0x000fe400000000ff */
[----:B------:R-:W-:Y:S01]  /*5f90*/  @P2 F2FP.PACK_AB R86, RZ, R86 ;  /* 0x00000056ff56223e */ /* 0x000fe200000000ff */
[----:B------:R0:W-:Y:S01]  /*5fa0*/  STG.E.128 [R82.64], R76 ;  /* 0x0000004c52007986 */ /* 0x0001e2000c101d04 */
        /* <DEDUP_REMOVED lines=8> */
[----:B0-----:R-:W-:-:S05]  /*6030*/  @P2 IMAD.WIDE.U32 R76, R191, R98, c[0x0][0x250] ;  /* 0x00009400bf4c2625 */ /* 0x001fca00078e0062 */
[----:B------:R0:W-:Y:S02]  /*6040*/  @P2 STG.E.128 [R76.64], R72 ;  /* 0x000000484c002986 */ /* 0x0001e4000c101d04 */
[----:B0-----:R-:W-:-:S04]  /*6050*/  MOV R76, c[0x0][0x160] ;  /* 0x00005800004c7a02 */ /* 0x001fc80000000f00 */
[----:B------:R-:W-:-:S04]  /*6060*/  LEA R0, R76, R0, 0x2 ;  /* 0x000000004c007211 */ /* 0x000fc800078e10ff */
[----:B------:R-:W-:-:S13]  /*6070*/  ISETP.GE.AND P0, PT, R0, c[0x0][0x164], PT ;  /* 0x0000590000007a0c */ /* 0x000fda0003f06270 */
[----:B-1----:R-:W-:Y:S01]  /*6080*/  @P0 CALL.REL.NOINC `(.L_x_312) ;  /* 0x0000001000000944 */ /* 0x002fe20003c00000 */
[----:B------:R-:W-:Y:S05]  /*6090*/  BRA `(.L_x_313) ;  /* 0xffffb63000007947 */ /* 0x000fea000383ffff */
.L_x_312:
[----:B------:R-:W-:Y:S05]  /*60a0*/  BSYNC B1 ;  /* 0x0000000000017941 */ /* 0x000fea0003800000 */
.L_x_309:
        /* <DEDUP_REMOVED lines=135> */
.L_x_308:
[----:B0-----:R-:W-:Y:S05]  /*6920*/  BSYNC B0 ;  /* 0x0000000000007941 */ /* 0x001fea0003800000 */
.L_x_306:
[----:B------:R-:W0:Y:S01]  /*6930*/  S2R R168, SR_TID.X ;  /* 0x0000000000a87919 */ /* 0x000e220000002100 */
[----:B------:R-:W-:Y:S01]  /*6940*/  WARPSYNC 0xffffffff ;  /* 0xffffffff00007948 */ /* 0x000fe20003800000 */
        /* <DEDUP_REMOVED lines=119> */
[----:B-1----:R-:W-:-:S03]  /*70c0*/  FADD.FTZ R56, RZ, R56 ;  /* 0x00000038ff387221 */ /* 0x002fc60000010000 */
[----:B------:R-:W0:Y:S01]  /*70d0*/  LDS R38, [R168.X4+0xc00] ;  /* 0x000c0000a8267984 */ /* 0x000e220000004800 */
[----:B--2---:R-:W-:-:S03]  /*70e0*/  FADD.FTZ R48, RZ, R48 ;  /* 0x00000030ff307221 */ /* 0x004fc60000010000 */
[----:B------:R-:W1:Y:S01]  /*70f0*/  LDS R47, [R168.X4+0x2000] ;  /* 0x00200000a82f7984 */ /* 0x000e620000004800 */
        /* <DEDUP_REMOVED lines=9> */
[----:B------:R-:W4:Y:S01]  /*7190*/  LDS R41, [R168.X4+0x1200] ;  /* 0x00120000a8297984 */ /* 0x000f220000004800 */
[----:B------:R-:W-:-:S03]  /*71a0*/  FADD.FTZ R36, RZ, R36 ;  /* 0x00000024ff247221 */ /* 0x000fc60000010000 */
[----:B------:R-:W4:Y:S01]  /*71b0*/  LDS R40, [R168.X4+0x1000] ;  /* 0x00100000a8287984 */ /* 0x000f220000004800 */
[----:B------:R-:W-:-:S03]  /*71c0*/  FADD.FTZ R36, R36, R45 ;  /* 0x0000002d24247221 */ /* 0x000fc60000010000 */
        /* <DEDUP_REMOVED lines=17> */
[----:B------:R-:W-:-:S03]  /*72e0*/  FADD.FTZ R40, RZ, R40 ;  /* 0x00000028ff287221 */ /* 0x000fc60000010000 */
        /* <DEDUP_REMOVED lines=26> */
[----:B------:R-:W-:Y:S02]  /*7490*/  FADD.FTZ R113, R44, R113 ;  /* 0x000000712c717221 */ /* 0x000fe40000010000 */
[----:B0-----:R-:W-:Y:S02]  /*74a0*/  FADD.FTZ R43, R43, R112 ;  /* 0x000000702b2b7221 */ /* 0x001fe40000010000 */
[----:B-1----:R-:W-:Y:S02]  /*74b0*/  FADD.FTZ R115, R36, R115 ;  /* 0x0000007324737221 */ /* 0x002fe40000010000 */
        /* <DEDUP_REMOVED lines=193> */
[----:B------:R-:W0:Y:S01]  /*80d0*/  LDS R26, [R168.X4+0x4a00] ;  /* 0x004a0000a81a7984 */ /* 0x000e220000004800 */
[----:B-1----:R-:W-:-:S03]  /*80e0*/  FADD.FTZ R2, R2, R51 ;  /* 0x0000003302027221 */ /* 0x002fc60000010000 */
[----:B------:R-:W1:Y:S01]  /*80f0*/  LDS R45, [R168.X4+0x3800] ;  /* 0x00380000a82d7984 */ /* 0x000e620000004800 */
[----:B--2---:R-:W-:-:S03]  /*8100*/  FADD.FTZ R3, R3, R22 ;  /* 0x0000001603037221 */ /* 0x004fc60000010000 */
[----:B------:R-:W2:Y:S01]  /*8110*/  LDS R35, [R168.X4+0x2600] ;  /* 0x00260000a8237984 */ /* 0x000ea20000004800 */
[----:B------:R-:W-:-:S03]  /*8120*/  FADD.FTZ R16, RZ, R16 ;  /* 0x00000010ff107221 */ /* 0x000fc60000010000 */
[----:B------:R-:W-:Y:S04]  /*8130*/  STG.E [R8.64+0x400], R55 ;  /* 0x0004003708007986 */ /* 0x000fe8000c101904 */
[----:B------:R-:W-:Y:S04]  /*8140*/  STG.E [R10.64+0x400], R75 ;  /* 0x0004004b0a007986 */ /* 0x000fe8000c101904 */
[----:B------:R-:W-:Y:S04]  /*8150*/  STG.E [R4.64+0x600], R43 ;  /* 0x0006002b04007986 */ /* 0x000fe8000c101904 */
[----:B------:R-:W2:Y:S01]  /*8160*/  LDS R43, [R168.X4+0x4c00] ;  /* 0x004c0000a82b7984 */ /* 0x000ea20000004800 */
[----:B---3--:R-:W-:-:S03]  /*8170*/  FADD.FTZ R53, R2, R53 ;  /* 0x0000003502357221 */ /* 0x008fc60000010000 */
[----:B------:R-:W3:Y:S01]  /*8180*/  LDS R21, [R168.X4+0x3a00] ;  /* 0x003a0000a8157984 */ /* 0x000ee20000004800 */
[----:B----4-:R-:W-:-:S03]  /*8190*/  FADD.FTZ R3, R3, R24 ;  /* 0x0000001803037221 */ /* 0x010fc60000010000 */
[----:B------:R-:W4:Y:S01]  /*81a0*/  LDS R47, [R168.X4+0x4e00] ;  /* 0x004e0000a82f7984 */ /* 0x000f220000004800 */
[----:B------:R-:W-:-:S03]  /*81b0*/  FADD.FTZ R16, R16, R25 ;  /* 0x0000001910107221 */ /* 0x000fc60000010000 */
[----:B------:R-:W-:Y:S01]  /*81c0*/  STG.E [R6.64+0x600], R13 ;  /* 0x0006000d06007986 */ /* 0x000fe2000c101904 */
[----:B------:R-:W-:-:S03]  /*81d0*/  FADD.FTZ R12, RZ, R12 ;  /* 0x0000000cff0c7221 */ /* 0x000fc60000010000 */
[----:B------:R-:W-:Y:S01]  /*81e0*/  STG.E [R8.64+0x600], R57 ;  /* 0x0006003908007986 */ /* 0x000fe2000c101904 */
[----:B0-----:R-:W-:-:S03]  /*81f0*/  FADD.FTZ R3, R3, R26 ;  /* 0x0000001a03037221 */ /* 0x001fc60000010000 */
[----:B------:R-:W-:Y:S01]  /*8200*/  STG.E [R10.64+0x600], R33 ;  /* 0x000600210a007986 */ /* 0x000fe2000c101904 */
[----:B-1----:R-:W-:-:S03]  /*8210*/  FADD.FTZ R16, R16, R45 ;  /* 0x0000002d10107221 */ /* 0x002fc60000010000 */
[----:B------:R-:W-:Y:S01]  /*8220*/  STG.E [R4.64+0x800], R115 ;  /* 0x0008007304007986 */ /* 0x000fe2000c101904 */
[----:B--2---:R-:W-:-:S03]  /*8230*/  FADD.FTZ R12, R12, R35 ;  /* 0x000000230c0c7221 */ /* 0x004fc60000010000 */
[----:B------:R-:W-:Y:S04]  /*8240*/  STG.E [R6.64+0x800], R14 ;  /* 0x0008000e06007986 */ /* 0x000fe8000c101904 */
[----:B------:R-:W-:Y:S04]  /*8250*/  STG.E [R8.64+0x800], R59 ;  /* 0x0008003b08007986 */ /* 0x000fe8000c101904 */
[----:B------:R-:W-:Y:S04]  /*8260*/  STG.E [R10.64+0x800], R81 ;  /* 0x000800510a007986 */ /* 0x000fe8000c101904 */
[----:B------:R-:W-:Y:S01]  /*8270*/  STG.E [R4.64+0xa00], R37 ;  /* 0x000a002504007986 */ /* 0x000fe2000c101904 */
[----:B------:R-:W-:-:S03]  /*8280*/  FADD.FTZ R43, R16, R43 ;  /* 0x0000002b102b7221 */ /* 0x000fc60000010000 */
[----:B------:R-:W-:Y:S01]  /*8290*/  STG.E [R6.64+0xa00], R15 ;  /* 0x000a000f06007986 */ /* 0x000fe2000c101904 */
[----:B---3--:R-:W-:-:S03]  /*82a0*/  FADD.FTZ R12, R12, R21 ;  /* 0x000000150c0c7221 */ /* 0x008fc60000010000 */
[----:B------:R-:W-:Y:S01]  /*82b0*/  STG.E [R8.64+0xa00], R61 ;  /* 0x000a003d08007986 */ /* 0x000fe2000c101904 */
[----:B----4-:R-:W-:-:S03]  /*82c0*/  FADD.FTZ R47, R12, R47 ;  /* 0x0000002f0c2f7221 */ /* 0x010fc60000010000 */
        /* <DEDUP_REMOVED lines=18> */
.L_x_310:
[----:B0-----:R-:W-:Y:S01]  /*83f0*/  HFMA2.MMA R244, -RZ, RZ, 0, 5.9604644775390625e-08 ;  /* 0x00000001fff47435 */ /* 0x001fe200000001ff */
[----:B------:R-:W-:-:S02]  /*8400*/  MOV R77, R246 ;  /* 0x000000f6004d7202 */ /* 0x000fc40000000f00 */
[----:B------:R-:W-:-:S03]  /*8410*/  MOV R76, 0x8430 ;  /* 0x00008430004c7802 */ /* 0x000fc60000000f00 */
[----:B-----5:R-:W-:Y:S05]  /*8420*/  CALL.REL.NOINC `($__internal_13_$__cuda_sm70_shflsync_bfly_p) ;  /* 0x0000034000007944 */ /* 0x020fea0003c00000 */
[----:B-1----:R-:W-:Y:S01]  /*8430*/  MOV R247, R244 ;  /* 0x000000f400f77202 */ /* 0x002fe20000000f00 */
[----:B0----5:R-:W-:Y:S05]  /*8440*/  BRA `(.L_x_314) ;  /* 0xffffc02000007947 */ /* 0x021fea000383ffff */
.L_x_311:
[----:B------:R-:W-:Y:S01]  /*8450*/  HFMA2.MMA R244, -RZ, RZ, 0, 5.9604644775390625e-08 ;  /* 0x00000001fff47435 */ /* 0x000fe200000001ff */
[----:B------:R-:W-:Y:S02]  /*8460*/  MOV R77, R245 ;  /* 0x000000f5004d7202 */ /* 0x000fe40000000f00 */
[----:B------:R-:W-:-:S03]  /*8470*/  MOV R76, 0x8490 ;  /* 0x00008490004c7802 */ /* 0x000fc60000000f00 */
[----:B01---5:R-:W-:Y:S05]  /*8480*/  CALL.REL.NOINC `($__internal_13_$__cuda_sm70_shflsync_bfly_p) ;  /* 0x000002e000007944 */ /* 0x023fea0003c00000 */
[----:B------:R-:W-:Y:S01]  /*8490*/  FADD.FTZ R246, R246, R247 ;  /* 0x000000f7f6f67221 */ /* 0x000fe20000010000 */
[----:B------:R-:W-:Y:S01]  /*84a0*/  MOV R76, 0x84f0 ;  /* 0x000084f0004c7802 */ /* 0x000fe20000000f00 */
[----:B-1----:R-:W-:Y:S01]  /*84b0*/  FADD.FTZ R245, R245, R244 ;  /* 0x000000f4f5f57221 */ /* 0x002fe20000010000 */
[----:B------:R-:W-:Y:S02]  /*84c0*/  MOV R244, 0x2 ;  /* 0x0000000200f47802 */ /* 0x000fe40000000f00 */
[----:B------:R-:W-:Y:S02]  /*84d0*/  MOV R77, R246 ;  /* 0x000000f6004d7202 */ /* 0x000fe40000000f00 */
[----:B0----5:R-:W-:Y:S05]  /*84e0*/  CALL.REL.NOINC `($__internal_13_$__cuda_sm70_shflsync_bfly_p) ;  /* 0x0000028000007944 */ /* 0x021fea0003c00000 */
[----:B-1----:R-:W-:Y:S01]  /*84f0*/  MOV R247, R244 ;  /* 0x000000f400f77202 */ /* 0x002fe20000000f00 */
[----:B------:R-:W-:Y:S01]  /*8500*/  HFMA2.MMA R244, -RZ, RZ, 0, 1.1920928955078125e-07 ;  /* 0x00000002fff47435 */ /* 0x000fe200000001ff */
[----:B------:R-:W-:-:S02]  /*8510*/  MOV R77, R245 ;  /* 0x000000f5004d7202 */ /* 0x000fc40000000f00 */
[----:B------:R-:W-:-:S03]  /*8520*/  MOV R76, 0x8540 ;  /* 0x00008540004c7802 */ /* 0x000fc60000000f00 */
[----:B0----5:R-:W-:Y:S05]  /*8530*/  CALL.REL.NOINC `($__internal_13_$__cuda_sm70_shflsync_bfly_p) ;  /* 0x0000023000007944 */ /* 0x021fea0003c00000 */
[----:B------:R-:W-:Y:S01]  /*8540*/  FADD.FTZ R246, R247, R246 ;  /* 0x000000f6f7f67221 */ /* 0x000fe20000010000 */
[----:B------:R-:W-:Y:S01]  /*8550*/  MOV R76, 0x85a0 ;  /* 0x000085a0004c7802 */ /* 0x000fe20000000f00 */
[----:B-1----:R-:W-:Y:S01]  /*8560*/  FADD.FTZ R245, R245, R244 ;  /* 0x000000f4f5f57221 */ /* 0x002fe20000010000 */
[----:B------:R-:W-:Y:S02]  /*8570*/  MOV R244, 0x4 ;  /* 0x0000000400f47802 */ /* 0x000fe40000000f00 */
[----:B------:R-:W-:Y:S02]  /*8580*/  MOV R77, R246 ;  /* 0x000000f6004d7202 */ /* 0x000fe40000000f00 */
[----:B0----5:R-:W-:Y:S05]  /*8590*/  CALL.REL.NOINC `($__internal_13_$__cuda_sm70_shflsync_bfly_p) ;  /* 0x000001d000007944 */ /* 0x021fea0003c00000 */
[----:B-1----:R-:W-:Y:S01]  /*85a0*/  MOV R247, R244 ;  /* 0x000000f400f77202 */ /* 0x002fe20000000f00 */
[----:B------:R-:W-:Y:S01]  /*85b0*/  HFMA2.MMA R244, -RZ, RZ, 0, 2.384185791015625e-07 ;  /* 0x00000004fff47435 */ /* 0x000fe200000001ff */
[----:B------:R-:W-:Y:S02]  /*85c0*/  MOV R77, R245 ;  /* 0x000000f5004d7202 */ /* 0x000fe40000000f00 */
[----:B------:R-:W-:-:S03]  /*85d0*/  MOV R76, 0x85f0 ;  /* 0x000085f0004c7802 */ /* 0x000fc60000000f00 */
[----:B0----5:R-:W-:Y:S05]  /*85e0*/  CALL.REL.NOINC `($__internal_13_$__cuda_sm70_shflsync_bfly_p) ;  /* 0x0000018000007944 */ /* 0x021fea0003c00000 */
[----:B------:R-:W-:Y:S01]  /*85f0*/  FADD.FTZ R246, R247, R246 ;  /* 0x000000f6f7f67221 */ /* 0x000fe20000010000 */
[----:B------:R-:W-:Y:S01]  /*8600*/  MOV R76, 0x8650 ;  /* 0x00008650004c7802 */ /* 0x000fe20000000f00 */
[----:B-1----:R-:W-:Y:S01]  /*8610*/  FADD.FTZ R245, R245, R244 ;  /* 0x000000f4f5f57221 */ /* 0x002fe20000010000 */
[----:B------:R-:W-:-:S02]  /*8620*/  MOV R244, 0x8 ;  /* 0x0000000800f47802 */ /* 0x000fc40000000f00 */
[----:B------:R-:W-:Y:S02]  /*8630*/  MOV R77, R246 ;  /* 0x000000f6004d7202 */ /* 0x000fe40000000f00 */
[----:B0----5:R-:W-:Y:S05]  /*8640*/  CALL.REL.NOINC `($__internal_13_$__cuda_sm70_shflsync_bfly_p) ;  /* 0x0000012000007944 */ /* 0x021fea0003c00000 */
[----:B-1----:R-:W-:Y:S01]  /*8650*/  MOV R247, R244 ;  /* 0x000000f400f77202 */ /* 0x002fe20000000f00 */
[----:B------:R-:W-:Y:S01]  /*8660*/  HFMA2.MMA R244, -RZ, RZ, 0, 4.76837158203125e-07 ;  /* 0x00000008fff47435 */ /* 0x000fe200000001ff */
[----:B------:R-:W-:Y:S02]  /*8670*/  MOV R77, R245 ;  /* 0x000000f5004d7202 */ /* 0x000fe40000000f00 */
        /* <DEDUP_REMOVED lines=9> */
[----:B------:R-:W-:Y:S01]  /*8710*/  HFMA2.MMA R244, -RZ, RZ, 0, 9.5367431640625e-07 ;  /* 0x00000010fff47435 */ /* 0x000fe200000001ff */
[----:B------:R-:W-:-:S02]  /*8720*/  MOV R77, R245 ;  /* 0x000000f5004d7202 */ /* 0x000fc40000000f00 */
[----:B------:R-:W-:-:S03]  /*8730*/  MOV R76, 0x8750 ;  /* 0x00008750004c7802 */ /* 0x000fc60000000f00 */
[----:B0----5:R-:W-:Y:S05]  /*8740*/  CALL.REL.NOINC `($__internal_13_$__cuda_sm70_shflsync_bfly_p) ;  /* 0x0000002000007944 */ /* 0x021fea0003c00000 */
[----:B-1----:R-:W-:Y:S01]  /*8750*/  MOV R76, R244 ;  /* 0x000000f4004c7202 */ /* 0x002fe20000000f00 */
[----:B0----5:R-:W-:Y:S05]  /*8760*/  BRA `(.L_x_315) ;  /* 0xffffbe2000007947 */ /* 0x021fea000383ffff */
        .weak           $__internal_13_$__cuda_sm70_shflsync_bfly_p
        .type           $__internal_13_$__cuda_sm70_shflsync_bfly_p,@function
        .size           $__internal_13_$__cuda_sm70_shflsync_bfly_p,(.L_x_2839 - $__internal_13_$__cuda_sm70_shflsync_bfly_p)
$__internal_13_$__cuda_sm70_shflsync_bfly_p:
        /* <DEDUP_REMOVED lines=9> */
[----:B------:R-:W-:Y:S05]  /*8800*/  RET.REL.NODEC R76 `(_ZN10layer_norm31ln_parallel_residual_bwd_kernelINS_13Kernel_traitsI6__halfS2_S2_S2_fjLj1280ELj1ELj4ELj1ELj16ENS_18Kernel_traits_baseILj1280ES2_S2_S2_S2_fjLj128EEEEELb0ELb0ELb1EEEvNS_9BwdParamsE) ;  /* 0xffff77f04c007950 */ /* 0x000fea0003c3ffff */
.L_x_316:
        /* <DEDUP_REMOVED lines=15> */
.L_x_2839:


//--------------------- .text._ZN10layer_norm31ln_parallel_residual_bwd_kernelINS_13Kernel_traitsI6__halfS2_S2_S2_fjLj1280ELj1ELj4ELj1ELj16ENS_18Kernel_traits_baseILj1280ES2_S2_S2_S2_fjLj128EEEEELb0ELb1ELb0EEEvNS_9BwdParamsE --------------------------
	.section	.text._ZN10layer_norm31ln_parallel_residual_bwd_kernelINS_13Kernel_traitsI6__halfS2_S2_S2_fjLj1280ELj1ELj4ELj1ELj16ENS_18Kernel_traits_baseILj1280ES2_S2_S2_S2_fjLj128EEEEELb0ELb1ELb0EEEvNS_9BwdParamsE,"ax",@progbits
	.sectioninfo	@"SHI_REGISTERS=253"
	.align	128
        .global         _ZN10layer_norm31ln_parallel_residual_bwd_kernelINS_13Kernel_traitsI6__halfS2_S2_S2_fjLj1280ELj1ELj4ELj1ELj16ENS_18Kernel_traits_baseILj1280ES2_S2_S2_S2_fjLj128EEEEELb0ELb1ELb0EEEvNS_9BwdParamsE
        .type           _ZN10layer_norm31ln_parallel_residual_bwd_kernelINS_13Kernel_traitsI6__halfS2_S2_S2_fjLj1280ELj1ELj4ELj1ELj16ENS_18Kernel_traits_baseILj1280ES2_S2_S2_S2_fjLj128EEEEELb0ELb1ELb0EEEvNS_9BwdParamsE,@function
        .size           _ZN10layer_norm31ln_parallel_residual_bwd_kernelINS_13Kernel_traitsI6__halfS2_S2_S2_fjLj1280ELj1ELj4ELj1ELj16ENS_18Kernel_traits_baseILj1280ES2_S2_S2_S2_fjLj128EEEEELb0ELb1ELb0EEEvNS_9BwdParamsE,(.L_x_2840 - _ZN10layer_norm31ln_parallel_residual_bwd_kernelINS_13Kernel_traitsI6__halfS2_S2_S2_fjLj1280ELj1ELj4ELj1ELj16ENS_18Kernel_traits_baseILj1280ES2_S2_S2_S2_fjLj128EEEEELb0ELb1ELb0EEEvNS_9BwdParamsE)
        .other          _ZN10layer_norm31ln_parallel_residual_bwd_kernelINS_13Kernel_traitsI6__halfS2_S2_S2_fjLj1280ELj1ELj4ELj1ELj16ENS_18Kernel_traits_baseILj1280ES2_S2_S2_S2_fjLj128EEEEELb0ELb1ELb0EEEvNS_9BwdParamsE,@"STO_CUDA_ENTRY STV_DEFAULT"
_ZN10layer_norm31ln_parallel_residual_bwd_kernelINS_13Kernel_traitsI6__halfS2_S2_S2_fjLj1280ELj1ELj4ELj1ELj16ENS_18Kernel_traits_baseILj1280ES2_S2_S2_S2_fjLj128EEEEELb0ELb1ELb0EEEvNS_9BwdParamsE:
.text._ZN10layer_norm31ln_parallel_residual_bwd_kernelINS_13Kernel_traitsI6__halfS2_S2_S2_fjLj1280ELj1ELj4ELj1ELj16ENS_18Kernel_traits_baseILj1280ES2_S2_S2_S2_fjLj128EEEEELb0ELb1ELb0EEEvNS_9BwdParamsE:
        /* <DEDUP_REMOVED lines=17> */
[C---:B------:R-:W-:Y:S01]  /*0110*/  @P1 IMAD.WIDE.U32 R2, R12.reuse, R3, c[0x0][0x1b0] ;  /* 0x00006c000c021625 */ /* 0x040fe200078e0003 */
[----:B------:R-:W-:Y:S02]  /*0120*/  @P1 LOP3.LUT R12, R12, 0x20, RZ, 0xfc, !PT ;  /* 0x000000200c0c1812 */ /* 0x000fe400078efcff */
[----:B------:R-:W-:Y:S02]  /*0130*/  @P4 MOV R19, 0x10 ;  /* 0x0000001000134802 */ /* 0x000fe40000000f00 */
        /* <DEDUP_REMOVED lines=59> */
[----:B0-----:R-:W0:Y:S01]  /*04f0*/  LDC.U8 R18, c[0x0][0x1f0] ;  /* 0x00007c00ff127b82 */ /* 0x001e220000000000 */
[--C-:B-----5:R-:W-:Y:S01]  /*0500*/  HADD2.F32 R159, -RZ, R20.reuse.H0_H0 ;  /* 0x20000014ff9f7230 */ /* 0x120fe20000004100 */
[----:B------:R-:W-:Y:S01]  /*0510*/  HFMA2.MMA R41, -RZ, RZ, 0, 0 ;  /* 0x00000000ff297435 */ /* 0x000fe200000001ff */
[----:B------:R-:W-:Y:S01]  /*0520*/  HADD2.F32 R158, -RZ, R20.H1_H1 ;  /* 0x30000014ff9e7230 */ /* 0x000fe20000004100 */
[----:B------:R-:W-:Y:S01]  /*0530*/  MOV R2, R0 ;  /* 0x0000000000027202 */ /* 0x000fe20000000f00 */
[----:B------:R-:W-:-:S02]  /*0540*/  HADD2.F32 R157, -RZ, R21.H0_H0 ;  /* 0x20000015ff9d7230 */ /* 0x000fc40000004100 */
[----:B------:R-:W-:Y:S02]  /*0550*/  HADD2.F32 R156, -RZ, R21.H1_H1 ;  /* 0x30000015ff9c7230 */ /* 0x000fe40000004100 */
[--C-:B------:R-:W-:Y:S02]  /*0560*/  HADD2.F32 R155, -RZ, R22.reuse.H0_H0 ;  /* 0x20000016ff9b7230 */ /* 0x100fe40000004100 */
[----:B------:R-:W-:Y:S02]  /*0570*/  HADD2.F32 R154, -RZ, R22.H1_H1 ;  /* 0x30000016ff9a7230 */ /* 0x000fe40000004100 */
[--C-:B------:R-:W-:Y:S02]  /*0580*/  HADD2.F32 R153, -RZ, R23.reuse.H0_H0 ;  /* 0x20000017ff997230 */ /* 0x100fe40000004100 */
[----:B------:R-:W-:Y:S02]  /*0590*/  HADD2.F32 R152, -RZ, R23.H1_H1 ;  /* 0x30000017ff987230 */ /* 0x000fe40000004100 */
        /* <DEDUP_REMOVED lines=31> */
[----:B0-----:R-:W-:Y:S02]  /*0790*/  HADD2.F32 R3, -RZ, R39.H1_H1 ;  /* 0x30000027ff037230 */ /* 0x001fe40000004100 */
.L_x_341:
        /* <DEDUP_REMOVED lines=9> */
[----:B------:R-:W-:Y:S02]  /*0830*/  LEA.HI R0, R149, R0, RZ, 0x3 ;  /* 0x0000000095007211 */ /* 0x000fe400078f18ff */
[----:B------:R-:W-:Y:S02]  /*0840*/  LOP3.LUT R149, R160, 0x1f, RZ, 0xc0, !PT ;  /* 0x0000001fa0957812 */ /* 0x000fe400078ec0ff */
[----:B------:R-:W-:Y:S02]  /*0850*/  MOV R245, RZ ;  /* 0x000000ff00f57202 */ /* 0x000fe40000000f00 */
[----:B------:R-:W-:-:S02]  /*0860*/  LEA.HI.SX32 R0, R0, R149, 0x1d ;  /* 0x0000009500007211 */ /* 0x000fc400078feaff */
[----:B------:R-:W-:Y:S02]  /*0870*/  MOV R243, RZ ;  /* 0x000000ff00f37202 */ /* 0x000fe40000000f00 */
[----:B0-----:R-:W-:Y:S02]  /*0880*/  P2R R144, PR, RZ, 0x1 ;  /* 0x00000001ff907803 */ /* 0x001fe40000000000 */
[----:B------:R-:W-:Y:S02]  /*0890*/  MOV R244, R0 ;  /* 0x0000000000f47202 */ /* 0x000fe40000000f00 */
[----:B--2---:R-:W-:Y:S01]  /*08a0*/  FSEL R242, R146, RZ, !P0 ;  /* 0x000000ff92f27208 */ /* 0x004fe20004000000 */
[----:B------:R-:W-:Y:S05]  /*08b0*/  @!P1 BRA `(.L_x_320) ;  /* 0x0000054000009947 */ /* 0x000fea0003800000 */
[C---:B------:R-:W-:Y:S02]  /*08c0*/  LEA R144, P0, R0.reuse, c[0x0][0x188], 0x4 ;  /* 0x0000620000907a11 */ /* 0x040fe400078020ff */
[----:B------:R-:W-:Y:S02]  /*08d0*/  MOV R149, 0x10 ;  /* 0x0000001000957802 */ /* 0x000fe40000000f00 */
[----:B------:R-:W-:-:S02]  /*08e0*/  LEA.HI.X R145, R0, c[0x0][0x18c], RZ, 0x4, P0 ;  /* 0x0000630000917a11 */ /* 0x000fc400000f24ff */
        /* <DEDUP_REMOVED lines=8> */
[----:B------:R-:W-:Y:S01]  /*0970*/  IADD3 R244, R0, 0x20, RZ ;  /* 0x0000002000f47810 */ /* 0x000fe20007ffe0ff */
[--C-:B--2---:R-:W-:Y:S02]  /*0980*/  HADD2.F32 R227, -RZ, R144.reuse.H0_H0 ;  /* 0x20000090ffe37230 */ /* 0x104fe40000004100 */
[----:B------:R-:W-:Y:S02]  /*0990*/  HADD2.F32 R231, -RZ, R144.H1_H1 ;  /* 0x30000090ffe77230 */ /* 0x000fe40000004100 */
[--C-:B------:R-:W-:Y:S01]  /*09a0*/  HADD2.F32 R233, -RZ, R145.reuse.H0_H0 ;  /* 0x20000091ffe97230 */ /* 0x100fe20000004100 */
[----:B------:R-:W-:Y:S01]  /*09b0*/  FADD.FTZ R144, -R242, R227 ;  /* 0x000000e3f2907221 */ /* 0x000fe20000010100 */
[----:B------:R-:W-:-:S03]  /*09c0*/  HADD2.F32 R235, -RZ, R145.H1_H1 ;  /* 0x30000091ffeb7230 */ /* 0x000fc60000004100 */
[C---:B-----5:R-:W-:Y:S02]  /*09d0*/  FMUL.FTZ R241, R161.reuse, R144 ;  /* 0x00000090a1f17220 */ /* 0x060fe40000410000 */
[C---:B------:R-:W-:Y:S01]  /*09e0*/  FADD.FTZ R144, -R242.reuse, R233 ;  /* 0x000000e9f2907221 */ /* 0x040fe20000010100 */
[----:B------:R-:W-:Y:S02]  /*09f0*/  HADD2.F32 R245, -RZ, R146.H1_H1 ;  /* 0x30000092fff57230 */ /* 0x000fe40000004100 */
[----:B---3--:R-:W-:Y:S01]  /*0a00*/  HADD2.F32 R240, -RZ, R148.H0_H0 ;  /* 0x20000094fff07230 */ /* 0x008fe20000004100 */
[C---:B------:R-:W-:Y:S02]  /*0a10*/  FMUL.FTZ R237, R161.reuse, R144 ;  /* 0x00000090a1ed7220 */ /* 0x040fe40000410000 */
[----:B------:R-:W-:Y:S01]  /*0a20*/  FADD.FTZ R144, -R242, R235 ;  /* 0x000000ebf2907221 */ /* 0x000fe20000010100 */
[----:B------:R-:W-:Y:S01]  /*0a30*/  HADD2.F32 R243, -RZ, R146.H0_H0 ;  /* 0x20000092fff37230 */ /* 0x000fe20000004100 */
[----:B------:R-:W-:Y:S01]  /*0a40*/  FADD.FTZ R84, R84, R240 ;  /* 0x000000f054547221 */ /* 0x000fe20000010000 */
[----:B------:R-:W-:Y:S01]  /*0a50*/  HADD2.F32 R148, -RZ, R148.H1_H1 ;  /* 0x30000094ff947230 */ /* 0x000fe20000004100 */
[----:B------:R-:W-:-:S02]  /*0a60*/  FMUL.FTZ R235, R161, R144 ;  /* 0x00000090a1eb7220 */ /* 0x000fc40000410000 */
[-C--:B------:R-:W-:Y:S02]  /*0a70*/  FFMA.FTZ R40, R241, R240.reuse, R40 ;  /* 0x000000f0f1287223 */ /* 0x080fe40000010028 */
[C---:B------:R-:W-:Y:S02]  /*0a80*/  FADD.FTZ R144, -R242.reuse, R245 ;  /* 0x000000f5f2907221 */ /* 0x040fe40000010100 */
[----:B------:R-:W-:Y:S02]  /*0a90*/  FADD.FTZ R146, -R242, R231 ;  /* 0x000000e7f2927221 */ /* 0x000fe40000010100 */
[----:B------:R-:W-:Y:S01]  /*0aa0*/  FMUL.FTZ R240, R159, R240 ;  /* 0x000000f09ff07220 */ /* 0x000fe20000410000 */
[----:B------:R-:W-:Y:S01]  /*0ab0*/  HADD2.F32 R236, -RZ, R149.H0_H0 ;  /* 0x20000095ffec7230 */ /* 0x000fe20000004100 */
[C---:B------:R-:W-:Y:S02]  /*0ac0*/  FMUL.FTZ R231, R161.reuse, R144 ;  /* 0x00000090a1e77220 */ /* 0x040fe40000410000 */
[----:B------:R-:W-:-:S02]  /*0ad0*/  FMUL.FTZ R239, R161, R146 ;  /* 0x00000092a1ef7220 */ /* 0x000fc40000410000 */
[----:B------:R-:W-:Y:S02]  /*0ae0*/  FMUL.FTZ R238, R158, R148 ;  /* 0x000000949eee7220 */ /* 0x000fe40000410000 */
[----:B------:R-:W-:Y:S02]  /*0af0*/  FADD.FTZ R145, RZ, R240 ;  /* 0x000000f0ff917221 */ /* 0x000fe40000010000 */
[----:B------:R-:W-:Y:S01]  /*0b00*/  FFMA.FTZ R144, R241, R240, RZ ;  /* 0x000000f0f1907223 */ /* 0x000fe200000100ff */
[----:B------:R-:W-:Y:S01]  /*0b10*/  HADD2.F32 R234, -RZ, R149.H1_H1 ;  /* 0x30000095ffea7230 */ /* 0x000fe20000004100 */
[----:B------:R-:W-:Y:S02]  /*0b20*/  FADD.FTZ R86, R86, R236 ;  /* 0x000000ec56567221 */ /* 0x000fe40000010000 */
[----:B------:R-:W-:Y:S02]  /*0b30*/  FFMA.FTZ R42, R237, R236, R42 ;  /* 0x000000eced2a7223 */ /* 0x000fe4000001002a */
[----:B------:R-:W-:-:S02]  /*0b40*/  FADD.FTZ R146, -R242, R243 ;  /* 0x000000f3f2927221 */ /* 0x000fc40000010100 */
[----:B------:R-:W-:Y:S02]  /*0b50*/  FMUL.FTZ R236, R157, R236 ;  /* 0x000000ec9dec7220 */ /* 0x000fe40000410000 */
[----:B------:R-:W-:Y:S02]  /*0b60*/  FADD.FTZ R145, R145, R238 ;  /* 0x000000ee91917221 */ /* 0x000fe40000010000 */
[----:B------:R-:W-:Y:S01]  /*0b70*/  FFMA.FTZ R144, R239, R238, R144 ;  /* 0x000000eeef907223 */ /* 0x000fe20000010090 */
[----:B------:R-:W-:Y:S01]  /*0b80*/  HADD2.F32 R225, -RZ, R147.H0_H0 ;  /* 0x20000093ffe17230 */ /* 0x000fe20000004100 */
[----:B------:R-:W-:Y:S01]  /*0b90*/  FADD.FTZ R87, R87, R234 ;  /* 0x000000ea57577221 */ /* 0x000fe20000010000 */
[----:B------:R-:W-:Y:S01]  /*0ba0*/  HADD2.F32 R232, -RZ, R150.H0_H0 ;  /* 0x20000096ffe87230 */ /* 0x000fe20000004100 */
[----:B------:R-:W-:Y:S02]  /*0bb0*/  FMUL.FTZ R233, R161, R146 ;  /* 0x00000092a1e97220 */ /* 0x000fe40000410000 */
[----:B------:R-:W-:-:S02]  /*0bc0*/  FFMA.FTZ R43, R235, R234, R43 ;  /* 0x000000eaeb2b7223 */ /* 0x000fc4000001002b */
[----:B------:R-:W-:Y:S02]  /*0bd0*/  FMUL.FTZ R234, R156, R234 ;  /* 0x000000ea9cea7220 */ /* 0x000fe40000410000 */
[----:B------:R-:W-:Y:S02]  /*0be0*/  FADD.FTZ R145, R145, R236 ;  /* 0x000000ec91917221 */ /* 0x000fe40000010000 */
[----:B------:R-:W-:Y:S01]  /*0bf0*/  FFMA.FTZ R144, R237, R236, R144 ;  /* 0x000000eced907223 */ /* 0x000fe20000010090 */
        /* <DEDUP_REMOVED lines=8> */
[----:B0-----:R-:W-:Y:S01]  /*0c80*/  FMUL.FTZ R229, R161, R146 ;  /* 0x00000092a1e57220 */ /* 0x001fe20000410000 */
[----:B------:R-:W-:Y:S01]  /*0c90*/  HADD2.F32 R147, -RZ, R147.H1_H1 ;  /* 0x30000093ff937230 */ /* 0x000fe20000004100 */
[----:B------:R-:W-:Y:S02]  /*0ca0*/  FMUL.FTZ R230, R154, R150 ;  /* 0x000000969ae67220 */ /* 0x000fe40000410000 */
[----:B------:R-:W-:-:S02]  /*0cb0*/  FADD.FTZ R145, R145, R232 ;  /* 0x000000e891917221 */ /* 0x000fc40000010000 */
[----:B------:R-:W-:Y:S01]  /*0cc0*/  FFMA.FTZ R144, R233, R232, R144 ;  /* 0x000000e8e9907223 */ /* 0x000fe20000010090 */
[----:B------:R-:W-:Y:S01]  /*0cd0*/  HADD2.F32 R151, -RZ, R151.H1_H1 ;  /* 0x30000097ff977230 */ /* 0x000fe20000004100 */
        /* <DEDUP_REMOVED lines=18> */
.L_x_320:
[----:B------:R-:W-:Y:S05]  /*0e00*/  BSYNC B1 ;  /* 0x0000000000017941 */ /* 0x000fea0003800000 */
.L_x_319:
        /* <DEDUP_REMOVED lines=15> */
[----:B------:R-:W-:-:S03]  /*0f00*/  HADD2.F32 R219, -RZ, R144.H1_H1 ;  /* 0x30000090ffdb7230 */ /* 0x000fc60000004100 */
[----:B------:R-:W-:Y:S01]  /*0f10*/  FADD.FTZ R144, -R242, R169 ;  /* 0x000000a9f2907221 */ /* 0x000fe20000010100 */
[----:B---3--:R-:W-:-:S03]  /*0f20*/  HADD2.F32 R226, -RZ, R148.H0_H0 ;  /* 0x20000094ffe27230 */ /* 0x008fc60000004100 */
[----:B-----5:R-:W-:Y:S01]  /*0f30*/  FMUL.FTZ R169, R161, R144 ;  /* 0x00000090a1a97220 */ /* 0x020fe20000410000 */
[--C-:B------:R-:W-:Y:S01]  /*0f40*/  HADD2.F32 R221, -RZ, R145.reuse.H0_H0 ;  /* 0x20000091ffdd7230 */ /* 0x100fe20000004100 */
[----:B------:R-:W-:Y:S01]  /*0f50*/  FADD.FTZ R224, -R242, R219 ;  /* 0x000000dbf2e07221 */ /* 0x000fe20000010100 */
[----:B------:R-:W-:Y:S01]  /*0f60*/  HADD2.F32 R148, -RZ, R148.H1_H1 ;  /* 0x30000094ff947230 */ /* 0x000fe20000004100 */
[----:B------:R-:W-:Y:S02]  /*0f70*/  FADD.FTZ R56, R56, R226 ;  /* 0x000000e238387221 */ /* 0x000fe40000010000 */
[-C--:B------:R-:W-:Y:S02]  /*0f80*/  FFMA.FTZ R124, R169, R226.reuse, R124 ;  /* 0x000000e2a97c7223 */ /* 0x080fe4000001007c */
[----:B------:R-:W-:Y:S01]  /*0f90*/  FMUL.FTZ R226, R35, R226 ;  /* 0x000000e223e27220 */ /* 0x000fe20000410000 */
[----:B------:R-:W-:Y:S02]  /*0fa0*/  HADD2.F32 R247, -RZ, R145.H1_H1 ;  /* 0x30000091fff77230 */ /* 0x000fe40000004100 */
[----:B------:R-:W-:Y:S01]  /*0fb0*/  HADD2.F32 R249, -RZ, R146.H0_H0 ;  /* 0x20000092fff97230 */ /* 0x000fe20000004100 */
[----:B------:R-:W-:Y:S01]  /*0fc0*/  FMUL.FTZ R224, R161, R224 ;  /* 0x000000e0a1e07220 */ /* 0x000fe20000410000 */
[----:B------:R-:W-:Y:S01]  /*0fd0*/  HADD2.F32 R145, -RZ, R149.H0_H0 ;  /* 0x20000095ff917230 */ /* 0x000fe20000004100 */
[----:B------:R-:W-:-:S02]  /*0fe0*/  FADD.FTZ R222, -R242, R221 ;  /* 0x000000ddf2de7221 */ /* 0x000fc40000010100 */
[----:B------:R-:W-:Y:S02]  /*0ff0*/  FMUL.FTZ R223, R34, R148 ;  /* 0x0000009422df7220 */ /* 0x000fe40000410000 */
[----:B------:R-:W-:Y:S02]  /*1000*/  FADD.FTZ R144, R245, R226 ;  /* 0x000000e2f5907221 */ /* 0x000fe40000010000 */
[----:B------:R-:W-:Y:S01]  /*1010*/  FFMA.FTZ R243, R169, R226, R243 ;  /* 0x000000e2a9f37223 */ /* 0x000fe200000100f3 */
[----:B------:R-:W-:Y:S01]  /*1020*/  HADD2.F32 R149, -RZ, R149.H1_H1 ;  /* 0x30000095ff957230 */ /* 0x000fe20000004100 */
[C---:B------:R-:W-:Y:S02]  /*1030*/  FADD.FTZ R218, -R242.reuse, R249 ;  /* 0x000000f9f2da7221 */ /* 0x040fe40000010100 */
[----:B------:R-:W-:Y:S02]  /*1040*/  FADD.FTZ R220, -R242, R247 ;  /* 0x000000f7f2dc7221 */ /* 0x000fe40000010100 */
[----:B------:R-:W-:-:S02]  /*1050*/  FMUL.FTZ R222, R161, R222 ;  /* 0x000000dea1de7220 */ /* 0x000fc40000410000 */
[----:B------:R-:W-:Y:S02]  /*1060*/  FMUL.FTZ R221, R33, R145 ;  /* 0x0000009121dd7220 */ /* 0x000fe40000410000 */
[----:B------:R-:W-:Y:S02]  /*1070*/  FADD.FTZ R144, R144, R223 ;  /* 0x000000df90907221 */ /* 0x000fe40000010000 */
[----:B------:R-:W-:Y:S01]  /*1080*/  FFMA.FTZ R243, R224, R223, R243 ;  /* 0x000000dfe0f37223 */ /* 0x000fe200000100f3 */
[----:B------:R-:W-:Y:S01]  /*1090*/  HADD2.F32 R211, -RZ, R147.H0_H0 ;  /* 0x20000093ffd37230 */ /* 0x000fe20000004100 */
[C---:B------:R-:W-:Y:S01]  /*10a0*/  FMUL.FTZ R218, R161.reuse, R218 ;  /* 0x000000daa1da7220 */ /* 0x040fe20000410000 */
[----:B------:R-:W-:Y:S01]  /*10b0*/  HADD2.F32 R217, -RZ, R150.H0_H0 ;  /* 0x20000096ffd97230 */ /* 0x000fe20000004100 */
[----:B------:R-:W-:Y:S01]  /*10c0*/  FMUL.FTZ R220, R161, R220 ;  /* 0x000000dca1dc7220 */ /* 0x000fe20000410000 */
[----:B------:R-:W-:Y:S01]  /*10d0*/  HADD2.F32 R215, -RZ, R146.H1_H1 ;  /* 0x30000092ffd77230 */ /* 0x000fe20000004100 */
[----:B------:R-:W-:-:S02]  /*10e0*/  FMUL.FTZ R219, R32, R149 ;  /* 0x0000009520db7220 */ /* 0x000fc40000410000 */
[----:B------:R-:W-:Y:S02]  /*10f0*/  FADD.FTZ R144, R144, R221 ;  /* 0x000000dd90907221 */ /* 0x000fe40000010000 */
[----:B------:R-:W-:Y:S01]  /*1100*/  FFMA.FTZ R243, R222, R221, R243 ;  /* 0x000000dddef37223 */ /* 0x000fe200000100f3 */
[----:B------:R-:W-:Y:S01]  /*1110*/  HADD2.F32 R150, -RZ, R150.H1_H1 ;  /* 0x30000096ff967230 */ /* 0x000fe20000004100 */
[----:B------:R-:W-:Y:S02]  /*1120*/  FADD.FTZ R128, R128, R217 ;  /* 0x000000d980807221 */ /* 0x000fe40000010000 */
[----:B------:R-:W-:Y:S02]  /*1130*/  FFMA.FTZ R92, R218, R217, R92 ;  /* 0x000000d9da5c7223 */ /* 0x000fe4000001005c */
[C---:B------:R-:W-:Y:S02]  /*1140*/  FADD.FTZ R214, -R242.reuse, R211 ;  /* 0x000000d3f2d67221 */ /* 0x040fe40000010100 */
[----:B------:R-:W-:-:S02]  /*1150*/  FADD.FTZ R216, -R242, R215 ;  /* 0x000000d7f2d87221 */ /* 0x000fc40000010100 */
[----:B------:R-:W-:Y:S02]  /*1160*/  FMUL.FTZ R217, R31, R217 ;  /* 0x000000d91fd97220 */ /* 0x000fe40000410000 */
[----:B------:R-:W-:Y:S02]  /*1170*/  FADD.FTZ R144, R144, R219 ;  /* 0x000000db90907221 */ /* 0x000fe40000010000 */
[----:B------:R-:W-:Y:S01]  /*1180*/  FFMA.FTZ R243, R220, R219, R243 ;  /* 0x000000dbdcf37223 */ /* 0x000fe200000100f3 */
[----:B0-----:R-:W-:Y:S01]  /*1190*/  HADD2.F32 R213, -RZ, R151.H0_H0 ;  /* 0x20000097ffd57230 */ /* 0x001fe20000004100 */
[C---:B------:R-:W-:Y:S01]  /*11a0*/  FMUL.FTZ R214, R161.reuse, R214 ;  /* 0x000000d6a1d67220 */ /* 0x040fe20000410000 */
[----:B------:R-:W-:Y:S01]  /*11b0*/  HADD2.F32 R147, -RZ, R147.H1_H1 ;  /* 0x30000093ff937230 */ /* 0x000fe20000004100 */
[----:B------:R-:W-:Y:S02]  /*11c0*/  FMUL.FTZ R216, R161, R216 ;  /* 0x000000d8a1d87220 */ /* 0x000fe40000410000 */
[----:B------:R-:W-:-:S02]  /*11d0*/  FMUL.FTZ R215, R30, R150 ;  /* 0x000000961ed77220 */ /* 0x000fc40000410000 */
[----:B------:R-:W-:Y:S02]  /*11e0*/  FADD.FTZ R144, R144, R217 ;  /* 0x000000d990907221 */ /* 0x000fe40000010000 */
[----:B------:R-:W-:Y:S01]  /*11f0*/  FFMA.FTZ R243, R218, R217, R243 ;  /* 0x000000d9daf37223 */ /* 0x000fe200000100f3 */
[----:B------:R-:W-:Y:S01]  /*1200*/  HADD2.F32 R151, -RZ, R151.H1_H1 ;  /* 0x30000097ff977230 */ /* 0x000fe20000004100 */
        /* <DEDUP_REMOVED lines=22> */
.L_x_322:
[----:B------:R-:W-:Y:S05]  /*1370*/  BSYNC B1 ;  /* 0x0000000000017941 */ /* 0x000fea0003800000 */
.L_x_321:
[----:B------:R-:W-:Y:S01]  /*1380*/  BSSY B1, `(.L_x_323) ;  /* 0x0000056000017945 */ /* 0x000fe20003800000 */
[----:B------:R-:W-:Y:S05]  /*1390*/  @!P3 BRA `(.L_x_324) ;  /* 0x000005400000b947 */ /* 0x000fea0003800000 */
[----:B------:R-:W-:Y:S02]  /*13a0*/  LEA R144, P0, R244, c[0x0][0x188], 0x4 ;  /* 0x00006200f4907a11 */ /* 0x000fe400078020ff */
[----:B------:R-:W-:-:S02]  /*13b0*/  MOV R149, 0x10 ;  /* 0x0000001000957802 */ /* 0x000fc40000000f00 */
        /* <DEDUP_REMOVED lines=9> */
[----:B------:R-:W-:Y:S01]  /*1450*/  IADD3 R244, R244, 0x20, RZ ;  /* 0x00000020f4f47810 */ /* 0x000fe20007ffe0ff */
[--C-:B--2---:R-:W-:Y:S02]  /*1460*/  HADD2.F32 R171, -RZ, R144.reuse.H0_H0 ;  /* 0x20000090ffab7230 */ /* 0x104fe40000004100 */
[----:B------:R-:W-:-:S03]  /*1470*/  HADD2.F32 R173, -RZ, R144.H1_H1 ;  /* 0x30000090ffad7230 */ /* 0x000fc60000004100 */
[C---:B------:R-:W-:Y:S01]  /*1480*/  FADD.FTZ R144, -R242.reuse, R171 ;  /* 0x000000abf2907221 */ /* 0x040fe20000010100 */
[----:B------:R-:W-:Y:S02]  /*1490*/  HADD2.F32 R175, -RZ, R145.H0_H0 ;  /* 0x20000091ffaf7230 */ /* 0x000fe40000004100 */
[--C-:B---3--:R-:W-:Y:S01]  /*14a0*/  HADD2.F32 R210, -RZ, R148.reuse.H0_H0 ;  /* 0x20000094ffd27230 */ /* 0x108fe20000004100 */
[----:B0----5:R-:W-:Y:S01]  /*14b0*/  FMUL.FTZ R167, R161, R144 ;  /* 0x00000090a1a77220 */ /* 0x021fe20000410000 */
[----:B------:R-:W-:Y:S01]  /*14c0*/  HADD2.F32 R148, -RZ, R148.H1_H1 ;  /* 0x30000094ff947230 */ /* 0x000fe20000004100 */
[----:B------:R-:W-:Y:S02]  /*14d0*/  FADD.FTZ R144, -R242, R175 ;  /* 0x000000aff2907221 */ /* 0x000fe40000010100 */
[----:B------:R-:W-:Y:S02]  /*14e0*/  FADD.FTZ R96, R96, R210 ;  /* 0x000000d260607221 */ /* 0x000fe40000010000 */
[----:B------:R-:W-:-:S02]  /*14f0*/  FFMA.FTZ R60, R167, R210, R60 ;  /* 0x000000d2a73c7223 */ /* 0x000fc4000001003c */
[----:B------:R-:W-:Y:S02]  /*1500*/  FADD.FTZ R208, -R242, R173 ;  /* 0x000000adf2d07221 */ /* 0x000fe40000010100 */
[----:B------:R-:W-:Y:S01]  /*1510*/  FMUL.FTZ R210, R27, R210 ;  /* 0x000000d21bd27220 */ /* 0x000fe20000410000 */
[----:B------:R-:W-:Y:S01]  /*1520*/  HADD2.F32 R247, -RZ, R146.H0_H0 ;  /* 0x20000092fff77230 */ /* 0x000fe20000004100 */
[C---:B------:R-:W-:Y:S01]  /*1530*/  FMUL.FTZ R171, R161.reuse, R144 ;  /* 0x00000090a1ab7220 */ /* 0x040fe20000410000 */
[----:B------:R-:W-:Y:S01]  /*1540*/  HADD2.F32 R166, -RZ, R149.H0_H0 ;  /* 0x20000095ffa67230 */ /* 0x000fe20000004100 */
[----:B------:R-:W-:Y:S01]  /*1550*/  FMUL.FTZ R208, R161, R208 ;  /* 0x000000d0a1d07220 */ /* 0x000fe20000410000 */
[----:B------:R-:W-:Y:S01]  /*1560*/  HADD2.F32 R181, -RZ, R145.H1_H1 ;  /* 0x30000091ffb57230 */ /* 0x000fe20000004100 */
[----:B------:R-:W-:Y:S02]  /*1570*/  FMUL.FTZ R162, R26, R148 ;  /* 0x000000941aa27220 */ /* 0x000fe40000410000 */
[----:B------:R-:W-:-:S02]  /*1580*/  FADD.FTZ R245, R245, R210 ;  /* 0x000000d2f5f57221 */ /* 0x000fc40000010000 */
[----:B------:R-:W-:Y:S01]  /*1590*/  FFMA.FTZ R243, R167, R210, R243 ;  /* 0x000000d2a7f37223 */ /* 0x000fe200000100f3 */
[----:B------:R-:W-:Y:S01]  /*15a0*/  HADD2.F32 R149, -RZ, R149.H1_H1 ;  /* 0x30000095ff957230 */ /* 0x000fe20000004100 */
[----:B------:R-:W-:Y:S02]  /*15b0*/  FADD.FTZ R98, R98, R166 ;  /* 0x000000a662627221 */ /* 0x000fe40000010000 */
[C---:B------:R-:W-:Y:S02]  /*15c0*/  FADD.FTZ R144, -R242.reuse, R247 ;  /* 0x000000f7f2907221 */ /* 0x040fe40000010100 */
[-C--:B------:R-:W-:Y:S02]  /*15d0*/  FFMA.FTZ R62, R171, R166.reuse, R62 ;  /* 0x000000a6ab3e7223 */ /* 0x080fe4000001003e */
[----:B------:R-:W-:Y:S02]  /*15e0*/  FADD.FTZ R164, -R242, R181 ;  /* 0x000000b5f2a47221 */ /* 0x000fe40000010100 */
[----:B------:R-:W-:-:S02]  /*15f0*/  FMUL.FTZ R166, R25, R166 ;  /* 0x000000a619a67220 */ /* 0x000fc40000410000 */
[----:B------:R-:W-:Y:S02]  /*1600*/  FADD.FTZ R245, R245, R162 ;  /* 0x000000a2f5f57221 */ /* 0x000fe40000010000 */
[----:B------:R-:W-:Y:S01]  /*1610*/  FFMA.FTZ R243, R208, R162, R243 ;  /* 0x000000a2d0f37223 */ /* 0x000fe200000100f3 */
        /* <DEDUP_REMOVED lines=10> */
[-C--:B------:R-:W-:Y:S02]  /*16c0*/  FFMA.FTZ R64, R173, R168.reuse, R64 ;  /* 0x000000a8ad407223 */ /* 0x080fe40000010040 */
[C---:B------:R-:W-:Y:S02]  /*16d0*/  FADD.FTZ R146, -R242.reuse, R179 ;  /* 0x000000b3f2927221 */ /* 0x040fe40000010100 */
[----:B------:R-:W-:Y:S02]  /*16e0*/  FADD.FTZ R170, -R242, R177 ;  /* 0x000000b1f2aa7221 */ /* 0x000fe40000010100 */
[----:B------:R-:W-:-:S02]  /*16f0*/  FMUL.FTZ R168, R23, R168 ;  /* 0x000000a817a87220 */ /* 0x000fc40000410000 */
[----:B------:R-:W-:Y:S02]  /*1700*/  FADD.FTZ R145, R144, R175 ;  /* 0x000000af90917221 */ /* 0x000fe40000010000 */
[----:B------:R-:W-:Y:S01]  /*1710*/  FFMA.FTZ R243, R164, R175, R243 ;  /* 0x000000afa4f37223 */ /* 0x000fe200000100f3 */
[----:B------:R-:W-:Y:S01]  /*1720*/  HADD2.F32 R172, -RZ, R151.H0_H0 ;  /* 0x20000097ffac7230 */ /* 0x000fe20000004100 */
[C---:B------:R-:W-:Y:S01]  /*1730*/  FMUL.FTZ R179, R161.reuse, R146 ;  /* 0x00000092a1b37220 */ /* 0x040fe20000410000 */
[----:B------:R-:W-:Y:S01]  /*1740*/  HADD2.F32 R147, -RZ, R147.H1_H1 ;  /* 0x30000093ff937230 */ /* 0x000fe20000004100 */
[----:B------:R-:W-:Y:S02]  /*1750*/  FMUL.FTZ R170, R161, R170 ;  /* 0x000000aaa1aa7220 */ /* 0x000fe40000410000 */
        /* <DEDUP_REMOVED lines=24> */
.L_x_324:
[----:B------:R-:W-:Y:S05]  /*18e0*/  BSYNC B1 ;  /* 0x0000000000017941 */ /* 0x000fea0003800000 */
.L_x_323:
        /* <DEDUP_REMOVED lines=15> */
[--C-:B------:R-:W-:Y:S02]  /*19e0*/  HADD2.F32 R187, -RZ, R145.reuse.H0_H0 ;  /* 0x20000091ffbb7230 */ /* 0x100fe40000004100 */
[----:B------:R-:W-:Y:S01]  /*19f0*/  HADD2.F32 R185, -RZ, R144.H1_H1 ;  /* 0x30000090ffb97230 */ /* 0x000fe20000004100 */
[----:B------:R-:W-:Y:S01]  /*1a00*/  FADD.FTZ R144, -R242, R165 ;  /* 0x000000a5f2907221 */ /* 0x000fe20000010100 */
[----:B------:R-:W-:Y:S02]  /*1a10*/  HADD2.F32 R195, -RZ, R145.H1_H1 ;  /* 0x30000091ffc37230 */ /* 0x000fe40000004100 */
[----:B------:R-:W-:-:S02]  /*1a20*/  HADD2.F32 R247, -RZ, R146.H0_H0 ;  /* 0x20000092fff77230 */ /* 0x000fc40000004100 */
[----:B------:R-:W-:Y:S01]  /*1a30*/  HADD2.F32 R191, -RZ, R146.H1_H1 ;  /* 0x30000092ffbf7230 */ /* 0x000fe20000004100 */
[C---:B------:R-:W-:Y:S01]  /*1a40*/  FADD.FTZ R146, -R242.reuse, R187 ;  /* 0x000000bbf2927221 */ /* 0x040fe20000010100 */
[--C-:B---3--:R-:W-:Y:S01]  /*1a50*/  HADD2.F32 R178, -RZ, R148.reuse.H0_H0 ;  /* 0x20000094ffb27230 */ /* 0x108fe20000004100 */
[C---:B-----5:R-:W-:Y:S02]  /*1a60*/  FMUL.FTZ R165, R161.reuse, R144 ;  /* 0x00000090a1a57220 */ /* 0x060fe40000410000 */
[C---:B------:R-:W-:Y:S01]  /*1a70*/  FADD.FTZ R176, -R242.reuse, R185 ;  /* 0x000000b9f2b07221 */ /* 0x040fe20000010100 */
[----:B------:R-:W-:Y:S01]  /*1a80*/  HADD2.F32 R148, -RZ, R148.H1_H1 ;  /* 0x30000094ff947230 */ /* 0x000fe20000004100 */
[----:B------:R-:W-:Y:S02]  /*1a90*/  FADD.FTZ R180, -R242, R195 ;  /* 0x000000c3f2b47221 */ /* 0x000fe40000010100 */
[----:B------:R-:W-:Y:S01]  /*1aa0*/  FMUL.FTZ R185, R161, R146 ;  /* 0x00000092a1b97220 */ /* 0x000fe20000410000 */
[----:B------:R-:W-:Y:S01]  /*1ab0*/  HADD2.F32 R189, -RZ, R149.H0_H0 ;  /* 0x20000095ffbd7230 */ /* 0x000fe20000004100 */
[----:B------:R-:W-:-:S02]  /*1ac0*/  FADD.FTZ R104, R104, R178 ;  /* 0x000000b268687221 */ /* 0x000fc40000010000 */
[-C--:B------:R-:W-:Y:S02]  /*1ad0*/  FFMA.FTZ R68, R165, R178.reuse, R68 ;  /* 0x000000b2a5447223 */ /* 0x080fe40000010044 */
[----:B------:R-:W-:Y:S01]  /*1ae0*/  FADD.FTZ R146, -R242, R247 ;  /* 0x000000f7f2927221 */ /* 0x000fe20000010100 */
[----:B------:R-:W-:Y:S01]  /*1af0*/  HADD2.F32 R184, -RZ, R149.H1_H1 ;  /* 0x30000095ffb87230 */ /* 0x000fe20000004100 */
[----:B------:R-:W-:Y:S01]  /*1b00*/  FMUL.FTZ R178, R19, R178 ;  /* 0x000000b213b27220 */ /* 0x000fe20000410000 */
[----:B------:R-:W-:Y:S01]  /*1b10*/  HADD2.F32 R149, -RZ, R150.H0_H0 ;  /* 0x20000096ff957230 */ /* 0x000fe20000004100 */
[C---:B------:R-:W-:Y:S02]  /*1b20*/  FMUL.FTZ R180, R161.reuse, R180 ;  /* 0x000000b4a1b47220 */ /* 0x040fe40000410000 */
[C---:B------:R-:W-:Y:S02]  /*1b30*/  FMUL.FTZ R187, R161.reuse, R146 ;  /* 0x00000092a1bb7220 */ /* 0x040fe40000410000 */
[----:B------:R-:W-:-:S02]  /*1b40*/  FMUL.FTZ R176, R161, R176 ;  /* 0x000000b0a1b07220 */ /* 0x000fc40000410000 */
[----:B0-----:R-:W-:Y:S02]  /*1b50*/  FMUL.FTZ R183, R17, R148 ;  /* 0x0000009411b77220 */ /* 0x001fe40000410000 */
[----:B------:R-:W-:Y:S02]  /*1b60*/  FADD.FTZ R146, R245, R178 ;  /* 0x000000b2f5927221 */ /* 0x000fe40000010000 */
[----:B------:R-:W-:Y:S02]  /*1b70*/  FFMA.FTZ R243, R165, R178, R243 ;  /* 0x000000b2a5f37223 */ /* 0x000fe400000100f3 */
[----:B------:R-:W-:Y:S02]  /*1b80*/  FADD.FTZ R106, R106, R189 ;  /* 0x000000bd6a6a7221 */ /* 0x000fe40000010000 */
[-C--:B------:R-:W-:Y:S02]  /*1b90*/  FFMA.FTZ R70, R185, R189.reuse, R70 ;  /* 0x000000bdb9467223 */ /* 0x080fe40000010046 */
[----:B------:R-:W-:-:S02]  /*1ba0*/  FMUL.FTZ R182, R16, R189 ;  /* 0x000000bd10b67220 */ /* 0x000fc40000410000 */
[----:B------:R-:W-:Y:S02]  /*1bb0*/  FADD.FTZ R107, R107, R184 ;  /* 0x000000b86b6b7221 */ /* 0x000fe40000010000 */
[-C--:B------:R-:W-:Y:S02]  /*1bc0*/  FFMA.FTZ R71, R180, R184.reuse, R71 ;  /* 0x000000b8b4477223 */ /* 0x080fe40000010047 */
[----:B------:R-:W-:Y:S02]  /*1bd0*/  FMUL.FTZ R189, R15, R184 ;  /* 0x000000b80fbd7220 */ /* 0x000fe40000410000 */
[----:B------:R-:W-:Y:S02]  /*1be0*/  FADD.FTZ R108, R108, R149 ;  /* 0x000000956c6c7221 */ /* 0x000fe40000010000 */
[-C--:B------:R-:W-:Y:S02]  /*1bf0*/  FFMA.FTZ R72, R187, R149.reuse, R72 ;  /* 0x00000095bb487223 */ /* 0x080fe40000010048 */
[----:B------:R-:W-:Y:S01]  /*1c00*/  FMUL.FTZ R184, R14, R149 ;  /* 0x000000950eb87220 */ /* 0x000fe20000410000 */
[----:B------:R-:W-:Y:S01]  /*1c10*/  HADD2.F32 R193, -RZ, R147.H0_H0 ;  /* 0x20000093ffc17230 */ /* 0x000fe20000004100 */
[----:B------:R-:W-:-:S02]  /*1c20*/  FADD.FTZ R149, R146, R183 ;  /* 0x000000b792957221 */ /* 0x000fc40000010000 */
[C---:B------:R-:W-:Y:S01]  /*1c30*/  FFMA.FTZ R243, R176.reuse, R183, R243 ;  /* 0x000000b7b0f37223 */ /* 0x040fe200000100f3 */
[----:B------:R-:W-:Y:S01]  /*1c40*/  HADD2.F32 R147, -RZ, R147.H1_H1 ;  /* 0x30000093ff937230 */ /* 0x000fe20000004100 */
[----:B------:R-:W-:Y:S02]  /*1c50*/  FADD.FTZ R146, R149, R182 ;  /* 0x000000b695927221 */ /* 0x000fe40000010000 */
[----:B------:R-:W-:Y:S01]  /*1c60*/  FFMA.FTZ R243, R185, R182, R243 ;  /* 0x000000b6b9f37223 */ /* 0x000fe200000100f3 */
[----:B------:R-:W-:Y:S01]  /*1c70*/  HADD2.F32 R150, -RZ, R150.H1_H1 ;  /* 0x30000096ff967230 */ /* 0x000fe20000004100 */
[----:B------:R-:W-:Y:S02]  /*1c80*/  FADD.FTZ R105, R105, R148 ;  /* 0x0000009469697221 */ /* 0x000fe40000010000 */
[----:B------:R-:W-:Y:S02]  /*1c90*/  FFMA.FTZ R69, R176, R148, R69 ;  /* 0x00000094b0457223 */ /* 0x000fe40000010045 */
[----:B------:R-:W-:-:S02]  /*1ca0*/  FADD.FTZ R148, -R242, R193 ;  /* 0x000000c1f2947221 */ /* 0x000fc40000010100 */
[C---:B------:R-:W-:Y:S02]  /*1cb0*/  FADD.FTZ R190, -R242.reuse, R147 ;  /* 0x00000093f2be7221 */ /* 0x040fe40000010100 */
[----:B------:R-:W-:Y:S02]  /*1cc0*/  FADD.FTZ R186, -R242, R191 ;  /* 0x000000bff2ba7221 */ /* 0x000fe40000010100 */
[----:B------:R-:W-:Y:S02]  /*1cd0*/  FADD.FTZ R147, R146, R189 ;  /* 0x000000bd92937221 */ /* 0x000fe40000010000 */
[----:B------:R-:W-:Y:S01]  /*1ce0*/  FFMA.FTZ R243, R180, R189, R243 ;  /* 0x000000bdb4f37223 */ /* 0x000fe200000100f3 */
[----:B------:R-:W-:Y:S01]  /*1cf0*/  HADD2.F32 R145, -RZ, R151.H0_H0 ;  /* 0x20000097ff917230 */ /* 0x000fe20000004100 */
[C---:B------:R-:W-:Y:S02]  /*1d00*/  FMUL.FTZ R193, R161.reuse, R148 ;  /* 0x00000094a1c17220 */ /* 0x040fe40000410000 */
[----:B------:R-:W-:-:S02]  /*1d10*/  FMUL.FTZ R186, R161, R186 ;  /* 0x000000baa1ba7220 */ /* 0x000fc40000410000 */
[----:B------:R-:W-:Y:S02]  /*1d20*/  FMUL.FTZ R191, R13, R150 ;  /* 0x000000960dbf7220 */ /* 0x000fe40000410000 */
[----:B------:R-:W-:Y:S02]  /*1d30*/  FADD.FTZ R146, R147, R184 ;  /* 0x000000b893927221 */ /* 0x000fe40000010000 */
[----:B------:R-:W-:Y:S01]  /*1d40*/  FFMA.FTZ R243, R187, R184, R243 ;  /* 0x000000b8bbf37223 */ /* 0x000fe200000100f3 */
[----:B------:R-:W-:Y:S01]  /*1d50*/  HADD2.F32 R144, -RZ, R151.H1_H1 ;  /* 0x30000097ff907230 */ /* 0x000fe20000004100 */
[----:B------:R-:W-:Y:S02]  /*1d60*/  FADD.FTZ R110, R110, R145 ;  /* 0x000000916e6e7221 */ /* 0x000fe40000010000 */
[-C--:B------:R-:W-:Y:S02]  /*1d70*/  FFMA.FTZ R74, R193, R145.reuse, R74 ;  /* 0x00000091c14a7223 */ /* 0x080fe4000001004a */
        /* <DEDUP_REMOVED lines=13> */
.L_x_326:
[----:B------:R-:W-:Y:S05]  /*1e50*/  BSYNC B1 ;  /* 0x0000000000017941 */ /* 0x000fea0003800000 */
.L_x_325:
[----:B------:R-:W-:Y:S01]  /*1e60*/  BSSY B1, `(.L_x_327) ;  /* 0x0000055000017945 */ /* 0x000fe20003800000 */
[----:B------:R-:W-:Y:S05]  /*1e70*/  @!P5 BRA `(.L_x_328) ;  /* 0x000005300000d947 */ /* 0x000fea0003800000 */
[----:B------:R-:W-:-:S04]  /*1e80*/  LEA R144, P0, R244, c[0x0][0x188], 0x4 ;  /* 0x00006200f4907a11 */ /* 0x000fc800078020ff */
[C---:B------:R-:W-:Y:S02]  /*1e90*/  LEA.HI.X R145, R244.reuse, c[0x0][0x18c], RZ, 0x4, P0 ;  /* 0x00006300f4917a11 */ /* 0x040fe400000f24ff */
[----:B------:R-:W-:Y:S02]  /*1ea0*/  MOV R149, 0x10 ;  /* 0x0000001000957802 */ /* 0x000fe40000000f00 */
[----:B------:R-:W-:Y:S02]  /*1eb0*/  ISETP.NE.U32.AND P0, PT, RZ, c[0x0][0x218], PT ;  /* 0x00008600ff007a0c */ /* 0x000fe40003f05070 */
[----:B------:R-:W2:Y:S01]  /*1ec0*/  LDG.E.128 R144, [R144.64] ;  /* 0x0000000490907981 */ /* 0x000ea2000c1e1d00 */
[----:B------:R-:W-:Y:S01]  /*1ed0*/  IMAD.WIDE.U32 R148, R244, R149, c[0x0][0x208] ;  /* 0x00008200f4947625 */ /* 0x000fe200078e0095 */
[----:B------:R-:W-:-:S05]  /*1ee0*/  ISETP.NE.AND.EX P0, PT, RZ, c[0x0][0x21c], PT, P0 ;  /* 0x00008700ff007a0c */ /* 0x000fca0003f05300 */
[----:B------:R-:W3:Y:S08]  /*1ef0*/  LDG.E.128 R148, [R148.64] ;  /* 0x0000000494947981 */ /* 0x000ef0000c1e1d00 */
[----:B------:R-:W-:-:S04]  /*1f00*/  @P0 LEA R196, P6, R244, c[0x0][0x218], 0x4 ;  /* 0x00008600f4c40a11 */ /* 0x000fc800078c20ff */
[----:B------:R-:W-:-:S05]  /*1f10*/  @P0 LEA.HI.X R197, R244, c[0x0][0x21c], RZ, 0x4, P6 ;  /* 0x00008700f4c50a11 */ /* 0x000fca00030f24ff */
[----:B------:R0:W5:Y:S01]  /*1f20*/  @P0 LDG.E.128 R140, [R196.64] ;  /* 0x00000004c48c0981 */ /* 0x000162000c1e1d00 */
[--C-:B--2---:R-:W-:Y:S02]  /*1f30*/  HADD2.F32 R201, -RZ, R145.reuse.H0_H0 ;  /* 0x20000091ffc97230 */ /* 0x104fe40000004100 */
[----:B------:R-:W-:Y:S02]  /*1f40*/  HADD2.F32 R203, -RZ, R145.H1_H1 ;  /* 0x30000091ffcb7230 */ /* 0x000fe40000004100 */
[--C-:B------:R-:W-:Y:S02]  /*1f50*/  HADD2.F32 R145, -RZ, R147.reuse.H0_H0 ;  /* 0x20000093ff917230 */ /* 0x100fe40000004100 */
[----:B------:R-:W-:Y:S02]  /*1f60*/  HADD2.F32 R147, -RZ, R147.H1_H1 ;  /* 0x30000093ff937230 */ /* 0x000fe40000004100 */
[--C-:B------:R-:W-:Y:S02]  /*1f70*/  HADD2.F32 R199, -RZ, R144.reuse.H1_H1 ;  /* 0x30000090ffc77230 */ /* 0x100fe40000004100 */
[----:B------:R-:W-:Y:S01]  /*1f80*/  HADD2.F32 R163, -RZ, R144.H0_H0 ;  /* 0x20000090ffa37230 */ /* 0x000fe20000004100 */
[C---:B------:R-:W-:Y:S01]  /*1f90*/  FADD.FTZ R206, -R242.reuse, R147 ;  /* 0x00000093f2ce7221 */ /* 0x040fe20000010100 */
[--C-:B------:R-:W-:Y:S01]  /*1fa0*/  HADD2.F32 R205, -RZ, R146.reuse.H0_H0 ;  /* 0x20000092ffcd7230 */ /* 0x100fe20000004100 */
[C---:B------:R-:W-:Y:S01]  /*1fb0*/  FADD.FTZ R192, -R242.reuse, R199 ;  /* 0x000000c7f2c07221 */ /* 0x040fe20000010100 */
[----:B------:R-:W-:Y:S01]  /*1fc0*/  HADD2.F32 R207, -RZ, R146.H1_H1 ;  /* 0x30000092ffcf7230 */ /* 0x000fe20000004100 */
[----:B------:R-:W-:Y:S01]  /*1fd0*/  FADD.FTZ R146, -R242, R163 ;  /* 0x000000a3f2927221 */ /* 0x000fe20000010100 */
[--C-:B---3--:R-:W-:Y:S01]  /*1fe0*/  HADD2.F32 R147, -RZ, R148.reuse.H0_H0 ;  /* 0x20000094ff937230 */ /* 0x108fe20000004100 */
[C---:B-----5:R-:W-:Y:S01]  /*1ff0*/  FMUL.FTZ R192, R161.reuse, R192 ;  /* 0x000000c0a1c07220 */ /* 0x060fe20000410000 */
[----:B------:R-:W-:Y:S01]  /*2000*/  HADD2.F32 R148, -RZ, R148.H1_H1 ;  /* 0x30000094ff947230 */ /* 0x000fe20000004100 */
[----:B------:R-:W-:-:S02]  /*2010*/  FMUL.FTZ R163, R161, R146 ;  /* 0x00000092a1a37220 */ /* 0x000fc40000410000 */
[----:B------:R-:W-:Y:S02]  /*2020*/  FMUL.FTZ R194, R10, R147 ;  /* 0x000000930ac27220 */ /* 0x000fe40000410000 */
[C---:B0-----:R-:W-:Y:S01]  /*2030*/  FADD.FTZ R196, -R242.reuse, R201 ;  /* 0x000000c9f2c47221 */ /* 0x041fe20000010100 */
[----:B------:R-:W-:Y:S01]  /*2040*/  HADD2.F32 R201, -RZ, R149.H0_H0 ;  /* 0x20000095ffc97230 */ /* 0x000fe20000004100 */
[----:B------:R-:W-:Y:S02]  /*2050*/  FADD.FTZ R198, -R242, R203 ;  /* 0x000000cbf2c67221 */ /* 0x000fe40000010100 */
[----:B------:R-:W-:Y:S02]  /*2060*/  FADD.FTZ R113, R113, R148 ;  /* 0x0000009471717221 */ /* 0x000fe40000010000 */
[-C--:B------:R-:W-:Y:S02]  /*2070*/  FFMA.FTZ R77, R192, R148.reuse, R77 ;  /* 0x00000094c04d7223 */ /* 0x080fe4000001004d */
[----:B------:R-:W-:-:S02]  /*2080*/  FMUL.FTZ R199, R9, R148 ;  /* 0x0000009409c77220 */ /* 0x000fc40000410000 */
[----:B------:R-:W-:Y:S02]  /*2090*/  FADD.FTZ R148, R245, R194 ;  /* 0x000000c2f5947221 */ /* 0x000fe40000010000 */
[----:B------:R-:W-:Y:S01]  /*20a0*/  FFMA.FTZ R243, R163, R194, R243 ;  /* 0x000000c2a3f37223 */ /* 0x000fe200000100f3 */
[----:B------:R-:W-:Y:S01]  /*20b0*/  HADD2.F32 R200, -RZ, R149.H1_H1 ;  /* 0x30000095ffc87230 */ /* 0x000fe20000004100 */
[----:B------:R-:W-:Y:S02]  /*20c0*/  FMUL.FTZ R197, R161, R196 ;  /* 0x000000c4a1c57220 */ /* 0x000fe40000410000 */
[----:B------:R-:W-:Y:S02]  /*20d0*/  FADD.FTZ R112, R112, R147 ;  /* 0x0000009370707221 */ /* 0x000fe40000010000 */
[----:B------:R-:W-:Y:S02]  /*20e0*/  FFMA.FTZ R76, R163, R147, R76 ;  /* 0x00000093a34c7223 */ /* 0x000fe4000001004c */
[----:B------:R-:W-:-:S02]  /*20f0*/  FMUL.FTZ R196, R161, R198 ;  /* 0x000000c6a1c47220 */ /* 0x000fc40000410000 */
[----:B------:R-:W-:Y:S02]  /*2100*/  FMUL.FTZ R198, R8, R201 ;  /* 0x000000c908c67220 */ /* 0x000fe40000410000 */
[----:B------:R-:W-:Y:S02]  /*2110*/  FADD.FTZ R147, R148, R199 ;  /* 0x000000c794937221 */ /* 0x000fe40000010000 */
[----:B------:R-:W-:Y:S01]  /*2120*/  FFMA.FTZ R243, R192, R199, R243 ;  /* 0x000000c7c0f37223 */ /* 0x000fe200000100f3 */
[----:B------:R-:W-:Y:S01]  /*2130*/  HADD2.F32 R149, -RZ, R150.H0_H0 ;  /* 0x20000096ff957230 */ /* 0x000fe20000004100 */
[----:B------:R-:W-:Y:S02]  /*2140*/  FADD.FTZ R204, -R242, R205 ;  /* 0x000000cdf2cc7221 */ /* 0x000fe40000010100 */
[----:B------:R-:W-:Y:S02]  /*2150*/  FMUL.FTZ R203, R7, R200 ;  /* 0x000000c807cb7220 */ /* 0x000fe40000410000 */
[----:B------:R-:W-:-:S02]  /*2160*/  FADD.FTZ R148, R147, R198 ;  /* 0x000000c693947221 */ /* 0x000fc40000010000 */
[C---:B------:R-:W-:Y:S01]  /*2170*/  FFMA.FTZ R243, R197.reuse, R198, R243 ;  /* 0x000000c6c5f37223 */ /* 0x040fe200000100f3 */
[----:B------:R-:W-:Y:S01]  /*2180*/  HADD2.F32 R150, -RZ, R150.H1_H1 ;  /* 0x30000096ff967230 */ /* 0x000fe20000004100 */
[----:B------:R-:W-:Y:S02]  /*2190*/  FADD.FTZ R144, -R242, R145 ;  /* 0x00000091f2907221 */ /* 0x000fe40000010100 */
[----:B------:R-:W-:Y:S02]  /*21a0*/  FADD.FTZ R114, R114, R201 ;  /* 0x000000c972727221 */ /* 0x000fe40000010000 */
[----:B------:R-:W-:Y:S02]  /*21b0*/  FFMA.FTZ R78, R197, R201, R78 ;  /* 0x000000c9c54e7223 */ /* 0x000fe4000001004e */
[----:B------:R-:W-:Y:S02]  /*21c0*/  FADD.FTZ R115, R115, R200 ;  /* 0x000000c873737221 */ /* 0x000fe40000010000 */
[----:B------:R-:W-:-:S02]  /*21d0*/  FFMA.FTZ R79, R196, R200, R79 ;  /* 0x000000c8c44f7223 */ /* 0x000fc4000001004f */
[----:B------:R-:W-:Y:S02]  /*21e0*/  FADD.FTZ R202, -R242, R207 ;  /* 0x000000cff2ca7221 */ /* 0x000fe40000010100 */
[C---:B------:R-:W-:Y:S02]  /*21f0*/  FMUL.FTZ R201, R161.reuse, R204 ;  /* 0x000000cca1c97220 */ /* 0x040fe40000410000 */
[----:B------:R-:W-:Y:S02]  /*2200*/  FMUL.FTZ R200, R6, R149 ;  /* 0x0000009506c87220 */ /* 0x000fe40000410000 */
[----:B------:R-:W-:Y:S02]  /*2210*/  FADD.FTZ R147, R148, R203 ;  /* 0x000000cb94937221 */ /* 0x000fe40000010000 */
[----:B------:R-:W-:Y:S01]  /*2220*/  FFMA.FTZ R243, R196, R203, R243 ;  /* 0x000000cbc4f37223 */ /* 0x000fe200000100f3 */
[----:B------:R-:W-:Y:S01]  /*2230*/  HADD2.F32 R145, -RZ, R151.H0_H0 ;  /* 0x20000097ff917230 */ /* 0x000fe20000004100 */
[----:B------:R-:W-:-:S02]  /*2240*/  FMUL.FTZ R207, R161, R144 ;  /* 0x00000090a1cf7220 */ /* 0x000fc40000410000 */
[----:B------:R-:W-:Y:S02]  /*2250*/  FMUL.FTZ R202, R161, R202 ;  /* 0x000000caa1ca7220 */ /* 0x000fe40000410000 */
[----:B------:R-:W-:Y:S02]  /*2260*/  FMUL.FTZ R205, R5, R150 ;  /* 0x0000009605cd7220 */ /* 0x000fe40000410000 */
[----:B------:R-:W-:Y:S02]  /*2270*/  FADD.FTZ R144, R147, R200 ;  /* 0x000000c893907221 */ /* 0x000fe40000010000 */
[----:B------:R-:W-:Y:S01]  /*2280*/  FFMA.FTZ R243, R201, R200, R243 ;  /* 0x000000c8c9f37223 */ /* 0x000fe200000100f3 */
[----:B------:R-:W-:Y:S01]  /*2290*/  HADD2.F32 R146, -RZ, R151.H1_H1 ;  /* 0x30000097ff927230 */ /* 0x000fe20000004100 */
[----:B------:R-:W-:Y:S02]  /*22a0*/  FADD.FTZ R118, R118, R145 ;  /* 0x0000009176767221 */ /* 0x000fe40000010000 */
[----:B------:R-:W-:-:S02]  /*22b0*/  FFMA.FTZ R82, R207, R145, R82 ;  /* 0x00000091cf527223 */ /* 0x000fc40000010052 */
[----:B------:R-:W-:Y:S02]  /*22c0*/  FMUL.FTZ R204, R4, R145 ;  /* 0x0000009104cc7220 */ /* 0x000fe40000410000 */
        /* <DEDUP_REMOVED lines=14> */
.L_x_328:
[----:B------:R-:W-:Y:S05]  /*23b0*/  BSYNC B1 ;  /* 0x0000000000017941 */ /* 0x000fea0003800000 */
.L_x_327:
[----:B------:R-:W-:Y:S05]  /*23c0*/  BRA.DIV ~URZ, `(.L_x_329) ;  /* 0x000033227f007947 */ /* 0x000fea000b800000 */
[----:B------:R0:W1:Y:S02]  /*23d0*/  SHFL.BFLY PT, R150, R245, 0x1, 0x1f ;  /* 0x0c201f00f5967f89 */ /* 0x00006400000e0000 */
.L_x_342:
        /* <DEDUP_REMOVED lines=18> */
.L_x_343:
        /* <DEDUP_REMOVED lines=9> */
[-CC-:B------:R-:W-:Y:S01]  /*2590*/  FFMA.FTZ R145, R241, R148.reuse, R149.reuse ;  /* 0x00000094f1917223 */ /* 0x180fe20000010095 */
[----:B------:R-:W-:Y:S01]  /*25a0*/  ISETP.NE.U32.AND P6, PT, RZ, c[0x0][0x258], PT ;  /* 0x00009600ff007a0c */ /* 0x000fe20003fc5070 */
[----:B------:R-:W-:Y:S01]  /*25b0*/  FFMA.FTZ R147, R237, R148, R149 ;  /* 0x00000094ed937223 */ /* 0x000fe20000010095 */
[----:B------:R-:W-:Y:S01]  /*25c0*/  ISETP.NE.AND.EX P0, PT, RZ, c[0x0][0x21c], PT, P0 ;  /* 0x00008700ff007a0c */ /* 0x000fe20003f05300 */
[----:B------:R-:W-:Y:S01]  /*25d0*/  FADD.FTZ R144, R240, -R145 ;  /* 0x80000091f0907221 */ /* 0x000fe20000010000 */
[----:B------:R-:W-:Y:S01]  /*25e0*/  ISETP.NE.AND.EX P6, PT, RZ, c[0x0][0x25c], PT, P6 ;  /* 0x00009700ff007a0c */ /* 0x000fe20003fc5360 */
[----:B------:R-:W-:Y:S02]  /*25f0*/  FADD.FTZ R146, R236, -R147 ;  /* 0x80000093ec927221 */ /* 0x000fe40000010000 */
[----:B-----5:R-:W-:-:S02]  /*2600*/  FMUL.FTZ R144, R161, R144 ;  /* 0x00000090a1907220 */ /* 0x020fc40000410000 */
[----:B------:R-:W-:Y:S02]  /*2610*/  FMUL.FTZ R249, R161, R146 ;  /* 0x00000092a1f97220 */ /* 0x000fe40000410000 */
[----:B------:R-:W-:-:S04]  /*2620*/  FFMA.FTZ R147, R233, R148, R149 ;  /* 0x00000094e9937223 */ /* 0x000fc80000010095 */
[----:B------:R-:W-:Y:S01]  /*2630*/  @P0 HADD2.F32 R145, -RZ, R120.H0_H0 ;  /* 0x20000078ff910230 */ /* 0x000fe20000004100 */
[----:B-1----:R-:W-:Y:S01]  /*2640*/  FADD.FTZ R150, R232, -R147 ;  /* 0x80000093e8967221 */ /* 0x002fe20000010000 */
[----:B------:R-:W-:Y:S02]  /*2650*/  @P0 HADD2.F32 R146, -RZ, R121.H0_H0 ;  /* 0x20000079ff920230 */ /* 0x000fe40000004100 */
[----:B------:R-:W-:Y:S01]  /*2660*/  @P0 HADD2.F32 R151, -RZ, R123.H0_H0 ;  /* 0x2000007bff970230 */ /* 0x000fe20000004100 */
[----:B------:R-:W-:Y:S02]  /*2670*/  @P0 FADD.FTZ R144, R144, R145 ;  /* 0x0000009190900221 */ /* 0x000fe40000010000 */
[----:B------:R-:W-:Y:S01]  /*2680*/  @P0 FADD.FTZ R249, R249, R146 ;  /* 0x00000092f9f90221 */ /* 0x000fe20000010000 */
[----:B------:R-:W-:Y:S01]  /*2690*/  @P0 HADD2.F32 R146, -RZ, R122.H0_H0 ;  /* 0x2000007aff920230 */ /* 0x000fe20000004100 */
[----:B0-----:R-:W-:Y:S01]  /*26a0*/  FMUL.FTZ R245, R161, R150 ;  /* 0x00000096a1f57220 */ /* 0x001fe20000410000 */
[----:B------:R-:W-:-:S02]  /*26b0*/  @P6 F2FP.PACK_AB R145, RZ, R144 ;  /* 0x00000090ff91623e */ /* 0x000fc400000000ff */
[----:B------:R-:W-:Y:S01]  /*26c0*/  @P6 F2FP.PACK_AB R147, RZ, R249 ;  /* 0x000000f9ff93623e */ /* 0x000fe200000000ff */
[----:B------:R-:W-:Y:S01]  /*26d0*/  @P0 FADD.FTZ R245, R245, R146 ;  /* 0x00000092f5f50221 */ /* 0x000fe20000010000 */
[----:B------:R-:W-:Y:S01]  /*26e0*/  @P6 PRMT R52, R145, 0x7610, R52 ;  /* 0x0000761091346816 */ /* 0x000fe20000000034 */
[-C--:B------:R-:W-:Y:S01]  /*26f0*/  FFMA.FTZ R145, R239, R148.reuse, R149 ;  /* 0x00000094ef917223 */ /* 0x080fe20000010095 */
[----:B------:R-:W-:Y:S01]  /*2700*/  @P6 PRMT R53, R147, 0x7610, R53 ;  /* 0x0000761093356816 */ /* 0x000fe20000000035 */
[----:B------:R-:W-:Y:S01]  /*2710*/  FFMA.FTZ R147, R235, R148, R149 ;  /* 0x00000094eb937223 */ /* 0x000fe20000010095 */
[----:B------:R-:W-:Y:S01]  /*2720*/  @P6 F2FP.PACK_AB R150, RZ, R245 ;  /* 0x000000f5ff96623e */ /* 0x000fe200000000ff */
[----:B------:R-:W-:Y:S02]  /*2730*/  FADD.FTZ R146, R238, -R145 ;  /* 0x80000091ee927221 */ /* 0x000fe40000010000 */
[----:B------:R-:W-:Y:S01]  /*2740*/  FADD.FTZ R248, R234, -R147 ;  /* 0x80000093eaf87221 */ /* 0x000fe20000010000 */
[----:B------:R-:W-:Y:S01]  /*2750*/  @P6 PRMT R54, R150, 0x7610, R54 ;  /* 0x0000761096366816 */ /* 0x000fe20000000036 */
[----:B------:R-:W-:Y:S01]  /*2760*/  FMUL.FTZ R145, R161, R146 ;  /* 0x00000092a1917220 */ /* 0x000fe20000410000 */
[----:B------:R-:W-:Y:S01]  /*2770*/  @P0 HADD2.F32 R146, -RZ, R120.H1_H1 ;  /* 0x30000078ff920230 */ /* 0x000fe20000004100 */
[----:B------:R-:W-:Y:S01]  /*2780*/  FFMA.FTZ R150, R229, R148, R149 ;  /* 0x00000094e5967223 */ /* 0x000fe20000010095 */
[----:B------:R-:W-:Y:S01]  /*2790*/  @P0 HADD2.F32 R147, -RZ, R121.H1_H1 ;  /* 0x30000079ff930230 */ /* 0x000fe20000004100 */
[----:B------:R-:W-:-:S02]  /*27a0*/  FMUL.FTZ R248, R161, R248 ;  /* 0x000000f8a1f87220 */ /* 0x000fc40000410000 */
[----:B------:R-:W-:Y:S02]  /*27b0*/  @P0 FADD.FTZ R145, R145, R146 ;  /* 0x0000009291910221 */ /* 0x000fe40000010000 */
[-C--:B------:R-:W-:Y:S02]  /*27c0*/  FFMA.FTZ R146, R228, R148.reuse, R149 ;  /* 0x00000094e4927223 */ /* 0x080fe40000010095 */
[----:B------:R-:W-:Y:S02]  /*27d0*/  FADD.FTZ R150, R227, -R150 ;  /* 0x80000096e3967221 */ /* 0x000fe40000010000 */
[----:B------:R-:W-:Y:S02]  /*27e0*/  @P0 FADD.FTZ R248, R248, R147 ;  /* 0x00000093f8f80221 */ /* 0x000fe40000010000 */
[----:B------:R-:W-:Y:S02]  /*27f0*/  FFMA.FTZ R147, R231, R148, R149 ;  /* 0x00000094e7937223 */ /* 0x000fe40000010095 */
[----:B------:R-:W-:Y:S01]  /*2800*/  FADD.FTZ R242, R225, -R146 ;  /* 0x80000092e1f27221 */ /* 0x000fe20000010000 */
[----:B------:R-:W-:Y:S01]  /*2810*/  @P6 F2FP.PACK_AB R146, RZ, R145 ;  /* 0x00000091ff92623e */ /* 0x000fe200000000ff */
[----:B------:R-:W-:-:S02]  /*2820*/  FMUL.FTZ R244, R161, R150 ;  /* 0x00000096a1f47220 */ /* 0x000fc40000410000 */
[----:B------:R-:W-:Y:S01]  /*2830*/  FADD.FTZ R246, R230, -R147 ;  /* 0x80000093e6f67221 */ /* 0x000fe20000010000 */
[----:B------:R-:W-:Y:S01]  /*2840*/  @P0 HADD2.F32 R147, -RZ, R122.H1_H1 ;  /* 0x3000007aff930230 */ /* 0x000fe20000004100 */
[C---:B------:R-:W-:Y:S01]  /*2850*/  FMUL.FTZ R247, R161.reuse, R242 ;  /* 0x000000f2a1f77220 */ /* 0x040fe20000410000 */
[----:B------:R-:W-:Y:S01]  /*2860*/  @P0 HADD2.F32 R242, -RZ, R123.H1_H1 ;  /* 0x3000007bfff20230 */ /* 0x000fe20000004100 */
[----:B------:R-:W-:Y:S01]  /*2870*/  @P0 FADD.FTZ R244, R244, R151 ;  /* 0x00000097f4f40221 */ /* 0x000fe20000010000 */
[----:B------:R-:W-:Y:S01]  /*2880*/  @P6 PRMT R52, R52, 0x5410, R146 ;  /* 0x0000541034346816 */ /* 0x000fe20000000092 */
[----:B------:R-:W-:Y:S01]  /*2890*/  FMUL.FTZ R246, R161, R246 ;  /* 0x000000f6a1f67220 */ /* 0x000fe20000410000 */
[----:B------:R-:W-:Y:S01]  /*28a0*/  HFMA2.MMA R151, -RZ, RZ, 0, 9.5367431640625e-07 ;  /* 0x00000010ff977435 */ /* 0x000fe200000001ff */
[----:B------:R-:W-:Y:S01]  /*28b0*/  @P0 FADD.FTZ R247, R247, R242 ;  /* 0x000000f2f7f70221 */ /* 0x000fe20000010000 */
[----:B------:R-:W-:Y:S01]  /*28c0*/  @P6 F2FP.PACK_AB R150, RZ, R244 ;  /* 0x000000f4ff96623e */ /* 0x000fe200000000ff */
[----:B------:R-:W-:Y:S01]  /*28d0*/  @P0 FADD.FTZ R246, R246, R147 ;  /* 0x00000093f6f60221 */ /* 0x000fe20000010000 */
[----:B------:R-:W-:-:S02]  /*28e0*/  ISETP.NE.U32.AND P0, PT, RZ, c[0x0][0x258], PT ;  /* 0x00009600ff007a0c */ /* 0x000fc40003f05070 */
[----:B------:R-:W-:Y:S02]  /*28f0*/  @P6 PRMT R55, R150, 0x7610, R55 ;  /* 0x0000761096376816 */ /* 0x000fe40000000037 */
[----:B------:R-:W-:Y:S02]  /*2900*/  @P6 F2FP.PACK_AB R147, RZ, R248 ;  /* 0x000000f8ff93623e */ /* 0x000fe400000000ff */
[----:B------:R-:W-:Y:S02]  /*2910*/  @P6 F2FP.PACK_AB R146, RZ, R246 ;  /* 0x000000f6ff92623e */ /* 0x000fe400000000ff */
[----:B------:R-:W-:Y:S02]  /*2920*/  @P6 F2FP.PACK_AB R150, RZ, R247 ;  /* 0x000000f7ff96623e */ /* 0x000fe400000000ff */
[----:B------:R-:W-:Y:S02]  /*2930*/  ISETP.NE.AND.EX P0, PT, RZ, c[0x0][0x25c], PT, P0 ;  /* 0x00009700ff007a0c */ /* 0x000fe40003f05300 */
[----:B------:R-:W-:-:S02]  /*2940*/  @P6 PRMT R53, R53, 0x5410, R147 ;  /* 0x0000541035356816 */ /* 0x000fc40000000093 */
[----:B------:R-:W-:Y:S02]  /*2950*/  @P6 PRMT R54, R54, 0x5410, R146 ;  /* 0x0000541036366816 */ /* 0x000fe40000000092 */
[----:B------:R-:W-:Y:S02]  /*2960*/  @P6 PRMT R55, R55, 0x5410, R150 ;  /* 0x0000541037376816 */ /* 0x000fe40000000096 */
[----:B------:R-:W-:Y:S02]  /*2970*/  ISETP.NE.U32.AND P6, PT, RZ, c[0x0][0x250], PT ;  /* 0x00009400ff007a0c */ /* 0x000fe40003fc5070 */
[----:B------:R-:W-:Y:S02]  /*2980*/  F2FP.PACK_AB R146, R246, R245 ;  /* 0x000000f5f692723e */ /* 0x000fe400000000ff */
[----:B------:R-:W-:Y:S01]  /*2990*/  ISETP.NE.AND.EX P6, PT, RZ, c[0x0][0x254], PT, P6 ;  /* 0x00009500ff007a0c */ /* 0x000fe20003fc5360 */
[----:B------:R-:W-:Y:S01]  /*29a0*/  @P0 IMAD.WIDE.U32 R242, R0, R151, c[0x0][0x258] ;  /* 0x0000960000f20625 */ /* 0x000fe200078e0097 */
[----:B------:R-:W-:-:S03]  /*29b0*/  F2FP.PACK_AB R147, R247, R244 ;  /* 0x000000f4f793723e */ /* 0x000fc600000000ff */
[----:B------:R-:W-:Y:S01]  /*29c0*/  IMAD.WIDE.U32 R150, R0, R151, c[0x0][0x248] ;  /* 0x0000920000967625 */ /* 0x000fe200078e0097 */
[----:B------:R0:W-:Y:S07]  /*29d0*/  @P0 STG.E.128 [R242.64], R52 ;  /* 0x00000034f2000986 */ /* 0x0001ee000c101d04 */
[----:B------:R-:W-:Y:S02]  /*29e0*/  @P6 F2FP.PACK_AB R250, RZ, R145 ;  /* 0x00000091fffa623e */ /* 0x000fe400000000ff */
[----:B------:R-:W-:-:S02]  /*29f0*/  @P6 F2FP.PACK_AB R245, RZ, R245 ;  /* 0x000000f5fff5623e */ /* 0x000fc400000000ff */
[----:B------:R-:W-:Y:S02]  /*2a00*/  @P6 F2FP.PACK_AB R244, RZ, R244 ;  /* 0x000000f4fff4623e */ /* 0x000fe400000000ff */
[----:B------:R-:W-:Y:S02]  /*2a10*/  @P6 F2FP.PACK_AB R246, RZ, R246 ;  /* 0x000000f6fff6623e */ /* 0x000fe400000000ff */
[----:B------:R-:W-:Y:S02]  /*2a20*/  @P6 F2FP.PACK_AB R247, RZ, R247 ;  /* 0x000000f7fff7623e */ /* 0x000fe400000000ff */
[----:B------:R-:W-:Y:S02]  /*2a30*/  @P6 PRMT R50, R245, 0x7610, R50 ;  /* 0x00007610f5326816 */ /* 0x000fe40000000032 */
[-C--:B0-----:R-:W-:Y:S02]  /*2a40*/  @P6 F2FP.PACK_AB R243, RZ, R144.reuse ;  /* 0x00000090fff3623e */ /* 0x081fe400000000ff */
[----:B------:R-:W-:-:S02]  /*2a50*/  F2FP.PACK_AB R144, R145, R144 ;  /* 0x000000909190723e */ /* 0x000fc400000000ff */
[-C--:B------:R-:W-:Y:S02]  /*2a60*/  F2FP.PACK_AB R145, R248, R249.reuse ;  /* 0x000000f9f891723e */ /* 0x080fe400000000ff */
[----:B------:R-:W-:Y:S02]  /*2a70*/  @P6 F2FP.PACK_AB R249, RZ, R249 ;  /* 0x000000f9fff9623e */ /* 0x000fe400000000ff */
[----:B------:R-:W-:Y:S01]  /*2a80*/  @P6 F2FP.PACK_AB R248, RZ, R248 ;  /* 0x000000f8fff8623e */ /* 0x000fe200000000ff */
        /* <DEDUP_REMOVED lines=12> */
.L_x_332:
[----:B------:R-:W-:Y:S05]  /*2b50*/  BSYNC B1 ;  /* 0x0000000000017941 */ /* 0x000fea0003800000 */
.L_x_331:
[----:B------:R-:W-:Y:S01]  /*2b60*/  BSSY B1, `(.L_x_333) ;  /* 0x000005f000017945 */ /* 0x000fe20003800000 */
[----:B------:R-:W-:Y:S05]  /*2b70*/  @!P2 BRA `(.L_x_334) ;  /* 0x000005d00000a947 */ /* 0x000fea0003800000 */
[----:B------:R-:W-:Y:S01]  /*2b80*/  ISETP.NE.U32.AND P0, PT, RZ, c[0x0][0x218], PT ;  /* 0x00008600ff007a0c */ /* 0x000fe20003f05070 */
[-CC-:B------:R-:W-:Y:S01]  /*2b90*/  FFMA.FTZ R146, R222, R148.reuse, R149.reuse ;  /* 0x00000094de927223 */ /* 0x180fe20000010095 */
[----:B------:R-:W-:Y:S01]  /*2ba0*/  ISETP.NE.U32.AND P6, PT, RZ, c[0x0][0x258], PT ;  /* 0x00009600ff007a0c */ /* 0x000fe20003fc5070 */
[----:B0-----:R-:W-:Y:S01]  /*2bb0*/  FFMA.FTZ R145, R169, R148, R149 ;  /* 0x00000094a9917223 */ /* 0x001fe20000010095 */
[----:B------:R-:W-:Y:S01]  /*2bc0*/  ISETP.NE.AND.EX P0, PT, RZ, c[0x0][0x21c], PT, P0 ;  /* 0x00008700ff007a0c */ /* 0x000fe20003f05300 */
[----:B------:R-:W-:Y:S01]  /*2bd0*/  FADD.FTZ R146, R221, -R146 ;  /* 0x80000092dd927221 */ /* 0x000fe20000010000 */
[----:B------:R-:W-:Y:S01]  /*2be0*/  ISETP.NE.AND.EX P6, PT, RZ, c[0x0][0x25c], PT, P6 ;  /* 0x00009700ff007a0c */ /* 0x000fe20003fc5360 */
[----:B------:R-:W-:Y:S02]  /*2bf0*/  FADD.FTZ R144, R226, -R145 ;  /* 0x80000091e2907221 */ /* 0x000fe40000010000 */
[----:B-----5:R-:W-:-:S02]  /*2c00*/  FMUL.FTZ R249, R161, R146 ;  /* 0x00000092a1f97220 */ /* 0x020fc40000410000 */
[--C-:B-1----:R-:W-:Y:S02]  /*2c10*/  FFMA.FTZ R150, R218, R148, R149.reuse ;  /* 0x00000094da967223 */ /* 0x102fe40000010095 */
[----:B------:R-:W-:Y:S02]  /*2c20*/  FMUL.FTZ R144, R161, R144 ;  /* 0x00000090a1907220 */ /* 0x000fe40000410000 */
[----:B------:R-:W-:Y:S02]  /*2c30*/  FADD.FTZ R150, R217, -R150 ;  /* 0x80000096d9967221 */ /* 0x000fe40000010000 */
[----:B------:R-:W-:Y:S01]  /*2c40*/  @P0 HADD2.F32 R145, -RZ, R36.H0_H0 ;  /* 0x20000024ff910230 */ /* 0x000fe20000004100 */
[----:B------:R-:W-:Y:S01]  /*2c50*/  FFMA.FTZ R242, R214, R148, R149 ;  /* 0x00000094d6f27223 */ /* 0x000fe20000010095 */
[----:B------:R-:W-:Y:S01]  /*2c60*/  @P0 HADD2.F32 R146, -RZ, R37.H0_H0 ;  /* 0x20000025ff920230 */ /* 0x000fe20000004100 */
[----:B------:R-:W-:Y:S01]  /*2c70*/  FMUL.FTZ R245, R161, R150 ;  /* 0x00000096a1f57220 */ /* 0x000fe20000410000 */
[----:B------:R-:W-:Y:S01]  /*2c80*/  @P0 HADD2.F32 R151, -RZ, R39.H0_H0 ;  /* 0x20000027ff970230 */ /* 0x000fe20000004100 */
[----:B------:R-:W-:-:S02]  /*2c90*/  @P0 FADD.FTZ R144, R144, R145 ;  /* 0x0000009190900221 */ /* 0x000fc40000010000 */
[----:B------:R-:W-:Y:S01]  /*2ca0*/  @P0 FADD.FTZ R249, R249, R146 ;  /* 0x00000092f9f90221 */ /* 0x000fe20000010000 */
[----:B------:R-:W-:Y:S01]  /*2cb0*/  @P0 HADD2.F32 R146, -RZ, R38.H0_H0 ;  /* 0x20000026ff920230 */ /* 0x000fe20000004100 */
[--C-:B------:R-:W-:Y:S01]  /*2cc0*/  FFMA.FTZ R150, R220, R148, R149.reuse ;  /* 0x00000094dc967223 */ /* 0x100fe20000010095 */
[----:B------:R-:W-:Y:S01]  /*2cd0*/  @P6 F2FP.PACK_AB R145, RZ, R144 ;  /* 0x00000090ff91623e */ /* 0x000fe200000000ff */
[----:B------:R-:W-:Y:S02]  /*2ce0*/  FADD.FTZ R242, R213, -R242 ;  /* 0x800000f2d5f27221 */ /* 0x000fe40000010000 */
[----:B------:R-:W-:Y:S01]  /*2cf0*/  @P0 FADD.FTZ R245, R245, R146 ;  /* 0x00000092f5f50221 */ /* 0x000fe20000010000 */
[----:B------:R-:W-:Y:S01]  /*2d00*/  @P6 PRMT R52, R145, 0x7610, R52 ;  /* 0x0000761091346816 */ /* 0x000fe20000000034 */
[----:B------:R-:W-:Y:S01]  /*2d10*/  FFMA.FTZ R146, R224, R148, R149 ;  /* 0x00000094e0927223 */ /* 0x000fe20000010095 */
[----:B------:R-:W-:Y:S01]  /*2d20*/  @P6 F2FP.PACK_AB R145, RZ, R249 ;  /* 0x000000f9ff91623e */ /* 0x000fe200000000ff */
[----:B------:R-:W-:Y:S01]  /*2d30*/  FADD.FTZ R150, R219, -R150 ;  /* 0x80000096db967221 */ /* 0x000fe20000010000 */
[----:B------:R-:W-:Y:S01]  /*2d40*/  @P6 F2FP.PACK_AB R147, RZ, R245 ;  /* 0x000000f5ff93623e */ /* 0x000fe200000000ff */
[----:B------:R-:W-:Y:S01]  /*2d50*/  FADD.FTZ R146, R223, -R146 ;  /* 0x80000092df927221 */ /* 0x000fe20000010000 */
[----:B------:R-:W-:Y:S01]  /*2d60*/  @P6 PRMT R53, R145, 0x7610, R53 ;  /* 0x0000761091356816 */ /* 0x000fe20000000035 */
[----:B------:R-:W-:Y:S01]  /*2d70*/  FMUL.FTZ R248, R161, R150 ;  /* 0x00000096a1f87220 */ /* 0x000fe20000410000 */
[----:B------:R-:W-:Y:S01]  /*2d80*/  @P6 PRMT R54, R147, 0x7610, R54 ;  /* 0x0000761093366816 */ /* 0x000fe20000000036 */
[C---:B------:R-:W-:Y:S01]  /*2d90*/  FMUL.FTZ R145, R161.reuse, R146 ;  /* 0x00000092a1917220 */ /* 0x040fe20000410000 */
[----:B------:R-:W-:Y:S01]  /*2da0*/  @P0 HADD2.F32 R146, -RZ, R36.H1_H1 ;  /* 0x30000024ff920230 */ /* 0x000fe20000004100 */
[----:B------:R-:W-:Y:S01]  /*2db0*/  FFMA.FTZ R150, R212, R148, R149 ;  /* 0x00000094d4967223 */ /* 0x000fe20000010095 */
[----:B------:R-:W-:Y:S01]  /*2dc0*/  @P0 HADD2.F32 R147, -RZ, R37.H1_H1 ;  /* 0x30000025ff930230 */ /* 0x000fe20000004100 */
[----:B------:R-:W-:-:S02]  /*2dd0*/  FMUL.FTZ R244, R161, R242 ;  /* 0x000000f2a1f47220 */ /* 0x000fc40000410000 */
[----:B------:R-:W-:Y:S02]  /*2de0*/  @P0 FADD.FTZ R145, R145, R146 ;  /* 0x0000009291910221 */ /* 0x000fe40000010000 */
[----:B------:R-:W-:Y:S02]  /*2df0*/  FFMA.FTZ R146, R216, R148, R149 ;  /* 0x00000094d8927223 */ /* 0x000fe40000010095 */
[----:B------:R-:W-:Y:S02]  /*2e00*/  FADD.FTZ R242, R211, -R150 ;  /* 0x80000096d3f27221 */ /* 0x000fe40000010000 */
[----:B------:R-:W-:Y:S01]  /*2e10*/  FADD.FTZ R246, R215, -R146 ;  /* 0x80000092d7f67221 */ /* 0x000fe20000010000 */
[----:B------:R-:W-:Y:S01]  /*2e20*/  @P6 F2FP.PACK_AB R146, RZ, R145 ;  /* 0x00000091ff92623e */ /* 0x000fe200000000ff */
[----:B------:R-:W-:Y:S01]  /*2e30*/  @P0 FADD.FTZ R248, R248, R147 ;  /* 0x00000093f8f80221 */ /* 0x000fe20000010000 */
[----:B------:R-:W-:Y:S01]  /*2e40*/  @P0 HADD2.F32 R147, -RZ, R38.H1_H1 ;  /* 0x30000026ff930230 */ /* 0x000fe20000004100 */
[C---:B------:R-:W-:Y:S01]  /*2e50*/  FMUL.FTZ R247, R161.reuse, R242 ;  /* 0x000000f2a1f77220 */ /* 0x040fe20000410000 */
[----:B------:R-:W-:Y:S01]  /*2e60*/  @P0 HADD2.F32 R242, -RZ, R39.H1_H1 ;  /* 0x30000027fff20230 */ /* 0x000fe20000004100 */
[----:B------:R-:W-:Y:S01]  /*2e70*/  @P0 FADD.FTZ R244, R244, R151 ;  /* 0x00000097f4f40221 */ /* 0x000fe20000010000 */
[----:B------:R-:W-:Y:S01]  /*2e80*/  @P6 PRMT R52, R52, 0x5410, R146 ;  /* 0x0000541034346816 */ /* 0x000fe20000000092 */
[----:B------:R-:W-:Y:S01]  /*2e90*/  FMUL.FTZ R246, R161, R246 ;  /* 0x000000f6a1f67220 */ /* 0x000fe20000410000 */
[----:B------:R-:W-:Y:S01]  /*2ea0*/  MOV R151, 0x10 ;  /* 0x0000001000977802 */ /* 0x000fe20000000f00 */
        /* <DEDUP_REMOVED lines=42> */
.L_x_334:
[----:B------:R-:W-:Y:S05]  /*3150*/  BSYNC B1 ;  /* 0x0000000000017941 */ /* 0x000fea0003800000 */
.L_x_333:
        /* <DEDUP_REMOVED lines=11> */
[----:B------:R-:W-:Y:S02]  /*3210*/  FFMA.FTZ R147, R173, R148, R149 ;  /* 0x00000094ad937223 */ /* 0x000fe40000010095 */
[C---:B------:R-:W-:Y:S02]  /*3220*/  FMUL.FTZ R144, R161.reuse, R144 ;  /* 0x00000090a1907220 */ /* 0x040fe40000410000 */
[----:B-1----:R-:W-:Y:S02]  /*3230*/  FADD.FTZ R150, R168, -R147 ;  /* 0x80000093a8967221 */ /* 0x002fe40000010000 */
[----:B------:R-:W-:Y:S02]  /*3240*/  @P0 HADD2.F32 R146, -RZ, R133.H0_H0 ;  /* 0x20000085ff920230 */ /* 0x000fe40000004100 */
[----:B------:R-:W-:Y:S01]  /*3250*/  @P0 HADD2.F32 R145, -RZ, R132.H0_H0 ;  /* 0x20000084ff910230 */ /* 0x000fe20000004100 */
[----:B------:R-:W-:Y:S01]  /*3260*/  FMUL.FTZ R245, R161, R150 ;  /* 0x00000096a1f57220 */ /* 0x000fe20000410000 */
[----:B------:R-:W-:Y:S01]  /*3270*/  @P0 HADD2.F32 R151, -RZ, R135.H0_H0 ;  /* 0x20000087ff970230 */ /* 0x000fe20000004100 */
[----:B------:R-:W-:Y:S01]  /*3280*/  @P0 FADD.FTZ R249, R249, R146 ;  /* 0x00000092f9f90221 */ /* 0x000fe20000010000 */
[----:B------:R-:W-:Y:S01]  /*3290*/  @P0 HADD2.F32 R146, -RZ, R134.H0_H0 ;  /* 0x20000086ff920230 */ /* 0x000fe20000004100 */
[----:B------:R-:W-:-:S03]  /*32a0*/  @P0 FADD.FTZ R144, R144, R145 ;  /* 0x0000009190900221 */ /* 0x000fc60000010000 */
[----:B------:R-:W-:Y:S01]  /*32b0*/  @P6 F2FP.PACK_AB R147, RZ, R249 ;  /* 0x000000f9ff93623e */ /* 0x000fe200000000ff */
[----:B------:R-:W-:Y:S01]  /*32c0*/  @P0 FADD.FTZ R245, R245, R146 ;  /* 0x00000092f5f50221 */ /* 0x000fe20000010000 */
[----:B------:R-:W-:Y:S02]  /*32d0*/  @P6 F2FP.PACK_AB R145, RZ, R144 ;  /* 0x00000090ff91623e */ /* 0x000fe400000000ff */
[----:B------:R-:W-:Y:S01]  /*32e0*/  @P6 PRMT R53, R147, 0x7610, R53 ;  /* 0x0000761093356816 */ /* 0x000fe20000000035 */
[-CC-:B------:R-:W-:Y:S01]  /*32f0*/  FFMA.FTZ R147, R179, R148.reuse, R149.reuse ;  /* 0x00000094b3937223 */ /* 0x180fe20000010095 */
[----:B------:R-:W-:Y:S01]  /*3300*/  @P6 PRMT R52, R145, 0x7610, R52 ;  /* 0x0000761091346816 */ /* 0x000fe20000000034 */
[-C--:B------:R-:W-:Y:S01]  /*3310*/  FFMA.FTZ R145, R208, R148.reuse, R149 ;  /* 0x00000094d0917223 */ /* 0x080fe20000010095 */
[----:B------:R-:W-:Y:S01]  /*3320*/  @P6 F2FP.PACK_AB R150, RZ, R245 ;  /* 0x000000f5ff96623e */ /* 0x000fe200000000ff */
[----:B------:R-:W-:Y:S01]  /*3330*/  FADD.FTZ R244, R172, -R147 ;  /* 0x80000093acf47221 */ /* 0x000fe20000010000 */
[----:B------:R-:W-:Y:S01]  /*3340*/  @P0 HADD2.F32 R147, -RZ, R133.H1_H1 ;  /* 0x30000085ff930230 */ /* 0x000fe20000004100 */
[----:B------:R-:W-:Y:S01]  /*3350*/  FADD.FTZ R146, R162, -R145 ;  /* 0x80000091a2927221 */ /* 0x000fe20000010000 */
[----:B------:R-:W-:Y:S01]  /*3360*/  @P6 PRMT R54, R150, 0x7610, R54 ;  /* 0x0000761096366816 */ /* 0x000fe20000000036 */
[----:B------:R-:W-:-:S02]  /*3370*/  FFMA.FTZ R150, R164, R148, R149 ;  /* 0x00000094a4967223 */ /* 0x000fc40000010095 */
[----:B------:R-:W-:Y:S01]  /*3380*/  FMUL.FTZ R145, R161, R146 ;  /* 0x00000092a1917220 */ /* 0x000fe20000410000 */
[----:B------:R-:W-:Y:S01]  /*3390*/  @P0 HADD2.F32 R146, -RZ, R132.H1_H1 ;  /* 0x30000084ff920230 */ /* 0x000fe20000004100 */
[----:B------:R-:W-:Y:S02]  /*33a0*/  FADD.FTZ R150, R175, -R150 ;  /* 0x80000096af967221 */ /* 0x000fe40000010000 */
[C---:B------:R-:W-:Y:S02]  /*33b0*/  FMUL.FTZ R244, R161.reuse, R244 ;  /* 0x000000f4a1f47220 */ /* 0x040fe40000410000 */
[----:B------:R-:W-:Y:S02]  /*33c0*/  FMUL.FTZ R248, R161, R150 ;  /* 0x00000096a1f87220 */ /* 0x000fe40000410000 */
[----:B------:R-:W-:Y:S02]  /*33d0*/  FFMA.FTZ R150, R174, R148, R149 ;  /* 0x00000094ae967223 */ /* 0x000fe40000010095 */
[----:B------:R-:W-:-:S02]  /*33e0*/  @P0 FADD.FTZ R145, R145, R146 ;  /* 0x0000009291910221 */ /* 0x000fc40000010000 */
        /* <DEDUP_REMOVED lines=54> */
.L_x_336:
[----:B------:R-:W-:Y:S05]  /*3750*/  BSYNC B1 ;  /* 0x0000000000017941 */ /* 0x000fea0003800000 */
.L_x_335:
        /* <DEDUP_REMOVED lines=18> */
[----:B------:R-:W-:-:S02]  /*3880*/  @P0 FADD.FTZ R144, R144, R145 ;  /* 0x0000009190900221 */ /* 0x000fc40000010000 */
[----:B------:R-:W-:Y:S01]  /*3890*/  @P0 FADD.FTZ R249, R249, R146 ;  /* 0x00000092f9f90221 */ /* 0x000fe20000010000 */
[----:B------:R-:W-:Y:S01]  /*38a0*/  @P0 HADD2.F32 R146, -RZ, R138.H0_H0 ;  /* 0x2000008aff920230 */ /* 0x000fe20000004100 */
[----:B------:R-:W-:Y:S01]  /*38b0*/  FFMA.FTZ R150, R180, R148, R149 ;  /* 0x00000094b4967223 */ /* 0x000fe20000010095 */
[----:B------:R-:W-:-:S03]  /*38c0*/  @P6 F2FP.PACK_AB R145, RZ, R144 ;  /* 0x00000090ff91623e */ /* 0x000fc600000000ff */
        /* <DEDUP_REMOVED lines=10> */
[----:B------:R-:W-:Y:S01]  /*3970*/  FMUL.FTZ R145, R161, R146 ;  /* 0x00000092a1917220 */ /* 0x000fe20000410000 */
[----:B------:R-:W-:Y:S01]  /*3980*/  @P0 HADD2.F32 R146, -RZ, R136.H1_H1 ;  /* 0x30000088ff920230 */ /* 0x000fe20000004100 */
[----:B------:R-:W-:-:S02]  /*3990*/  FFMA.FTZ R147, R193, R148, R149 ;  /* 0x00000094c1937223 */ /* 0x000fc40000010095 */
[-C--:B------:R-:W-:Y:S02]  /*39a0*/  FFMA.FTZ R150, R190, R148.reuse, R149 ;  /* 0x00000094be967223 */ /* 0x080fe40000010095 */
[----:B------:R-:W-:Y:S01]  /*39b0*/  FADD.FTZ R244, R188, -R147 ;  /* 0x80000093bcf47221 */ /* 0x000fe20000010000 */
[----:B------:R-:W-:Y:S01]  /*39c0*/  @P0 HADD2.F32 R147, -RZ, R137.H1_H1 ;  /* 0x30000089ff930230 */ /* 0x000fe20000004100 */
[----:B------:R-:W-:Y:S02]  /*39d0*/  @P0 FADD.FTZ R145, R145, R146 ;  /* 0x0000009291910221 */ /* 0x000fe40000010000 */
[----:B------:R-:W-:Y:S02]  /*39e0*/  FFMA.FTZ R146, R186, R148, R149 ;  /* 0x00000094ba927223 */ /* 0x000fe40000010095 */
[----:B------:R-:W-:Y:S02]  /*39f0*/  FADD.FTZ R242, R195, -R150 ;  /* 0x80000096c3f27221 */ /* 0x000fe40000010000 */
[----:B------:R-:W-:-:S02]  /*3a00*/  FMUL.FTZ R244, R161, R244 ;  /* 0x000000f4a1f47220 */ /* 0x000fc40000410000 */
        /* <DEDUP_REMOVED lines=52> */
.L_x_338:
[----:B------:R-:W-:Y:S05]  /*3d50*/  BSYNC B1 ;  /* 0x0000000000017941 */ /* 0x000fea0003800000 */
.L_x_337:
[----:B------:R-:W-:Y:S01]  /*3d60*/  BSSY B1, `(.L_x_339) ;  /* 0x000005e000017945 */ /* 0x000fe20003800000 */
[----:B------:R-:W-:Y:S05]  /*3d70*/  @!P5 BRA `(.L_x_340) ;  /* 0x000005c00000d947 */ /* 0x000fea0003800000 */
[----:B------:R-:W-:Y:S01]  /*3d80*/  ISETP.NE.U32.AND P0, PT, RZ, c[0x0][0x218], PT ;  /* 0x00008600ff007a0c */ /* 0x000fe20003f05070 */
[-CC-:B0-----:R-:W-:Y:S01]  /*3d90*/  FFMA.FTZ R145, R163, R148.reuse, R149.reuse ;  /* 0x00000094a3917223 */ /* 0x181fe20000010095 */
[----:B------:R-:W-:Y:S01]  /*3da0*/  ISETP.NE.U32.AND P6, PT, RZ, c[0x0][0x258], PT ;  /* 0x00009600ff007a0c */ /* 0x000fe20003fc5070 */
[-C--:B-1----:R-:W-:Y:S01]  /*3db0*/  FFMA.FTZ R151, R197, R148.reuse, R149 ;  /* 0x00000094c5977223 */ /* 0x082fe20000010095 */
[----:B------:R-:W-:Y:S01]  /*3dc0*/  ISETP.NE.AND.EX P0, PT, RZ, c[0x0][0x21c], PT, P0 ;  /* 0x00008700ff007a0c */ /* 0x000fe20003f05300 */
[----:B------:R-:W-:Y:S01]  /*3dd0*/  FADD.FTZ R242, R194, -R145 ;  /* 0x80000091c2f27221 */ /* 0x000fe20000010000 */
[----:B------:R-:W-:Y:S01]  /*3de0*/  ISETP.NE.AND.EX P6, PT, RZ, c[0x0][0x25c], PT, P6 ;  /* 0x00009700ff007a0c */ /* 0x000fe20003fc5360 */
[-CC-:B------:R-:W-:Y:S02]  /*3df0*/  FFMA.FTZ R243, R201, R148.reuse, R149.reuse ;  /* 0x00000094c9f37223 */ /* 0x180fe40000010095 */
[----:B------:R-:W-:-:S02]  /*3e00*/  FFMA.FTZ R144, R202, R148, R149 ;  /* 0x00000094ca907223 */ /* 0x000fc40000010095 */
[----:B-----5:R-:W-:Y:S02]  /*3e10*/  FMUL.FTZ R242, R161, R242 ;  /* 0x000000f2a1f27220 */ /* 0x020fe40000410000 */
[----:B------:R-:W-:Y:S02]  /*3e20*/  FADD.FTZ R244, R198, -R151 ;  /* 0x80000097c6f47221 */ /* 0x000fe40000010000 */
[----:B------:R-:W-:Y:S02]  /*3e30*/  FADD.FTZ R246, R200, -R243 ;  /* 0x800000f3c8f67221 */ /* 0x000fe40000010000 */
[----:B------:R-:W-:Y:S01]  /*3e40*/  @P0 HADD2.F32 R147, -RZ, R140.H0_H0 ;  /* 0x2000008cff930230 */ /* 0x000fe20000004100 */
[----:B------:R-:W-:Y:S02]  /*3e50*/  FADD.FTZ R144, R205, -R144 ;  /* 0x80000090cd907221 */ /* 0x000fe40000010000 */
[----:B------:R-:W-:Y:S02]  /*3e60*/  FMUL.FTZ R244, R161, R244 ;  /* 0x000000f4a1f47220 */ /* 0x000fe40000410000 */
[----:B------:R-:W-:Y:S01]  /*3e70*/  @P0 FADD.FTZ R242, R242, R147 ;  /* 0x00000093f2f20221 */ /* 0x000fe20000010000 */
[----:B------:R-:W-:Y:S01]  /*3e80*/  @P0 HADD2.F32 R147, -RZ, R141.H0_H0 ;  /* 0x2000008dff930230 */ /* 0x000fe20000004100 */
[----:B------:R-:W-:-:S02]  /*3e90*/  FFMA.FTZ R146, R192, R148, R149 ;  /* 0x00000094c0927223 */ /* 0x000fc40000010095 */
[C---:B------:R-:W-:Y:S01]  /*3ea0*/  FMUL.FTZ R243, R161.reuse, R246 ;  /* 0x000000f6a1f37220 */ /* 0x040fe20000410000 */
[----:B------:R-:W-:Y:S01]  /*3eb0*/  @P0 HADD2.F32 R246, -RZ, R142.H0_H0 ;  /* 0x2000008efff60230 */ /* 0x000fe20000004100 */
[----:B------:R-:W-:Y:S01]  /*3ec0*/  FMUL.FTZ R248, R161, R144 ;  /* 0x00000090a1f87220 */ /* 0x000fe20000410000 */
[----:B------:R-:W-:Y:S01]  /*3ed0*/  @P6 F2FP.PACK_AB R144, RZ, R242 ;  /* 0x000000f2ff90623e */ /* 0x000fe200000000ff */
[-C--:B------:R-:W-:Y:S02]  /*3ee0*/  FFMA.FTZ R145, R207, R148.reuse, R149 ;  /* 0x00000094cf917223 */ /* 0x080fe40000010095 */
[----:B------:R-:W-:Y:S01]  /*3ef0*/  @P0 FADD.FTZ R244, R244, R147 ;  /* 0x00000093f4f40221 */ /* 0x000fe20000010000 */
[----:B------:R-:W-:Y:S01]  /*3f00*/  @P6 PRMT R52, R144, 0x7610, R52 ;  /* 0x0000761090346816 */ /* 0x000fe20000000034 */
[----:B------:R-:W-:Y:S01]  /*3f10*/  FADD.FTZ R146, R199, -R146 ;  /* 0x80000092c7927221 */ /* 0x000fe20000010000 */
[----:B------:R-:W-:Y:S01]  /*3f20*/  @P0 HADD2.F32 R144, -RZ, R140.H1_H1 ;  /* 0x3000008cff900230 */ /* 0x000fe20000004100 */
[----:B------:R-:W-:-:S02]  /*3f30*/  FFMA.FTZ R150, R196, R148, R149 ;  /* 0x00000094c4967223 */ /* 0x000fc40000010095 */
[----:B------:R-:W-:Y:S02]  /*3f40*/  @P0 FADD.FTZ R243, R243, R246 ;  /* 0x000000f6f3f30221 */ /* 0x000fe40000010000 */
[----:B------:R-:W-:Y:S01]  /*3f50*/  FADD.FTZ R246, R204, -R145 ;  /* 0x80000091ccf67221 */ /* 0x000fe20000010000 */
[----:B------:R-:W-:Y:S01]  /*3f60*/  @P6 F2FP.PACK_AB R145, RZ, R244 ;  /* 0x000000f4ff91623e */ /* 0x000fe200000000ff */
[----:B------:R-:W-:Y:S01]  /*3f70*/  FMUL.FTZ R245, R161, R146 ;  /* 0x00000092a1f57220 */ /* 0x000fe20000410000 */
[----:B------:R-:W-:Y:S01]  /*3f80*/  @P6 F2FP.PACK_AB R146, RZ, R243 ;  /* 0x000000f3ff92623e */ /* 0x000fe200000000ff */
[----:B------:R-:W-:Y:S01]  /*3f90*/  FADD.FTZ R150, R203, -R150 ;  /* 0x80000096cb967221 */ /* 0x000fe20000010000 */
[----:B------:R-:W-:Y:S01]  /*3fa0*/  @P6 PRMT R53, R145, 0x7610, R53 ;  /* 0x0000761091356816 */ /* 0x000fe20000000035 */
[----:B------:R-:W-:Y:S01]  /*3fb0*/  FFMA.FTZ R148, R206, R148, R149 ;  /* 0x00000094ce947223 */ /* 0x000fe20000010095 */
[----:B------:R-:W-:Y:S01]  /*3fc0*/  @P0 HADD2.F32 R145, -RZ, R142.H1_H1 ;  /* 0x3000008eff910230 */ /* 0x000fe20000004100 */
[----:B------:R-:W-:Y:S01]  /*3fd0*/  @P0 FADD.FTZ R245, R245, R144 ;  /* 0x00000090f5f50221 */ /* 0x000fe20000010000 */
[----:B------:R-:W-:Y:S01]  /*3fe0*/  @P0 HADD2.F32 R144, -RZ, R141.H1_H1 ;  /* 0x3000008dff900230 */ /* 0x000fe20000004100 */
[----:B------:R-:W-:Y:S01]  /*3ff0*/  FMUL.FTZ R247, R161, R150 ;  /* 0x00000096a1f77220 */ /* 0x000fe20000410000 */
[----:B------:R-:W-:Y:S01]  /*4000*/  HFMA2.MMA R149, -RZ, RZ, 0, 9.5367431640625e-07 ;  /* 0x00000010ff957435 */ /* 0x000fe200000001ff */
[----:B------:R-:W-:Y:S01]  /*4010*/  FADD.FTZ R148, R209, -R148 ;  /* 0x80000094d1947221 */ /* 0x000fe20000010000 */
[----:B------:R-:W-:Y:S01]  /*4020*/  @P6 PRMT R54, R146, 0x7610, R54 ;  /* 0x0000761092366816 */ /* 0x000fe20000000036 */
[----:B------:R-:W-:Y:S01]  /*4030*/  @P0 FADD.FTZ R247, R247, R144 ;  /* 0x00000090f7f70221 */ /* 0x000fe20000010000 */
[--C-:B------:R-:W-:Y:S01]  /*4040*/  @P0 HADD2.F32 R144, -RZ, R143.reuse.H1_H1 ;  /* 0x3000008fff900230 */ /* 0x100fe20000004100 */
[----:B------:R-:W-:Y:S01]  /*4050*/  @P0 FADD.FTZ R248, R248, R145 ;  /* 0x00000091f8f80221 */ /* 0x000fe20000010000 */
[----:B------:R-:W-:Y:S01]  /*4060*/  @P0 HADD2.F32 R145, -RZ, R143.H0_H0 ;  /* 0x2000008fff910230 */ /* 0x000fe20000004100 */
[----:B------:R-:W-:-:S02]  /*4070*/  FMUL.FTZ R246, R161, R246 ;  /* 0x000000f6a1f67220 */ /* 0x000fc40000410000 */
[----:B------:R-:W-:Y:S01]  /*4080*/  FMUL.FTZ R161, R161, R148 ;  /* 0x00000094a1a17220 */ /* 0x000fe20000410000 */
[----:B------:R-:W-:Y:S01]  /*4090*/  @P6 F2FP.PACK_AB R146, RZ, R248 ;  /* 0x000000f8ff92623e */ /* 0x000fe200000000ff */
[----:B------:R-:W-:Y:S01]  /*40a0*/  @P0 FADD.FTZ R246, R246, R145 ;  /* 0x00000091f6f60221 */ /* 0x000fe20000010000 */
[----:B------:R-:W-:Y:S01]  /*40b0*/  @P6 F2FP.PACK_AB R145, RZ, R247 ;  /* 0x000000f7ff91623e */ /* 0x000fe200000000ff */
[----:B------:R-:W-:Y:S01]  /*40c0*/  @P0 FADD.FTZ R161, R161, R144 ;  /* 0x00000090a1a10221 */ /* 0x000fe20000010000 */
[----:B------:R-:W-:Y:S02]  /*40d0*/  ISETP.NE.U32.AND P0, PT, RZ, c[0x0][0x258], PT ;  /* 0x00009600ff007a0c */ /* 0x000fe40003f05070 */
[----:B------:R-:W-:Y:S02]  /*40e0*/  @P6 F2FP.PACK_AB R147, RZ, R246 ;  /* 0x000000f6ff93623e */ /* 0x000fe400000000ff */
[----:B------:R-:W-:Y:S02]  /*40f0*/  ISETP.NE.AND.EX P0, PT, RZ, c[0x0][0x25c], PT, P0 ;  /* 0x00009700ff007a0c */ /* 0x000fe40003f05300 */
[----:B------:R-:W-:-:S02]  /*4100*/  @P6 F2FP.PACK_AB R144, RZ, R245 ;  /* 0x000000f5ff90623e */ /* 0x000fc400000000ff */
[----:B------:R-:W-:Y:S02]  /*4110*/  @P6 F2FP.PACK_AB R148, RZ, R161 ;  /* 0x000000a1ff94623e */ /* 0x000fe400000000ff */
[----:B------:R-:W-:Y:S02]  /*4120*/  @P6 PRMT R55, R147, 0x7610, R55 ;  /* 0x0000761093376816 */ /* 0x000fe40000000037 */
[----:B------:R-:W-:Y:S02]  /*4130*/  @P6 PRMT R52, R52, 0x5410, R144 ;  /* 0x0000541034346816 */ /* 0x000fe40000000090 */
[----:B------:R-:W-:Y:S02]  /*4140*/  @P6 PRMT R53, R53, 0x5410, R145 ;  /* 0x0000541035356816 */ /* 0x000fe40000000091 */
[----:B------:R-:W-:Y:S01]  /*4150*/  @P6 PRMT R54, R54, 0x5410, R146 ;  /* 0x0000541036366816 */ /* 0x000fe20000000092 */
[----:B------:R-:W-:Y:S01]  /*4160*/  @P0 IMAD.WIDE.U32 R150, R0, R149, c[0x0][0x258] ;  /* 0x0000960000960625 */ /* 0x000fe200078e0095 */
[----:B------:R-:W-:-:S02]  /*4170*/  @P6 PRMT R55, R55, 0x5410, R148 ;  /* 0x0000541037376816 */ /* 0x000fc40000000094 */
[----:B------:R-:W-:Y:S01]  /*4180*/  F2FP.PACK_AB R144, R245, R242 ;  /* 0x000000f2f590723e */ /* 0x000fe200000000ff */
[----:B------:R-:W-:Y:S01]  /*4190*/  IMAD.WIDE.U32 R148, R0, R149, c[0x0][0x248] ;  /* 0x0000920000947625 */ /* 0x000fe200078e0095 */
[----:B------:R-:W-:Y:S01]  /*41a0*/  F2FP.PACK_AB R145, R247, R244 ;  /* 0x000000f4f791723e */ /* 0x000fe200000000ff */
[----:B------:R-:W-:Y:S01]  /*41b0*/  @P0 STG.E.128 [R150.64], R52 ;  /* 0x0000003496000986 */ /* 0x000fe2000c101d04 */
[----:B------:R-:W-:Y:S02]  /*41c0*/  ISETP.NE.U32.AND P0, PT, RZ, c[0x0][0x250], PT ;  /* 0x00009400ff007a0c */ /* 0x000fe40003f05070 */
[----:B------:R-:W-:Y:S02]  /*41d0*/  F2FP.PACK_AB R146, R248, R243 ;  /* 0x000000f3f892723e */ /* 0x000fe400000000ff */
[----:B------:R-:W-:Y:S02]  /*41e0*/  ISETP.NE.AND.EX P0, PT, RZ, c[0x0][0x254], PT, P0 ;  /* 0x00009500ff007a0c */ /* 0x000fe40003f05300 */
[----:B------:R-:W-:-:S05]  /*41f0*/  F2FP.PACK_AB R147, R161, R246 ;  /* 0x000000f6a193723e */ /* 0x000fca00000000ff */
[----:B------:R0:W-:Y:S06]  /*4200*/  STG.E.128 [R148.64], R144 ;  /* 0x0000009094007986 */ /* 0x0001ec000c101d04 */
[----:B------:R-:W-:Y:S02]  /*4210*/  @P0 F2FP.PACK_AB R242, RZ, R242 ;  /* 0x000000f2fff2023e */ /* 0x000fe400000000ff */
[----:B------:R-:W-:Y:S02]  /*4220*/  @P0 F2FP.PACK_AB R244, RZ, R244 ;  /* 0x000000f4fff4023e */ /* 0x000fe400000000ff */
[----:B------:R-:W-:-:S02]  /*4230*/  @P0 F2FP.PACK_AB R243, RZ, R243 ;  /* 0x000000f3fff3023e */ /* 0x000fc400000000ff */
[----:B------:R-:W-:Y:S02]  /*4240*/  @P0 F2FP.PACK_AB R246, RZ, R246 ;  /* 0x000000f6fff6023e */ /* 0x000fe400000000ff */
[----:B------:R-:W-:Y:S02]  /*4250*/  @P0 F2FP.PACK_AB R245, RZ, R245 ;  /* 0x000000f5fff5023e */ /* 0x000fe400000000ff */
[----:B------:R-:W-:Y:S02]  /*4260*/  @P0 F2FP.PACK_AB R247, RZ, R247 ;  /* 0x000000f7fff7023e */ /* 0x000fe400000000ff */
[----:B------:R-:W-:Y:S02]  /*4270*/  @P0 F2FP.PACK_AB R248, RZ, R248 ;  /* 0x000000f8fff8023e */ /* 0x000fe400000000ff */
[----:B------:R-:W-:Y:S02]  /*4280*/  @P0 F2FP.PACK_AB R161, RZ, R161 ;  /* 0x000000a1ffa1023e */ /* 0x000fe400000000ff */
        /* <DEDUP_REMOVED lines=11> */
.L_x_340:
[----:B------:R-:W-:Y:S05]  /*4340*/  BSYNC B1 ;  /* 0x0000000000017941 */ /* 0x000fea0003800000 */
.L_x_339:
[----:B0-----:R-:W-:-:S04]  /*4350*/  MOV R145, c[0x0][0x160] ;  /* 0x0000580000917a02 */ /* 0x001fc80000000f00 */
[----:B------:R-:W-:-:S04]  /*4360*/  LEA R2, R145, R2, 0x2 ;  /* 0x0000000291027211 */ /* 0x000fc800078e10ff */
[----:B------:R-:W-:-:S13]  /*4370*/  ISETP.GE.AND P0, PT, R2, c[0x0][0x164], PT ;  /* 0x0000590002007a0c */ /* 0x000fda0003f06270 */
[----:B-1---5:R-:W-:Y:S01]  /*4380*/  @P0 CALL.REL.NOINC `(.L_x_318) ;  /* 0x0000001000000944 */ /* 0x022fe20003c00000 */
[----:B------:R-:W-:Y:S05]  /*4390*/  BRA `(.L_x_341) ;  /* 0xffffc40000007947 */ /* 0x000fea000383ffff */
.L_x_318:
[----:B0-----:R-:W-:Y:S05]  /*43a0*/  BSYNC B0 ;  /* 0x0000000000007941 */ /* 0x001fea0003800000 */
.L_x_317:
[----:B------:R-:W-:Y:S01]  /*43b0*/  SHF.R.U32.HI R0, RZ, 0x5, R160 ;  /* 0x00000005ff007819 */ /* 0x000fe200000116a0 */
[----:B------:R-:W-:Y:S01]  /*43c0*/  WARPSYNC 0xffffffff ;  /* 0xffffffff00007948 */ /* 0x000fe20003800000 */
        /* <DEDUP_REMOVED lines=140> */
[----:B---3--:R-:W-:Y:S01]  /*4c90*/  FADD.FTZ R57, R38, R57 ;  /* 0x0000003926397221 */ /* 0x008fe20000010000 */
[-C--:B------:R-:W-:Y:S01]  /*4ca0*/  @P0 MOV R3, R47.reuse ;  /* 0x0000002f00030202 */ /* 0x080fe20000000f00 */
[----:B------:R-:W-:Y:S01]  /*4cb0*/  LDS R22, [R160.X4+0x1c00] ;  /* 0x001c0000a0167984 */ /* 0x000fe20000004800 */
[----:B----4-:R-:W-:Y:S01]  /*4cc0*/  FADD.FTZ R40, RZ, R40 ;  /* 0x00000028ff287221 */ /* 0x010fe20000010000 */
[----:B------:R-:W-:-:S02]  /*4cd0*/  @P0 IADD3.X R47, RZ, R47, RZ, P2, !PT ;  /* 0x0000002fff2f0210 */ /* 0x000fc400017fe4ff */
[----:B------:R1:W-:Y:S01]  /*4ce0*/  @P0 STG.E [R2.64], R57 ;  /* 0x0000003902000986 */ /* 0x0003e2000c101904 */
[----:B------:R-:W-:-:S03]  /*4cf0*/  FADD.FTZ R40, R40, R45 ;  /* 0x0000002d28287221 */ /* 0x000fc60000010000 */
[----:B------:R-:W-:Y:S01]  /*4d00*/  LDS R30, [R160.X4+0x3000] ;  /* 0x00300000a01e7984 */ /* 0x000fe20000004800 */
[----:B------:R-:W-:-:S03]  /*4d10*/  FADD.FTZ R41, RZ, R41 ;  /* 0x00000029ff297221 */ /* 0x000fc60000010000 */
[----:B------:R-:W-:Y:S01]  /*4d20*/  LDS R17, [R160.X4+0x1e00] ;  /* 0x001e0000a0117984 */ /* 0x000fe20000004800 */
[----:B------:R-:W-:Y:S01]  /*4d30*/  FADD.FTZ R40, R40, R55 ;  /* 0x0000003728287221 */ /* 0x000fe20000010000 */
[----:B-1----:R-:W-:Y:S01]  /*4d40*/  @P0 MOV R2, R42 ;  /* 0x0000002a00020202 */ /* 0x002fe20000000f00 */
[----:B------:R-:W-:Y:S01]  /*4d50*/  FADD.FTZ R0, R41, R0 ;  /* 0x0000000029007221 */ /* 0x000fe20000010000 */
[-C--:B------:R-:W-:Y:S01]  /*4d60*/  @P0 MOV R3, R43.reuse ;  /* 0x0000002b00030202 */ /* 0x080fe20000000f00 */
[----:B------:R-:W-:Y:S01]  /*4d70*/  LDS R19, [R160.X4+0x3200] ;  /* 0x00320000a0137984 */ /* 0x000fe20000004800 */
[----:B------:R-:W-:Y:S01]  /*4d80*/  @P0 IADD3 R42, P3, R42, 0x200, RZ ;  /* 0x000002002a2a0810 */ /* 0x000fe20007f7e0ff */
[----:B------:R-:W-:Y:S02]  /*4d90*/  FADD.FTZ R59, R40, R59 ;  /* 0x0000003b283b7221 */ /* 0x000fe40000010000 */
[----:B------:R1:W-:Y:S01]  /*4da0*/  @P0 STG.E [R2.64], R35 ;  /* 0x0000002302000986 */ /* 0x0003e2000c101904 */
[----:B------:R-:W-:Y:S01]  /*4db0*/  @P0 IADD3.X R43, RZ, R43, RZ, P3, !PT ;  /* 0x0000002bff2b0210 */ /* 0x000fe20001ffe4ff */
[----:B------:R-:W-:Y:S01]  /*4dc0*/  FADD.FTZ R0, R0, R5 ;  /* 0x0000000500007221 */ /* 0x000fe20000010000 */
[----:B------:R-:W-:Y:S01]  /*4dd0*/  @P1 MOV R4, R42 ;  /* 0x0000002a00041202 */ /* 0x000fe20000000f00 */
[----:B------:R-:W-:Y:S01]  /*4de0*/  LDS R35, [R160.X4+0x4200] ;  /* 0x00420000a0237984 */ /* 0x000fe20000004800 */
[----:B------:R-:W-:Y:S01]  /*4df0*/  @P1 IADD3 R42, P2, R42, 0x200, RZ ;  /* 0x000002002a2a1810 */ /* 0x000fe20007f5e0ff */
[----:B0-----:R-:W-:Y:S01]  /*4e00*/  FADD.FTZ R23, R0, R23 ;  /* 0x0000001700177221 */ /* 0x001fe20000010000 */
[-C--:B------:R-:W-:Y:S01]  /*4e10*/  @P1 MOV R5, R43.reuse ;  /* 0x0000002b00051202 */ /* 0x080fe20000000f00 */
[----:B------:R-:W0:Y:S01]  /*4e20*/  LDS R0, [R160.X4+0x600] ;  /* 0x00060000a0007984 */ /* 0x000e220000004800 */
[----:B------:R-:W-:-:S02]  /*4e30*/  @P1 IADD3.X R43, RZ, R43, RZ, P2, !PT ;  /* 0x0000002bff2b1210 */ /* 0x000fc400017fe4ff */
[----:B------:R-:W-:Y:S01]  /*4e40*/  ISETP.GE.U32.AND P3, PT, R14, 0x300, PT ;  /* 0x000003000e00780c */ /* 0x000fe20003f66070 */
[----:B------:R-:W-:Y:S01]  /*4e50*/  LDS R27, [R160.X4+0x4600] ;  /* 0x00460000a01b7984 */ /* 0x000fe20000004800 */
[----:B-1----:R-:W-:Y:S02]  /*4e60*/  @P1 MOV R2, R44 ;  /* 0x0000002c00021202 */ /* 0x002fe40000000f00 */
[----:B------:R-:W-:Y:S01]  /*4e70*/  @P1 IADD3 R44, P0, R44, 0x200, RZ ;  /* 0x000002002c2c1810 */ /* 0x000fe20007f1e0ff */
[----:B------:R-:W1:Y:S01]  /*4e80*/  LDS R15, [R160.X4+0xc00] ;  /* 0x000c0000a00f7984 */ /* 0x000e620000004800 */
[-C--:B------:R-:W-:Y:S02]  /*4e90*/  @P1 MOV R3, R47.reuse ;  /* 0x0000002f00031202 */ /* 0x080fe40000000f00 */
[----:B------:R-:W-:Y:S01]  /*4ea0*/  @P1 IADD3.X R47, RZ, R47, RZ, P0, !PT ;  /* 0x0000002fff2f1210 */ /* 0x000fe200007fe4ff */
[----:B------:R-:W2:Y:S01]  /*4eb0*/  LDS R16, [R160.X4+0x2000] ;  /* 0x00200000a0107984 */ /* 0x000ea20000004800 */
[----:B------:R-:W-:-:S02]  /*4ec0*/  ISETP.GE.U32.AND P0, PT, R14, 0x200, PT ;  /* 0x000002000e00780c */ /* 0x000fc40003f06070 */
[----:B------:R-:W-:Y:S01]  /*4ed0*/  ISETP.GE.U32.AND P2, PT, R14, 0x380, PT ;  /* 0x000003800e00780c */ /* 0x000fe20003f46070 */
[----:B------:R3:W-:Y:S04]  /*4ee0*/  @P1 STG.E [R2.64], R59 ;  /* 0x0000003b02001986 */ /* 0x0007e8000c101904 */
[----:B------:R-:W-:Y:S04]  /*4ef0*/  @P1 STG.E [R4.64], R13 ;  /* 0x0000000d04001986 */ /* 0x000fe8000c101904 */
[----:B------:R-:W4:Y:S01]  /*4f00*/  LDS R13, [R160.X4+0x800] ;  /* 0x00080000a00d7984 */ /* 0x000f220000004800 */
[----:B---3--:R-:W-:-:S03]  /*4f10*/  @P5 MOV R2, R44 ;  /* 0x0000002c00025202 */ /* 0x008fc60000000f00 */
[----:B------:R-:W3:Y:S01]  /*4f20*/  LDS R18, [R160.X4+0x3400] ;  /* 0x00340000a0127984 */ /* 0x000ee20000004800 */
[-C--:B------:R-:W-:Y:S02]  /*4f30*/  @P5 MOV R3, R47.reuse ;  /* 0x0000002f00035202 */ /* 0x080fe40000000f00 */
[----:B------:R-:W-:Y:S01]  /*4f40*/  @P5 IADD3 R44, P1, R44, 0x200, RZ ;  /* 0x000002002c2c5810 */ /* 0x000fe20007f3e0ff */
[----:B------:R-:W-:Y:S03]  /*4f50*/  LDS R10, [R160.X4+0x4800] ;  /* 0x00480000a00a7984 */ /* 0x000fe60000004800 */
[----:B------:R-:W-:Y:S01]  /*4f60*/  @P5 IADD3.X R47, RZ, R47, RZ, P1, !PT ;  /* 0x0000002fff2f5210 */ /* 0x000fe20000ffe4ff */
[----:B------:R1:W-:Y:S01]  /*4f70*/  @P5 STG.E [R2.64], R23 ;  /* 0x0000001702005986 */ /* 0x0003e2000c101904 */
[----:B------:R-:W-:Y:S01]  /*4f80*/  ISETP.GE.U32.AND P1, PT, R14, 0x400, PT ;  /* 0x000004000e00780c */ /* 0x000fe20003f26070 */
[----:B0-----:R-:W-:-:S02]  /*4f90*/  FADD.FTZ R0, RZ, R0 ;  /* 0x00000000ff007221 */ /* 0x001fc40000010000 */
[----:B------:R-:W0:Y:S04]  /*4fa0*/  LDS R23, [R160.X4+0x1a00] ;  /* 0x001a0000a0177984 */ /* 0x000e280000004800 */
[----:B------:R-:W0:Y:S01]  /*4fb0*/  LDS R6, [R160.X4+0x1000] ;  /* 0x00100000a0067984 */ /* 0x000e220000004800 */
[----:B-1----:R-:W-:Y:S01]  /*4fc0*/  FADD.FTZ R15, RZ, R15 ;  /* 0x0000000fff0f7221 */ /* 0x002fe20000010000 */
[----:B------:R-:W-:Y:S02]  /*4fd0*/  @P5 MOV R2, R42 ;  /* 0x0000002a00025202 */ /* 0x000fe40000000f00 */
[----:B------:R-:W-:Y:S01]  /*4fe0*/  LDS R21, [R160.X4+0x3600] ;  /* 0x00360000a0157984 */ /* 0x000fe20000004800 */
[-C--:B------:R-:W-:Y:S01]  /*4ff0*/  @P5 MOV R3, R43.reuse ;  /* 0x0000002b00035202 */ /* 0x080fe20000000f00 */
[----:B--2---:R-:W-:Y:S01]  /*5000*/  FADD.FTZ R15, R15, R16 ;  /* 0x000000100f0f7221 */ /* 0x004fe20000010000 */
[----:B------:R-:W-:Y:S01]  /*5010*/  @P5 IADD3 R42, P6, R42, 0x200, RZ ;  /* 0x000002002a2a5810 */ /* 0x000fe20007fde0ff */
[----:B------:R-:W-:Y:S03]  /*5020*/  LDS R29, [R160.X4+0x4a00] ;  /* 0x004a0000a01d7984 */ /* 0x000fe60000004800 */
[----:B------:R-:W-:Y:S01]  /*5030*/  @P5 IADD3.X R43, RZ, R43, RZ, P6, !PT ;  /* 0x0000002bff2b5210 */ /* 0x000fe200037fe4ff */
[----:B------:R1:W-:Y:S01]  /*5040*/  @P5 STG.E [R2.64], R37 ;  /* 0x0000002502005986 */ /* 0x0003e2000c101904 */
[----:B------:R-:W-:-:S02]  /*5050*/  @P0 MOV R4, R42 ;  /* 0x0000002a00040202 */ /* 0x000fc40000000f00 */
[----:B------:R-:W-:Y:S01]  /*5060*/  @P0 MOV R5, R43 ;  /* 0x0000002b00050202 */ /* 0x000fe20000000f00 */
[----:B------:R-:W2:Y:S01]  /*5070*/  LDS R37, [R160.X4+0x4400] ;  /* 0x00440000a0257984 */ /* 0x000ea20000004800 */
[----:B------:R-:W-:Y:S01]  /*5080*/  ISETP.GE.U32.AND P5, PT, R14, 0x480, PT ;  /* 0x000004800e00780c */ /* 0x000fe20003fa6070 */
[----:B----4-:R-:W-:Y:S02]  /*5090*/  FADD.FTZ R13, RZ, R13 ;  /* 0x0000000dff0d7221 */ /* 0x010fe40000010000 */
[----:B------:R-:W4:Y:S02]  /*50a0*/  LDS R8, [R160.X4+0x1200] ;  /* 0x00120000a0087984 */ /* 0x000f240000004800 */
[----:B------:R-:W-:Y:S01]  /*50b0*/  FADD.FTZ R13, R13, R22 ;  /* 0x000000160d0d7221 */ /* 0x000fe20000010000 */
[----:B-1----:R-:W-:Y:S01]  /*50c0*/  @P0 MOV R2, R44 ;  /* 0x0000002c00020202 */ /* 0x002fe20000000f00 */
[----:B------:R-:W-:Y:S01]  /*50d0*/  LDS R31, [R160.X4+0x4c00] ;  /* 0x004c0000a01f7984 */ /* 0x000fe20000004800 */
[----:B------:R-:W-:Y:S01]  /*50e0*/  @P0 IADD3 R44, P6, R44, 0x200, RZ ;  /* 0x000002002c2c0810 */ /* 0x000fe20007fde0ff */
[----:B------:R-:W-:Y:S01]  /*50f0*/  FADD.FTZ R30, R13, R30 ;  /* 0x0000001e0d1e7221 */ /* 0x000fe20000010000 */
[-C--:B------:R-:W-:Y:S01]  /*5100*/  @P0 MOV R3, R47.reuse ;  /* 0x0000002f00030202 */ /* 0x080fe20000000f00 */
[----:B------:R-:W-:Y:S01]  /*5110*/  LDS R13, [R160.X4+0x2200] ;  /* 0x00220000a00d7984 */ /* 0x000fe20000004800 */
[----:B------:R-:W-:Y:S01]  /*5120*/  @P0 IADD3.X R47, RZ, R47, RZ, P6, !PT ;  /* 0x0000002fff2f0210 */ /* 0x000fe200037fe4ff */
[----:B---3--:R-:W-:Y:S01]  /*5130*/  FADD.FTZ R15, R15, R18 ;  /* 0x000000120f0f7221 */ /* 0x008fe20000010000 */
[----:B------:R-:W-:Y:S01]  /*5140*/  @P0 IADD3 R42, P6, R42, 0x200, RZ ;  /* 0x000002002a2a0810 */ /* 0x000fe20007fde0ff */
[----:B------:R-:W-:Y:S01]  /*5150*/  LDS R33, [R160.X4+0x4e00] ;  /* 0x004e0000a0217984 */ /* 0x000fe20000004800 */
[----:B0-----:R-:W-:-:S02]  /*5160*/  FADD.FTZ R0, R0, R23 ;  /* 0x0000001700007221 */ /* 0x001fc40000010000 */
[----:B------:R-:W-:Y:S01]  /*5170*/  @P0 IADD3.X R43, RZ, R43, RZ, P6, !PT ;  /* 0x0000002bff2b0210 */ /* 0x000fe200037fe4ff */
[----:B------:R-:W-:Y:S01]  /*5180*/  LDS R23, [R160.X4+0x3800] ;  /* 0x00380000a0177984 */ /* 0x000fe20000004800 */
[----:B------:R-:W-:Y:S01]  /*5190*/  ISETP.GE.U32.AND P6, PT, R14, 0x500, PT ;  /* 0x000005000e00780c */ /* 0x000fe20003fc6070 */
[----:B------:R-:W-:Y:S02]  /*51a0*/  FADD.FTZ R0, R0, R25 ;  /* 0x0000001900007221 */ /* 0x000fe40000010000 */
[----:B------:R-:W0:Y:S01]  /*51b0*/  LDS R14, [R160.X4+0xa00] ;  /* 0x000a0000a00e7984 */ /* 0x000e220000004800 */
[----:B------:R-:W-:Y:S02]  /*51c0*/  FADD.FTZ R15, R15, R10 ;  /* 0x0000000a0f0f7221 */ /* 0x000fe40000010000 */
[----:B------:R-:W-:Y:S01]  /*51d0*/  FADD.FTZ R35, R0, R35 ;  /* 0x0000002300237221 */ /* 0x000fe20000010000 */
[----:B------:R-:W-:Y:S01]  /*51e0*/  LDS R25, [R160.X4+0x3a00] ;  /* 0x003a0000a0197984 */ /* 0x000fe20000004800 */
[----:B------:R-:W-:-:S03]  /*51f0*/  FADD.FTZ R6, RZ, R6 ;  /* 0x00000006ff067221 */ /* 0x000fc60000010000 */
[----:B------:R-:W1:Y:S04]  /*5200*/  LDS R0, [R160.X4+0xe00] ;  /* 0x000e0000a0007984 */ /* 0x000e680000004800 */
[----:B------:R3:W-:Y:S01]  /*5210*/  @P0 STG.E [R2.64], R35 ;  /* 0x0000002302000986 */ /* 0x0007e2000c101904 */
[----:B--2---:R-:W-:-:S03]  /*5220*/  FADD.FTZ R37, R30, R37 ;  /* 0x000000251e257221 */ /* 0x004fc60000010000 */
[----:B------:R-:W-:Y:S01]  /*5230*/  @P0 STG.E [R4.64], R39 ;  /* 0x0000002704000986 */ /* 0x000fe2000c101904 */
[----:B----4-:R-:W-:Y:S01]  /*5240*/  FADD.FTZ R8, RZ, R8 ;  /* 0x00000008ff087221 */ /* 0x010fe20000010000 */
[----:B---3--:R-:W-:Y:S02]  /*5250*/  @P4 MOV R2, R44 ;  /* 0x0000002c00024202 */ /* 0x008fe40000000f00 */
[----:B------:R-:W-:Y:S02]  /*5260*/  @P4 MOV R3, R47 ;  /* 0x0000002f00034202 */ /* 0x000fe40000000f00 */
[----:B------:R-:W-:-:S03]  /*5270*/  @P4 IADD3 R44, P0, R44, 0x200, RZ ;  /* 0x000002002c2c4810 */ /* 0x000fc60007f1e0ff */
[----:B------:R2:W-:Y:S01]  /*5280*/  @P4 STG.E [R2.64], R37 ;  /* 0x0000002502004986 */ /* 0x0005e2000c101904 */
[----:B------:R-:W-:Y:S01]  /*5290*/  @P4 IADD3.X R47, RZ, R47, RZ, P0, !PT ;  /* 0x0000002fff2f4210 */ /* 0x000fe200007fe4ff */
[----:B0-----:R-:W-:Y:S01]  /*52a0*/  FADD.FTZ R14, RZ, R14 ;  /* 0x0000000eff0e7221 */ /* 0x001fe20000010000 */
[----:B--2---:R-:W-:-:S03]  /*52b0*/  @P4 MOV R2, R42 ;  /* 0x0000002a00024202 */ /* 0x004fc60000000f00 */
[----:B------:R-:W-:Y:S01]  /*52c0*/  FADD.FTZ R14, R14, R17 ;  /* 0x000000110e0e7221 */ /* 0x000fe20000010000 */
[-C--:B------:R-:W-:Y:S01]  /*52d0*/  @P4 MOV R3, R43.reuse ;  /* 0x0000002b00034202 */ /* 0x080fe20000000f00 */
[----:B------:R-:W0:Y:S01]  /*52e0*/  LDS R17, [R160.X4+0x2400] ;  /* 0x00240000a0117984 */ /* 0x000e220000004800 */
[----:B------:R-:W-:Y:S01]  /*52f0*/  @P4 IADD3 R42, P0, R42, 0x200, RZ ;  /* 0x000002002a2a4810 */ /* 0x000fe20007f1e0ff */
[----:B------:R-:W-:Y:S02]  /*5300*/  FADD.FTZ R14, R14, R19 ;  /* 0x000000130e0e7221 */ /* 0x000fe40000010000 */
[----:B------:R-:W2:Y:S01]  /*5310*/  LDS R19, [R160.X4+0x2600] ;  /* 0x00260000a0137984 */ /* 0x000ea20000004800 */
[----:B------:R-:W-:Y:S01]  /*5320*/  @P4 IADD3.X R43, RZ, R43, RZ, P0, !PT ;  /* 0x0000002bff2b4210 */ /* 0x000fe200007fe4ff */
[----:B------:R-:W-:Y:S02]  /*5330*/  FADD.FTZ R27, R14, R27 ;  /* 0x0000001b0e1b7221 */ /* 0x000fe40000010000 */
[----:B------:R3:W-:Y:S01]  /*5340*/  @P4 STG.E [R2.64], R7 ;  /* 0x0000000702004986 */ /* 0x0007e2000c101904 */
[----:B-1----:R-:W-:-:S04]  /*5350*/  FADD.FTZ R0, RZ, R0 ;  /* 0x00000000ff007221 */ /* 0x002fc80000010000 */
[----:B------:R-:W-:-:S04]  /*5360*/  FADD.FTZ R0, R0, R13 ;  /* 0x0000000d00007221 */ /* 0x000fc80000010000 */
[----:B------:R-:W-:Y:S01]  /*5370*/  FADD.FTZ R0, R0, R21 ;  /* 0x0000001500007221 */ /* 0x000fe20000010000 */
[----:B---3--:R-:W-:-:S03]  /*5380*/  @P3 MOV R2, R44 ;  /* 0x0000002c00023202 */ /* 0x008fc60000000f00 */
[----:B------:R-:W-:Y:S01]  /*5390*/  FADD.FTZ R29, R0, R29 ;  /* 0x0000001d001d7221 */ /* 0x000fe20000010000 */
[----:B------:R-:W-:Y:S02]  /*53a0*/  @P3 MOV R3, R47 ;  /* 0x0000002f00033202 */ /* 0x000fe40000000f00 */
[----:B------:R-:W-:-:S03]  /*53b0*/  @P3 IADD3 R44, P0, R44, 0x200, RZ ;  /* 0x000002002c2c3810 */ /* 0x000fc60007f1e0ff */
[----:B------:R1:W-:Y:S01]  /*53c0*/  @P3 STG.E [R2.64], R27 ;  /* 0x0000001b02003986 */ /* 0x0003e2000c101904 */
[----:B------:R-:W-:Y:S02]  /*53d0*/  @P3 IADD3.X R47, RZ, R47, RZ, P0, !PT ;  /* 0x0000002fff2f3210 */ /* 0x000fe400007fe4ff */
[----:B-1----:R-:W-:Y:S01]  /*53e0*/  @P3 MOV R2, R42 ;  /* 0x0000002a00023202 */ /* 0x002fe20000000f00 */
[----:B0-----:R-:W-:Y:S01]  /*53f0*/  FADD.FTZ R6, R6, R17 ;  /* 0x0000001106067221 */ /* 0x001fe20000010000 */
[-C--:B------:R-:W-:Y:S02]  /*5400*/  @P3 MOV R3, R43.reuse ;  /* 0x0000002b00033202 */ /* 0x080fe40000000f00 */
[----:B------:R-:W-:Y:S01]  /*5410*/  @P3 IADD3 R42, P4, R42, 0x200, RZ ;  /* 0x000002002a2a3810 */ /* 0x000fe20007f9e0ff */
[----:B------:R-:W-:Y:S02]  /*5420*/  FADD.FTZ R6, R6, R23 ;  /* 0x0000001706067221 */ /* 0x000fe40000010000 */
[----:B------:R0:W-:Y:S01]  /*5430*/  @P3 STG.E [R2.64], R49 ;  /* 0x0000003102003986 */ /* 0x0001e2000c101904 */
[----:B------:R-:W-:Y:S01]  /*5440*/  @P3 IADD3.X R43, RZ, R43, RZ, P4, !PT ;  /* 0x0000002bff2b3210 */ /* 0x000fe200027fe4ff */
[----:B------:R-:W-:-:S02]  /*5450*/  FADD.FTZ R31, R6, R31 ;  /* 0x0000001f061f7221 */ /* 0x000fc40000010000 */
[----:B--2---:R-:W-:-:S04]  /*5460*/  FADD.FTZ R8, R8, R19 ;  /* 0x0000001308087221 */ /* 0x004fc80000010000 */
[----:B------:R-:W-:Y:S01]  /*5470*/  FADD.FTZ R8, R8, R25 ;  /* 0x0000001908087221 */ /* 0x000fe20000010000 */
[----:B0-----:R-:W-:-:S03]  /*5480*/  @P2 MOV R2, R44 ;  /* 0x0000002c00022202 */ /* 0x001fc60000000f00 */
[----:B------:R-:W-:Y:S01]  /*5490*/  FADD.FTZ R33, R8, R33 ;  /* 0x0000002108217221 */ /* 0x000fe20000010000 */
[----:B------:R-:W-:Y:S02]  /*54a0*/  @P2 MOV R3, R47 ;  /* 0x0000002f00032202 */ /* 0x000fe40000000f00 */
[----:B------:R-:W-:-:S03]  /*54b0*/  @P2 IADD3 R44, P0, R44, 0x200, RZ ;  /* 0x000002002c2c2810 */ /* 0x000fc60007f1e0ff */
[----:B------:R0:W-:Y:S01]  /*54c0*/  @P2 STG.E [R2.64], R15 ;  /* 0x0000000f02002986 */ /* 0x0001e2000c101904 */
[----:B------:R-:W-:Y:S02]  /*54d0*/  @P2 IADD3.X R47, RZ, R47, RZ, P0, !PT ;  /* 0x0000002fff2f2210 */ /* 0x000fe400007fe4ff */
[----:B0-----:R-:W-:Y:S02]  /*54e0*/  @P2 MOV R2, R42 ;  /* 0x0000002a00022202 */ /* 0x001fe40000000f00 */
[----:B------:R-:W-:Y:S02]  /*54f0*/  @P2 MOV R3, R43 ;  /* 0x0000002b00032202 */ /* 0x000fe40000000f00 */
[----:B------:R-:W-:-:S03]  /*5500*/  @P2 IADD3 R42, P3, R42, 0x200, RZ ;  /* 0x000002002a2a2810 */ /* 0x000fc60007f7e0ff */
[----:B------:R0:W-:Y:S01]  /*5510*/  @P2 STG.E [R2.64], R9 ;  /* 0x0000000902002986 */ /* 0x0001e2000c101904 */
[----:B------:R-:W-:Y:S02]  /*5520*/  @P2 IADD3.X R43, RZ, R43, RZ, P3, !PT ;  /* 0x0000002bff2b2210 */ /* 0x000fe40001ffe4ff */
[----:B------:R-:W-:Y:S02]  /*5530*/  @P1 MOV R4, R42 ;  /* 0x0000002a00041202 */ /* 0x000fe40000000f00 */
[----:B------:R-:W-:Y:S02]  /*5540*/  @P1 IADD3 R42, P2, R42, 0x200, RZ ;  /* 0x000002002a2a1810 */ /* 0x000fe40007f5e0ff */
[-C--:B------:R-:W-:Y:S02]  /*5550*/  @P1 MOV R5, R43.reuse ;  /* 0x0000002b00051202 */ /* 0x080fe40000000f00 */
[----:B------:R-:W-:Y:S02]  /*5560*/  @P1 IADD3.X R43, RZ, R43, RZ, P2, !PT ;  /* 0x0000002bff2b1210 */ /* 0x000fe400017fe4ff */
[----:B------:R-:W-:-:S02]  /*5570*/  @P5 MOV R6, R42 ;  /* 0x0000002a00065202 */ /* 0x000fc40000000f00 */
[----:B0-----:R-:W-:Y:S02]  /*5580*/  @P1 MOV R2, R44 ;  /* 0x0000002c00021202 */ /* 0x001fe40000000f00 */
[----:B------:R-:W-:Y:S02]  /*5590*/  @P1 IADD3 R44, P0, R44, 0x200, RZ ;  /* 0x000002002c2c1810 */ /* 0x000fe40007f1e0ff */
[-C--:B------:R-:W-:Y:S02]  /*55a0*/  @P1 MOV R3, R47.reuse ;  /* 0x0000002f00031202 */ /* 0x080fe40000000f00 */
[----:B------:R-:W-:Y:S02]  /*55b0*/  @P1 IADD3.X R47, RZ, R47, RZ, P0, !PT ;  /* 0x0000002fff2f1210 */ /* 0x000fe400007fe4ff */
[----:B------:R-:W-:Y:S01]  /*55c0*/  @P5 MOV R7, R43 ;  /* 0x0000002b00075202 */ /* 0x000fe20000000f00 */
[----:B------:R0:W-:Y:S01]  /*55d0*/  @P1 STG.E [R2.64], R29 ;  /* 0x0000001d02001986 */ /* 0x0001e2000c101904 */
[----:B------:R-:W-:-:S03]  /*55e0*/  @P5 IADD3 R42, P2, R42, 0x200, RZ ;  /* 0x000002002a2a5810 */ /* 0x000fc60007f5e0ff */
[----:B------:R1:W-:Y:S01]  /*55f0*/  @P1 STG.E [R4.64], R51 ;  /* 0x0000003304001986 */ /* 0x0003e2000c101904 */
[----:B------:R-:W-:Y:S02]  /*5600*/  @P5 IADD3.X R43, RZ, R43, RZ, P2, !PT ;  /* 0x0000002bff2b5210 */ /* 0x000fe400017fe4ff */
[----:B0-----:R-:W-:Y:S02]  /*5610*/  @P5 MOV R2, R44 ;  /* 0x0000002c00025202 */ /* 0x001fe40000000f00 */
[-C--:B------:R-:W-:Y:S02]  /*5620*/  @P5 MOV R3, R47.reuse ;  /* 0x0000002f00035202 */ /* 0x080fe40000000f00 */
[----:B------:R-:W-:Y:S02]  /*5630*/  @P5 IADD3 R44, P0, R44, 0x200, RZ ;  /* 0x000002002c2c5810 */ /* 0x000fe40007f1e0ff */
[----:B-1----:R-:W-:Y:S01]  /*5640*/  MOV R4, R42 ;  /* 0x0000002a00047202 */ /* 0x002fe20000000f00 */
[----:B------:R0:W-:Y:S01]  /*5650*/  @P5 STG.E [R2.64], R31 ;  /* 0x0000001f02005986 */ /* 0x0001e2000c101904 */
[----:B------:R-:W-:-:S02]  /*5660*/  @P5 IADD3.X R47, RZ, R47, RZ, P0, !PT ;  /* 0x0000002fff2f5210 */ /* 0x000fc400007fe4ff */
[----:B------:R-:W-:Y:S01]  /*5670*/  MOV R5, R43 ;  /* 0x0000002b00057202 */ /* 0x000fe20000000f00 */
[----:B------:R1:W-:Y:S01]  /*5680*/  @P5 STG.E [R6.64], R11 ;  /* 0x0000000b06005986 */ /* 0x0003e2000c101904 */
[----:B0-----:R-:W-:Y:S02]  /*5690*/  MOV R2, R44 ;  /* 0x0000002c00027202 */ /* 0x001fe40000000f00 */
[----:B------:R-:W-:Y:S01]  /*56a0*/  MOV R3, R47 ;  /* 0x0000002f00037202 */ /* 0x000fe20000000f00 */
[----:B------:R-:W-:Y:S06]  /*56b0*/  @!P6 EXIT ;  /* 0x000000000000e94d */ /* 0x000fec0003800000 */
[----:B------:R-:W-:Y:S04]  /*56c0*/  STG.E [R2.64], R33 ;  /* 0x0000002102007986 */ /* 0x000fe8000c101904 */
[----:B------:R-:W-:Y:S01]  /*56d0*/  STG.E [R4.64], R53 ;  /* 0x0000003504007986 */ /* 0x000fe2000c101904 */
[----:B------:R-:W-:Y:S05]  /*56e0*/  EXIT ;  /* 0x000000000000794d */ /* 0x000fea0003800000 */
.L_x_329:
[----:B------:R-:W-:Y:S01]  /*56f0*/  HFMA2.MMA R148, -RZ, RZ, 0, 5.9604644775390625e-08 ;  /* 0x00000001ff947435 */ /* 0x000fe200000001ff */
[----:B------:R-:W-:-:S02]  /*5700*/  MOV R149, R245 ;  /* 0x000000f500957202 */ /* 0x000fc40000000f00 */
[----:B------:R-:W-:Y:S02]  /*5710*/  MOV R147, 0x1f ;  /* 0x0000001f00937802 */ /* 0x000fe40000000f00 */
[----:B------:R-:W-:Y:S02]  /*5720*/  MOV R146, 0xffffffff ;  /* 0xffffffff00927802 */ /* 0x000fe40000000f00 */
[----:B------:R-:W-:Y:S02]  /*5730*/  MOV R144, 0x5750 ;  /* 0x0000575000907802 */ /* 0x000fe40000000f00 */
[----:B-----5:R-:W-:Y:S05]  /*5740*/  CALL.REL.NOINC `($__internal_14_$__cuda_sm70_shflsync_bfly_p) ;  /* 0x0000046000007944 */ /* 0x020fea0003c00000 */
[----:B-1----:R-:W-:Y:S01]  /*5750*/  MOV R150, R146 ;  /* 0x0000009200967202 */ /* 0x002fe20000000f00 */
[----:B0-----:R-:W-:Y:S05]  /*5760*/  BRA `(.L_x_342) ;  /* 0xffffcc7000007947 */ /* 0x001fea000383ffff */
.L_x_330:
[----:B------:R-:W-:Y:S01]  /*5770*/  HFMA2.MMA R148, -RZ, RZ, 0, 5.9604644775390625e-08 ;  /* 0x00000001ff947435 */ /* 0x000fe200000001ff */
[----:B------:R-:W-:Y:S02]  /*5780*/  MOV R149, R243 ;  /* 0x000000f300957202 */ /* 0x000fe40000000f00 */
[----:B------:R-:W-:Y:S02]  /*5790*/  MOV R147, 0x1f ;  /* 0x0000001f00937802 */ /* 0x000fe40000000f00 */
[----:B------:R-:W-:-:S02]  /*57a0*/  MOV R146, 0xffffffff ;  /* 0xffffffff00927802 */ /* 0x000fc40000000f00 */
[----:B------:R-:W-:Y:S02]  /*57b0*/  MOV R144, 0x57d0 ;  /* 0x000057d000907802 */ /* 0x000fe40000000f00 */
[----:B01---5:R-:W-:Y:S05]  /*57c0*/  CALL.REL.NOINC `($__internal_14_$__cuda_sm70_shflsync_bfly_p) ;  /* 0x000003e000007944 */ /* 0x023fea0003c00000 */
[----:B------:R-:W-:Y:S01]  /*57d0*/  FADD.FTZ R245, R150, R245 ;  /* 0x000000f596f57221 */ /* 0x000fe20000010000 */
[----:B0-----:R-:W-:Y:S01]  /*57e0*/  HFMA2.MMA R148, -RZ, RZ, 0, 1.1920928955078125e-07 ;  /* 0x00000002ff947435 */ /* 0x001fe200000001ff */
[----:B-1----:R-:W-:Y:S01]  /*57f0*/  FADD.FTZ R243, R243, R146 ;  /* 0x00000092f3f37221 */ /* 0x002fe20000010000 */
[----:B------:R-:W-:Y:S02]  /*5800*/  MOV R147, 0x1f ;  /* 0x0000001f00937802 */ /* 0x000fe40000000f00 */
[----:B------:R-:W-:Y:S02]  /*5810*/  MOV R146, 0xffffffff ;  /* 0xffffffff00927802 */ /* 0x000fe40000000f00 */
[----:B------:R-:W-:Y:S02]  /*5820*/  MOV R149, R245 ;  /* 0x000000f500957202 */ /* 0x000fe40000000f00 */
[----:B------:R-:W-:Y:S02]  /*5830*/  MOV R144, 0x5850 ;  /* 0x0000585000907802 */ /* 0x000fe40000000f00 */
[----:B------:R-:W-:Y:S05]  /*5840*/  CALL.REL.NOINC `($__internal_14_$__cuda_sm70_shflsync_bfly_p) ;  /* 0x0000036000007944 */ /* 0x000fea0003c00000 */
[----:B0-----:R-:W-:Y:S01]  /*5850*/  HFMA2.MMA R148, -RZ, RZ, 0, 1.1920928955078125e-07 ;  /* 0x00000002ff947435 */ /* 0x001fe200000001ff */
[----:B-1----:R-:W-:-:S02]  /*5860*/  MOV R150, R146 ;  /* 0x0000009200967202 */ /* 0x002fc40000000f00 */
[----:B------:R-:W-:Y:S02]  /*5870*/  MOV R149, R243 ;  /* 0x000000f300957202 */ /* 0x000fe40000000f00 */
[----:B------:R-:W-:Y:S02]  /*5880*/  MOV R147, 0x1f ;  /* 0x0000001f00937802 */ /* 0x000fe40000000f00 */
[----:B------:R-:W-:Y:S02]  /*5890*/  MOV R146, 0xffffffff ;  /* 0xffffffff00927802 */ /* 0x000fe40000000f00 */
[----:B------:R-:W-:Y:S02]  /*58a0*/  MOV R144, 0x58c0 ;  /* 0x000058c000907802 */ /* 0x000fe40000000f00 */
[----:B------:R-:W-:Y:S05]  /*58b0*/  CALL.REL.NOINC `($__internal_14_$__cuda_sm70_shflsync_bfly_p) ;  /* 0x000002f000007944 */ /* 0x000fea0003c00000 */
[----:B------:R-:W-:Y:S01]  /*58c0*/  FADD.FTZ R245, R150, R245 ;  /* 0x000000f596f57221 */ /* 0x000fe20000010000 */
[----:B0-----:R-:W-:Y:S01]  /*58d0*/  HFMA2.MMA R148, -RZ, RZ, 0, 2.384185791015625e-07 ;  /* 0x00000004ff947435 */ /* 0x001fe200000001ff */
[----:B-1----:R-:W-:Y:S01]  /*58e0*/  FADD.FTZ R243, R243, R146 ;  /* 0x00000092f3f37221 */ /* 0x002fe20000010000 */
[----:B------:R-:W-:Y:S02]  /*58f0*/  MOV R147, 0x1f ;  /* 0x0000001f00937802 */ /* 0x000fe40000000f00 */
[----:B------:R-:W-:-:S02]  /*5900*/  MOV R146, 0xffffffff ;  /* 0xffffffff00927802 */ /* 0x000fc40000000f00 */
[----:B------:R-:W-:Y:S02]  /*5910*/  MOV R149, R245 ;  /* 0x000000f500957202 */ /* 0x000fe40000000f00 */
[----:B------:R-:W-:Y:S02]  /*5920*/  MOV R144, 0x5940 ;  /* 0x0000594000907802 */ /* 0x000fe40000000f00 */
[----:B------:R-:W-:Y:S05]  /*5930*/  CALL.REL.NOINC `($__internal_14_$__cuda_sm70_shflsync_bfly_p) ;  /* 0x0000027000007944 */ /* 0x000fea0003c00000 */
[----:B0-----:R-:W-:Y:S01]  /*5940*/  HFMA2.MMA R148, -RZ, RZ, 0, 2.384185791015625e-07 ;  /* 0x00000004ff947435 */ /* 0x001fe200000001ff */
[----:B-1----:R-:W-:Y:S02]  /*5950*/  MOV R150, R146 ;  /* 0x0000009200967202 */ /* 0x002fe40000000f00 */
[----:B------:R-:W-:Y:S02]  /*5960*/  MOV R149, R243 ;  /* 0x000000f300957202 */ /* 0x000fe40000000f00 */
[----:B------:R-:W-:Y:S02]  /*5970*/  MOV R147, 0x1f ;  /* 0x0000001f00937802 */ /* 0x000fe40000000f00 */
[----:B------:R-:W-:Y:S02]  /*5980*/  MOV R146, 0xffffffff ;  /* 0xffffffff00927802 */ /* 0x000fe40000000f00 */
[----:B------:R-:W-:-:S02]  /*5990*/  MOV R144, 0x59b0 ;  /* 0x000059b000907802 */ /* 0x000fc40000000f00 */
[----:B------:R-:W-:Y:S05]  /*59a0*/  CALL.REL.NOINC `($__internal_14_$__cuda_sm70_shflsync_bfly_p) ;  /* 0x0000020000007944 */ /* 0x000fea0003c00000 */
[----:B------:R-:W-:Y:S01]  /*59b0*/  FADD.FTZ R245, R150, R245 ;  /* 0x000000f596f57221 */ /* 0x000fe20000010000 */
[----:B0-----:R-:W-:Y:S01]  /*59c0*/  HFMA2.MMA R148, -RZ, RZ, 0, 4.76837158203125e-07 ;  /* 0x00000008ff947435 */ /* 0x001fe200000001ff */
[----:B-1----:R-:W-:Y:S01]  /*59d0*/  FADD.FTZ R151, R243, R146 ;  /* 0x00000092f3977221 */ /* 0x002fe20000010000 */
[----:B------:R-:W-:-:S02]  /*59e0*/  MOV R147, 0x1f ;  /* 0x0000001f00937802 */ /* 0x000fc40000000f00 */
[----:B------:R-:W-:Y:S02]  /*59f0*/  MOV R146, 0xffffffff ;  /* 0xffffffff00927802 */ /* 0x000fe40000000f00 */
[----:B------:R-:W-:Y:S02]  /*5a00*/  MOV R149, R245 ;  /* 0x000000f500957202 */ /* 0x000fe40000000f00 */
[----:B------:R-:W-:Y:S02]  /*5a10*/  MOV R144, 0x5a30 ;  /* 0x00005a3000907802 */ /* 0x000fe40000000f00 */
[----:B------:R-:W-:Y:S05]  /*5a20*/  CALL.REL.NOINC `($__internal_14_$__cuda_sm70_shflsync_bfly_p) ;  /* 0x0000018000007944 */ /* 0x000fea0003c00000 */
[----:B0-----:R-:W-:Y:S01]  /*5a30*/  HFMA2.MMA R148, -RZ, RZ, 0, 4.76837158203125e-07 ;  /* 0x00000008ff947435 */ /* 0x001fe200000001ff */
[----:B-1----:R-:W-:Y:S02]  /*5a40*/  MOV R150, R146 ;  /* 0x0000009200967202 */ /* 0x002fe40000000f00 */
[----:B------:R-:W-:Y:S02]  /*5a50*/  MOV R149, R151 ;  /* 0x0000009700957202 */ /* 0x000fe40000000f00 */
[----:B------:R-:W-:Y:S02]  /*5a60*/  MOV R147, 0x1f ;  /* 0x0000001f00937802 */ /* 0x000fe40000000f00 */
[----:B------:R-:W-:-:S02]  /*5a70*/  MOV R146, 0xffffffff ;  /* 0xffffffff00927802 */ /* 0x000fc40000000f00 */
[----:B------:R-:W-:Y:S02]  /*5a80*/  MOV R144, 0x5aa0 ;  /* 0x00005aa000907802 */ /* 0x000fe40000000f00 */
[----:B------:R-:W-:Y:S05]  /*5a90*/  CALL.REL.NOINC `($__internal_14_$__cuda_sm70_shflsync_bfly_p) ;  /* 0x0000011000007944 */ /* 0x000fea0003c00000 */
[----:B------:R-:W-:Y:S01]  /*5aa0*/  FADD.FTZ R150, R150, R245 ;  /* 0x000000f596967221 */ /* 0x000fe20000010000 */
[----:B0-----:R-:W-:Y:S01]  /*5ab0*/  HFMA2.MMA R148, -RZ, RZ, 0, 9.5367431640625e-07 ;  /* 0x00000010ff947435 */ /* 0x001fe200000001ff */
[----:B-1----:R-:W-:Y:S01]  /*5ac0*/  FADD.FTZ R151, R151, R146 ;  /* 0x0000009297977221 */ /* 0x002fe20000010000 */
[----:B------:R-:W-:Y:S02]  /*5ad0*/  MOV R147, 0x1f ;  /* 0x0000001f00937802 */ /* 0x000fe40000000f00 */
[----:B------:R-:W-:Y:S02]  /*5ae0*/  MOV R146, 0xffffffff ;  /* 0xffffffff00927802 */ /* 0x000fe40000000f00 */
[----:B------:R-:W-:Y:S02]  /*5af0*/  MOV R149, R150 ;  /* 0x0000009600957202 */ /* 0x000fe40000000f00 */
[----:B------:R-:W-:Y:S02]  /*5b00*/  MOV R144, 0x5b20 ;  /* 0x00005b2000907802 */ /* 0x000fe40000000f00 */
[----:B------:R-:W-:Y:S05]  /*5b10*/  CALL.REL.NOINC `($__internal_14_$__cuda_sm70_shflsync_bfly_p) ;  /* 0x0000009000007944 */ /* 0x000fea0003c00000 */
[----:B0-----:R-:W-:Y:S01]  /*5b20*/  HFMA2.MMA R148, -RZ, RZ, 0, 9.5367431640625e-07 ;  /* 0x00000010ff947435 */ /* 0x001fe200000001ff */
[----:B-1----:R-:W-:-:S02]  /*5b30*/  MOV R243, R146 ;  /* 0x0000009200f37202 */ /* 0x002fc40000000f00 */
[----:B------:R-:W-:Y:S02]  /*5b40*/  MOV R149, R151 ;  /* 0x0000009700957202 */ /* 0x000fe40000000f00 */
[----:B------:R-:W-:Y:S02]  /*5b50*/  MOV R147, 0x1f ;  /* 0x0000001f00937802 */ /* 0x000fe40000000f00 */
[----:B------:R-:W-:Y:S02]  /*5b60*/  MOV R146, 0xffffffff ;  /* 0xffffffff00927802 */ /* 0x000fe40000000f00 */
[----:B------:R-:W-:Y:S02]  /*5b70*/  MOV R144, 0x5b90 ;  /* 0x00005b9000907802 */ /* 0x000fe40000000f00 */
[----:B------:R-:W-:Y:S05]  /*5b80*/  CALL.REL.NOINC `($__internal_14_$__cuda_sm70_shflsync_bfly_p) ;  /* 0x0000002000007944 */ /* 0x000fea0003c00000 */
[----:B-1----:R-:W-:Y:S01]  /*5b90*/  MOV R144, R146 ;  /* 0x0000009200907202 */ /* 0x002fe20000000f00 */
[----:B0-----:R-:W-:Y:S05]  /*5ba0*/  BRA `(.L_x_343) ;  /* 0xffffc95000007947 */ /* 0x001fea000383ffff */
        .weak           $__internal_14_$__cuda_sm70_shflsync_bfly_p
        .type           $__internal_14_$__cuda_sm70_shflsync_bfly_p,@function
        .size           $__internal_14_$__cuda_sm70_shflsync_bfly_p,(.L_x_2840 - $__internal_14_$__cuda_sm70_shflsync_bfly_p)
$__internal_14_$__cuda_sm70_shflsync_bfly_p:
[----:B------:R-:W-:Y:S01]  /*5bb0*/  HFMA2.MMA R145, -RZ, RZ, 0, 0 ;  /* 0x00000000ff917435 */ /* 0x000fe200000001ff */
[----:B------:R-:W-:Y:S04]  /*5bc0*/  WARPSYNC R146 ;  /* 0x0000009200007348 */ /* 0x000fe80003800000 */
[----:B------:R0:W1:Y:S01]  /*5bd0*/  SHFL.BFLY PT, R146, R149, R148, R147 ;  /* 0x0c00009495927389 */ /* 0x00006200000e0093 */
[----:B------:R-:W-:Y:S05]  /*5be0*/  RET.REL.NODEC R144 `(_ZN10layer_norm31ln_parallel_residual_bwd_kernelINS_13Kernel_traitsI6__halfS2_S2_S2_fjLj1280ELj1ELj4ELj1ELj16ENS_18Kernel_traits_baseILj1280ES2_S2_S2_S2_fjLj128EEEEELb0ELb1ELb0EEEvNS_9BwdParamsE) ;  /* 0xffffa41090007950 */ /* 0x000fea0003c3ffff */
.L_x_344:
        /* <DEDUP_REMOVED lines=9> */
.L_x_2840:


//--------------------- .text._ZN10layer_norm31ln_parallel_residual_bwd_kernelINS_13Kernel_traitsI6__halfS2_S2_S2_fjLj1280ELj1ELj4ELj1ELj16ENS_18Kernel_traits_baseILj1280ES2_S2_S2_S2_fjLj128EEEEELb0ELb1ELb1EEEvNS_9BwdParamsE --------------------------
	.section	.text._ZN10layer_norm31ln_parallel_residual_bwd_kernelINS_13Kernel_traitsI6__halfS2_S2_S2_fjLj1280ELj1ELj4ELj1ELj16ENS_18Kernel_traits_baseILj1280ES2_S2_S2_S2_fjLj128EEEEELb0ELb1ELb1EEEvNS_9BwdParamsE,"ax",@progbits
	.sectioninfo	@"SHI_REGISTERS=254"
	.align	128
        .global         _ZN10layer_norm31ln_parallel_residual_bwd_kernelINS_13Kernel_traitsI6__halfS2_S2_S2_fjLj1280ELj1ELj4ELj1ELj16ENS_18Kernel_traits_baseILj1280ES2_S2_S2_S2_fjLj128EEEEELb0ELb1ELb1EEEvNS_9BwdParamsE
        .type           _ZN10layer_norm31ln_parallel_residual_bwd_kernelINS_13Kernel_traitsI6__halfS2_S2_S2_fjLj1280ELj1ELj4ELj1ELj16ENS_18Kernel_traits_baseILj1280ES2_S2_S2_S2_fjLj128EEEEELb0ELb1ELb1EEEvNS_9BwdParamsE,@function
        .size           _ZN10layer_norm31ln_parallel_residual_bwd_kernelINS_13Kernel_traitsI6__halfS2_S2_S2_fjLj1280ELj1ELj4ELj1ELj16ENS_18Kernel_traits_baseILj1280ES2_S2_S2_S2_fjLj128EEEEELb0ELb1ELb1EEEvNS_9BwdParamsE,(.L_x_2841 - _ZN10layer_norm31ln_parallel_residual_bwd_kernelINS_13Kernel_traitsI6__halfS2_S2_S2_fjLj1280ELj1ELj4ELj1ELj16ENS_18Kernel_traits_baseILj1280ES2_S2_S2_S2_fjLj128EEEEELb0ELb1ELb1EEEvNS_9BwdParamsE)
        .other          _ZN10layer_norm31ln_parallel_residual_bwd_kernelINS_13Kernel_traitsI6__halfS2_S2_S2_fjLj1280ELj1ELj4ELj1ELj16ENS_18Kernel_traits_baseILj1280ES2_S2_S2_S2_fjLj128EEEEELb0ELb1ELb1EEEvNS_9BwdParamsE,@"STO_CUDA_ENTRY STV_DEFAULT"
_ZN10layer_norm31ln_parallel_residual_bwd_kernelINS_13Kernel_traitsI6__halfS2_S2_S2_fjLj1280ELj1ELj4ELj1ELj16ENS_18Kernel_traits_baseILj1280ES2_S2_S2_S2_fjLj128EEEEELb0ELb1ELb1EEEvNS_9BwdParamsE:
.text._ZN10layer_norm31ln_parallel_residual_bwd_kernelINS_13Kernel_traitsI6__halfS2_S2_S2_fjLj1280ELj1ELj4ELj1ELj16ENS_18Kernel_traits_baseILj1280ES2_S2_S2_S2_fjLj128EEEEELb0ELb1ELb1EEEvNS_9BwdParamsE:
        /* <DEDUP_REMOVED lines=50> */
.L_x_346:
        /* <DEDUP_REMOVED lines=42> */
[----:B--2---:R-:W-:-:S02]  /*05c0*/  HADD2.F32 R149, -RZ, R4.H0_H0 ;  /* 0x20000004ff957230 */ /* 0x004fc40000004100 */
[----:B------:R-:W-:Y:S02]  /*05d0*/  HADD2.F32 R150, -RZ, R4.H1_H1 ;  /* 0x30000004ff967230 */ /* 0x000fe40000004100 */
[--C-:B------:R-:W-:Y:S02]  /*05e0*/  HADD2.F32 R151, -RZ, R5.reuse.H0_H0 ;  /* 0x20000005ff977230 */ /* 0x100fe40000004100 */
[----:B------:R-:W-:Y:S01]  /*05f0*/  HADD2.F32 R152, -RZ, R5.H1_H1 ;  /* 0x30000005ff987230 */ /* 0x000fe20000004100 */
[----:B------:R-:W-:Y:S01]  /*0600*/  CS2R R4, SRZ ;  /* 0x0000000000047805 */ /* 0x000fe2000001ff00 */
[--C-:B------:R-:W-:Y:S02]  /*0610*/  HADD2.F32 R153, -RZ, R6.reuse.H0_H0 ;  /* 0x20000006ff997230 */ /* 0x100fe40000004100 */
[----:B------:R-:W-:Y:S02]  /*0620*/  HADD2.F32 R154, -RZ, R6.H1_H1 ;  /* 0x30000006ff9a7230 */ /* 0x000fe40000004100 */
[----:B------:R-:W-:-:S02]  /*0630*/  HADD2.F32 R155, -RZ, R7.H0_H0 ;  /* 0x20000007ff9b7230 */ /* 0x000fc40000004100 */
[----:B------:R-:W-:Y:S01]  /*0640*/  HADD2.F32 R156, -RZ, R7.H1_H1 ;  /* 0x30000007ff9c7230 */ /* 0x000fe20000004100 */
[----:B------:R-:W-:Y:S01]  /*0650*/  CS2R R6, SRZ ;  /* 0x0000000000067805 */ /* 0x000fe2000001ff00 */
[--C-:B---3--:R-:W-:Y:S02]  /*0660*/  HADD2.F32 R157, -RZ, R8.reuse.H0_H0 ;  /* 0x20000008ff9d7230 */ /* 0x108fe40000004100 */
[----:B------:R-:W-:Y:S02]  /*0670*/  HADD2.F32 R158, -RZ, R8.H1_H1 ;  /* 0x30000008ff9e7230 */ /* 0x000fe40000004100 */
[--C-:B------:R-:W-:Y:S02]  /*0680*/  HADD2.F32 R159, -RZ, R9.reuse.H0_H0 ;  /* 0x20000009ff9f7230 */ /* 0x100fe40000004100 */
[----:B------:R-:W-:Y:S01]  /*0690*/  HADD2.F32 R162, -RZ, R9.H1_H1 ;  /* 0x30000009ffa27230 */ /* 0x000fe20000004100 */
[----:B------:R-:W-:Y:S01]  /*06a0*/  CS2R R8, SRZ ;  /* 0x0000000000087805 */ /* 0x000fe2000001ff00 */
[----:B------:R-:W-:-:S02]  /*06b0*/  HADD2.F32 R163, -RZ, R10.H0_H0 ;  /* 0x2000000affa37230 */ /* 0x000fc40000004100 */
[----:B------:R-:W-:Y:S02]  /*06c0*/  HADD2.F32 R164, -RZ, R10.H1_H1 ;  /* 0x3000000affa47230 */ /* 0x000fe40000004100 */
[--C-:B------:R-:W-:Y:S02]  /*06d0*/  HADD2.F32 R165, -RZ, R11.reuse.H0_H0 ;  /* 0x2000000bffa57230 */ /* 0x100fe40000004100 */
[----:B------:R-:W-:Y:S01]  /*06e0*/  HADD2.F32 R168, -RZ, R11.H1_H1 ;  /* 0x3000000bffa87230 */ /* 0x000fe20000004100 */
[----:B------:R-:W-:Y:S01]  /*06f0*/  CS2R R10, SRZ ;  /* 0x00000000000a7805 */ /* 0x000fe2000001ff00 */
[--C-:B----4-:R-:W-:Y:S02]  /*0700*/  HADD2.F32 R169, -RZ, R12.reuse.H0_H0 ;  /* 0x2000000cffa97230 */ /* 0x110fe40000004100 */
[----:B------:R-:W-:Y:S02]  /*0710*/  HADD2.F32 R170, -RZ, R12.H1_H1 ;  /* 0x3000000cffaa7230 */ /* 0x000fe40000004100 */
[----:B------:R-:W-:-:S02]  /*0720*/  HADD2.F32 R171, -RZ, R13.H0_H0 ;  /* 0x2000000dffab7230 */ /* 0x000fc40000004100 */
[----:B------:R-:W-:Y:S01]  /*0730*/  HADD2.F32 R172, -RZ, R13.H1_H1 ;  /* 0x3000000dffac7230 */ /* 0x000fe20000004100 */
[----:B------:R-:W-:Y:S01]  /*0740*/  CS2R R12, SRZ ;  /* 0x00000000000c7805 */ /* 0x000fe2000001ff00 */
[--C-:B------:R-:W-:Y:S02]  /*0750*/  HADD2.F32 R173, -RZ, R14.reuse.H0_H0 ;  /* 0x2000000effad7230 */ /* 0x100fe40000004100 */
[----:B------:R-:W-:Y:S02]  /*0760*/  HADD2.F32 R174, -RZ, R14.H1_H1 ;  /* 0x3000000effae7230 */ /* 0x000fe40000004100 */
[--C-:B------:R-:W-:Y:S02]  /*0770*/  HADD2.F32 R175, -RZ, R15.reuse.H0_H0 ;  /* 0x2000000fffaf7230 */ /* 0x100fe40000004100 */
[----:B------:R-:W-:Y:S01]  /*0780*/  HADD2.F32 R176, -RZ, R15.H1_H1 ;  /* 0x3000000fffb07230 */ /* 0x000fe20000004100 */
[----:B------:R-:W-:Y:S01]  /*0790*/  CS2R R14, SRZ ;  /* 0x00000000000e7805 */ /* 0x000fe2000001ff00 */
[----:B-----5:R-:W-:-:S02]  /*07a0*/  HADD2.F32 R177, -RZ, R16.H0_H0 ;  /* 0x20000010ffb17230 */ /* 0x020fc40000004100 */
        /* <DEDUP_REMOVED lines=18> */
[----:B-1----:R-:W-:Y:S02]  /*08d0*/  CS2R R22, SRZ ;  /* 0x0000000000167805 */ /* 0x002fe4000001ff00 */
.L_x_352:
[----:B------:R-:W-:Y:S01]  /*08e0*/  IMAD R76, R195, c[0x0][0x168], RZ ;  /* 0x00005a00c34c7a24 */ /* 0x000fe200078e02ff */
[----:B------:R-:W-:Y:S02]  /*08f0*/  LOP3.LUT R200, R0, 0x1f, RZ, 0xc0, !PT ;  /* 0x0000001f00c87812 */ /* 0x000fe400078ec0ff */
[----:B------:R-:W-:Y:S02]  /*0900*/  MOV R201, 0x10 ;  /* 0x0000001000c97802 */ /* 0x000fe40000000f00 */
[----:B------:R-:W-:-:S04]  /*0910*/  SHF.R.S32.HI R77, RZ, 0x1f, R76 ;  /* 0x0000001fff4d7819 */ /* 0x000fc8000001144c */
[----:B------:R-:W-:-:S04]  /*0920*/  LEA.HI R77, R77, R76, RZ, 0x3 ;  /* 0x0000004c4d4d7211 */ /* 0x000fc800078f18ff */
[----:B------:R-:W-:-:S04]  /*0930*/  LEA.HI.SX32 R200, R77, R200, 0x1d ;  /* 0x000000c84dc87211 */ /* 0x000fc800078feaff */
[C---:B------:R-:W-:Y:S01]  /*0940*/  IADD3 R199, R200.reuse, 0x20, RZ ;  /* 0x00000020c8c77810 */ /* 0x040fe20007ffe0ff */
[CC--:B------:R-:W-:Y:S01]  /*0950*/  IMAD.WIDE.U32 R76, R200.reuse, R201.reuse, c[0x0][0x188] ;  /* 0x00006200c84c7625 */ /* 0x0c0fe200078e00c9 */
[C---:B------:R-:W-:Y:S02]  /*0960*/  IADD3 R197, R200.reuse, 0x40, RZ ;  /* 0x00000040c8c57810 */ /* 0x040fe40007ffe0ff */
[----:B------:R-:W-:Y:S01]  /*0970*/  MOV R160, 0x4 ;  /* 0x0000000400a07802 */ /* 0x000fe20000000f00 */
[CC--:B------:R-:W-:Y:S01]  /*0980*/  IMAD.WIDE.U32 R88, R199.reuse, R201.reuse, c[0x0][0x208] ;  /* 0x00008200c7587625 */ /* 0x0c0fe200078e00c9 */
[C---:B------:R-:W-:Y:S01]  /*0990*/  IADD3 R100, R200.reuse, 0x60, RZ ;  /* 0x00000060c8647810 */ /* 0x040fe20007ffe0ff */
[----:B------:R-:W2:Y:S01]  /*09a0*/  LDG.E.128 R76, [R76.64] ;  /* 0x000000044c4c7981 */ /* 0x000ea2000c1e1d00 */
[C---:B------:R-:W-:Y:S01]  /*09b0*/  IADD3 R196, R200.reuse, 0x80, RZ ;  /* 0x00000080c8c47810 */ /* 0x040fe20007ffe0ff */
[-C--:B------:R-:W-:Y:S02]  /*09c0*/  IMAD.WIDE.U32 R84, R199, R201.reuse, c[0x0][0x188] ;  /* 0x00006200c7547625 */ /* 0x080fe400078e00c9 */
[----:B------:R-:W3:Y:S02]  /*09d0*/  LDG.E.128 R88, [R88.64] ;  /* 0x0000000458587981 */ /* 0x000ee4000c1e1d00 */
[----:B------:R-:W-:-:S02]  /*09e0*/  IMAD.WIDE.U32 R80, R200, R201, c[0x0][0x208] ;  /* 0x00008200c8507625 */ /* 0x000fc400078e00c9 */
[----:B------:R-:W4:Y:S02]  /*09f0*/  LDG.E.128 R84, [R84.64] ;  /* 0x0000000454547981 */ /* 0x000f24000c1e1d00 */
[CC--:B------:R-:W-:Y:S02]  /*0a00*/  IMAD.WIDE.U32 R92, R197.reuse, R201.reuse, c[0x0][0x188] ;  /* 0x00006200c55c7625 */ /* 0x0c0fe400078e00c9 */
[----:B------:R-:W3:Y:S02]  /*0a10*/  LDG.E.128 R80, [R80.64] ;  /* 0x0000000450507981 */ /* 0x000ee4000c1e1d00 */
[----:B------:R-:W-:Y:S02]  /*0a20*/  IMAD.WIDE.U32 R96, R197, R201, c[0x0][0x208] ;  /* 0x00008200c5607625 */ /* 0x000fe400078e00c9 */
[----:B------:R-:W3:Y:S02]  /*0a30*/  LDG.E.128 R92, [R92.64] ;  /* 0x000000045c5c7981 */ /* 0x000ee4000c1e1d00 */
        /* <DEDUP_REMOVED lines=9> */
[----:B------:R-:W4:Y:S04]  /*0ad0*/  LDG.E.128 R112, [R112.64] ;  /* 0x0000000470707981 */ /* 0x000f28000c1e1d00 */
[----:B------:R1:W4:Y:S01]  /*0ae0*/  LDG.E R160, [R160.64] ;  /* 0x00000004a0a07981 */ /* 0x000322000c1e1900 */
[----:B------:R-:W-:-:S05]  /*0af0*/  IADD3 R198, R200, 0x60, RZ ;  /* 0x00000060c8c67810 */ /* 0x000fca0007ffe0ff */
[----:B------:R-:W-:-:S06]  /*0b00*/  IMAD.WIDE.U32 R108, R198, R201, c[0x0][0x208] ;  /* 0x00008200c66c7625 */ /* 0x000fcc00078e00c9 */
[----:B------:R-:W4:Y:S01]  /*0b10*/  LDG.E.128 R108, [R108.64] ;  /* 0x000000046c6c7981 */ /* 0x000f22000c1e1d00 */
[----:B------:R-:W-:-:S04]  /*0b20*/  ISETP.NE.U32.AND P1, PT, RZ, c[0x0][0x218], PT ;  /* 0x00008600ff007a0c */ /* 0x000fc80003f25070 */
[----:B------:R-:W-:Y:S02]  /*0b30*/  ISETP.NE.AND.EX P1, PT, RZ, c[0x0][0x21c], PT, P1 ;  /* 0x00008700ff007a0c */ /* 0x000fe40003f25310 */
[----:B------:R-:W-:Y:S01]  /*0b40*/  ISETP.NE.AND P0, PT, R193, RZ, PT ;  /* 0x000000ffc100720c */ /* 0x000fe20003f05270 */
[--C-:B--2---:R-:W-:Y:S02]  /*0b50*/  HADD2.F32 R202, -RZ, R76.reuse.H0_H0 ;  /* 0x2000004cffca7230 */ /* 0x104fe40000004100 */
[----:B------:R-:W-:Y:S02]  /*0b60*/  HADD2.F32 R203, -RZ, R76.H1_H1 ;  /* 0x3000004cffcb7230 */ /* 0x000fe40000004100 */
[--C-:B0-----:R-:W-:Y:S02]  /*0b70*/  HADD2.F32 R167, -RZ, R77.reuse.H0_H0 ;  /* 0x2000004dffa77230 */ /* 0x101fe40000004100 */
[----:B------:R-:W-:-:S04]  /*0b80*/  HADD2.F32 R205, -RZ, R77.H1_H1 ;  /* 0x3000004dffcd7230 */ /* 0x000fc80000004100 */
[----:B------:R-:W-:Y:S01]  /*0b90*/  @P1 IMAD.WIDE.U32 R76, R200, R201, c[0x0][0x218] ;  /* 0x00008600c84c1625 */ /* 0x000fe200078e00c9 */
[--C-:B------:R-:W-:Y:S02]  /*0ba0*/  HADD2.F32 R204, -RZ, R78.reuse.H0_H0 ;  /* 0x2000004effcc7230 */ /* 0x100fe40000004100 */
[----:B------:R-:W-:Y:S02]  /*0bb0*/  HADD2.F32 R207, -RZ, R78.H1_H1 ;  /* 0x3000004effcf7230 */ /* 0x000fe40000004100 */
[--C-:B------:R-:W-:Y:S01]  /*0bc0*/  HADD2.F32 R206, -RZ, R79.reuse.H0_H0 ;  /* 0x2000004fffce7230 */ /* 0x100fe20000004100 */
[----:B------:R0:W5:Y:S01]  /*0bd0*/  @P1 LDG.E.128 R48, [R76.64] ;  /* 0x000000044c301981 */ /* 0x000162000c1e1d00 */
[----:B------:R-:W-:Y:S01]  /*0be0*/  HADD2.F32 R208, -RZ, R79.H1_H1 ;  /* 0x3000004fffd07230 */ /* 0x000fe20000004100 */
[----:B------:R-:W-:Y:S01]  /*0bf0*/  @P1 IMAD.WIDE.U32 R78, R201, R199, c[0x0][0x218] ;  /* 0x00008600c94e1625 */ /* 0x000fe200078e00c7 */
[--C-:B---3--:R-:W-:Y:S02]  /*0c00*/  HADD2.F32 R222, -RZ, R90.reuse.H0_H0 ;  /* 0x2000005affde7230 */ /* 0x108fe40000004100 */
[----:B------:R-:W-:-:S02]  /*0c10*/  HADD2.F32 R223, -RZ, R90.H1_H1 ;  /* 0x3000005affdf7230 */ /* 0x000fc40000004100 */
[--C-:B----4-:R-:W-:Y:S01]  /*0c20*/  HADD2.F32 R215, -RZ, R84.reuse.H0_H0 ;  /* 0x20000054ffd77230 */ /* 0x110fe20000004100 */
[----:B------:R2:W5:Y:S01]  /*0c30*/  @P1 LDG.E.128 R52, [R78.64] ;  /* 0x000000044e341981 */ /* 0x000562000c1e1d00 */
[----:B------:R-:W-:Y:S02]  /*0c40*/  HADD2.F32 R216, -RZ, R84.H1_H1 ;  /* 0x30000054ffd87230 */ /* 0x000fe40000004100 */
[--C-:B------:R-:W-:Y:S02]  /*0c50*/  HADD2.F32 R90, -RZ, R91.reuse.H0_H0 ;  /* 0x2000005bff5a7230 */ /* 0x100fe40000004100 */
[----:B------:R-:W-:Y:S01]  /*0c60*/  HADD2.F32 R225, -RZ, R91.H1_H1 ;  /* 0x3000005bffe17230 */ /* 0x000fe20000004100 */
[----:B------:R-:W-:Y:S01]  /*0c70*/  FSEL R166, R166, RZ, !P0 ;  /* 0x000000ffa6a67208 */ /* 0x000fe20004000000 */
[--C-:B------:R-:W-:Y:S02]  /*0c80*/  HADD2.F32 R209, -RZ, R80.reuse.H0_H0 ;  /* 0x20000050ffd17230 */ /* 0x100fe40000004100 */
[----:B------:R-:W-:-:S02]  /*0c90*/  HADD2.F32 R211, -RZ, R80.H1_H1 ;  /* 0x30000050ffd37230 */ /* 0x000fc40000004100 */
[--C-:B------:R-:W-:Y:S02]  /*0ca0*/  HADD2.F32 R210, -RZ, R81.reuse.H0_H0 ;  /* 0x20000051ffd27230 */ /* 0x100fe40000004100 */
[----:B-1----:R-:W-:Y:S01]  /*0cb0*/  HADD2.F32 R161, -RZ, R81.H1_H1 ;  /* 0x30000051ffa17230 */ /* 0x002fe20000004100 */
[----:B------:R-:W-:Y:S01]  /*0cc0*/  @P1 IMAD.WIDE.U32 R80, R201, R197, c[0x0][0x218] ;  /* 0x00008600c9501625 */ /* 0x000fe200078e00c5 */
[--C-:B------:R-:W-:Y:S02]  /*0cd0*/  HADD2.F32 R84, -RZ, R85.reuse.H0_H0 ;  /* 0x20000055ff547230 */ /* 0x100fe40000004100 */
[----:B------:R-:W-:Y:S02]  /*0ce0*/  HADD2.F32 R218, -RZ, R85.H1_H1 ;  /* 0x30000055ffda7230 */ /* 0x000fe40000004100 */
[--C-:B------:R-:W-:Y:S02]  /*0cf0*/  HADD2.F32 R91, -RZ, R92.reuse.H0_H0 ;  /* 0x2000005cff5b7230 */ /* 0x100fe40000004100 */
[----:B------:R-:W-:Y:S01]  /*0d00*/  HADD2.F32 R224, -RZ, R92.H1_H1 ;  /* 0x3000005cffe07230 */ /* 0x000fe20000004100 */
[----:B0-----:R-:W-:Y:S01]  /*0d10*/  @P1 IMAD.WIDE.U32 R76, R196, R201, c[0x0][0x218] ;  /* 0x00008600c44c1625 */ /* 0x001fe200078e00c9 */
[--C-:B------:R-:W-:Y:S01]  /*0d20*/  HADD2.F32 R212, -RZ, R82.reuse.H0_H0 ;  /* 0x20000052ffd47230 */ /* 0x100fe20000004100 */
[----:B------:R0:W5:Y:S01]  /*0d30*/  @P1 LDG.E.128 R56, [R80.64] ;  /* 0x0000000450381981 */ /* 0x000162000c1e1d00 */
[----:B------:R-:W-:-:S02]  /*0d40*/  HADD2.F32 R213, -RZ, R82.H1_H1 ;  /* 0x30000052ffd57230 */ /* 0x000fc40000004100 */
[--C-:B------:R-:W-:Y:S02]  /*0d50*/  HADD2.F32 R214, -RZ, R83.reuse.H0_H0 ;  /* 0x20000053ffd67230 */ /* 0x100fe40000004100 */
[----:B------:R-:W-:Y:S01]  /*0d60*/  HADD2.F32 R217, -RZ, R83.H1_H1 ;  /* 0x30000053ffd97230 */ /* 0x000fe20000004100 */
[----:B------:R-:W-:Y:S01]  /*0d70*/  @P1 IMAD.WIDE.U32 R82, R201, R198, c[0x0][0x218] ;  /* 0x00008600c9521625 */ /* 0x000fe200078e00c6 */
[--C-:B------:R-:W-:Y:S01]  /*0d80*/  HADD2.F32 R85, -RZ, R86.reuse.H0_H0 ;  /* 0x20000056ff557230 */ /* 0x100fe20000004100 */
[----:B------:R1:W5:Y:S01]  /*0d90*/  @P1 LDG.E.128 R64, [R76.64] ;  /* 0x000000044c401981 */ /* 0x000362000c1e1d00 */
[----:B------:R-:W-:Y:S02]  /*0da0*/  HADD2.F32 R219, -RZ, R86.H1_H1 ;  /* 0x30000056ffdb7230 */ /* 0x000fe40000004100 */
[--C-:B------:R-:W-:Y:S02]  /*0db0*/  HADD2.F32 R92, -RZ, R93.reuse.H0_H0 ;  /* 0x2000005dff5c7230 */ /* 0x100fe40000004100 */
[----:B------:R-:W-:-:S02]  /*0dc0*/  HADD2.F32 R226, -RZ, R93.H1_H1 ;  /* 0x3000005dffe27230 */ /* 0x000fc40000004100 */
[--C-:B------:R-:W-:Y:S02]  /*0dd0*/  HADD2.F32 R231, -RZ, R99.reuse.H0_H0 ;  /* 0x20000063ffe77230 */ /* 0x100fe40000004100 */
[----:B------:R-:W-:Y:S02]  /*0de0*/  HADD2.F32 R232, -RZ, R99.H1_H1 ;  /* 0x30000063ffe87230 */ /* 0x000fe40000004100 */
[----:B------:R-:W-:Y:S02]  /*0df0*/  HADD2.F32 R233, -RZ, R101.H0_H0 ;  /* 0x20000065ffe97230 */ /* 0x000fe40000004100 */
[----:B------:R-:W-:Y:S02]  /*0e00*/  HADD2.F32 R234, -RZ, R102.H0_H0 ;  /* 0x20000066ffea7230 */ /* 0x000fe40000004100 */
[----:B------:R-:W-:Y:S02]  /*0e10*/  HADD2.F32 R235, -RZ, R103.H0_H0 ;  /* 0x20000067ffeb7230 */ /* 0x000fe40000004100 */
[----:B------:R-:W-:-:S02]  /*0e20*/  HADD2.F32 R239, -RZ, R105.H0_H0 ;  /* 0x20000069ffef7230 */ /* 0x000fc40000004100 */
[----:B--2---:R-:W-:Y:S02]  /*0e30*/  HADD2.F32 R79, -RZ, R107.H0_H0 ;  /* 0x2000006bff4f7230 */ /* 0x004fe40000004100 */
[--C-:B------:R-:W-:Y:S02]  /*0e40*/  HADD2.F32 R227, -RZ, R95.reuse.H0_H0 ;  /* 0x2000005fffe37230 */ /* 0x100fe40000004100 */
[----:B------:R-:W-:Y:S02]  /*0e50*/  HADD2.F32 R228, -RZ, R95.H1_H1 ;  /* 0x3000005fffe47230 */ /* 0x000fe40000004100 */
[----:B------:R-:W-:Y:S02]  /*0e60*/  HADD2.F32 R237, -RZ, R104.H1_H1 ;  /* 0x30000068ffed7230 */ /* 0x000fe40000004100 */
[--C-:B------:R-:W-:Y:S02]  /*0e70*/  HADD2.F32 R241, -RZ, R106.reuse.H0_H0 ;  /* 0x2000006afff17230 */ /* 0x100fe40000004100 */
[----:B------:R-:W-:Y:S01]  /*0e80*/  HADD2.F32 R243, -RZ, R106.H1_H1 ;  /* 0x3000006afff37230 */ /* 0x000fe20000004100 */
[----:B------:R-:W-:Y:S01]  /*0e90*/  FADD.FTZ R203, -R166, R203 ;  /* 0x000000cba6cb7221 */ /* 0x000fe20000010100 */
[----:B------:R-:W-:Y:S01]  /*0ea0*/  HADD2.F32 R86, -RZ, R87.H0_H0 ;  /* 0x20000057ff567230 */ /* 0x000fe20000004100 */
[----:B------:R2:W5:Y:S01]  /*0eb0*/  @P1 LDG.E.128 R60, [R82.64] ;  /* 0x00000004523c1981 */ /* 0x000562000c1e1d00 */
[----:B------:R-:W-:-:S02]  /*0ec0*/  HADD2.F32 R93, -RZ, R94.H0_H0 ;  /* 0x2000005eff5d7230 */ /* 0x000fc40000004100 */
[----:B------:R-:W-:Y:S02]  /*0ed0*/  HADD2.F32 R99, -RZ, R100.H0_H0 ;  /* 0x20000064ff637230 */ /* 0x000fe40000004100 */
[----:B------:R-:W-:Y:S02]  /*0ee0*/  HADD2.F32 R87, -RZ, R87.H1_H1 ;  /* 0x30000057ff577230 */ /* 0x000fe40000004100 */
[----:B------:R-:W-:Y:S02]  /*0ef0*/  HADD2.F32 R94, -RZ, R94.H1_H1 ;  /* 0x3000005eff5e7230 */ /* 0x000fe40000004100 */
[----:B------:R-:W-:Y:S02]  /*0f00*/  HADD2.F32 R100, -RZ, R100.H1_H1 ;  /* 0x30000064ff647230 */ /* 0x000fe40000004100 */
[----:B------:R-:W-:Y:S02]  /*0f10*/  HADD2.F32 R101, -RZ, R101.H1_H1 ;  /* 0x30000065ff657230 */ /* 0x000fe40000004100 */
[----:B------:R-:W-:-:S02]  /*0f20*/  HADD2.F32 R102, -RZ, R102.H1_H1 ;  /* 0x30000066ff667230 */ /* 0x000fc40000004100 */
[----:B------:R-:W-:Y:S02]  /*0f30*/  HADD2.F32 R103, -RZ, R103.H1_H1 ;  /* 0x30000067ff677230 */ /* 0x000fe40000004100 */
[----:B------:R-:W-:Y:S02]  /*0f40*/  HADD2.F32 R201, -RZ, R104.H0_H0 ;  /* 0x20000068ffc97230 */ /* 0x000fe40000004100 */
[----:B------:R-:W-:Y:S02]  /*0f50*/  HADD2.F32 R105, -RZ, R105.H1_H1 ;  /* 0x30000069ff697230 */ /* 0x000fe40000004100 */
[----:B------:R-:W-:Y:S01]  /*0f60*/  HADD2.F32 R107, -RZ, R107.H1_H1 ;  /* 0x3000006bff6b7230 */ /* 0x000fe20000004100 */
[C---:B------:R-:W-:Y:S02]  /*0f70*/  FADD.FTZ R226, -R166.reuse, R226 ;  /* 0x000000e2a6e27221 */ /* 0x040fe40000010100 */
[C---:B0-----:R-:W-:Y:S01]  /*0f80*/  FADD.FTZ R81, -R166.reuse, R202 ;  /* 0x000000caa6517221 */ /* 0x041fe20000010100 */
[----:B------:R-:W-:Y:S01]  /*0f90*/  HADD2.F32 R230, -RZ, R97.H1_H1 ;  /* 0x30000061ffe67230 */ /* 0x000fe20000004100 */
[C---:B------:R-:W-:Y:S01]  /*0fa0*/  FADD.FTZ R167, -R166.reuse, R167 ;  /* 0x000000a7a6a77221 */ /* 0x040fe20000010100 */
[----:B------:R-:W-:Y:S01]  /*0fb0*/  HADD2.F32 R104, -RZ, R113.H0_H0 ;  /* 0x20000071ff687230 */ /* 0x000fe20000004100 */
[----:B------:R-:W-:-:S02]  /*0fc0*/  FADD.FTZ R205, -R166, R205 ;  /* 0x000000cda6cd7221 */ /* 0x000fc40000010100 */
[C---:B--2---:R-:W-:Y:S02]  /*0fd0*/  FADD.FTZ R83, -R166.reuse, R204 ;  /* 0x000000cca6537221 */ /* 0x044fe40000010100 */
[C---:B------:R-:W-:Y:S02]  /*0fe0*/  FADD.FTZ R207, -R166.reuse, R207 ;  /* 0x000000cfa6cf7221 */ /* 0x040fe40000010100 */
[C---:B------:R-:W-:Y:S02]  /*0ff0*/  FADD.FTZ R245, -R166.reuse, R206 ;  /* 0x000000cea6f57221 */ /* 0x040fe40000010100 */
[C---:B------:R-:W-:Y:S02]  /*1000*/  FADD.FTZ R247, -R166.reuse, R208 ;  /* 0x000000d0a6f77221 */ /* 0x040fe40000010100 */
[C---:B------:R-:W-:Y:S02]  /*1010*/  FADD.FTZ R215, -R166.reuse, R215 ;  /* 0x000000d7a6d77221 */ /* 0x040fe40000010100 */
[----:B------:R-:W-:-:S02]  /*1020*/  FADD.FTZ R249, -R166, R216 ;  /* 0x000000d8a6f97221 */ /* 0x000fc40000010100 */
[C---:B-1----:R-:W-:Y:S02]  /*1030*/  FADD.FTZ R77, -R166.reuse, R84 ;  /* 0x00000054a64d7221 */ /* 0x042fe40000010100 */
        /* <DEDUP_REMOVED lines=27> */
[----:B------:R-:W-:Y:S01]  /*11f0*/  FADD.FTZ R107, -R166, R107 ;  /* 0x0000006ba66b7221 */ /* 0x000fe20000010100 */
[----:B------:R-:W-:Y:S01]  /*1200*/  HADD2.F32 R166, -RZ, R113.H1_H1 ;  /* 0x30000071ffa67230 */ /* 0x000fe20000004100 */
[C---:B------:R-:W-:Y:S01]  /*1210*/  FMUL.FTZ R106, R160.reuse, R203 ;  /* 0x000000cba06a7220 */ /* 0x040fe20000410000 */
[--C-:B------:R-:W-:Y:S01]  /*1220*/  HADD2.F32 R113, -RZ, R114.reuse.H0_H0 ;  /* 0x20000072ff717230 */ /* 0x100fe20000004100 */
[C---:B------:R-:W-:Y:S01]  /*1230*/  FMUL.FTZ R226, R160.reuse, R226 ;  /* 0x000000e2a0e27220 */ /* 0x040fe20000410000 */
[----:B------:R-:W-:Y:S01]  /*1240*/  HADD2.F32 R202, -RZ, R114.H1_H1 ;  /* 0x30000072ffca7230 */ /* 0x000fe20000004100 */
[----:B------:R-:W-:-:S02]  /*1250*/  FMUL.FTZ R81, R160, R81 ;  /* 0x00000051a0517220 */ /* 0x000fc40000410000 */
[----:B------:R-:W-:Y:S01]  /*1260*/  FMUL.FTZ R114, R149, R209 ;  /* 0x000000d195727220 */ /* 0x000fe20000410000 */
[--C-:B------:R-:W-:Y:S01]  /*1270*/  HADD2.F32 R204, -RZ, R115.reuse.H0_H0 ;  /* 0x20000073ffcc7230 */ /* 0x100fe20000004100 */
[C---:B------:R-:W-:Y:S01]  /*1280*/  FMUL.FTZ R208, R160.reuse, R205 ;  /* 0x000000cda0d07220 */ /* 0x040fe20000410000 */
[----:B------:R-:W-:Y:S01]  /*1290*/  HADD2.F32 R206, -RZ, R115.H1_H1 ;  /* 0x30000073ffce7230 */ /* 0x000fe20000004100 */
[----:B------:R-:W-:Y:S01]  /*12a0*/  FADD.FTZ R146, R211, R146 ;  /* 0x00000092d3927221 */ /* 0x000fe20000010000 */
[--C-:B------:R-:W-:Y:S01]  /*12b0*/  HADD2.F32 R95, -RZ, R96.reuse.H0_H0 ;  /* 0x20000060ff5f7230 */ /* 0x100fe20000004100 */
[----:B------:R-:W-:Y:S01]  /*12c0*/  FMUL.FTZ R167, R160, R167 ;  /* 0x000000a7a0a77220 */ /* 0x000fe20000410000 */
[----:B------:R-:W-:Y:S01]  /*12d0*/  HADD2.F32 R96, -RZ, R96.H1_H1 ;  /* 0x30000060ff607230 */ /* 0x000fe20000004100 */
[----:B------:R-:W-:Y:S01]  /*12e0*/  FFMA.FTZ R147, R106, R211, R147 ;  /* 0x000000d36a937223 */ /* 0x000fe20000010093 */
[----:B------:R-:W-:Y:S01]  /*12f0*/  HADD2.F32 R229, -RZ, R97.H0_H0 ;  /* 0x20000061ffe57230 */ /* 0x000fe20000004100 */
[----:B------:R-:W-:-:S02]  /*1300*/  FMUL.FTZ R115, R160, R77 ;  /* 0x0000004da0737220 */ /* 0x000fc40000410000 */
[----:B------:R-:W-:Y:S02]  /*1310*/  FADD.FTZ R23, R230, R23 ;  /* 0x00000017e6177221 */ /* 0x000fe40000010000 */
[-C--:B------:R-:W-:Y:S02]  /*1320*/  FFMA.FTZ R47, R226, R230.reuse, R47 ;  /* 0x000000e6e22f7223 */ /* 0x080fe4000001002f */
[----:B------:R-:W-:Y:S01]  /*1330*/  FMUL.FTZ R205, R172, R230 ;  /* 0x000000e6accd7220 */ /* 0x000fe20000410000 */
[----:B------:R-:W-:Y:S01]  /*1340*/  HADD2.F32 R97, -RZ, R98.H0_H0 ;  /* 0x20000062ff617230 */ /* 0x000fe20000004100 */
[----:B------:R-:W-:Y:S02]  /*1350*/  FMUL.FTZ R211, R150, R211 ;  /* 0x000000d396d37220 */ /* 0x000fe40000410000 */
[----:B------:R-:W-:Y:S02]  /*1360*/  FMUL.FTZ R91, R160, R91 ;  /* 0x0000005ba05b7220 */ /* 0x000fe40000410000 */
[----:B------:R-:W-:-:S02]  /*1370*/  FADD.FTZ R230, RZ, R114 ;  /* 0x00000072ffe67221 */ /* 0x000fc40000010000 */
[----:B------:R-:W-:Y:S01]  /*1380*/  FFMA.FTZ R77, R81, R114, RZ ;  /* 0x00000072514d7223 */ /* 0x000fe200000100ff */
[----:B------:R-:W-:Y:S01]  /*1390*/  HADD2.F32 R98, -RZ, R98.H1_H1 ;  /* 0x30000062ff627230 */ /* 0x000fe20000004100 */
[C---:B------:R-:W-:Y:S02]  /*13a0*/  FMUL.FTZ R224, R160.reuse, R224 ;  /* 0x000000e0a0e07220 */ /* 0x040fe40000410000 */
[----:B------:R-:W-:Y:S02]  /*13b0*/  FMUL.FTZ R93, R160, R93 ;  /* 0x0000005da05d7220 */ /* 0x000fe40000410000 */
[----:B------:R-:W-:Y:S02]  /*13c0*/  FADD.FTZ R144, R210, R144 ;  /* 0x00000090d2907221 */ /* 0x000fe40000010000 */
[----:B------:R-:W-:Y:S02]  /*13d0*/  FFMA.FTZ R145, R167, R210, R145 ;  /* 0x000000d2a7917223 */ /* 0x000fe40000010091 */
[----:B------:R-:W-:-:S02]  /*13e0*/  FMUL.FTZ R216, R160, R207 ;  /* 0x000000cfa0d87220 */ /* 0x000fc40000410000 */
[----:B------:R-:W-:Y:S02]  /*13f0*/  FMUL.FTZ R94, R160, R94 ;  /* 0x0000005ea05e7220 */ /* 0x000fe40000410000 */
[----:B------:R-:W-:Y:S02]  /*1400*/  FMUL.FTZ R210, R151, R210 ;  /* 0x000000d297d27220 */ /* 0x000fe40000410000 */
[----:B------:R-:W-:Y:S02]  /*1410*/  FADD.FTZ R24, R95, R24 ;  /* 0x000000185f187221 */ /* 0x000fe40000010000 */
[-C--:B------:R-:W-:Y:S02]  /*1420*/  FFMA.FTZ R116, R91, R95.reuse, R116 ;  /* 0x0000005f5b747223 */ /* 0x080fe40000010074 */
[----:B------:R-:W-:Y:S02]  /*1430*/  FMUL.FTZ R242, R169, R95 ;  /* 0x0000005fa9f27220 */ /* 0x000fe40000410000 */
[----:B------:R-:W-:-:S02]  /*1440*/  FADD.FTZ R207, R230, R211 ;  /* 0x000000d3e6cf7221 */ /* 0x000fc40000010000 */
[----:B------:R-:W-:Y:S02]  /*1450*/  FFMA.FTZ R77, R106, R211, R77 ;  /* 0x000000d36a4d7223 */ /* 0x000fe4000001004d */
[----:B------:R-:W-:Y:S02]  /*1460*/  FADD.FTZ R25, R96, R25 ;  /* 0x0000001960197221 */ /* 0x000fe40000010000 */
[-C--:B------:R-:W-:Y:S02]  /*1470*/  FFMA.FTZ R117, R224, R96.reuse, R117 ;  /* 0x00000060e0757223 */ /* 0x080fe40000010075 */
[----:B------:R-:W-:Y:S02]  /*1480*/  FMUL.FTZ R95, R170, R96 ;  /* 0x00000060aa5f7220 */ /* 0x000fe40000410000 */
[----:B------:R-:W-:Y:S02]  /*1490*/  FADD.FTZ R20, R97, R20 ;  /* 0x0000001461147221 */ /* 0x000fe40000010000 */
[----:B------:R-:W-:-:S02]  /*14a0*/  FFMA.FTZ R44, R93, R97, R44 ;  /* 0x000000615d2c7223 */ /* 0x000fc4000001002c */
[----:B------:R-:W-:Y:S02]  /*14b0*/  FMUL.FTZ R96, R173, R97 ;  /* 0x00000061ad607220 */ /* 0x000fe40000410000 */
[----:B------:R-:W-:Y:S02]  /*14c0*/  FADD.FTZ R142, R161, R142 ;  /* 0x0000008ea18e7221 */ /* 0x000fe40000010000 */
[----:B------:R-:W-:Y:S02]  /*14d0*/  FMUL.FTZ R83, R160, R83 ;  /* 0x00000053a0537220 */ /* 0x000fe40000410000 */
[----:B------:R-:W-:Y:S02]  /*14e0*/  FFMA.FTZ R143, R208, R161, R143 ;  /* 0x000000a1d08f7223 */ /* 0x000fe4000001008f */
        /* <DEDUP_REMOVED lines=12> */
[----:B------:R-:W-:Y:S02]  /*15b0*/  FMUL.FTZ R245, R160, R245 ;  /* 0x000000f5a0f57220 */ /* 0x000fe40000410000 */
[----:B------:R-:W-:-:S02]  /*15c0*/  FFMA.FTZ R139, R216, R213, R139 ;  /* 0x000000d5d88b7223 */ /* 0x000fc4000001008b */
[----:B------:R-:W-:Y:S02]  /*15d0*/  FMUL.FTZ R213, R154, R213 ;  /* 0x000000d59ad57220 */ /* 0x000fe40000410000 */
[----:B------:R-:W-:Y:S02]  /*15e0*/  FADD.FTZ R230, R207, R212 ;  /* 0x000000d4cfe67221 */ /* 0x000fe40000010000 */
[----:B------:R-:W-:Y:S02]  /*15f0*/  FFMA.FTZ R77, R83, R212, R77 ;  /* 0x000000d4534d7223 */ /* 0x000fe4000001004d */
[----:B------:R-:W-:Y:S02]  /*1600*/  FADD.FTZ R148, R209, R148 ;  /* 0x00000094d1947221 */ /* 0x000fe40000010000 */
[----:B------:R-:W-:Y:S02]  /*1610*/  FFMA.FTZ R194, R81, R209, R194 ;  /* 0x000000d151c27223 */ /* 0x000fe400000100c2 */
[----:B------:R-:W-:-:S02]  /*1620*/  FADD.FTZ R136, R214, R136 ;  /* 0x00000088d6887221 */ /* 0x000fc40000010000 */
[----:B------:R-:W-:Y:S02]  /*1630*/  FMUL.FTZ R218, R160, R247 ;  /* 0x000000f7a0da7220 */ /* 0x000fe40000410000 */
[-C--:B------:R-:W-:Y:S02]  /*1640*/  FFMA.FTZ R137, R245, R214.reuse, R137 ;  /* 0x000000d6f5897223 */ /* 0x080fe40000010089 */
[----:B------:R-:W-:Y:S02]  /*1650*/  FMUL.FTZ R214, R155, R214 ;  /* 0x000000d69bd67220 */ /* 0x000fe40000410000 */
[----:B------:R-:W-:Y:S02]  /*1660*/  FADD.FTZ R209, R230, R213 ;  /* 0x000000d5e6d17221 */ /* 0x000fe40000010000 */
[----:B------:R-:W-:Y:S01]  /*1670*/  FFMA.FTZ R77, R216, R213, R77 ;  /* 0x000000d5d84d7223 */ /* 0x000fe2000001004d */
[----:B------:R-:W-:Y:S01]  /*1680*/  HADD2.F32 R220, -RZ, R88.H0_H0 ;  /* 0x20000058ffdc7230 */ /* 0x000fe20000004100 */
[----:B------:R-:W-:-:S02]  /*1690*/  FADD.FTZ R134, R217, R134 ;  /* 0x00000086d9867221 */ /* 0x000fc40000010000 */
[----:B------:R-:W-:Y:S02]  /*16a0*/  FFMA.FTZ R135, R218, R217, R135 ;  /* 0x000000d9da877223 */ /* 0x000fe40000010087 */
[----:B------:R-:W-:Y:S02]  /*16b0*/  FMUL.FTZ R215, R160, R215 ;  /* 0x000000d7a0d77220 */ /* 0x000fe40000410000 */
[----:B------:R-:W-:Y:S02]  /*16c0*/  FMUL.FTZ R217, R156, R217 ;  /* 0x000000d99cd97220 */ /* 0x000fe40000410000 */
[----:B------:R-:W-:Y:S02]  /*16d0*/  FADD.FTZ R230, R209, R214 ;  /* 0x000000d6d1e67221 */ /* 0x000fe40000010000 */
[----:B------:R-:W-:Y:S01]  /*16e0*/  FFMA.FTZ R77, R245, R214, R77 ;  /* 0x000000d6f54d7223 */ /* 0x000fe2000001004d */
[----:B------:R-:W-:Y:S01]  /*16f0*/  HADD2.F32 R221, -RZ, R88.H1_H1 ;  /* 0x30000058ffdd7230 */ /* 0x000fe20000004100 */
[----:B------:R-:W-:Y:S01]  /*1700*/  FADD.FTZ R132, R220, R132 ;  /* 0x00000084dc847221 */ /* 0x000fe20000010000 */
[----:B------:R-:W-:Y:S01]  /*1710*/  HADD2.F32 R76, -RZ, R108.H0_H0 ;  /* 0x2000006cff4c7230 */ /* 0x000fe20000004100 */
[----:B------:R-:W-:-:S02]  /*1720*/  FMUL.FTZ R236, R160, R249 ;  /* 0x000000f9a0ec7220 */ /* 0x000fc40000410000 */
[-C--:B------:R-:W-:Y:S02]  /*1730*/  FFMA.FTZ R133, R215, R220.reuse, R133 ;  /* 0x000000dcd7857223 */ /* 0x080fe40000010085 */
[----:B------:R-:W-:Y:S02]  /*1740*/  FMUL.FTZ R99, R160, R99 ;  /* 0x00000063a0637220 */ /* 0x000fe40000410000 */
[----:B------:R-:W-:Y:S02]  /*1750*/  FMUL.FTZ R220, R157, R220 ;  /* 0x000000dc9ddc7220 */ /* 0x000fe40000410000 */
[----:B------:R-:W-:Y:S02]  /*1760*/  FADD.FTZ R209, R230, R217 ;  /* 0x000000d9e6d17221 */ /* 0x000fe40000010000 */
[----:B------:R-:W-:Y:S01]  /*1770*/  FFMA.FTZ R77, R218, R217, R77 ;  /* 0x000000d9da4d7223 */ /* 0x000fe2000001004d */
[----:B------:R-:W-:Y:S01]  /*1780*/  HADD2.F32 R88, -RZ, R89.H0_H0 ;  /* 0x20000059ff587230 */ /* 0x000fe20000004100 */
[----:B------:R-:W-:-:S02]  /*1790*/  FADD.FTZ R130, R221, R130 ;  /* 0x00000082dd827221 */ /* 0x000fc40000010000 */
[-C--:B------:R-:W-:Y:S02]  /*17a0*/  FFMA.FTZ R131, R236, R221.reuse, R131 ;  /* 0x000000ddec837223 */ /* 0x080fe40000010083 */
[----:B------:R-:W-:Y:S02]  /*17b0*/  FADD.FTZ R16, R76, R16 ;  /* 0x000000104c107221 */ /* 0x000fe40000010000 */
[-C--:B------:R-:W-:Y:S02]  /*17c0*/  FFMA.FTZ R40, R99, R76.reuse, R40 ;  /* 0x0000004c63287223 */ /* 0x080fe40000010028 */
[----:B------:R-:W-:Y:S02]  /*17d0*/  FMUL.FTZ R230, R177, R76 ;  /* 0x0000004cb1e67220 */ /* 0x000fe40000410000 */
[----:B------:R-:W-:Y:S02]  /*17e0*/  FMUL.FTZ R221, R158, R221 ;  /* 0x000000dd9edd7220 */ /* 0x000fe40000410000 */
[----:B------:R-:W-:-:S02]  /*17f0*/  FADD.FTZ R76, R209, R220 ;  /* 0x000000dcd14c7221 */ /* 0x000fc40000010000 */
[----:B------:R-:W-:Y:S01]  /*1800*/  FFMA.FTZ R77, R215, R220, R77 ;  /* 0x000000dcd74d7223 */ /* 0x000fe2000001004d */
[----:B------:R-:W-:Y:S01]  /*1810*/  HADD2.F32 R89, -RZ, R89.H1_H1 ;  /* 0x30000059ff597230 */ /* 0x000fe20000004100 */
[----:B------:R-:W-:Y:S02]  /*1820*/  FADD.FTZ R128, R88, R128 ;  /* 0x0000008058807221 */ /* 0x000fe40000010000 */
[C---:B------:R-:W-:Y:S02]  /*1830*/  FMUL.FTZ R238, R160.reuse, R251 ;  /* 0x000000fba0ee7220 */ /* 0x040fe40000410000 */
[-C--:B------:R-:W-:Y:S02]  /*1840*/  FFMA.FTZ R129, R115, R88.reuse, R129 ;  /* 0x0000005873817223 */ /* 0x080fe40000010081 */
[----:B------:R-:W-:Y:S02]  /*1850*/  FMUL.FTZ R240, R160, R219 ;  /* 0x000000dba0f07220 */ /* 0x000fe40000410000 */
[----:B------:R-:W-:-:S02]  /*1860*/  FMUL.FTZ R88, R159, R88 ;  /* 0x000000589f587220 */ /* 0x000fc40000410000 */
[----:B------:R-:W-:Y:S02]  /*1870*/  FADD.FTZ R219, R76, R221 ;  /* 0x000000dd4cdb7221 */ /* 0x000fe40000010000 */
[----:B------:R-:W-:Y:S02]  /*1880*/  FFMA.FTZ R77, R236, R221, R77 ;  /* 0x000000ddec4d7223 */ /* 0x000fe4000001004d */
[----:B------:R-:W-:Y:S02]  /*1890*/  FADD.FTZ R126, R89, R126 ;  /* 0x0000007e597e7221 */ /* 0x000fe40000010000 */
[----:B------:R-:W-:Y:S02]  /*18a0*/  FMUL.FTZ R85, R160, R85 ;  /* 0x00000055a0557220 */ /* 0x000fe40000410000 */
        /* <DEDUP_REMOVED lines=15> */
[-C--:B------:R-:W-:Y:S02]  /*19a0*/  FMUL.FTZ R203, R165, R90.reuse ;  /* 0x0000005aa5cb7220 */ /* 0x080fe40000410000 */
[----:B------:R-:W-:Y:S02]  /*19b0*/  FADD.FTZ R76, R76, R223 ;  /* 0x000000df4c4c7221 */ /* 0x000fe40000010000 */
        /* <DEDUP_REMOVED lines=26> */
[----:B------:R-:W-:-:S02]  /*1b60*/  FMUL.FTZ R98, R175, R231 ;  /* 0x000000e7af627220 */ /* 0x000fc40000410000 */
[----:B------:R-:W-:Y:S02]  /*1b70*/  FADD.FTZ R225, R76, R97 ;  /* 0x000000614ce17221 */ /* 0x000fe40000010000 */
[----:B------:R-:W-:Y:S02]  /*1b80*/  FFMA.FTZ R77, R94, R97, R77 ;  /* 0x000000615e4d7223 */ /* 0x000fe4000001004d */
[----:B------:R-:W-:Y:S02]  /*1b90*/  FMUL.FTZ R228, R160, R228 ;  /* 0x000000e4a0e47220 */ /* 0x000fe40000410000 */
[----:B------:R-:W-:Y:S02]  /*1ba0*/  FMUL.FTZ R207, R176, R232 ;  /* 0x000000e8b0cf7220 */ /* 0x000fe40000410000 */
[----:B------:R-:W-:Y:S02]  /*1bb0*/  FADD.FTZ R76, R225, R98 ;  /* 0x00000062e14c7221 */ /* 0x000fe40000010000 */
[----:B------:R-:W-:Y:S01]  /*1bc0*/  FFMA.FTZ R77, R227, R98, R77 ;  /* 0x00000062e34d7223 */ /* 0x000fe2000001004d */
[----:B------:R-:W-:Y:S01]  /*1bd0*/  HADD2.F32 R108, -RZ, R108.H1_H1 ;  /* 0x3000006cff6c7230 */ /* 0x000fe20000004100 */
[----:B------:R-:W-:Y:S01]  /*1be0*/  FADD.FTZ R225, R76, R207 ;  /* 0x000000cf4ce17221 */ /* 0x000fe20000010000 */
[--C-:B------:R-:W-:Y:S01]  /*1bf0*/  HADD2.F32 R82, -RZ, R111.reuse.H0_H0 ;  /* 0x2000006fff527230 */ /* 0x100fe20000004100 */
[----:B------:R-:W-:Y:S01]  /*1c00*/  FFMA.FTZ R77, R228, R207, R77 ;  /* 0x000000cfe44d7223 */ /* 0x000fe2000001004d */
[----:B------:R-:W-:Y:S01]  /*1c10*/  HADD2.F32 R84, -RZ, R111.H1_H1 ;  /* 0x3000006fff547230 */ /* 0x000fe20000004100 */
[C---:B------:R-:W-:Y:S01]  /*1c20*/  FMUL.FTZ R100, R160.reuse, R100 ;  /* 0x00000064a0647220 */ /* 0x040fe20000410000 */
[----:B------:R-:W-:Y:S01]  /*1c30*/  HADD2.F32 R78, -RZ, R109.H0_H0 ;  /* 0x2000006dff4e7230 */ /* 0x000fe20000004100 */
[C---:B------:R-:W-:Y:S01]  /*1c40*/  FMUL.FTZ R233, R160.reuse, R233 ;  /* 0x000000e9a0e97220 */ /* 0x040fe20000410000 */
[----:B------:R-:W-:Y:S01]  /*1c50*/  HADD2.F32 R111, -RZ, R112.H0_H0 ;  /* 0x20000070ff6f7230 */ /* 0x000fe20000004100 */
[----:B------:R-:W-:-:S02]  /*1c60*/  FMUL.FTZ R201, R160, R201 ;  /* 0x000000c9a0c97220 */ /* 0x000fc40000410000 */
[----:B------:R-:W-:Y:S02]  /*1c70*/  FMUL.FTZ R209, R178, R108 ;  /* 0x0000006cb2d17220 */ /* 0x000fe40000410000 */
[----:B------:R-:W-:Y:S02]  /*1c80*/  FADD.FTZ R76, R225, R230 ;  /* 0x000000e6e14c7221 */ /* 0x000fe40000010000 */
[----:B------:R-:W-:Y:S01]  /*1c90*/  FFMA.FTZ R77, R99, R230, R77 ;  /* 0x000000e6634d7223 */ /* 0x000fe2000001004d */
[----:B------:R-:W-:Y:S01]  /*1ca0*/  HADD2.F32 R80, -RZ, R109.H1_H1 ;  /* 0x3000006dff507230 */ /* 0x000fe20000004100 */
[----:B------:R-:W-:Y:S02]  /*1cb0*/  FADD.FTZ R17, R108, R17 ;  /* 0x000000116c117221 */ /* 0x000fe40000010000 */
[----:B------:R-:W-:Y:S02]  /*1cc0*/  FFMA.FTZ R41, R100, R108, R41 ;  /* 0x0000006c64297223 */ /* 0x000fe40000010029 */
[----:B------:R-:W-:-:S02]  /*1cd0*/  FADD.FTZ R14, R78, R14 ;  /* 0x0000000e4e0e7221 */ /* 0x000fc40000010000 */
[-C--:B------:R-:W-:Y:S02]  /*1ce0*/  FFMA.FTZ R38, R233, R78.reuse, R38 ;  /* 0x0000004ee9267223 */ /* 0x080fe40000010026 */
[----:B------:R-:W-:Y:S02]  /*1cf0*/  FMUL.FTZ R101, R160, R101 ;  /* 0x00000065a0657220 */ /* 0x000fe40000410000 */
[----:B------:R-:W-:Y:S02]  /*1d00*/  FADD.FTZ R8, R111, R8 ;  /* 0x000000086f087221 */ /* 0x000fe40000010000 */
[-C--:B------:R-:W-:Y:S02]  /*1d10*/  FFMA.FTZ R32, R201, R111.reuse, R32 ;  /* 0x0000006fc9207223 */ /* 0x080fe40000010020 */
[----:B------:R-:W-:Y:S02]  /*1d20*/  FMUL.FTZ R108, R185, R111 ;  /* 0x0000006fb96c7220 */ /* 0x000fe40000410000 */
[----:B------:R-:W-:-:S02]  /*1d30*/  FMUL.FTZ R78, R179, R78 ;  /* 0x0000004eb34e7220 */ /* 0x000fc40000410000 */
[----:B------:R-:W-:Y:S02]  /*1d40*/  FADD.FTZ R111, R76, R209 ;  /* 0x000000d14c6f7221 */ /* 0x000fe40000010000 */
[----:B------:R-:W-:Y:S01]  /*1d50*/  FFMA.FTZ R77, R100, R209, R77 ;  /* 0x000000d1644d7223 */ /* 0x000fe2000001004d */
[----:B------:R-:W-:Y:S01]  /*1d60*/  HADD2.F32 R109, -RZ, R110.H0_H0 ;  /* 0x2000006eff6d7230 */ /* 0x000fe20000004100 */
[----:B------:R-:W-:Y:S02]  /*1d70*/  FADD.FTZ R15, R80, R15 ;  /* 0x0000000f500f7221 */ /* 0x000fe40000010000 */
[----:B------:R-:W-:Y:S02]  /*1d80*/  FFMA.FTZ R39, R101, R80, R39 ;  /* 0x0000005065277223 */ /* 0x000fe40000010027 */
[----:B------:R-:W-:Y:S02]  /*1d90*/  FMUL.FTZ R234, R160, R234 ;  /* 0x000000eaa0ea7220 */ /* 0x000fe40000410000 */
[----:B------:R-:W-:-:S02]  /*1da0*/  FMUL.FTZ R80, R180, R80 ;  /* 0x00000050b4507220 */ /* 0x000fc40000410000 */
[----:B------:R-:W-:Y:S02]  /*1db0*/  FADD.FTZ R111, R111, R78 ;  /* 0x0000004e6f6f7221 */ /* 0x000fe40000010000 */
[----:B------:R-:W-:Y:S01]  /*1dc0*/  FFMA.FTZ R77, R233, R78, R77 ;  /* 0x0000004ee94d7223 */ /* 0x000fe2000001004d */
[----:B------:R-:W-:Y:S01]  /*1dd0*/  HADD2.F32 R110, -RZ, R110.H1_H1 ;  /* 0x3000006eff6e7230 */ /* 0x000fe20000004100 */
[----:B------:R-:W-:Y:S02]  /*1de0*/  FADD.FTZ R12, R109, R12 ;  /* 0x0000000c6d0c7221 */ /* 0x000fe40000010000 */
[-C--:B------:R-:W-:Y:S02]  /*1df0*/  FFMA.FTZ R36, R234, R109.reuse, R36 ;  /* 0x0000006dea247223 */ /* 0x080fe40000010024 */
[----:B------:R-:W-:Y:S02]  /*1e00*/  FMUL.FTZ R109, R181, R109 ;  /* 0x0000006db56d7220 */ /* 0x000fe40000410000 */
[----:B------:R-:W-:-:S02]  /*1e10*/  FADD.FTZ R76, R111, R80 ;  /* 0x000000506f4c7221 */ /* 0x000fc40000010000 */
[----:B------:R-:W-:Y:S02]  /*1e20*/  FFMA.FTZ R77, R101, R80, R77 ;  /* 0x00000050654d7223 */ /* 0x000fe4000001004d */
[C---:B------:R-:W-:Y:S02]  /*1e30*/  FMUL.FTZ R235, R160.reuse, R235 ;  /* 0x000000eba0eb7220 */ /* 0x040fe40000410000 */
[----:B------:R-:W-:Y:S02]  /*1e40*/  FMUL.FTZ R102, R160, R102 ;  /* 0x00000066a0667220 */ /* 0x000fe40000410000 */
[----:B------:R-:W-:Y:S02]  /*1e50*/  FMUL.FTZ R219, R182, R110 ;  /* 0x0000006eb6db7220 */ /* 0x000fe40000410000 */
[----:B------:R-:W-:Y:S02]  /*1e60*/  FADD.FTZ R76, R76, R109 ;  /* 0x0000006d4c4c7221 */ /* 0x000fe40000010000 */
[----:B------:R-:W-:-:S02]  /*1e70*/  FFMA.FTZ R77, R234, R109, R77 ;  /* 0x0000006dea4d7223 */ /* 0x000fc4000001004d */
[----:B------:R-:W-:Y:S02]  /*1e80*/  FADD.FTZ R10, R82, R10 ;  /* 0x0000000a520a7221 */ /* 0x000fe40000010000 */
[-C--:B------:R-:W-:Y:S02]  /*1e90*/  FFMA.FTZ R34, R235, R82.reuse, R34 ;  /* 0x00000052eb227223 */ /* 0x080fe40000010022 */
[----:B------:R-:W-:Y:S02]  /*1ea0*/  FMUL.FTZ R103, R160, R103 ;  /* 0x00000067a0677220 */ /* 0x000fe40000410000 */
[----:B------:R-:W-:Y:S02]  /*1eb0*/  FMUL.FTZ R82, R183, R82 ;  /* 0x00000052b7527220 */ /* 0x000fe40000410000 */
[----:B------:R-:W-:Y:S02]  /*1ec0*/  FADD.FTZ R111, R76, R219 ;  /* 0x000000db4c6f7221 */ /* 0x000fe40000010000 */
[----:B------:R-:W-:-:S02]  /*1ed0*/  FFMA.FTZ R77, R102, R219, R77 ;  /* 0x000000db664d7223 */ /* 0x000fc4000001004d */
[----:B------:R-:W-:Y:S02]  /*1ee0*/  FADD.FTZ R11, R84, R11 ;  /* 0x0000000b540b7221 */ /* 0x000fe40000010000 */
[-C--:B------:R-:W-:Y:S02]  /*1ef0*/  FFMA.FTZ R35, R103, R84.reuse, R35 ;  /* 0x0000005467237223 */ /* 0x080fe40000010023 */
[----:B------:R-:W-:Y:S02]  /*1f00*/  FMUL.FTZ R84, R184, R84 ;  /* 0x00000054b8547220 */ /* 0x000fe40000410000 */
[----:B------:R-:W-:Y:S02]  /*1f10*/  FADD.FTZ R111, R111, R82 ;  /* 0x000000526f6f7221 */ /* 0x000fe40000010000 */
[----:B------:R-:W-:Y:S01]  /*1f20*/  FFMA.FTZ R77, R235, R82, R77 ;  /* 0x00000052eb4d7223 */ /* 0x000fe2000001004d */
[----:B------:R-:W-:Y:S01]  /*1f30*/  HADD2.F32 R112, -RZ, R112.H1_H1 ;  /* 0x30000070ff707230 */ /* 0x000fe20000004100 */
[----:B------:R-:W-:-:S02]  /*1f40*/  FMUL.FTZ R237, R160, R237 ;  /* 0x000000eda0ed7220 */ /* 0x000fc40000410000 */
[----:B------:R-:W-:Y:S02]  /*1f50*/  FADD.FTZ R111, R111, R84 ;  /* 0x000000546f6f7221 */ /* 0x000fe40000010000 */
[----:B------:R-:W-:Y:S02]  /*1f60*/  FFMA.FTZ R76, R103, R84, R77 ;  /* 0x00000054674c7223 */ /* 0x000fe4000001004d */
[----:B------:R-:W-:Y:S02]  /*1f70*/  FADD.FTZ R9, R112, R9 ;  /* 0x0000000970097221 */ /* 0x000fe40000010000 */
[-C--:B------:R-:W-:Y:S02]  /*1f80*/  FFMA.FTZ R33, R237, R112.reuse, R33 ;  /* 0x00000070ed217223 */ /* 0x080fe40000010021 */
[----:B------:R-:W-:Y:S02]  /*1f90*/  FMUL.FTZ R239, R160, R239 ;  /* 0x000000efa0ef7220 */ /* 0x000fe40000410000 */
        /* <DEDUP_REMOVED lines=16> */
[C---:B------:R-:W-:Y:S02]  /*20a0*/  FMUL.FTZ R243, R160.reuse, R243 ;  /* 0x000000f3a0f37220 */ /* 0x040fe40000410000 */
        /* <DEDUP_REMOVED lines=28> */
[----:B------:R-:W-:Y:S01]  /*2270*/  FFMA.FTZ R246, R107, R206, R76 ;  /* 0x000000ce6bf67223 */ /* 0x000fe2000001004c */
[----:B------:R-:W-:Y:S05]  /*2280*/  BRA.DIV ~URZ, `(.L_x_349) ;  /* 0x00002da27f007947 */ /* 0x000fea000b800000 */
[----:B------:R0:W1:Y:S02]  /*2290*/  SHFL.BFLY PT, R111, R248, 0x1, 0x1f ;  /* 0x0c201f00f86f7f89 */ /* 0x00006400000e0000 */
.L_x_353:
        /* <DEDUP_REMOVED lines=18> */
.L_x_354:
        /* <DEDUP_REMOVED lines=57> */
[----:B-----5:R-:W-:Y:S01]  /*2750*/  @P1 HADD2.F32 R76, -RZ, R51.H0_H0 ;  /* 0x20000033ff4c1230 */ /* 0x020fe20000004100 */
[----:B------:R-:W-:Y:S01]  /*2760*/  FADD.FTZ R91, R242, -R91 ;  /* 0x8000005bf25b7221 */ /* 0x000fe20000010000 */
[----:B------:R-:W-:Y:S01]  /*2770*/  LEA.HI.SX32 R86, R86, R107, 0x1d ;  /* 0x0000006b56567211 */ /* 0x000fe200078feaff */
[----:B------:R-:W-:-:S02]  /*2780*/  FADD.FTZ R107, R205, -R226 ;  /* 0x800000e2cd6b7221 */ /* 0x000fc40000010000 */
[----:B------:R-:W-:Y:S02]  /*2790*/  FADD.FTZ R93, R96, -R93 ;  /* 0x8000005d605d7221 */ /* 0x000fe40000010000 */
[----:B------:R-:W-:Y:S02]  /*27a0*/  FADD.FTZ R97, R97, -R94 ;  /* 0x8000005e61617221 */ /* 0x000fe40000010000 */
[----:B------:R-:W-:Y:S02]  /*27b0*/  FADD.FTZ R99, R230, -R99 ;  /* 0x80000063e6637221 */ /* 0x000fe40000010000 */
[----:B------:R-:W-:Y:S01]  /*27c0*/  FADD.FTZ R101, R80, -R101 ;  /* 0x8000006550657221 */ /* 0x000fe20000010000 */
[----:B------:R-:W-:Y:S01]  /*27d0*/  @P1 HADD2.F32 R80, -RZ, R55.H0_H0 ;  /* 0x20000037ff501230 */ /* 0x000fe20000004100 */
        /* <DEDUP_REMOVED lines=15> */
[----:B------:R-:W-:Y:S01]  /*28d0*/  FADD.FTZ R233, R78, -R233 ;  /* 0x800000e94ee97221 */ /* 0x000fe20000010000 */
[----:B------:R-:W-:Y:S01]  /*28e0*/  @P1 HADD2.F32 R78, -RZ, R50.H0_H0 ;  /* 0x20000032ff4e1230 */ /* 0x000fe20000004100 */
        /* <DEDUP_REMOVED lines=20> */
[C---:B0-----:R-:W-:Y:S02]  /*2a30*/  FMUL.FTZ R111, R160.reuse, R97 ;  /* 0x00000061a06f7220 */ /* 0x041fe40000410000 */
[----:B------:R-:W-:-:S02]  /*2a40*/  FMUL.FTZ R95, R160, R99 ;  /* 0x00000063a05f7220 */ /* 0x000fc40000410000 */
[C---:B------:R-:W-:Y:S02]  /*2a50*/  FMUL.FTZ R96, R160.reuse, R101 ;  /* 0x00000065a0607220 */ /* 0x040fe40000410000 */
[C---:B------:R-:W-:Y:S01]  /*2a60*/  FMUL.FTZ R84, R160.reuse, R81 ;  /* 0x00000051a0547220 */ /* 0x040fe20000410000 */
[----:B------:R-:W-:Y:S01]  /*2a70*/  @P1 HADD2.F32 R81, -RZ, R51.H1_H1 ;  /* 0x30000033ff511230 */ /* 0x000fe20000004100 */
        /* <DEDUP_REMOVED lines=27> */
[C---:B------:R-:W-:Y:S01]  /*2c30*/  FMUL.FTZ R87, R160.reuse, R79 ;  /* 0x0000004fa0577220 */ /* 0x040fe20000410000 */
[----:B------:R-:W-:Y:S01]  /*2c40*/  @P1 HADD2.F32 R79, -RZ, R50.H1_H1 ;  /* 0x30000032ff4f1230 */ /* 0x000fe20000004100 */
[----:B------:R-:W-:Y:S01]  /*2c50*/  FMUL.FTZ R160, R160, R77 ;  /* 0x0000004da0a07220 */ /* 0x000fe20000410000 */
[--C-:B------:R-:W-:Y:S01]  /*2c60*/  @P1 HADD2.F32 R77, -RZ, R49.reuse.H1_H1 ;  /* 0x30000031ff4d1230 */ /* 0x100fe20000004100 */
[----:B------:R-:W-:Y:S01]  /*2c70*/  @P1 FADD.FTZ R245, R245, R76 ;  /* 0x0000004cf5f51221 */ /* 0x000fe20000010000 */
[----:B------:R-:W-:Y:S01]  /*2c80*/  @P1 HADD2.F32 R76, -RZ, R49.H0_H0 ;  /* 0x20000031ff4c1230 */ /* 0x000fe20000004100 */
[----:B------:R-:W-:Y:S01]  /*2c90*/  @P1 FADD.FTZ R85, R85, R78 ;  /* 0x0000004e55551221 */ /* 0x000fe20000010000 */
[--C-:B------:R-:W-:Y:S01]  /*2ca0*/  @P1 HADD2.F32 R78, -RZ, R54.reuse.H0_H0 ;  /* 0x20000036ff4e1230 */ /* 0x100fe20000004100 */
[----:B------:R-:W-:Y:S01]  /*2cb0*/  @P1 FADD.FTZ R204, R204, R79 ;  /* 0x0000004fcccc1221 */ /* 0x000fe20000010000 */
[----:B------:R-:W-:Y:S01]  /*2cc0*/  @P1 HADD2.F32 R79, -RZ, R54.H1_H1 ;  /* 0x30000036ff4f1230 */ /* 0x000fe20000004100 */
[----:B------:R-:W-:Y:S01]  /*2cd0*/  @P1 FADD.FTZ R167, R167, R76 ;  /* 0x0000004ca7a71221 */ /* 0x000fe20000010000 */
[--C-:B------:R-:W-:Y:S01]  /*2ce0*/  @P1 HADD2.F32 R76, -RZ, R48.reuse.H1_H1 ;  /* 0x30000030ff4c1230 */ /* 0x100fe20000004100 */
[----:B------:R-:W-:Y:S01]  /*2cf0*/  @P1 FADD.FTZ R202, R202, R77 ;  /* 0x0000004dcaca1221 */ /* 0x000fe20000010000 */
[----:B------:R-:W-:Y:S01]  /*2d00*/  @P1 HADD2.F32 R77, -RZ, R48.H0_H0 ;  /* 0x20000030ff4d1230 */ /* 0x000fe20000004100 */
[----:B------:R-:W-:Y:S01]  /*2d10*/  @P1 FADD.FTZ R113, R113, R78 ;  /* 0x0000004e71711221 */ /* 0x000fe20000010000 */
[--C-:B------:R-:W-:Y:S01]  /*2d20*/  @P1 HADD2.F32 R78, -RZ, R53.reuse.H0_H0 ;  /* 0x20000035ff4e1230 */ /* 0x100fe20000004100 */
[----:B------:R-:W-:Y:S01]  /*2d30*/  @P1 FADD.FTZ R211, R211, R76 ;  /* 0x0000004cd3d31221 */ /* 0x000fe20000010000 */
[--C-:B------:R-:W-:Y:S01]  /*2d40*/  @P1 HADD2.F32 R76, -RZ, R52.reuse.H0_H0 ;  /* 0x20000034ff4c1230 */ /* 0x100fe20000004100 */
[----:B------:R-:W-:Y:S01]  /*2d50*/  @P1 FADD.FTZ R84, R84, R77 ;  /* 0x0000004d54541221 */ /* 0x000fe20000010000 */
[----:B------:R-:W-:Y:S01]  /*2d60*/  @P1 HADD2.F32 R77, -RZ, R52.H1_H1 ;  /* 0x30000034ff4d1230 */ /* 0x000fe20000004100 */
[----:B------:R-:W-:Y:S01]  /*2d70*/  @P1 FADD.FTZ R114, R114, R79 ;  /* 0x0000004f72721221 */ /* 0x000fe20000010000 */
[----:B------:R-:W-:Y:S01]  /*2d80*/  @P1 HADD2.F32 R79, -RZ, R53.H1_H1 ;  /* 0x30000035ff4f1230 */ /* 0x000fe20000004100 */
        /* <DEDUP_REMOVED lines=22> */
[----:B------:R-:W-:Y:S01]  /*2ef0*/  @P1 FADD.FTZ R105, R105, R76 ;  /* 0x0000004c69691221 */ /* 0x000fe20000010000 */
[----:B------:R-:W-:Y:S01]  /*2f00*/  @P1 HADD2.F32 R76, -RZ, R60.H0_H0 ;  /* 0x2000003cff4c1230 */ /* 0x000fe20000004100 */
[----:B------:R-:W-:Y:S01]  /*2f10*/  @P1 FADD.FTZ R94, R94, R79 ;  /* 0x0000004f5e5e1221 */ /* 0x000fe20000010000 */
[----:B------:R-:W-:Y:S01]  /*2f20*/  @P1 HADD2.F32 R79, -RZ, R63.H1_H1 ;  /* 0x3000003fff4f1230 */ /* 0x000fe20000004100 */
[----:B------:R-:W-:Y:S01]  /*2f30*/  @P1 FADD.FTZ R161, R161, R80 ;  /* 0x00000050a1a11221 */ /* 0x000fe20000010000 */
[----:B------:R-:W-:Y:S01]  /*2f40*/  @P1 HADD2.F32 R80, -RZ, R62.H0_H0 ;  /* 0x2000003eff501230 */ /* 0x000fe20000004100 */
[----:B------:R-:W-:Y:S01]  /*2f50*/  @P1 FADD.FTZ R166, R166, R81 ;  /* 0x00000051a6a61221 */ /* 0x000fe20000010000 */
[----:B------:R-:W-:Y:S01]  /*2f60*/  @P1 HADD2.F32 R81, -RZ, R59.H0_H0 ;  /* 0x2000003bff511230 */ /* 0x000fe20000004100 */
[----:B------:R-:W-:Y:S01]  /*2f70*/  @P1 FADD.FTZ R98, R98, R79 ;  /* 0x0000004f62621221 */ /* 0x000fe20000010000 */
[--C-:B------:R-:W-:Y:S01]  /*2f80*/  @P1 HADD2.F32 R79, -RZ, R67.reuse.H1_H1 ;  /* 0x30000043ff4f1230 */ /* 0x100fe20000004100 */
        /* <DEDUP_REMOVED lines=29> */
[----:B------:R-:W-:Y:S01]  /*3160*/  ISETP.NE.U32.AND P1, PT, RZ, c[0x0][0x250], PT ;  /* 0x00009400ff007a0c */ /* 0x000fe20003f25070 */
[----:B------:R-:W-:Y:S01]  /*3170*/  @P0 IMAD.WIDE.U32 R82, R200, R103, c[0x0][0x258] ;  /* 0x00009600c8520625 */ /* 0x000fe200078e0067 */
[----:B------:R-:W-:-:S02]  /*3180*/  @P0 F2FP.PACK_AB R76, RZ, R84 ;  /* 0x00000054ff4c023e */ /* 0x000fc400000000ff */
[----:B------:R-:W-:Y:S02]  /*3190*/  ISETP.NE.AND.EX P1, PT, RZ, c[0x0][0x254], PT, P1 ;  /* 0x00009500ff007a0c */ /* 0x000fe40003f25310 */
[----:B------:R-:W-:Y:S02]  /*31a0*/  @P0 F2FP.PACK_AB R203, RZ, R202 ;  /* 0x000000caffcb023e */ /* 0x000fe400000000ff */
[----:B------:R-:W-:Y:S02]  /*31b0*/  @P0 F2FP.PACK_AB R201, RZ, R211 ;  /* 0x000000d3ffc9023e */ /* 0x000fe400000000ff */
[----:B------:R-:W-:Y:S02]  /*31c0*/  @P0 PRMT R71, R79, 0x7610, R71 ;  /* 0x000076104f470816 */ /* 0x000fe40000000047 */
[----:B------:R-:W-:Y:S02]  /*31d0*/  @P0 PRMT R70, R78, 0x7610, R70 ;  /* 0x000076104e460816 */ /* 0x000fe40000000046 */
[----:B------:R-:W-:-:S02]  /*31e0*/  @P0 PRMT R69, R77, 0x7610, R69 ;  /* 0x000076104d450816 */ /* 0x000fc40000000045 */
[----:B------:R-:W-:Y:S02]  /*31f0*/  @P0 PRMT R68, R76, 0x7610, R68 ;  /* 0x000076104c440816 */ /* 0x000fe40000000044 */
[----:B------:R-:W-:Y:S01]  /*3200*/  @P0 PRMT R71, R71, 0x5410, R80 ;  /* 0x0000541047470816 */ /* 0x000fe20000000050 */
[----:B------:R-:W-:Y:S01]  /*3210*/  IMAD.WIDE.U32 R80, R200, R103, c[0x0][0x248] ;  /* 0x00009200c8507625 */ /* 0x000fe200078e0067 */
[----:B------:R-:W-:Y:S02]  /*3220*/  @P0 PRMT R70, R70, 0x5410, R205 ;  /* 0x0000541046460816 */ /* 0x000fe400000000cd */
[----:B------:R-:W-:Y:S02]  /*3230*/  @P0 PRMT R69, R69, 0x5410, R203 ;  /* 0x0000541045450816 */ /* 0x000fe400000000cb */
[----:B------:R-:W-:Y:S02]  /*3240*/  @P0 PRMT R68, R68, 0x5410, R201 ;  /* 0x0000541044440816 */ /* 0x000fe400000000c9 */
[----:B------:R-:W-:-:S02]  /*3250*/  F2FP.PACK_AB R79, R206, R245 ;  /* 0x000000f5ce4f723e */ /* 0x000fc400000000ff */
[----:B------:R-:W-:Y:S01]  /*3260*/  F2FP.PACK_AB R78, R204, R85 ;  /* 0x00000055cc4e723e */ /* 0x000fe200000000ff */
[----:B------:R0:W-:Y:S01]  /*3270*/  @P0 STG.E.128 [R82.64], R68 ;  /* 0x0000004452000986 */ /* 0x0001e2000c101d04 */
[-C--:B------:R-:W-:Y:S02]  /*3280*/  F2FP.PACK_AB R76, R211, R84.reuse ;  /* 0x00000054d34c723e */ /* 0x080fe400000000ff */
[----:B------:R-:W-:Y:S02]  /*3290*/  @P1 F2FP.PACK_AB R245, RZ, R245 ;  /* 0x000000f5fff5123e */ /* 0x000fe400000000ff */
[----:B------:R-:W-:Y:S02]  /*32a0*/  @P1 F2FP.PACK_AB R85, RZ, R85 ;  /* 0x00000055ff55123e */ /* 0x000fe400000000ff */
[----:B------:R-:W-:Y:S02]  /*32b0*/  @P1 F2FP.PACK_AB R84, RZ, R84 ;  /* 0x00000054ff54123e */ /* 0x000fe400000000ff */
[----:B------:R-:W-:-:S02]  /*32c0*/  F2FP.PACK_AB R77, R202, R167 ;  /* 0x000000a7ca4d723e */ /* 0x000fc400000000ff */
[----:B------:R-:W-:Y:S02]  /*32d0*/  @P1 F2FP.PACK_AB R206, RZ, R206 ;  /* 0x000000ceffce123e */ /* 0x000fe400000000ff */
[----:B------:R-:W-:Y:S01]  /*32e0*/  @P1 F2FP.PACK_AB R204, RZ, R204 ;  /* 0x000000ccffcc123e */ /* 0x000fe200000000ff */
[----:B------:R1:W-:Y:S01]  /*32f0*/  STG.E.128 [R80.64], R76 ;  /* 0x0000004c50007986 */ /* 0x0003e2000c101d04 */
[----:B------:R-:W-:Y:S02]  /*3300*/  @P1 F2FP.PACK_AB R202, RZ, R202 ;  /* 0x000000caffca123e */ /* 0x000fe400000000ff */
[----:B------:R-:W-:Y:S02]  /*3310*/  @P1 F2FP.PACK_AB R211, RZ, R211 ;  /* 0x000000d3ffd3123e */ /* 0x000fe400000000ff */
[----:B0-----:R-:W-:Y:S02]  /*3320*/  @P1 F2FP.PACK_AB R83, RZ, R167 ;  /* 0x000000a7ff53123e */ /* 0x001fe400000000ff */
[----:B------:R-:W-:-:S02]  /*3330*/  @P1 PRMT R75, R245, 0x7610, R75 ;  /* 0x00007610f54b1816 */ /* 0x000fc4000000004b */
[----:B------:R-:W-:Y:S02]  /*3340*/  @P1 PRMT R74, R85, 0x7610, R74 ;  /* 0x00007610554a1816 */ /* 0x000fe4000000004a */
[----:B------:R-:W-:Y:S02]  /*3350*/  @P1 PRMT R73, R83, 0x7610, R73 ;  /* 0x0000761053491816 */ /* 0x000fe40000000049 */
[----:B------:R-:W-:Y:S01]  /*3360*/  @P1 PRMT R72, R84, 0x7610, R72 ;  /* 0x0000761054481816 */ /* 0x000fe20000000048 */
[----:B------:R-:W-:Y:S01]  /*3370*/  @P1 IMAD.WIDE.U32 R84, R200, R103, c[0x0][0x250] ;  /* 0x00009400c8541625 */ /* 0x000fe200078e0067 */
[----:B------:R-:W-:Y:S02]  /*3380*/  @P1 PRMT R75, R75, 0x5410, R206 ;  /* 0x000054104b4b1816 */ /* 0x000fe400000000ce */
[----:B------:R-:W-:Y:S02]  /*3390*/  @P1 PRMT R74, R74, 0x5410, R204 ;  /* 0x000054104a4a1816 */ /* 0x000fe400000000cc */
[----:B------:R-:W-:-:S02]  /*33a0*/  @P1 PRMT R73, R73, 0x5410, R202 ;  /* 0x0000541049491816 */ /* 0x000fc400000000ca */
[----:B------:R-:W-:Y:S02]  /*33b0*/  @P1 PRMT R72, R72, 0x5410, R211 ;  /* 0x0000541048481816 */ /* 0x000fe400000000d3 */
[----:B-1----:R-:W-:Y:S02]  /*33c0*/  @P0 F2FP.PACK_AB R81, RZ, R113 ;  /* 0x00000071ff51023e */ /* 0x002fe400000000ff */
[----:B------:R-:W-:Y:S01]  /*33d0*/  @P0 F2FP.PACK_AB R78, RZ, R161 ;  /* 0x000000a1ff4e023e */ /* 0x000fe200000000ff */
[----:B------:R0:W-:Y:S01]  /*33e0*/  @P1 STG.E.128 [R84.64], R72 ;  /* 0x0000004854001986 */ /* 0x0001e2000c101d04 */
[----:B------:R-:W-:Y:S02]  /*33f0*/  @P0 F2FP.PACK_AB R77, RZ, R109 ;  /* 0x0000006dff4d023e */ /* 0x000fe400000000ff */
[----:B------:R-:W-:Y:S02]  /*3400*/  @P0 F2FP.PACK_AB R76, RZ, R215 ;  /* 0x000000d7ff4c023e */ /* 0x000fe400000000ff */
[----:B------:R-:W-:-:S02]  /*3410*/  @P0 F2FP.PACK_AB R82, RZ, R114 ;  /* 0x00000072ff52023e */ /* 0x000fc400000000ff */
[----:B------:R-:W-:Y:S01]  /*3420*/  @P0 PRMT R70, R81, 0x7610, R70 ;  /* 0x0000761051460816 */ /* 0x000fe20000000046 */
[----:B------:R-:W-:Y:S01]  /*3430*/  IMAD.WIDE.U32 R80, R199, R103, c[0x0][0x248] ;  /* 0x00009200c7507625 */ /* 0x000fe200078e0067 */
[----:B------:R-:W-:Y:S02]  /*3440*/  @P0 F2FP.PACK_AB R201, RZ, R110 ;  /* 0x0000006effc9023e */ /* 0x000fe400000000ff */
[----:B------:R-:W-:Y:S02]  /*3450*/  @P0 F2FP.PACK_AB R167, RZ, R106 ;  /* 0x0000006affa7023e */ /* 0x000fe400000000ff */
[----:B------:R-:W-:Y:S02]  /*3460*/  @P0 PRMT R69, R77, 0x7610, R69 ;  /* 0x000076104d450816 */ /* 0x000fe40000000045 */
[----:B------:R-:W-:Y:S02]  /*3470*/  @P0 PRMT R68, R76, 0x7610, R68 ;  /* 0x000076104c440816 */ /* 0x000fe40000000044 */
[----:B------:R-:W-:-:S02]  /*3480*/  @P0 PRMT R71, R78, 0x7610, R71 ;  /* 0x000076104e470816 */ /* 0x000fc40000000047 */
[----:B0-----:R-:W-:Y:S02]  /*3490*/  @P0 F2FP.PACK_AB R85, RZ, R166 ;  /* 0x000000a6ff55023e */ /* 0x001fe400000000ff */
[----:B------:R-:W-:Y:S01]  /*34a0*/  @P0 PRMT R70, R70, 0x5410, R82 ;  /* 0x0000541046460816 */ /* 0x000fe20000000052 */
[----:B------:R-:W-:Y:S01]  /*34b0*/  @P0 IMAD.WIDE.U32 R82, R199, R103, c[0x0][0x258] ;  /* 0x00009600c7520625 */ /* 0x000fe200078e0067 */
[----:B------:R-:W-:Y:S02]  /*34c0*/  @P0 PRMT R71, R71, 0x5410, R85 ;  /* 0x0000541047470816 */ /* 0x000fe40000000055 */
[----:B------:R-:W-:Y:S02]  /*34d0*/  @P0 PRMT R69, R69, 0x5410, R201 ;  /* 0x0000541045450816 */ /* 0x000fe400000000c9 */
[----:B------:R-:W-:Y:S02]  /*34e0*/  @P0 PRMT R68, R68, 0x5410, R167 ;  /* 0x0000541044440816 */ /* 0x000fe400000000a7 */
[----:B------:R-:W-:-:S02]  /*34f0*/  F2FP.PACK_AB R78, R114, R113 ;  /* 0x00000071724e723e */ /* 0x000fc400000000ff */
[----:B------:R-:W-:Y:S01]  /*3500*/  F2FP.PACK_AB R79, R166, R161 ;  /* 0x000000a1a64f723e */ /* 0x000fe200000000ff */
[----:B------:R0:W-:Y:S01]  /*3510*/  @P0 STG.E.128 [R82.64], R68 ;  /* 0x0000004452000986 */ /* 0x0001e2000c101d04 */
[----:B------:R-:W-:Y:S02]  /*3520*/  F2FP.PACK_AB R76, R106, R215 ;  /* 0x000000d76a4c723e */ /* 0x000fe400000000ff */
[----:B------:R-:W-:Y:S02]  /*3530*/  @P1 F2FP.PACK_AB R113, RZ, R113 ;  /* 0x00000071ff71123e */ /* 0x000fe400000000ff */
[----:B------:R-:W-:Y:S02]  /*3540*/  @P1 F2FP.PACK_AB R161, RZ, R161 ;  /* 0x000000a1ffa1123e */ /* 0x000fe400000000ff */
[----:B------:R-:W-:Y:S02]  /*3550*/  @P1 F2FP.PACK_AB R84, RZ, R109 ;  /* 0x0000006dff54123e */ /* 0x000fe400000000ff */
[----:B------:R-:W-:-:S02]  /*3560*/  @P1 F2FP.PACK_AB R215, RZ, R215 ;  /* 0x000000d7ffd7123e */ /* 0x000fc400000000ff */
[----:B------:R-:W-:Y:S02]  /*3570*/  F2FP.PACK_AB R77, R110, R109 ;  /* 0x0000006d6e4d723e */ /* 0x000fe400000000ff */
[----:B------:R-:W-:Y:S02]  /*3580*/  @P1 F2FP.PACK_AB R114, RZ, R114 ;  /* 0x00000072ff72123e */ /* 0x000fe400000000ff */
[----:B------:R-:W-:Y:S01]  /*3590*/  @P1 F2FP.PACK_AB R166, RZ, R166 ;  /* 0x000000a6ffa6123e */ /* 0x000fe200000000ff */
[----:B------:R1:W-:Y:S01]  /*35a0*/  STG.E.128 [R80.64], R76 ;  /* 0x0000004c50007986 */ /* 0x0003e2000c101d04 */
[----:B------:R-:W-:Y:S02]  /*35b0*/  @P1 F2FP.PACK_AB R110, RZ, R110 ;  /* 0x0000006eff6e123e */ /* 0x000fe400000000ff */
[----:B0-----:R-:W-:Y:S02]  /*35c0*/  @P1 F2FP.PACK_AB R83, RZ, R106 ;  /* 0x0000006aff53123e */ /* 0x001fe400000000ff */
        /* <DEDUP_REMOVED lines=23> */
[----:B------:R-:W-:Y:S02]  /*3740*/  F2FP.PACK_AB R78, R111, R108 ;  /* 0x0000006c6f4e723e */ /* 0x000fe400000000ff */
[----:B------:R-:W-:Y:S02]  /*3750*/  F2FP.PACK_AB R79, R115, R112 ;  /* 0x00000070734f723e */ /* 0x000fe400000000ff */
[----:B------:R-:W-:Y:S02]  /*3760*/  F2FP.PACK_AB R77, R107, R104 ;  /* 0x000000686b4d723e */ /* 0x000fe400000000ff */
[----:B------:R-:W-:Y:S02]  /*3770*/  F2FP.PACK_AB R76, R105, R102 ;  /* 0x00000066694c723e */ /* 0x000fe400000000ff */
[----:B------:R-:W-:Y:S01]  /*3780*/  @P0 PRMT R70, R70, 0x5410, R82 ;  /* 0x0000541046460816 */ /* 0x000fe20000000052 */
[----:B------:R-:W-:Y:S01]  /*3790*/  @P0 IMAD.WIDE.U32 R82, R197, R103, c[0x0][0x258] ;  /* 0x00009600c5520625 */ /* 0x000fe200078e0067 */
[----:B------:R-:W-:-:S02]  /*37a0*/  @P1 F2FP.PACK_AB R108, RZ, R108 ;  /* 0x0000006cff6c123e */ /* 0x000fc400000000ff */
[----:B------:R-:W-:Y:S02]  /*37b0*/  @P1 F2FP.PACK_AB R112, RZ, R112 ;  /* 0x00000070ff70123e */ /* 0x000fe400000000ff */
[----:B------:R-:W-:Y:S02]  /*37c0*/  @P1 F2FP.PACK_AB R104, RZ, R104 ;  /* 0x00000068ff68123e */ /* 0x000fe400000000ff */
[----:B------:R-:W-:Y:S02]  /*37d0*/  @P1 F2FP.PACK_AB R102, RZ, R102 ;  /* 0x00000066ff66123e */ /* 0x000fe400000000ff */
[----:B------:R-:W-:Y:S02]  /*37e0*/  @P0 PRMT R71, R71, 0x5410, R85 ;  /* 0x0000541047470816 */ /* 0x000fe40000000055 */
[----:B------:R-:W-:Y:S02]  /*37f0*/  @P0 PRMT R69, R69, 0x5410, R109 ;  /* 0x0000541045450816 */ /* 0x000fe4000000006d */
[----:B------:R-:W-:-:S02]  /*3800*/  @P0 PRMT R68, R68, 0x5410, R106 ;  /* 0x0000541044440816 */ /* 0x000fc4000000006a */
[----:B------:R-:W-:Y:S02]  /*3810*/  @P1 F2FP.PACK_AB R111, RZ, R111 ;  /* 0x0000006fff6f123e */ /* 0x000fe400000000ff */
[----:B------:R-:W-:Y:S01]  /*3820*/  @P1 F2FP.PACK_AB R115, RZ, R115 ;  /* 0x00000073ff73123e */ /* 0x000fe200000000ff */
[----:B------:R-:W-:Y:S01]  /*3830*/  @P0 STG.E.128 [R82.64], R68 ;  /* 0x0000004452000986 */ /* 0x000fe2000c101d04 */
[----:B------:R-:W-:Y:S02]  /*3840*/  @P1 F2FP.PACK_AB R107, RZ, R107 ;  /* 0x0000006bff6b123e */ /* 0x000fe400000000ff */
[----:B------:R-:W-:Y:S01]  /*3850*/  @P1 F2FP.PACK_AB R105, RZ, R105 ;  /* 0x00000069ff69123e */ /* 0x000fe200000000ff */
        /* <DEDUP_REMOVED lines=9> */
[----:B------:R-:W-:Y:S01]  /*38f0*/  @P0 F2FP.PACK_AB R85, RZ, R96 ;  /* 0x00000060ff55023e */ /* 0x000fe200000000ff */
[----:B0-----:R-:W-:Y:S01]  /*3900*/  @P1 IMAD.WIDE.U32 R76, R197, R103, c[0x0][0x250] ;  /* 0x00009400c54c1625 */ /* 0x001fe200078e0067 */
[----:B------:R-:W-:Y:S02]  /*3910*/  @P0 F2FP.PACK_AB R78, RZ, R95 ;  /* 0x0000005fff4e023e */ /* 0x000fe400000000ff */
[----:B------:R-:W-:Y:S02]  /*3920*/  @P0 F2FP.PACK_AB R81, RZ, R99 ;  /* 0x00000063ff51023e */ /* 0x000fe400000000ff */
[----:B------:R0:W-:Y:S01]  /*3930*/  @P1 STG.E.128 [R76.64], R72 ;  /* 0x000000484c001986 */ /* 0x0001e2000c101d04 */
[----:B------:R-:W-:Y:S02]  /*3940*/  @P0 F2FP.PACK_AB R79, RZ, R97 ;  /* 0x00000061ff4f023e */ /* 0x000fe400000000ff */
[----:B------:R-:W-:Y:S02]  /*3950*/  @P0 PRMT R68, R78, 0x7610, R68 ;  /* 0x000076104e440816 */ /* 0x000fe40000000044 */
[----:B------:R-:W-:-:S02]  /*3960*/  @P0 F2FP.PACK_AB R84, RZ, R100 ;  /* 0x00000064ff54023e */ /* 0x000fc400000000ff */
[----:B------:R-:W-:Y:S01]  /*3970*/  @P0 PRMT R69, R81, 0x7610, R69 ;  /* 0x0000761051450816 */ /* 0x000fe20000000045 */
[-C--:B------:R-:W-:Y:S01]  /*3980*/  @P0 IMAD.WIDE.U32 R80, R198, R103.reuse, c[0x0][0x258] ;  /* 0x00009600c6500625 */ /* 0x080fe200078e0067 */
[----:B------:R-:W-:Y:S02]  /*3990*/  @P0 F2FP.PACK_AB R78, RZ, R94 ;  /* 0x0000005eff4e023e */ /* 0x000fe400000000ff */
[----:B------:R-:W-:Y:S02]  /*39a0*/  @P0 F2FP.PACK_AB R102, RZ, R98 ;  /* 0x00000062ff66023e */ /* 0x000fe400000000ff */
[----:B------:R-:W-:Y:S02]  /*39b0*/  IADD3 R82, R86, 0x60, RZ ;  /* 0x0000006056527810 */ /* 0x000fe40007ffe0ff */
[----:B------:R-:W-:Y:S02]  /*39c0*/  @P0 PRMT R71, R79, 0x7610, R71 ;  /* 0x000076104f470816 */ /* 0x000fe40000000047 */
[----:B------:R-:W-:Y:S01]  /*39d0*/  @P0 PRMT R69, R69, 0x5410, R85 ;  /* 0x0000541045450816 */ /* 0x000fe20000000055 */
[----:B------:R-:W-:Y:S01]  /*39e0*/  IMAD.WIDE.U32 R82, R82, R103, c[0x0][0x248] ;  /* 0x0000920052527625 */ /* 0x000fe200078e0067 */
[----:B0-----:R-:W-:-:S02]  /*39f0*/  @P0 F2FP.PACK_AB R77, RZ, R101 ;  /* 0x00000065ff4d023e */ /* 0x001fc400000000ff */
[----:B------:R-:W-:Y:S02]  /*3a00*/  @P0 PRMT R71, R71, 0x5410, R102 ;  /* 0x0000541047470816 */ /* 0x000fe40000000066 */
[----:B------:R-:W-:Y:S02]  /*3a10*/  @P0 PRMT R70, R77, 0x7610, R70 ;  /* 0x000076104d460816 */ /* 0x000fe40000000046 */
[----:B------:R-:W-:Y:S02]  /*3a20*/  @P0 PRMT R68, R68, 0x5410, R84 ;  /* 0x0000541044440816 */ /* 0x000fe40000000054 */
[----:B------:R-:W-:Y:S02]  /*3a30*/  @P0 PRMT R70, R70, 0x5410, R78 ;  /* 0x0000541046460816 */ /* 0x000fe4000000004e */
[----:B------:R-:W-:Y:S02]  /*3a40*/  F2FP.PACK_AB R78, R94, R101 ;  /* 0x000000655e4e723e */ /* 0x000fe400000000ff */
[----:B------:R-:W-:Y:S01]  /*3a50*/  F2FP.PACK_AB R79, R98, R97 ;  /* 0x00000061624f723e */ /* 0x000fe200000000ff */
[----:B------:R-:W-:Y:S01]  /*3a60*/  @P0 STG.E.128 [R80.64], R68 ;  /* 0x0000004450000986 */ /* 0x000fe2000c101d04 */
[----:B------:R-:W-:-:S02]  /*3a70*/  F2FP.PACK_AB R77, R96, R99 ;  /* 0x00000063604d723e */ /* 0x000fc400000000ff */
[----:B------:R-:W-:Y:S02]  /*3a80*/  F2FP.PACK_AB R76, R100, R95 ;  /* 0x0000005f644c723e */ /* 0x000fe400000000ff */
[----:B------:R-:W-:Y:S02]  /*3a90*/  @P1 F2FP.PACK_AB R101, RZ, R101 ;  /* 0x00000065ff65123e */ /* 0x000fe400000000ff */
[----:B------:R-:W-:Y:S01]  /*3aa0*/  @P1 F2FP.PACK_AB R97, RZ, R97 ;  /* 0x00000061ff61123e */ /* 0x000fe200000000ff */
[----:B------:R0:W-:Y:S01]  /*3ab0*/  STG.E.128 [R82.64], R76 ;  /* 0x0000004c52007986 */ /* 0x0001e2000c101d04 */
[----:B------:R-:W-:Y:S02]  /*3ac0*/  @P1 F2FP.PACK_AB R99, RZ, R99 ;  /* 0x00000063ff63123e */ /* 0x000fe400000000ff */
[----:B------:R-:W-:Y:S02]  /*3ad0*/  @P1 F2FP.PACK_AB R95, RZ, R95 ;  /* 0x0000005fff5f123e */ /* 0x000fe400000000ff */
[----:B------:R-:W-:-:S02]  /*3ae0*/  @P1 F2FP.PACK_AB R84, RZ, R94 ;  /* 0x0000005eff54123e */ /* 0x000fc400000000ff */
[----:B------:R-:W-:Y:S02]  /*3af0*/  @P1 PRMT R74, R101, 0x7610, R74 ;  /* 0x00007610654a1816 */ /* 0x000fe4000000004a */
[----:B------:R-:W-:Y:S02]  /*3b00*/  @P1 F2FP.PACK_AB R98, RZ, R98 ;  /* 0x00000062ff62123e */ /* 0x000fe400000000ff */
[----:B------:R-:W-:Y:S02]  /*3b10*/  @P1 F2FP.PACK_AB R96, RZ, R96 ;  /* 0x00000060ff60123e */ /* 0x000fe400000000ff */
[----:B------:R-:W-:Y:S02]  /*3b20*/  @P1 F2FP.PACK_AB R100, RZ, R100 ;  /* 0x00000064ff64123e */ /* 0x000fe400000000ff */
[----:B------:R-:W-:Y:S02]  /*3b30*/  @P1 PRMT R75, R97, 0x7610, R75 ;  /* 0x00007610614b1816 */ /* 0x000fe4000000004b */
[----:B------:R-:W-:-:S02]  /*3b40*/  @P1 PRMT R73, R99, 0x7610, R73 ;  /* 0x0000761063491816 */ /* 0x000fc40000000049 */
[----:B0-----:R-:W-:Y:S02]  /*3b50*/  @P0 F2FP.PACK_AB R77, RZ, R89 ;  /* 0x00000059ff4d023e */ /* 0x001fe400000000ff */
[----:B------:R-:W-:Y:S02]  /*3b60*/  @P0 F2FP.PACK_AB R79, RZ, R93 ;  /* 0x0000005dff4f023e */ /* 0x000fe400000000ff */
[----:B------:R-:W-:Y:S02]  /*3b70*/  @P0 F2FP.PACK_AB R78, RZ, R90 ;  /* 0x0000005aff4e023e */ /* 0x000fe400000000ff */
[----:B------:R-:W-:Y:S02]  /*3b80*/  @P0 F2FP.PACK_AB R76, RZ, R88 ;  /* 0x00000058ff4c023e */ /* 0x000fe400000000ff */
[----:B------:R-:W-:Y:S02]  /*3b90*/  @P1 PRMT R72, R95, 0x7610, R72 ;  /* 0x000076105f481816 */ /* 0x000fe40000000048 */
[----:B------:R-:W-:-:S02]  /*3ba0*/  @P0 PRMT R69, R77, 0x7610, R69 ;  /* 0x000076104d450816 */ /* 0x000fc40000000045 */
[----:B------:R-:W-:Y:S02]  /*3bb0*/  @P0 F2FP.PACK_AB R81, RZ, R87 ;  /* 0x00000057ff51023e */ /* 0x000fe400000000ff */
[----:B------:R-:W-:Y:S01]  /*3bc0*/  @P1 PRMT R74, R74, 0x5410, R84 ;  /* 0x000054104a4a1816 */ /* 0x000fe20000000054 */
[----:B------:R-:W-:Y:S01]  /*3bd0*/  @P1 IMAD.WIDE.U32 R84, R198, R103, c[0x0][0x250] ;  /* 0x00009400c6541625 */ /* 0x000fe200078e0067 */
[----:B------:R-:W-:Y:S02]  /*3be0*/  @P0 F2FP.PACK_AB R80, RZ, R92 ;  /* 0x0000005cff50023e */ /* 0x000fe400000000ff */
[----:B------:R-:W-:Y:S02]  /*3bf0*/  @P1 PRMT R75, R75, 0x5410, R98 ;  /* 0x000054104b4b1816 */ /* 0x000fe40000000062 */
[----:B------:R-:W-:Y:S02]  /*3c00*/  @P1 PRMT R73, R73, 0x5410, R96 ;  /* 0x0000541049491816 */ /* 0x000fe40000000060 */
[----:B------:R-:W-:-:S02]  /*3c10*/  @P1 PRMT R72, R72, 0x5410, R100 ;  /* 0x0000541048481816 */ /* 0x000fc40000000064 */
[----:B------:R-:W-:Y:S02]  /*3c20*/  @P0 PRMT R70, R79, 0x7610, R70 ;  /* 0x000076104f460816 */ /* 0x000fe40000000046 */
[----:B------:R-:W-:Y:S01]  /*3c30*/  @P0 PRMT R68, R76, 0x7610, R68 ;  /* 0x000076104c440816 */ /* 0x000fe20000000044 */
[----:B------:R0:W-:Y:S01]  /*3c40*/  @P1 STG.E.128 [R84.64], R72 ;  /* 0x0000004854001986 */ /* 0x0001e2000c101d04 */
[----:B------:R-:W-:Y:S02]  /*3c50*/  @P0 PRMT R69, R69, 0x5410, R78 ;  /* 0x0000541045450816 */ /* 0x000fe4000000004e */
[----:B------:R-:W-:Y:S02]  /*3c60*/  @P0 F2FP.PACK_AB R83, RZ, R160 ;  /* 0x000000a0ff53023e */ /* 0x000fe400000000ff */
[----:B------:R-:W-:Y:S02]  /*3c70*/  @P0 F2FP.PACK_AB R94, RZ, R91 ;  /* 0x0000005bff5e023e */ /* 0x000fe400000000ff */
[----:B------:R-:W-:-:S02]  /*3c80*/  @P0 PRMT R71, R81, 0x7610, R71 ;  /* 0x0000761051470816 */ /* 0x000fc40000000047 */
[----:B------:R-:W-:Y:S02]  /*3c90*/  IADD3 R82, R86, 0x80, RZ ;  /* 0x0000008056527810 */ /* 0x000fe40007ffe0ff */
[----:B------:R-:W-:Y:S02]  /*3ca0*/  F2FP.PACK_AB R79, R160, R87 ;  /* 0x00000057a04f723e */ /* 0x000fe400000000ff */
[----:B------:R-:W-:Y:S02]  /*3cb0*/  F2FP.PACK_AB R78, R92, R93 ;  /* 0x0000005d5c4e723e */ /* 0x000fe400000000ff */
[----:B------:R-:W-:Y:S02]  /*3cc0*/  F2FP.PACK_AB R77, R90, R89 ;  /* 0x000000595a4d723e */ /* 0x000fe400000000ff */
[----:B------:R-:W-:Y:S02]  /*3cd0*/  F2FP.PACK_AB R76, R91, R88 ;  /* 0x000000585b4c723e */ /* 0x000fe400000000ff */
[----:B------:R-:W-:-:S02]  /*3ce0*/  @P1 F2FP.PACK_AB R87, RZ, R87 ;  /* 0x00000057ff57123e */ /* 0x000fc400000000ff */
[----:B------:R-:W-:Y:S02]  /*3cf0*/  @P1 F2FP.PACK_AB R93, RZ, R93 ;  /* 0x0000005dff5d123e */ /* 0x000fe400000000ff */
[----:B------:R-:W-:Y:S02]  /*3d00*/  @P1 F2FP.PACK_AB R89, RZ, R89 ;  /* 0x00000059ff59123e */ /* 0x000fe400000000ff */
[----:B------:R-:W-:Y:S02]  /*3d10*/  @P1 F2FP.PACK_AB R88, RZ, R88 ;  /* 0x00000058ff58123e */ /* 0x000fe400000000ff */
[----:B------:R-:W-:Y:S01]  /*3d20*/  @P0 PRMT R70, R70, 0x5410, R80 ;  /* 0x0000541046460816 */ /* 0x000fe20000000050 */
[----:B------:R-:W-:Y:S01]  /*3d30*/  @P0 IMAD.WIDE.U32 R80, R196, R103, c[0x0][0x258] ;  /* 0x00009600c4500625 */ /* 0x000fe200078e0067 */
[----:B------:R-:W-:Y:S02]  /*3d40*/  @P0 PRMT R71, R71, 0x5410, R83 ;  /* 0x0000541047470816 */ /* 0x000fe40000000053 */
[----:B------:R-:W-:Y:S01]  /*3d50*/  @P0 PRMT R68, R68, 0x5410, R94 ;  /* 0x0000541044440816 */ /* 0x000fe2000000005e */
[----:B------:R-:W-:Y:S01]  /*3d60*/  IMAD.WIDE.U32 R82, R103, R82, c[0x0][0x248] ;  /* 0x0000920067527625 */ /* 0x000fe200078e0052 */
[----:B------:R-:W-:-:S02]  /*3d70*/  @P1 F2FP.PACK_AB R160, RZ, R160 ;  /* 0x000000a0ffa0123e */ /* 0x000fc400000000ff */
[----:B------:R-:W-:Y:S01]  /*3d80*/  @P1 F2FP.PACK_AB R92, RZ, R92 ;  /* 0x0000005cff5c123e */ /* 0x000fe200000000ff */
[----:B------:R-:W-:Y:S01]  /*3d90*/  @P0 STG.E.128 [R80.64], R68 ;  /* 0x0000004450000986 */ /* 0x000fe2000c101d04 */
[----:B------:R-:W-:Y:S01]  /*3da0*/  @P1 F2FP.PACK_AB R90, RZ, R90 ;  /* 0x0000005aff5a123e */ /* 0x000fe200000000ff */
[----:B------:R-:W-:Y:S01]  /*3db0*/  @P1 IMAD.WIDE.U32 R196, R196, R103, c[0x0][0x250] ;  /* 0x00009400c4c41625 */ /* 0x000fe200078e0067 */
[----:B------:R-:W-:Y:S01]  /*3dc0*/  @P1 F2FP.PACK_AB R91, RZ, R91 ;  /* 0x0000005bff5b123e */ /* 0x000fe200000000ff */
        /* <DEDUP_REMOVED lines=15> */
.L_x_351:
[----:B------:R-:W-:Y:S05]  /*3ec0*/  BSYNC B1 ;  /* 0x0000000000017941 */ /* 0x000fea0003800000 */
.L_x_348:
        /* <DEDUP_REMOVED lines=58> */
.L_x_347:
[----:B------:R-:W-:Y:S05]  /*4270*/  BSYNC B0 ;  /* 0x0000000000007941 */ /* 0x000fea0003800000 */
.L_x_345:
[----:B------:R-:W-:Y:S01]  /*4280*/  SHF.R.U32.HI R2, RZ, 0x5, R0 ;  /* 0x00000005ff027819 */ /* 0x000fe20000011600 */
[----:B------:R-:W-:Y:S01]  /*4290*/  WARPSYNC 0xffffffff ;  /* 0xffffffff00007948 */ /* 0x000fe20003800000 */
[----:B------:R-:W-:-:S05]  /*42a0*/  LOP3.LUT R3, R0, 0x1f, RZ, 0xc0, !PT ;  /* 0x0000001f00037812 */ /* 0x000fca00078ec0ff */
[----:B------:R-:W-:-:S05]  /*42b0*/  IMAD R2, R2, 0xa0, R3 ;  /* 0x000000a002027824 */ /* 0x000fca00078e0203 */
[----:B------:R-:W-:-:S05]  /*42c0*/  SHF.L.U32 R2, R2, 0x5, RZ ;  /* 0x0000000502027819 */ /* 0x000fca00000006ff */
[----:B------:R-:W-:Y:S04]  /*42d0*/  STS.128 [R2], R64 ;  /* 0x0000004002007388 */ /* 0x000fe80000000c00 */
[----:B------:R-:W-:Y:S04]  /*42e0*/  STS.128 [R2+0x10], R68 ;  /* 0x0000104402007388 */ /* 0x000fe80000000c00 */
        /* <DEDUP_REMOVED lines=67> */
[----:B------:R-:W2:Y:S01]  /*4720*/  LDS R70, [R0.X4+0x4200] ;  /* 0x0042000000467984 */ /* 0x000ea20000004800 */
[----:B0-----:R-:W-:-:S03]  /*4730*/  FADD.FTZ R3, R3, R22 ;  /* 0x0000001603037221 */ /* 0x001fc60000010000 */
[----:B------:R-:W0:Y:S01]  /*4740*/  LDS R69, [R0.X4+0x4400] ;  /* 0x0044000000457984 */ /* 0x000e220000004800 */
[----:B---3--:R-:W-:-:S03]  /*4750*/  FADD.FTZ R4, R4, R23 ;  /* 0x0000001704047221 */ /* 0x008fc60000010000 */
[----:B------:R-:W-:Y:S01]  /*4760*/  LDS R72, [R0.X4+0x4600] ;  /* 0x0046000000487984 */ /* 0x000fe20000004800 */
        /* <DEDUP_REMOVED lines=13> */
[----:B--2---:R-:W-:Y:S02]  /*4840*/  FADD.FTZ R11, R3, R70 ;  /* 0x00000046030b7221 */ /* 0x004fe40000010000 */
[----:B0-----:R-:W-:Y:S01]  /*4850*/  FADD.FTZ R69, R4, R69 ;  /* 0x0000004504457221 */ /* 0x001fe20000010000 */
        /* <DEDUP_REMOVED lines=12> */
[----:B------:R-:W-:Y:S04]  /*4920*/  STS.128 [R2+0x1000], R32 ;  /* 0x0010002002007388 */ /* 0x000fe80000000c00 */
[----:B------:R0:W-:Y:S04]  /*4930*/  STS.128 [R2+0x1010], R24 ;  /* 0x0010101802007388 */ /* 0x0001e80000000c00 */
[----:B------:R-:W-:Y:S01]  /*4940*/  BAR.SYNC.DEFER_BLOCKING 0x0 ;  /* 0x0000000000007b1d */ /* 0x000fe20000010000 */
[----:B0-----:R-:W-:-:S04]  /*4950*/  IADD3 R2, P0, R75, R0, RZ ;  /* 0x000000004b027210 */ /* 0x001fc80007f1e0ff */
[----:B------:R-:W-:Y:S02]  /*4960*/  IADD3.X R13, RZ, RZ, RZ, P0, !PT ;  /* 0x000000ffff0d7210 */ /* 0x000fe400007fe4ff */
[C---:B------:R-:W-:Y:S02]  /*4970*/  SHF.L.U32 R4, R2.reuse, 0x2, RZ ;  /* 0x0000000202047819 */ /* 0x040fe400000006ff */
[----:B------:R-:W-:Y:S01]  /*4980*/  SHF.L.U64.HI R18, R2, 0x2, R13 ;  /* 0x0000000202127819 */ /* 0x000fe2000001020d */
[----:B------:R-:W-:Y:S01]  /*4990*/  FADD.FTZ R13, R5, R72 ;  /* 0x00000048050d7221 */ /* 0x000fe20000010000 */
[----:B------:R-:W-:Y:S01]  /*49a0*/  IADD3 R2, P0, R4, c[0x0][0x228], RZ ;  /* 0x00008a0004027a10 */ /* 0x000fe20007f1e0ff */
[----:B------:R-:W0:Y:S03]  /*49b0*/  LDS R48, [R0.X4] ;  /* 0x0000000000307984 */ /* 0x000e260000004800 */
[----:B------:R-:W-:Y:S01]  /*49c0*/  IADD3.X R3, R18, c[0x0][0x22c], RZ, P0, !PT ;  /* 0x00008b0012037a10 */ /* 0x000fe200007fe4ff */
[----:B------:R-:W1:Y:S01]  /*49d0*/  LDS R41, [R0.X4+0x1400] ;  /* 0x0014000000297984 */ /* 0x000e620000004800 */
[----:B------:R-:W-:-:S03]  /*49e0*/  IADD3 R4, P0, R4, c[0x0][0x220], RZ ;  /* 0x0000880004047a10 */ /* 0x000fc60007f1e0ff */
[----:B------:R-:W2:Y:S01]  /*49f0*/  LDS R10, [R0.X4+0x200] ;  /* 0x00020000000a7984 */ /* 0x000ea20000004800 */
[----:B------:R-:W-:-:S03]  /*4a00*/  IADD3.X R5, R18, c[0x0][0x224], RZ, P0, !PT ;  /* 0x0000890012057a10 */ /* 0x000fc600007fe4ff */
        /* <DEDUP_REMOVED lines=12> */
[----:B------:R-:W2:Y:S01]  /*4ad0*/  LDS R14, [R0.X4+0xa00] ;  /* 0x000a0000000e7984 */ /* 0x000ea20000004800 */
[----:B---3--:R-:W-:-:S03]  /*4ae0*/  FADD.FTZ R12, R41, R12 ;  /* 0x0000000c290c7221 */ /* 0x008fc60000010000 */
[----:B------:R-:W3:Y:S01]  /*4af0*/  LDS R31, [R0.X4+0x2c00] ;  /* 0x002c0000001f7984 */ /* 0x000ee20000004800 */
[----:B----4-:R-:W-:-:S03]  /*4b00*/  FADD.FTZ R10, R10, R15 ;  /* 0x0000000f0a0a7221 */ /* 0x010fc60000010000 */
[----:B------:R-:W-:Y:S01]  /*4b10*/  LDS R23, [R0.X4+0x1c00] ;  /* 0x001c000000177984 */ /* 0x000fe20000004800 */
[----:B-----5:R-:W-:-:S03]  /*4b20*/  FADD.FTZ R25, R12, R25 ;  /* 0x000000190c197221 */ /* 0x020fc60000010000 */
[----:B------:R-:W4:Y:S01]  /*4b30*/  LDS R33, [R0.X4+0x2e00] ;  /* 0x002e000000217984 */ /* 0x000f220000004800 */
[----:B------:R-:W-:-:S03]  /*4b40*/  FADD.FTZ R15, R10, R27 ;  /* 0x0000001b0a0f7221 */ /* 0x000fc60000010000 */
[----:B------:R-:W5:Y:S01]  /*4b50*/  LDS R12, [R0.X4+0x800] ;  /* 0x00080000000c7984 */ /* 0x000f620000004800 */
[----:B------:R-:W-:-:S03]  /*4b60*/  FADD.FTZ R41, R15, R16 ;  /* 0x000000100f297221 */ /* 0x000fc60000010000 */
[----:B------:R-:W5:Y:S01]  /*4b70*/  LDS R10, [R0.X4+0xc00] ;  /* 0x000c0000000a7984 */ /* 0x000f620000004800 */
[----:B------:R-:W-:-:S03]  /*4b80*/  FADD.FTZ R6, RZ, R6 ;  /* 0x00000006ff067221 */ /* 0x000fc60000010000 */
[----:B------:R-:W-:Y:S01]  /*4b90*/  STG.E [R2.64], R25 ;  /* 0x0000001902007986 */ /* 0x000fe2000c101904 */
[----:B------:R-:W-:-:S03]  /*4ba0*/  FADD.FTZ R6, R6, R19 ;  /* 0x0000001306067221 */ /* 0x000fc60000010000 */
        /* <DEDUP_REMOVED lines=9> */
[----:B------:R-:W3:Y:S04]  /*4c40*/  LDS R16, [R0.X4+0x1000] ;  /* 0x0010000000107984 */ /* 0x000ee80000004800 */
[----:B------:R-:W3:Y:S01]  /*4c50*/  LDS R45, [R0.X4+0x4200] ;  /* 0x00420000002d7984 */ /* 0x000ee20000004800 */
[----:B----4-:R-:W-:-:S03]  /*4c60*/  FADD.FTZ R8, R8, R33 ;  /* 0x0000002108087221 */ /* 0x010fc60000010000 */
[----:B------:R-:W4:Y:S01]  /*4c70*/  LDS R37, [R0.X4+0x3200] ;  /* 0x0032000000257984 */ /* 0x000f220000004800 */
[----:B-----5:R-:W-:-:S03]  /*4c80*/  FADD.FTZ R12, RZ, R12 ;  /* 0x0000000cff0c7221 */ /* 0x020fc60000010000 */
[----:B------:R-:W5:Y:S01]  /*4c90*/  LDS R20, [R0.X4+0x2200] ;  /* 0x0022000000147984 */ /* 0x000f620000004800 */
[----:B------:R-:W-:Y:S02]  /*4ca0*/  FADD.FTZ R12, R12, R23 ;  /* 0x000000170c0c7221 */ /* 0x000fe40000010000 */
[----:B------:R-:W-:Y:S01]  /*4cb0*/  FADD.FTZ R10, RZ, R10 ;  /* 0x0000000aff0a7221 */ /* 0x000fe20000010000 */
[----:B------:R-:W5:Y:S04]  /*4cc0*/  LDS R18, [R0.X4+0x1200] ;  /* 0x0012000000127984 */ /* 0x000f680000004800 */
[----:B------:R-:W5:Y:S01]  /*4cd0*/  LDS R47, [R0.X4+0x4400] ;  /* 0x00440000002f7984 */ /* 0x000f620000004800 */
[----:B------:R-:W-:-:S03]  /*4ce0*/  FADD.FTZ R14, R14, R25 ;  /* 0x000000190e0e7221 */ /* 0x000fc60000010000 */
[----:B------:R-:W5:Y:S01]  /*4cf0*/  LDS R39, [R0.X4+0x3400] ;  /* 0x0034000000277984 */ /* 0x000f620000004800 */
[----:B------:R-:W-:-:S03]  /*4d00*/  FADD.FTZ R15, RZ, R15 ;  /* 0x0000000fff0f7221 */ /* 0x000fc60000010000 */
[----:B------:R-:W5:Y:S01]  /*4d10*/  LDS R29, [R0.X4+0x2400] ;  /* 0x00240000001d7984 */ /* 0x000f620000004800 */
[----:B0-----:R-:W-:-:S03]  /*4d20*/  FADD.FTZ R43, R6, R43 ;  /* 0x0000002b062b7221 */ /* 0x001fc60000010000 */
[----:B------:R-:W-:Y:S01]  /*4d30*/  STG.E [R4.64], R17 ;  /* 0x0000001104007986 */ /* 0x000fe2000c101904 */
[----:B-1----:R-:W-:-:S03]  /*4d40*/  FADD.FTZ R12, R12, R35 ;  /* 0x000000230c0c7221 */ /* 0x002fc60000010000 */
[----:B------:R-:W0:Y:S01]  /*4d50*/  LDS R49, [R0.X4+0x4600] ;  /* 0x0046000000317984 */ /* 0x000e220000004800 */
[----:B--2---:R-:W-:-:S03]  /*4d60*/  FADD.FTZ R10, R10, R27 ;  /* 0x0000001b0a0a7221 */ /* 0x004fc60000010000 */
[----:B------:R-:W1:Y:S01]  /*4d70*/  LDS R22, [R0.X4+0x3600] ;  /* 0x0036000000167984 */ /* 0x000e620000004800 */
[----:B---3--:R-:W-:-:S03]  /*4d80*/  FADD.FTZ R16, RZ, R16 ;  /* 0x00000010ff107221 */ /* 0x008fc60000010000 */
[----:B------:R-:W2:Y:S01]  /*4d90*/  LDS R17, [R0.X4+0x2600] ;  /* 0x0026000000117984 */ /* 0x000ea20000004800 */
[----:B------:R-:W-:-:S03]  /*4da0*/  FADD.FTZ R45, R8, R45 ;  /* 0x0000002d082d7221 */ /* 0x000fc60000010000 */
[----:B------:R-:W3:Y:S01]  /*4db0*/  LDS R51, [R0.X4+0x4800] ;  /* 0x0048000000337984 */ /* 0x000ee20000004800 */
[----:B----4-:R-:W-:-:S03]  /*4dc0*/  FADD.FTZ R14, R14, R37 ;  /* 0x000000250e0e7221 */ /* 0x010fc60000010000 */
[----:B------:R-:W4:Y:S01]  /*4dd0*/  LDS R19, [R0.X4+0x3800] ;  /* 0x0038000000137984 */ /* 0x000f220000004800 */
[----:B-----5:R-:W-:-:S03]  /*4de0*/  FADD.FTZ R15, R15, R20 ;  /* 0x000000140f0f7221 */ /* 0x020fc60000010000 */
[----:B------:R-:W5:Y:S01]  /*4df0*/  LDS R26, [R0.X4+0x4a00] ;  /* 0x004a0000001a7984 */ /* 0x000f620000004800 */
[----:B------:R-:W-:-:S03]  /*4e00*/  FADD.FTZ R18, RZ, R18 ;  /* 0x00000012ff127221 */ /* 0x000fc60000010000 */
[----:B------:R-:W5:Y:S01]  /*4e10*/  LDS R24, [R0.X4+0x3a00] ;  /* 0x003a000000187984 */ /* 0x000f620000004800 */
[----:B------:R-:W-:-:S03]  /*4e20*/  FADD.FTZ R47, R12, R47 ;  /* 0x0000002f0c2f7221 */ /* 0x000fc60000010000 */
[----:B------:R-:W5:Y:S01]  /*4e30*/  LDS R53, [R0.X4+0x4c00] ;  /* 0x004c000000357984 */ /* 0x000f620000004800 */
[----:B------:R-:W-:-:S03]  /*4e40*/  FADD.FTZ R10, R10, R39 ;  /* 0x000000270a0a7221 */ /* 0x000fc60000010000 */
[----:B------:R-:W5:Y:S01]  /*4e50*/  LDS R28, [R0.X4+0x4e00] ;  /* 0x004e0000001c7984 */ /* 0x000f620000004800 */
[----:B------:R-:W-:-:S03]  /*4e60*/  FADD.FTZ R16, R16, R29 ;  /* 0x0000001d10107221 */ /* 0x000fc60000010000 */
        /* <DEDUP_REMOVED lines=28> */
.L_x_349:
[----:B------:R-:W-:Y:S01]  /*5030*/  HFMA2.MMA R225, -RZ, RZ, 0, 5.9604644775390625e-08 ;  /* 0x00000001ffe17435 */ /* 0x000fe200000001ff */
[----:B------:R-:W-:-:S02]  /*5040*/  MOV R244, R248 ;  /* 0x000000f800f47202 */ /* 0x000fc40000000f00 */
[----:B------:R-:W-:Y:S02]  /*5050*/  MOV R232, 0x1f ;  /* 0x0000001f00e87802 */ /* 0x000fe40000000f00 */
[----:B------:R-:W-:Y:S02]  /*5060*/  MOV R113, 0xffffffff ;  /* 0xffffffff00717802 */ /* 0x000fe40000000f00 */
[----:B------:R-:W-:Y:S02]  /*5070*/  MOV R76, 0x5090 ;  /* 0x00005090004c7802 */ /* 0x000fe40000000f00 */
[----:B-----5:R-:W-:Y:S05]  /*5080*/  CALL.REL.NOINC `($__internal_15_$__cuda_sm70_shflsync_bfly_p) ;  /* 0x0000046000007944 */ /* 0x020fea0003c00000 */
[----:B-1----:R-:W-:Y:S01]  /*5090*/  MOV R111, R113 ;  /* 0x00000071006f7202 */ /* 0x002fe20000000f00 */
[----:B0-----:R-:W-:Y:S05]  /*50a0*/  BRA `(.L_x_353) ;  /* 0xffffd1f000007947 */ /* 0x001fea000383ffff */
.L_x_350:
[----:B------:R-:W-:Y:S01]  /*50b0*/  HFMA2.MMA R225, -RZ, RZ, 0, 5.9604644775390625e-08 ;  /* 0x00000001ffe17435 */ /* 0x000fe200000001ff */
[----:B------:R-:W-:Y:S02]  /*50c0*/  MOV R244, R246 ;  /* 0x000000f600f47202 */ /* 0x000fe40000000f00 */
[----:B------:R-:W-:Y:S02]  /*50d0*/  MOV R232, 0x1f ;  /* 0x0000001f00e87802 */ /* 0x000fe40000000f00 */
[----:B------:R-:W-:-:S02]  /*50e0*/  MOV R113, 0xffffffff ;  /* 0xffffffff00717802 */ /* 0x000fc40000000f00 */
[----:B------:R-:W-:Y:S02]  /*50f0*/  MOV R76, 0x5110 ;  /* 0x00005110004c7802 */ /* 0x000fe40000000f00 */
[----:B01---5:R-:W-:Y:S05]  /*5100*/  CALL.REL.NOINC `($__internal_15_$__cuda_sm70_shflsync_bfly_p) ;  /* 0x000003e000007944 */ /* 0x023fea0003c00000 */
[----:B------:R-:W-:Y:S01]  /*5110*/  FADD.FTZ R248, R248, R111 ;  /* 0x0000006ff8f87221 */ /* 0x000fe20000010000 */
[----:B0-----:R-:W-:Y:S01]  /*5120*/  HFMA2.MMA R225, -RZ, RZ, 0, 1.1920928955078125e-07 ;  /* 0x00000002ffe17435 */ /* 0x001fe200000001ff */
[----:B-1----:R-:W-:Y:S01]  /*5130*/  FADD.FTZ R246, R246, R113 ;  /* 0x00000071f6f67221 */ /* 0x002fe20000010000 */
[----:B------:R-:W-:Y:S02]  /*5140*/  MOV R232, 0x1f ;  /* 0x0000001f00e87802 */ /* 0x000fe40000000f00 */
[----:B------:R-:W-:Y:S02]  /*5150*/  MOV R113, 0xffffffff ;  /* 0xffffffff00717802 */ /* 0x000fe40000000f00 */
[----:B------:R-:W-:Y:S02]  /*5160*/  MOV R244, R248 ;  /* 0x000000f800f47202 */ /* 0x000fe40000000f00 */
[----:B------:R-:W-:Y:S02]  /*5170*/  MOV R76, 0x5190 ;  /* 0x00005190004c7802 */ /* 0x000fe40000000f00 */
[----:B------:R-:W-:Y:S05]  /*5180*/  CALL.REL.NOINC `($__internal_15_$__cuda_sm70_shflsync_bfly_p) ;  /* 0x0000036000007944 */ /* 0x000fea0003c00000 */
[----:B0-----:R-:W-:Y:S01]  /*5190*/  HFMA2.MMA R225, -RZ, RZ, 0, 1.1920928955078125e-07 ;  /* 0x00000002ffe17435 */ /* 0x001fe200000001ff */
[----:B-1----:R-:W-:-:S02]  /*51a0*/  MOV R111, R113 ;  /* 0x00000071006f7202 */ /* 0x002fc40000000f00 */
[----:B------:R-:W-:Y:S02]  /*51b0*/  MOV R244, R246 ;  /* 0x000000f600f47202 */ /* 0x000fe40000000f00 */
[----:B------:R-:W-:Y:S02]  /*51c0*/  MOV R232, 0x1f ;  /* 0x0000001f00e87802 */ /* 0x000fe40000000f00 */
[----:B------:R-:W-:Y:S02]  /*51d0*/  MOV R113, 0xffffffff ;  /* 0xffffffff00717802 */ /* 0x000fe40000000f00 */
[----:B------:R-:W-:Y:S02]  /*51e0*/  MOV R76, 0x5200 ;  /* 0x00005200004c7802 */ /* 0x000fe40000000f00 */
[----:B------:R-:W-:Y:S05]  /*51f0*/  CALL.REL.NOINC `($__internal_15_$__cuda_sm70_shflsync_bfly_p) ;  /* 0x000002f000007944 */ /* 0x000fea0003c00000 */
[----:B------:R-:W-:Y:S01]  /*5200*/  FADD.FTZ R248, R111, R248 ;  /* 0x000000f86ff87221 */ /* 0x000fe20000010000 */
[----:B0-----:R-:W-:Y:S01]  /*5210*/  HFMA2.MMA R225, -RZ, RZ, 0, 2.384185791015625e-07 ;  /* 0x00000004ffe17435 */ /* 0x001fe200000001ff */
[----:B-1----:R-:W-:Y:S01]  /*5220*/  FADD.FTZ R246, R246, R113 ;  /* 0x00000071f6f67221 */ /* 0x002fe20000010000 */
[----:B------:R-:W-:Y:S02]  /*5230*/  MOV R232, 0x1f ;  /* 0x0000001f00e87802 */ /* 0x000fe40000000f00 */
[----:B------:R-:W-:-:S02]  /*5240*/  MOV R113, 0xffffffff ;  /* 0xffffffff00717802 */ /* 0x000fc40000000f00 */
[----:B------:R-:W-:Y:S02]  /*5250*/  MOV R244, R248 ;  /* 0x000000f800f47202 */ /* 0x000fe40000000f00 */
[----:B------:R-:W-:Y:S02]  /*5260*/  MOV R76, 0x5280 ;  /* 0x00005280004c7802 */ /* 0x000fe40000000f00 */
[----:B------:R-:W-:Y:S05]  /*5270*/  CALL.REL.NOINC `($__internal_15_$__cuda_sm70_shflsync_bfly_p) ;  /* 0x0000027000007944 */ /* 0x000fea0003c00000 */
[----:B0-----:R-:W-:Y:S01]  /*5280*/  HFMA2.MMA R225, -RZ, RZ, 0, 2.384185791015625e-07 ;  /* 0x00000004ffe17435 */ /* 0x001fe200000001ff */
[----:B-1----:R-:W-:Y:S02]  /*5290*/  MOV R111, R113 ;  /* 0x00000071006f7202 */ /* 0x002fe40000000f00 */
[----:B------:R-:W-:Y:S02]  /*52a0*/  MOV R244, R246 ;  /* 0x000000f600f47202 */ /* 0x000fe40000000f00 */
[----:B------:R-:W-:Y:S02]  /*52b0*/  MOV R232, 0x1f ;  /* 0x0000001f00e87802 */ /* 0x000fe40000000f00 */
[----:B------:R-:W-:Y:S02]  /*52c0*/  MOV R113, 0xffffffff ;  /* 0xffffffff00717802 */ /* 0x000fe40000000f00 */
[----:B------:R-:W-:-:S02]  /*52d0*/  MOV R76, 0x52f0 ;  /* 0x000052f0004c7802 */ /* 0x000fc40000000f00 */
[----:B------:R-:W-:Y:S05]  /*52e0*/  CALL.REL.NOINC `($__internal_15_$__cuda_sm70_shflsync_bfly_p) ;  /* 0x0000020000007944 */ /* 0x000fea0003c00000 */
[----:B------:R-:W-:Y:S01]  /*52f0*/  FADD.FTZ R248, R111, R248 ;  /* 0x000000f86ff87221 */ /* 0x000fe20000010000 */
[----:B0-----:R-:W-:Y:S01]  /*5300*/  HFMA2.MMA R225, -RZ, RZ, 0, 4.76837158203125e-07 ;  /* 0x00000008ffe17435 */ /* 0x001fe200000001ff */
[----:B-1----:R-:W-:Y:S01]  /*5310*/  FADD.FTZ R246, R246, R113 ;  /* 0x00000071f6f67221 */ /* 0x002fe20000010000 */
[----:B------:R-:W-:-:S02]  /*5320*/  MOV R232, 0x1f ;  /* 0x0000001f00e87802 */ /* 0x000fc40000000f00 */
[----:B------:R-:W-:Y:S02]  /*5330*/  MOV R113, 0xffffffff ;  /* 0xffffffff00717802 */ /* 0x000fe40000000f00 */
[----:B------:R-:W-:Y:S02]  /*5340*/  MOV R244, R248 ;  /* 0x000000f800f47202 */ /* 0x000fe40000000f00 */
[----:B------:R-:W-:Y:S02]  /*5350*/  MOV R76, 0x5370 ;  /* 0x00005370004c7802 */ /* 0x000fe40000000f00 */
[----:B------:R-:W-:Y:S05]  /*5360*/  CALL.REL.NOINC `($__internal_15_$__cuda_sm70_shflsync_bfly_p) ;  /* 0x0000018000007944 */ /* 0x000fea0003c00000 */
[----:B0-----:R-:W-:Y:S01]  /*5370*/  HFMA2.MMA R225, -RZ, RZ, 0, 4.76837158203125e-07 ;  /* 0x00000008ffe17435 */ /* 0x001fe200000001ff */
[----:B-1----:R-:W-:Y:S02]  /*5380*/  MOV R111, R113 ;  /* 0x00000071006f7202 */ /* 0x002fe40000000f00 */
[----:B------:R-:W-:Y:S02]  /*5390*/  MOV R244, R246 ;  /* 0x000000f600f47202 */ /* 0x000fe40000000f00 */
[----:B------:R-:W-:Y:S02]  /*53a0*/  MOV R232, 0x1f ;  /* 0x0000001f00e87802 */ /* 0x000fe40000000f00 */
[----:B------:R-:W-:-:S02]  /*53b0*/  MOV R113, 0xffffffff ;  /* 0xffffffff00717802 */ /* 0x000fc40000000f00 */
[----:B------:R-:W-:Y:S02]  /*53c0*/  MOV R76, 0x53e0 ;  /* 0x000053e0004c7802 */ /* 0x000fe40000000f00 */
[----:B------:R-:W-:Y:S05]  /*53d0*/  CALL.REL.NOINC `($__internal_15_$__cuda_sm70_shflsync_bfly_p) ;  /* 0x0000011000007944 */ /* 0x000fea0003c00000 */
[----:B------:R-:W-:Y:S01]  /*53e0*/  FADD.FTZ R111, R111, R248 ;  /* 0x000000f86f6f7221 */ /* 0x000fe20000010000 */
[----:B0-----:R-:W-:Y:S01]  /*53f0*/  HFMA2.MMA R225, -RZ, RZ, 0, 9.5367431640625e-07 ;  /* 0x00000010ffe17435 */ /* 0x001fe200000001ff */
[----:B-1----:R-:W-:Y:S01]  /*5400*/  FADD.FTZ R246, R246, R113 ;  /* 0x00000071f6f67221 */ /* 0x002fe20000010000 */
[----:B------:R-:W-:Y:S02]  /*5410*/  MOV R232, 0x1f ;  /* 0x0000001f00e87802 */ /* 0x000fe40000000f00 */
[----:B------:R-:W-:Y:S02]  /*5420*/  MOV R113, 0xffffffff ;  /* 0xffffffff00717802 */ /* 0x000fe40000000f00 */
[----:B------:R-:W-:Y:S02]  /*5430*/  MOV R244, R111 ;  /* 0x0000006f00f47202 */ /* 0x000fe40000000f00 */
[----:B------:R-:W-:Y:S02]  /*5440*/  MOV R76, 0x5460 ;  /* 0x00005460004c7802 */ /* 0x000fe40000000f00 */
[----:B------:R-:W-:Y:S05]  /*5450*/  CALL.REL.NOINC `($__internal_15_$__cuda_sm70_shflsync_bfly_p) ;  /* 0x0000009000007944 */ /* 0x000fea0003c00000 */
[----:B0-----:R-:W-:Y:S01]  /*5460*/  HFMA2.MMA R225, -RZ, RZ, 0, 9.5367431640625e-07 ;  /* 0x00000010ffe17435 */ /* 0x001fe200000001ff */
[----:B-1----:R-:W-:-:S02]  /*5470*/  MOV R248, R113 ;  /* 0x0000007100f87202 */ /* 0x002fc40000000f00 */
[----:B------:R-:W-:Y:S02]  /*5480*/  MOV R244, R246 ;  /* 0x000000f600f47202 */ /* 0x000fe40000000f00 */
[----:B------:R-:W-:Y:S02]  /*5490*/  MOV R232, 0x1f ;  /* 0x0000001f00e87802 */ /* 0x000fe40000000f00 */
[----:B------:R-:W-:Y:S02]  /*54a0*/  MOV R113, 0xffffffff ;  /* 0xffffffff00717802 */ /* 0x000fe40000000f00 */
[----:B------:R-:W-:Y:S02]  /*54b0*/  MOV R76, 0x54d0 ;  /* 0x000054d0004c7802 */ /* 0x000fe40000000f00 */
[----:B------:R-:W-:Y:S05]  /*54c0*/  CALL.REL.NOINC `($__internal_15_$__cuda_sm70_shflsync_bfly_p) ;  /* 0x0000002000007944 */ /* 0x000fea0003c00000 */
[----:B-1----:R-:W-:Y:S01]  /*54d0*/  MOV R77, R113 ;  /* 0x00000071004d7202 */ /* 0x002fe20000000f00 */
[----:B0-----:R-:W-:Y:S05]  /*54e0*/  BRA `(.L_x_354) ;  /* 0xffffced000007947 */ /* 0x001fea000383ffff */
        .weak           $__internal_15_$__cuda_sm70_shflsync_bfly_p
        .type           $__internal_15_$__cuda_sm70_shflsync_bfly_p,@function
        .size           $__internal_15_$__cuda_sm70_shflsync_bfly_p,(.L_x_2841 - $__internal_15_$__cuda_sm70_shflsync_bfly_p)
$__internal_15_$__cuda_sm70_shflsync_bfly_p:
[----:B------:R-:W-:Y:S01]  /*54f0*/  HFMA2.MMA R77, -RZ, RZ, 0, 0 ;  /* 0x00000000ff4d7435 */ /* 0x000fe200000001ff */
[----:B------:R-:W-:Y:S04]  /*5500*/  WARPSYNC R113 ;  /* 0x0000007100007348 */ /* 0x000fe80003800000 */
[----:B------:R0:W1:Y:S01]  /*5510*/  SHFL.BFLY PT, R113, R244, R225, R232 ;  /* 0x0c0000e1f4717389 */ /* 0x00006200000e00e8 */
[----:B------:R-:W-:Y:S05]  /*5520*/  RET.REL.NODEC R76 `(_ZN10layer_norm31ln_parallel_residual_bwd_kernelINS_13Kernel_traitsI6__halfS2_S2_S2_fjLj1280ELj1ELj4ELj1ELj16ENS_18Kernel_traits_baseILj1280ES2_S2_S2_S2_fjLj128EEEEELb0ELb1ELb1EEEvNS_9BwdParamsE) ;  /* 0xffffaad04c007950 */ /* 0x000fea0003c3ffff */
.L_x_355:
        /* <DEDUP_REMOVED lines=13> */
.L_x_2841:


//--------------------- .text._ZN10layer_norm31ln_parallel_residual_bwd_kernelINS_13Kernel_traitsI6__halfS2_S2_S2_fjLj1280ELj1ELj4ELj1ELj16ENS_18Kernel_traits_baseILj1280ES2_S2_S2_S2_fjLj128EEEEELb1ELb0ELb0EEEvNS_9BwdParamsE --------------------------
	.section	.text._ZN10layer_norm31ln_parallel_residual_bwd_kernelINS_13Kernel_traitsI6__halfS2_S2_S2_fjLj1280ELj1ELj4ELj1ELj16ENS_18Kernel_traits_baseILj1280ES2_S2_S2_S2_fjLj128EEEEELb1ELb0ELb0EEEvNS_9BwdParamsE,"ax",@progbits
	.sectioninfo	@"SHI_REGISTERS=255"
	.align	128
        .global         _ZN10layer_norm31ln_parallel_residual_bwd_kernelINS_13Kernel_traitsI6__halfS2_S2_S2_fjLj1280ELj1ELj4ELj1ELj16ENS_18Kernel_traits_baseILj1280ES2_S2_S2_S2_fjLj128EEEEELb1ELb0ELb0EEEvNS_9BwdParamsE
        .type           _ZN10layer_norm31ln_parallel_residual_bwd_kernelINS_13Kernel_traitsI6__halfS2_S2_S2_fjLj1280ELj1ELj4ELj1ELj16ENS_18Kernel_traits_baseILj1280ES2_S2_S2_S2_fjLj128EEEEELb1ELb0ELb0EEEvNS_9BwdParamsE,@function
        .size           _ZN10layer_norm31ln_parallel_residual_bwd_kernelINS_13Kernel_traitsI6__halfS2_S2_S2_fjLj1280ELj1ELj4ELj1ELj16ENS_18Kernel_traits_baseILj1280ES2_S2_S2_S2_fjLj128EEEEELb1ELb0ELb0EEEvNS_9BwdParamsE,(.L_x_2842 - _ZN10layer_norm31ln_parallel_residual_bwd_kernelINS_13Kernel_traitsI6__halfS2_S2_S2_fjLj1280ELj1ELj4ELj1ELj16ENS_18Kernel_traits_baseILj1280ES2_S2_S2_S2_fjLj128EEEEELb1ELb0ELb0EEEvNS_9BwdParamsE)
        .other          _ZN10layer_norm31ln_parallel_residual_bwd_kernelINS_13Kernel_traitsI6__halfS2_S2_S2_fjLj1280ELj1ELj4ELj1ELj16ENS_18Kernel_traits_baseILj1280ES2_S2_S2_S2_fjLj128EEEEELb1ELb0ELb0EEEvNS_9BwdParamsE,@"STO_CUDA_ENTRY STV_DEFAULT"
_ZN10layer_norm31ln_parallel_residual_bwd_kernelINS_13Kernel_traitsI6__halfS2_S2_S2_fjLj1280ELj1ELj4ELj1ELj16ENS_18Kernel_traits_baseILj1280ES2_S2_S2_S2_fjLj128EEEEELb1ELb0ELb0EEEvNS_9BwdParamsE:
.text._ZN10layer_norm31ln_parallel_residual_bwd_kernelINS_13Kernel_traitsI6__halfS2_S2_S2_fjLj1280ELj1ELj4ELj1ELj16ENS_18Kernel_traits_baseILj1280ES2_S2_S2_S2_fjLj128EEEEELb1ELb0ELb0EEEvNS_9BwdParamsE:
        /* <DEDUP_REMOVED lines=17> */
[----:B------:R-:W-:Y:S02]  /*0110*/  @P3 MOV R33, 0x10 ;  /* 0x0000001000213802 */ /* 0x000fe40000000f00 */
[----:B------:R-:W-:Y:S01]  /*0120*/  @P0 MOV R41, 0x10 ;  /* 0x0000001000290802 */ /* 0x000fe20000000f00 */
[----:B------:R-:W-:Y:S01]  /*0130*/  @P4 IMAD.WIDE.U32 R2, R36, R29, c[0x0][0x1b0] ;  /* 0x00006c0024024625 */ /* 0x000fe200078e001d */
[----:B------:R-:W-:-:S03]  /*0140*/  @P1 MOV R45, 0x10 ;  /* 0x00000010002d1802 */ /* 0x000fc60000000f00 */
[C---:B------:R-:W-:Y:S01]  /*0150*/  @P4 IMAD.WIDE.U32 R28, R36.reuse, R29, c[0x0][0x1b8] ;  /* 0x00006e00241c4625 */ /* 0x040fe200078e001d */
[----:B------:R1:W5:Y:S01]  /*0160*/  @P4 LDG.E.128 R200, [R2.64] ;  /* 0x0000000402c84981 */ /* 0x000362000c1e1d00 */
[----:B------:R-:W-:Y:S02]  /*0170*/  @P4 LOP3.LUT R36, R36, 0x20, RZ, 0xfc, !PT ;  /* 0x0000002024244812 */ /* 0x000fe400078efcff */
[----:B------:R-:W-:Y:S01]  /*0180*/  @P2 MOV R37, 0x10 ;  /* 0x0000001000252802 */ /* 0x000fe20000000f00 */
[----:B------:R-:W-:Y:S01]  /*0190*/  BSSY B0, `(.L_x_356) ;  /* 0x000078c000007945 */ /* 0x000fe20003800000 */
[----:B------:R-:W-:Y:S01]  /*01a0*/  SHF.R.U32.HI R227, RZ, 0x5, R46 ;  /* 0x00000005ffe37819 */ /* 0x000fe2000001162e */
[CC--:B------:R-:W-:Y:S01]  /*01b0*/  @P3 IMAD.WIDE.U32 R30, R36.reuse, R33.reuse, c[0x0][0x1b0] ;  /* 0x00006c00241e3625 */ /* 0x0c0fe200078e0021 */
[----:B------:R2:W5:Y:S03]  /*01c0*/  @P4 LDG.E.128 R188, [R28.64] ;  /* 0x000000041cbc4981 */ /* 0x000566000c1e1d00 */
[C---:B------:R-:W-:Y:S01]  /*01d0*/  @P3 IMAD.WIDE.U32 R32, R36.reuse, R33, c[0x0][0x1b8] ;  /* 0x00006e0024203625 */ /* 0x040fe200078e0021 */
[----:B------:R-:W-:Y:S01]  /*01e0*/  @P3 IADD3 R36, R36, 0x20, RZ ;  /* 0x0000002024243810 */ /* 0x000fe20007ffe0ff */
[----:B------:R3:W5:Y:S04]  /*01f0*/  @P3 LDG.E.128 R184, [R30.64] ;  /* 0x000000041eb83981 */ /* 0x000768000c1e1d00 */
[----:B------:R-:W-:Y:S01]  /*0200*/  @P0 IMAD.WIDE.U32 R38, R36, R41, c[0x0][0x1b0] ;  /* 0x00006c0024260625 */ /* 0x000fe200078e0029 */
[----:B0-----:R-:W-:Y:S01]  /*0210*/  LEA R227, R0, R227, 0x2 ;  /* 0x000000e300e37211 */ /* 0x001fe200078e10ff */
[----:B------:R0:W5:Y:S02]  /*0220*/  @P3 LDG.E.128 R124, [R32.64] ;  /* 0x00000004207c3981 */ /* 0x000164000c1e1d00 */
        /* <DEDUP_REMOVED lines=16> */
[----:B0-----:R-:W-:Y:S01]  /*0330*/  CS2R R32, SRZ ;  /* 0x0000000000207805 */ /* 0x001fe2000001ff00 */
[----:B----4-:R-:W-:Y:S01]  /*0340*/  CS2R R38, SRZ ;  /* 0x0000000000267805 */ /* 0x010fe2000001ff00 */
        /* <DEDUP_REMOVED lines=77> */
[--C-:B-----5:R-:W-:Y:S01]  /*0820*/  HADD2.F32 R2, -RZ, R200.reuse.H0_H0 ;  /* 0x200000c8ff027230 */ /* 0x120fe20000004100 */
[----:B------:R-:W-:Y:S01]  /*0830*/  HFMA2.MMA R29, -RZ, RZ, 0, 0 ;  /* 0x00000000ff1d7435 */ /* 0x000fe200000001ff */
        /* <DEDUP_REMOVED lines=159> */
.L_x_380:
[----:B--2---:R-:W-:-:S05]  /*1230*/  MOV R2, 0x4 ;  /* 0x0000000400027802 */ /* 0x004fca0000000f00 */
        /* <DEDUP_REMOVED lines=12> */
[----:B------:R-:W-:Y:S02]  /*1300*/  LEA.HI.SX32 R2, R2, R3, 0x1d ;  /* 0x0000000302027211 */ /* 0x000fe400078feaff */
[----:B------:R-:W-:Y:S02]  /*1310*/  MOV R3, RZ ;  /* 0x000000ff00037202 */ /* 0x000fe40000000f00 */
[----:B------:R-:W-:Y:S01]  /*1320*/  MOV R224, R2 ;  /* 0x0000000200e07202 */ /* 0x000fe20000000f00 */
[----:B------:R-:W-:Y:S05]  /*1330*/  @!P2 BRA `(.L_x_359) ;  /* 0x00000a600000a947 */ /* 0x000fea0003800000 */
[C---:B-1----:R-:W-:Y:S01]  /*1340*/  LEA R212, P2, R2.reuse, c[0x0][0x188], 0x4 ;  /* 0x0000620002d47a11 */ /* 0x042fe200078420ff */
[----:B------:R-:W2:Y:S01]  /*1350*/  LDL R225, [R1+0x21c] ;  /* 0x00021c0001e17983 */ /* 0x000ea20000100800 */
[----:B------:R-:W-:Y:S02]  /*1360*/  MOV R220, 0x10 ;  /* 0x0000001000dc7802 */ /* 0x000fe40000000f00 */
[C---:B------:R-:W-:Y:S01]  /*1370*/  LEA.HI.X R213, R2.reuse, c[0x0][0x18c], RZ, 0x4, P2 ;  /* 0x0000630002d57a11 */ /* 0x040fe200010f24ff */
[----:B------:R0:W-:Y:S02]  /*1380*/  STL [R1+0x22c], R7 ;  /* 0x00022c0701007387 */ /* 0x0001e40000100800 */
[----:B------:R-:W-:-:S03]  /*1390*/  IMAD.WIDE.U32 R216, R2, R220, c[0x0][0x210] ;  /* 0x0000840002d87625 */ /* 0x000fc600078e00dc */
[----:B------:R-:W3:Y:S01]  /*13a0*/  LDG.E.128 R212, [R212.64] ;  /* 0x00000004d4d47981 */ /* 0x000ee2000c1e1d00 */
[----:B------:R-:W-:-:S03]  /*13b0*/  IMAD.WIDE.U32 R220, R2, R220, c[0x0][0x208] ;  /* 0x0000820002dc7625 */ /* 0x000fc600078e00dc */
[----:B------:R-:W4:Y:S04]  /*13c0*/  LDG.E.128 R216, [R216.64] ;  /* 0x00000004d8d87981 */ /* 0x000f28000c1e1d00 */
[----:B------:R-:W2:Y:S04]  /*13d0*/  LDG.E.128 R220, [R220.64] ;  /* 0x00000004dcdc7981 */ /* 0x000ea8000c1e1d00 */
[----:B0-----:R-:W2:Y:S04]  /*13e0*/  LDL R7, [R1+0x218] ;  /* 0x0002180001077983 */ /* 0x001ea80000100800 */
[----:B------:R0:W-:Y:S04]  /*13f0*/  STL [R1+0x228], R6 ;  /* 0x0002280601007387 */ /* 0x0001e80000100800 */
[----:B------:R-:W-:Y:S04]  /*1400*/  STL [R1+0x224], R5 ;  /* 0x0002240501007387 */ /* 0x000fe80000100800 */
[----:B------:R1:W-:Y:S04]  /*1410*/  STL [R1+0x220], R4 ;  /* 0x0002200401007387 */ /* 0x0003e80000100800 */
[----:B0-----:R-:W2:Y:S04]  /*1420*/  LDL R6, [R1+0x214] ;  /* 0x0002140001067983 */ /* 0x001ea80000100800 */
[----:B-1----:R-:W2:Y:S01]  /*1430*/  LDL R4, [R1+0x210] ;  /* 0x0002100001047983 */ /* 0x002ea20000100800 */
        /* <DEDUP_REMOVED lines=16> */
[----:B-----5:R-:W-:Y:S01]  /*1540*/  FSEL R3, R228, RZ, !P2 ;  /* 0x000000ffe4037208 */ /* 0x020fe20005000000 */
[----:B------:R-:W5:Y:S01]  /*1550*/  LDG.E.64 R10, [R10.64] ;  /* 0x000000040a0a7981 */ /* 0x000f62000c1e1b00 */
[--C-:B---3--:R-:W-:Y:S02]  /*1560*/  HADD2.F32 R247, -RZ, R212.reuse.H0_H0 ;  /* 0x200000d4fff77230 */ /* 0x108fe40000004100 */
[----:B------:R-:W-:Y:S02]  /*1570*/  HADD2.F32 R212, -RZ, R212.H1_H1 ;  /* 0x300000d4ffd47230 */ /* 0x000fe40000004100 */
[----:B------:R-:W-:Y:S02]  /*1580*/  HADD2.F32 R224, -RZ, R213.H0_H0 ;  /* 0x200000d5ffe07230 */ /* 0x000fe40000004100 */
[--C-:B------:R-:W-:Y:S02]  /*1590*/  HADD2.F32 R248, -RZ, R214.reuse.H0_H0 ;  /* 0x200000d6fff87230 */ /* 0x100fe40000004100 */
[----:B------:R-:W-:-:S02]  /*15a0*/  HADD2.F32 R246, -RZ, R214.H1_H1 ;  /* 0x300000d6fff67230 */ /* 0x000fc40000004100 */
[----:B------:R-:W-:Y:S02]  /*15b0*/  HADD2.F32 R249, -RZ, R213.H1_H1 ;  /* 0x300000d5fff97230 */ /* 0x000fe40000004100 */
[--C-:B------:R-:W-:Y:S02]  /*15c0*/  HADD2.F32 R241, -RZ, R215.reuse.H0_H0 ;  /* 0x200000d7fff17230 */ /* 0x100fe40000004100 */
[----:B------:R-:W-:Y:S02]  /*15d0*/  HADD2.F32 R214, -RZ, R215.H1_H1 ;  /* 0x300000d7ffd67230 */ /* 0x000fe40000004100 */
[----:B----4-:R-:W-:Y:S01]  /*15e0*/  HADD2.F32 R215, -RZ, R216.H0_H0 ;  /* 0x200000d8ffd77230 */ /* 0x010fe20000004100 */
[C---:B------:R-:W-:Y:S02]  /*15f0*/  FADD.FTZ R213, -R3.reuse, R212 ;  /* 0x000000d403d57221 */ /* 0x040fe40000010100 */
[----:B------:R-:W-:Y:S01]  /*1600*/  FADD.FTZ R212, -R3, R224 ;  /* 0x000000e003d47221 */ /* 0x000fe20000010100 */
[----:B--2---:R-:W-:Y:S01]  /*1610*/  HADD2.F32 R224, -RZ, R220.H0_H0 ;  /* 0x200000dcffe07230 */ /* 0x004fe20000004100 */
[----:B------:R-:W-:-:S02]  /*1620*/  FADD.FTZ R247, R247, -R3 ;  /* 0x80000003f7f77221 */ /* 0x000fc40000010000 */
[C---:B------:R-:W-:Y:S02]  /*1630*/  FADD.FTZ R249, -R3.reuse, R249 ;  /* 0x000000f903f97221 */ /* 0x040fe40000010100 */
[C---:B------:R-:W-:Y:S02]  /*1640*/  FADD.FTZ R248, -R3.reuse, R248 ;  /* 0x000000f803f87221 */ /* 0x040fe40000010100 */
[C---:B------:R-:W-:Y:S02]  /*1650*/  FADD.FTZ R246, -R3.reuse, R246 ;  /* 0x000000f603f67221 */ /* 0x040fe40000010100 */
[C---:B------:R-:W-:Y:S02]  /*1660*/  FADD.FTZ R241, -R3.reuse, R241 ;  /* 0x000000f103f17221 */ /* 0x040fe40000010100 */
[----:B------:R-:W-:Y:S01]  /*1670*/  FADD.FTZ R214, -R3, R214 ;  /* 0x000000d603d67221 */ /* 0x000fe20000010100 */
[----:B------:R-:W-:Y:S01]  /*1680*/  HADD2.F32 R216, -RZ, R216.H1_H1 ;  /* 0x300000d8ffd87230 */ /* 0x000fe20000004100 */
[----:B------:R-:W-:Y:S01]  /*1690*/  FMUL.FTZ R3, R7, R215 ;  /* 0x000000d707037220 */ /* 0x000fe20000410000 */
[----:B------:R-:W-:Y:S01]  /*16a0*/  HADD2.F32 R220, -RZ, R220.H1_H1 ;  /* 0x300000dcffdc7230 */ /* 0x000fe20000004100 */
[----:B------:R-:W-:-:S02]  /*16b0*/  FMUL.FTZ R5, R0, R213 ;  /* 0x000000d500057220 */ /* 0x000fc40000410000 */
[----:B------:R-:W-:Y:S02]  /*16c0*/  FFMA.FTZ R7, R225, R224, R3 ;  /* 0x000000e0e1077223 */ /* 0x000fe40000010003 */
[----:B------:R-:W-:-:S03]  /*16d0*/  FMUL.FTZ R3, R4, R216 ;  /* 0x000000d804037220 */ /* 0x000fc60000410000 */
[----:B------:R0:W-:Y:S01]  /*16e0*/  STL [R1+0x54], R7 ;  /* 0x0000540701007387 */ /* 0x0001e20000100800 */
[----:B------:R-:W-:-:S03]  /*16f0*/  FFMA.FTZ R6, R6, R220, R3 ;  /* 0x000000dc06067223 */ /* 0x000fc60000010003 */
[----:B------:R-:W2:Y:S04]  /*1700*/  LDL R4, [R1+0x20c] ;  /* 0x00020c0001047983 */ /* 0x000ea80000100800 */
[----:B------:R-:W-:Y:S04]  /*1710*/  STL [R1+0x2c], R5 ;  /* 0x00002c0501007387 */ /* 0x000fe80000100800 */
[----:B------:R-:W3:Y:S01]  /*1720*/  LDL R3, [R1+0x208] ;  /* 0x0002080001037983 */ /* 0x000ee20000100800 */
[----:B------:R-:W-:Y:S02]  /*1730*/  FADD.FTZ R69, R69, R220 ;  /* 0x000000dc45457221 */ /* 0x000fe40000010000 */
[----:B------:R-:W-:Y:S01]  /*1740*/  FFMA.FTZ R29, R5, R220, R29 ;  /* 0x000000dc051d7223 */ /* 0x000fe2000001001d */
[----:B------:R-:W4:Y:S04]  /*1750*/  LDL R225, [R1+0x204] ;  /* 0x0002040001e17983 */ /* 0x000f280000100800 */
[----:B------:R-:W4:Y:S01]  /*1760*/  LDL R220, [R1+0x200] ;  /* 0x0002000001dc7983 */ /* 0x000f220000100800 */
[----:B------:R-:W-:Y:S01]  /*1770*/  FMUL.FTZ R247, R0, R247 ;  /* 0x000000f700f77220 */ /* 0x000fe20000410000 */
[----:B------:R-:W-:Y:S01]  /*1780*/  HADD2.F32 R213, -RZ, R217.H0_H0 ;  /* 0x200000d9ffd57230 */ /* 0x000fe20000004100 */
[----:B------:R-:W-:-:S02]  /*1790*/  FADD.FTZ R144, R144, R215 ;  /* 0x000000d790907221 */ /* 0x000fc40000010000 */
[C---:B------:R-:W-:Y:S01]  /*17a0*/  FFMA.FTZ R108, R247.reuse, R215, R108 ;  /* 0x000000d7f76c7223 */ /* 0x040fe2000001006c */
[----:B------:R-:W-:Y:S02]  /*17b0*/  HADD2.F32 R215, -RZ, R221.H0_H0 ;  /* 0x200000ddffd77230 */ /* 0x000fe40000004100 */
[----:B------:R-:W-:Y:S01]  /*17c0*/  HADD2.F32 R217, -RZ, R217.H1_H1 ;  /* 0x300000d9ffd97230 */ /* 0x000fe20000004100 */
[----:B------:R-:W-:Y:S02]  /*17d0*/  FADD.FTZ R68, R68, R224 ;  /* 0x000000e044447221 */ /* 0x000fe40000010000 */
[----:B------:R-:W-:Y:S02]  /*17e0*/  FFMA.FTZ R28, R247, R224, R28 ;  /* 0x000000e0f71c7223 */ /* 0x000fe4000001001c */
[----:B------:R-:W-:Y:S01]  /*17f0*/  FMUL.FTZ R224, R0, R212 ;  /* 0x000000d400e07220 */ /* 0x000fe20000410000 */
[----:B------:R-:W-:Y:S01]  /*1800*/  HADD2.F32 R221, -RZ, R221.H1_H1 ;  /* 0x300000ddffdd7230 */ /* 0x000fe20000004100 */
[----:B------:R1:W-:Y:S01]  /*1810*/  STL [R1+0xcc], R6 ;  /* 0x0000cc0601007387 */ /* 0x0003e20000100800 */
[----:B------:R-:W-:-:S02]  /*1820*/  FADD.FTZ R70, R70, R215 ;  /* 0x000000d746467221 */ /* 0x000fc40000010000 */
[----:B------:R-:W-:Y:S01]  /*1830*/  FFMA.FTZ R30, R224, R215, R30 ;  /* 0x000000d7e01e7223 */ /* 0x000fe2000001001e */
[----:B------:R-:W-:Y:S01]  /*1840*/  STL [R1+0x10], R224 ;  /* 0x000010e001007387 */ /* 0x000fe20000100800 */
[----:B---3--:R-:W-:-:S04]  /*1850*/  FMUL.FTZ R3, R3, R213 ;  /* 0x000000d503037220 */ /* 0x008fc80000410000 */
[----:B--2---:R-:W-:Y:S02]  /*1860*/  FFMA.FTZ R4, R4, R215, R3 ;  /* 0x000000d704047223 */ /* 0x004fe40000010003 */
[----:B------:R-:W2:Y:S01]  /*1870*/  LDL R215, [R1+0x1fc] ;  /* 0x0001fc0001d77983 */ /* 0x000ea20000100800 */
[----:B----4-:R-:W-:-:S03]  /*1880*/  FMUL.FTZ R3, R220, R217 ;  /* 0x000000d9dc037220 */ /* 0x010fc60000410000 */
[----:B------:R3:W-:Y:S01]  /*1890*/  STL [R1+0xb8], R4 ;  /* 0x0000b80401007387 */ /* 0x0007e20000100800 */
[----:B------:R-:W-:-:S03]  /*18a0*/  FFMA.FTZ R220, R225, R221, R3 ;  /* 0x000000dde1dc7223 */ /* 0x000fc60000010003 */
[----:B------:R-:W4:Y:S04]  /*18b0*/  LDL R3, [R1+0x1f8] ;  /* 0x0001f80001037983 */ /* 0x000f280000100800 */
[----:B------:R-:W2:Y:S01]  /*18c0*/  LDL R225, [R1+0x1f0] ;  /* 0x0001f00001e17983 */ /* 0x000ea20000100800 */
[----:B------:R-:W-:Y:S01]  /*18d0*/  HADD2.F32 R212, -RZ, R218.H0_H0 ;  /* 0x200000daffd47230 */ /* 0x000fe20000004100 */
[----:B------:R-:W-:Y:S02]  /*18e0*/  FADD.FTZ R146, R146, R213 ;  /* 0x000000d592927221 */ /* 0x000fe40000010000 */
[----:B------:R-:W-:Y:S01]  /*18f0*/  FFMA.FTZ R110, R224, R213, R110 ;  /* 0x000000d5e06e7223 */ /* 0x000fe2000001006e */
[----:B------:R-:W-:Y:S01]  /*1900*/  HADD2.F32 R213, -RZ, R222.H0_H0 ;  /* 0x200000deffd57230 */ /* 0x000fe20000004100 */
[----:B------:R-:W-:-:S02]  /*1910*/  FMUL.FTZ R249, R0, R249 ;  /* 0x000000f900f97220 */ /* 0x000fc40000410000 */
[----:B------:R-:W-:Y:S02]  /*1920*/  FADD.FTZ R145, R145, R216 ;  /* 0x000000d891917221 */ /* 0x000fe40000010000 */
[----:B------:R-:W-:Y:S01]  /*1930*/  FFMA.FTZ R109, R5, R216, R109 ;  /* 0x000000d8056d7223 */ /* 0x000fe2000001006d */
[----:B------:R-:W-:Y:S01]  /*1940*/  HADD2.F32 R218, -RZ, R218.H1_H1 ;  /* 0x300000daffda7230 */ /* 0x000fe20000004100 */
[----:B------:R-:W3:Y:S01]  /*1950*/  LDL R216, [R1+0x1f4] ;  /* 0x0001f40001d87983 */ /* 0x000ee20000100800 */
[----:B------:R-:W-:Y:S02]  /*1960*/  FADD.FTZ R147, R147, R217 ;  /* 0x000000d993937221 */ /* 0x000fe40000010000 */
[----:B------:R-:W-:Y:S02]  /*1970*/  FFMA.FTZ R111, R249, R217, R111 ;  /* 0x000000d9f96f7223 */ /* 0x000fe4000001006f */
[----:B------:R-:W-:Y:S01]  /*1980*/  FMUL.FTZ R248, R0, R248 ;  /* 0x000000f800f87220 */ /* 0x000fe20000410000 */
[----:B------:R0:W-:Y:S01]  /*1990*/  STL [R1+0xa4], R220 ;  /* 0x0000a4dc01007387 */ /* 0x0001e20000100800 */
[----:B------:R-:W-:-:S02]  /*19a0*/  FADD.FTZ R148, R148, R212 ;  /* 0x000000d494947221 */ /* 0x000fc40000010000 */
[-C--:B------:R-:W-:Y:S02]  /*19b0*/  FFMA.FTZ R112, R248, R212.reuse, R112 ;  /* 0x000000d4f8707223 */ /* 0x080fe40000010070 */
[----:B------:R-:W-:Y:S02]  /*19c0*/  FADD.FTZ R71, R71, R221 ;  /* 0x000000dd47477221 */ /* 0x000fe40000010000 */
[----:B------:R-:W-:Y:S02]  /*19d0*/  FFMA.FTZ R31, R249, R221, R31 ;  /* 0x000000ddf91f7223 */ /* 0x000fe4000001001f */
[----:B----4-:R-:W-:Y:S02]  /*19e0*/  FMUL.FTZ R3, R3, R212 ;  /* 0x000000d403037220 */ /* 0x010fe40000410000 */
[----:B------:R-:W4:Y:S02]  /*19f0*/  LDL R212, [R1+0x1e8] ;  /* 0x0001e80001d47983 */ /* 0x000f240000100800 */
[----:B--2---:R-:W-:-:S02]  /*1a00*/  FFMA.FTZ R217, R215, R213, R3 ;  /* 0x000000d5d7d97223 */ /* 0x004fc40000010003 */
[----:B------:R-:W2:Y:S01]  /*1a10*/  LDL R215, [R1+0x1ec] ;  /* 0x0001ec0001d77983 */ /* 0x000ea20000100800 */
[----:B------:R-:W-:-:S03]  /*1a20*/  FMUL.FTZ R3, R225, R218 ;  /* 0x000000dae1037220 */ /* 0x000fc60000410000 */
[----:B------:R0:W-:Y:S04]  /*1a30*/  STL [R1+0x90], R217 ;  /* 0x000090d901007387 */ /* 0x0001e80000100800 */
[----:B------:R-:W2:Y:S04]  /*1a40*/  LDL R225, [R1+0x1e0] ;  /* 0x0001e00001e17983 */ /* 0x000ea80000100800 */
[----:B------:R-:W2:Y:S01]  /*1a50*/  LDL R221, [R1+0x1e4] ;  /* 0x0001e40001dd7983 */ /* 0x000ea20000100800 */
[----:B------:R-:W-:Y:S01]  /*1a60*/  HADD2.F32 R222, -RZ, R222.H1_H1 ;  /* 0x300000deffde7230 */ /* 0x000fe20000004100 */
[----:B------:R-:W-:-:S04]  /*1a70*/  FMUL.FTZ R241, R0, R241 ;  /* 0x000000f100f17220 */ /* 0x000fc80000410000 */
[----:B---3--:R-:W-:Y:S01]  /*1a80*/  FFMA.FTZ R216, R216, R222, R3 ;  /* 0x000000ded8d87223 */ /* 0x008fe20000010003 */
[--C-:B------:R-:W-:Y:S02]  /*1a90*/  HADD2.F32 R3, -RZ, R219.reuse.H0_H0 ;  /* 0x200000dbff037230 */ /* 0x100fe40000004100 */
[----:B------:R-:W-:Y:S01]  /*1aa0*/  HADD2.F32 R219, -RZ, R219.H1_H1 ;  /* 0x300000dbffdb7230 */ /* 0x000fe20000004100 */
[----:B------:R-:W-:Y:S02]  /*1ab0*/  FADD.FTZ R72, R72, R213 ;  /* 0x000000d548487221 */ /* 0x000fe40000010000 */
[----:B------:R-:W-:Y:S01]  /*1ac0*/  FFMA.FTZ R32, R248, R213, R32 ;  /* 0x000000d5f8207223 */ /* 0x000fe20000010020 */
[--C-:B------:R-:W-:Y:S01]  /*1ad0*/  HADD2.F32 R213, -RZ, R223.reuse.H0_H0 ;  /* 0x200000dfffd57230 */ /* 0x100fe20000004100 */
[----:B------:R-:W-:Y:S01]  /*1ae0*/  FADD.FTZ R150, R150, R3 ;  /* 0x0000000396967221 */ /* 0x000fe20000010000 */
[----:B------:R-:W-:Y:S01]  /*1af0*/  HADD2.F32 R223, -RZ, R223.H1_H1 ;  /* 0x300000dfffdf7230 */ /* 0x000fe20000004100 */
[----:B------:R-:W-:-:S02]  /*1b00*/  FFMA.FTZ R114, R241, R3, R114 ;  /* 0x00000003f1727223 */ /* 0x000fc40000010072 */
[----:B------:R-:W-:Y:S01]  /*1b10*/  FMUL.FTZ R214, R0, R214 ;  /* 0x000000d600d67220 */ /* 0x000fe20000410000 */
[----:B------:R3:W-:Y:S01]  /*1b20*/  STL [R1+0x7c], R216 ;  /* 0x00007cd801007387 */ /* 0x0007e20000100800 */
[----:B----4-:R-:W-:-:S04]  /*1b30*/  FMUL.FTZ R212, R212, R3 ;  /* 0x00000003d4d47220 */ /* 0x010fc80000410000 */
[----:B--2---:R-:W-:Y:S02]  /*1b40*/  FFMA.FTZ R215, R215, R213, R212 ;  /* 0x000000d5d7d77223 */ /* 0x004fe400000100d4 */
[----:B------:R-:W-:Y:S02]  /*1b50*/  FMUL.FTZ R3, R225, R219 ;  /* 0x000000dbe1037220 */ /* 0x000fe40000410000 */
        /* <DEDUP_REMOVED lines=36> */
.L_x_359:
[----:B-1-3--:R-:W-:Y:S05]  /*1da0*/  BSYNC B1 ;  /* 0x0000000000017941 */ /* 0x00afea0003800000 */
.L_x_358:
[----:B------:R-:W-:Y:S01]  /*1db0*/  ISETP.GE.U32.AND P2, PT, R226, 0x40, PT ;  /* 0x00000040e200780c */ /* 0x000fe20003f46070 */
[----:B------:R-:W-:-:S12]  /*1dc0*/  BSSY B1, `(.L_x_360) ;  /* 0x00000af000017945 */ /* 0x000fd80003800000 */
[----:B------:R-:W-:Y:S05]  /*1dd0*/  @!P2 BRA `(.L_x_361) ;  /* 0x00000ad00000a947 */ /* 0x000fea0003800000 */
[C---:B------:R-:W-:Y:S01]  /*1de0*/  LEA R212, P2, R224.reuse, c[0x0][0x188], 0x4 ;  /* 0x00006200e0d47a11 */ /* 0x040fe200078420ff */
[----:B------:R-:W-:Y:S03]  /*1df0*/  STL [R1+0x238], R9 ;  /* 0x0002380901007387 */ /* 0x000fe60000100800 */
[C---:B------:R-:W-:Y:S02]  /*1e00*/  LEA.HI.X R213, R224.reuse, c[0x0][0x18c], RZ, 0x4, P2 ;  /* 0x00006300e0d57a11 */ /* 0x040fe400010f24ff */
[C---:B------:R-:W-:Y:S02]  /*1e10*/  SHF.L.U32 R235, R224.reuse, 0x3, RZ ;  /* 0x00000003e0eb7819 */ /* 0x040fe400000006ff */
[----:B------:R-:W-:Y:S01]  /*1e20*/  SHF.L.U64.HI R236, R224, 0x3, RZ ;  /* 0x00000003e0ec7819 */ /* 0x000fe200000102ff */
[----:B------:R-:W0:Y:S01]  /*1e30*/  LDC.U8 R244, c[0x0][0x1f0] ;  /* 0x00007c00fff47b82 */ /* 0x000e220000000000 */
[----:B------:R-:W2:Y:S01]  /*1e40*/  LDG.E.128 R212, [R212.64] ;  /* 0x00000004d4d47981 */ /* 0x000ea2000c1e1d00 */
[----:B------:R-:W-:Y:S01]  /*1e50*/  ISETP.NE.U32.AND P2, PT, RZ, c[0x0][0x250], PT ;  /* 0x00009400ff007a0c */ /* 0x000fe20003f45070 */
[----:B------:R-:W-:-:S02]  /*1e60*/  HFMA2.MMA R220, -RZ, RZ, 0, 9.5367431640625e-07 ;  /* 0x00000010ffdc7435 */ /* 0x000fc400000001ff */
[----:B------:R-:W-:Y:S01]  /*1e70*/  STL [R1+0x234], R8 ;  /* 0x0002340801007387 */ /* 0x000fe20000100800 */
[----:B------:R-:W-:-:S03]  /*1e80*/  ISETP.NE.AND.EX P2, PT, RZ, c[0x0][0x254], PT, P2 ;  /* 0x00009500ff007a0c */ /* 0x000fc60003f45320 */
[----:B-----5:R-:W-:Y:S04]  /*1e90*/  STL [R1+0x230], R7 ;  /* 0x0002300701007387 */ /* 0x020fe80000100800 */
[----:B------:R-:W-:Y:S01]  /*1ea0*/  IMAD.WIDE.U32 R216, R224, R220, c[0x0][0x210] ;  /* 0x00008400e0d87625 */ /* 0x000fe200078e00dc */
[----:B------:R-:W-:Y:S05]  /*1eb0*/  STL [R1+0x22c], R6 ;  /* 0x00022c0601007387 */ /* 0x000fea0000100800 */
[----:B------:R-:W-:Y:S01]  /*1ec0*/  @P2 IADD3 R14, P3, R235, c[0x0][0x198], RZ ;  /* 0x00006600eb0e2a10 */ /* 0x000fe20007f7e0ff */
[----:B------:R1:W-:Y:S03]  /*1ed0*/  STL [R1+0x228], R5 ;  /* 0x0002280501007387 */ /* 0x0003e60000100800 */
[----:B------:R-:W-:Y:S01]  /*1ee0*/  @P2 IADD3.X R15, R236, c[0x0][0x19c], RZ, P3, !PT ;  /* 0x00006700ec0f2a10 */ /* 0x000fe20001ffe4ff */
[----:B------:R3:W-:Y:S01]  /*1ef0*/  STL [R1+0x224], R4 ;  /* 0x0002240401007387 */ /* 0x0007e20000100800 */
[----:B------:R-:W-:-:S03]  /*1f00*/  ISETP.NE.U32.AND P3, PT, RZ, c[0x0][0x218], PT ;  /* 0x00008600ff007a0c */ /* 0x000fc60003f65070 */
[----:B------:R4:W5:Y:S01]  /*1f10*/  @P2 LDG.E.64 R12, [R14.64] ;  /* 0x000000040e0c2981 */ /* 0x000962000c1e1b00 */
[----:B------:R-:W-:Y:S01]  /*1f20*/  ISETP.NE.AND.EX P3, PT, RZ, c[0x0][0x21c], PT, P3 ;  /* 0x00008700ff007a0c */ /* 0x000fe20003f65330 */
[C---:B------:R-:W-:Y:S02]  /*1f30*/  IMAD.WIDE.U32 R220, R224.reuse, R220, c[0x0][0x208] ;  /* 0x00008200e0dc7625 */ /* 0x040fe400078e00dc */
[----:B------:R0:W-:Y:S04]  /*1f40*/  STL [R1+0x220], R2 ;  /* 0x0002200201007387 */ /* 0x0001e80000100800 */
[----:B------:R-:W3:Y:S04]  /*1f50*/  LDG.E.128 R216, [R216.64] ;  /* 0x00000004d8d87981 */ /* 0x000ee8000c1e1d00 */
[----:B------:R-:W3:Y:S02]  /*1f60*/  LDG.E.128 R220, [R220.64] ;  /* 0x00000004dcdc7981 */ /* 0x000ee4000c1e1d00 */
[----:B----4-:R-:W-:-:S02]  /*1f70*/  @P3 LEA R14, P2, R224, c[0x0][0x218], 0x4 ;  /* 0x00008600e00e3a11 */ /* 0x010fc400078420ff */
[----:B-1----:R-:W4:Y:S02]  /*1f80*/  LDL R5, [R1+0x1dc] ;  /* 0x0001dc0001057983 */ /* 0x002f240000100800 */
[----:B------:R-:W-:-:S05]  /*1f90*/  @P3 LEA.HI.X R15, R224, c[0x0][0x21c], RZ, 0x4, P2 ;  /* 0x00008700e00f3a11 */ /* 0x000fca00010f24ff */
[----:B------:R1:W5:Y:S02]  /*1fa0*/  @P3 LDG.E.128 R188, [R14.64] ;  /* 0x000000040ebc3981 */ /* 0x000364000c1e1d00 */
[----:B-1----:R-:W-:-:S04]  /*1fb0*/  IADD3 R14, P2, R235, c[0x0][0x190], RZ ;  /* 0x00006400eb0e7a10 */ /* 0x002fc80007f5e0ff */
[----:B------:R-:W-:Y:S02]  /*1fc0*/  IADD3.X R15, R236, c[0x0][0x194], RZ, P2, !PT ;  /* 0x00006500ec0f7a10 */ /* 0x000fe400017fe4ff */
[----:B0-----:R-:W-:-:S04]  /*1fd0*/  ISETP.NE.AND P2, PT, R244, RZ, PT ;  /* 0x000000fff400720c */ /* 0x001fc80003f45270 */
[----:B------:R-:W5:Y:S01]  /*1fe0*/  LDG.E.64 R14, [R14.64] ;  /* 0x000000040e0e7981 */ /* 0x000f62000c1e1b00 */
[--C-:B--2---:R-:W-:Y:S02]  /*1ff0*/  HADD2.F32 R236, -RZ, R212.reuse.H0_H0 ;  /* 0x200000d4ffec7230 */ /* 0x104fe40000004100 */
[----:B------:R-:W-:Y:S01]  /*2000*/  HADD2.F32 R235, -RZ, R212.H1_H1 ;  /* 0x300000d4ffeb7230 */ /* 0x000fe20000004100 */
[----:B------:R-:W-:Y:S01]  /*2010*/  FSEL R212, R228, RZ, !P2 ;  /* 0x000000ffe4d47208 */ /* 0x000fe20005000000 */
[--C-:B------:R-:W-:Y:S02]  /*2020*/  HADD2.F32 R244, -RZ, R213.reuse.H0_H0 ;  /* 0x200000d5fff47230 */ /* 0x100fe40000004100 */
[----:B------:R-:W-:Y:S02]  /*2030*/  HADD2.F32 R245, -RZ, R213.H1_H1 ;  /* 0x300000d5fff57230 */ /* 0x000fe40000004100 */
[--C-:B------:R-:W-:Y:S02]  /*2040*/  HADD2.F32 R7, -RZ, R214.reuse.H0_H0 ;  /* 0x200000d6ff077230 */ /* 0x100fe40000004100 */
[----:B------:R-:W-:-:S02]  /*2050*/  HADD2.F32 R6, -RZ, R214.H1_H1 ;  /* 0x300000d6ff067230 */ /* 0x000fc40000004100 */
[--C-:B---3--:R-:W-:Y:S02]  /*2060*/  HADD2.F32 R4, -RZ, R215.reuse.H0_H0 ;  /* 0x200000d7ff047230 */ /* 0x108fe40000004100 */
[----:B------:R-:W-:Y:S01]  /*2070*/  HADD2.F32 R2, -RZ, R215.H1_H1 ;  /* 0x300000d7ff027230 */ /* 0x000fe20000004100 */
[C---:B------:R-:W-:Y:S02]  /*2080*/  FADD.FTZ R213, -R212.reuse, R236 ;  /* 0x000000ecd4d57221 */ /* 0x040fe40000010100 */
[C---:B------:R-:W-:Y:S02]  /*2090*/  FADD.FTZ R214, -R212.reuse, R235 ;  /* 0x000000ebd4d67221 */ /* 0x040fe40000010100 */
[C---:B------:R-:W-:Y:S02]  /*20a0*/  FADD.FTZ R215, -R212.reuse, R244 ;  /* 0x000000f4d4d77221 */ /* 0x040fe40000010100 */
[C---:B------:R-:W-:Y:S02]  /*20b0*/  FADD.FTZ R245, -R212.reuse, R245 ;  /* 0x000000f5d4f57221 */ /* 0x040fe40000010100 */
[----:B------:R-:W-:-:S02]  /*20c0*/  FADD.FTZ R244, -R212, R7 ;  /* 0x00000007d4f47221 */ /* 0x000fc40000010100 */
[C---:B------:R-:W-:Y:S02]  /*20d0*/  FADD.FTZ R236, -R212.reuse, R6 ;  /* 0x00000006d4ec7221 */ /* 0x040fe40000010100 */
[C---:B------:R-:W-:Y:S01]  /*20e0*/  FADD.FTZ R235, -R212.reuse, R4 ;  /* 0x00000004d4eb7221 */ /* 0x040fe20000010100 */
[----:B------:R-:W2:Y:S01]  /*20f0*/  LDL R6, [R1+0x1d0] ;  /* 0x0001d00001067983 */ /* 0x000ea20000100800 */
[----:B------:R-:W-:-:S03]  /*2100*/  FADD.FTZ R9, -R212, R2 ;  /* 0x00000002d4097221 */ /* 0x000fc60000010100 */
[----:B------:R-:W3:Y:S04]  /*2110*/  LDL R212, [R1+0x1d8] ;  /* 0x0001d80001d47983 */ /* 0x000ee80000100800 */
[----:B------:R-:W2:Y:S01]  /*2120*/  LDL R2, [R1+0x1d4] ;  /* 0x0001d40001027983 */ /* 0x000ea20000100800 */
[----:B------:R-:W-:Y:S01]  /*2130*/  HADD2.F32 R4, -RZ, R216.H0_H0 ;  /* 0x200000d8ff047230 */ /* 0x000fe20000004100 */
[----:B------:R-:W-:Y:S01]  /*2140*/  FMUL.FTZ R7, R0, R213 ;  /* 0x000000d500077220 */ /* 0x000fe20000410000 */
[----:B------:R-:W-:Y:S02]  /*2150*/  HADD2.F32 R8, -RZ, R220.H0_H0 ;  /* 0x200000dcff087230 */ /* 0x000fe40000004100 */
[----:B------:R-:W-:-:S03]  /*2160*/  HADD2.F32 R216, -RZ, R216.H1_H1 ;  /* 0x300000d8ffd87230 */ /* 0x000fc60000004100 */
[----:B------:R-:W-:Y:S02]  /*2170*/  FADD.FTZ R76, R76, R8 ;  /* 0x000000084c4c7221 */ /* 0x000fe40000010000 */
[C---:B------:R-:W-:Y:S01]  /*2180*/  FFMA.FTZ R36, R7.reuse, R8, R36 ;  /* 0x0000000807247223 */ /* 0x040fe20000010024 */
[----:B------:R-:W-:Y:S01]  /*2190*/  HADD2.F32 R220, -RZ, R220.H1_H1 ;  /* 0x300000dcffdc7230 */ /* 0x000fe20000004100 */
[----:B------:R-:W-:Y:S01]  /*21a0*/  STL [R1+0x3c], R7 ;  /* 0x00003c0701007387 */ /* 0x000fe20000100800 */
[----:B------:R-:W-:Y:S02]  /*21b0*/  FADD.FTZ R152, R152, R4 ;  /* 0x0000000498987221 */ /* 0x000fe40000010000 */
[-C--:B------:R-:W-:Y:S02]  /*21c0*/  FFMA.FTZ R116, R7, R4.reuse, R116 ;  /* 0x0000000407747223 */ /* 0x080fe40000010074 */
[----:B---3--:R-:W-:Y:S02]  /*21d0*/  FMUL.FTZ R212, R212, R4 ;  /* 0x00000004d4d47220 */ /* 0x008fe40000410000 */
[----:B------:R-:W3:Y:S02]  /*21e0*/  LDL R4, [R1+0x1cc] ;  /* 0x0001cc0001047983 */ /* 0x000ee40000100800 */
[----:B----4-:R-:W-:-:S02]  /*21f0*/  FFMA.FTZ R8, R5, R8, R212 ;  /* 0x0000000805087223 */ /* 0x010fc400000100d4 */
[----:B------:R-:W-:Y:S02]  /*2200*/  FMUL.FTZ R5, R0, R214 ;  /* 0x000000d600057220 */ /* 0x000fe40000410000 */
[----:B--2---:R-:W-:Y:S01]  /*2210*/  FMUL.FTZ R212, R6, R216 ;  /* 0x000000d806d47220 */ /* 0x004fe20000410000 */
[----:B------:R0:W-:Y:S03]  /*2220*/  STL [R1+0xdc], R8 ;  /* 0x0000dc0801007387 */ /* 0x0001e60000100800 */
[----:B------:R-:W-:Y:S01]  /*2230*/  FFMA.FTZ R6, R2, R220, R212 ;  /* 0x000000dc02067223 */ /* 0x000fe200000100d4 */
[----:B------:R-:W-:Y:S04]  /*2240*/  STL [R1+0xc], R5 ;  /* 0x00000c0501007387 */ /* 0x000fe80000100800 */
[----:B------:R-:W2:Y:S01]  /*2250*/  LDL R212, [R1+0x1c8] ;  /* 0x0001c80001d47983 */ /* 0x000ea20000100800 */
[----:B------:R-:W-:Y:S01]  /*2260*/  HADD2.F32 R213, -RZ, R217.H0_H0 ;  /* 0x200000d9ffd57230 */ /* 0x000fe20000004100 */
[----:B------:R-:W-:Y:S01]  /*2270*/  FMUL.FTZ R2, R0, R215 ;  /* 0x000000d700027220 */ /* 0x000fe20000410000 */
[----:B------:R-:W-:Y:S01]  /*2280*/  HADD2.F32 R214, -RZ, R221.H0_H0 ;  /* 0x200000ddffd67230 */ /* 0x000fe20000004100 */
[----:B------:R-:W-:-:S02]  /*2290*/  FADD.FTZ R77, R77, R220 ;  /* 0x000000dc4d4d7221 */ /* 0x000fc40000010000 */
[----:B------:R-:W-:Y:S02]  /*22a0*/  FFMA.FTZ R37, R5, R220, R37 ;  /* 0x000000dc05257223 */ /* 0x000fe40000010025 */
[----:B------:R-:W4:Y:S04]  /*22b0*/  LDL R220, [R1+0x1c4] ;  /* 0x0001c40001dc7983 */ /* 0x000f280000100800 */
[----:B------:R1:W-:Y:S04]  /*22c0*/  STL [R1+0xc8], R6 ;  /* 0x0000c80601007387 */ /* 0x0003e80000100800 */
[----:B------:R-:W-:Y:S01]  /*22d0*/  STL [R1+0x8], R2 ;  /* 0x0000080201007387 */ /* 0x000fe20000100800 */
[----:B------:R-:W-:-:S02]  /*22e0*/  FADD.FTZ R153, R153, R216 ;  /* 0x000000d899997221 */ /* 0x000fc40000010000 */
[----:B------:R-:W-:Y:S01]  /*22f0*/  FFMA.FTZ R117, R5, R216, R117 ;  /* 0x000000d805757223 */ /* 0x000fe20000010075 */
[----:B------:R-:W4:Y:S04]  /*2300*/  LDL R215, [R1+0x1bc] ;  /* 0x0001bc0001d77983 */ /* 0x000f280000100800 */
[----:B------:R-:W4:Y:S01]  /*2310*/  LDL R216, [R1+0x1b8] ;  /* 0x0001b80001d87983 */ /* 0x000f220000100800 */
[----:B--2---:R-:W-:-:S04]  /*2320*/  FMUL.FTZ R212, R212, R213 ;  /* 0x000000d5d4d47220 */ /* 0x004fc80000410000 */
[----:B---3--:R-:W-:Y:S02]  /*2330*/  FFMA.FTZ R4, R4, R214, R212 ;  /* 0x000000d604047223 */ /* 0x008fe400000100d4 */
[----:B------:R-:W2:Y:S01]  /*2340*/  LDL R212, [R1+0x1c0] ;  /* 0x0001c00001d47983 */ /* 0x000ea20000100800 */
[----:B------:R-:W-:Y:S01]  /*2350*/  HADD2.F32 R217, -RZ, R217.H1_H1 ;  /* 0x300000d9ffd97230 */ /* 0x000fe20000004100 */
[----:B------:R-:W-:Y:S01]  /*2360*/  FADD.FTZ R154, R154, R213 ;  /* 0x000000d59a9a7221 */ /* 0x000fe20000010000 */
[----:B------:R-:W-:Y:S01]  /*2370*/  HADD2.F32 R221, -RZ, R221.H1_H1 ;  /* 0x300000ddffdd7230 */ /* 0x000fe20000004100 */
[----:B------:R-:W-:Y:S01]  /*2380*/  FFMA.FTZ R118, R2, R213, R118 ;  /* 0x000000d502767223 */ /* 0x000fe20000010076 */
[----:B------:R-:W-:Y:S01]  /*2390*/  HADD2.F32 R213, -RZ, R218.H0_H0 ;  /* 0x200000daffd57230 */ /* 0x000fe20000004100 */
[----:B------:R-:W-:Y:S02]  /*23a0*/  FMUL.FTZ R245, R0, R245 ;  /* 0x000000f500f57220 */ /* 0x000fe40000410000 */
[----:B------:R-:W-:-:S02]  /*23b0*/  FADD.FTZ R79, R79, R221 ;  /* 0x000000dd4f4f7221 */ /* 0x000fc40000010000 */
[----:B------:R-:W-:Y:S02]  /*23c0*/  FFMA.FTZ R39, R245, R221, R39 ;  /* 0x000000ddf5277223 */ /* 0x000fe40000010027 */
[----:B------:R-:W-:Y:S02]  /*23d0*/  FADD.FTZ R78, R78, R214 ;  /* 0x000000d64e4e7221 */ /* 0x000fe40000010000 */
[----:B------:R-:W-:Y:S01]  /*23e0*/  FFMA.FTZ R38, R2, R214, R38 ;  /* 0x000000d602267223 */ /* 0x000fe20000010026 */
[----:B------:R-:W-:Y:S01]  /*23f0*/  HADD2.F32 R214, -RZ, R222.H0_H0 ;  /* 0x200000deffd67230 */ /* 0x000fe20000004100 */
[----:B------:R3:W-:Y:S01]  /*2400*/  STL [R1+0xb4], R4 ;  /* 0x0000b40401007387 */ /* 0x0007e20000100800 */
[----:B------:R-:W-:Y:S02]  /*2410*/  FADD.FTZ R155, R155, R217 ;  /* 0x000000d99b9b7221 */ /* 0x000fe40000010000 */
[-C--:B------:R-:W-:Y:S02]  /*2420*/  FFMA.FTZ R119, R245, R217.reuse, R119 ;  /* 0x000000d9f5777223 */ /* 0x080fe40000010077 */
[----:B--2---:R-:W-:-:S02]  /*2430*/  FMUL.FTZ R212, R212, R217 ;  /* 0x000000d9d4d47220 */ /* 0x004fc40000410000 */
[----:B------:R-:W2:Y:S02]  /*2440*/  LDL R217, [R1+0x1b4] ;  /* 0x0001b40001d97983 */ /* 0x000ea40000100800 */
[----:B----4-:R-:W-:Y:S02]  /*2450*/  FFMA.FTZ R221, R220, R221, R212 ;  /* 0x000000dddcdd7223 */ /* 0x010fe400000100d4 */
[----:B------:R-:W-:-:S03]  /*2460*/  FMUL.FTZ R212, R216, R213 ;  /* 0x000000d5d8d47220 */ /* 0x000fc60000410000 */
[----:B------:R4:W-:Y:S01]  /*2470*/  STL [R1+0xa0], R221 ;  /* 0x0000a0dd01007387 */ /* 0x0009e20000100800 */
[----:B------:R-:W-:-:S03]  /*2480*/  FFMA.FTZ R220, R215, R214, R212 ;  /* 0x000000d6d7dc7223 */ /* 0x000fc600000100d4 */
[----:B------:R-:W2:Y:S01]  /*2490*/  LDL R212, [R1+0x1b0] ;  /* 0x0001b00001d47983 */ /* 0x000ea20000100800 */
[----:B------:R-:W-:Y:S01]  /*24a0*/  HADD2.F32 R218, -RZ, R218.H1_H1 ;  /* 0x300000daffda7230 */ /* 0x000fe20000004100 */
[----:B------:R-:W-:Y:S02]  /*24b0*/  FMUL.FTZ R236, R0, R236 ;  /* 0x000000ec00ec7220 */ /* 0x000fe40000410000 */
[----:B------:R-:W3:Y:S01]  /*24c0*/  LDL R216, [R1+0x1a8] ;  /* 0x0001a80001d87983 */ /* 0x000ee20000100800 */
[----:B------:R-:W-:Y:S01]  /*24d0*/  HADD2.F32 R222, -RZ, R222.H1_H1 ;  /* 0x300000deffde7230 */ /* 0x000fe20000004100 */
[----:B------:R-:W-:Y:S02]  /*24e0*/  FADD.FTZ R157, R157, R218 ;  /* 0x000000da9d9d7221 */ /* 0x000fe40000010000 */
[----:B------:R-:W3:Y:S01]  /*24f0*/  LDL R215, [R1+0x1ac] ;  /* 0x0001ac0001d77983 */ /* 0x000ee20000100800 */
[----:B------:R-:W-:-:S03]  /*2500*/  FFMA.FTZ R121, R236, R218, R121 ;  /* 0x000000daec797223 */ /* 0x000fc60000010079 */
[----:B------:R4:W-:Y:S01]  /*2510*/  STL [R1+0x8c], R220 ;  /* 0x00008cdc01007387 */ /* 0x0009e20000100800 */
[----:B------:R-:W-:Y:S02]  /*2520*/  FADD.FTZ R81, R81, R222 ;  /* 0x000000de51517221 */ /* 0x000fe40000010000 */
[----:B------:R-:W-:Y:S02]  /*2530*/  FFMA.FTZ R41, R236, R222, R41 ;  /* 0x000000deec297223 */ /* 0x000fe40000010029 */
[----:B--2---:R-:W-:Y:S02]  /*2540*/  FMUL.FTZ R212, R212, R218 ;  /* 0x000000dad4d47220 */ /* 0x004fe40000410000 */
[----:B------:R-:W2:Y:S02]  /*2550*/  LDL R218, [R1+0x1a0] ;  /* 0x0001a00001da7983 */ /* 0x000ea40000100800 */
[----:B------:R-:W-:Y:S02]  /*2560*/  FFMA.FTZ R217, R217, R222, R212 ;  /* 0x000000ded9d97223 */ /* 0x000fe400000100d4 */
[----:B------:R-:W4:Y:S01]  /*2570*/  LDL R222, [R1+0x1a4] ;  /* 0x0001a40001de7983 */ /* 0x000f220000100800 */
[----:B------:R-:W-:-:S02]  /*2580*/  FMUL.FTZ R244, R0, R244 ;  /* 0x000000f400f47220 */ /* 0x000fc40000410000 */
[----:B------:R-:W-:Y:S02]  /*2590*/  FADD.FTZ R156, R156, R213 ;  /* 0x000000d59c9c7221 */ /* 0x000fe40000010000 */
[----:B------:R-:W-:Y:S01]  /*25a0*/  FFMA.FTZ R120, R244, R213, R120 ;  /* 0x000000d5f4787223 */ /* 0x000fe20000010078 */
[----:B------:R-:W-:Y:S01]  /*25b0*/  HADD2.F32 R213, -RZ, R219.H0_H0 ;  /* 0x200000dbffd57230 */ /* 0x000fe20000004100 */
[----:B------:R-:W-:Y:S02]  /*25c0*/  FADD.FTZ R80, R80, R214 ;  /* 0x000000d650507221 */ /* 0x000fe40000010000 */
[----:B------:R-:W-:Y:S01]  /*25d0*/  FFMA.FTZ R40, R244, R214, R40 ;  /* 0x000000d6f4287223 */ /* 0x000fe20000010028 */
[----:B------:R-:W-:Y:S01]  /*25e0*/  HADD2.F32 R214, -RZ, R223.H0_H0 ;  /* 0x200000dfffd67230 */ /* 0x000fe20000004100 */
[----:B---3--:R-:W-:Y:S01]  /*25f0*/  FMUL.FTZ R212, R216, R213 ;  /* 0x000000d5d8d47220 */ /* 0x008fe20000410000 */
[----:B------:R-:W-:Y:S01]  /*2600*/  HADD2.F32 R219, -RZ, R219.H1_H1 ;  /* 0x300000dbffdb7230 */ /* 0x000fe20000004100 */
[----:B------:R-:W-:Y:S01]  /*2610*/  FMUL.FTZ R235, R0, R235 ;  /* 0x000000eb00eb7220 */ /* 0x000fe20000410000 */
[----:B------:R-:W-:Y:S01]  /*2620*/  HADD2.F32 R223, -RZ, R223.H1_H1 ;  /* 0x300000dfffdf7230 */ /* 0x000fe20000004100 */
        /* <DEDUP_REMOVED lines=14> */
[----:B--2---:R-:W-:-:S04]  /*2710*/  FMUL.FTZ R212, R218, R219 ;  /* 0x000000dbdad47220 */ /* 0x004fc80000410000 */
        /* <DEDUP_REMOVED lines=25> */
.L_x_361:
[----:B---3--:R-:W-:Y:S05]  /*28b0*/  BSYNC B1 ;  /* 0x0000000000017941 */ /* 0x008fea0003800000 */
.L_x_360:
[----:B------:R-:W-:Y:S01]  /*28c0*/  BSSY B1, `(.L_x_362) ;  /* 0x00000af000017945 */ /* 0x000fe20003800000 */
[----:B------:R-:W-:Y:S05]  /*28d0*/  @!P0 BRA `(.L_x_363) ;  /* 0x00000ad000008947 */ /* 0x000fea0003800000 */
[C---:B------:R-:W-:Y:S01]  /*28e0*/  LEA R212, P2, R224.reuse, c[0x0][0x188], 0x4 ;  /* 0x00006200e0d47a11 */ /* 0x040fe200078420ff */
[----:B-----5:R-:W-:Y:S03]  /*28f0*/  STL [R1+0x238], R9 ;  /* 0x0002380901007387 */ /* 0x020fe60000100800 */
[C---:B------:R-:W-:Y:S02]  /*2900*/  LEA.HI.X R213, R224.reuse, c[0x0][0x18c], RZ, 0x4, P2 ;  /* 0x00006300e0d57a11 */ /* 0x040fe400010f24ff */
[----:B------:R-:W-:-:S02]  /*2910*/  SHF.L.U32 R233, R224, 0x3, RZ ;  /* 0x00000003e0e97819 */ /* 0x000fc400000006ff */
[----:B------:R-:W-:Y:S01]  /*2920*/  SHF.L.U64.HI R234, R224, 0x3, RZ ;  /* 0x00000003e0ea7819 */ /* 0x000fe200000102ff */
[----:B------:R-:W0:Y:S01]  /*2930*/  LDC.U8 R240, c[0x0][0x1f0] ;  /* 0x00007c00fff07b82 */ /* 0x000e220000000000 */
[----:B------:R-:W2:Y:S01]  /*2940*/  LDG.E.128 R212, [R212.64] ;  /* 0x00000004d4d47981 */ /* 0x000ea2000c1e1d00 */
[----:B------:R-:W-:Y:S01]  /*2950*/  ISETP.NE.U32.AND P2, PT, RZ, c[0x0][0x250], PT ;  /* 0x00009400ff007a0c */ /* 0x000fe20003f45070 */
[----:B------:R-:W-:Y:S02]  /*2960*/  HFMA2.MMA R220, -RZ, RZ, 0, 9.5367431640625e-07 ;  /* 0x00000010ffdc7435 */ /* 0x000fe400000001ff */
[----:B------:R-:W-:Y:S01]  /*2970*/  STL [R1+0x234], R8 ;  /* 0x0002340801007387 */ /* 0x000fe20000100800 */
[----:B------:R-:W-:-:S03]  /*2980*/  ISETP.NE.AND.EX P2, PT, RZ, c[0x0][0x254], PT, P2 ;  /* 0x00009500ff007a0c */ /* 0x000fc60003f45320 */
[----:B------:R-:W-:Y:S04]  /*2990*/  STL [R1+0x230], R7 ;  /* 0x0002300701007387 */ /* 0x000fe80000100800 */
        /* <DEDUP_REMOVED lines=67> */
[----:B------:R-:W-:Y:S01]  /*2dd0*/  STL [R1], R2 ;  /* 0x0000000201007387 */ /* 0x000fe20000100800 */
        /* <DEDUP_REMOVED lines=93> */
.L_x_363:
[----:B---3--:R-:W-:Y:S05]  /*33b0*/  BSYNC B1 ;  /* 0x0000000000017941 */ /* 0x008fea0003800000 */
.L_x_362:
[----:B------:R-:W-:Y:S01]  /*33c0*/  BSSY B1, `(.L_x_364) ;  /* 0x00000a9000017945 */ /* 0x000fe20003800000 */
[----:B------:R-:W-:Y:S05]  /*33d0*/  @!P1 BRA `(.L_x_365) ;  /* 0x00000a7000009947 */ /* 0x000fea0003800000 */
[C---:B------:R-:W-:Y:S01]  /*33e0*/  LEA R212, P2, R224.reuse, c[0x0][0x188], 0x4 ;  /* 0x00006200e0d47a11 */ /* 0x040fe200078420ff */
[----:B------:R-:W-:Y:S01]  /*33f0*/  HFMA2.MMA R220, -RZ, RZ, 0, 9.5367431640625e-07 ;  /* 0x00000010ffdc7435 */ /* 0x000fe200000001ff */
[----:B-----5:R-:W-:Y:S02]  /*3400*/  STL [R1+0x230], R7 ;  /* 0x0002300701007387 */ /* 0x020fe40000100800 */
[C---:B------:R-:W-:Y:S02]  /*3410*/  LEA.HI.X R213, R224.reuse, c[0x0][0x18c], RZ, 0x4, P2 ;  /* 0x00006300e0d57a11 */ /* 0x040fe400010f24ff */
[----:B------:R0:W-:Y:S04]  /*3420*/  STL [R1+0x22c], R6 ;  /* 0x00022c0601007387 */ /* 0x0001e80000100800 */
[----:B------:R-:W2:Y:S01]  /*3430*/  LDG.E.128 R212, [R212.64] ;  /* 0x00000004d4d47981 */ /* 0x000ea2000c1e1d00 */
[----:B------:R-:W-:-:S03]  /*3440*/  IMAD.WIDE.U32 R216, R224, R220, c[0x0][0x210] ;  /* 0x00008400e0d87625 */ /* 0x000fc600078e00dc */
[----:B------:R-:W-:Y:S01]  /*3450*/  STL [R1+0x228], R5 ;  /* 0x0002280501007387 */ /* 0x000fe20000100800 */
[----:B------:R-:W-:-:S03]  /*3460*/  IMAD.WIDE.U32 R220, R224, R220, c[0x0][0x208] ;  /* 0x00008200e0dc7625 */ /* 0x000fc600078e00dc */
[----:B------:R-:W3:Y:S04]  /*3470*/  LDG.E.128 R216, [R216.64] ;  /* 0x00000004d8d87981 */ /* 0x000ee8000c1e1d00 */
[----:B------:R-:W-:Y:S04]  /*3480*/  STL [R1+0x224], R4 ;  /* 0x0002240401007387 */ /* 0x000fe80000100800 */
[----:B------:R1:W-:Y:S04]  /*3490*/  STL [R1+0x220], R2 ;  /* 0x0002200201007387 */ /* 0x0003e80000100800 */
[----:B------:R-:W4:Y:S04]  /*34a0*/  LDG.E.128 R220, [R220.64] ;  /* 0x00000004dcdc7981 */ /* 0x000f28000c1e1d00 */
[----:B0-----:R-:W4:Y:S04]  /*34b0*/  LDL R6, [R1+0x158] ;  /* 0x0001580001067983 */ /* 0x001f280000100800 */
[----:B-1----:R-:W4:Y:S01]  /*34c0*/  LDL R2, [R1+0x15c] ;  /* 0x00015c0001027983 */ /* 0x002f220000100800 */
[----:B------:R-:W-:-:S02]  /*34d0*/  ISETP.NE.U32.AND P2, PT, RZ, c[0x0][0x250], PT ;  /* 0x00009400ff007a0c */ /* 0x000fc40003f45070 */
[C---:B------:R-:W-:Y:S02]  /*34e0*/  SHF.L.U32 R231, R224.reuse, 0x3, RZ ;  /* 0x00000003e0e77819 */ /* 0x040fe400000006ff */
[----:B------:R-:W-:Y:S01]  /*34f0*/  SHF.L.U64.HI R232, R224, 0x3, RZ ;  /* 0x00000003e0e87819 */ /* 0x000fe200000102ff */
[----:B------:R-:W0:Y:S01]  /*3500*/  LDC.U8 R237, c[0x0][0x1f0] ;  /* 0x00007c00ffed7b82 */ /* 0x000e220000000000 */
[----:B------:R-:W-:Y:S01]  /*3510*/  ISETP.NE.AND.EX P2, PT, RZ, c[0x0][0x254], PT, P2 ;  /* 0x00009500ff007a0c */ /* 0x000fe20003f45320 */
[----:B------:R-:W4:-:S12]  /*3520*/  LDL R4, [R1+0x154] ;  /* 0x0001540001047983 */ /* 0x000f180000100800 */
[----:B------:R-:W-:-:S04]  /*3530*/  @P2 IADD3 R22, P3, R231, c[0x0][0x198], RZ ;  /* 0x00006600e7162a10 */ /* 0x000fc80007f7e0ff */
[----:B------:R-:W-:Y:S02]  /*3540*/  @P2 IADD3.X R23, R232, c[0x0][0x19c], RZ, P3, !PT ;  /* 0x00006700e8172a10 */ /* 0x000fe40001ffe4ff */
[----:B------:R-:W-:-:S03]  /*3550*/  ISETP.NE.U32.AND P3, PT, RZ, c[0x0][0x218], PT ;  /* 0x00008600ff007a0c */ /* 0x000fc60003f65070 */
        /* <DEDUP_REMOVED lines=14> */
[----:B------:R-:W-:Y:S02]  /*3640*/  HADD2.F32 R214, -RZ, R215.H0_H0 ;  /* 0x200000d7ffd67230 */ /* 0x000fe40000004100 */
[----:B------:R-:W-:-:S02]  /*3650*/  HADD2.F32 R251, -RZ, R213.H0_H0 ;  /* 0x200000d5fffb7230 */ /* 0x000fc40000004100 */
[----:B------:R-:W-:Y:S01]  /*3660*/  HADD2.F32 R242, -RZ, R213.H1_H1 ;  /* 0x300000d5fff27230 */ /* 0x000fe20000004100 */
[C---:B------:R-:W-:Y:S01]  /*3670*/  FADD.FTZ R213, -R212.reuse, R231 ;  /* 0x000000e7d4d57221 */ /* 0x040fe20000010100 */
[----:B------:R-:W-:Y:S01]  /*3680*/  HADD2.F32 R215, -RZ, R215.H1_H1 ;  /* 0x300000d7ffd77230 */ /* 0x000fe20000004100 */
[----:B------:R-:W-:Y:S01]  /*3690*/  FADD.FTZ R231, -R212, R214 ;  /* 0x000000d6d4e77221 */ /* 0x000fe20000010100 */
[----:B---3--:R-:W-:Y:S01]  /*36a0*/  HADD2.F32 R214, -RZ, R216.H0_H0 ;  /* 0x200000d8ffd67230 */ /* 0x008fe20000004100 */
[----:B------:R-:W-:Y:S02]  /*36b0*/  FMUL.FTZ R5, R0, R213 ;  /* 0x000000d500057220 */ /* 0x000fe40000410000 */
[C---:B------:R-:W-:Y:S01]  /*36c0*/  FADD.FTZ R7, -R212.reuse, R215 ;  /* 0x000000d7d4077221 */ /* 0x040fe20000010100 */
[----:B----4-:R-:W-:Y:S01]  /*36d0*/  HADD2.F32 R215, -RZ, R220.H0_H0 ;  /* 0x200000dcffd77230 */ /* 0x010fe20000004100 */
[C---:B------:R-:W-:Y:S01]  /*36e0*/  FADD.FTZ R252, -R212.reuse, R252 ;  /* 0x000000fcd4fc7221 */ /* 0x040fe20000010100 */
[----:B------:R-:W2:Y:S01]  /*36f0*/  LDL R213, [R1+0x150] ;  /* 0x0001500001d57983 */ /* 0x000ea20000100800 */
[----:B------:R-:W-:-:S02]  /*3700*/  FADD.FTZ R251, -R212, R251 ;  /* 0x000000fbd4fb7221 */ /* 0x000fc40000010100 */
[C---:B------:R-:W-:Y:S02]  /*3710*/  FADD.FTZ R242, -R212.reuse, R242 ;  /* 0x000000f2d4f27221 */ /* 0x040fe40000010100 */
[C---:B------:R-:W-:Y:S02]  /*3720*/  FADD.FTZ R237, -R212.reuse, R237 ;  /* 0x000000edd4ed7221 */ /* 0x040fe40000010100 */
[----:B------:R-:W-:Y:S02]  /*3730*/  FADD.FTZ R232, -R212, R232 ;  /* 0x000000e8d4e87221 */ /* 0x000fe40000010100 */
[----:B------:R-:W-:Y:S01]  /*3740*/  FMUL.FTZ R212, R6, R214 ;  /* 0x000000d606d47220 */ /* 0x000fe20000410000 */
[----:B------:R-:W-:Y:S01]  /*3750*/  STL [R1+0x34], R5 ;  /* 0x0000340501007387 */ /* 0x000fe20000100800 */
[----:B------:R-:W-:Y:S02]  /*3760*/  FADD.FTZ R92, R92, R215 ;  /* 0x000000d75c5c7221 */ /* 0x000fe40000010000 */
[----:B------:R-:W-:-:S02]  /*3770*/  FFMA.FTZ R52, R5, R215, R52 ;  /* 0x000000d705347223 */ /* 0x000fc40000010034 */
[----:B------:R-:W-:Y:S02]  /*3780*/  FFMA.FTZ R6, R2, R215, R212 ;  /* 0x000000d702067223 */ /* 0x000fe400000100d4 */
[----:B------:R-:W3:Y:S04]  /*3790*/  LDL R215, [R1+0x148] ;  /* 0x0001480001d77983 */ /* 0x000ee80000100800 */
[----:B------:R-:W4:Y:S01]  /*37a0*/  LDL R2, [R1+0x14c] ;  /* 0x00014c0001027983 */ /* 0x000f220000100800 */
[----:B------:R-:W-:Y:S02]  /*37b0*/  HADD2.F32 R216, -RZ, R216.H1_H1 ;  /* 0x300000d8ffd87230 */ /* 0x000fe40000004100 */
[----:B------:R-:W-:Y:S01]  /*37c0*/  HADD2.F32 R220, -RZ, R220.H1_H1 ;  /* 0x300000dcffdc7230 */ /* 0x000fe20000004100 */
[----:B------:R-:W-:-:S02]  /*37d0*/  FADD.FTZ R168, R168, R214 ;  /* 0x000000d6a8a87221 */ /* 0x000fc40000010000 */
[----:B------:R-:W-:Y:S01]  /*37e0*/  FFMA.FTZ R128, R5, R214, R128 ;  /* 0x000000d605807223 */ /* 0x000fe20000010080 */
[----:B------:R-:W-:Y:S01]  /*37f0*/  HADD2.F32 R214, -RZ, R221.H0_H0 ;  /* 0x200000ddffd67230 */ /* 0x000fe20000004100 */
[----:B------:R-:W-:Y:S01]  /*3800*/  FMUL.FTZ R252, R0, R252 ;  /* 0x000000fc00fc7220 */ /* 0x000fe20000410000 */
[----:B------:R0:W-:Y:S01]  /*3810*/  STL [R1+0xd4], R6 ;  /* 0x0000d40601007387 */ /* 0x0001e20000100800 */
[----:B------:R-:W-:Y:S02]  /*3820*/  FADD.FTZ R93, R93, R220 ;  /* 0x000000dc5d5d7221 */ /* 0x000fe40000010000 */
[C---:B------:R-:W-:Y:S02]  /*3830*/  FFMA.FTZ R53, R252.reuse, R220, R53 ;  /* 0x000000dcfc357223 */ /* 0x040fe40000010035 */
[----:B------:R-:W-:Y:S02]  /*3840*/  FADD.FTZ R169, R169, R216 ;  /* 0x000000d8a9a97221 */ /* 0x000fe40000010000 */
[----:B------:R-:W-:-:S02]  /*3850*/  FFMA.FTZ R129, R252, R216, R129 ;  /* 0x000000d8fc817223 */ /* 0x000fc40000010081 */
[----:B--2---:R-:W-:Y:S01]  /*3860*/  FMUL.FTZ R212, R213, R216 ;  /* 0x000000d8d5d47220 */ /* 0x004fe20000410000 */
[----:B------:R-:W-:-:S03]  /*3870*/  HADD2.F32 R213, -RZ, R217.H0_H0 ;  /* 0x200000d9ffd57230 */ /* 0x000fc60000004100 */
[----:B------:R-:W-:Y:S02]  /*3880*/  FFMA.FTZ R4, R4, R220, R212 ;  /* 0x000000dc04047223 */ /* 0x000fe400000100d4 */
[----:B------:R-:W2:Y:S04]  /*3890*/  LDL R220, [R1+0x144] ;  /* 0x0001440001dc7983 */ /* 0x000ea80000100800 */
[----:B------:R1:W-:Y:S04]  /*38a0*/  STL [R1+0xc0], R4 ;  /* 0x0000c00401007387 */ /* 0x0003e80000100800 */
[----:B------:R-:W2:Y:S01]  /*38b0*/  LDL R216, [R1+0x138] ;  /* 0x0001380001d87983 */ /* 0x000ea20000100800 */
[----:B---3--:R-:W-:-:S03]  /*38c0*/  FMUL.FTZ R212, R215, R213 ;  /* 0x000000d5d7d47220 */ /* 0x008fc60000410000 */
[----:B------:R-:W3:Y:S01]  /*38d0*/  LDL R215, [R1+0x13c] ;  /* 0x00013c0001d77983 */ /* 0x000ee20000100800 */
[----:B----4-:R-:W-:-:S03]  /*38e0*/  FFMA.FTZ R2, R2, R214, R212 ;  /* 0x000000d602027223 */ /* 0x010fc600000100d4 */
[----:B------:R-:W4:Y:S01]  /*38f0*/  LDL R212, [R1+0x140] ;  /* 0x0001400001d47983 */ /* 0x000f220000100800 */
[----:B------:R-:W-:Y:S01]  /*3900*/  FMUL.FTZ R251, R0, R251 ;  /* 0x000000fb00fb7220 */ /* 0x000fe20000410000 */
[----:B------:R-:W-:Y:S01]  /*3910*/  HADD2.F32 R217, -RZ, R217.H1_H1 ;  /* 0x300000d9ffd97230 */ /* 0x000fe20000004100 */
[----:B------:R-:W-:Y:S01]  /*3920*/  FADD.FTZ R170, R170, R213 ;  /* 0x000000d5aaaa7221 */ /* 0x000fe20000010000 */
[----:B------:R-:W-:Y:S01]  /*3930*/  HADD2.F32 R221, -RZ, R221.H1_H1 ;  /* 0x300000ddffdd7230 */ /* 0x000fe20000004100 */
[----:B------:R-:W-:Y:S01]  /*3940*/  FFMA.FTZ R130, R251, R213, R130 ;  /* 0x000000d5fb827223 */ /* 0x000fe20000010082 */
[----:B------:R-:W-:Y:S01]  /*3950*/  HADD2.F32 R213, -RZ, R218.H0_H0 ;  /* 0x200000daffd57230 */ /* 0x000fe20000004100 */
[----:B------:R-:W-:Y:S02]  /*3960*/  FMUL.FTZ R242, R0, R242 ;  /* 0x000000f200f27220 */ /* 0x000fe40000410000 */
[----:B------:R-:W-:Y:S02]  /*3970*/  FADD.FTZ R95, R95, R221 ;  /* 0x000000dd5f5f7221 */ /* 0x000fe40000010000 */
[----:B------:R-:W-:-:S02]  /*3980*/  FFMA.FTZ R55, R242, R221, R55 ;  /* 0x000000ddf2377223 */ /* 0x000fc40000010037 */
[----:B------:R-:W-:Y:S02]  /*3990*/  FADD.FTZ R94, R94, R214 ;  /* 0x000000d65e5e7221 */ /* 0x000fe40000010000 */
[----:B------:R-:W-:Y:S01]  /*39a0*/  FFMA.FTZ R54, R251, R214, R54 ;  /* 0x000000d6fb367223 */ /* 0x000fe20000010036 */
[----:B------:R-:W-:Y:S01]  /*39b0*/  HADD2.F32 R214, -RZ, R222.H0_H0 ;  /* 0x200000deffd67230 */ /* 0x000fe20000004100 */
[----:B------:R0:W-:Y:S01]  /*39c0*/  STL [R1+0xac], R2 ;  /* 0x0000ac0201007387 */ /* 0x0001e20000100800 */
[----:B------:R-:W-:Y:S02]  /*39d0*/  FADD.FTZ R171, R171, R217 ;  /* 0x000000d9abab7221 */ /* 0x000fe40000010000 */
[-C--:B------:R-:W-:Y:S02]  /*39e0*/  FFMA.FTZ R131, R242, R217.reuse, R131 ;  /* 0x000000d9f2837223 */ /* 0x080fe40000010083 */
[----:B----4-:R-:W-:Y:S02]  /*39f0*/  FMUL.FTZ R212, R212, R217 ;  /* 0x000000d9d4d47220 */ /* 0x010fe40000410000 */
[----:B------:R-:W4:Y:S02]  /*3a00*/  LDL R217, [R1+0x134] ;  /* 0x0001340001d97983 */ /* 0x000f240000100800 */
[----:B--2---:R-:W-:-:S02]  /*3a10*/  FFMA.FTZ R221, R220, R221, R212 ;  /* 0x000000dddcdd7223 */ /* 0x004fc400000100d4 */
[----:B------:R-:W-:-:S03]  /*3a20*/  FMUL.FTZ R212, R216, R213 ;  /* 0x000000d5d8d47220 */ /* 0x000fc60000410000 */
[----:B------:R2:W-:Y:S01]  /*3a30*/  STL [R1+0x98], R221 ;  /* 0x000098dd01007387 */ /* 0x0005e20000100800 */
[----:B---3--:R-:W-:-:S03]  /*3a40*/  FFMA.FTZ R220, R215, R214, R212 ;  /* 0x000000d6d7dc7223 */ /* 0x008fc600000100d4 */
[----:B------:R-:W3:Y:S01]  /*3a50*/  LDL R212, [R1+0x130] ;  /* 0x0001300001d47983 */ /* 0x000ee20000100800 */
[----:B------:R-:W-:Y:S01]  /*3a60*/  HADD2.F32 R218, -RZ, R218.H1_H1 ;  /* 0x300000daffda7230 */ /* 0x000fe20000004100 */
[----:B------:R-:W-:Y:S02]  /*3a70*/  FMUL.FTZ R232, R0, R232 ;  /* 0x000000e800e87220 */ /* 0x000fe40000410000 */
[----:B------:R-:W2:Y:S01]  /*3a80*/  LDL R216, [R1+0x128] ;  /* 0x0001280001d87983 */ /* 0x000ea20000100800 */
[----:B------:R-:W-:Y:S01]  /*3a90*/  HADD2.F32 R222, -RZ, R222.H1_H1 ;  /* 0x300000deffde7230 */ /* 0x000fe20000004100 */
        /* <DEDUP_REMOVED lines=12> */
[C---:B------:R-:W-:Y:S01]  /*3b60*/  FFMA.FTZ R132, R237.reuse, R213, R132 ;  /* 0x000000d5ed847223 */ /* 0x040fe20000010084 */
[----:B------:R-:W-:Y:S01]  /*3b70*/  HADD2.F32 R213, -RZ, R219.H0_H0 ;  /* 0x200000dbffd57230 */ /* 0x000fe20000004100 */
[----:B------:R-:W-:Y:S02]  /*3b80*/  FADD.FTZ R96, R96, R214 ;  /* 0x000000d660607221 */ /* 0x000fe40000010000 */
[----:B------:R-:W-:Y:S01]  /*3b90*/  FFMA.FTZ R56, R237, R214, R56 ;  /* 0x000000d6ed387223 */ /* 0x000fe20000010038 */
[----:B------:R-:W-:Y:S01]  /*3ba0*/  HADD2.F32 R214, -RZ, R223.H0_H0 ;  /* 0x200000dfffd67230 */ /* 0x000fe20000004100 */
[----:B--2---:R-:W-:Y:S01]  /*3bb0*/  FMUL.FTZ R212, R216, R213 ;  /* 0x000000d5d8d47220 */ /* 0x004fe20000410000 */
        /* <DEDUP_REMOVED lines=11> */
[----:B------:R-:W-:-:S02]  /*3c70*/  FADD.FTZ R225, R225, R4 ;  /* 0x00000004e1e17221 */ /* 0x000fc40000010000 */
[----:B------:R-:W-:Y:S01]  /*3c80*/  FFMA.FTZ R3, R252, R4, R3 ;  /* 0x00000004fc037223 */ /* 0x000fe20000010003 */
[----:B------:R2:W5:Y:S04]  /*3c90*/  LDL.LU R7, [R1+0x230] ;  /* 0x0002300001077983 */ /* 0x0005680000300800 */
        /* <DEDUP_REMOVED lines=27> */
.L_x_365:
[----:B--2---:R-:W-:Y:S05]  /*3e50*/  BSYNC B1 ;  /* 0x0000000000017941 */ /* 0x004fea0003800000 */
.L_x_364:
        /* <DEDUP_REMOVED lines=16> */
[C---:B------:R-:W-:Y:S01]  /*3f60*/  SHF.L.U32 R229, R224.reuse, 0x3, RZ ;  /* 0x00000003e0e57819 */ /* 0x040fe200000006ff */
[----:B------:R-:W-:Y:S01]  /*3f70*/  IMAD.WIDE.U32 R220, R224, R220, c[0x0][0x208] ;  /* 0x00008200e0dc7625 */ /* 0x000fe200078e00dc */
[----:B------:R-:W-:Y:S01]  /*3f80*/  ISETP.NE.AND.EX P2, PT, RZ, c[0x0][0x21c], PT, P2 ;  /* 0x00008700ff007a0c */ /* 0x000fe20003f45320 */
[----:B------:R-:W-:Y:S01]  /*3f90*/  STL [R1+0x224], R8 ;  /* 0x0002240801007387 */ /* 0x000fe20000100800 */
[----:B------:R-:W-:-:S03]  /*3fa0*/  SHF.R.U32.HI R230, RZ, 0x1d, R224 ;  /* 0x0000001dffe67819 */ /* 0x000fc600000116e0 */
        /* <DEDUP_REMOVED lines=15> */
[----:B--2---:R-:W-:-:S02]  /*40a0*/  HADD2.F32 R224, -RZ, R212.H0_H0 ;  /* 0x200000d4ffe07230 */ /* 0x004fc40000004100 */
[--C-:B------:R-:W-:Y:S02]  /*40b0*/  HADD2.F32 R250, -RZ, R213.reuse.H0_H0 ;  /* 0x200000d5fffa7230 */ /* 0x100fe40000004100 */
[----:B0-----:R-:W-:Y:S01]  /*40c0*/  HADD2.F32 R239, -RZ, R213.H1_H1 ;  /* 0x300000d5ffef7230 */ /* 0x001fe20000004100 */
[----:B------:R-:W-:Y:S01]  /*40d0*/  FADD.FTZ R213, -R228, R224 ;  /* 0x000000e0e4d57221 */ /* 0x000fe20000010100 */
[--C-:B------:R-:W-:Y:S01]  /*40e0*/  HADD2.F32 R238, -RZ, R214.reuse.H0_H0 ;  /* 0x200000d6ffee7230 */ /* 0x100fe20000004100 */
[----:B------:R-:W2:Y:S01]  /*40f0*/  LDL R224, [R1+0x110] ;  /* 0x0001100001e07983 */ /* 0x000ea20000100800 */
[----:B------:R-:W-:Y:S02]  /*4100*/  HADD2.F32 R230, -RZ, R214.H1_H1 ;  /* 0x300000d6ffe67230 */ /* 0x000fe40000004100 */
[----:B----4-:R-:W-:Y:S01]  /*4110*/  HADD2.F32 R214, -RZ, R216.H0_H0 ;  /* 0x200000d8ffd67230 */ /* 0x010fe20000004100 */
[----:B------:R-:W-:-:S04]  /*4120*/  FMUL.FTZ R10, R0, R213 ;  /* 0x000000d5000a7220 */ /* 0x000fc80000410000 */
[----:B---3--:R-:W-:Y:S02]  /*4130*/  FMUL.FTZ R213, R9, R214 ;  /* 0x000000d609d57220 */ /* 0x008fe40000410000 */
[----:B------:R-:W3:Y:S01]  /*4140*/  LDL R9, [R1+0x114] ;  /* 0x0001140001097983 */ /* 0x000ee20000100800 */
[----:B------:R-:W-:Y:S02]  /*4150*/  HADD2.F32 R212, -RZ, R212.H1_H1 ;  /* 0x300000d4ffd47230 */ /* 0x000fe40000004100 */
[--C-:B------:R-:W-:Y:S02]  /*4160*/  HADD2.F32 R229, -RZ, R215.reuse.H0_H0 ;  /* 0x200000d7ffe57230 */ /* 0x100fe40000004100 */
[----:B------:R-:W-:Y:S01]  /*4170*/  HADD2.F32 R215, -RZ, R215.H1_H1 ;  /* 0x300000d7ffd77230 */ /* 0x000fe20000004100 */
[C---:B------:R-:W-:Y:S02]  /*4180*/  FADD.FTZ R212, -R228.reuse, R212 ;  /* 0x000000d4e4d47221 */ /* 0x040fe40000010100 */
[----:B------:R-:W-:-:S02]  /*4190*/  FADD.FTZ R250, -R228, R250 ;  /* 0x000000fae4fa7221 */ /* 0x000fc40000010100 */
[C---:B------:R-:W-:Y:S02]  /*41a0*/  FADD.FTZ R239, -R228.reuse, R239 ;  /* 0x000000efe4ef7221 */ /* 0x040fe40000010100 */
[C---:B------:R-:W-:Y:S02]  /*41b0*/  FADD.FTZ R238, -R228.reuse, R238 ;  /* 0x000000eee4ee7221 */ /* 0x040fe40000010100 */
[C---:B------:R-:W-:Y:S02]  /*41c0*/  FADD.FTZ R230, -R228.reuse, R230 ;  /* 0x000000e6e4e67221 */ /* 0x040fe40000010100 */
[C---:B------:R-:W-:Y:S02]  /*41d0*/  FADD.FTZ R229, -R228.reuse, R229 ;  /* 0x000000e5e4e57221 */ /* 0x040fe40000010100 */
[----:B------:R-:W-:Y:S01]  /*41e0*/  FADD.FTZ R228, -R228, R215 ;  /* 0x000000d7e4e47221 */ /* 0x000fe20000010100 */
[----:B------:R-:W-:Y:S01]  /*41f0*/  HADD2.F32 R215, -RZ, R220.H0_H0 ;  /* 0x200000dcffd77230 */ /* 0x000fe20000004100 */
[----:B------:R-:W-:Y:S01]  /*4200*/  STL [R1+0x30], R10 ;  /* 0x0000300a01007387 */ /* 0x000fe20000100800 */
[----:B------:R-:W-:-:S03]  /*4210*/  HADD2.F32 R216, -RZ, R216.H1_H1 ;  /* 0x300000d8ffd87230 */ /* 0x000fc60000004100 */
[----:B------:R-:W-:Y:S01]  /*4220*/  FADD.FTZ R100, R100, R215 ;  /* 0x000000d764647221 */ /* 0x000fe20000010000 */
[----:B------:R-:W-:Y:S01]  /*4230*/  HADD2.F32 R220, -RZ, R220.H1_H1 ;  /* 0x300000dcffdc7230 */ /* 0x000fe20000004100 */
        /* <DEDUP_REMOVED lines=13> */
[----:B------:R-:W-:Y:S01]  /*4310*/  HADD2.F32 R213, -RZ, R217.H0_H0 ;  /* 0x200000d9ffd57230 */ /* 0x000fe20000004100 */
[----:B------:R-:W-:Y:S02]  /*4320*/  FADD.FTZ R176, R176, R214 ;  /* 0x000000d6b0b07221 */ /* 0x000fe40000010000 */
[----:B------:R-:W-:Y:S01]  /*4330*/  FFMA.FTZ R136, R10, R214, R136 ;  /* 0x000000d60a887223 */ /* 0x000fe20000010088 */
[----:B------:R-:W-:Y:S01]  /*4340*/  HADD2.F32 R214, -RZ, R221.H0_H0 ;  /* 0x200000ddffd67230 */ /* 0x000fe20000004100 */
[----:B------:R-:W-:Y:S01]  /*4350*/  FADD.FTZ R177, R177, R216 ;  /* 0x000000d8b1b17221 */ /* 0x000fe20000010000 */
[----:B------:R1:W-:Y:S01]  /*4360*/  STL [R1+0xbc], R9 ;  /* 0x0000bc0901007387 */ /* 0x0003e20000100800 */
[----:B------:R-:W-:Y:S01]  /*4370*/  FFMA.FTZ R137, R8, R216, R137 ;  /* 0x000000d808897223 */ /* 0x000fe20000010089 */
[----:B------:R-:W-:Y:S01]  /*4380*/  HADD2.F32 R217, -RZ, R217.H1_H1 ;  /* 0x300000d9ffd97230 */ /* 0x000fe20000004100 */
[----:B------:R-:W-:Y:S01]  /*4390*/  FMUL.FTZ R239, R0, R239 ;  /* 0x000000ef00ef7220 */ /* 0x000fe20000410000 */
[----:B------:R-:W2:Y:S01]  /*43a0*/  LDL R216, [R1+0xf8] ;  /* 0x0000f80001d87983 */ /* 0x000ea20000100800 */
[----:B------:R-:W-:-:S02]  /*43b0*/  HADD2.F32 R221, -RZ, R221.H1_H1 ;  /* 0x300000ddffdd7230 */ /* 0x000fc40000004100 */
        /* <DEDUP_REMOVED lines=15> */
[----:B------:R-:W-:Y:S01]  /*44b0*/  HADD2.F32 R213, -RZ, R218.H0_H0 ;  /* 0x200000daffd57230 */ /* 0x000fe20000004100 */
[----:B------:R-:W-:Y:S02]  /*44c0*/  FADD.FTZ R102, R102, R214 ;  /* 0x000000d666667221 */ /* 0x000fe40000010000 */
[----:B------:R-:W-:Y:S01]  /*44d0*/  FFMA.FTZ R62, R250, R214, R62 ;  /* 0x000000d6fa3e7223 */ /* 0x000fe2000001003e */
[----:B------:R-:W-:Y:S01]  /*44e0*/  HADD2.F32 R214, -RZ, R222.H0_H0 ;  /* 0x200000deffd67230 */ /* 0x000fe20000004100 */
[----:B------:R-:W-:Y:S01]  /*44f0*/  FMUL.FTZ R212, R216, R213 ;  /* 0x000000d5d8d47220 */ /* 0x000fe20000410000 */
[----:B------:R-:W-:Y:S01]  /*4500*/  HADD2.F32 R218, -RZ, R218.H1_H1 ;  /* 0x300000daffda7230 */ /* 0x000fe20000004100 */
[----:B------:R0:W-:Y:S01]  /*4510*/  STL [R1+0x94], R224 ;  /* 0x000094e001007387 */ /* 0x0001e20000100800 */
[----:B------:R-:W-:Y:S01]  /*4520*/  HADD2.F32 R222, -RZ, R222.H1_H1 ;  /* 0x300000deffde7230 */ /* 0x000fe20000004100 */
        /* <DEDUP_REMOVED lines=14> */
[----:B------:R-:W-:Y:S01]  /*4610*/  HADD2.F32 R213, -RZ, R219.H0_H0 ;  /* 0x200000dbffd57230 */ /* 0x000fe20000004100 */
[----:B------:R-:W-:-:S02]  /*4620*/  FADD.FTZ R104, R104, R214 ;  /* 0x000000d668687221 */ /* 0x000fc40000010000 */
[----:B------:R-:W-:Y:S01]  /*4630*/  FFMA.FTZ R64, R238, R214, R64 ;  /* 0x000000d6ee407223 */ /* 0x000fe20000010040 */
[----:B------:R-:W-:Y:S01]  /*4640*/  HADD2.F32 R214, -RZ, R223.H0_H0 ;  /* 0x200000dfffd67230 */ /* 0x000fe20000004100 */
[----:B------:R-:W-:Y:S01]  /*4650*/  FMUL.FTZ R212, R216, R213 ;  /* 0x000000d5d8d47220 */ /* 0x000fe20000410000 */
[----:B------:R-:W-:Y:S01]  /*4660*/  HADD2.F32 R219, -RZ, R219.H1_H1 ;  /* 0x300000dbffdb7230 */ /* 0x000fe20000004100 */
[----:B------:R-:W-:Y:S01]  /*4670*/  FMUL.FTZ R229, R0, R229 ;  /* 0x000000e500e57220 */ /* 0x000fe20000410000 */
[----:B------:R-:W-:Y:S01]  /*4680*/  HADD2.F32 R223, -RZ, R223.H1_H1 ;  /* 0x300000dfffdf7230 */ /* 0x000fe20000004100 */
        /* <DEDUP_REMOVED lines=39> */
.L_x_367:
[----:B----4-:R-:W-:Y:S05]  /*4900*/  BSYNC B1 ;  /* 0x0000000000017941 */ /* 0x010fea0003800000 */
.L_x_366:
[----:B------:R-:W-:Y:S05]  /*4910*/  BRA.DIV ~URZ, `(.L_x_368) ;  /* 0x000057b27f007947 */ /* 0x000fea000b800000 */
[----:B------:R0:W1:Y:S02]  /*4920*/  SHFL.BFLY PT, R215, R225, 0x1, 0x1f ;  /* 0x0c201f00e1d77f89 */ /* 0x00006400000e0000 */
.L_x_399:
        /* <DEDUP_REMOVED lines=18> */
.L_x_400:
        /* <DEDUP_REMOVED lines=22> */
[----:B-----5:R-:W2:Y:S04]  /*4bb0*/  LDL R228, [R1+0x68] ;  /* 0x0000680001e47983 */ /* 0x020ea80000100800 */
[----:B------:R-:W2:Y:S06]  /*4bc0*/  LDL R225, [R1+0x28] ;  /* 0x0000280001e17983 */ /* 0x000eac0000100800 */
[----:B------:R-:W-:Y:S01]  /*4bd0*/  @P3 LOP3.LUT P5, RZ, R8, 0xff0000, RZ, 0xc0, !PT ;  /* 0x00ff000008ff3812 */ /* 0x000fe200078ac0ff */
[----:B---3--:R-:W-:-:S04]  /*4be0*/  FADD.FTZ R212, R213, -R212 ;  /* 0x800000d4d5d47221 */ /* 0x008fc80000010000 */
[----:B------:R-:W-:Y:S01]  /*4bf0*/  FMUL.FTZ R215, R0, R212 ;  /* 0x000000d400d77220 */ /* 0x000fe20000410000 */
[----:B------:R-:W-:-:S05]  /*4c00*/  @P2 HADD2.F32 R212, -RZ, R184.H0_H0 ;  /* 0x200000b8ffd42230 */ /* 0x000fca0000004100 */
[----:B------:R-:W-:Y:S01]  /*4c10*/  @P2 FADD.FTZ R215, R215, R212 ;  /* 0x000000d4d7d72221 */ /* 0x000fe20000010000 */
[----:B------:R-:W-:-:S04]  /*4c20*/  @P3 MOV R212, R8 ;  /* 0x0000000800d43202 */ /* 0x000fc80000000f00 */
[----:B------:R-:W-:Y:S01]  /*4c30*/  @P3 LOP3.LUT P4, RZ, R212, 0xff, RZ, 0xc0, !PT ;  /* 0x000000ffd4ff3812 */ /* 0x000fe2000788c0ff */
[----:B----4-:R-:W-:-:S04]  /*4c40*/  FFMA.FTZ R212, R221, R216, R214 ;  /* 0x000000d8ddd47223 */ /* 0x010fc800000100d6 */
[----:B--2---:R-:W-:Y:S01]  /*4c50*/  FADD.FTZ R212, R217, -R212 ;  /* 0x800000d4d9d47221 */ /* 0x004fe20000010000 */
[----:B------:R-:W-:-:S03]  /*4c60*/  @P2 HADD2.F32 R217, -RZ, R184.H1_H1 ;  /* 0x300000b8ffd92230 */ /* 0x000fc60000004100 */
[----:B------:R-:W-:Y:S02]  /*4c70*/  FMUL.FTZ R212, R0, R212 ;  /* 0x000000d400d47220 */ /* 0x000fe40000410000 */
[----:B------:R-:W-:Y:S02]  /*4c80*/  FMUL.FTZ R220, R215, c[0x0][0x1e8] ;  /* 0x00007a00d7dc7a20 */ /* 0x000fe40000410000 */
[----:B------:R-:W-:-:S03]  /*4c90*/  @P2 FADD.FTZ R212, R212, R217 ;  /* 0x000000d9d4d42221 */ /* 0x000fc60000010000 */
[----:B------:R-:W-:Y:S01]  /*4ca0*/  @P3 FSEL R213, R220, RZ, P4 ;  /* 0x000000ffdcd53208 */ /* 0x000fe20002000000 */
[----:B------:R-:W-:Y:S01]  /*4cb0*/  FMUL.FTZ R217, R212, c[0x0][0x1e8] ;  /* 0x00007a00d4d97a20 */ /* 0x000fe20000410000 */
[----:B------:R-:W-:-:S04]  /*4cc0*/  @P3 LOP3.LUT P4, RZ, R8, 0xff00, RZ, 0xc0, !PT ;  /* 0x0000ff0008ff3812 */ /* 0x000fc8000788c0ff */
[----:B------:R-:W-:Y:S02]  /*4cd0*/  @P3 FSEL R221, R217, RZ, P4 ;  /* 0x000000ffd9dd3208 */ /* 0x000fe40002000000 */
[----:B------:R-:W-:Y:S01]  /*4ce0*/  ISETP.NE.U32.AND P4, PT, RZ, c[0x0][0x258], PT ;  /* 0x00009600ff007a0c */ /* 0x000fe20003f85070 */
[----:B------:R-:W-:-:S03]  /*4cf0*/  FFMA.FTZ R219, R219, R216, R214 ;  /* 0x000000d8dbdb7223 */ /* 0x000fc600000100d6 */
[----:B------:R-:W-:Y:S01]  /*4d00*/  ISETP.NE.AND.EX P4, PT, RZ, c[0x0][0x25c], PT, P4 ;  /* 0x00009700ff007a0c */ /* 0x000fe20003f85340 */
[----:B------:R-:W-:Y:S01]  /*4d10*/  FADD.FTZ R219, R218, -R219 ;  /* 0x800000dbdadb7221 */ /* 0x000fe20000010000 */
[----:B------:R-:W-:-:S03]  /*4d20*/  @P2 HADD2.F32 R218, -RZ, R185.H0_H0 ;  /* 0x200000b9ffda2230 */ /* 0x000fc60000004100 */
[----:B------:R-:W-:-:S04]  /*4d30*/  FMUL.FTZ R219, R0, R219 ;  /* 0x000000db00db7220 */ /* 0x000fc80000410000 */
[----:B------:R-:W-:-:S04]  /*4d40*/  @P2 FADD.FTZ R219, R219, R218 ;  /* 0x000000dadbdb2221 */ /* 0x000fc80000010000 */
[----:B------:R-:W-:-:S04]  /*4d50*/  @P4 F2FP.PACK_AB R215, RZ, R215 ;  /* 0x000000d7ffd7423e */ /* 0x000fc800000000ff */
[----:B------:R-:W-:Y:S02]  /*4d60*/  @P4 PRMT R124, R215, 0x7610, R124 ;  /* 0x00007610d77c4816 */ /* 0x000fe4000000007c */
[----:B------:R-:W-:Y:S01]  /*4d70*/  @P4 F2FP.PACK_AB R215, RZ, R219 ;  /* 0x000000dbffd7423e */ /* 0x000fe200000000ff */
[----:B------:R-:W-:-:S03]  /*4d80*/  FMUL.FTZ R219, R219, c[0x0][0x1e8] ;  /* 0x00007a00dbdb7a20 */ /* 0x000fc60000410000 */
[----:B------:R-:W-:Y:S01]  /*4d90*/  @P4 PRMT R125, R215, 0x7610, R125 ;  /* 0x00007610d77d4816 */ /* 0x000fe2000000007d */
[----:B------:R-:W-:Y:S01]  /*4da0*/  FFMA.FTZ R215, R249, R216, R214 ;  /* 0x000000d8f9d77223 */ /* 0x000fe200000100d6 */
[----:B------:R-:W-:Y:S02]  /*4db0*/  @P4 F2FP.PACK_AB R212, RZ, R212 ;  /* 0x000000d4ffd4423e */ /* 0x000fe400000000ff */
[----:B------:R-:W-:Y:S01]  /*4dc0*/  @P3 FSEL R218, R219, RZ, P5 ;  /* 0x000000ffdbda3208 */ /* 0x000fe20002800000 */
[----:B------:R-:W-:Y:S01]  /*4dd0*/  FADD.FTZ R215, R222, -R215 ;  /* 0x800000d7ded77221 */ /* 0x000fe20000010000 */
[----:B------:R-:W-:Y:S02]  /*4de0*/  @P4 PRMT R124, R124, 0x5410, R212 ;  /* 0x000054107c7c4816 */ /* 0x000fe400000000d4 */
[----:B------:R-:W-:Y:S01]  /*4df0*/  @P3 F2FP.PACK_AB R212, RZ, R218 ;  /* 0x000000daffd4323e */ /* 0x000fe200000000ff */
[----:B------:R-:W-:Y:S01]  /*4e00*/  FMUL.FTZ R218, R0, R215 ;  /* 0x000000d700da7220 */ /* 0x000fe20000410000 */
[----:B------:R-:W-:-:S05]  /*4e10*/  @P2 HADD2.F32 R215, -RZ, R185.H1_H1 ;  /* 0x300000b9ffd72230 */ /* 0x000fca0000004100 */
[----:B------:R-:W-:Y:S01]  /*4e20*/  @P2 FADD.FTZ R218, R218, R215 ;  /* 0x000000d7dada2221 */ /* 0x000fe20000010000 */
[----:B------:R-:W-:-:S04]  /*4e30*/  @P3 LOP3.LUT P5, RZ, R8, 0xff000000, RZ, 0xc0, !PT ;  /* 0xff00000008ff3812 */ /* 0x000fc800078ac0ff */
[----:B------:R-:W-:Y:S01]  /*4e40*/  @P4 F2FP.PACK_AB R215, RZ, R218 ;  /* 0x000000daffd7423e */ /* 0x000fe200000000ff */
[----:B------:R-:W-:Y:S01]  /*4e50*/  FMUL.FTZ R218, R218, c[0x0][0x1e8] ;  /* 0x00007a00dada7a20 */ /* 0x000fe20000410000 */
[----:B------:R-:W-:-:S04]  /*4e60*/  @P3 PRMT R201, R212, 0x7610, R201 ;  /* 0x00007610d4c93816 */ /* 0x000fc800000000c9 */
[----:B------:R-:W-:-:S04]  /*4e70*/  @P3 FSEL R222, R218, RZ, P5 ;  /* 0x000000ffdade3208 */ /* 0x000fc80002800000 */
[----:B------:R-:W-:Y:S02]  /*4e80*/  @P3 F2FP.PACK_AB R212, RZ, R222 ;  /* 0x000000deffd4323e */ /* 0x000fe400000000ff */
[----:B------:R-:W2:Y:S01]  /*4e90*/  LDL R222, [R1+0x7c] ;  /* 0x00007c0001de7983 */ /* 0x000ea20000100800 */
[----:B------:R-:W-:Y:S01]  /*4ea0*/  @P4 PRMT R125, R125, 0x5410, R215 ;  /* 0x000054107d7d4816 */ /* 0x000fe200000000d7 */
[----:B------:R-:W-:-:S04]  /*4eb0*/  FFMA.FTZ R215, R248, R216, R214 ;  /* 0x000000d8f8d77223 */ /* 0x000fc800000100d6 */
[----:B------:R-:W-:Y:S02]  /*4ec0*/  FADD.FTZ R215, R223, -R215 ;  /* 0x800000d7dfd77221 */ /* 0x000fe40000010000 */
[----:B------:R-:W3:Y:S01]  /*4ed0*/  LDL R223, [R1+0x50] ;  /* 0x0000500001df7983 */ /* 0x000ee20000100800 */
[----:B------:R-:W-:Y:S01]  /*4ee0*/  @P3 F2FP.PACK_AB R213, RZ, R213 ;  /* 0x000000d5ffd5323e */ /* 0x000fe200000000ff */
[----:B------:R-:W-:-:S03]  /*4ef0*/  FMUL.FTZ R215, R0, R215 ;  /* 0x000000d700d77220 */ /* 0x000fc60000410000 */
[----:B------:R-:W-:Y:S01]  /*4f00*/  @P3 PRMT R200, R213, 0x7610, R200 ;  /* 0x00007610d5c83816 */ /* 0x000fe200000000c8 */
[----:B------:R-:W-:-:S05]  /*4f10*/  @P2 HADD2.F32 R213, -RZ, R186.H0_H0 ;  /* 0x200000baffd52230 */ /* 0x000fca0000004100 */
[----:B------:R-:W-:Y:S01]  /*4f20*/  @P2 FADD.FTZ R215, R215, R213 ;  /* 0x000000d5d7d72221 */ /* 0x000fe20000010000 */
[----:B------:R-:W-:-:S04]  /*4f30*/  @P3 LOP3.LUT P5, RZ, R9, 0xff, RZ, 0xc0, !PT ;  /* 0x000000ff09ff3812 */ /* 0x000fc800078ac0ff */
[----:B------:R-:W-:Y:S01]  /*4f40*/  @P4 F2FP.PACK_AB R213, RZ, R215 ;  /* 0x000000d7ffd5423e */ /* 0x000fe200000000ff */
[----:B------:R-:W-:-:S03]  /*4f50*/  FMUL.FTZ R215, R215, c[0x0][0x1e8] ;  /* 0x00007a00d7d77a20 */ /* 0x000fc60000410000 */
[----:B------:R-:W-:Y:S02]  /*4f60*/  @P4 PRMT R126, R213, 0x7610, R126 ;  /* 0x00007610d57e4816 */ /* 0x000fe4000000007e */
[----:B------:R-:W-:-:S04]  /*4f70*/  @P3 FSEL R213, R215, RZ, P5 ;  /* 0x000000ffd7d53208 */ /* 0x000fc80002800000 */
[----:B------:R-:W-:-:S04]  /*4f80*/  @P3 F2FP.PACK_AB R213, RZ, R213 ;  /* 0x000000d5ffd5323e */ /* 0x000fc800000000ff */
[----:B------:R-:W-:Y:S01]  /*4f90*/  @P3 PRMT R202, R213, 0x7610, R202 ;  /* 0x00007610d5ca3816 */ /* 0x000fe200000000ca */
[----:B------:R-:W-:Y:S01]  /*4fa0*/  FFMA.FTZ R213, R246, R216, R214 ;  /* 0x000000d8f6d57223 */ /* 0x000fe200000100d6 */
[----:B------:R-:W-:Y:S01]  /*4fb0*/  @P3 PRMT R201, R201, 0x5410, R212 ;  /* 0x00005410c9c93816 */ /* 0x000fe200000000d4 */
[----:B------:R-:W-:Y:S01]  /*4fc0*/  @P2 HADD2.F32 R212, -RZ, R186.H1_H1 ;  /* 0x300000baffd42230 */ /* 0x000fe20000004100 */
[----:B------:R-:W-:Y:S02]  /*4fd0*/  @P3 LOP3.LUT P5, RZ, R9, 0xff00, RZ, 0xc0, !PT ;  /* 0x0000ff0009ff3812 */ /* 0x000fe400078ac0ff */
[----:B------:R-:W-:-:S04]  /*4fe0*/  @P3 F2FP.PACK_AB R221, RZ, R221 ;  /* 0x000000ddffdd323e */ /* 0x000fc800000000ff */
[----:B------:R-:W-:Y:S01]  /*4ff0*/  @P3 PRMT R200, R200, 0x5410, R221 ;  /* 0x00005410c8c83816 */ /* 0x000fe200000000dd */
[----:B------:R-:W-:Y:S01]  /*5000*/  @P2 HADD2.F32 R221, -RZ, R187.H0_H0 ;  /* 0x200000bbffdd2230 */ /* 0x000fe20000004100 */
[----:B------:R-:W-:Y:S01]  /*5010*/  @P3 LOP3.LUT P6, RZ, R9, 0xff0000, RZ, 0xc0, !PT ;  /* 0x00ff000009ff3812 */ /* 0x000fe200078cc0ff */
[----:B--2---:R-:W-:-:S04]  /*5020*/  FADD.FTZ R213, R222, -R213 ;  /* 0x800000d5ded57221 */ /* 0x004fc80000010000 */
[----:B------:R-:W-:-:S04]  /*5030*/  FMUL.FTZ R213, R0, R213 ;  /* 0x000000d500d57220 */ /* 0x000fc80000410000 */
[----:B------:R-:W-:-:S05]  /*5040*/  @P2 FADD.FTZ R213, R213, R212 ;  /* 0x000000d4d5d52221 */ /* 0x000fca0000010000 */
[----:B------:R-:W-:Y:S01]  /*5050*/  @P4 F2FP.PACK_AB R212, RZ, R213 ;  /* 0x000000d5ffd4423e */ /* 0x000fe200000000ff */
[----:B------:R-:W-:-:S03]  /*5060*/  FMUL.FTZ R213, R213, c[0x0][0x1e8] ;  /* 0x00007a00d5d57a20 */ /* 0x000fc60000410000 */
[----:B------:R-:W-:Y:S02]  /*5070*/  @P4 PRMT R126, R126, 0x5410, R212 ;  /* 0x000054107e7e4816 */ /* 0x000fe400000000d4 */
[----:B------:R-:W-:-:S04]  /*5080*/  @P3 FSEL R212, R213, RZ, P5 ;  /* 0x000000ffd5d43208 */ /* 0x000fc80002800000 */
[----:B------:R-:W-:-:S04]  /*5090*/  @P3 F2FP.PACK_AB R212, RZ, R212 ;  /* 0x000000d4ffd4323e */ /* 0x000fc800000000ff */
[----:B------:R-:W-:Y:S02]  /*50a0*/  @P3 PRMT R202, R202, 0x5410, R212 ;  /* 0x00005410caca3816 */ /* 0x000fe400000000d4 */
[----:B------:R-:W-:-:S04]  /*50b0*/  MOV R212, R10 ;  /* 0x0000000a00d47202 */ /* 0x000fc80000000f00 */
[----:B------:R-:W-:Y:S01]  /*50c0*/  LOP3.LUT P5, RZ, R212, 0xff, RZ, 0xc0, !PT ;  /* 0x000000ffd4ff7812 */ /* 0x000fe200078ac0ff */
[----:B------:R-:W-:-:S04]  /*50d0*/  FFMA.FTZ R212, R241, R216, R214 ;  /* 0x000000d8f1d47223 */ /* 0x000fc800000100d6 */
[----:B------:R-:W-:-:S04]  /*50e0*/  FADD.FTZ R212, R228, -R212 ;  /* 0x800000d4e4d47221 */ /* 0x000fc80000010000 */
[----:B------:R-:W-:-:S04]  /*50f0*/  FMUL.FTZ R212, R0, R212 ;  /* 0x000000d400d47220 */ /* 0x000fc80000410000 */
[----:B------:R-:W-:-:S05]  /*5100*/  @P2 FADD.FTZ R212, R212, R221 ;  /* 0x000000ddd4d42221 */ /* 0x000fca0000010000 */
[----:B------:R-:W-:Y:S01]  /*5110*/  @P4 F2FP.PACK_AB R221, RZ, R212 ;  /* 0x000000d4ffdd423e */ /* 0x000fe200000000ff */
[----:B------:R-:W-:-:S03]  /*5120*/  FMUL.FTZ R212, R212, c[0x0][0x1e8] ;  /* 0x00007a00d4d47a20 */ /* 0x000fc60000410000 */
[----:B------:R-:W-:Y:S02]  /*5130*/  @P4 PRMT R127, R221, 0x7610, R127 ;  /* 0x00007610dd7f4816 */ /* 0x000fe4000000007f */
[----:B------:R-:W-:Y:S01]  /*5140*/  @P3 FSEL R221, R212, RZ, P6 ;  /* 0x000000ffd4dd3208 */ /* 0x000fe20003000000 */
[----:B------:R-:W-:-:S03]  /*5150*/  FFMA.FTZ R214, R225, R216, R214 ;  /* 0x000000d8e1d67223 */ /* 0x000fc600000100d6 */
[----:B------:R-:W-:Y:S01]  /*5160*/  @P3 F2FP.PACK_AB R221, RZ, R221 ;  /* 0x000000ddffdd323e */ /* 0x000fe200000000ff */
[----:B---3--:R-:W-:-:S03]  /*5170*/  FADD.FTZ R214, R223, -R214 ;  /* 0x800000d6dfd67221 */ /* 0x008fc60000010000 */
[----:B------:R-:W-:Y:S01]  /*5180*/  @P3 PRMT R203, R221, 0x7610, R203 ;  /* 0x00007610ddcb3816 */ /* 0x000fe200000000cb */
[----:B------:R-:W-:Y:S01]  /*5190*/  @P2 HADD2.F32 R221, -RZ, R187.H1_H1 ;  /* 0x300000bbffdd2230 */ /* 0x000fe20000004100 */
[----:B------:R-:W-:-:S04]  /*51a0*/  FMUL.FTZ R214, R0, R214 ;  /* 0x000000d600d67220 */ /* 0x000fc80000410000 */
        /* <DEDUP_REMOVED lines=16> */
[----:B------:R-:W-:-:S02]  /*52b0*/  @P4 F2FP.PACK_AB R212, RZ, R214 ;  /* 0x000000d6ffd4423e */ /* 0x000fc400000000ff */
[----:B------:R-:W-:Y:S02]  /*52c0*/  F2FP.PACK_AB R214, R213, R215 ;  /* 0x000000d7d5d6723e */ /* 0x000fe400000000ff */
[----:B------:R-:W-:Y:S02]  /*52d0*/  FSEL R215, R217, RZ, P2 ;  /* 0x000000ffd9d77208 */ /* 0x000fe40001000000 */
[----:B------:R-:W-:Y:S01]  /*52e0*/  ISETP.NE.U32.AND P2, PT, RZ, c[0x0][0x258], PT ;  /* 0x00009600ff007a0c */ /* 0x000fe20003f45070 */
[----:B------:R-:W-:-:S03]  /*52f0*/  HFMA2.MMA R223, -RZ, RZ, 0, 9.5367431640625e-07 ;  /* 0x00000010ffdf7435 */ /* 0x000fc600000001ff */
[----:B------:R-:W-:Y:S02]  /*5300*/  ISETP.NE.AND.EX P2, PT, RZ, c[0x0][0x25c], PT, P2 ;  /* 0x00009700ff007a0c */ /* 0x000fe40003f45320 */
[----:B------:R-:W-:Y:S02]  /*5310*/  F2FP.PACK_AB R213, R218, R219 ;  /* 0x000000dbdad5723e */ /* 0x000fe400000000ff */
[----:B------:R-:W-:Y:S02]  /*5320*/  @P4 PRMT R127, R127, 0x5410, R212 ;  /* 0x000054107f7f4816 */ /* 0x000fe400000000d4 */
[----:B------:R-:W-:-:S07]  /*5330*/  F2FP.PACK_AB R212, R221, R222 ;  /* 0x000000deddd4723e */ /* 0x000fce00000000ff */
[----:B------:R-:W-:Y:S01]  /*5340*/  @P2 IMAD.WIDE.U32 R218, R2, R223, c[0x0][0x258] ;  /* 0x0000960002da2625 */ /* 0x000fe200078e00df */
[----:B------:R-:W-:-:S04]  /*5350*/  F2FP.PACK_AB R215, R215, R220 ;  /* 0x000000dcd7d7723e */ /* 0x000fc800000000ff */
[----:B------:R0:W-:Y:S01]  /*5360*/  @P2 STG.E.128 [R218.64], R124 ;  /* 0x0000007cda002986 */ /* 0x0001e2000c101d04 */
[----:B------:R-:W-:Y:S01]  /*5370*/  @P3 LOP3.LUT P2, RZ, R9, 0xff000000, RZ, 0xc0, !PT ;  /* 0xff00000009ff3812 */ /* 0x000fe2000784c0ff */
[----:B0-----:R-:W-:-:S05]  /*5380*/  IMAD.WIDE.U32 R218, R2, R223, c[0x0][0x248] ;  /* 0x0000920002da7625 */ /* 0x001fca00078e00df */
[----:B------:R0:W-:Y:S02]  /*5390*/  STG.E.128 [R218.64], R212 ;  /* 0x000000d4da007986 */ /* 0x0001e4000c101d04 */
[----:B0-----:R-:W-:-:S04]  /*53a0*/  @P3 FSEL R212, R217, RZ, P2 ;  /* 0x000000ffd9d43208 */ /* 0x001fc80001000000 */
[----:B------:R-:W-:-:S04]  /*53b0*/  @P3 F2FP.PACK_AB R212, RZ, R212 ;  /* 0x000000d4ffd4323e */ /* 0x000fc800000000ff */
[----:B------:R-:W-:Y:S02]  /*53c0*/  @P3 PRMT R203, R203, 0x5410, R212 ;  /* 0x00005410cbcb3816 */ /* 0x000fe400000000d4 */
[----:B------:R-:W-:-:S04]  /*53d0*/  @P3 LEA R212, P2, R2, c[0x0][0x250], 0x4 ;  /* 0x0000940002d43a11 */ /* 0x000fc800078420ff */
[----:B------:R-:W-:-:S05]  /*53e0*/  @P3 LEA.HI.X R213, R2, c[0x0][0x254], RZ, 0x4, P2 ;  /* 0x0000950002d53a11 */ /* 0x000fca00010f24ff */
[----:B------:R0:W-:Y:S01]  /*53f0*/  @P3 STG.E.128 [R212.64], R200 ;  /* 0x000000c8d4003986 */ /* 0x0001e2000c101d04 */
[----:B------:R-:W-:-:S03]  /*5400*/  IADD3 R2, R2, 0x20, RZ ;  /* 0x0000002002027810 */ /* 0x000fc60007ffe0ff */
.L_x_371:
[----:B------:R-:W-:Y:S05]  /*5410*/  BSYNC B1 ;  /* 0x0000000000017941 */ /* 0x000fea0003800000 */
.L_x_370:
        /* <DEDUP_REMOVED lines=14> */
[----:B------:R-:W2:Y:S04]  /*5500*/  LDL R222, [R1+0xa0] ;  /* 0x0000a00001de7983 */ /* 0x000ea80000100800 */
[----:B------:R-:W2:Y:S01]  /*5510*/  LDL R223, [R1+0x8c] ;  /* 0x00008c0001df7983 */ /* 0x000ea20000100800 */
[----:B------:R-:W-:-:S03]  /*5520*/  ISETP.NE.AND.EX P3, PT, RZ, c[0x0][0x254], PT, P3 ;  /* 0x00009500ff007a0c */ /* 0x000fc60003f65330 */
[----:B-----5:R-:W2:Y:S04]  /*5530*/  LDL R228, [R1+0x64] ;  /* 0x0000640001e47983 */ /* 0x020ea80000100800 */
[----:B------:R-:W2:Y:S06]  /*5540*/  LDL R225, [R1+0x24] ;  /* 0x0000240001e17983 */ /* 0x000eac0000100800 */
[----:B------:R-:W-:Y:S01]  /*5550*/  @P3 LOP3.LUT P5, RZ, R12, 0xff0000, RZ, 0xc0, !PT ;  /* 0x00ff00000cff3812 */ /* 0x000fe200078ac0ff */
[----:B---3--:R-:W-:-:S04]  /*5560*/  FFMA.FTZ R212, R212, R216, R214 ;  /* 0x000000d8d4d47223 */ /* 0x008fc800000100d6 */
[----:B----4-:R-:W-:-:S04]  /*5570*/  FADD.FTZ R212, R213, -R212 ;  /* 0x800000d4d5d47221 */ /* 0x010fc80000010000 */
[----:B------:R-:W-:Y:S01]  /*5580*/  FMUL.FTZ R215, R0, R212 ;  /* 0x000000d400d77220 */ /* 0x000fe20000410000 */
[----:B------:R-:W-:-:S05]  /*5590*/  @P2 HADD2.F32 R212, -RZ, R188.H0_H0 ;  /* 0x200000bcffd42230 */ /* 0x000fca0000004100 */
[----:B------:R-:W-:Y:S01]  /*55a0*/  @P2 FADD.FTZ R215, R215, R212 ;  /* 0x000000d4d7d72221 */ /* 0x000fe20000010000 */
[----:B------:R-:W-:-:S04]  /*55b0*/  @P3 MOV R212, R12 ;  /* 0x0000000c00d43202 */ /* 0x000fc80000000f00 */
[----:B------:R-:W-:Y:S01]  /*55c0*/  @P3 LOP3.LUT P4, RZ, R212, 0xff, RZ, 0xc0, !PT ;  /* 0x000000ffd4ff3812 */ /* 0x000fe2000788c0ff */
[----:B--2---:R-:W-:-:S04]  /*55d0*/  FFMA.FTZ R212, R221, R216, R214 ;  /* 0x000000d8ddd47223 */ /* 0x004fc800000100d6 */
[----:B------:R-:W-:Y:S01]  /*55e0*/  FADD.FTZ R212, R217, -R212 ;  /* 0x800000d4d9d47221 */ /* 0x000fe20000010000 */
        /* <DEDUP_REMOVED lines=123> */
.L_x_373:
[----:B------:R-:W-:Y:S05]  /*5da0*/  BSYNC B1 ;  /* 0x0000000000017941 */ /* 0x000fea0003800000 */
.L_x_372:
        /* <DEDUP_REMOVED lines=151> */
.L_x_375:
[----:B------:R-:W-:Y:S05]  /*6720*/  BSYNC B1 ;  /* 0x0000000000017941 */ /* 0x000fea0003800000 */
.L_x_374:
[----:B------:R-:W-:Y:S01]  /*6730*/  BSSY B1, `(.L_x_376) ;  /* 0x0000095000017945 */ /* 0x000fe20003800000 */
[----:B------:R-:W-:Y:S05]  /*6740*/  @!P1 BRA `(.L_x_377) ;  /* 0x0000093000009947 */ /* 0x000fea0003800000 */
[----:B0-----:R-:W3:Y:S04]  /*6750*/  LDL R212, [R1+0x34] ;  /* 0x0000340001d47983 */ /* 0x001ee80000100800 */
[----:B------:R-:W4:Y:S04]  /*6760*/  LDL R213, [R1+0xd4] ;  /* 0x0000d40001d57983 */ /* 0x000f280000100800 */
[----:B--2---:R-:W2:Y:S01]  /*6770*/  LDL R217, [R1+0xc0] ;  /* 0x0000c00001d97983 */ /* 0x004ea20000100800 */
        /* <DEDUP_REMOVED lines=8> */
[----:B------:R-:W-:Y:S01]  /*6800*/  ISETP.NE.AND.EX P3, PT, RZ, c[0x0][0x254], PT, P3 ;  /* 0x00009500ff007a0c */ /* 0x000fe20003f65330 */
[-CC-:B------:R-:W-:Y:S02]  /*6810*/  FFMA.FTZ R219, R251, R216.reuse, R214.reuse ;  /* 0x000000d8fbdb7223 */ /* 0x180fe400000100d6 */
        /* <DEDUP_REMOVED lines=10> */
[----:B------:R-:W-:-:S04]  /*68c0*/  FFMA.FTZ R212, R252, R216, R214 ;  /* 0x000000d8fcd47223 */ /* 0x000fc800000100d6 */
        /* <DEDUP_REMOVED lines=123> */
.L_x_377:
[----:B------:R-:W-:Y:S05]  /*7080*/  BSYNC B1 ;  /* 0x0000000000017941 */ /* 0x000fea0003800000 */
.L_x_376:
        /* <DEDUP_REMOVED lines=19> */
[----:B-----5:R-:W-:-:S03]  /*71c0*/  @P3 HADD2.F32 R213, -RZ, R208.H0_H0 ;  /* 0x200000d0ffd53230 */ /* 0x020fc60000004100 */
[----:B------:R-:W-:-:S04]  /*71d0*/  FMUL.FTZ R3, R0, R3 ;  /* 0x0000000300037220 */ /* 0x000fc80000410000 */
[----:B------:R-:W-:Y:S01]  /*71e0*/  @P3 FADD.FTZ R3, R3, R213 ;  /* 0x000000d503033221 */ /* 0x000fe20000010000 */
[----:B------:R-:W-:-:S03]  /*71f0*/  MOV R213, R4 ;  /* 0x0000000400d57202 */ /* 0x000fc60000000f00 */
[----:B------:R-:W-:Y:S01]  /*7200*/  FMUL.FTZ R221, R3, c[0x0][0x1e8] ;  /* 0x00007a0003dd7a20 */ /* 0x000fe20000410000 */
[----:B------:R-:W-:-:S04]  /*7210*/  LOP3.LUT P2, RZ, R213, 0xff, RZ, 0xc0, !PT ;  /* 0x000000ffd5ff7812 */ /* 0x000fc8000784c0ff */
[----:B------:R-:W-:Y:S02]  /*7220*/  FSEL R222, R221, RZ, P2 ;  /* 0x000000ffddde7208 */ /* 0x000fe40001000000 */
[----:B------:R-:W-:-:S04]  /*7230*/  ISETP.NE.U32.AND P2, PT, RZ, c[0x0][0x250], PT ;  /* 0x00009400ff007a0c */ /* 0x000fc80003f45070 */
[----:B------:R-:W-:-:S13]  /*7240*/  ISETP.NE.AND.EX P2, PT, RZ, c[0x0][0x254], PT, P2 ;  /* 0x00009500ff007a0c */ /* 0x000fda0003f45320 */
[----:B------:R-:W-:-:S04]  /*7250*/  @P2 MOV R213, R6 ;  /* 0x0000000600d52202 */ /* 0x000fc80000000f00 */
[----:B------:R-:W-:Y:S01]  /*7260*/  @P2 LOP3.LUT P4, RZ, R213, 0xff, RZ, 0xc0, !PT ;  /* 0x000000ffd5ff2812 */ /* 0x000fe2000788c0ff */
[-CC-:B--2---:R-:W-:Y:S02]  /*7270*/  FFMA.FTZ R213, R215, R216.reuse, R212.reuse ;  /* 0x000000d8d7d57223 */ /* 0x184fe400000100d4 */
[----:B------:R-:W-:-:S04]  /*7280*/  FFMA.FTZ R215, R250, R216, R212 ;  /* 0x000000d8fad77223 */ /* 0x000fc800000100d4 */
[----:B------:R-:W-:Y:S02]  /*7290*/  FADD.FTZ R215, R217, -R215 ;  /* 0x800000d7d9d77221 */ /* 0x000fe40000010000 */
[----:B------:R-:W-:-:S04]  /*72a0*/  FFMA.FTZ R217, R239, R216, R212 ;  /* 0x000000d8efd97223 */ /* 0x000fc800000100d4 */
[----:B------:R-:W-:Y:S02]  /*72b0*/  FADD.FTZ R217, R220, -R217 ;  /* 0x800000d9dcd97221 */ /* 0x000fe40000010000 */
[----:B------:R-:W2:Y:S01]  /*72c0*/  LDL R220, [R1+0x58] ;  /* 0x0000580001dc7983 */ /* 0x000ea20000100800 */
[----:B------:R-:W-:Y:S01]  /*72d0*/  FADD.FTZ R213, R214, -R213 ;  /* 0x800000d5d6d57221 */ /* 0x000fe20000010000 */
[----:B------:R-:W-:-:S03]  /*72e0*/  @P3 HADD2.F32 R214, -RZ, R208.H1_H1 ;  /* 0x300000d0ffd63230 */ /* 0x000fc60000004100 */
[----:B------:R-:W-:-:S04]  /*72f0*/  FMUL.FTZ R213, R0, R213 ;  /* 0x000000d500d57220 */ /* 0x000fc80000410000 */
[----:B------:R-:W-:Y:S02]  /*7300*/  @P3 FADD.FTZ R213, R213, R214 ;  /* 0x000000d6d5d53221 */ /* 0x000fe40000010000 */
[----:B------:R-:W-:Y:S01]  /*7310*/  FMUL.FTZ R214, R0, R215 ;  /* 0x000000d700d67220 */ /* 0x000fe20000410000 */
[----:B------:R-:W-:-:S05]  /*7320*/  @P3 HADD2.F32 R215, -RZ, R209.H0_H0 ;  /* 0x200000d1ffd73230 */ /* 0x000fca0000004100 */
[----:B------:R-:W-:Y:S02]  /*7330*/  @P3 FADD.FTZ R214, R214, R215 ;  /* 0x000000d7d6d63221 */ /* 0x000fe40000010000 */
[----:B------:R-:W-:Y:S01]  /*7340*/  FMUL.FTZ R215, R0, R217 ;  /* 0x000000d900d77220 */ /* 0x000fe20000410000 */
[----:B------:R-:W-:-:S05]  /*7350*/  @P3 HADD2.F32 R217, -RZ, R209.H1_H1 ;  /* 0x300000d1ffd93230 */ /* 0x000fca0000004100 */
[----:B------:R-:W-:Y:S02]  /*7360*/  @P3 FADD.FTZ R215, R215, R217 ;  /* 0x000000d9d7d73221 */ /* 0x000fe40000010000 */
[----:B------:R-:W-:Y:S01]  /*7370*/  FFMA.FTZ R217, R238, R216, R212 ;  /* 0x000000d8eed97223 */ /* 0x000fe200000100d4 */
[----:B------:R-:W-:Y:S02]  /*7380*/  @P2 FSEL R221, R221, RZ, P4 ;  /* 0x000000ffdddd2208 */ /* 0x000fe40002000000 */
[----:B------:R-:W-:Y:S02]  /*7390*/  LOP3.LUT P4, RZ, R4, 0xff00, RZ, 0xc0, !PT ;  /* 0x0000ff0004ff7812 */ /* 0x000fe4000788c0ff */
[----:B------:R-:W-:-:S04]  /*73a0*/  @P2 F2FP.PACK_AB R221, RZ, R221 ;  /* 0x000000ddffdd223e */ /* 0x000fc800000000ff */
[----:B------:R-:W-:Y:S01]  /*73b0*/  @P2 PRMT R200, R221, 0x7610, R200 ;  /* 0x00007610ddc82816 */ /* 0x000fe200000000c8 */
[----:B---3--:R-:W-:Y:S01]  /*73c0*/  FADD.FTZ R217, R218, -R217 ;  /* 0x800000d9dad97221 */ /* 0x008fe20000010000 */
[----:B------:R-:W-:-:S03]  /*73d0*/  @P3 HADD2.F32 R218, -RZ, R210.H0_H0 ;  /* 0x200000d2ffda3230 */ /* 0x000fc60000004100 */
[----:B------:R-:W-:-:S04]  /*73e0*/  FMUL.FTZ R217, R0, R217 ;  /* 0x000000d900d97220 */ /* 0x000fc80000410000 */
[----:B------:R-:W-:Y:S02]  /*73f0*/  @P3 FADD.FTZ R217, R217, R218 ;  /* 0x000000dad9d93221 */ /* 0x000fe40000010000 */
[----:B------:R-:W-:-:S04]  /*7400*/  FFMA.FTZ R218, R230, R216, R212 ;  /* 0x000000d8e6da7223 */ /* 0x000fc800000100d4 */
[----:B------:R-:W-:Y:S01]  /*7410*/  FADD.FTZ R218, R219, -R218 ;  /* 0x800000dadbda7221 */ /* 0x000fe20000010000 */
[----:B------:R-:W-:-:S03]  /*7420*/  @P3 HADD2.F32 R219, -RZ, R210.H1_H1 ;  /* 0x300000d2ffdb3230 */ /* 0x000fc60000004100 */
[----:B------:R-:W-:-:S04]  /*7430*/  FMUL.FTZ R218, R0, R218 ;  /* 0x000000da00da7220 */ /* 0x000fc80000410000 */
[----:B------:R-:W-:Y:S02]  /*7440*/  @P3 FADD.FTZ R218, R218, R219 ;  /* 0x000000dbdada3221 */ /* 0x000fe40000010000 */
[-CC-:B------:R-:W-:Y:S02]  /*7450*/  FFMA.FTZ R219, R229, R216.reuse, R212.reuse ;  /* 0x000000d8e5db7223 */ /* 0x180fe400000100d4 */
[----:B------:R-:W-:-:S04]  /*7460*/  FFMA.FTZ R212, R224, R216, R212 ;  /* 0x000000d8e0d47223 */ /* 0x000fc800000100d4 */
[----:B------:R-:W-:-:S04]  /*7470*/  FADD.FTZ R212, R223, -R212 ;  /* 0x800000d4dfd47221 */ /* 0x000fc80000010000 */
[----:B------:R-:W-:Y:S02]  /*7480*/  FMUL.FTZ R212, R0, R212 ;  /* 0x000000d400d47220 */ /* 0x000fe40000410000 */
[----:B--2---:R-:W-:-:S04]  /*7490*/  FADD.FTZ R219, R220, -R219 ;  /* 0x800000dbdcdb7221 */ /* 0x004fc80000010000 */
[----:B------:R-:W-:Y:S01]  /*74a0*/  FMUL.FTZ R219, R0, R219 ;  /* 0x000000db00db7220 */ /* 0x000fe20000410000 */
[--C-:B------:R-:W-:Y:S02]  /*74b0*/  @P3 HADD2.F32 R0, -RZ, R211.reuse.H1_H1 ;  /* 0x300000d3ff003230 */ /* 0x100fe40000004100 */
[----:B------:R-:W-:-:S03]  /*74c0*/  @P3 HADD2.F32 R220, -RZ, R211.H0_H0 ;  /* 0x200000d3ffdc3230 */ /* 0x000fc60000004100 */
[----:B------:R-:W-:Y:S02]  /*74d0*/  @P3 FADD.FTZ R212, R212, R0 ;  /* 0x00000000d4d43221 */ /* 0x000fe40000010000 */
[----:B------:R-:W-:Y:S02]  /*74e0*/  FMUL.FTZ R0, R213, c[0x0][0x1e8] ;  /* 0x00007a00d5007a20 */ /* 0x000fe40000410000 */
[----:B------:R-:W-:-:S03]  /*74f0*/  @P3 FADD.FTZ R219, R219, R220 ;  /* 0x000000dcdbdb3221 */ /* 0x000fc60000010000 */
[----:B------:R-:W-:Y:S02]  /*7500*/  FSEL R220, R0, RZ, P4 ;  /* 0x000000ff00dc7208 */ /* 0x000fe40002000000 */
[----:B------:R-:W-:-:S04]  /*7510*/  @P2 LOP3.LUT P4, RZ, R6, 0xff00, RZ, 0xc0, !PT ;  /* 0x0000ff0006ff2812 */ /* 0x000fc8000788c0ff */
[----:B------:R-:W-:-:S04]  /*7520*/  @P2 FSEL R0, R0, RZ, P4 ;  /* 0x000000ff00002208 */ /* 0x000fc80002000000 */
[----:B------:R-:W-:Y:S02]  /*7530*/  @P2 F2FP.PACK_AB R0, RZ, R0 ;  /* 0x00000000ff00223e */ /* 0x000fe400000000ff */
        /* <DEDUP_REMOVED lines=8> */
[----:B------:R-:W-:Y:S02]  /*75c0*/  @P2 F2FP.PACK_AB R0, RZ, R0 ;  /* 0x00000000ff00223e */ /* 0x000fe400000000ff */
[----:B------:R-:W-:Y:S02]  /*75d0*/  LOP3.LUT P4, RZ, R4, 0xff000000, RZ, 0xc0, !PT ;  /* 0xff00000004ff7812 */ /* 0x000fe4000788c0ff */
[----:B------:R-:W-:Y:S01]  /*75e0*/  @P2 PRMT R201, R0, 0x7610, R201 ;  /* 0x0000761000c92816 */ /* 0x000fe200000000c9 */
[----:B------:R-:W-:Y:S01]  /*75f0*/  FMUL.FTZ R0, R215, c[0x0][0x1e8] ;  /* 0x00007a00d7007a20 */ /* 0x000fe20000410000 */
[----:B------:R-:W-:-:S04]  /*7600*/  @P3 F2FP.PACK_AB R3, RZ, R3 ;  /* 0x00000003ff03323e */ /* 0x000fc800000000ff */
[----:B------:R-:W-:Y:S02]  /*7610*/  @P3 PRMT R124, R3, 0x7610, R124 ;  /* 0x00007610037c3816 */ /* 0x000fe4000000007c */
[----:B------:R-:W-:Y:S02]  /*7620*/  FSEL R3, R0, RZ, P4 ;  /* 0x000000ff00037208 */ /* 0x000fe40002000000 */
[----:B------:R-:W-:-:S04]  /*7630*/  @P2 LOP3.LUT P4, RZ, R6, 0xff000000, RZ, 0xc0, !PT ;  /* 0xff00000006ff2812 */ /* 0x000fc8000788c0ff */
[----:B------:R-:W-:-:S04]  /*7640*/  @P2 FSEL R0, R0, RZ, P4 ;  /* 0x000000ff00002208 */ /* 0x000fc80002000000 */
[----:B------:R-:W-:Y:S02]  /*7650*/  @P2 F2FP.PACK_AB R0, RZ, R0 ;  /* 0x00000000ff00223e */ /* 0x000fe400000000ff */
[----:B------:R-:W-:Y:S02]  /*7660*/  @P3 F2FP.PACK_AB R214, RZ, R214 ;  /* 0x000000d6ffd6323e */ /* 0x000fe400000000ff */
[----:B------:R-:W-:Y:S01]  /*7670*/  @P2 PRMT R201, R201, 0x5410, R0 ;  /* 0x00005410c9c92816 */ /* 0x000fe20000000000 */
[----:B------:R-:W-:Y:S01]  /*7680*/  FMUL.FTZ R0, R217, c[0x0][0x1e8] ;  /* 0x00007a00d9007a20 */ /* 0x000fe20000410000 */
[----:B------:R-:W-:Y:S02]  /*7690*/  LOP3.LUT P4, RZ, R5, 0xff, RZ, 0xc0, !PT ;  /* 0x000000ff05ff7812 */ /* 0x000fe4000788c0ff */
[----:B------:R-:W-:Y:S02]  /*76a0*/  @P3 PRMT R125, R214, 0x7610, R125 ;  /* 0x00007610d67d3816 */ /* 0x000fe4000000007d */
[----:B------:R-:W-:-:S02]  /*76b0*/  FSEL R214, R0, RZ, P4 ;  /* 0x000000ff00d67208 */ /* 0x000fc40002000000 */
        /* <DEDUP_REMOVED lines=15> */
[----:B------:R-:W-:Y:S02]  /*77b0*/  @P3 F2FP.PACK_AB R219, RZ, R219 ;  /* 0x000000dbffdb323e */ /* 0x000fe400000000ff */
[----:B------:R-:W-:Y:S02]  /*77c0*/  @P3 PRMT R126, R217, 0x7610, R126 ;  /* 0x00007610d97e3816 */ /* 0x000fe4000000007e */
[----:B------:R-:W-:-:S02]  /*77d0*/  @P3 F2FP.PACK_AB R218, RZ, R218 ;  /* 0x000000daffda323e */ /* 0x000fc400000000ff */
[----:B------:R-:W-:Y:S02]  /*77e0*/  @P3 F2FP.PACK_AB R215, RZ, R215 ;  /* 0x000000d7ffd7323e */ /* 0x000fe400000000ff */
[----:B------:R-:W-:Y:S02]  /*77f0*/  @P3 PRMT R127, R219, 0x7610, R127 ;  /* 0x00007610db7f3816 */ /* 0x000fe4000000007f */
[----:B------:R-:W-:Y:S02]  /*7800*/  @P3 F2FP.PACK_AB R217, RZ, R212 ;  /* 0x000000d4ffd9323e */ /* 0x000fe400000000ff */
[----:B------:R-:W-:Y:S01]  /*7810*/  @P3 PRMT R126, R126, 0x5410, R218 ;  /* 0x000054107e7e3816 */ /* 0x000fe200000000da */
[----:B------:R-:W-:Y:S01]  /*7820*/  FMUL.FTZ R218, R212, c[0x0][0x1e8] ;  /* 0x00007a00d4da7a20 */ /* 0x000fe20000410000 */
[----:B------:R-:W-:Y:S02]  /*7830*/  @P3 PRMT R125, R125, 0x5410, R215 ;  /* 0x000054107d7d3816 */ /* 0x000fe400000000d7 */
[----:B------:R-:W-:-:S02]  /*7840*/  @P3 PRMT R127, R127, 0x5410, R217 ;  /* 0x000054107f7f3816 */ /* 0x000fc400000000d9 */
[----:B------:R-:W-:-:S04]  /*7850*/  LOP3.LUT P3, RZ, R5, 0xff000000, RZ, 0xc0, !PT ;  /* 0xff00000005ff7812 */ /* 0x000fc8000786c0ff */
[----:B------:R-:W-:Y:S02]  /*7860*/  FSEL R217, R218, RZ, P3 ;  /* 0x000000ffdad97208 */ /* 0x000fe40001800000 */
[----:B------:R-:W-:Y:S01]  /*7870*/  ISETP.NE.U32.AND P3, PT, RZ, c[0x0][0x258], PT ;  /* 0x00009600ff007a0c */ /* 0x000fe20003f65070 */
[----:B------:R-:W-:-:S03]  /*7880*/  HFMA2.MMA R219, -RZ, RZ, 0, 9.5367431640625e-07 ;  /* 0x00000010ffdb7435 */ /* 0x000fc600000001ff */
[----:B------:R-:W-:Y:S02]  /*7890*/  ISETP.NE.AND.EX P3, PT, RZ, c[0x0][0x25c], PT, P3 ;  /* 0x00009700ff007a0c */ /* 0x000fe40003f65330 */
[----:B------:R-:W-:Y:S02]  /*78a0*/  F2FP.PACK_AB R214, R213, R214 ;  /* 0x000000d6d5d6723e */ /* 0x000fe400000000ff */
[----:B------:R-:W-:-:S09]  /*78b0*/  LOP3.LUT P4, RZ, R5, 0xff0000, RZ, 0xc0, !PT ;  /* 0x00ff000005ff7812 */ /* 0x000fd2000788c0ff */
[----:B------:R-:W-:Y:S01]  /*78c0*/  @P3 IMAD.WIDE.U32 R212, R2, R219, c[0x0][0x258] ;  /* 0x0000960002d43625 */ /* 0x000fe200078e00db */
[----:B------:R-:W-:-:S04]  /*78d0*/  FSEL R215, R0, RZ, P4 ;  /* 0x000000ff00d77208 */ /* 0x000fc80002000000 */
[----:B------:R0:W-:Y:S01]  /*78e0*/  @P3 STG.E.128 [R212.64], R124 ;  /* 0x0000007cd4003986 */ /* 0x0001e2000c101d04 */
[----:B------:R-:W-:Y:S02]  /*78f0*/  @P2 LOP3.LUT P3, RZ, R7, 0xff0000, RZ, 0xc0, !PT ;  /* 0x00ff000007ff2812 */ /* 0x000fe4000786c0ff */
[----:B------:R-:W-:Y:S02]  /*7900*/  F2FP.PACK_AB R215, R217, R215 ;  /* 0x000000d7d9d7723e */ /* 0x000fe400000000ff */
[----:B------:R-:W-:Y:S02]  /*7910*/  @P2 FSEL R0, R0, RZ, P3 ;  /* 0x000000ff00002208 */ /* 0x000fe40001800000 */
[----:B------:R-:W-:Y:S02]  /*7920*/  @P2 LOP3.LUT P3, RZ, R7, 0xff000000, RZ, 0xc0, !PT ;  /* 0xff00000007ff2812 */ /* 0x000fe4000786c0ff */
[----:B------:R-:W-:Y:S02]  /*7930*/  @P2 F2FP.PACK_AB R0, RZ, R0 ;  /* 0x00000000ff00223e */ /* 0x000fe400000000ff */
[----:B0-----:R-:W-:Y:S01]  /*7940*/  F2FP.PACK_AB R213, R3, R216 ;  /* 0x000000d803d5723e */ /* 0x001fe200000000ff */
[----:B------:R-:W-:Y:S01]  /*7950*/  IMAD.WIDE.U32 R216, R2, R219, c[0x0][0x248] ;  /* 0x0000920002d87625 */ /* 0x000fe200078e00db */
[----:B------:R-:W-:-:S02]  /*7960*/  F2FP.PACK_AB R212, R220, R222 ;  /* 0x000000dedcd4723e */ /* 0x000fc400000000ff */
[----:B------:R-:W-:Y:S02]  /*7970*/  @P2 FSEL R3, R218, RZ, P3 ;  /* 0x000000ffda032208 */ /* 0x000fe40001800000 */
[----:B------:R-:W-:Y:S01]  /*7980*/  @P2 PRMT R203, R0, 0x7610, R203 ;  /* 0x0000761000cb2816 */ /* 0x000fe200000000cb */
[----:B------:R0:W-:Y:S01]  /*7990*/  STG.E.128 [R216.64], R212 ;  /* 0x000000d4d8007986 */ /* 0x0001e2000c101d04 */
[----:B------:R-:W-:-:S04]  /*79a0*/  @P2 F2FP.PACK_AB R3, RZ, R3 ;  /* 0x00000003ff03223e */ /* 0x000fc800000000ff */
[----:B------:R-:W-:Y:S02]  /*79b0*/  @P2 PRMT R203, R203, 0x5410, R3 ;  /* 0x00005410cbcb2816 */ /* 0x000fe40000000003 */
[----:B0-----:R-:W-:-:S04]  /*79c0*/  @P2 LEA R212, P3, R2, c[0x0][0x250], 0x4 ;  /* 0x0000940002d42a11 */ /* 0x001fc800078620ff */
[----:B------:R-:W-:-:S05]  /*79d0*/  @P2 LEA.HI.X R213, R2, c[0x0][0x254], RZ, 0x4, P3 ;  /* 0x0000950002d52a11 */ /* 0x000fca00018f24ff */
[----:B------:R0:W-:Y:S04]  /*79e0*/  @P2 STG.E.128 [R212.64], R200 ;  /* 0x000000c8d4002986 */ /* 0x0001e8000c101d04 */
.L_x_379:
[----:B------:R-:W-:Y:S05]  /*79f0*/  BSYNC B1 ;  /* 0x0000000000017941 */ /* 0x000fea0003800000 */
.L_x_378:
[----:B-----5:R-:W-:-:S04]  /*7a00*/  MOV R0, c[0x0][0x160] ;  /* 0x0000580000007a02 */ /* 0x020fc80000000f00 */
[----:B------:R-:W-:-:S04]  /*7a10*/  LEA R227, R0, R227, 0x2 ;  /* 0x000000e300e37211 */ /* 0x000fc800078e10ff */
[----:B------:R-:W-:-:S13]  /*7a20*/  ISETP.GE.AND P2, PT, R227, c[0x0][0x164], PT ;  /* 0x00005900e3007a0c */ /* 0x000fda0003f46270 */
[----:B0-2---:R-:W-:Y:S01]  /*7a30*/  @P2 CALL.REL.NOINC `(.L_x_357) ;  /* 0x0000001000002944 */ /* 0x005fe20003c00000 */
[----:B------:R-:W-:Y:S05]  /*7a40*/  BRA `(.L_x_380) ;  /* 0xffff97e000007947 */ /* 0x000fea000383ffff */
.L_x_357:
[----:B------:R-:W-:Y:S05]  /*7a50*/  BSYNC B0 ;  /* 0x0000000000007941 */ /* 0x000fea0003800000 */
.L_x_356:
        /* <DEDUP_REMOVED lines=212> */
[----:B0-----:R-:W-:Y:S01]  /*87a0*/  FADD.FTZ R109, R89, R90 ;  /* 0x0000005a596d7221 */ /* 0x001fe20000010000 */
[----:B------:R-:W-:-:S02]  /*87b0*/  IADD3.X R89, RZ, RZ, RZ, P0, !PT ;  /* 0x000000ffff597210 */ /* 0x000fc400007fe4ff */
        /* <DEDUP_REMOVED lines=52> */
[----:B------:R-:W-:Y:S02]  /*8b00*/  IADD3 R86, P4, R86, 0x200, RZ ;  /* 0x0000020056567810 */ /* 0x000fe40007f9e0ff */
[----:B-1----:R-:W-:-:S02]  /*8b10*/  MOV R94, R0 ;  /* 0x00000000005e7202 */ /* 0x002fc40000000f00 */
[----:B------:R-:W-:Y:S02]  /*8b20*/  MOV R95, R87 ;  /* 0x00000057005f7202 */ /* 0x000fe40000000f00 */
[----:B------:R-:W-:Y:S02]  /*8b30*/  IADD3 R0, P6, R0, 0x200, RZ ;  /* 0x0000020000007810 */ /* 0x000fe40007fde0ff */
[----:B------:R-:W-:Y:S01]  /*8b40*/  IADD3.X R91, RZ, R91, RZ, P5, !PT ;  /* 0x0000005bff5b7210 */ /* 0x000fe20002ffe4ff */
[----:B------:R2:W-:Y:S01]  /*8b50*/  STG.E [R94.64], R155 ;  /* 0x0000009b5e007986 */ /* 0x0005e2000c101904 */
[----:B------:R-:W-:Y:S02]  /*8b60*/  IADD3.X R89, RZ, R89, RZ, P4, !PT ;  /* 0x00000059ff597210 */ /* 0x000fe400027fe4ff */
[----:B------:R-:W-:Y:S02]  /*8b70*/  IADD3.X R87, RZ, R87, RZ, P6, !PT ;  /* 0x00000057ff577210 */ /* 0x000fe400037fe4ff */
.L_x_382:
[----:B------:R-:W-:Y:S05]  /*8b80*/  BSYNC B0 ;  /* 0x0000000000007941 */ /* 0x000fea0003800000 */
.L_x_381:
[----:B------:R-:W-:Y:S01]  /*8b90*/  BSSY B0, `(.L_x_383) ;  /* 0x0000017000007945 */ /* 0x000fe20003800000 */
[----:B------:R-:W-:Y:S01]  /*8ba0*/  FADD.FTZ R113, R113, R100 ;  /* 0x0000006471717221 */ /* 0x000fe20000010000 */
[----:B------:R-:W-:Y:S05]  /*8bb0*/  @!P2 BRA `(.L_x_384) ;  /* 0x000001400000a947 */ /* 0x000fea0003800000 */
[----:B--2---:R-:W-:Y:S02]  /*8bc0*/  MOV R94, R92 ;  /* 0x0000005c005e7202 */ /* 0x004fe40000000f00 */
        /* <DEDUP_REMOVED lines=12> */
[----:B-1----:R-:W-:Y:S02]  /*8c90*/  MOV R94, R0 ;  /* 0x00000000005e7202 */ /* 0x002fe40000000f00 */
[----:B------:R-:W-:Y:S02]  /*8ca0*/  MOV R95, R87 ;  /* 0x00000057005f7202 */ /* 0x000fe40000000f00 */
[----:B------:R-:W-:Y:S02]  /*8cb0*/  IADD3 R0, P6, R0, 0x200, RZ ;  /* 0x0000020000007810 */ /* 0x000fe40007fde0ff */
[----:B------:R-:W-:Y:S01]  /*8cc0*/  IADD3.X R91, RZ, R91, RZ, P4, !PT ;  /* 0x0000005bff5b7210 */ /* 0x000fe200027fe4ff */
[----:B------:R2:W-:Y:S01]  /*8cd0*/  STG.E [R94.64], R157 ;  /* 0x0000009d5e007986 */ /* 0x0005e2000c101904 */
[----:B------:R-:W-:-:S02]  /*8ce0*/  IADD3.X R89, RZ, R89, RZ, P5, !PT ;  /* 0x00000059ff597210 */ /* 0x000fc40002ffe4ff */
[----:B------:R-:W-:Y:S02]  /*8cf0*/  IADD3.X R87, RZ, R87, RZ, P6, !PT ;  /* 0x00000057ff577210 */ /* 0x000fe400037fe4ff */
.L_x_384:
[----:B------:R-:W-:Y:S05]  /*8d00*/  BSYNC B0 ;  /* 0x0000000000007941 */ /* 0x000fea0003800000 */
.L_x_383:
[----:B------:R-:W-:Y:S01]  /*8d10*/  BSSY B0, `(.L_x_385) ;  /* 0x0000017000007945 */ /* 0x000fe20003800000 */
[----:B0-----:R-:W-:Y:S01]  /*8d20*/  FADD.FTZ R115, R90, R115 ;  /* 0x000000735a737221 */ /* 0x001fe20000010000 */
[----:B------:R-:W-:Y:S05]  /*8d30*/  @!P3 BRA `(.L_x_386) ;  /* 0x000001400000b947 */ /* 0x000fea0003800000 */
[----:B--2---:R-:W-:Y:S02]  /*8d40*/  MOV R94, R92 ;  /* 0x0000005c005e7202 */ /* 0x004fe40000000f00 */
        /* <DEDUP_REMOVED lines=19> */
.L_x_386:
[----:B------:R-:W-:Y:S05]  /*8e80*/  BSYNC B0 ;  /* 0x0000000000007941 */ /* 0x000fea0003800000 */
.L_x_385:
        /* <DEDUP_REMOVED lines=141> */
[----:B0--34-:R-:W-:Y:S02]  /*9760*/  MOV R2, R92 ;  /* 0x0000005c00027202 */ /* 0x019fe40000000f00 */
        /* <DEDUP_REMOVED lines=19> */
.L_x_388:
[----:B0--34-:R-:W-:Y:S05]  /*98a0*/  BSYNC B0 ;  /* 0x0000000000007941 */ /* 0x019fea0003800000 */
.L_x_387:
        /* <DEDUP_REMOVED lines=23> */
.L_x_390:
[----:B------:R-:W-:Y:S05]  /*9a20*/  BSYNC B0 ;  /* 0x0000000000007941 */ /* 0x000fea0003800000 */
.L_x_389:
        /* <DEDUP_REMOVED lines=23> */
.L_x_392:
[----:B------:R-:W-:Y:S05]  /*9ba0*/  BSYNC B0 ;  /* 0x0000000000007941 */ /* 0x000fea0003800000 */
.L_x_391:
        /* <DEDUP_REMOVED lines=23> */
.L_x_394:
[----:B------:R-:W-:Y:S05]  /*9d20*/  BSYNC B0 ;  /* 0x0000000000007941 */ /* 0x000fea0003800000 */
.L_x_393:
        /* <DEDUP_REMOVED lines=23> */
.L_x_396:
[----:B------:R-:W-:Y:S05]  /*9ea0*/  BSYNC B0 ;  /* 0x0000000000007941 */ /* 0x000fea0003800000 */
.L_x_395:
        /* <DEDUP_REMOVED lines=23> */
.L_x_398:
[----:B------:R-:W-:Y:S05]  /*a020*/  BSYNC B0 ;  /* 0x0000000000007941 */ /* 0x000fea0003800000 */
.L_x_397:
        /* <DEDUP_REMOVED lines=10> */
.L_x_368:
[----:B------:R-:W-:Y:S01]  /*a0d0*/  HFMA2.MMA R214, -RZ, RZ, 0, 5.9604644775390625e-08 ;  /* 0x00000001ffd67435 */ /* 0x000fe200000001ff */
[----:B------:R-:W-:-:S02]  /*a0e0*/  MOV R213, R225 ;  /* 0x000000e100d57202 */ /* 0x000fc40000000f00 */
[----:B------:R-:W-:Y:S02]  /*a0f0*/  MOV R217, 0x1f ;  /* 0x0000001f00d97802 */ /* 0x000fe40000000f00 */
[----:B------:R-:W-:Y:S02]  /*a100*/  MOV R216, 0xffffffff ;  /* 0xffffffff00d87802 */ /* 0x000fe40000000f00 */
[----:B------:R-:W-:Y:S02]  /*a110*/  MOV R212, 0xa130 ;  /* 0x0000a13000d47802 */ /* 0x000fe40000000f00 */
[----:B-----5:R-:W-:Y:S05]  /*a120*/  CALL.REL.NOINC `($__internal_16_$__cuda_sm70_shflsync_bfly_p) ;  /* 0x0000046000007944 */ /* 0x020fea0003c00000 */
[----:B-1----:R-:W-:Y:S01]  /*a130*/  MOV R215, R214 ;  /* 0x000000d600d77202 */ /* 0x002fe20000000f00 */
[----:B------:R-:W-:Y:S05]  /*a140*/  BRA `(.L_x_399) ;  /* 0xffffa7e000007947 */ /* 0x000fea000383ffff */
.L_x_369:
[----:B------:R-:W-:Y:S01]  /*a150*/  HFMA2.MMA R214, -RZ, RZ, 0, 5.9604644775390625e-08 ;  /* 0x00000001ffd67435 */ /* 0x000fe200000001ff */
[----:B------:R-:W-:Y:S02]  /*a160*/  MOV R213, R3 ;  /* 0x0000000300d57202 */ /* 0x000fe40000000f00 */
[----:B------:R-:W-:Y:S02]  /*a170*/  MOV R217, 0x1f ;  /* 0x0000001f00d97802 */ /* 0x000fe40000000f00 */
[----:B------:R-:W-:-:S02]  /*a180*/  MOV R216, 0xffffffff ;  /* 0xffffffff00d87802 */ /* 0x000fc40000000f00 */
[----:B------:R-:W-:Y:S02]  /*a190*/  MOV R212, 0xa1b0 ;  /* 0x0000a1b000d47802 */ /* 0x000fe40000000f00 */
[----:B01---5:R-:W-:Y:S05]  /*a1a0*/  CALL.REL.NOINC `($__internal_16_$__cuda_sm70_shflsync_bfly_p) ;  /* 0x000003e000007944 */ /* 0x023fea0003c00000 */
[----:B------:R-:W-:Y:S01]  /*a1b0*/  FADD.FTZ R225, R215, R225 ;  /* 0x000000e1d7e17221 */ /* 0x000fe20000010000 */
[----:B------:R-:W-:Y:S01]  /*a1c0*/  MOV R217, 0x1f ;  /* 0x0000001f00d97802 */ /* 0x000fe20000000f00 */
[----:B-1----:R-:W-:Y:S01]  /*a1d0*/  FADD.FTZ R3, R3, R214 ;  /* 0x000000d603037221 */ /* 0x002fe20000010000 */
[----:B------:R-:W-:Y:S01]  /*a1e0*/  HFMA2.MMA R214, -RZ, RZ, 0, 1.1920928955078125e-07 ;  /* 0x00000002ffd67435 */ /* 0x000fe200000001ff */
[----:B------:R-:W-:Y:S02]  /*a1f0*/  MOV R216, 0xffffffff ;  /* 0xffffffff00d87802 */ /* 0x000fe40000000f00 */
[----:B------:R-:W-:Y:S02]  /*a200*/  MOV R213, R225 ;  /* 0x000000e100d57202 */ /* 0x000fe40000000f00 */
[----:B------:R-:W-:Y:S02]  /*a210*/  MOV R212, 0xa230 ;  /* 0x0000a23000d47802 */ /* 0x000fe40000000f00 */
[----:B------:R-:W-:Y:S05]  /*a220*/  CALL.REL.NOINC `($__internal_16_$__cuda_sm70_shflsync_bfly_p) ;  /* 0x0000036000007944 */ /* 0x000fea0003c00000 */
[----:B-1----:R-:W-:Y:S01]  /*a230*/  MOV R215, R214 ;  /* 0x000000d600d77202 */ /* 0x002fe20000000f00 */
[----:B------:R-:W-:Y:S01]  /*a240*/  HFMA2.MMA R214, -RZ, RZ, 0, 1.1920928955078125e-07 ;  /* 0x00000002ffd67435 */ /* 0x000fe200000001ff */
[----:B------:R-:W-:-:S02]  /*a250*/  MOV R213, R3 ;  /* 0x0000000300d57202 */ /* 0x000fc40000000f00 */
[----:B------:R-:W-:Y:S02]  /*a260*/  MOV R217, 0x1f ;  /* 0x0000001f00d97802 */ /* 0x000fe40000000f00 */
[----:B------:R-:W-:Y:S02]  /*a270*/  MOV R216, 0xffffffff ;  /* 0xffffffff00d87802 */ /* 0x000fe40000000f00 */
[----:B------:R-:W-:Y:S02]  /*a280*/  MOV R212, 0xa2a0 ;  /* 0x0000a2a000d47802 */ /* 0x000fe40000000f00 */
[----:B------:R-:W-:Y:S05]  /*a290*/  CALL.REL.NOINC `($__internal_16_$__cuda_sm70_shflsync_bfly_p) ;  /* 0x000002f000007944 */ /* 0x000fea0003c00000 */
[----:B------:R-:W-:Y:S01]  /*a2a0*/  FADD.FTZ R225, R215, R225 ;  /* 0x000000e1d7e17221 */ /* 0x000fe20000010000 */
[----:B------:R-:W-:Y:S01]  /*a2b0*/  MOV R217, 0x1f ;  /* 0x0000001f00d97802 */ /* 0x000fe20000000f00 */
[----:B-1----:R-:W-:Y:S01]  /*a2c0*/  FADD.FTZ R3, R3, R214 ;  /* 0x000000d603037221 */ /* 0x002fe20000010000 */
[----:B------:R-:W-:Y:S01]  /*a2d0*/  HFMA2.MMA R214, -RZ, RZ, 0, 2.384185791015625e-07 ;  /* 0x00000004ffd67435 */ /* 0x000fe200000001ff */
[----:B------:R-:W-:Y:S02]  /*a2e0*/  MOV R216, 0xffffffff ;  /* 0xffffffff00d87802 */ /* 0x000fe40000000f00 */
[----:B------:R-:W-:-:S02]  /*a2f0*/  MOV R213, R225 ;  /* 0x000000e100d57202 */ /* 0x000fc40000000f00 */
[----:B------:R-:W-:Y:S02]  /*a300*/  MOV R212, 0xa320 ;  /* 0x0000a32000d47802 */ /* 0x000fe40000000f00 */
[----:B------:R-:W-:Y:S05]  /*a310*/  CALL.REL.NOINC `($__internal_16_$__cuda_sm70_shflsync_bfly_p) ;  /* 0x0000027000007944 */ /* 0x000fea0003c00000 */
[----:B-1----:R-:W-:Y:S01]  /*a320*/  MOV R215, R214 ;  /* 0x000000d600d77202 */ /* 0x002fe20000000f00 */
[----:B------:R-:W-:Y:S01]  /*a330*/  HFMA2.MMA R214, -RZ, RZ, 0, 2.384185791015625e-07 ;  /* 0x00000004ffd67435 */ /* 0x000fe200000001ff */
[----:B------:R-:W-:Y:S02]  /*a340*/  MOV R213, R3 ;  /* 0x0000000300d57202 */ /* 0x000fe40000000f00 */
[----:B------:R-:W-:Y:S02]  /*a350*/  MOV R217, 0x1f ;  /* 0x0000001f00d97802 */ /* 0x000fe40000000f00 */
[----:B------:R-:W-:Y:S02]  /*a360*/  MOV R216, 0xffffffff ;  /* 0xffffffff00d87802 */ /* 0x000fe40000000f00 */
[----:B------:R-:W-:Y:S02]  /*a370*/  MOV R212, 0xa390 ;  /* 0x0000a39000d47802 */ /* 0x000fe40000000f00 */
[----:B------:R-:W-:Y:S05]  /*a380*/  CALL.REL.NOINC `($__internal_16_$__cuda_sm70_shflsync_bfly_p) ;  /* 0x0000020000007944 */ /* 0x000fea0003c00000 */
[----:B------:R-:W-:Y:S01]  /*a390*/  FADD.FTZ R225, R215, R225 ;  /* 0x000000e1d7e17221 */ /* 0x000fe20000010000 */
[----:B------:R-:W-:Y:S01]  /*a3a0*/  MOV R217, 0x1f ;  /* 0x0000001f00d97802 */ /* 0x000fe20000000f00 */
[----:B-1----:R-:W-:Y:S01]  /*a3b0*/  FADD.FTZ R3, R3, R214 ;  /* 0x000000d603037221 */ /* 0x002fe20000010000 */
[----:B------:R-:W-:Y:S01]  /*a3c0*/  HFMA2.MMA R214, -RZ, RZ, 0, 4.76837158203125e-07 ;  /* 0x00000008ffd67435 */ /* 0x000fe200000001ff */
[----:B------:R-:W-:-:S02]  /*a3d0*/  MOV R216, 0xffffffff ;  /* 0xffffffff00d87802 */ /* 0x000fc40000000f00 */
[----:B------:R-:W-:Y:S02]  /*a3e0*/  MOV R213, R225 ;  /* 0x000000e100d57202 */ /* 0x000fe40000000f00 */
[----:B------:R-:W-:Y:S02]  /*a3f0*/  MOV R212, 0xa410 ;  /* 0x0000a41000d47802 */ /* 0x000fe40000000f00 */
[----:B------:R-:W-:Y:S05]  /*a400*/  CALL.REL.NOINC `($__internal_16_$__cuda_sm70_shflsync_bfly_p) ;  /* 0x0000018000007944 */ /* 0x000fea0003c00000 */
[----:B-1----:R-:W-:Y:S01]  /*a410*/  MOV R215, R214 ;  /* 0x000000d600d77202 */ /* 0x002fe20000000f00 */
[----:B------:R-:W-:Y:S01]  /*a420*/  HFMA2.MMA R214, -RZ, RZ, 0, 4.76837158203125e-07 ;  /* 0x00000008ffd67435 */ /* 0x000fe200000001ff */
[----:B------:R-:W-:Y:S02]  /*a430*/  MOV R213, R3 ;  /* 0x0000000300d57202 */ /* 0x000fe40000000f00 */
[----:B------:R-:W-:Y:S02]  /*a440*/  MOV R217, 0x1f ;  /* 0x0000001f00d97802 */ /* 0x000fe40000000f00 */
[----:B------:R-:W-:Y:S02]  /*a450*/  MOV R216, 0xffffffff ;  /* 0xffffffff00d87802 */ /* 0x000fe40000000f00 */
[----:B------:R-:W-:-:S02]  /*a460*/  MOV R212, 0xa480 ;  /* 0x0000a48000d47802 */ /* 0x000fc40000000f00 */
[----:B------:R-:W-:Y:S05]  /*a470*/  CALL.REL.NOINC `($__internal_16_$__cuda_sm70_shflsync_bfly_p) ;  /* 0x0000011000007944 */ /* 0x000fea0003c00000 */
[----:B------:R-:W-:Y:S01]  /*a480*/  FADD.FTZ R225, R215, R225 ;  /* 0x000000e1d7e17221 */ /* 0x000fe20000010000 */
[----:B------:R-:W-:Y:S01]  /*a490*/  MOV R217, 0x1f ;  /* 0x0000001f00d97802 */ /* 0x000fe20000000f00 */
[----:B-1----:R-:W-:Y:S01]  /*a4a0*/  FADD.FTZ R3, R3, R214 ;  /* 0x000000d603037221 */ /* 0x002fe20000010000 */
[----:B------:R-:W-:Y:S01]  /*a4b0*/  HFMA2.MMA R214, -RZ, RZ, 0, 9.5367431640625e-07 ;  /* 0x00000010ffd67435 */ /* 0x000fe200000001ff */
[----:B------:R-:W-:-:S02]  /*a4c0*/  MOV R216, 0xffffffff ;  /* 0xffffffff00d87802 */ /* 0x000fc40000000f00 */
[----:B------:R-:W-:Y:S02]  /*a4d0*/  MOV R213, R225 ;  /* 0x000000e100d57202 */ /* 0x000fe40000000f00 */
[----:B------:R-:W-:Y:S02]  /*a4e0*/  MOV R212, 0xa500 ;  /* 0x0000a50000d47802 */ /* 0x000fe40000000f00 */
[----:B------:R-:W-:Y:S05]  /*a4f0*/  CALL.REL.NOINC `($__internal_16_$__cuda_sm70_shflsync_bfly_p) ;  /* 0x0000009000007944 */ /* 0x000fea0003c00000 */
[----:B-1----:R-:W-:Y:S01]  /*a500*/  MOV R215, R214 ;  /* 0x000000d600d77202 */ /* 0x002fe20000000f00 */
[----:B------:R-:W-:Y:S01]  /*a510*/  HFMA2.MMA R214, -RZ, RZ, 0, 9.5367431640625e-07 ;  /* 0x00000010ffd67435 */ /* 0x000fe200000001ff */
[----:B------:R-:W-:Y:S02]  /*a520*/  MOV R213, R3 ;  /* 0x0000000300d57202 */ /* 0x000fe40000000f00 */
[----:B------:R-:W-:Y:S02]  /*a530*/  MOV R217, 0x1f ;  /* 0x0000001f00d97802 */ /* 0x000fe40000000f00 */
[----:B------:R-:W-:Y:S02]  /*a540*/  MOV R216, 0xffffffff ;  /* 0xffffffff00d87802 */ /* 0x000fe40000000f00 */
[----:B------:R-:W-:-:S02]  /*a550*/  MOV R212, 0xa570 ;  /* 0x0000a57000d47802 */ /* 0x000fc40000000f00 */
[----:B------:R-:W-:Y:S05]  /*a560*/  CALL.REL.NOINC `($__internal_16_$__cuda_sm70_shflsync_bfly_p) ;  /* 0x0000002000007944 */ /* 0x000fea0003c00000 */
[----:B-1----:R-:W-:Y:S01]  /*a570*/  MOV R212, R214 ;  /* 0x000000d600d47202 */ /* 0x002fe20000000f00 */
[----:B------:R-:W-:Y:S05]  /*a580*/  BRA `(.L_x_400) ;  /* 0xffffa4c000007947 */ /* 0x000fea000383ffff */
        .weak           $__internal_16_$__cuda_sm70_shflsync_bfly_p
        .type           $__internal_16_$__cuda_sm70_shflsync_bfly_p,@function
        .size           $__internal_16_$__cuda_sm70_shflsync_bfly_p,(.L_x_2842 - $__internal_16_$__cuda_sm70_shflsync_bfly_p)
$__internal_16_$__cuda_sm70_shflsync_bfly_p:
[----:B------:R-:W-:Y:S04]  /*a590*/  WARPSYNC R216 ;  /* 0x000000d800007348 */ /* 0x000fe80003800000 */
[----:B------:R0:W1:Y:S02]  /*a5a0*/  SHFL.BFLY PT, R214, R213, R214, R217 ;  /* 0x0c0000d6d5d67389 */ /* 0x00006400000e00d9 */
[----:B0-----:R-:W-:-:S06]  /*a5b0*/  HFMA2.MMA R213, -RZ, RZ, 0, 0 ;  /* 0x00000000ffd57435 */ /* 0x001fcc00000001ff */
[----:B------:R-:W-:Y:S05]  /*a5c0*/  RET.REL.NODEC R212 `(_ZN10layer_norm31ln_parallel_residual_bwd_kernelINS_13Kernel_traitsI6__halfS2_S2_S2_fjLj1280ELj1ELj4ELj1ELj16ENS_18Kernel_traits_baseILj1280ES2_S2_S2_S2_fjLj128EEEEELb1ELb0ELb0EEEvNS_9BwdParamsE) ;  /* 0xffff5a30d4007950 */ /* 0x000fea0003c3ffff */
.L_x_401:
        /* <DEDUP_REMOVED lines=11> */
.L_x_2842:


//--------------------- .text._ZN10layer_norm31ln_parallel_residual_bwd_kernelINS_13Kernel_traitsI6__halfS2_S2_S2_fjLj1280ELj1ELj4ELj1ELj16ENS_18Kernel_traits_baseILj1280ES2_S2_S2_S2_fjLj128EEEEELb1ELb0ELb1EEEvNS_9BwdParamsE --------------------------
	.section	.text._ZN10layer_norm31ln_parallel_residual_bwd_kernelINS_13Kernel_traitsI6__halfS2_S2_S2_fjLj1280ELj1ELj4ELj1ELj16ENS_18Kernel_traits_baseILj1280ES2_S2_S2_S2_fjLj128EEEEELb1ELb0ELb1EEEvNS_9BwdParamsE,"ax",@progbits
	.sectioninfo	@"SHI_REGISTERS=255"
	.align	128
        .global         _ZN10layer_norm31ln_parallel_residual_bwd_kernelINS_13Kernel_traitsI6__halfS2_S2_S2_fjLj1280ELj1ELj4ELj1ELj16ENS_18Kernel_traits_baseILj1280ES2_S2_S2_S2_fjLj128EEEEELb1ELb0ELb1EEEvNS_9BwdParamsE
        .type           _ZN10layer_norm31ln_parallel_residual_bwd_kernelINS_13Kernel_traitsI6__halfS2_S2_S2_fjLj1280ELj1ELj4ELj1ELj16ENS_18Kernel_traits_baseILj1280ES2_S2_S2_S2_fjLj128EEEEELb1ELb0ELb1EEEvNS_9BwdParamsE,@function
        .size           _ZN10layer_norm31ln_parallel_residual_bwd_kernelINS_13Kernel_traitsI6__halfS2_S2_S2_fjLj1280ELj1ELj4ELj1ELj16ENS_18Kernel_traits_baseILj1280ES2_S2_S2_S2_fjLj128EEEEELb1ELb0ELb1EEEvNS_9BwdParamsE,(.L_x_2843 - _ZN10layer_norm31ln_parallel_residual_bwd_kernelINS_13Kernel_traitsI6__halfS2_S2_S2_fjLj1280ELj1ELj4ELj1ELj16ENS_18Kernel_traits_baseILj1280ES2_S2_S2_S2_fjLj128EEEEELb1ELb0ELb1EEEvNS_9BwdParamsE)
        .other          _ZN10layer_norm31ln_parallel_residual_bwd_kernelINS_13Kernel_traitsI6__halfS2_S2_S2_fjLj1280ELj1ELj4ELj1ELj16ENS_18Kernel_traits_baseILj1280ES2_S2_S2_S2_fjLj128EEEEELb1ELb0ELb1EEEvNS_9BwdParamsE,@"STO_CUDA_ENTRY STV_DEFAULT"
_ZN10layer_norm31ln_parallel_residual_bwd_kernelINS_13Kernel_traitsI6__halfS2_S2_S2_fjLj1280ELj1ELj4ELj1ELj16ENS_18Kernel_traits_baseILj1280ES2_S2_S2_S2_fjLj128EEEEELb1ELb0ELb1EEEvNS_9BwdParamsE:
.text._ZN10layer_norm31ln_parallel_residual_bwd_kernelINS_13Kernel_traitsI6__halfS2_S2_S2_fjLj1280ELj1ELj4ELj1ELj16ENS_18Kernel_traits_baseILj1280ES2_S2_S2_S2_fjLj128EEEEELb1ELb0ELb1EEEvNS_9BwdParamsE:
        /* <DEDUP_REMOVED lines=91> */
.L_x_403:
        /* <DEDUP_REMOVED lines=40> */
[--C-:B------:R-:W-:Y:S01]  /*0830*/  HADD2.F32 R3, -RZ, R25.reuse.H0_H0 ;  /* 0x20000019ff037230 */ /* 0x100fe20000004100 */
        /* <DEDUP_REMOVED lines=155> */
[----:B------:R0:W-:Y:S04]  /*11f0*/  STL [R1+0xf8], R2 ;  /* 0x0000f80201007387 */ /* 0x0001e80000100800 */
        /* <DEDUP_REMOVED lines=91> */
[----:B-12---:R-:W-:-:S02]  /*17b0*/  MOV R0, RZ ;  /* 0x000000ff00007202 */ /* 0x006fc40000000f00 */
.L_x_409:
[----:B------:R-:W0:Y:S01]  /*17c0*/  S2R R78, SR_TID.X ;  /* 0x00000000004e7919 */ /* 0x000e220000002100 */
[----:B------:R-:W-:Y:S01]  /*17d0*/  IMAD R76, R156, c[0x0][0x168], RZ ;  /* 0x00005a009c4c7a24 */ /* 0x000fe200078e02ff */
[----:B------:R-:W-:Y:S01]  /*17e0*/  MOV R84, 0x4 ;  /* 0x0000000400547802 */ /* 0x000fe20000000f00 */
[----:B------:R-:W1:Y:S01]  /*17f0*/  LDC.U8 R157, c[0x0][0x1f0] ;  /* 0x00007c00ff9d7b82 */ /* 0x000e620000000000 */
[----:B------:R-:W-:Y:S01]  /*1800*/  MOV R212, 0x10 ;  /* 0x0000001000d47802 */ /* 0x000fe20000000f00 */
[----:B------:R-:W2:Y:S01]  /*1810*/  LDL R175, [R1+0x228] ;  /* 0x0002280001af7983 */ /* 0x000ea20000100800 */
[----:B------:R-:W-:-:S03]  /*1820*/  SHF.R.S32.HI R77, RZ, 0x1f, R76 ;  /* 0x0000001fff4d7819 */ /* 0x000fc6000001144c */
[----:B------:R-:W3:Y:S01]  /*1830*/  LDL R173, [R1+0x220] ;  /* 0x0002200001ad7983 */ /* 0x000ee20000100800 */
[----:B------:R-:W-:-:S03]  /*1840*/  LEA.HI R77, R77, R76, RZ, 0x3 ;  /* 0x0000004c4d4d7211 */ /* 0x000fc600078f18ff */
[----:B------:R-:W4:Y:S04]  /*1850*/  LDL R179, [R1+0x224] ;  /* 0x0002240001b37983 */ /* 0x000f280000100800 */
[----:B------:R-:W2:Y:S04]  /*1860*/  LDL R180, [R1+0x22c] ;  /* 0x00022c0001b47983 */ /* 0x000ea80000100800 */
[----:B------:R-:W2:Y:S01]  /*1870*/  LDL R177, [R1+0x210] ;  /* 0x0002100001b17983 */ /* 0x000ea20000100800 */
[----:B0-----:R-:W-:-:S03]  /*1880*/  LOP3.LUT R205, R78, 0x1f, RZ, 0xc0, !PT ;  /* 0x0000001f4ecd7812 */ /* 0x001fc600078ec0ff */
[----:B------:R-:W2:Y:S01]  /*1890*/  LDL R195, [R1+0x1f8] ;  /* 0x0001f80001c37983 */ /* 0x000ea20000100800 */
[----:B------:R-:W-:-:S03]  /*18a0*/  LEA.HI.SX32 R205, R77, R205, 0x1d ;  /* 0x000000cd4dcd7211 */ /* 0x000fc600078feaff */
[----:B------:R-:W2:Y:S01]  /*18b0*/  LDL R197, [R1+0x1fc] ;  /* 0x0001fc0001c57983 */ /* 0x000ea20000100800 */
[----:B------:R-:W-:-:S03]  /*18c0*/  SHF.L.U32 R162, R205, 0x4, RZ ;  /* 0x00000004cda27819 */ /* 0x000fc600000006ff */
[----:B------:R-:W2:Y:S01]  /*18d0*/  LDL R196, [R1+0x1f0] ;  /* 0x0001f00001c47983 */ /* 0x000ea20000100800 */
[----:B------:R-:W-:Y:S02]  /*18e0*/  SHF.R.U32.HI R163, RZ, 0x1c, R205 ;  /* 0x0000001cffa37819 */ /* 0x000fe400000116cd */
[----:B------:R-:W-:Y:S01]  /*18f0*/  IADD3 R108, P0, R162, c[0x0][0x188], RZ ;  /* 0x00006200a26c7a10 */ /* 0x000fe20007f1e0ff */
[CC--:B------:R-:W-:Y:S01]  /*1900*/  IMAD.WIDE R76, R156.reuse, R84.reuse, c[0x0][0x1a0] ;  /* 0x000068009c4c7625 */ /* 0x0c0fe200078e0254 */
[----:B------:R-:W2:Y:S02]  /*1910*/  LDL R194, [R1+0x1f4] ;  /* 0x0001f40001c27983 */ /* 0x000ea40000100800 */
[----:B------:R-:W-:Y:S02]  /*1920*/  IADD3.X R109, R163, c[0x0][0x18c], RZ, P0, !PT ;  /* 0x00006300a36d7a10 */ /* 0x000fe400007fe4ff */
[----:B------:R0:W2:Y:S04]  /*1930*/  LDG.E R172, [R76.64] ;  /* 0x000000044cac7981 */ /* 0x0000a8000c1e1900 */
[----:B------:R-:W3:Y:S01]  /*1940*/  LDG.E.128 R108, [R108.64] ;  /* 0x000000046c6c7981 */ /* 0x000ee2000c1e1d00 */
[----:B------:R-:W-:-:S03]  /*1950*/  IMAD.WIDE R84, R156, R84, c[0x0][0x1a8] ;  /* 0x00006a009c547625 */ /* 0x000fc600078e0254 */
[----:B------:R-:W4:Y:S04]  /*1960*/  LDL R178, [R1+0x218] ;  /* 0x0002180001b27983 */ /* 0x000f280000100800 */
[----:B------:R0:W4:Y:S01]  /*1970*/  LDG.E R161, [R84.64] ;  /* 0x0000000454a17981 */ /* 0x000122000c1e1900 */
[C---:B------:R-:W-:Y:S02]  /*1980*/  IADD3 R192, R205.reuse, 0x20, RZ ;  /* 0x00000020cdc07810 */ /* 0x040fe40007ffe0ff */
[----:B------:R-:W-:Y:S01]  /*1990*/  IADD3 R188, R205, 0x40, RZ ;  /* 0x00000040cdbc7810 */ /* 0x000fe20007ffe0ff */
[----:B------:R-:W4:Y:S01]  /*19a0*/  LDL R158, [R1+0x21c] ;  /* 0x00021c00019e7983 */ /* 0x000f220000100800 */
[----:B------:R-:W-:Y:S02]  /*19b0*/  SHF.L.U32 R164, R192, 0x4, RZ ;  /* 0x00000004c0a47819 */ /* 0x000fe400000006ff */
[----:B------:R-:W-:Y:S01]  /*19c0*/  SHF.R.U32.HI R165, RZ, 0x1c, R192 ;  /* 0x0000001cffa57819 */ /* 0x000fe200000116c0 */
[----:B------:R-:W4:Y:S01]  /*19d0*/  LDL R203, [R1+0x1d8] ;  /* 0x0001d80001cb7983 */ /* 0x000f220000100800 */
[----:B------:R-:W-:-:S02]  /*19e0*/  SHF.L.U32 R160, R188, 0x4, RZ ;  /* 0x00000004bca07819 */ /* 0x000fc400000006ff */
[----:B0-----:R-:W-:Y:S01]  /*19f0*/  IADD3 R84, P0, R164, c[0x0][0x188], RZ ;  /* 0x00006200a4547a10 */ /* 0x001fe20007f1e0ff */
[----:B------:R-:W4:Y:S01]  /*1a00*/  LDL R202, [R1+0x1e4] ;  /* 0x0001e40001ca7983 */ /* 0x000f220000100800 */
[----:B------:R-:W-:Y:S02]  /*1a10*/  SHF.R.U32.HI R159, RZ, 0x1c, R188 ;  /* 0x0000001cff9f7819 */ /* 0x000fe400000116bc */
[----:B------:R-:W-:Y:S01]  /*1a20*/  IADD3.X R85, R165, c[0x0][0x18c], RZ, P0, !PT ;  /* 0x00006300a5557a10 */ /* 0x000fe200007fe4ff */
[----:B------:R-:W4:Y:S01]  /*1a30*/  LDL R201, [R1+0x1dc] ;  /* 0x0001dc0001c97983 */ /* 0x000f220000100800 */
[----:B------:R-:W-:-:S04]  /*1a40*/  IADD3 R96, P0, R160, c[0x0][0x188], RZ ;  /* 0x00006200a0607a10 */ /* 0x000fc80007f1e0ff */
[----:B------:R-:W-:Y:S01]  /*1a50*/  IADD3.X R97, R159, c[0x0][0x18c], RZ, P0, !PT ;  /* 0x000063009f617a10 */ /* 0x000fe200007fe4ff */
[CC--:B------:R-:W-:Y:S01]  /*1a60*/  IMAD.WIDE.U32 R80, R205.reuse, R212.reuse, c[0x0][0x210] ;  /* 0x00008400cd507625 */ /* 0x0c0fe200078e00d4 */
[----:B------:R-:W-:Y:S01]  /*1a70*/  ISETP.NE.U32.AND P0, PT, RZ, c[0x0][0x250], PT ;  /* 0x00009400ff007a0c */ /* 0x000fe20003f05070 */
[----:B------:R-:W4:Y:S03]  /*1a80*/  LDG.E.128 R84, [R84.64] ;  /* 0x0000000454547981 */ /* 0x000f26000c1e1d00 */
[----:B------:R-:W-:Y:S02]  /*1a90*/  ISETP.NE.AND.EX P0, PT, RZ, c[0x0][0x254], PT, P0 ;  /* 0x00009500ff007a0c */ /* 0x000fe40003f05300 */
[C---:B------:R-:W-:Y:S01]  /*1aa0*/  SHF.L.U32 R187, R205.reuse, 0x3, RZ ;  /* 0x00000003cdbb7819 */ /* 0x040fe200000006ff */
[----:B------:R-:W-:Y:S01]  /*1ab0*/  IMAD.WIDE.U32 R76, R205, R212, c[0x0][0x208] ;  /* 0x00008200cd4c7625 */ /* 0x000fe200078e00d4 */
[----:B------:R-:W-:Y:S01]  /*1ac0*/  SHF.R.U32.HI R184, RZ, 0x1d, R205 ;  /* 0x0000001dffb87819 */ /* 0x000fe200000116cd */
[----:B------:R-:W4:Y:S01]  /*1ad0*/  LDG.E.128 R80, [R80.64] ;  /* 0x0000000450507981 */ /* 0x000f22000c1e1d00 */
[----:B------:R-:W-:-:S02]  /*1ae0*/  SHF.L.U32 R185, R192, 0x3, RZ ;  /* 0x00000003c0b97819 */ /* 0x000fc400000006ff */
[----:B------:R-:W-:Y:S01]  /*1af0*/  SHF.L.U32 R183, R188, 0x3, RZ ;  /* 0x00000003bcb77819 */ /* 0x000fe200000006ff */
[----:B------:R-:W4:Y:S04]  /*1b00*/  LDG.E.128 R76, [R76.64] ;  /* 0x000000044c4c7981 */ /* 0x000f28000c1e1d00 */
[----:B------:R-:W-:Y:S02]  /*1b10*/  @P0 IADD3 R112, P1, R187, c[0x0][0x198], RZ ;  /* 0x00006600bb700a10 */ /* 0x000fe40007f3e0ff */
[----:B------:R-:W-:Y:S02]  /*1b20*/  SHF.R.U32.HI R166, RZ, 0x1d, R192 ;  /* 0x0000001dffa67819 */ /* 0x000fe400000116c0 */
[----:B------:R-:W-:Y:S01]  /*1b30*/  IADD3 R211, R205, 0x80, RZ ;  /* 0x00000080cdd37810 */ /* 0x000fe20007ffe0ff */
[----:B------:R-:W-:Y:S01]  /*1b40*/  IMAD.WIDE.U32 R88, R192, R212, c[0x0][0x210] ;  /* 0x00008400c0587625 */ /* 0x000fe200078e00d4 */
[----:B------:R-:W-:Y:S01]  /*1b50*/  @P0 IADD3.X R113, R184, c[0x0][0x19c], RZ, P1, !PT ;  /* 0x00006700b8710a10 */ /* 0x000fe20000ffe4ff */
[----:B------:R-:W4:Y:S01]  /*1b60*/  LDG.E.128 R96, [R96.64] ;  /* 0x0000000460607981 */ /* 0x000f22000c1e1d00 */
[----:B------:R-:W-:-:S02]  /*1b70*/  @P0 IADD3 R114, P1, R185, c[0x0][0x198], RZ ;  /* 0x00006600b9720a10 */ /* 0x000fc40007f3e0ff */
[----:B------:R-:W-:Y:S01]  /*1b80*/  SHF.R.U32.HI R167, RZ, 0x1d, R188 ;  /* 0x0000001dffa77819 */ /* 0x000fe200000116bc */
[----:B------:R0:W5:Y:S01]  /*1b90*/  @P0 LDG.E.64 R140, [R112.64] ;  /* 0x00000004708c0981 */ /* 0x000162000c1e1b00 */
[----:B------:R-:W-:Y:S02]  /*1ba0*/  @P0 IADD3.X R115, R166, c[0x0][0x19c], RZ, P1, !PT ;  /* 0x00006700a6730a10 */ /* 0x000fe40000ffe4ff */
[----:B------:R-:W-:Y:S01]  /*1bb0*/  SHF.L.U32 R170, R211, 0x3, RZ ;  /* 0x00000003d3aa7819 */ /* 0x000fe200000006ff */
[----:B------:R-:W-:Y:S01]  /*1bc0*/  IMAD.WIDE.U32 R92, R192, R212, c[0x0][0x208] ;  /* 0x00008200c05c7625 */ /* 0x000fe200078e00d4 */
[----:B------:R-:W-:Y:S01]  /*1bd0*/  SHF.R.U32.HI R169, RZ, 0x1d, R211 ;  /* 0x0000001dffa97819 */ /* 0x000fe200000116d3 */
[----:B------:R1:W5:Y:S01]  /*1be0*/  @P0 LDG.E.64 R142, [R114.64] ;  /* 0x00000004728e0981 */ /* 0x000362000c1e1b00 */
[----:B0-----:R-:W-:-:S03]  /*1bf0*/  @P0 IADD3 R112, P2, R183, c[0x0][0x198], RZ ;  /* 0x00006600b7700a10 */ /* 0x001fc60007f5e0ff */
[----:B------:R-:W4:Y:S01]  /*1c00*/  LDG.E.128 R88, [R88.64] ;  /* 0x0000000458587981 */ /* 0x000f22000c1e1d00 */
[----:B------:R-:W-:-:S03]  /*1c10*/  @P0 IADD3.X R113, R167, c[0x0][0x19c], RZ, P2, !PT ;  /* 0x00006700a7710a10 */ /* 0x000fc600017fe4ff */
[----:B------:R-:W4:Y:S01]  /*1c20*/  LDG.E.128 R92, [R92.64] ;  /* 0x000000045c5c7981 */ /* 0x000f22000c1e1d00 */
[----:B-1----:R-:W-:Y:S02]  /*1c30*/  ISETP.NE.AND P2, PT, R157, RZ, PT ;  /* 0x000000ff9d00720c */ /* 0x002fe40003f45270 */
[----:B------:R-:W-:Y:S01]  /*1c40*/  @P0 IADD3 R118, P3, R170, c[0x0][0x198], RZ ;  /* 0x00006600aa760a10 */ /* 0x000fe20007f7e0ff */
[----:B------:R-:W4:Y:S03]  /*1c50*/  LDL R157, [R1+0x214] ;  /* 0x00021400019d7983 */ /* 0x000f260000100800 */
[----:B------:R-:W-:Y:S01]  /*1c60*/  @P0 IADD3.X R119, R169, c[0x0][0x19c], RZ, P3, !PT ;  /* 0x00006700a9770a10 */ /* 0x000fe20001ffe4ff */
[----:B------:R0:W5:Y:S04]  /*1c70*/  @P0 LDG.E.64 R144, [R112.64] ;  /* 0x0000000470900981 */ /* 0x000168000c1e1b00 */
[----:B------:R1:W5:Y:S04]  /*1c80*/  @P0 LDG.E.64 R148, [R118.64] ;  /* 0x0000000476940981 */ /* 0x000368000c1e1b00 */
[----:B------:R-:W4:Y:S04]  /*1c90*/  LDL R115, [R1+0x208] ;  /* 0x0002080001737983 */ /* 0x000f280000100800 */
[----:B-1----:R-:W4:Y:S01]  /*1ca0*/  LDL R118, [R1+0x204] ;  /* 0x0002040001767983 */ /* 0x002f220000100800 */
[----:B--2---:R-:W-:Y:S01]  /*1cb0*/  FSEL R172, R172, RZ, !P2 ;  /* 0x000000ffacac7208 */ /* 0x004fe20005000000 */
[----:B---3--:R-:W-:-:S05]  /*1cc0*/  HADD2.F32 R114, -RZ, R108.H0_H0 ;  /* 0x2000006cff727230 */ /* 0x008fca0000004100 */
[----:B------:R-:W-:-:S04]  /*1cd0*/  FADD.FTZ R114, R114, -R172 ;  /* 0x800000ac72727221 */ /* 0x000fc80000010000 */
[----:B----4-:R-:W-:Y:S02]  /*1ce0*/  FMUL.FTZ R176, R161, R114 ;  /* 0x00000072a1b07220 */ /* 0x010fe40000410000 */
[----:B------:R-:W2:Y:S01]  /*1cf0*/  LDL R114, [R1+0x200] ;  /* 0x0002000001727983 */ /* 0x000ea20000100800 */
[----:B0-----:R-:W-:Y:S02]  /*1d00*/  HADD2.F32 R113, -RZ, R108.H1_H1 ;  /* 0x3000006cff717230 */ /* 0x001fe40000004100 */
[----:B------:R-:W-:-:S03]  /*1d10*/  HADD2.F32 R189, -RZ, R111.H0_H0 ;  /* 0x2000006fffbd7230 */ /* 0x000fc60000004100 */
[----:B------:R-:W-:Y:S01]  /*1d20*/  FADD.FTZ R113, -R172, R113 ;  /* 0x00000071ac717221 */ /* 0x000fe20000010100 */
[----:B------:R-:W-:Y:S02]  /*1d30*/  HADD2.F32 R191, -RZ, R111.H1_H1 ;  /* 0x3000006fffbf7230 */ /* 0x000fe40000004100 */
[--C-:B------:R-:W-:Y:S02]  /*1d40*/  HADD2.F32 R112, -RZ, R109.reuse.H0_H0 ;  /* 0x2000006dff707230 */ /* 0x100fe40000004100 */
[----:B------:R-:W-:-:S05]  /*1d50*/  HADD2.F32 R109, -RZ, R109.H1_H1 ;  /* 0x3000006dff6d7230 */ /* 0x000fca0000004100 */
[----:B------:R-:W-:Y:S01]  /*1d60*/  FADD.FTZ R181, -R172, R109 ;  /* 0x0000006dacb57221 */ /* 0x000fe20000010100 */
[--C-:B------:R-:W-:Y:S02]  /*1d70*/  HADD2.F32 R193, -RZ, R80.reuse.H0_H0 ;  /* 0x20000050ffc17230 */ /* 0x100fe40000004100 */
[----:B------:R-:W-:Y:S02]  /*1d80*/  HADD2.F32 R80, -RZ, R80.H1_H1 ;  /* 0x30000050ff507230 */ /* 0x000fe40000004100 */
[--C-:B------:R-:W-:Y:S01]  /*1d90*/  HADD2.F32 R174, -RZ, R76.reuse.H0_H0 ;  /* 0x2000004cffae7230 */ /* 0x100fe20000004100 */
[----:B------:R-:W-:Y:S01]  /*1da0*/  FMUL.FTZ R111, R175, R193 ;  /* 0x000000c1af6f7220 */ /* 0x000fe20000410000 */
[----:B------:R-:W-:Y:S01]  /*1db0*/  HADD2.F32 R76, -RZ, R76.H1_H1 ;  /* 0x3000004cff4c7230 */ /* 0x000fe20000004100 */
[----:B------:R-:W-:Y:S02]  /*1dc0*/  FMUL.FTZ R173, R173, R80 ;  /* 0x00000050adad7220 */ /* 0x000fe40000410000 */
[----:B------:R-:W-:-:S02]  /*1dd0*/  FMUL.FTZ R175, R161, R113 ;  /* 0x00000071a1af7220 */ /* 0x000fc40000410000 */
[----:B------:R-:W-:Y:S02]  /*1de0*/  FADD.FTZ R41, R76, R41 ;  /* 0x000000294c297221 */ /* 0x000fe40000010000 */
[-C--:B------:R-:W-:Y:S02]  /*1df0*/  FFMA.FTZ R0, R175, R76.reuse, R0 ;  /* 0x0000004caf007223 */ /* 0x080fe40000010000 */
[----:B------:R-:W-:Y:S01]  /*1e00*/  FFMA.FTZ R173, R179, R76, R173 ;  /* 0x0000004cb3ad7223 */ /* 0x000fe200000100ad */
[--C-:B------:R-:W-:Y:S01]  /*1e10*/  HADD2.F32 R76, -RZ, R81.reuse.H0_H0 ;  /* 0x20000051ff4c7230 */ /* 0x100fe20000004100 */
[----:B------:R-:W-:Y:S01]  /*1e20*/  FADD.FTZ R42, R174, R42 ;  /* 0x0000002aae2a7221 */ /* 0x000fe20000010000 */
[----:B------:R-:W-:Y:S01]  /*1e30*/  HADD2.F32 R81, -RZ, R81.H1_H1 ;  /* 0x30000051ff517230 */ /* 0x000fe20000004100 */
[-C--:B------:R-:W-:Y:S02]  /*1e40*/  FFMA.FTZ R2, R176, R174.reuse, R2 ;  /* 0x000000aeb0027223 */ /* 0x080fe40000010002 */
[----:B------:R-:W-:Y:S01]  /*1e50*/  FFMA.FTZ R174, R180, R174, R111 ;  /* 0x000000aeb4ae7223 */ /* 0x000fe2000001006f */
[--C-:B------:R-:W-:Y:S01]  /*1e60*/  HADD2.F32 R180, -RZ, R77.reuse.H0_H0 ;  /* 0x2000004dffb47230 */ /* 0x100fe20000004100 */
[----:B------:R-:W-:Y:S01]  /*1e70*/  FMUL.FTZ R179, R177, R81 ;  /* 0x00000051b1b37220 */ /* 0x000fe20000410000 */
[----:B------:R-:W-:Y:S01]  /*1e80*/  HADD2.F32 R77, -RZ, R77.H1_H1 ;  /* 0x3000004dff4d7230 */ /* 0x000fe20000004100 */
[----:B------:R-:W-:Y:S01]  /*1e90*/  FMUL.FTZ R181, R161, R181 ;  /* 0x000000b5a1b57220 */ /* 0x000fe20000410000 */
[--C-:B------:R-:W-:Y:S01]  /*1ea0*/  HADD2.F32 R108, -RZ, R110.reuse.H0_H0 ;  /* 0x2000006eff6c7230 */ /* 0x100fe20000004100 */
[C---:B------:R-:W-:Y:S01]  /*1eb0*/  FADD.FTZ R189, -R172.reuse, R189 ;  /* 0x000000bdacbd7221 */ /* 0x040fe20000010100 */
[----:B------:R-:W-:Y:S01]  /*1ec0*/  HADD2.F32 R110, -RZ, R110.H1_H1 ;  /* 0x3000006eff6e7230 */ /* 0x000fe20000004100 */
[----:B------:R-:W-:Y:S01]  /*1ed0*/  FADD.FTZ R43, R77, R43 ;  /* 0x0000002b4d2b7221 */ /* 0x000fe20000010000 */
[----:B------:R-:W-:Y:S01]  /*1ee0*/  HADD2.F32 R199, -RZ, R79.H0_H0 ;  /* 0x2000004fffc77230 */ /* 0x000fe20000004100 */
[----:B------:R-:W-:Y:S01]  /*1ef0*/  FFMA.FTZ R3, R181, R77, R3 ;  /* 0x0000004db5037223 */ /* 0x000fe20000010003 */
[----:B------:R-:W3:Y:S01]  /*1f00*/  LDL R111, [R1+0x20c] ;  /* 0x00020c00016f7983 */ /* 0x000ee20000100800 */
[----:B------:R-:W-:-:S02]  /*1f10*/  FADD.FTZ R186, -R172, R110 ;  /* 0x0000006eacba7221 */ /* 0x000fc40000010100 */
[----:B------:R-:W-:Y:S01]  /*1f20*/  FFMA.FTZ R179, R157, R77, R179 ;  /* 0x0000004d9db37223 */ /* 0x000fe200000100b3 */
[--C-:B------:R-:W-:Y:S02]  /*1f30*/  HADD2.F32 R77, -RZ, R82.reuse.H0_H0 ;  /* 0x20000052ff4d7230 */ /* 0x100fe40000004100 */
[----:B------:R-:W-:Y:S02]  /*1f40*/  HADD2.F32 R82, -RZ, R82.H1_H1 ;  /* 0x30000052ff527230 */ /* 0x000fe40000004100 */
[--C-:B------:R-:W-:Y:S01]  /*1f50*/  HADD2.F32 R177, -RZ, R78.reuse.H0_H0 ;  /* 0x2000004effb17230 */ /* 0x100fe20000004100 */
[----:B------:R-:W-:Y:S01]  /*1f60*/  FMUL.FTZ R186, R161, R186 ;  /* 0x000000baa1ba7220 */ /* 0x000fe20000410000 */
[----:B------:R-:W-:-:S05]  /*1f70*/  HADD2.F32 R78, -RZ, R78.H1_H1 ;  /* 0x3000004eff4e7230 */ /* 0x000fca0000004100 */
[----:B------:R-:W-:Y:S02]  /*1f80*/  FADD.FTZ R45, R78, R45 ;  /* 0x0000002d4e2d7221 */ /* 0x000fe40000010000 */
[----:B------:R-:W-:Y:S02]  /*1f90*/  FFMA.FTZ R5, R186, R78, R5 ;  /* 0x0000004eba057223 */ /* 0x000fe40000010005 */
[----:B------:R-:W-:Y:S02]  /*1fa0*/  FMUL.FTZ R200, R161, R189 ;  /* 0x000000bda1c87220 */ /* 0x000fe40000410000 */
[----:B------:R-:W-:Y:S02]  /*1fb0*/  FADD.FTZ R236, R193, R236 ;  /* 0x000000ecc1ec7221 */ /* 0x000fe40000010000 */
[----:B------:R-:W-:Y:S02]  /*1fc0*/  FFMA.FTZ R154, R176, R193, R154 ;  /* 0x000000c1b09a7223 */ /* 0x000fe4000001009a */
[----:B------:R-:W4:Y:S01]  /*1fd0*/  LDL R193, [R1+0x1ec] ;  /* 0x0001ec0001c17983 */ /* 0x000f220000100800 */
[----:B------:R-:W-:-:S02]  /*1fe0*/  FADD.FTZ R191, -R172, R191 ;  /* 0x000000bfacbf7221 */ /* 0x000fc40000010100 */
[----:B------:R-:W-:Y:S02]  /*1ff0*/  FADD.FTZ R235, R80, R235 ;  /* 0x000000eb50eb7221 */ /* 0x000fe40000010000 */
[----:B------:R-:W-:Y:S02]  /*2000*/  FMUL.FTZ R198, R161, R191 ;  /* 0x000000bfa1c67220 */ /* 0x000fe40000410000 */
[----:B------:R-:W-:Y:S01]  /*2010*/  FFMA.FTZ R153, R175, R80, R153 ;  /* 0x00000050af997223 */ /* 0x000fe20000010099 */
[----:B------:R-:W-:Y:S01]  /*2020*/  HADD2.F32 R79, -RZ, R79.H1_H1 ;  /* 0x3000004fff4f7230 */ /* 0x000fe20000004100 */
[----:B------:R-:W-:Y:S01]  /*2030*/  FADD.FTZ R120, R199, R120 ;  /* 0x00000078c7787221 */ /* 0x000fe20000010000 */
[----:B------:R-:W4:Y:S01]  /*2040*/  LDL R80, [R1+0x1d0] ;  /* 0x0001d00001507983 */ /* 0x000f220000100800 */
[----:B------:R-:W-:Y:S02]  /*2050*/  FFMA.FTZ R8, R200, R199, R8 ;  /* 0x000000c7c8087223 */ /* 0x000fe40000010008 */
[----:B------:R-:W-:-:S02]  /*2060*/  FADD.FTZ R239, R82, R239 ;  /* 0x000000ef52ef7221 */ /* 0x000fc40000010000 */
[----:B------:R-:W-:Y:S02]  /*2070*/  FFMA.FTZ R221, R186, R82, R221 ;  /* 0x00000052badd7223 */ /* 0x000fe400000100dd */
[----:B------:R-:W-:-:S04]  /*2080*/  FADD.FTZ R112, -R172, R112 ;  /* 0x00000070ac707221 */ /* 0x000fc80000010100 */
[----:B------:R-:W-:Y:S02]  /*2090*/  FMUL.FTZ R182, R161, R112 ;  /* 0x00000070a1b67220 */ /* 0x000fe40000410000 */
[----:B------:R-:W-:Y:S02]  /*20a0*/  FADD.FTZ R47, R79, R47 ;  /* 0x0000002f4f2f7221 */ /* 0x000fe40000010000 */
[----:B------:R-:W-:Y:S02]  /*20b0*/  FFMA.FTZ R7, R198, R79, R7 ;  /* 0x0000004fc6077223 */ /* 0x000fe40000010007 */
[-C--:B------:R-:W-:Y:S02]  /*20c0*/  FMUL.FTZ R109, R178, R76.reuse ;  /* 0x0000004cb26d7220 */ /* 0x080fe40000410000 */
[----:B------:R-:W-:Y:S02]  /*20d0*/  FADD.FTZ R238, R76, R238 ;  /* 0x000000ee4cee7221 */ /* 0x000fe40000010000 */
[----:B------:R-:W-:Y:S01]  /*20e0*/  FFMA.FTZ R220, R182, R76, R220 ;  /* 0x0000004cb6dc7223 */ /* 0x000fe200000100dc */
[----:B------:R-:W-:Y:S01]  /*20f0*/  HADD2.F32 R76, -RZ, R84.H0_H0 ;  /* 0x20000054ff4c7230 */ /* 0x000fe20000004100 */
[----:B--2---:R-:W-:-:S02]  /*2100*/  FMUL.FTZ R190, R114, R82 ;  /* 0x0000005272be7220 */ /* 0x004fc40000410000 */
[----:B------:R-:W2:Y:S02]  /*2110*/  LDL R82, [R1+0x1c8] ;  /* 0x0001c80001527983 */ /* 0x000ea40000100800 */
[----:B------:R-:W-:Y:S01]  /*2120*/  FFMA.FTZ R190, R118, R78, R190 ;  /* 0x0000004e76be7223 */ /* 0x000fe200000100be */
[----:B------:R-:W-:-:S05]  /*2130*/  HADD2.F32 R78, -RZ, R83.H0_H0 ;  /* 0x20000053ff4e7230 */ /* 0x000fca0000004100 */
[----:B------:R-:W-:Y:S02]  /*2140*/  FMUL.FTZ R189, R195, R78 ;  /* 0x0000004ec3bd7220 */ /* 0x000fe40000410000 */
[----:B------:R-:W2:Y:S01]  /*2150*/  LDL R195, [R1+0x1e8] ;  /* 0x0001e80001c37983 */ /* 0x000ea20000100800 */
[----:B------:R-:W-:Y:S01]  /*2160*/  HADD2.F32 R83, -RZ, R83.H1_H1 ;  /* 0x30000053ff537230 */ /* 0x000fe20000004100 */
[----:B------:R-:W-:-:S04]  /*2170*/  FFMA.FTZ R199, R197, R199, R189 ;  /* 0x000000c7c5c77223 */ /* 0x000fc800000100bd */
[-C--:B------:R-:W-:Y:S02]  /*2180*/  FMUL.FTZ R197, R196, R83.reuse ;  /* 0x00000053c4c57220 */ /* 0x080fe40000410000 */
[----:B------:R-:W-:Y:S02]  /*2190*/  FADD.FTZ R241, R83, R241 ;  /* 0x000000f153f17221 */ /* 0x000fe40000010000 */
[----:B------:R-:W-:Y:S02]  /*21a0*/  FFMA.FTZ R223, R198, R83, R223 ;  /* 0x00000053c6df7223 */ /* 0x000fe400000100df */
[----:B------:R-:W4:Y:S01]  /*21b0*/  LDL R83, [R1+0x1d4] ;  /* 0x0001d40001537983 */ /* 0x000f220000100800 */
[----:B------:R-:W-:-:S03]  /*21c0*/  FFMA.FTZ R197, R194, R79, R197 ;  /* 0x0000004fc2c57223 */ /* 0x000fc600000100c5 */
[----:B------:R-:W4:Y:S01]  /*21d0*/  LDL R194, [R1+0x1e0] ;  /* 0x0001e00001c27983 */ /* 0x000f220000100800 */
[----:B------:R-:W-:-:S03]  /*21e0*/  HADD2.F32 R196, -RZ, R84.H1_H1 ;  /* 0x30000054ffc47230 */ /* 0x000fc60000004100 */
[----:B------:R-:W4:Y:S04]  /*21f0*/  LDL R79, [R1+0x1cc] ;  /* 0x0001cc00014f7983 */ /* 0x000f280000100800 */
[----:B------:R-:W4:Y:S01]  /*2200*/  LDL R84, [R1+0x1c0] ;  /* 0x0001c00001547983 */ /* 0x000f220000100800 */
[----:B------:R-:W-:Y:S02]  /*2210*/  FADD.FTZ R108, -R172, R108 ;  /* 0x0000006cac6c7221 */ /* 0x000fe40000010100 */
[----:B------:R-:W-:Y:S02]  /*2220*/  FADD.FTZ R44, R180, R44 ;  /* 0x0000002cb42c7221 */ /* 0x000fe40000010000 */
[----:B------:R-:W-:Y:S02]  /*2230*/  FMUL.FTZ R178, R161, R108 ;  /* 0x0000006ca1b27220 */ /* 0x000fe40000410000 */
[----:B------:R-:W-:-:S02]  /*2240*/  FFMA.FTZ R4, R182, R180, R4 ;  /* 0x000000b4b6047223 */ /* 0x000fc40000010004 */
[----:B------:R-:W-:Y:S02]  /*2250*/  FFMA.FTZ R180, R158, R180, R109 ;  /* 0x000000b49eb47223 */ /* 0x000fe4000001006d */
[-C--:B------:R-:W-:Y:S02]  /*2260*/  FMUL.FTZ R109, R115, R77.reuse ;  /* 0x0000004d736d7220 */ /* 0x080fe40000410000 */
[----:B------:R-:W-:Y:S02]  /*2270*/  FADD.FTZ R240, R77, R240 ;  /* 0x000000f04df07221 */ /* 0x000fe40000010000 */
[----:B------:R-:W-:Y:S01]  /*2280*/  FFMA.FTZ R222, R178, R77, R222 ;  /* 0x0000004db2de7223 */ /* 0x000fe200000100de */
[----:B------:R-:W-:Y:S01]  /*2290*/  HADD2.F32 R77, -RZ, R88.H0_H0 ;  /* 0x20000058ff4d7230 */ /* 0x000fe20000004100 */
[----:B------:R-:W-:Y:S01]  /*22a0*/  FADD.FTZ R76, -R172, R76 ;  /* 0x0000004cac4c7221 */ /* 0x000fe20000010100 */
[----:B------:R-:W-:Y:S01]  /*22b0*/  HADD2.F32 R191, -RZ, R92.H0_H0 ;  /* 0x2000005cffbf7230 */ /* 0x000fe20000004100 */
[----:B------:R-:W-:-:S02]  /*22c0*/  IADD3 R209, R205, 0x60, RZ ;  /* 0x00000060cdd17810 */ /* 0x000fc40007ffe0ff */
[----:B------:R-:W-:Y:S02]  /*22d0*/  FMUL.FTZ R189, R161, R76 ;  /* 0x0000004ca1bd7220 */ /* 0x000fe40000410000 */
[----:B------:R-:W-:Y:S01]  /*22e0*/  SHF.L.U32 R171, R209, 0x3, RZ ;  /* 0x00000003d1ab7819 */ /* 0x000fe200000006ff */
[----:B------:R-:W-:Y:S02]  /*22f0*/  FADD.FTZ R122, R191, R122 ;  /* 0x0000007abf7a7221 */ /* 0x000fe40000010000 */
[----:B------:R-:W-:Y:S01]  /*2300*/  FFMA.FTZ R10, R189, R191, R10 ;  /* 0x000000bfbd0a7223 */ /* 0x000fe2000001000a */
[--C-:B------:R-:W-:Y:S02]  /*2310*/  SHF.R.U32.HI R168, RZ, 0x1d, R209.reuse ;  /* 0x0000001dffa87819 */ /* 0x100fe400000116d1 */
[----:B------:R-:W-:Y:S01]  /*2320*/  @P0 IADD3 R116, P1, R171, c[0x0][0x198], RZ ;  /* 0x00006600ab740a10 */ /* 0x000fe20007f3e0ff */
[----:B------:R-:W-:Y:S01]  /*2330*/  FADD.FTZ R242, R78, R242 ;  /* 0x000000f24ef27221 */ /* 0x000fe20000010000 */
[----:B------:R-:W-:Y:S01]  /*2340*/  SHF.L.U32 R158, R209, 0x4, RZ ;  /* 0x00000004d19e7819 */ /* 0x000fe200000006ff */
[----:B------:R-:W-:Y:S01]  /*2350*/  FFMA.FTZ R224, R200, R78, R224 ;  /* 0x0000004ec8e07223 */ /* 0x000fe200000100e0 */
[----:B------:R-:W-:Y:S01]  /*2360*/  @P0 IADD3.X R117, R168, c[0x0][0x19c], RZ, P1, !PT ;  /* 0x00006700a8750a10 */ /* 0x000fe20000ffe4ff */
[----:B------:R-:W-:Y:S01]  /*2370*/  HADD2.F32 R88, -RZ, R88.H1_H1 ;  /* 0x30000058ff587230 */ /* 0x000fe20000004100 */
[----:B------:R-:W-:-:S02]  /*2380*/  SHF.R.U32.HI R157, RZ, 0x1c, R209 ;  /* 0x0000001cff9d7819 */ /* 0x000fc400000116d1 */
[----:B------:R-:W-:Y:S01]  /*2390*/  IADD3 R108, P1, R158, c[0x0][0x188], RZ ;  /* 0x000062009e6c7a10 */ /* 0x000fe20007f3e0ff */
[----:B------:R-:W-:Y:S02]  /*23a0*/  FADD.FTZ R46, R177, R46 ;  /* 0x0000002eb12e7221 */ /* 0x000fe40000010000 */
[----:B------:R-:W-:Y:S02]  /*23b0*/  FFMA.FTZ R6, R178, R177, R6 ;  /* 0x000000b1b2067223 */ /* 0x000fe40000010006 */
[----:B------:R-:W-:Y:S02]  /*23c0*/  FADD.FTZ R237, R81, R237 ;  /* 0x000000ed51ed7221 */ /* 0x000fe40000010000 */
[----:B------:R-:W-:Y:S01]  /*23d0*/  FFMA.FTZ R155, R181, R81, R155 ;  /* 0x00000051b59b7223 */ /* 0x000fe2000001009b */
[----:B------:R-:W-:Y:S01]  /*23e0*/  HADD2.F32 R81, -RZ, R90.H0_H0 ;  /* 0x2000005aff517230 */ /* 0x000fe20000004100 */
[----:B---3--:R-:W-:Y:S01]  /*23f0*/  FFMA.FTZ R177, R111, R177, R109 ;  /* 0x000000b16fb17223 */ /* 0x008fe2000001006d */
[----:B------:R-:W-:Y:S01]  /*2400*/  IADD3.X R109, R157, c[0x0][0x18c], RZ, P1, !PT ;  /* 0x000063009d6d7a10 */ /* 0x000fe20000ffe4ff */
[----:B------:R-:W-:Y:S01]  /*2410*/  HADD2.F32 R92, -RZ, R92.H1_H1 ;  /* 0x3000005cff5c7230 */ /* 0x000fe20000004100 */
[----:B------:R-:W-:Y:S01]  /*2420*/  ISETP.NE.U32.AND P1, PT, RZ, c[0x0][0x218], PT ;  /* 0x00008600ff007a0c */ /* 0x000fe20003f25070 */
[----:B------:R-:W-:Y:S01]  /*2430*/  FADD.FTZ R244, R77, R244 ;  /* 0x000000f44df47221 */ /* 0x000fe20000010000 */
[----:B------:R-:W-:Y:S01]  /*2440*/  HADD2.F32 R204, -RZ, R85.H1_H1 ;  /* 0x30000055ffcc7230 */ /* 0x000fe20000004100 */
[----:B------:R-:W-:Y:S01]  /*2450*/  FFMA.FTZ R226, R189, R77, R226 ;  /* 0x0000004dbde27223 */ /* 0x000fe200000100e2 */
[----:B------:R-:W-:Y:S01]  /*2460*/  ISETP.NE.AND.EX P1, PT, RZ, c[0x0][0x21c], PT, P1 ;  /* 0x00008700ff007a0c */ /* 0x000fe20003f25310 */
[----:B------:R-:W-:Y:S01]  /*2470*/  FADD.FTZ R196, -R172, R196 ;  /* 0x000000c4acc47221 */ /* 0x000fe20000010100 */
[----:B------:R-:W-:Y:S01]  /*2480*/  HADD2.F32 R206, -RZ, R86.H1_H1 ;  /* 0x30000056ffce7230 */ /* 0x000fe20000004100 */
[----:B------:R-:W-:Y:S01]  /*2490*/  FADD.FTZ R243, R88, R243 ;  /* 0x000000f358f37221 */ /* 0x000fe20000010000 */
[----:B------:R-:W-:Y:S01]  /*24a0*/  HADD2.F32 R90, -RZ, R90.H1_H1 ;  /* 0x3000005aff5a7230 */ /* 0x000fe20000004100 */
[----:B------:R-:W-:-:S02]  /*24b0*/  FMUL.FTZ R196, R161, R196 ;  /* 0x000000c4a1c47220 */ /* 0x000fc40000410000 */
[----:B------:R-:W-:-:S04]  /*24c0*/  IMAD.WIDE.U32 R100, R188, R212, c[0x0][0x210] ;  /* 0x00008400bc647625 */ /* 0x000fc800078e00d4 */
[----:B------:R-:W-:Y:S01]  /*24d0*/  IMAD.WIDE.U32 R104, R188, R212, c[0x0][0x208] ;  /* 0x00008200bc687625 */ /* 0x000fe200078e00d4 */
[----:B------:R-:W-:Y:S01]  /*24e0*/  HADD2.F32 R210, -RZ, R87.H1_H1 ;  /* 0x30000057ffd27230 */ /* 0x000fe20000004100 */
[----:B------:R-:W3:Y:S02]  /*24f0*/  LDG.E.128 R100, [R100.64] ;  /* 0x0000000464647981 */ /* 0x000ee4000c1e1d00 */
[----:B------:R-:W-:Y:S01]  /*2500*/  FFMA.FTZ R225, R196, R88, R225 ;  /* 0x00000058c4e17223 */ /* 0x000fe200000100e1 */
[----:B------:R-:W-:Y:S01]  /*2510*/  HADD2.F32 R207, -RZ, R95.H0_H0 ;  /* 0x2000005fffcf7230 */ /* 0x000fe20000004100 */
[----:B------:R0:W5:Y:S01]  /*2520*/  @P0 LDG.E.64 R146, [R116.64] ;  /* 0x0000000474920981 */ /* 0x000162000c1e1b00 */
[----:B--2---:R-:W-:-:S03]  /*2530*/  FMUL.FTZ R76, R195, R77 ;  /* 0x0000004dc34c7220 */ /* 0x004fc60000410000 */
[----:B------:R-:W2:Y:S01]  /*2540*/  LDG.E.128 R104, [R104.64] ;  /* 0x0000000468687981 */ /* 0x000ea2000c1e1d00 */
[----:B----4-:R-:W-:Y:S01]  /*2550*/  FFMA.FTZ R191, R193, R191, R76 ;  /* 0x000000bfc1bf7223 */ /* 0x010fe2000001004c */
[--C-:B------:R-:W-:Y:S01]  /*2560*/  HADD2.F32 R76, -RZ, R89.reuse.H0_H0 ;  /* 0x20000059ff4c7230 */ /* 0x100fe20000004100 */
[----:B------:R-:W-:Y:S01]  /*2570*/  IMAD.WIDE.U32 R112, R209, R212, c[0x0][0x210] ;  /* 0x00008400d1707625 */ /* 0x000fe200078e00d4 */
[----:B------:R-:W-:Y:S01]  /*2580*/  HADD2.F32 R89, -RZ, R89.H1_H1 ;  /* 0x30000059ff597230 */ /* 0x000fe20000004100 */
[----:B------:R-:W4:Y:S01]  /*2590*/  LDG.E.128 R108, [R108.64] ;  /* 0x000000046c6c7981 */ /* 0x000f22000c1e1d00 */
[--C-:B------:R-:W-:Y:S01]  /*25a0*/  HADD2.F32 R193, -RZ, R93.reuse.H0_H0 ;  /* 0x2000005dffc17230 */ /* 0x100fe20000004100 */
[----:B------:R-:W-:Y:S01]  /*25b0*/  FMUL.FTZ R78, R203, R76 ;  /* 0x0000004ccb4e7220 */ /* 0x000fe20000410000 */
[----:B------:R-:W-:Y:S01]  /*25c0*/  HADD2.F32 R93, -RZ, R93.H1_H1 ;  /* 0x3000005dff5d7230 */ /* 0x000fe20000004100 */
[----:B------:R-:W-:Y:S01]  /*25d0*/  FMUL.FTZ R203, R80, R89 ;  /* 0x0000005950cb7220 */ /* 0x000fe20000410000 */
[----:B------:R-:W-:Y:S01]  /*25e0*/  HADD2.F32 R195, -RZ, R85.H0_H0 ;  /* 0x20000055ffc37230 */ /* 0x000fe20000004100 */
[----:B------:R-:W2:Y:S02]  /*25f0*/  LDL R80, [R1+0x1c4] ;  /* 0x0001c40001507983 */ /* 0x000ea40000100800 */
[----:B------:R-:W-:-:S02]  /*2600*/  FFMA.FTZ R203, R83, R93, R203 ;  /* 0x0000005d53cb7223 */ /* 0x000fc400000100cb */
[----:B------:R-:W3:Y:S01]  /*2610*/  LDL.LU R83, [R1+0x8] ;  /* 0x0000080001537983 */ /* 0x000ee20000300800 */
[----:B------:R-:W-:Y:S02]  /*2620*/  FMUL.FTZ R194, R194, R88 ;  /* 0x00000058c2c27220 */ /* 0x000fe40000410000 */
[----:B------:R-:W-:Y:S01]  /*2630*/  FMUL.FTZ R77, R82, R81 ;  /* 0x00000051524d7220 */ /* 0x000fe20000410000 */
[----:B------:R-:W4:Y:S01]  /*2640*/  LDL R88, [R1+0x1bc] ;  /* 0x0001bc0001587983 */ /* 0x000f220000100800 */
[----:B------:R-:W-:Y:S02]  /*2650*/  FADD.FTZ R195, -R172, R195 ;  /* 0x000000c3acc37221 */ /* 0x000fe40000010100 */
[----:B------:R-:W-:Y:S01]  /*2660*/  FFMA.FTZ R194, R202, R92, R194 ;  /* 0x0000005ccac27223 */ /* 0x000fe200000100c2 */
[----:B------:R-:W4:Y:S01]  /*2670*/  LDL R82, [R1+0x1b8] ;  /* 0x0001b80001527983 */ /* 0x000f220000100800 */
[----:B------:R-:W-:Y:S01]  /*2680*/  HADD2.F32 R202, -RZ, R86.H0_H0 ;  /* 0x20000056ffca7230 */ /* 0x000fe20000004100 */
[----:B------:R-:W-:-:S02]  /*2690*/  FMUL.FTZ R195, R161, R195 ;  /* 0x000000c3a1c37220 */ /* 0x000fc40000410000 */
[----:B------:R-:W-:Y:S01]  /*26a0*/  FADD.FTZ R124, R193, R124 ;  /* 0x0000007cc17c7221 */ /* 0x000fe20000010000 */
[----:B------:R-:W4:Y:S01]  /*26b0*/  LDL.LU R85, [R1+0x4] ;  /* 0x0000040001557983 */ /* 0x000f220000300800 */
[C---:B------:R-:W-:Y:S02]  /*26c0*/  FADD.FTZ R202, -R172.reuse, R202 ;  /* 0x000000caacca7221 */ /* 0x040fe40000010100 */
[-C--:B------:R-:W-:Y:S02]  /*26d0*/  FFMA.FTZ R12, R195, R193.reuse, R12 ;  /* 0x000000c1c30c7223 */ /* 0x080fe4000001000c */
[C---:B------:R-:W-:Y:S02]  /*26e0*/  FADD.FTZ R204, -R172.reuse, R204 ;  /* 0x000000ccaccc7221 */ /* 0x040fe40000010100 */
[C---:B------:R-:W-:Y:S02]  /*26f0*/  FADD.FTZ R206, -R172.reuse, R206 ;  /* 0x000000ceacce7221 */ /* 0x040fe40000010100 */
[----:B------:R-:W-:Y:S01]  /*2700*/  FADD.FTZ R210, -R172, R210 ;  /* 0x000000d2acd27221 */ /* 0x000fe20000010100 */
[----:B------:R-:W-:Y:S01]  /*2710*/  HADD2.F32 R95, -RZ, R95.H1_H1 ;  /* 0x3000005fff5f7230 */ /* 0x000fe20000004100 */
[----:B------:R-:W-:Y:S01]  /*2720*/  FFMA.FTZ R193, R201, R193, R78 ;  /* 0x000000c1c9c17223 */ /* 0x000fe2000001004e */
[----:B------:R-:W-:Y:S01]  /*2730*/  HADD2.F32 R201, -RZ, R94.H0_H0 ;  /* 0x2000005effc97230 */ /* 0x000fe20000004100 */
[----:B------:R-:W-:Y:S01]  /*2740*/  FMUL.FTZ R202, R161, R202 ;  /* 0x000000caa1ca7220 */ /* 0x000fe20000410000 */
[----:B------:R-:W4:Y:S01]  /*2750*/  LDG.E.128 R112, [R112.64] ;  /* 0x0000000470707981 */ /* 0x000f22000c1e1d00 */
[----:B------:R-:W-:-:S02]  /*2760*/  FADD.FTZ R246, R76, R246 ;  /* 0x000000f64cf67221 */ /* 0x000fc40000010000 */
[----:B------:R-:W-:Y:S01]  /*2770*/  FFMA.FTZ R234, R195, R76, R234 ;  /* 0x0000004cc3ea7223 */ /* 0x000fe200000100ea */
[----:B------:R-:W-:Y:S01]  /*2780*/  @P1 LEA R76, P3, R205, c[0x0][0x218], 0x4 ;  /* 0x00008600cd4c1a11 */ /* 0x000fe200078620ff */
[----:B------:R-:W-:Y:S02]  /*2790*/  FADD.FTZ R126, R201, R126 ;  /* 0x0000007ec97e7221 */ /* 0x000fe40000010000 */
[-C--:B------:R-:W-:Y:S02]  /*27a0*/  FFMA.FTZ R14, R202, R201.reuse, R14 ;  /* 0x000000c9ca0e7223 */ /* 0x080fe4000001000e */
[----:B------:R-:W-:Y:S01]  /*27b0*/  FFMA.FTZ R201, R79, R201, R77 ;  /* 0x000000c94fc97223 */ /* 0x000fe2000001004d */
[----:B------:R-:W-:Y:S01]  /*27c0*/  @P1 LEA.HI.X R77, R205, c[0x0][0x21c], RZ, 0x4, P3 ;  /* 0x00008700cd4d1a11 */ /* 0x000fe200018f24ff */
[----:B------:R-:W-:Y:S02]  /*27d0*/  FMUL.FTZ R205, R84, R90 ;  /* 0x0000005a54cd7220 */ /* 0x000fe40000410000 */
[----:B------:R-:W4:Y:S01]  /*27e0*/  LDL.LU R84, [R1+0x10] ;  /* 0x0000100001547983 */ /* 0x000f220000300800 */
[----:B------:R-:W-:Y:S01]  /*27f0*/  HADD2.F32 R94, -RZ, R94.H1_H1 ;  /* 0x3000005eff5e7230 */ /* 0x000fe20000004100 */
[----:B------:R-:W-:-:S02]  /*2800*/  FFMA.FTZ R248, R202, R81, R248 ;  /* 0x00000051caf87223 */ /* 0x000fc400000100f8 */
[----:B------:R4:W5:Y:S01]  /*2810*/  @P1 LDG.E.128 R48, [R76.64] ;  /* 0x000000044c301981 */ /* 0x000962000c1e1d00 */
[C---:B------:R-:W-:Y:S02]  /*2820*/  FMUL.FTZ R204, R161.reuse, R204 ;  /* 0x000000cca1cc7220 */ /* 0x040fe40000410000 */
[----:B------:R-:W-:Y:S02]  /*2830*/  FMUL.FTZ R206, R161, R206 ;  /* 0x000000cea1ce7220 */ /* 0x000fe40000410000 */
[----:B------:R-:W-:Y:S02]  /*2840*/  FADD.FTZ R245, R89, R245 ;  /* 0x000000f559f57221 */ /* 0x000fe40000010000 */
[----:B------:R-:W-:Y:S02]  /*2850*/  FFMA.FTZ R233, R204, R89, R233 ;  /* 0x00000059cce97223 */ /* 0x000fe400000100e9 */
[----:B------:R-:W-:Y:S02]  /*2860*/  FADD.FTZ R125, R94, R125 ;  /* 0x0000007d5e7d7221 */ /* 0x000fe40000010000 */
[----:B------:R-:W-:-:S02]  /*2870*/  FFMA.FTZ R13, R206, R94, R13 ;  /* 0x0000005ece0d7223 */ /* 0x000fc4000001000d */
[----:B------:R-:W-:Y:S02]  /*2880*/  FFMA.FTZ R247, R206, R90, R247 ;  /* 0x0000005acef77223 */ /* 0x000fe400000100f7 */
[----:B--2---:R-:W-:Y:S01]  /*2890*/  FFMA.FTZ R205, R80, R94, R205 ;  /* 0x0000005e50cd7223 */ /* 0x004fe200000100cd */
[----:B------:R-:W-:Y:S01]  /*28a0*/  HADD2.F32 R80, -RZ, R91.H0_H0 ;  /* 0x2000005bff507230 */ /* 0x000fe20000004100 */
[----:B---3--:R-:W-:-:S05]  /*28b0*/  FADD.FTZ R83, R81, R83 ;  /* 0x0000005351537221 */ /* 0x008fca0000010000 */
[----:B------:R1:W-:Y:S01]  /*28c0*/  STL [R1+0x8], R83 ;  /* 0x0000085301007387 */ /* 0x0003e20000100800 */
[----:B----4-:R-:W-:-:S03]  /*28d0*/  FMUL.FTZ R77, R82, R80 ;  /* 0x00000050524d7220 */ /* 0x010fc60000410000 */
[----:B------:R-:W2:Y:S04]  /*28e0*/  LDL R82, [R1+0x1b4] ;  /* 0x0001b40001527983 */ /* 0x000ea80000100800 */
[----:B-1----:R-:W3:Y:S04]  /*28f0*/  LDL R83, [R1+0x1b0] ;  /* 0x0001b00001537983 */ /* 0x002ee80000100800 */
[----:B------:R-:W4:Y:S01]  /*2900*/  LDL.LU R81, [R1+0xc] ;  /* 0x00000c0001517983 */ /* 0x000f220000300800 */
[----:B------:R-:W-:-:S05]  /*2910*/  FADD.FTZ R85, R90, R85 ;  /* 0x000000555a557221 */ /* 0x000fca0000010000 */
[----:B------:R-:W-:Y:S04]  /*2920*/  STL [R1+0x4], R85 ;  /* 0x0000045501007387 */ /* 0x000fe80000100800 */
[----:B------:R-:W2:Y:S04]  /*2930*/  LDL R89, [R1+0x1a8] ;  /* 0x0001a80001597983 */ /* 0x000ea80000100800 */
[----:B------:R-:W2:Y:S04]  /*2940*/  LDL R213, [R1+0x1ac] ;  /* 0x0001ac0001d57983 */ /* 0x000ea80000100800 */
[----:B------:R-:W2:Y:S01]  /*2950*/  LDL.LU R94, [R1+0x1c] ;  /* 0x00001c00015e7983 */ /* 0x000ea20000300800 */
[----:B------:R-:W-:-:S05]  /*2960*/  FADD.FTZ R84, R80, R84 ;  /* 0x0000005450547221 */ /* 0x000fca0000010000 */
[----:B------:R1:W-:Y:S04]  /*2970*/  STL [R1+0x10], R84 ;  /* 0x0000105401007387 */ /* 0x0003e80000100800 */
[----:B------:R-:W2:Y:S01]  /*2980*/  LDL R90, [R1+0x1a0] ;  /* 0x0001a000015a7983 */ /* 0x000ea20000100800 */
[----:B------:R-:W-:Y:S01]  /*2990*/  @P1 LEA R78, P4, R192, c[0x0][0x218], 0x4 ;  /* 0x00008600c04e1a11 */ /* 0x000fe200078820ff */
[----:B------:R-:W-:-:S03]  /*29a0*/  HADD2.F32 R76, -RZ, R87.H0_H0 ;  /* 0x20000057ff4c7230 */ /* 0x000fc60000004100 */
[----:B------:R-:W-:Y:S02]  /*29b0*/  @P1 LEA.HI.X R79, R192, c[0x0][0x21c], RZ, 0x4, P4 ;  /* 0x00008700c04f1a11 */ /* 0x000fe400020f24ff */
[----:B------:R-:W-:-:S03]  /*29c0*/  FADD.FTZ R76, -R172, R76 ;  /* 0x0000004cac4c7221 */ /* 0x000fc60000010100 */
[----:B------:R0:W5:Y:S01]  /*29d0*/  @P1 LDG.E.128 R52, [R78.64] ;  /* 0x000000044e341981 */ /* 0x000162000c1e1d00 */
[----:B------:R-:W-:Y:S01]  /*29e0*/  FMUL.FTZ R208, R161, R76 ;  /* 0x0000004ca1d07220 */ /* 0x000fe20000410000 */
[----:B------:R-:W-:Y:S01]  /*29f0*/  HADD2.F32 R91, -RZ, R91.H1_H1 ;  /* 0x3000005bff5b7230 */ /* 0x000fe20000004100 */
[----:B------:R-:W-:Y:S02]  /*2a00*/  FADD.FTZ R123, R93, R123 ;  /* 0x0000007b5d7b7221 */ /* 0x000fe40000010000 */
[----:B------:R-:W-:Y:S02]  /*2a10*/  FFMA.FTZ R11, R204, R93, R11 ;  /* 0x0000005dcc0b7223 */ /* 0x000fe4000001000b */
[----:B------:R-:W2:Y:S01]  /*2a20*/  LDL R93, [R1+0x1a4] ;  /* 0x0001a400015d7983 */ /* 0x000ea20000100800 */
[----:B0-----:R-:W-:Y:S01]  /*2a30*/  @P1 LEA R78, P3, R188, c[0x0][0x218], 0x4 ;  /* 0x00008600bc4e1a11 */ /* 0x001fe200078620ff */
[----:B------:R-:W-:-:S03]  /*2a40*/  FADD.FTZ R128, R207, R128 ;  /* 0x00000080cf807221 */ /* 0x000fc60000010000 */
[----:B------:R-:W-:Y:S02]  /*2a50*/  @P1 LEA.HI.X R79, R188, c[0x0][0x21c], RZ, 0x4, P3 ;  /* 0x00008700bc4f1a11 */ /* 0x000fe400018f24ff */
[C---:B------:R-:W-:Y:S01]  /*2a60*/  @P1 LEA R76, P3, R209.reuse, c[0x0][0x218], 0x4 ;  /* 0x00008600d14c1a11 */ /* 0x040fe200078620ff */
[-C--:B------:R-:W-:Y:S02]  /*2a70*/  FFMA.FTZ R16, R208, R207.reuse, R16 ;  /* 0x000000cfd0107223 */ /* 0x080fe40000010010 */
[----:B------:R-:W-:Y:S01]  /*2a80*/  FADD.FTZ R121, R92, R121 ;  /* 0x000000795c797221 */ /* 0x000fe20000010000 */
[----:B------:R0:W5:Y:S01]  /*2a90*/  @P1 LDG.E.128 R56, [R78.64] ;  /* 0x000000044e381981 */ /* 0x000162000c1e1d00 */
[----:B------:R-:W-:Y:S02]  /*2aa0*/  FFMA.FTZ R9, R196, R92, R9 ;  /* 0x0000005cc4097223 */ /* 0x000fe40000010009 */
[----:B------:R-:W-:Y:S01]  /*2ab0*/  FFMA.FTZ R207, R88, R207, R77 ;  /* 0x000000cf58cf7223 */ /* 0x000fe2000001004d */
[C---:B------:R-:W-:Y:S01]  /*2ac0*/  @P1 LEA.HI.X R77, R209.reuse, c[0x0][0x21c], RZ, 0x4, P3 ;  /* 0x00008700d14d1a11 */ /* 0x040fe200018f24ff */
[----:B------:R-:W-:Y:S01]  /*2ad0*/  IMAD.WIDE.U32 R116, R209, R212, c[0x0][0x208] ;  /* 0x00008200d1747625 */ /* 0x000fe200078e00d4 */
[----:B------:R-:W2:Y:S03]  /*2ae0*/  LDL.LU R92, [R1+0x18] ;  /* 0x00001800015c7983 */ /* 0x000ea60000300800 */
[----:B------:R-:W-:Y:S01]  /*2af0*/  FMUL.FTZ R210, R161, R210 ;  /* 0x000000d2a1d27220 */ /* 0x000fe20000410000 */
[----:B------:R-:W2:Y:S01]  /*2b00*/  LDL R215, [R1+0x198] ;  /* 0x0001980001d77983 */ /* 0x000ea20000100800 */
[----:B------:R-:W-:Y:S01]  /*2b10*/  FADD.FTZ R127, R95, R127 ;  /* 0x0000007f5f7f7221 */ /* 0x000fe20000010000 */
[----:B------:R-:W-:Y:S01]  /*2b20*/  HADD2.F32 R88, -RZ, R96.H0_H0 ;  /* 0x20000060ff587230 */ /* 0x000fe20000004100 */
[----:B------:R-:W-:-:S02]  /*2b30*/  FFMA.FTZ R15, R210, R95, R15 ;  /* 0x0000005fd20f7223 */ /* 0x000fc4000001000f */
[----:B------:R-:W-:Y:S02]  /*2b40*/  FFMA.FTZ R250, R208, R80, R250 ;  /* 0x00000050d0fa7223 */ /* 0x000fe400000100fa */
[----:B-1----:R-:W-:-:S04]  /*2b50*/  IMAD.WIDE.U32 R84, R211, R212, c[0x0][0x208] ;  /* 0x00008200d3547625 */ /* 0x002fc800078e00d4 */
[----:B----4-:R-:W-:Y:S01]  /*2b60*/  FADD.FTZ R81, R91, R81 ;  /* 0x000000515b517221 */ /* 0x010fe20000010000 */
[----:B0-----:R-:W-:Y:S01]  /*2b70*/  @P1 LEA R78, P3, R211, c[0x0][0x218], 0x4 ;  /* 0x00008600d34e1a11 */ /* 0x001fe200078620ff */
[-C--:B---3--:R-:W-:Y:S01]  /*2b80*/  FMUL.FTZ R209, R83, R91.reuse ;  /* 0x0000005b53d17220 */ /* 0x088fe20000410000 */
[----:B------:R-:W-:Y:S01]  /*2b90*/  SHF.L.U32 R188, R211, 0x4, RZ ;  /* 0x00000004d3bc7819 */ /* 0x000fe200000006ff */
[----:B------:R-:W-:Y:S01]  /*2ba0*/  FFMA.FTZ R249, R210, R91, R249 ;  /* 0x0000005bd2f97223 */ /* 0x000fe200000100f9 */
[----:B------:R0:W-:Y:S01]  /*2bb0*/  STL [R1+0xc], R81 ;  /* 0x00000c5101007387 */ /* 0x0001e20000100800 */
[----:B--2---:R-:W-:-:S03]  /*2bc0*/  FFMA.FTZ R209, R82, R95, R209 ;  /* 0x0000005f52d17223 */ /* 0x004fc600000100d1 */
[----:B------:R-:W2:Y:S04]  /*2bd0*/  LDL R214, [R1+0x19c] ;  /* 0x00019c0001d67983 */ /* 0x000ea80000100800 */
[----:B------:R-:W3:Y:S01]  /*2be0*/  LDL.LU R95, [R1+0x24] ;  /* 0x00002400015f7983 */ /* 0x000ee20000300800 */
[----:B0-----:R-:W-:-:S03]  /*2bf0*/  IMAD.WIDE.U32 R80, R211, R212, c[0x0][0x210] ;  /* 0x00008400d3507625 */ /* 0x001fc600078e00d4 */
[----:B------:R-:W4:Y:S01]  /*2c00*/  LDL.LU R91, [R1+0x14] ;  /* 0x00001400015b7983 */ /* 0x000f220000300800 */
[----:B------:R-:W-:Y:S01]  /*2c10*/  FADD.FTZ R212, -R172, R88 ;  /* 0x00000058acd47221 */ /* 0x000fe20000010100 */
[--C-:B------:R-:W-:Y:S02]  /*2c20*/  HADD2.F32 R88, -RZ, R100.reuse.H0_H0 ;  /* 0x20000064ff587230 */ /* 0x100fe40000004100 */
[----:B------:R-:W2:Y:S01]  /*2c30*/  LDL R217, [R1+0x190] ;  /* 0x0001900001d97983 */ /* 0x000ea20000100800 */
[----:B------:R-:W-:Y:S01]  /*2c40*/  HADD2.F32 R100, -RZ, R100.H1_H1 ;  /* 0x30000064ff647230 */ /* 0x000fe20000004100 */
[----:B------:R-:W-:Y:S02]  /*2c50*/  FMUL.FTZ R212, R161, R212 ;  /* 0x000000d4a1d47220 */ /* 0x000fe40000410000 */
[----:B------:R-:W-:Y:S01]  /*2c60*/  FADD.FTZ R94, R88, R94 ;  /* 0x0000005e585e7221 */ /* 0x000fe20000010000 */
[----:B------:R-:W-:Y:S01]  /*2c70*/  HADD2.F32 R96, -RZ, R96.H1_H1 ;  /* 0x30000060ff607230 */ /* 0x000fe20000004100 */
[-C--:B------:R-:W-:Y:S01]  /*2c80*/  FMUL.FTZ R89, R89, R88.reuse ;  /* 0x0000005859597220 */ /* 0x080fe20000410000 */
[----:B------:R-:W-:Y:S01]  /*2c90*/  SHF.R.U32.HI R192, RZ, 0x1c, R211 ;  /* 0x0000001cffc07819 */ /* 0x000fe200000116d3 */
[----:B------:R-:W-:Y:S01]  /*2ca0*/  FFMA.FTZ R252, R212, R88, R252 ;  /* 0x00000058d4fc7223 */ /* 0x000fe200000100fc */
[----:B------:R0:W-:Y:S01]  /*2cb0*/  STL [R1+0x1c], R94 ;  /* 0x00001c5e01007387 */ /* 0x0001e20000100800 */
[----:B------:R-:W-:-:S03]  /*2cc0*/  FMUL.FTZ R88, R90, R100 ;  /* 0x000000645a587220 */ /* 0x000fc60000410000 */
[----:B------:R-:W2:Y:S01]  /*2cd0*/  LDL R90, [R1+0x194] ;  /* 0x00019400015a7983 */ /* 0x000ea20000100800 */
[----:B------:R-:W-:Y:S01]  /*2ce0*/  @P1 LEA.HI.X R79, R211, c[0x0][0x21c], RZ, 0x4, P3 ;  /* 0x00008700d34f1a11 */ /* 0x000fe200018f24ff */
[--C-:B------:R-:W-:Y:S01]  /*2cf0*/  HADD2.F32 R211, -RZ, R104.reuse.H0_H0 ;  /* 0x20000068ffd37230 */ /* 0x100fe20000004100 */
[----:B------:R-:W-:Y:S01]  /*2d00*/  FADD.FTZ R96, -R172, R96 ;  /* 0x00000060ac607221 */ /* 0x000fe20000010100 */
[----:B------:R-:W-:Y:S01]  /*2d10*/  HADD2.F32 R104, -RZ, R104.H1_H1 ;  /* 0x30000068ff687230 */ /* 0x000fe20000004100 */
[----:B------:R-:W2:Y:S02]  /*2d20*/  LDG.E.128 R116, [R116.64] ;  /* 0x0000000474747981 */ /* 0x000ea4000c1e1d00 */
[----:B------:R-:W-:Y:S02]  /*2d30*/  FADD.FTZ R130, R211, R130 ;  /* 0x00000082d3827221 */ /* 0x000fe40000010000 */
[-C--:B------:R-:W-:Y:S01]  /*2d40*/  FFMA.FTZ R18, R212, R211.reuse, R18 ;  /* 0x000000d3d4127223 */ /* 0x080fe20000010012 */
[----:B0-----:R-:W2:Y:S01]  /*2d50*/  LDL.LU R94, [R1+0x20] ;  /* 0x00002000015e7983 */ /* 0x001ea20000300800 */
[----:B------:R-:W-:-:S02]  /*2d60*/  FFMA.FTZ R211, R213, R211, R89 ;  /* 0x000000d3d5d37223 */ /* 0x000fc40000010059 */
[----:B------:R-:W-:Y:S01]  /*2d70*/  FMUL.FTZ R213, R161, R96 ;  /* 0x00000060a1d57220 */ /* 0x000fe20000410000 */
[----:B------:R0:W5:Y:S01]  /*2d80*/  @P1 LDG.E.128 R60, [R76.64] ;  /* 0x000000044c3c1981 */ /* 0x000162000c1e1d00 */
[----:B------:R-:W-:Y:S02]  /*2d90*/  FADD.FTZ R129, R104, R129 ;  /* 0x0000008168817221 */ /* 0x000fe40000010000 */
[-C--:B------:R-:W-:Y:S01]  /*2da0*/  FFMA.FTZ R17, R213, R104.reuse, R17 ;  /* 0x00000068d5117223 */ /* 0x080fe20000010011 */
[----:B------:R1:W5:Y:S01]  /*2db0*/  @P1 LDG.E.128 R64, [R78.64] ;  /* 0x000000044e401981 */ /* 0x000362000c1e1d00 */
[----:B------:R-:W-:-:S03]  /*2dc0*/  FFMA.FTZ R104, R93, R104, R88 ;  /* 0x000000685d687223 */ /* 0x000fc60000010058 */
[----:B------:R-:W2:Y:S01]  /*2dd0*/  LDL.LU R93, [R1] ;  /* 0x00000000015d7983 */ /* 0x000ea20000300800 */
[----:B------:R-:W-:Y:S01]  /*2de0*/  FFMA.FTZ R251, R213, R100, R251 ;  /* 0x00000064d5fb7223 */ /* 0x000fe200000100fb */
[----:B------:R-:W-:Y:S02]  /*2df0*/  HADD2.F32 R88, -RZ, R101.H0_H0 ;  /* 0x20000065ff587230 */ /* 0x000fe40000004100 */
[----:B------:R-:W2:Y:S04]  /*2e00*/  LDG.E.128 R84, [R84.64] ;  /* 0x0000000454547981 */ /* 0x000ea8000c1e1d00 */
[----:B------:R-:W2:Y:S01]  /*2e10*/  LDG.E.128 R80, [R80.64] ;  /* 0x0000000450507981 */ /* 0x000ea2000c1e1d00 */
[----:B------:R-:W-:Y:S01]  /*2e20*/  FADD.FTZ R92, R100, R92 ;  /* 0x0000005c645c7221 */ /* 0x000fe20000010000 */
[----:B------:R-:W-:-:S02]  /*2e30*/  HADD2.F32 R100, -RZ, R97.H0_H0 ;  /* 0x20000061ff647230 */ /* 0x000fc40000004100 */
[----:B------:R-:W-:-:S03]  /*2e40*/  HADD2.F32 R97, -RZ, R97.H1_H1 ;  /* 0x30000061ff617230 */ /* 0x000fc60000004100 */
[----:B------:R-:W-:Y:S01]  /*2e50*/  FADD.FTZ R100, -R172, R100 ;  /* 0x00000064ac647221 */ /* 0x000fe20000010100 */
[----:B------:R0:W-:Y:S01]  /*2e60*/  STL [R1+0x18], R92 ;  /* 0x0000185c01007387 */ /* 0x0001e20000100800 */
[----:B------:R-:W-:Y:S01]  /*2e70*/  FMUL.FTZ R89, R215, R88 ;  /* 0x00000058d7597220 */ /* 0x000fe20000410000 */
[----:B------:R-:W-:Y:S01]  /*2e80*/  HADD2.F32 R96, -RZ, R105.H0_H0 ;  /* 0x20000069ff607230 */ /* 0x000fe20000004100 */
[----:B------:R-:W-:Y:S01]  /*2e90*/  FMUL.FTZ R100, R161, R100 ;  /* 0x00000064a1647220 */ /* 0x000fe20000410000 */
[----:B------:R-:W2:Y:S01]  /*2ea0*/  LDL R216, [R1+0x18c] ;  /* 0x00018c0001d87983 */ /* 0x000ea20000100800 */
[----:B------:R-:W-:-:S03]  /*2eb0*/  HADD2.F32 R101, -RZ, R101.H1_H1 ;  /* 0x30000065ff657230 */ /* 0x000fc60000004100 */
[----:B0-----:R-:W2:Y:S04]  /*2ec0*/  LDL R92, [R1+0x188] ;  /* 0x00018800015c7983 */ /* 0x001ea80000100800 */
[----:B------:R-:W2:Y:S01]  /*2ed0*/  LDL.LU R215, [R1+0x4c] ;  /* 0x00004c0001d77983 */ /* 0x000ea20000300800 */
[----:B------:R-:W-:Y:S01]  /*2ee0*/  FADD.FTZ R97, -R172, R97 ;  /* 0x00000061ac617221 */ /* 0x000fe20000010100 */
[----:B------:R-:W-:Y:S01]  /*2ef0*/  HADD2.F32 R105, -RZ, R105.H1_H1 ;  /* 0x30000069ff697230 */ /* 0x000fe20000004100 */
[----:B------:R-:W-:Y:S02]  /*2f00*/  FADD.FTZ R132, R96, R132 ;  /* 0x0000008460847221 */ /* 0x000fe40000010000 */
[----:B------:R-:W-:Y:S02]  /*2f10*/  FFMA.FTZ R20, R100, R96, R20 ;  /* 0x0000006064147223 */ /* 0x000fe40000010014 */
[----:B------:R-:W-:-:S02]  /*2f20*/  FADD.FTZ R131, R105, R131 ;  /* 0x0000008369837221 */ /* 0x000fc40000010000 */
[----:B---3--:R-:W-:-:S05]  /*2f30*/  FADD.FTZ R95, R88, R95 ;  /* 0x0000005f585f7221 */ /* 0x008fca0000010000 */
[----:B------:R0:W-:Y:S01]  /*2f40*/  STL [R1+0x24], R95 ;  /* 0x0000245f01007387 */ /* 0x0001e20000100800 */
[----:B----4-:R-:W-:Y:S02]  /*2f50*/  FFMA.FTZ R91, R100, R88, R91 ;  /* 0x00000058645b7223 */ /* 0x010fe4000001005b */
[----:B--2---:R-:W-:Y:S01]  /*2f60*/  FFMA.FTZ R96, R214, R96, R89 ;  /* 0x00000060d6607223 */ /* 0x004fe20000010059 */
[----:B0-----:R-:W2:Y:S01]  /*2f70*/  LDL.LU R95, [R1+0x3c] ;  /* 0x00003c00015f7983 */ /* 0x001ea20000300800 */
[----:B------:R-:W-:Y:S02]  /*2f80*/  FMUL.FTZ R214, R161, R97 ;  /* 0x00000061a1d67220 */ /* 0x000fe40000410000 */
[----:B------:R-:W-:Y:S01]  /*2f90*/  FMUL.FTZ R88, R217, R101 ;  /* 0x00000065d9587220 */ /* 0x000fe20000410000 */
[----:B------:R0:W-:Y:S01]  /*2fa0*/  STL [R1+0x14], R91 ;  /* 0x0000145b01007387 */ /* 0x0001e20000100800 */
[-C--:B------:R-:W-:Y:S02]  /*2fb0*/  FFMA.FTZ R19, R214, R105.reuse, R19 ;  /* 0x00000069d6137223 */ /* 0x080fe40000010013 */
[----:B------:R-:W-:-:S02]  /*2fc0*/  FFMA.FTZ R105, R90, R105, R88 ;  /* 0x000000695a697223 */ /* 0x000fc40000010058 */
[----:B------:R-:W3:Y:S04]  /*2fd0*/  LDL R90, [R1+0x184] ;  /* 0x00018400015a7983 */ /* 0x000ee80000100800 */
[----:B0-----:R-:W4:Y:S01]  /*2fe0*/  LDL R91, [R1+0x180] ;  /* 0x00018000015b7983 */ /* 0x001f220000100800 */
[----:B------:R-:W-:-:S03]  /*2ff0*/  FADD.FTZ R94, R101, R94 ;  /* 0x0000005e655e7221 */ /* 0x000fc60000010000 */
[----:B------:R-:W3:Y:S04]  /*3000*/  LDL.LU R218, [R1+0x48] ;  /* 0x0000480001da7983 */ /* 0x000ee80000300800 */
[----:B------:R0:W-:Y:S01]  /*3010*/  STL [R1+0x20], R94 ;  /* 0x0000205e01007387 */ /* 0x0001e20000100800 */
[----:B------:R-:W-:Y:S01]  /*3020*/  FFMA.FTZ R93, R214, R101, R93 ;  /* 0x00000065d65d7223 */ /* 0x000fe2000001005d */
[----:B------:R-:W-:Y:S02]  /*3030*/  HADD2.F32 R101, -RZ, R98.H0_H0 ;  /* 0x20000062ff657230 */ /* 0x000fe40000004100 */
[----:B0-----:R-:W3:Y:S01]  /*3040*/  LDL.LU R94, [R1+0x38] ;  /* 0x00003800015e7983 */ /* 0x001ee20000300800 */
[----:B------:R-:W-:Y:S02]  /*3050*/  HADD2.F32 R88, -RZ, R102.H0_H0 ;  /* 0x20000066ff587230 */ /* 0x000fe40000004100 */
[----:B------:R-:W-:Y:S01]  /*3060*/  FADD.FTZ R101, -R172, R101 ;  /* 0x00000065ac657221 */ /* 0x000fe20000010100 */
[----:B------:R-:W-:Y:S01]  /*3070*/  HADD2.F32 R97, -RZ, R106.H0_H0 ;  /* 0x2000006aff617230 */ /* 0x000fe20000004100 */
[----:B------:R0:W-:Y:S02]  /*3080*/  STL [R1], R93 ;  /* 0x0000005d01007387 */ /* 0x0001e40000100800 */
[----:B------:R-:W-:-:S02]  /*3090*/  FMUL.FTZ R101, R161, R101 ;  /* 0x00000065a1657220 */ /* 0x000fc40000410000 */
[----:B------:R-:W3:Y:S01]  /*30a0*/  LDL R217, [R1+0x17c] ;  /* 0x00017c0001d97983 */ /* 0x000ee20000100800 */
[----:B------:R-:W-:Y:S02]  /*30b0*/  FADD.FTZ R134, R97, R134 ;  /* 0x0000008661867221 */ /* 0x000fe40000010000 */
[-C--:B------:R-:W-:Y:S01]  /*30c0*/  FFMA.FTZ R22, R101, R97.reuse, R22 ;  /* 0x0000006165167223 */ /* 0x080fe20000010016 */
[----:B0-----:R-:W3:Y:S01]  /*30d0*/  LDL R93, [R1+0x178] ;  /* 0x00017800015d7983 */ /* 0x001ee20000100800 */
[----:B------:R-:W-:Y:S01]  /*30e0*/  HADD2.F32 R102, -RZ, R102.H1_H1 ;  /* 0x30000066ff667230 */ /* 0x000fe20000004100 */
[----:B------:R-:W-:Y:S02]  /*30f0*/  FMUL.FTZ R89, R92, R88 ;  /* 0x000000585c597220 */ /* 0x000fe40000410000 */
[----:B------:R-:W3:Y:S02]  /*3100*/  LDL.LU R92, [R1+0x54] ;  /* 0x00005400015c7983 */ /* 0x000ee40000300800 */
[----:B------:R-:W-:-:S02]  /*3110*/  FFMA.FTZ R97, R216, R97, R89 ;  /* 0x00000061d8617223 */ /* 0x000fc40000010059 */
[----:B------:R-:W3:Y:S01]  /*3120*/  LDL.LU R216, [R1+0x44] ;  /* 0x0000440001d87983 */ /* 0x000ee20000300800 */
[----:B------:R-:W-:Y:S01]  /*3130*/  FADD.FTZ R215, R88, R215 ;  /* 0x000000d758d77221 */ /* 0x000fe20000010000 */
[----:B------:R-:W-:Y:S01]  /*3140*/  HADD2.F32 R106, -RZ, R106.H1_H1 ;  /* 0x3000006aff6a7230 */ /* 0x000fe20000004100 */
[----:B--2---:R-:W-:-:S05]  /*3150*/  FFMA.FTZ R95, R101, R88, R95 ;  /* 0x00000058655f7223 */ /* 0x004fca000001005f */
[----:B------:R0:W-:Y:S04]  /*3160*/  STL [R1+0x3c], R95 ;  /* 0x00003c5f01007387 */ /* 0x0001e80000100800 */
[----:B0-----:R-:W2:Y:S04]  /*3170*/  LDL R95, [R1+0x170] ;  /* 0x00017000015f7983 */ /* 0x001ea80000100800 */
[----:B------:R4:W-:Y:S02]  /*3180*/  STL [R1+0x4c], R215 ;  /* 0x00004cd701007387 */ /* 0x0009e40000100800 */
[----:B----4-:R-:W-:-:S02]  /*3190*/  FMUL.FTZ R215, R91, R102 ;  /* 0x000000665bd77220 */ /* 0x010fc40000410000 */
[----:B------:R-:W4:Y:S02]  /*31a0*/  LDL R91, [R1+0x174] ;  /* 0x00017400015b7983 */ /* 0x000f240000100800 */
[----:B---3--:R-:W-:Y:S02]  /*31b0*/  FFMA.FTZ R215, R90, R106, R215 ;  /* 0x0000006a5ad77223 */ /* 0x008fe400000100d7 */
[----:B------:R-:W3:Y:S01]  /*31c0*/  LDL.LU R90, [R1+0x50] ;  /* 0x00005000015a7983 */ /* 0x000ee20000300800 */
[----:B------:R-:W-:-:S05]  /*31d0*/  HADD2.F32 R98, -RZ, R98.H1_H1 ;  /* 0x30000062ff627230 */ /* 0x000fca0000004100 */
[----:B------:R-:W-:-:S04]  /*31e0*/  FADD.FTZ R98, -R172, R98 ;  /* 0x00000062ac627221 */ /* 0x000fc80000010100 */
[C---:B------:R-:W-:Y:S02]  /*31f0*/  FMUL.FTZ R98, R161.reuse, R98 ;  /* 0x00000062a1627220 */ /* 0x040fe40000410000 */
[----:B------:R-:W-:Y:S02]  /*3200*/  FADD.FTZ R218, R102, R218 ;  /* 0x000000da66da7221 */ /* 0x000fe40000010000 */
[----:B------:R-:W-:Y:S01]  /*3210*/  FFMA.FTZ R94, R98, R102, R94 ;  /* 0x00000066625e7223 */ /* 0x000fe2000001005e */
[----:B------:R-:W-:Y:S02]  /*3220*/  HADD2.F32 R102, -RZ, R99.H0_H0 ;  /* 0x20000063ff667230 */ /* 0x000fe40000004100 */
[----:B------:R-:W-:Y:S01]  /*3230*/  STL [R1+0x48], R218 ;  /* 0x000048da01007387 */ /* 0x000fe20000100800 */
[----:B------:R-:W-:Y:S02]  /*3240*/  HADD2.F32 R88, -RZ, R103.H0_H0 ;  /* 0x20000067ff587230 */ /* 0x000fe40000004100 */
[----:B------:R-:W-:Y:S01]  /*3250*/  FADD.FTZ R102, -R172, R102 ;  /* 0x00000066ac667221 */ /* 0x000fe20000010100 */
[----:B------:R0:W-:Y:S03]  /*3260*/  STL [R1+0x38], R94 ;  /* 0x0000385e01007387 */ /* 0x0001e60000100800 */
[----:B------:R-:W-:-:S02]  /*3270*/  FMUL.FTZ R102, R161, R102 ;  /* 0x00000066a1667220 */ /* 0x000fc40000410000 */
[----:B------:R-:W-:Y:S01]  /*3280*/  FADD.FTZ R92, R88, R92 ;  /* 0x0000005c585c7221 */ /* 0x000fe20000010000 */
[----:B0-----:R-:W3:Y:S01]  /*3290*/  LDL.LU R94, [R1+0x40] ;  /* 0x00004000015e7983 */ /* 0x001ee20000300800 */
[-C--:B------:R-:W-:Y:S02]  /*32a0*/  FFMA.FTZ R216, R102, R88.reuse, R216 ;  /* 0x0000005866d87223 */ /* 0x080fe400000100d8 */
[----:B------:R-:W-:Y:S01]  /*32b0*/  FMUL.FTZ R89, R93, R88 ;  /* 0x000000585d597220 */ /* 0x000fe20000410000 */
[----:B------:R-:W-:Y:S01]  /*32c0*/  HADD2.F32 R103, -RZ, R103.H1_H1 ;  /* 0x30000067ff677230 */ /* 0x000fe20000004100 */
[----:B------:R-:W3:Y:S01]  /*32d0*/  LDL R93, [R1+0x168] ;  /* 0x00016800015d7983 */ /* 0x000ee20000100800 */
[----:B------:R-:W-:Y:S02]  /*32e0*/  FADD.FTZ R133, R106, R133 ;  /* 0x000000856a857221 */ /* 0x000fe40000010000 */
[----:B------:R-:W-:Y:S01]  /*32f0*/  FFMA.FTZ R21, R98, R106, R21 ;  /* 0x0000006a62157223 */ /* 0x000fe20000010015 */
[----:B------:R0:W-:Y:S01]  /*3300*/  STL [R1+0x54], R92 ;  /* 0x0000545c01007387 */ /* 0x0001e20000100800 */
[----:B------:R-:W-:-:S02]  /*3310*/  HADD2.F32 R106, -RZ, R107.H0_H0 ;  /* 0x2000006bff6a7230 */ /* 0x000fc40000004100 */
[----:B------:R-:W-:Y:S01]  /*3320*/  HADD2.F32 R107, -RZ, R107.H1_H1 ;  /* 0x3000006bff6b7230 */ /* 0x000fe20000004100 */
[----:B0-----:R-:W3:Y:S04]  /*3330*/  LDL R92, [R1+0x16c] ;  /* 0x00016c00015c7983 */ /* 0x001ee80000100800 */
[----:B------:R2:W-:Y:S04]  /*3340*/  STL [R1+0x44], R216 ;  /* 0x000044d801007387 */ /* 0x0005e80000100800 */
[----:B------:R-:W3:Y:S01]  /*3350*/  LDL.LU R227, [R1+0x7c] ;  /* 0x00007c0001e37983 */ /* 0x000ee20000300800 */
[----:B------:R-:W-:-:S03]  /*3360*/  FADD.FTZ R136, R106, R136 ;  /* 0x000000886a887221 */ /* 0x000fc60000010000 */
[----:B------:R-:W3:Y:S01]  /*3370*/  LDL.LU R218, [R1+0x6c] ;  /* 0x00006c0001da7983 */ /* 0x000ee20000300800 */
[-C--:B------:R-:W-:Y:S02]  /*3380*/  FFMA.FTZ R24, R102, R106.reuse, R24 ;  /* 0x0000006a66187223 */ /* 0x080fe40000010018 */
[----:B------:R-:W-:Y:S01]  /*3390*/  FFMA.FTZ R106, R217, R106, R89 ;  /* 0x0000006ad96a7223 */ /* 0x000fe20000010059 */
[----:B------:R-:W3:Y:S04]  /*33a0*/  LDL R219, [R1+0x164] ;  /* 0x0001640001db7983 */ /* 0x000ee80000100800 */
[----:B------:R-:W3:Y:S01]  /*33b0*/  LDL R217, [R1+0x160] ;  /* 0x0001600001d97983 */ /* 0x000ee20000100800 */
[----:B--2---:R-:W-:-:S04]  /*33c0*/  FMUL.FTZ R216, R95, R103 ;  /* 0x000000675fd87220 */ /* 0x004fc80000410000 */
[----:B----4-:R-:W-:Y:S02]  /*33d0*/  FFMA.FTZ R216, R91, R107, R216 ;  /* 0x0000006b5bd87223 */ /* 0x010fe400000100d8 */
[----:B------:R-:W2:Y:S01]  /*33e0*/  LDL.LU R91, [R1+0x78] ;  /* 0x00007800015b7983 */ /* 0x000ea20000300800 */
[----:B---3--:R-:W-:-:S05]  /*33f0*/  FADD.FTZ R90, R103, R90 ;  /* 0x0000005a675a7221 */ /* 0x008fca0000010000 */
[----:B------:R0:W-:Y:S04]  /*3400*/  STL [R1+0x50], R90 ;  /* 0x0000505a01007387 */ /* 0x0001e80000100800 */
[----:B0-----:R-:W3:Y:S01]  /*3410*/  LDL.LU R90, [R1+0x68] ;  /* 0x00006800015a7983 */ /* 0x001ee20000300800 */
[----:B------:R-:W-:-:S05]  /*3420*/  HADD2.F32 R99, -RZ, R99.H1_H1 ;  /* 0x30000063ff637230 */ /* 0x000fca0000004100 */
[----:B------:R-:W-:-:S04]  /*3430*/  FADD.FTZ R99, -R172, R99 ;  /* 0x00000063ac637221 */ /* 0x000fc80000010100 */
[----:B------:R-:W-:-:S04]  /*3440*/  FMUL.FTZ R99, R161, R99 ;  /* 0x00000063a1637220 */ /* 0x000fc80000410000 */
[----:B------:R-:W-:Y:S01]  /*3450*/  FFMA.FTZ R94, R99, R103, R94 ;  /* 0x00000067635e7223 */ /* 0x000fe2000001005e */
[----:B------:R-:W-:Y:S02]  /*3460*/  HADD2.F32 R103, -RZ, R108.H0_H0 ;  /* 0x2000006cff677230 */ /* 0x000fe40000004100 */
[----:B------:R-:W-:-:S03]  /*3470*/  HADD2.F32 R88, -RZ, R112.H0_H0 ;  /* 0x20000070ff587230 */ /* 0x000fc60000004100 */
[----:B------:R-:W-:Y:S02]  /*3480*/  FADD.FTZ R103, -R172, R103 ;  /* 0x00000067ac677221 */ /* 0x000fe40000010100 */
[----:B------:R-:W-:Y:S02]  /*3490*/  FADD.FTZ R135, R107, R135 ;  /* 0x000000876b877221 */ /* 0x000fe40000010000 */
[----:B------:R-:W-:Y:S01]  /*34a0*/  FFMA.FTZ R23, R99, R107, R23 ;  /* 0x0000006b63177223 */ /* 0x000fe20000010017 */
[----:B------:R-:W-:Y:S01]  /*34b0*/  HADD2.F32 R107, -RZ, R116.H0_H0 ;  /* 0x20000074ff6b7230 */ /* 0x000fe20000004100 */
[----:B------:R-:W-:Y:S01]  /*34c0*/  FMUL.FTZ R103, R161, R103 ;  /* 0x00000067a1677220 */ /* 0x000fe20000410000 */
[----:B------:R-:W-:Y:S01]  /*34d0*/  HADD2.F32 R108, -RZ, R108.H1_H1 ;  /* 0x3000006cff6c7230 */ /* 0x000fe20000004100 */
[----:B------:R-:W-:Y:S01]  /*34e0*/  FMUL.FTZ R89, R93, R88 ;  /* 0x000000585d597220 */ /* 0x000fe20000410000 */
[----:B------:R0:W-:Y:S01]  /*34f0*/  STL [R1+0x40], R94 ;  /* 0x0000405e01007387 */ /* 0x0001e20000100800 */
[----:B------:R-:W-:Y:S01]  /*3500*/  FADD.FTZ R138, R107, R138 ;  /* 0x0000008a6b8a7221 */ /* 0x000fe20000010000 */
[----:B------:R-:W-:Y:S01]  /*3510*/  HADD2.F32 R112, -RZ, R112.H1_H1 ;  /* 0x30000070ff707230 */ /* 0x000fe20000004100 */
[-C--:B------:R-:W-:Y:S01]  /*3520*/  FFMA.FTZ R26, R103, R107.reuse, R26 ;  /* 0x0000006b671a7223 */ /* 0x080fe2000001001a */
[----:B------:R-:W4:Y:S01]  /*3530*/  LDL R95, [R1+0x158] ;  /* 0x00015800015f7983 */ /* 0x000f220000100800 */
[----:B------:R-:W-:-:S02]  /*3540*/  FFMA.FTZ R107, R92, R107, R89 ;  /* 0x0000006b5c6b7223 */ /* 0x000fc40000010059 */
[----:B------:R-:W-:Y:S01]  /*3550*/  FADD.FTZ R108, -R172, R108 ;  /* 0x0000006cac6c7221 */ /* 0x000fe20000010100 */
[----:B0-----:R-:W4:Y:S01]  /*3560*/  LDL R94, [R1+0x15c] ;  /* 0x00015c00015e7983 */ /* 0x001f220000100800 */
[----:B------:R-:W-:-:S03]  /*3570*/  FADD.FTZ R227, R88, R227 ;  /* 0x000000e358e37221 */ /* 0x000fc60000010000 */
[----:B------:R-:W4:Y:S01]  /*3580*/  LDL.LU R93, [R1+0x84] ;  /* 0x00008400015d7983 */ /* 0x000f220000300800 */
[----:B------:R-:W-:-:S03]  /*3590*/  FFMA.FTZ R218, R103, R88, R218 ;  /* 0x0000005867da7223 */ /* 0x000fc600000100da */
[----:B------:R-:W4:Y:S04]  /*35a0*/  LDL.LU R92, [R1+0x74] ;  /* 0x00007400015c7983 */ /* 0x000f280000300800 */
[----:B------:R-:W-:Y:S04]  /*35b0*/  STL [R1+0x7c], R227 ;  /* 0x00007ce301007387 */ /* 0x000fe80000100800 */
[----:B------:R0:W-:Y:S02]  /*35c0*/  STL [R1+0x6c], R218 ;  /* 0x00006cda01007387 */ /* 0x0001e40000100800 */
[----:B0-----:R-:W-:-:S02]  /*35d0*/  FMUL.FTZ R218, R161, R108 ;  /* 0x0000006ca1da7220 */ /* 0x001fc40000410000 */
[----:B--2---:R-:W-:-:S05]  /*35e0*/  FADD.FTZ R91, R112, R91 ;  /* 0x0000005b705b7221 */ /* 0x004fca0000010000 */
[----:B------:R0:W-:Y:S04]  /*35f0*/  STL [R1+0x78], R91 ;  /* 0x0000785b01007387 */ /* 0x0001e80000100800 */
[----:B0-----:R-:W2:Y:S01]  /*3600*/  LDL R91, [R1+0x150] ;  /* 0x00015000015b7983 */ /* 0x001ea20000100800 */
[----:B---3--:R-:W-:-:S05]  /*3610*/  FFMA.FTZ R90, R218, R112, R90 ;  /* 0x00000070da5a7223 */ /* 0x008fca000001005a */
[----:B------:R0:W-:Y:S04]  /*3620*/  STL [R1+0x68], R90 ;  /* 0x0000685a01007387 */ /* 0x0001e80000100800 */
[----:B0-----:R-:W3:Y:S01]  /*3630*/  LDL R90, [R1+0x154] ;  /* 0x00015400015a7983 */ /* 0x001ee20000100800 */
[----:B------:R-:W-:Y:S01]  /*3640*/  HADD2.F32 R116, -RZ, R116.H1_H1 ;  /* 0x30000074ff747230 */ /* 0x000fe20000004100 */
[----:B------:R-:W-:Y:S01]  /*3650*/  FMUL.FTZ R217, R217, R112 ;  /* 0x00000070d9d97220 */ /* 0x000fe20000410000 */
[----:B------:R-:W-:Y:S01]  /*3660*/  HADD2.F32 R88, -RZ, R113.H0_H0 ;  /* 0x20000071ff587230 */ /* 0x000fe20000004100 */
[----:B------:R-:W3:Y:S02]  /*3670*/  LDL.LU R228, [R1+0x80] ;  /* 0x0000800001e47983 */ /* 0x000ee40000300800 */
[----:B------:R-:W-:-:S02]  /*3680*/  FADD.FTZ R137, R116, R137 ;  /* 0x0000008974897221 */ /* 0x000fc40000010000 */
[-C--:B------:R-:W-:Y:S02]  /*3690*/  FFMA.FTZ R25, R218, R116.reuse, R25 ;  /* 0x00000074da197223 */ /* 0x080fe40000010019 */
[----:B------:R-:W-:Y:S01]  /*36a0*/  FFMA.FTZ R217, R219, R116, R217 ;  /* 0x00000074dbd97223 */ /* 0x000fe200000100d9 */
[----:B------:R-:W-:Y:S01]  /*36b0*/  HADD2.F32 R116, -RZ, R109.H0_H0 ;  /* 0x2000006dff747230 */ /* 0x000fe20000004100 */
[----:B------:R-:W3:Y:S01]  /*36c0*/  LDL.LU R108, [R1+0x70] ;  /* 0x00007000016c7983 */ /* 0x000ee20000300800 */
[----:B------:R-:W-:-:S03]  /*36d0*/  HADD2.F32 R112, -RZ, R117.H0_H0 ;  /* 0x20000075ff707230 */ /* 0x000fc60000004100 */
[----:B------:R-:W-:Y:S01]  /*36e0*/  FADD.FTZ R116, -R172, R116 ;  /* 0x00000074ac747221 */ /* 0x000fe20000010100 */
[----:B------:R-:W-:Y:S01]  /*36f0*/  HADD2.F32 R109, -RZ, R109.H1_H1 ;  /* 0x3000006dff6d7230 */ /* 0x000fe20000004100 */
[----:B------:R-:W3:Y:S02]  /*3700*/  LDL R227, [R1+0x14c] ;  /* 0x00014c0001e37983 */ /* 0x000ee40000100800 */
[----:B------:R-:W-:Y:S02]  /*3710*/  FMUL.FTZ R116, R161, R116 ;  /* 0x00000074a1747220 */ /* 0x000fe40000410000 */
[----:B----4-:R-:W-:Y:S01]  /*3720*/  FMUL.FTZ R89, R95, R88 ;  /* 0x000000585f597220 */ /* 0x010fe20000410000 */
[----:B------:R-:W-:Y:S01]  /*3730*/  HADD2.F32 R113, -RZ, R113.H1_H1 ;  /* 0x30000071ff717230 */ /* 0x000fe20000004100 */
[----:B------:R-:W-:Y:S02]  /*3740*/  FADD.FTZ R150, R112, R150 ;  /* 0x0000009670967221 */ /* 0x000fe40000010000 */
[----:B------:R-:W-:-:S02]  /*3750*/  FFMA.FTZ R28, R116, R112, R28 ;  /* 0x00000070741c7223 */ /* 0x000fc4000001001c */
[----:B------:R-:W-:Y:S02]  /*3760*/  FADD.FTZ R109, -R172, R109 ;  /* 0x0000006dac6d7221 */ /* 0x000fe40000010100 */
[----:B------:R-:W-:Y:S02]  /*3770*/  FADD.FTZ R93, R88, R93 ;  /* 0x0000005d585d7221 */ /* 0x000fe40000010000 */
[----:B------:R-:W-:Y:S02]  /*3780*/  FFMA.FTZ R112, R94, R112, R89 ;  /* 0x000000705e707223 */ /* 0x000fe40000010059 */
[----:B------:R-:W-:Y:S01]  /*3790*/  FFMA.FTZ R92, R116, R88, R92 ;  /* 0x00000058745c7223 */ /* 0x000fe2000001005c */
[----:B------:R-:W4:Y:S01]  /*37a0*/  LDL R89, [R1+0x148] ;  /* 0x0001480001597983 */ /* 0x000f220000100800 */
[----:B------:R-:W-:Y:S01]  /*37b0*/  HADD2.F32 R219, -RZ, R117.H1_H1 ;  /* 0x30000075ffdb7230 */ /* 0x000fe20000004100 */
[----:B------:R-:W-:Y:S02]  /*37c0*/  FMUL.FTZ R117, R161, R109 ;  /* 0x0000006da1757220 */ /* 0x000fe40000410000 */
[----:B------:R0:W-:Y:S04]  /*37d0*/  STL [R1+0x84], R93 ;  /* 0x0000845d01007387 */ /* 0x0001e80000100800 */
[----:B------:R-:W4:Y:S01]  /*37e0*/  LDL.LU R95, [R1+0xac] ;  /* 0x0000ac00015f7983 */ /* 0x000f220000300800 */
[----:B------:R-:W-:-:S03]  /*37f0*/  FADD.FTZ R139, R219, R139 ;  /* 0x0000008bdb8b7221 */ /* 0x000fc60000010000 */
[----:B------:R-:W4:Y:S01]  /*3800*/  LDL.LU R94, [R1+0x94] ;  /* 0x00009400015e7983 */ /* 0x000f220000300800 */
[----:B------:R-:W-:-:S03]  /*3810*/  FFMA.FTZ R27, R117, R219, R27 ;  /* 0x000000db751b7223 */ /* 0x000fc6000001001b */
[----:B------:R1:W-:Y:S04]  /*3820*/  STL [R1+0x74], R92 ;  /* 0x0000745c01007387 */ /* 0x0003e80000100800 */
[----:B0-----:R-:W4:Y:S04]  /*3830*/  LDL R93, [R1+0x140] ;  /* 0x00014000015d7983 */ /* 0x001f280000100800 */
[----:B-1----:R-:W4:Y:S01]  /*3840*/  LDL R92, [R1+0x144] ;  /* 0x00014400015c7983 */ /* 0x002f220000100800 */
[----:B--2---:R-:W-:-:S03]  /*3850*/  FMUL.FTZ R88, R91, R113 ;  /* 0x000000715b587220 */ /* 0x004fc60000410000 */
[----:B------:R-:W2:Y:S01]  /*3860*/  LDL.LU R91, [R1+0xa8] ;  /* 0x0000a800015b7983 */ /* 0x000ea20000300800 */
[----:B---3--:R-:W-:-:S03]  /*3870*/  FFMA.FTZ R219, R90, R219, R88 ;  /* 0x000000db5adb7223 */ /* 0x008fc60000010058 */
[----:B------:R-:W3:Y:S01]  /*3880*/  LDL.LU R90, [R1+0x90] ;  /* 0x00009000015a7983 */ /* 0x000ee20000300800 */
[--C-:B------:R-:W-:Y:S02]  /*3890*/  HADD2.F32 R109, -RZ, R110.reuse.H0_H0 ;  /* 0x2000006eff6d7230 */ /* 0x100fe40000004100 */
[----:B------:R-:W-:-:S03]  /*38a0*/  HADD2.F32 R110, -RZ, R110.H1_H1 ;  /* 0x3000006eff6e7230 */ /* 0x000fc60000004100 */
[C---:B------:R-:W-:Y:S01]  /*38b0*/  FADD.FTZ R109, -R172.reuse, R109 ;  /* 0x0000006dac6d7221 */ /* 0x040fe20000010100 */
[--C-:B------:R-:W-:Y:S01]  /*38c0*/  HADD2.F32 R88, -RZ, R114.reuse.H0_H0 ;  /* 0x20000072ff587230 */ /* 0x100fe20000004100 */
[----:B------:R-:W-:Y:S02]  /*38d0*/  FADD.FTZ R228, R113, R228 ;  /* 0x000000e471e47221 */ /* 0x000fe40000010000 */
[----:B------:R-:W-:Y:S01]  /*38e0*/  FMUL.FTZ R109, R161, R109 ;  /* 0x0000006da16d7220 */ /* 0x000fe20000410000 */
[----:B------:R-:W-:Y:S01]  /*38f0*/  HADD2.F32 R114, -RZ, R114.H1_H1 ;  /* 0x30000072ff727230 */ /* 0x000fe20000004100 */
[----:B------:R-:W-:Y:S02]  /*3900*/  FADD.FTZ R110, -R172, R110 ;  /* 0x0000006eac6e7221 */ /* 0x000fe40000010100 */
[----:B------:R-:W-:Y:S01]  /*3910*/  FFMA.FTZ R108, R117, R113, R108 ;  /* 0x00000071756c7223 */ /* 0x000fe2000001006c */
[----:B------:R-:W-:Y:S01]  /*3920*/  STL [R1+0x80], R228 ;  /* 0x000080e401007387 */ /* 0x000fe20000100800 */
[----:B------:R-:W-:Y:S01]  /*3930*/  FMUL.FTZ R110, R161, R110 ;  /* 0x0000006ea16e7220 */ /* 0x000fe20000410000 */
[----:B------:R-:W-:-:S02]  /*3940*/  HADD2.F32 R113, -RZ, R118.H1_H1 ;  /* 0x30000076ff717230 */ /* 0x000fc40000004100 */
[----:B------:R0:W-:Y:S03]  /*3950*/  STL [R1+0x70], R108 ;  /* 0x0000706c01007387 */ /* 0x0001e60000100800 */
[----:B------:R-:W-:Y:S02]  /*3960*/  FADD.FTZ R151, R113, R151 ;  /* 0x0000009771977221 */ /* 0x000fe40000010000 */
[----:B------:R-:W-:Y:S01]  /*3970*/  FFMA.FTZ R29, R110, R113, R29 ;  /* 0x000000716e1d7223 */ /* 0x000fe2000001001d */
[----:B0-----:R-:W-:Y:S01]  /*3980*/  HADD2.F32 R108, -RZ, R118.H0_H0 ;  /* 0x20000076ff6c7230 */ /* 0x001fe20000004100 */
[-C--:B----4-:R-:W-:Y:S02]  /*3990*/  FMUL.FTZ R89, R89, R88.reuse ;  /* 0x0000005859597220 */ /* 0x090fe40000410000 */
[----:B------:R-:W-:Y:S02]  /*39a0*/  FADD.FTZ R95, R88, R95 ;  /* 0x0000005f585f7221 */ /* 0x000fe40000010000 */
[----:B------:R-:W-:-:S03]  /*39b0*/  FFMA.FTZ R94, R109, R88, R94 ;  /* 0x000000586d5e7223 */ /* 0x000fc6000001005e */
[----:B------:R-:W-:Y:S04]  /*39c0*/  STL [R1+0xac], R95 ;  /* 0x0000ac5f01007387 */ /* 0x000fe80000100800 */
[----:B------:R0:W-:Y:S01]  /*39d0*/  STL [R1+0x94], R94 ;  /* 0x0000945e01007387 */ /* 0x0001e20000100800 */
[----:B------:R-:W-:-:S03]  /*39e0*/  FMUL.FTZ R88, R93, R114 ;  /* 0x000000725d587220 */ /* 0x000fc60000410000 */
[----:B------:R-:W4:Y:S04]  /*39f0*/  LDL.LU R232, [R1+0xb4] ;  /* 0x0000b40001e87983 */ /* 0x000f280000300800 */
[----:B------:R-:W4:Y:S01]  /*3a00*/  LDL.LU R231, [R1+0x9c] ;  /* 0x00009c0001e77983 */ /* 0x000f220000300800 */
[----:B------:R-:W-:Y:S01]  /*3a10*/  FFMA.FTZ R113, R92, R113, R88 ;  /* 0x000000715c717223 */ /* 0x000fe20000010058 */
[----:B------:R-:W-:Y:S01]  /*3a20*/  IADD3 R92, P3, R187, c[0x0][0x190], RZ ;  /* 0x00006400bb5c7a10 */ /* 0x000fe20007f7e0ff */
[----:B------:R-:W-:Y:S01]  /*3a30*/  FADD.FTZ R152, R108, R152 ;  /* 0x000000986c987221 */ /* 0x000fe20000010000 */
[----:B------:R-:W-:Y:S01]  /*3a40*/  IADD3 R76, P4, R188, c[0x0][0x188], RZ ;  /* 0x00006200bc4c7a10 */ /* 0x000fe20007f9e0ff */
[-C--:B------:R-:W-:Y:S02]  /*3a50*/  FFMA.FTZ R30, R109, R108.reuse, R30 ;  /* 0x0000006c6d1e7223 */ /* 0x080fe4000001001e */
[----:B------:R-:W-:Y:S01]  /*3a60*/  FFMA.FTZ R108, R227, R108, R89 ;  /* 0x0000006ce36c7223 */ /* 0x000fe20000010059 */
[----:B------:R-:W-:-:S02]  /*3a70*/  IADD3.X R93, R184, c[0x0][0x194], RZ, P3, !PT ;  /* 0x00006500b85d7a10 */ /* 0x000fc40001ffe4ff */
[----:B------:R-:W-:Y:S02]  /*3a80*/  IADD3.X R77, R192, c[0x0][0x18c], RZ, P4, !PT ;  /* 0x00006300c04d7a10 */ /* 0x000fe400027fe4ff */
[----:B------:R-:W-:Y:S01]  /*3a90*/  IADD3 R88, P3, R185, c[0x0][0x190], RZ ;  /* 0x00006400b9587a10 */ /* 0x000fe20007f7e0ff */
[----:B--2---:R-:W-:-:S03]  /*3aa0*/  FADD.FTZ R91, R114, R91 ;  /* 0x0000005b725b7221 */ /* 0x004fc60000010000 */
[----:B------:R-:W2:Y:S04]  /*3ab0*/  LDG.E.128 R76, [R76.64] ;  /* 0x000000044c4c7981 */ /* 0x000ea8000c1e1d00 */
[----:B------:R-:W-:Y:S04]  /*3ac0*/  STL [R1+0xa8], R91 ;  /* 0x0000a85b01007387 */ /* 0x000fe80000100800 */
[----:B------:R-:W2:Y:S01]  /*3ad0*/  LDL R230, [R1+0x130] ;  /* 0x0001300001e67983 */ /* 0x000ea20000100800 */
[----:B---3--:R-:W-:Y:S01]  /*3ae0*/  FFMA.FTZ R90, R110, R114, R90 ;  /* 0x000000726e5a7223 */ /* 0x008fe2000001005a */
[----:B0-----:R-:W-:-:S02]  /*3af0*/  IADD3 R94, P5, R171, c[0x0][0x190], RZ ;  /* 0x00006400ab5e7a10 */ /* 0x001fc40007fbe0ff */
[----:B------:R-:W5:Y:S04]  /*3b00*/  LDG.E.64 R92, [R92.64] ;  /* 0x000000045c5c7981 */ /* 0x000f68000c1e1b00 */
[----:B------:R0:W-:Y:S04]  /*3b10*/  STL [R1+0x90], R90 ;  /* 0x0000905a01007387 */ /* 0x0001e80000100800 */
[----:B------:R-:W3:Y:S04]  /*3b20*/  LDL.LU R229, [R1+0x28] ;  /* 0x0000280001e57983 */ /* 0x000ee80000300800 */
[----:B------:R-:W2:Y:S04]  /*3b30*/  LDL R228, [R1+0x134] ;  /* 0x0001340001e47983 */ /* 0x000ea80000100800 */
[----:B------:R-:W2:Y:S01]  /*3b40*/  LDL.LU R227, [R1+0xb0] ;  /* 0x0000b00001e37983 */ /* 0x000ea20000300800 */
[----:B0-----:R-:W-:-:S03]  /*3b50*/  IADD3 R90, P4, R183, c[0x0][0x190], RZ ;  /* 0x00006400b75a7a10 */ /* 0x001fc60007f9e0ff */
[----:B------:R-:W2:Y:S04]  /*3b60*/  LDL.LU R187, [R1+0x98] ;  /* 0x0000980001bb7983 */ /* 0x000ea80000300800 */
[----:B------:R-:W2:Y:S04]  /*3b70*/  LDL R184, [R1+0x13c] ;  /* 0x00013c0001b87983 */ /* 0x000ea80000100800 */
[----:B------:R-:W2:Y:S04]  /*3b80*/  LDL.LU R185, [R1+0x2c] ;  /* 0x00002c0001b97983 */ /* 0x000ea80000300800 */
[----:B------:R-:W3:Y:S01]  /*3b90*/  LDL R183, [R1+0x138] ;  /* 0x0001380001b77983 */ /* 0x000ee20000100800 */
[----:B------:R-:W-:Y:S01]  /*3ba0*/  HADD2.F32 R114, -RZ, R111.H0_H0 ;  /* 0x2000006fff727230 */ /* 0x000fe20000004100 */
[----:B------:R-:W-:Y:S01]  /*3bb0*/  IADD3.X R89, R166, c[0x0][0x194], RZ, P3, !PT ;  /* 0x00006500a6597a10 */ /* 0x000fe20001ffe4ff */
[----:B------:R-:W-:-:S03]  /*3bc0*/  HADD2.F32 R166, -RZ, R115.H0_H0 ;  /* 0x20000073ffa67230 */ /* 0x000fc60000004100 */
[----:B------:R-:W-:Y:S01]  /*3bd0*/  FADD.FTZ R118, -R172, R114 ;  /* 0x00000072ac767221 */ /* 0x000fe20000010100 */
[----:B------:R-:W-:Y:S01]  /*3be0*/  HADD2.F32 R111, -RZ, R111.H1_H1 ;  /* 0x3000006fff6f7230 */ /* 0x000fe20000004100 */
[----:B------:R-:W-:Y:S01]  /*3bf0*/  IADD3.X R91, R167, c[0x0][0x194], RZ, P4, !PT ;  /* 0x00006500a75b7a10 */ /* 0x000fe200027fe4ff */
[----:B------:R-:W5:Y:S01]  /*3c00*/  LDG.E.64 R88, [R88.64] ;  /* 0x0000000458587981 */ /* 0x000f62000c1e1b00 */
[----:B------:R-:W-:Y:S01]  /*3c10*/  FMUL.FTZ R118, R161, R118 ;  /* 0x00000076a1767220 */ /* 0x000fe20000410000 */
[----:B------:R-:W-:Y:S01]  /*3c20*/  HADD2.F32 R114, -RZ, R119.H0_H0 ;  /* 0x20000077ff727230 */ /* 0x000fe20000004100 */
[----:B------:R-:W-:Y:S02]  /*3c30*/  IADD3.X R95, R168, c[0x0][0x194], RZ, P5, !PT ;  /* 0x00006500a85f7a10 */ /* 0x000fe40002ffe4ff */
[----:B------:R-:W-:Y:S01]  /*3c40*/  IADD3 R170, P6, R170, c[0x0][0x190], RZ ;  /* 0x00006400aaaa7a10 */ /* 0x000fe20007fde0ff */
[----:B------:R-:W5:Y:S01]  /*3c50*/  LDG.E.64 R90, [R90.64] ;  /* 0x000000045a5a7981 */ /* 0x000f62000c1e1b00 */
[----:B----4-:R-:W-:-:S02]  /*3c60*/  FADD.FTZ R232, R166, R232 ;  /* 0x000000e8a6e87221 */ /* 0x010fc40000010000 */
[C---:B------:R-:W-:Y:S02]  /*3c70*/  FFMA.FTZ R231, R118.reuse, R166, R231 ;  /* 0x000000a676e77223 */ /* 0x040fe400000100e7 */
[----:B------:R-:W-:Y:S02]  /*3c80*/  FFMA.FTZ R32, R118, R114, R32 ;  /* 0x0000007276207223 */ /* 0x000fe40000010020 */
[----:B--2---:R-:W-:Y:S02]  /*3c90*/  FADD.FTZ R185, R114, R185 ;  /* 0x000000b972b97221 */ /* 0x004fe40000010000 */
[----:B---3--:R-:W-:Y:S01]  /*3ca0*/  FMUL.FTZ R167, R183, R166 ;  /* 0x000000a6b7a77220 */ /* 0x008fe20000410000 */
[----:B------:R-:W-:Y:S01]  /*3cb0*/  HADD2.F32 R166, -RZ, R115.H1_H1 ;  /* 0x30000073ffa67230 */ /* 0x000fe20000004100 */
[----:B------:R-:W-:Y:S01]  /*3cc0*/  FADD.FTZ R115, -R172, R111 ;  /* 0x0000006fac737221 */ /* 0x000fe20000010100 */
[----:B------:R-:W-:Y:S01]  /*3cd0*/  HADD2.F32 R111, -RZ, R119.H1_H1 ;  /* 0x30000077ff6f7230 */ /* 0x000fe20000004100 */
[----:B------:R0:W-:Y:S01]  /*3ce0*/  STL [R1+0x2c], R185 ;  /* 0x00002cb901007387 */ /* 0x0001e20000100800 */
[----:B------:R-:W-:-:S03]  /*3cf0*/  FFMA.FTZ R114, R184, R114, R167 ;  /* 0x00000072b8727223 */ /* 0x000fc600000100a7 */
[----:B------:R-:W-:Y:S01]  /*3d00*/  FADD.FTZ R229, R111, R229 ;  /* 0x000000e56fe57221 */ /* 0x000fe20000010000 */
[----:B------:R-:W-:Y:S01]  /*3d10*/  STL [R1+0xb4], R232 ;  /* 0x0000b4e801007387 */ /* 0x000fe20000100800 */
[----:B------:R-:W-:-:S03]  /*3d20*/  FADD.FTZ R227, R166, R227 ;  /* 0x000000e3a6e37221 */ /* 0x000fc60000010000 */
[----:B------:R1:W-:Y:S04]  /*3d30*/  STL [R1+0x9c], R231 ;  /* 0x00009ce701007387 */ /* 0x0003e80000100800 */
[----:B------:R-:W2:Y:S04]  /*3d40*/  LDL R167, [R1+0x128] ;  /* 0x0001280001a77983 */ /* 0x000ea80000100800 */
[----:B------:R-:W-:Y:S04]  /*3d50*/  STL [R1+0x28], R229 ;  /* 0x000028e501007387 */ /* 0x000fe80000100800 */
[----:B0-----:R-:W3:Y:S04]  /*3d60*/  LDL.LU R185, [R1+0x34] ;  /* 0x0000340001b97983 */ /* 0x001ee80000300800 */
[----:B-1----:R-:W4:Y:S04]  /*3d70*/  LDL R231, [R1+0x12c] ;  /* 0x00012c0001e77983 */ /* 0x002f280000100800 */
[----:B------:R0:W-:Y:S01]  /*3d80*/  STL [R1+0xb0], R227 ;  /* 0x0000b0e301007387 */ /* 0x0001e20000100800 */
[----:B------:R-:W-:-:S03]  /*3d90*/  HADD2.F32 R168, -RZ, R77.H0_H0 ;  /* 0x2000004dffa87230 */ /* 0x000fc60000004100 */
[----:B------:R-:W5:Y:S04]  /*3da0*/  LDG.E.64 R94, [R94.64] ;  /* 0x000000045e5e7981 */ /* 0x000f68000c1e1b00 */
[----:B0-----:R-:W4:Y:S04]  /*3db0*/  LDL.LU R227, [R1+0xd4] ;  /* 0x0000d40001e37983 */ /* 0x001f280000300800 */
[----:B------:R-:W4:Y:S01]  /*3dc0*/  LDL.LU R183, [R1+0xa4] ;  /* 0x0000a40001b77983 */ /* 0x000f220000300800 */
[----:B------:R-:W-:Y:S02]  /*3dd0*/  FMUL.FTZ R115, R161, R115 ;  /* 0x00000073a1737220 */ /* 0x000fe40000410000 */
[----:B------:R-:W-:-:S02]  /*3de0*/  FMUL.FTZ R119, R230, R166 ;  /* 0x000000a6e6777220 */ /* 0x000fc40000410000 */
[C---:B------:R-:W-:Y:S02]  /*3df0*/  FFMA.FTZ R187, R115.reuse, R166, R187 ;  /* 0x000000a673bb7223 */ /* 0x040fe400000100bb */
[-C--:B------:R-:W-:Y:S02]  /*3e00*/  FFMA.FTZ R31, R115, R111.reuse, R31 ;  /* 0x0000006f731f7223 */ /* 0x080fe4000001001f */
[----:B------:R-:W-:Y:S01]  /*3e10*/  FFMA.FTZ R111, R228, R111, R119 ;  /* 0x0000006fe46f7223 */ /* 0x000fe20000010077 */
[--C-:B------:R-:W-:Y:S01]  /*3e20*/  HADD2.F32 R119, -RZ, R76.reuse.H1_H1 ;  /* 0x3000004cff777230 */ /* 0x100fe20000004100 */
[----:B------:R0:W-:Y:S01]  /*3e30*/  STL [R1+0x98], R187 ;  /* 0x000098bb01007387 */ /* 0x0001e20000100800 */
[----:B------:R-:W-:Y:S02]  /*3e40*/  HADD2.F32 R166, -RZ, R76.H0_H0 ;  /* 0x2000004cffa67230 */ /* 0x000fe40000004100 */
[----:B------:R-:W-:Y:S02]  /*3e50*/  HADD2.F32 R184, -RZ, R78.H0_H0 ;  /* 0x2000004effb87230 */ /* 0x000fe40000004100 */
[----:B------:R-:W-:-:S02]  /*3e60*/  HADD2.F32 R228, -RZ, R79.H0_H0 ;  /* 0x2000004fffe47230 */ /* 0x000fc40000004100 */
[----:B0-----:R-:W-:Y:S02]  /*3e70*/  HADD2.F32 R187, -RZ, R77.H1_H1 ;  /* 0x3000004dffbb7230 */ /* 0x001fe40000004100 */
[----:B------:R-:W-:Y:S01]  /*3e80*/  HADD2.F32 R77, -RZ, R78.H1_H1 ;  /* 0x3000004eff4d7230 */ /* 0x000fe20000004100 */
[C---:B------:R-:W-:Y:S01]  /*3e90*/  FADD.FTZ R78, -R172.reuse, R119 ;  /* 0x00000077ac4e7221 */ /* 0x040fe20000010100 */
[----:B------:R-:W-:Y:S02]  /*3ea0*/  HADD2.F32 R119, -RZ, R84.H0_H0 ;  /* 0x20000054ff777230 */ /* 0x000fe40000004100 */
[----:B------:R-:W-:Y:S01]  /*3eb0*/  HADD2.F32 R76, -RZ, R79.H1_H1 ;  /* 0x3000004fff4c7230 */ /* 0x000fe20000004100 */
[----:B------:R-:W-:Y:S01]  /*3ec0*/  FADD.FTZ R166, -R172, R166 ;  /* 0x000000a6aca67221 */ /* 0x000fe20000010100 */
[----:B------:R-:W-:Y:S01]  /*3ed0*/  HADD2.F32 R79, -RZ, R80.H0_H0 ;  /* 0x20000050ff4f7230 */ /* 0x000fe20000004100 */
[----:B------:R-:W-:Y:S02]  /*3ee0*/  IADD3.X R171, R169, c[0x0][0x194], RZ, P6, !PT ;  /* 0x00006500a9ab7a10 */ /* 0x000fe400037fe4ff */
[----:B------:R-:W4:Y:S01]  /*3ef0*/  LDL R169, [R1+0x120] ;  /* 0x0001200001a97983 */ /* 0x000f220000100800 */
[----:B------:R-:W-:-:S03]  /*3f00*/  FMUL.FTZ R166, R161, R166 ;  /* 0x000000a6a1a67220 */ /* 0x000fc60000410000 */
[----:B------:R-:W4:Y:S01]  /*3f10*/  LDL.LU R230, [R1+0x30] ;  /* 0x0000300001e67983 */ /* 0x000f220000300800 */
[----:B------:R-:W-:-:S03]  /*3f20*/  FFMA.FTZ R34, R166, R119, R34 ;  /* 0x00000077a6227223 */ /* 0x000fc60000010022 */
[----:B------:R-:W4:Y:S01]  /*3f30*/  LDL.LU R229, [R1+0xd0] ;  /* 0x0000d00001e57983 */ /* 0x000f220000300800 */
[----:B---3--:R-:W-:Y:S01]  /*3f40*/  FADD.FTZ R185, R119, R185 ;  /* 0x000000b977b97221 */ /* 0x008fe20000010000 */
[----:B------:R-:W-:Y:S01]  /*3f50*/  HADD2.F32 R80, -RZ, R80.H1_H1 ;  /* 0x30000050ff507230 */ /* 0x000fe20000004100 */
[----:B--2---:R-:W-:Y:S01]  /*3f60*/  FMUL.FTZ R167, R167, R79 ;  /* 0x0000004fa7a77220 */ /* 0x004fe20000410000 */
[----:B------:R-:W-:Y:S01]  /*3f70*/  HADD2.F32 R84, -RZ, R84.H1_H1 ;  /* 0x30000054ff547230 */ /* 0x000fe20000004100 */
[C---:B------:R-:W-:Y:S01]  /*3f80*/  FADD.FTZ R168, -R172.reuse, R168 ;  /* 0x000000a8aca87221 */ /* 0x040fe20000010100 */
[----:B------:R0:W-:Y:S01]  /*3f90*/  STL [R1+0x34], R185 ;  /* 0x000034b901007387 */ /* 0x0001e20000100800 */
[----:B----4-:R-:W-:Y:S02]  /*3fa0*/  FFMA.FTZ R119, R231, R119, R167 ;  /* 0x00000077e7777223 */ /* 0x010fe400000100a7 */
[----:B------:R-:W-:Y:S01]  /*3fb0*/  FADD.FTZ R187, -R172, R187 ;  /* 0x000000bbacbb7221 */ /* 0x000fe20000010100 */
[----:B------:R-:W5:Y:S04]  /*3fc0*/  LDG.E.64 R170, [R170.64] ;  /* 0x00000004aaaa7981 */ /* 0x000f68000c1e1b00 */
[----:B0-----:R-:W2:Y:S01]  /*3fd0*/  LDL.LU R185, [R1+0xa0] ;  /* 0x0000a00001b97983 */ /* 0x001ea20000300800 */
[----:B------:R-:W-:-:S03]  /*3fe0*/  FADD.FTZ R227, R79, R227 ;  /* 0x000000e34fe37221 */ /* 0x000fc60000010000 */
[----:B------:R-:W3:Y:S01]  /*3ff0*/  LDL R167, [R1+0x124] ;  /* 0x0001240001a77983 */ /* 0x000ee20000100800 */
[----:B------:R-:W-:-:S03]  /*4000*/  FFMA.FTZ R183, R166, R79, R183 ;  /* 0x0000004fa6b77223 */ /* 0x000fc600000100b7 */
[----:B------:R0:W-:Y:S04]  /*4010*/  STL [R1+0xd4], R227 ;  /* 0x0000d4e301007387 */ /* 0x0001e80000100800 */
[----:B0-----:R-:W4:Y:S04]  /*4020*/  LDL R227, [R1+0x118] ;  /* 0x0001180001e37983 */ /* 0x001f280000100800 */
[----:B------:R0:W-:Y:S04]  /*4030*/  STL [R1+0xa4], R183 ;  /* 0x0000a4b701007387 */ /* 0x0001e80000100800 */
[----:B0-----:R-:W4:Y:S04]  /*4040*/  LDL.LU R183, [R1+0x5c] ;  /* 0x00005c0001b77983 */ /* 0x001f280000300800 */
[----:B------:R-:W4:Y:S01]  /*4050*/  LDL R232, [R1+0x11c] ;  /* 0x00011c0001e87983 */ /* 0x000f220000100800 */
[----:B------:R-:W-:-:S02]  /*4060*/  FADD.FTZ R184, -R172, R184 ;  /* 0x000000b8acb87221 */ /* 0x000fc40000010100 */
[C---:B------:R-:W-:Y:S01]  /*4070*/  FADD.FTZ R77, -R172.reuse, R77 ;  /* 0x0000004dac4d7221 */ /* 0x040fe20000010100 */
[----:B------:R-:W4:Y:S01]  /*4080*/  LDL.LU R231, [R1+0xdc] ;  /* 0x0000dc0001e77983 */ /* 0x000f220000300800 */
[C---:B------:R-:W-:Y:S02]  /*4090*/  FADD.FTZ R228, -R172.reuse, R228 ;  /* 0x000000e4ace47221 */ /* 0x040fe40000010100 */
[----:B------:R-:W-:Y:S02]  /*40a0*/  FADD.FTZ R76, -R172, R76 ;  /* 0x0000004cac4c7221 */ /* 0x000fe40000010100 */
[----:B------:R-:W-:Y:S02]  /*40b0*/  FMUL.FTZ R172, R161, R78 ;  /* 0x0000004ea1ac7220 */ /* 0x000fe40000410000 */
[----:B------:R-:W-:Y:S02]  /*40c0*/  FMUL.FTZ R169, R169, R80 ;  /* 0x00000050a9a97220 */ /* 0x000fe40000410000 */
[----:B------:R-:W-:-:S02]  /*40d0*/  FADD.FTZ R230, R84, R230 ;  /* 0x000000e654e67221 */ /* 0x000fc40000010000 */
[----:B------:R-:W-:-:S03]  /*40e0*/  FADD.FTZ R229, R80, R229 ;  /* 0x000000e550e57221 */ /* 0x000fc60000010000 */
[----:B------:R0:W-:Y:S01]  /*40f0*/  STL [R1+0x30], R230 ;  /* 0x000030e601007387 */ /* 0x0001e20000100800 */
[----:B------:R-:W-:-:S03]  /*4100*/  HADD2.F32 R78, -RZ, R81.H0_H0 ;  /* 0x20000051ff4e7230 */ /* 0x000fc60000004100 */
[----:B0-----:R-:W4:Y:S01]  /*4110*/  LDL.LU R230, [R1+0xbc] ;  /* 0x0000bc0001e67983 */ /* 0x001f220000300800 */
[----:B------:R-:W-:Y:S02]  /*4120*/  FMUL.FTZ R168, R161, R168 ;  /* 0x000000a8a1a87220 */ /* 0x000fe40000410000 */
[C---:B------:R-:W-:Y:S02]  /*4130*/  FFMA.FTZ R33, R172.reuse, R84, R33 ;  /* 0x00000054ac217223 */ /* 0x040fe40000010021 */
[----:B--2---:R-:W-:Y:S02]  /*4140*/  FFMA.FTZ R185, R172, R80, R185 ;  /* 0x00000050acb97223 */ /* 0x004fe400000100b9 */
[----:B---3--:R-:W-:Y:S01]  /*4150*/  FFMA.FTZ R169, R167, R84, R169 ;  /* 0x00000054a7a97223 */ /* 0x008fe200000100a9 */
[----:B------:R-:W-:Y:S02]  /*4160*/  HADD2.F32 R167, -RZ, R85.H0_H0 ;  /* 0x20000055ffa77230 */ /* 0x000fe40000004100 */
[----:B------:R0:W-:Y:S04]  /*4170*/  STL [R1+0xa0], R185 ;  /* 0x0000a0b901007387 */ /* 0x0001e80000100800 */
[----:B0-----:R-:W2:Y:S04]  /*4180*/  LDL R185, [R1+0x110] ;  /* 0x0001100001b97983 */ /* 0x001ea80000100800 */
[----:B------:R0:W-:Y:S01]  /*4190*/  STL [R1+0xd0], R229 ;  /* 0x0000d0e501007387 */ /* 0x0001e20000100800 */
[----:B----4-:R-:W-:-:S03]  /*41a0*/  FMUL.FTZ R79, R227, R78 ;  /* 0x0000004ee34f7220 */ /* 0x010fc60000410000 */
[----:B0-----:R-:W3:Y:S01]  /*41b0*/  LDL.LU R229, [R1+0x58] ;  /* 0x0000580001e57983 */ /* 0x001ee20000300800 */
[----:B------:R-:W-:-:S03]  /*41c0*/  FADD.FTZ R183, R167, R183 ;  /* 0x000000b7a7b77221 */ /* 0x000fc60000010000 */
[----:B------:R-:W4:Y:S04]  /*41d0*/  LDL R227, [R1+0x114] ;  /* 0x0001140001e37983 */ /* 0x000f280000100800 */
[----:B------:R0:W-:Y:S01]  /*41e0*/  STL [R1+0x5c], R183 ;  /* 0x00005cb701007387 */ /* 0x0001e20000100800 */
[----:B------:R-:W-:-:S03]  /*41f0*/  FFMA.FTZ R36, R168, R167, R36 ;  /* 0x000000a7a8247223 */ /* 0x000fc60000010024 */
[----:B0-----:R-:W4:Y:S01]  /*4200*/  LDL.LU R183, [R1+0xd8] ;  /* 0x0000d80001b77983 */ /* 0x001f220000300800 */
[----:B------:R-:W-:-:S03]  /*4210*/  FFMA.FTZ R167, R232, R167, R79 ;  /* 0x000000a7e8a77223 */ /* 0x000fc6000001004f */
[----:B------:R-:W4:Y:S04]  /*4220*/  LDL.LU R84, [R1+0xb8] ;  /* 0x0000b80001547983 */ /* 0x000f280000300800 */
[----:B------:R-:W4:Y:S04]  /*4230*/  LDL R79, [R1+0x108] ;  /* 0x00010800014f7983 */ /* 0x000f280000100800 */
[----:B------:R-:W4:Y:S01]  /*4240*/  LDL.LU R80, [R1+0x64] ;  /* 0x0000640001507983 */ /* 0x000f220000300800 */
[----:B------:R-:W-:Y:S01]  /*4250*/  HADD2.F32 R85, -RZ, R85.H1_H1 ;  /* 0x30000055ff557230 */ /* 0x000fe20000004100 */
[----:B------:R-:W-:-:S02]  /*4260*/  FADD.FTZ R231, R78, R231 ;  /* 0x000000e74ee77221 */ /* 0x000fc40000010000 */
[----:B------:R-:W-:Y:S01]  /*4270*/  FFMA.FTZ R230, R168, R78, R230 ;  /* 0x0000004ea8e67223 */ /* 0x000fe200000100e6 */
[----:B------:R-:W-:Y:S02]  /*4280*/  HADD2.F32 R81, -RZ, R81.H1_H1 ;  /* 0x30000051ff517230 */ /* 0x000fe40000004100 */
[----:B------:R0:W-:Y:S01]  /*4290*/  STL [R1+0xdc], R231 ;  /* 0x0000dce701007387 */ /* 0x0001e20000100800 */
[----:B------:R-:W-:-:S03]  /*42a0*/  FMUL.FTZ R187, R161, R187 ;  /* 0x000000bba1bb7220 */ /* 0x000fc60000410000 */
[----:B------:R1:W-:Y:S04]  /*42b0*/  STL [R1+0xbc], R230 ;  /* 0x0000bce601007387 */ /* 0x0003e80000100800 */
[----:B0-----:R-:W4:Y:S04]  /*42c0*/  LDL R231, [R1+0x10c] ;  /* 0x00010c0001e77983 */ /* 0x001f280000100800 */
[----:B-1----:R-:W4:Y:S01]  /*42d0*/  LDL.LU R230, [R1+0xe4] ;  /* 0x0000e40001e67983 */ /* 0x002f220000300800 */
[----:B------:R-:W-:Y:S02]  /*42e0*/  FFMA.FTZ R35, R187, R85, R35 ;  /* 0x00000055bb237223 */ /* 0x000fe40000010023 */
[----:B--2---:R-:W-:-:S02]  /*42f0*/  FMUL.FTZ R185, R185, R81 ;  /* 0x00000051b9b97220 */ /* 0x004fc40000410000 */
[----:B---3--:R-:W-:-:S05]  /*4300*/  FADD.FTZ R229, R85, R229 ;  /* 0x000000e555e57221 */ /* 0x008fca0000010000 */
[----:B------:R0:W-:Y:S01]  /*4310*/  STL [R1+0x58], R229 ;  /* 0x000058e501007387 */ /* 0x0001e20000100800 */
[----:B----4-:R-:W-:-:S03]  /*4320*/  FFMA.FTZ R185, R227, R85, R185 ;  /* 0x00000055e3b97223 */ /* 0x010fc600000100b9 */
[----:B0-----:R-:W2:Y:S01]  /*4330*/  LDL.LU R229, [R1+0xc4] ;  /* 0x0000c40001e57983 */ /* 0x001ea20000300800 */
[----:B------:R-:W-:-:S03]  /*4340*/  FADD.FTZ R183, R81, R183 ;  /* 0x000000b751b77221 */ /* 0x000fc60000010000 */
[----:B------:R-:W3:Y:S04]  /*4350*/  LDL R227, [R1+0x100] ;  /* 0x0001000001e37983 */ /* 0x000ee80000100800 */
[----:B------:R-:W4:Y:S01]  /*4360*/  LDL.LU R85, [R1+0x60] ;  /* 0x0000600001557983 */ /* 0x000f220000300800 */
[----:B------:R-:W-:-:S03]  /*4370*/  FFMA.FTZ R84, R187, R81, R84 ;  /* 0x00000051bb547223 */ /* 0x000fc60000010054 */
[----:B------:R0:W-:Y:S02]  /*4380*/  STL [R1+0xd8], R183 ;  /* 0x0000d8b701007387 */ /* 0x0001e40000100800 */
[----:B0-----:R-:W-:Y:S02]  /*4390*/  HADD2.F32 R183, -RZ, R86.H0_H0 ;  /* 0x20000056ffb77230 */ /* 0x001fe40000004100 */
[----:B------:R0:W-:Y:S03]  /*43a0*/  STL [R1+0xb8], R84 ;  /* 0x0000b85401007387 */ /* 0x0001e60000100800 */
[----:B------:R-:W-:Y:S01]  /*43b0*/  FADD.FTZ R80, R183, R80 ;  /* 0x00000050b7507221 */ /* 0x000fe20000010000 */
[----:B0-----:R-:W3:Y:S04]  /*43c0*/  LDL R84, [R1+0x104] ;  /* 0x0001040001547983 */ /* 0x001ee80000100800 */
[----:B------:R-:W3:Y:S04]  /*43d0*/  LDL.LU R81, [R1+0xe0] ;  /* 0x0000e00001517983 */ /* 0x000ee80000300800 */
[----:B------:R0:W-:Y:S04]  /*43e0*/  STL [R1+0x64], R80 ;  /* 0x0000645001007387 */ /* 0x0001e80000100800 */
[----:B0-----:R-:W3:Y:S01]  /*43f0*/  LDL.LU R80, [R1+0xc0] ;  /* 0x0000c00001507983 */ /* 0x001ee20000300800 */
[----:B------:R-:W-:Y:S01]  /*4400*/  HADD2.F32 R78, -RZ, R82.H0_H0 ;  /* 0x20000052ff4e7230 */ /* 0x000fe20000004100 */
[----:B------:R-:W-:-:S04]  /*4410*/  FMUL.FTZ R184, R161, R184 ;  /* 0x000000b8a1b87220 */ /* 0x000fc80000410000 */
[----:B------:R-:W-:Y:S02]  /*4420*/  FADD.FTZ R230, R78, R230 ;  /* 0x000000e64ee67221 */ /* 0x000fe40000010000 */
[-C--:B------:R-:W-:Y:S01]  /*4430*/  FMUL.FTZ R79, R79, R78.reuse ;  /* 0x0000004e4f4f7220 */ /* 0x080fe20000410000 */
[----:B------:R-:W-:Y:S01]  /*4440*/  HADD2.F32 R82, -RZ, R82.H1_H1 ;  /* 0x30000052ff527230 */ /* 0x000fe20000004100 */
[CC--:B------:R-:W-:Y:S02]  /*4450*/  FFMA.FTZ R38, R184.reuse, R183.reuse, R38 ;  /* 0x000000b7b8267223 */ /* 0x0c0fe40000010026 */
[----:B------:R-:W-:Y:S02]  /*4460*/  FFMA.FTZ R183, R231, R183, R79 ;  /* 0x000000b7e7b77223 */ /* 0x000fe4000001004f */
[----:B--2---:R-:W-:-:S05]  /*4470*/  FFMA.FTZ R229, R184, R78, R229 ;  /* 0x0000004eb8e57223 */ /* 0x004fca00000100e5 */
[----:B------:R0:W-:Y:S02]  /*4480*/  STL [R1+0xc4], R229 ;  /* 0x0000c4e501007387 */ /* 0x0001e40000100800 */
[----:B0-----:R-:W-:Y:S02]  /*4490*/  HADD2.F32 R229, -RZ, R86.H1_H1 ;  /* 0x30000056ffe57230 */ /* 0x001fe40000004100 */
[----:B------:R0:W-:Y:S01]  /*44a0*/  STL [R1+0xe4], R230 ;  /* 0x0000e4e601007387 */ /* 0x0001e20000100800 */
[----:B------:R-:W-:Y:S02]  /*44b0*/  FMUL.FTZ R86, R161, R77 ;  /* 0x0000004da1567220 */ /* 0x000fe40000410000 */
[----:B----4-:R-:W-:Y:S01]  /*44c0*/  FADD.FTZ R85, R229, R85 ;  /* 0x00000055e5557221 */ /* 0x010fe20000010000 */
[----:B------:R-:W2:Y:S01]  /*44d0*/  LDL R78, [R1+0xf8] ;  /* 0x0000f800014e7983 */ /* 0x000ea20000100800 */
[----:B---3--:R-:W-:-:S03]  /*44e0*/  FMUL.FTZ R77, R227, R82 ;  /* 0x00000052e34d7220 */ /* 0x008fc60000410000 */
[----:B------:R-:W3:Y:S04]  /*44f0*/  LDL R232, [R1+0xfc] ;  /* 0x0000fc0001e87983 */ /* 0x000ee80000100800 */
[----:B------:R-:W4:Y:S04]  /*4500*/  LDL.LU R231, [R1+0xec] ;  /* 0x0000ec0001e77983 */ /* 0x000f280000300800 */
[----:B------:R1:W-:Y:S04]  /*4510*/  STL [R1+0x60], R85 ;  /* 0x0000605501007387 */ /* 0x0003e80000100800 */
[----:B0-----:R-:W2:Y:S01]  /*4520*/  LDL.LU R230, [R1+0xcc] ;  /* 0x0000cc0001e67983 */ /* 0x001ea20000300800 */
[----:B------:R-:W-:-:S02]  /*4530*/  FADD.FTZ R81, R82, R81 ;  /* 0x0000005152517221 */ /* 0x000fc40000010000 */
[CC--:B------:R-:W-:Y:S02]  /*4540*/  FFMA.FTZ R37, R86.reuse, R229.reuse, R37 ;  /* 0x000000e556257223 */ /* 0x0c0fe40000010025 */
[----:B------:R-:W-:Y:S02]  /*4550*/  FFMA.FTZ R80, R86, R82, R80 ;  /* 0x0000005256507223 */ /* 0x000fe40000010050 */
[----:B------:R-:W3:Y:S01]  /*4560*/  LDL.LU R82, [R1+0x8c] ;  /* 0x00008c0001527983 */ /* 0x000ee20000300800 */
[----:B------:R-:W-:-:S03]  /*4570*/  FFMA.FTZ R229, R84, R229, R77 ;  /* 0x000000e554e57223 */ /* 0x000fc6000001004d */
[----:B-1----:R-:W3:Y:S04]  /*4580*/  LDL R85, [R1+0xf0] ;  /* 0x0000f00001557983 */ /* 0x002ee80000100800 */
[----:B------:R0:W-:Y:S04]  /*4590*/  STL [R1+0xe0], R81 ;  /* 0x0000e05101007387 */ /* 0x0001e80000100800 */
[----:B------:R-:W3:Y:S04]  /*45a0*/  LDL.LU R84, [R1+0x88] ;  /* 0x0000880001547983 */ /* 0x000ee80000300800 */
[----:B------:R1:W-:Y:S04]  /*45b0*/  STL [R1+0xc0], R80 ;  /* 0x0000c05001007387 */ /* 0x0003e80000100800 */
[----:B0-----:R-:W3:Y:S04]  /*45c0*/  LDL R81, [R1+0xf4] ;  /* 0x0000f40001517983 */ /* 0x001ee80000100800 */
[----:B-1----:R-:W3:Y:S04]  /*45d0*/  LDL.LU R80, [R1+0xe8] ;  /* 0x0000e80001507983 */ /* 0x002ee80000300800 */
[----:B------:R-:W3:Y:S01]  /*45e0*/  LDL.LU R79, [R1+0xc8] ;  /* 0x0000c800014f7983 */ /* 0x000ee20000300800 */
[----:B------:R-:W-:Y:S01]  /*45f0*/  HADD2.F32 R227, -RZ, R87.H0_H0 ;  /* 0x20000057ffe37230 */ /* 0x000fe20000004100 */
[----:B------:R-:W-:Y:S01]  /*4600*/  FMUL.FTZ R228, R161, R228 ;  /* 0x000000e4a1e47220 */ /* 0x000fe20000410000 */
[----:B------:R-:W-:-:S02]  /*4610*/  HADD2.F32 R77, -RZ, R83.H0_H0 ;  /* 0x20000053ff4d7230 */ /* 0x000fc40000004100 */
[----:B------:R-:W-:Y:S01]  /*4620*/  HADD2.F32 R83, -RZ, R83.H1_H1 ;  /* 0x30000053ff537230 */ /* 0x000fe20000004100 */
[C---:B------:R-:W-:Y:S02]  /*4630*/  FFMA.FTZ R40, R228.reuse, R227, R40 ;  /* 0x000000e3e4287223 */ /* 0x040fe40000010028 */
[----:B--2---:R-:W-:Y:S02]  /*4640*/  FFMA.FTZ R230, R228, R77, R230 ;  /* 0x0000004de4e67223 */ /* 0x004fe400000100e6 */
[----:B----4-:R-:W-:Y:S02]  /*4650*/  FADD.FTZ R231, R77, R231 ;  /* 0x000000e74de77221 */ /* 0x010fe40000010000 */
[----:B---3--:R-:W-:-:S05]  /*4660*/  FADD.FTZ R82, R227, R82 ;  /* 0x00000052e3527221 */ /* 0x008fca0000010000 */
[----:B------:R-:W-:Y:S04]  /*4670*/  STL [R1+0x8c], R82 ;  /* 0x00008c5201007387 */ /* 0x000fe80000100800 */
[----:B------:R0:W-:Y:S02]  /*4680*/  STL [R1+0xcc], R230 ;  /* 0x0000cce601007387 */ /* 0x0001e40000100800 */
[----:B0-----:R-:W-:Y:S01]  /*4690*/  HADD2.F32 R230, -RZ, R87.H1_H1 ;  /* 0x30000057ffe67230 */ /* 0x001fe20000004100 */
[----:B------:R-:W-:-:S04]  /*46a0*/  FMUL.FTZ R87, R161, R76 ;  /* 0x0000004ca1577220 */ /* 0x000fc80000410000 */
[----:B------:R-:W-:Y:S02]  /*46b0*/  FADD.FTZ R84, R230, R84 ;  /* 0x00000054e6547221 */ /* 0x000fe40000010000 */
[----:B------:R-:W-:Y:S01]  /*46c0*/  FADD.FTZ R80, R83, R80 ;  /* 0x0000005053507221 */ /* 0x000fe20000010000 */
[----:B------:R-:W-:Y:S01]  /*46d0*/  STL [R1+0xec], R231 ;  /* 0x0000ece701007387 */ /* 0x000fe20000100800 */
[----:B------:R-:W-:-:S03]  /*46e0*/  FFMA.FTZ R79, R87, R83, R79 ;  /* 0x00000053574f7223 */ /* 0x000fc6000001004f */
[----:B------:R-:W-:Y:S04]  /*46f0*/  STL [R1+0x88], R84 ;  /* 0x0000885401007387 */ /* 0x000fe80000100800 */
[----:B------:R0:W-:Y:S04]  /*4700*/  STL [R1+0xe8], R80 ;  /* 0x0000e85001007387 */ /* 0x0001e80000100800 */
[----:B------:R1:W-:Y:S01]  /*4710*/  STL [R1+0xc8], R79 ;  /* 0x0000c84f01007387 */ /* 0x0003e20000100800 */
[----:B0-----:R-:W-:Y:S02]  /*4720*/  FADD.FTZ R80, RZ, R174 ;  /* 0x000000aeff507221 */ /* 0x001fe40000010000 */
[----:B-1----:R-:W-:-:S02]  /*4730*/  FFMA.FTZ R79, R176, R174, RZ ;  /* 0x000000aeb04f7223 */ /* 0x002fc400000100ff */
        /* <DEDUP_REMOVED lines=73> */
[----:B------:R-:W-:Y:S02]  /*4bd0*/  FFMA.FTZ R227, R232, R227, R78 ;  /* 0x000000e3e8e37223 */ /* 0x000fe4000001004e */
[----:B------:R-:W-:Y:S02]  /*4be0*/  FMUL.FTZ R76, R85, R83 ;  /* 0x00000053554c7220 */ /* 0x000fe40000410000 */
[----:B------:R-:W-:Y:S02]  /*4bf0*/  FADD.FTZ R80, R80, R229 ;  /* 0x000000e550507221 */ /* 0x000fe40000010000 */
[----:B------:R-:W-:Y:S02]  /*4c00*/  FFMA.FTZ R79, R86, R229, R79 ;  /* 0x000000e5564f7223 */ /* 0x000fe4000001004f */
[----:B------:R-:W-:-:S02]  /*4c10*/  FFMA.FTZ R39, R87, R230, R39 ;  /* 0x000000e657277223 */ /* 0x000fc40000010027 */
[----:B------:R-:W-:Y:S02]  /*4c20*/  FFMA.FTZ R230, R81, R230, R76 ;  /* 0x000000e651e67223 */ /* 0x000fe4000001004c */
[----:B------:R-:W-:Y:S02]  /*4c30*/  FADD.FTZ R80, R80, R227 ;  /* 0x000000e350507221 */ /* 0x000fe40000010000 */
[----:B------:R-:W-:Y:S02]  /*4c40*/  FFMA.FTZ R79, R228, R227, R79 ;  /* 0x000000e3e44f7223 */ /* 0x000fe4000001004f */
[----:B------:R-:W-:Y:S02]  /*4c50*/  FADD.FTZ R80, R80, R230 ;  /* 0x000000e650507221 */ /* 0x000fe40000010000 */
[----:B------:R-:W-:Y:S01]  /*4c60*/  FFMA.FTZ R79, R87, R230, R79 ;  /* 0x000000e6574f7223 */ /* 0x000fe2000001004f */
[----:B------:R-:W-:Y:S05]  /*4c70*/  BRA.DIV ~URZ, `(.L_x_406) ;  /* 0x00004cb27f007947 */ /* 0x000fea000b800000 */
[----:B------:R0:W1:Y:S02]  /*4c80*/  SHFL.BFLY PT, R81, R80, 0x1, 0x1f ;  /* 0x0c201f0050517f89 */ /* 0x00006400000e0000 */
.L_x_410:
[----:B------:R-:W-:Y:S05]  /*4c90*/  BRA.DIV ~URZ, `(.L_x_407) ;  /* 0x00004d127f007947 */ /* 0x000fea000b800000 */
[----:B------:R-:W2:Y:S01]  /*4ca0*/  SHFL.BFLY PT, R76, R79, 0x1, 0x1f ;  /* 0x0c201f004f4c7f89 */ /* 0x000ea200000e0000 */
[----:B01----:R-:W-:-:S02]  /*4cb0*/  FADD.FTZ R80, R80, R81 ;  /* 0x0000005150507221 */ /* 0x003fc40000010000 */
        /* <DEDUP_REMOVED lines=15> */
.L_x_411:
[----:B--2---:R-:W-:Y:S01]  /*4db0*/  FADD.FTZ R81, R81, R80 ;  /* 0x0000005051517221 */ /* 0x004fe20000010000 */
[----:B-----5:R-:W-:Y:S01]  /*4dc0*/  @P1 HADD2.F32 R77, -RZ, R49.H0_H0 ;  /* 0x20000031ff4d1230 */ /* 0x020fe20000004100 */
[----:B0-----:R-:W-:Y:S01]  /*4dd0*/  FADD.FTZ R76, R76, R79 ;  /* 0x0000004f4c4c7221 */ /* 0x001fe20000010000 */
[----:B------:R-:W-:Y:S01]  /*4de0*/  LOP3.LUT P6, RZ, R93, 0xff, RZ, 0xc0, !PT ;  /* 0x000000ff5dff7812 */ /* 0x000fe200078cc0ff */
[----:B------:R-:W-:Y:S01]  /*4df0*/  FMUL.FTZ R81, R81, c[0x0][0x1e0] ;  /* 0x0000780051517a20 */ /* 0x000fe20000410000 */
[----:B------:R-:W-:Y:S01]  /*4e00*/  LOP3.LUT P4, RZ, R92, 0xff0000, RZ, 0xc0, !PT ;  /* 0x00ff00005cff7812 */ /* 0x000fe2000788c0ff */
[----:B------:R-:W-:Y:S01]  /*4e10*/  FMUL.FTZ R232, R76, c[0x0][0x1e0] ;  /* 0x000078004ce87a20 */ /* 0x000fe20000410000 */
[----:B------:R-:W-:Y:S01]  /*4e20*/  @P1 HADD2.F32 R76, -RZ, R48.H0_H0 ;  /* 0x20000030ff4c1230 */ /* 0x000fe20000004100 */
[----:B------:R-:W-:Y:S02]  /*4e30*/  LOP3.LUT P5, RZ, R92, 0xff00, RZ, 0xc0, !PT ;  /* 0x0000ff005cff7812 */ /* 0x000fe400078ac0ff */
[----:B------:R-:W-:-:S02]  /*4e40*/  FSEL R231, R81, RZ, !P2 ;  /* 0x000000ff51e77208 */ /* 0x000fc40005000000 */
[----:B------:R-:W-:-:S03]  /*4e50*/  ISETP.NE.U32.AND P2, PT, RZ, c[0x0][0x258], PT ;  /* 0x00009600ff007a0c */ /* 0x000fc60003f45070 */
[-CC-:B------:R-:W-:Y:S01]  /*4e60*/  FFMA.FTZ R176, R176, R232.reuse, R231.reuse ;  /* 0x000000e8b0b07223 */ /* 0x180fe200000100e7 */
[----:B------:R-:W-:Y:S01]  /*4e70*/  ISETP.NE.AND.EX P2, PT, RZ, c[0x0][0x25c], PT, P2 ;  /* 0x00009700ff007a0c */ /* 0x000fe20003f45320 */
[-CC-:B------:R-:W-:Y:S02]  /*4e80*/  FFMA.FTZ R78, R178, R232.reuse, R231.reuse ;  /* 0x000000e8b24e7223 */ /* 0x180fe400000100e7 */
[----:B------:R-:W-:Y:S02]  /*4e90*/  FADD.FTZ R176, R174, -R176 ;  /* 0x800000b0aeb07221 */ /* 0x000fe40000010000 */
[----:B------:R-:W-:Y:S02]  /*4ea0*/  FFMA.FTZ R182, R182, R232, R231 ;  /* 0x000000e8b6b67223 */ /* 0x000fe400000100e7 */
[----:B-1----:R-:W-:Y:S02]  /*4eb0*/  FMUL.FTZ R80, R161, R176 ;  /* 0x000000b0a1507220 */ /* 0x002fe40000410000 */
[----:B------:R-:W-:-:S02]  /*4ec0*/  FADD.FTZ R78, R177, -R78 ;  /* 0x8000004eb14e7221 */ /* 0x000fc40000010000 */
[----:B------:R-:W-:Y:S01]  /*4ed0*/  @P1 FADD.FTZ R80, R80, R76 ;  /* 0x0000004c50501221 */ /* 0x000fe20000010000 */
[----:B------:R-:W-:Y:S01]  /*4ee0*/  @P1 HADD2.F32 R76, -RZ, R50.H0_H0 ;  /* 0x20000032ff4c1230 */ /* 0x000fe20000004100 */
[----:B------:R-:W-:Y:S02]  /*4ef0*/  FADD.FTZ R182, R180, -R182 ;  /* 0x800000b6b4b67221 */ /* 0x000fe40000010000 */
[----:B------:R-:W-:Y:S02]  /*4f00*/  FMUL.FTZ R78, R161, R78 ;  /* 0x0000004ea14e7220 */ /* 0x000fe40000410000 */
[----:B------:R-:W-:Y:S02]  /*4f10*/  FFMA.FTZ R175, R175, R232, R231 ;  /* 0x000000e8afaf7223 */ /* 0x000fe400000100e7 */
[----:B------:R-:W-:Y:S02]  /*4f20*/  FMUL.FTZ R182, R161, R182 ;  /* 0x000000b6a1b67220 */ /* 0x000fe40000410000 */
[----:B------:R-:W-:Y:S01]  /*4f30*/  @P1 FADD.FTZ R78, R78, R76 ;  /* 0x0000004c4e4e1221 */ /* 0x000fe20000010000 */
[----:B------:R-:W-:Y:S01]  /*4f40*/  @P2 F2FP.PACK_AB R76, RZ, R80 ;  /* 0x00000050ff4c223e */ /* 0x000fe200000000ff */
[----:B------:R-:W-:-:S02]  /*4f50*/  FADD.FTZ R175, R173, -R175 ;  /* 0x800000afadaf7221 */ /* 0x000fc40000010000 */
[----:B------:R-:W-:Y:S01]  /*4f60*/  @P1 FADD.FTZ R182, R182, R77 ;  /* 0x0000004db6b61221 */ /* 0x000fe20000010000 */
[----:B------:R-:W-:Y:S01]  /*4f70*/  @P2 PRMT R68, R76, 0x7610, R68 ;  /* 0x000076104c442816 */ /* 0x000fe20000000044 */
[-CC-:B------:R-:W-:Y:S01]  /*4f80*/  FFMA.FTZ R181, R181, R232.reuse, R231.reuse ;  /* 0x000000e8b5b57223 */ /* 0x180fe200000100e7 */
[----:B------:R-:W-:Y:S01]  /*4f90*/  @P1 HADD2.F32 R76, -RZ, R48.H1_H1 ;  /* 0x30000030ff4c1230 */ /* 0x000fe20000004100 */
[----:B------:R-:W-:Y:S01]  /*4fa0*/  FFMA.FTZ R176, R200, R232, R231 ;  /* 0x000000e8c8b07223 */ /* 0x000fe200000100e7 */
[----:B------:R-:W-:Y:S01]  /*4fb0*/  @P2 F2FP.PACK_AB R77, RZ, R182 ;  /* 0x000000b6ff4d223e */ /* 0x000fe200000000ff */
[----:B------:R-:W-:Y:S01]  /*4fc0*/  FMUL.FTZ R200, R161, R175 ;  /* 0x000000afa1c87220 */ /* 0x000fe20000410000 */
[----:B------:R-:W-:Y:S01]  /*4fd0*/  @P2 F2FP.PACK_AB R79, RZ, R78 ;  /* 0x0000004eff4f223e */ /* 0x000fe200000000ff */
[----:B------:R-:W-:Y:S01]  /*4fe0*/  FADD.FTZ R181, R179, -R181 ;  /* 0x800000b5b3b57221 */ /* 0x000fe20000010000 */
[----:B------:R-:W-:Y:S01]  /*4ff0*/  @P2 PRMT R69, R77, 0x7610, R69 ;  /* 0x000076104d452816 */ /* 0x000fe20000000045 */
[----:B------:R-:W-:Y:S01]  /*5000*/  FADD.FTZ R176, R199, -R176 ;  /* 0x800000b0c7b07221 */ /* 0x000fe20000010000 */
[----:B------:R-:W-:Y:S01]  /*5010*/  @P1 HADD2.F32 R77, -RZ, R51.H0_H0 ;  /* 0x20000033ff4d1230 */ /* 0x000fe20000004100 */
[-CC-:B------:R-:W-:Y:S01]  /*5020*/  FFMA.FTZ R186, R186, R232.reuse, R231.reuse ;  /* 0x000000e8baba7223 */ /* 0x180fe200000100e7 */
[----:B------:R-:W-:Y:S01]  /*5030*/  @P2 PRMT R70, R79, 0x7610, R70 ;  /* 0x000076104f462816 */ /* 0x000fe20000000046 */
[----:B------:R-:W-:Y:S01]  /*5040*/  @P1 FADD.FTZ R200, R200, R76 ;  /* 0x0000004cc8c81221 */ /* 0x000fe20000010000 */
[----:B------:R-:W-:Y:S01]  /*5050*/  @P1 HADD2.F32 R76, -RZ, R49.H1_H1 ;  /* 0x30000031ff4c1230 */ /* 0x000fe20000004100 */
[----:B------:R-:W-:-:S02]  /*5060*/  FFMA.FTZ R83, R198, R232, R231 ;  /* 0x000000e8c6537223 */ /* 0x000fc400000100e7 */
[C---:B------:R-:W-:Y:S02]  /*5070*/  FMUL.FTZ R84, R161.reuse, R181 ;  /* 0x000000b5a1547220 */ /* 0x040fe40000410000 */
[----:B------:R-:W-:Y:S02]  /*5080*/  FMUL.FTZ R176, R161, R176 ;  /* 0x000000b0a1b07220 */ /* 0x000fe40000410000 */
[----:B------:R-:W-:Y:S02]  /*5090*/  FADD.FTZ R190, R190, -R186 ;  /* 0x800000babebe7221 */ /* 0x000fe40000010000 */
[----:B------:R-:W-:Y:S02]  /*50a0*/  FADD.FTZ R83, R197, -R83 ;  /* 0x80000053c5537221 */ /* 0x000fe40000010000 */
[----:B------:R-:W-:Y:S01]  /*50b0*/  @P1 FADD.FTZ R84, R84, R76 ;  /* 0x0000004c54541221 */ /* 0x000fe20000010000 */
[----:B------:R-:W-:Y:S01]  /*50c0*/  @P1 HADD2.F32 R76, -RZ, R50.H1_H1 ;  /* 0x30000032ff4c1230 */ /* 0x000fe20000004100 */
[----:B------:R-:W-:Y:S01]  /*50d0*/  @P1 FADD.FTZ R176, R176, R77 ;  /* 0x0000004db0b01221 */ /* 0x000fe20000010000 */
[----:B------:R-:W-:Y:S01]  /*50e0*/  @P1 HADD2.F32 R77, -RZ, R51.H1_H1 ;  /* 0x30000033ff4d1230 */ /* 0x000fe20000004100 */
[C---:B------:R-:W-:Y:S01]  /*50f0*/  FMUL.FTZ R82, R161.reuse, R190 ;  /* 0x000000bea1527220 */ /* 0x040fe20000410000 */
[----:B------:R-:W-:Y:S01]  /*5100*/  @P2 F2FP.PACK_AB R79, RZ, R84 ;  /* 0x00000054ff4f223e */ /* 0x000fe200000000ff */
[----:B------:R-:W-:-:S02]  /*5110*/  FMUL.FTZ R83, R161, R83 ;  /* 0x00000053a1537220 */ /* 0x000fc40000410000 */
[----:B------:R-:W-:Y:S01]  /*5120*/  @P1 FADD.FTZ R82, R82, R76 ;  /* 0x0000004c52521221 */ /* 0x000fe20000010000 */
[----:B------:R-:W-:Y:S01]  /*5130*/  @P2 F2FP.PACK_AB R76, RZ, R176 ;  /* 0x000000b0ff4c223e */ /* 0x000fe200000000ff */
[----:B------:R-:W-:Y:S01]  /*5140*/  @P1 FADD.FTZ R83, R83, R77 ;  /* 0x0000004d53531221 */ /* 0x000fe20000010000 */
[----:B------:R-:W-:Y:S01]  /*5150*/  @P2 F2FP.PACK_AB R77, RZ, R200 ;  /* 0x000000c8ff4d223e */ /* 0x000fe200000000ff */
[----:B------:R-:W-:Y:S01]  /*5160*/  FMUL.FTZ R175, R78, c[0x0][0x1e8] ;  /* 0x00007a004eaf7a20 */ /* 0x000fe20000410000 */
[----:B------:R-:W-:Y:S01]  /*5170*/  @P2 PRMT R71, R76, 0x7610, R71 ;  /* 0x000076104c472816 */ /* 0x000fe20000000047 */
[----:B------:R-:W-:Y:S01]  /*5180*/  FMUL.FTZ R199, R182, c[0x0][0x1e8] ;  /* 0x00007a00b6c77a20 */ /* 0x000fe20000410000 */
[----:B------:R-:W-:Y:S01]  /*5190*/  @P2 F2FP.PACK_AB R81, RZ, R82 ;  /* 0x00000052ff51223e */ /* 0x000fe200000000ff */
[----:B------:R-:W-:Y:S01]  /*51a0*/  FMUL.FTZ R82, R82, c[0x0][0x1e8] ;  /* 0x00007a0052527a20 */ /* 0x000fe20000410000 */
[----:B------:R-:W-:Y:S01]  /*51b0*/  @P2 F2FP.PACK_AB R85, RZ, R83 ;  /* 0x00000053ff55223e */ /* 0x000fe200000000ff */
[----:B------:R-:W-:Y:S01]  /*51c0*/  FMUL.FTZ R176, R176, c[0x0][0x1e8] ;  /* 0x00007a00b0b07a20 */ /* 0x000fe20000410000 */
[----:B------:R-:W-:Y:S01]  /*51d0*/  @P2 IADD3 R76, P3, R162, c[0x0][0x258], RZ ;  /* 0x00009600a24c2a10 */ /* 0x000fe20007f7e0ff */
[----:B------:R-:W-:Y:S01]  /*51e0*/  FMUL.FTZ R84, R84, c[0x0][0x1e8] ;  /* 0x00007a0054547a20 */ /* 0x000fe20000410000 */
[----:B------:R-:W-:Y:S01]  /*51f0*/  @P2 PRMT R68, R68, 0x5410, R77 ;  /* 0x0000541044442816 */ /* 0x000fe2000000004d */
[----:B------:R-:W-:Y:S01]  /*5200*/  FMUL.FTZ R200, R200, c[0x0][0x1e8] ;  /* 0x00007a00c8c87a20 */ /* 0x000fe20000410000 */
[----:B------:R-:W-:Y:S01]  /*5210*/  @P2 PRMT R69, R69, 0x5410, R79 ;  /* 0x0000541045452816 */ /* 0x000fe2000000004f */
[----:B------:R-:W-:Y:S01]  /*5220*/  FMUL.FTZ R83, R83, c[0x0][0x1e8] ;  /* 0x00007a0053537a20 */ /* 0x000fe20000410000 */
[----:B------:R-:W-:Y:S01]  /*5230*/  @P2 PRMT R70, R70, 0x5410, R81 ;  /* 0x0000541046462816 */ /* 0x000fe20000000051 */
[-C--:B------:R-:W-:Y:S01]  /*5240*/  FFMA.FTZ R196, R196, R232.reuse, R231 ;  /* 0x000000e8c4c47223 */ /* 0x080fe200000100e7 */
[----:B------:R-:W-:Y:S01]  /*5250*/  @P2 PRMT R71, R71, 0x5410, R85 ;  /* 0x0000541047472816 */ /* 0x000fe20000000055 */
[-CC-:B------:R-:W-:Y:S01]  /*5260*/  FFMA.FTZ R204, R204, R232.reuse, R231.reuse ;  /* 0x000000e8cccc7223 */ /* 0x180fe200000100e7 */
[----:B------:R-:W-:Y:S01]  /*5270*/  @P2 IADD3.X R77, R163, c[0x0][0x25c], RZ, P3, !PT ;  /* 0x00009700a34d2a10 */ /* 0x000fe20001ffe4ff */
[----:B------:R-:W-:Y:S01]  /*5280*/  FADD.FTZ R196, R194, -R196 ;  /* 0x800000c4c2c47221 */ /* 0x000fe20000010000 */
[----:B------:R-:W-:Y:S01]  /*5290*/  LOP3.LUT P3, RZ, R93, 0xff00, RZ, 0xc0, !PT ;  /* 0x0000ff005dff7812 */ /* 0x000fe2000786c0ff */
[----:B------:R-:W-:Y:S01]  /*52a0*/  FFMA.FTZ R189, R189, R232, R231 ;  /* 0x000000e8bdbd7223 */ /* 0x000fe200000100e7 */
[----:B------:R-:W-:Y:S01]  /*52b0*/  FSEL R78, R175, RZ, P6 ;  /* 0x000000ffaf4e7208 */ /* 0x000fe20003000000 */
[----:B------:R0:W-:Y:S01]  /*52c0*/  @P2 STG.E.128 [R76.64], R68 ;  /* 0x000000444c002986 */ /* 0x0001e2000c101d04 */
[----:B------:R-:W-:Y:S01]  /*52d0*/  LOP3.LUT P6, RZ, R93, 0xff0000, RZ, 0xc0, !PT ;  /* 0x00ff00005dff7812 */ /* 0x000fe200078cc0ff */
[----:B------:R-:W-:Y:S01]  /*52e0*/  FMUL.FTZ R178, R161, R196 ;  /* 0x000000c4a1b27220 */ /* 0x000fe20000410000 */
[----:B------:R-:W-:Y:S01]  /*52f0*/  @P0 MOV R81, R140 ;  /* 0x0000008c00510202 */ /* 0x000fe20000000f00 */
[----:B------:R-:W-:Y:S01]  /*5300*/  FADD.FTZ R204, R203, -R204 ;  /* 0x800000cccbcc7221 */ /* 0x000fe20000010000 */
[----:B------:R-:W-:Y:S01]  /*5310*/  FSEL R79, R176, RZ, P6 ;  /* 0x000000ffb04f7208 */ /* 0x000fe20003000000 */
[----:B------:R-:W-:Y:S01]  /*5320*/  FADD.FTZ R189, R191, -R189 ;  /* 0x800000bdbfbd7221 */ /* 0x000fe20000010000 */
[----:B------:R-:W-:Y:S01]  /*5330*/  LOP3.LUT P6, RZ, R92, 0xff, RZ, 0xc0, !PT ;  /* 0x000000ff5cff7812 */ /* 0x000fe200078cc0ff */
[----:B------:R-:W-:-:S02]  /*5340*/  FFMA.FTZ R179, R195, R232, R231 ;  /* 0x000000e8c3b37223 */ /* 0x000fc400000100e7 */
[----:B------:R-:W-:Y:S02]  /*5350*/  FMUL.FTZ R177, R161, R189 ;  /* 0x000000bda1b17220 */ /* 0x000fe40000410000 */
[----:B------:R-:W-:Y:S02]  /*5360*/  FADD.FTZ R179, R193, -R179 ;  /* 0x800000b3c1b37221 */ /* 0x000fe40000010000 */
[-CC-:B------:R-:W-:Y:S02]  /*5370*/  FFMA.FTZ R202, R202, R232.reuse, R231.reuse ;  /* 0x000000e8caca7223 */ /* 0x180fe400000100e7 */
[----:B------:R-:W-:Y:S01]  /*5380*/  FMUL.FTZ R179, R161, R179 ;  /* 0x000000b3a1b37220 */ /* 0x000fe20000410000 */
[----:B0-----:R-:W-:Y:S01]  /*5390*/  FSEL R77, R199, RZ, P4 ;  /* 0x000000ffc74d7208 */ /* 0x001fe20002000000 */
[----:B------:R-:W-:Y:S01]  /*53a0*/  FADD.FTZ R201, R201, -R202 ;  /* 0x800000cac9c97221 */ /* 0x000fe20000010000 */
[----:B------:R-:W-:Y:S01]  /*53b0*/  FSEL R76, R82, RZ, P3 ;  /* 0x000000ff524c7208 */ /* 0x000fe20001800000 */
[--C-:B------:R-:W-:Y:S01]  /*53c0*/  FFMA.FTZ R190, R212, R232, R231.reuse ;  /* 0x000000e8d4be7223 */ /* 0x100fe200000100e7 */
[----:B------:R-:W-:Y:S01]  /*53d0*/  LOP3.LUT P4, RZ, R92, 0xff000000, RZ, 0xc0, !PT ;  /* 0xff0000005cff7812 */ /* 0x000fe2000788c0ff */
[----:B------:R-:W-:Y:S01]  /*53e0*/  FMUL.FTZ R92, R80, c[0x0][0x1e8] ;  /* 0x00007a00505c7a20 */ /* 0x000fe20000410000 */
[----:B------:R-:W-:Y:S01]  /*53f0*/  F2FP.PACK_AB R78, R76, R78 ;  /* 0x0000004e4c4e723e */ /* 0x000fe200000000ff */
[----:B------:R-:W-:Y:S01]  /*5400*/  FMUL.FTZ R203, R161, R201 ;  /* 0x000000c9a1cb7220 */ /* 0x000fe20000410000 */
[----:B------:R-:W-:Y:S01]  /*5410*/  FSEL R76, R84, RZ, P4 ;  /* 0x000000ff544c7208 */ /* 0x000fe20002000000 */
[----:B------:R-:W-:Y:S01]  /*5420*/  FADD.FTZ R190, R211, -R190 ;  /* 0x800000bed3be7221 */ /* 0x000fe20000010000 */
[----:B------:R-:W-:Y:S01]  /*5430*/  FSEL R80, R200, RZ, P5 ;  /* 0x000000ffc8507208 */ /* 0x000fe20002800000 */
[--C-:B------:R-:W-:Y:S01]  /*5440*/  FFMA.FTZ R100, R100, R232, R231.reuse ;  /* 0x000000e864647223 */ /* 0x100fe200000100e7 */
[----:B------:R-:W-:Y:S01]  /*5450*/  F2FP.PACK_AB R77, R76, R77 ;  /* 0x0000004d4c4d723e */ /* 0x000fe200000000ff */
[----:B------:R-:W-:Y:S01]  /*5460*/  FMUL.FTZ R190, R161, R190 ;  /* 0x000000bea1be7220 */ /* 0x000fe20000410000 */
[----:B------:R-:W-:Y:S01]  /*5470*/  FSEL R76, R92, RZ, P6 ;  /* 0x000000ff5c4c7208 */ /* 0x000fe20003000000 */
[----:B------:R-:W-:Y:S01]  /*5480*/  FADD.FTZ R96, R96, -R100 ;  /* 0x8000006460607221 */ /* 0x000fe20000010000 */
[----:B------:R-:W-:Y:S01]  /*5490*/  LOP3.LUT P3, RZ, R93, 0xff000000, RZ, 0xc0, !PT ;  /* 0xff0000005dff7812 */ /* 0x000fe2000786c0ff */
[--C-:B------:R-:W-:Y:S01]  /*54a0*/  FFMA.FTZ R214, R214, R232, R231.reuse ;  /* 0x000000e8d6d67223 */ /* 0x100fe200000100e7 */
[----:B------:R-:W-:Y:S01]  /*54b0*/  F2FP.PACK_AB R76, R80, R76 ;  /* 0x0000004c504c723e */ /* 0x000fe200000000ff */
[----:B------:R-:W-:Y:S01]  /*54c0*/  FMUL.FTZ R193, R161, R96 ;  /* 0x00000060a1c17220 */ /* 0x000fe20000410000 */
[----:B------:R-:W-:Y:S01]  /*54d0*/  FSEL R85, R83, RZ, P3 ;  /* 0x000000ff53557208 */ /* 0x000fe20001800000 */
[----:B------:R-:W-:Y:S01]  /*54e0*/  FFMA.FTZ R213, R213, R232, R231 ;  /* 0x000000e8d5d57223 */ /* 0x000fe200000100e7 */
[----:B------:R-:W-:Y:S01]  /*54f0*/  IADD3 R80, P4, R162, c[0x0][0x248], RZ ;  /* 0x00009200a2507a10 */ /* 0x000fe20007f9e0ff */
[----:B------:R-:W-:Y:S01]  /*5500*/  FADD.FTZ R105, R105, -R214 ;  /* 0x800000d669697221 */ /* 0x000fe20000010000 */
[----:B------:R-:W-:Y:S01]  /*5510*/  @P0 LOP3.LUT P3, RZ, R81, 0xff, RZ, 0xc0, !PT ;  /* 0x000000ff51ff0812 */ /* 0x000fe2000786c0ff */
[----:B------:R-:W-:Y:S01]  /*5520*/  FADD.FTZ R104, R104, -R213 ;  /* 0x800000d568687221 */ /* 0x000fe20000010000 */
[----:B------:R-:W-:Y:S01]  /*5530*/  F2FP.PACK_AB R79, R85, R79 ;  /* 0x0000004f554f723e */ /* 0x000fe200000000ff */
[----:B------:R-:W-:Y:S01]  /*5540*/  FMUL.FTZ R85, R161, R204 ;  /* 0x000000cca1557220 */ /* 0x000fe20000410000 */
[----:B------:R-:W-:Y:S01]  /*5550*/  IADD3.X R81, R163, c[0x0][0x24c], RZ, P4, !PT ;  /* 0x00009300a3517a10 */ /* 0x000fe200027fe4ff */
[-CC-:B------:R-:W-:Y:S01]  /*5560*/  FFMA.FTZ R204, R206, R232.reuse, R231.reuse ;  /* 0x000000e8cecc7223 */ /* 0x180fe200000100e7 */
[----:B------:R-:W-:Y:S01]  /*5570*/  @P0 LOP3.LUT P4, RZ, R140, 0xff00, RZ, 0xc0, !PT ;  /* 0x0000ff008cff0812 */ /* 0x000fe2000788c0ff */
[----:B------:R-:W-:-:S02]  /*5580*/  FFMA.FTZ R206, R210, R232, R231 ;  /* 0x000000e8d2ce7223 */ /* 0x000fc400000100e7 */
[----:B------:R0:W-:Y:S01]  /*5590*/  STG.E.128 [R80.64], R76 ;  /* 0x0000004c50007986 */ /* 0x0001e2000c101d04 */
[----:B------:R-:W-:Y:S01]  /*55a0*/  @P0 FSEL R200, R200, RZ, P4 ;  /* 0x000000ffc8c80208 */ /* 0x000fe20002000000 */
[----:B------:R-:W-:Y:S01]  /*55b0*/  FADD.FTZ R204, R205, -R204 ;  /* 0x800000cccdcc7221 */ /* 0x000fe20000010000 */
[----:B------:R-:W-:Y:S01]  /*55c0*/  @P0 LOP3.LUT P4, RZ, R140, 0xff000000, RZ, 0xc0, !PT ;  /* 0xff0000008cff0812 */ /* 0x000fe2000788c0ff */
[----:B------:R-:W-:Y:S01]  /*55d0*/  FFMA.FTZ R205, R208, R232, R231 ;  /* 0x000000e8d0cd7223 */ /* 0x000fe200000100e7 */
[----:B------:R-:W-:Y:S01]  /*55e0*/  @P0 F2FP.PACK_AB R200, RZ, R200 ;  /* 0x000000c8ffc8023e */ /* 0x000fe200000000ff */
[----:B------:R-:W-:Y:S02]  /*55f0*/  FMUL.FTZ R204, R161, R204 ;  /* 0x000000cca1cc7220 */ /* 0x000fe40000410000 */
[----:B------:R-:W-:Y:S02]  /*5600*/  FADD.FTZ R205, R207, -R205 ;  /* 0x800000cdcfcd7221 */ /* 0x000fe40000010000 */
[----:B------:R-:W-:-:S02]  /*5610*/  FADD.FTZ R206, R209, -R206 ;  /* 0x800000ced1ce7221 */ /* 0x000fc40000010000 */
[C---:B------:R-:W-:Y:S02]  /*5620*/  FMUL.FTZ R205, R161.reuse, R205 ;  /* 0x000000cda1cd7220 */ /* 0x040fe40000410000 */
[C---:B------:R-:W-:Y:S02]  /*5630*/  FMUL.FTZ R206, R161.reuse, R206 ;  /* 0x000000cea1ce7220 */ /* 0x040fe40000410000 */
[C---:B------:R-:W-:Y:S01]  /*5640*/  FMUL.FTZ R194, R161.reuse, R105 ;  /* 0x00000069a1c27220 */ /* 0x040fe20000410000 */
[----:B0-----:R-:W-:Y:S01]  /*5650*/  MOV R76, R88 ;  /* 0x00000058004c7202 */ /* 0x001fe20000000f00 */
[--C-:B------:R-:W-:Y:S01]  /*5660*/  @P1 HADD2.F32 R77, -RZ, R52.reuse.H1_H1 ;  /* 0x30000034ff4d1230 */ /* 0x100fe20000004100 */
[----:B------:R-:W-:Y:S02]  /*5670*/  FMUL.FTZ R191, R161, R104 ;  /* 0x00000068a1bf7220 */ /* 0x000fe40000410000 */
[----:B------:R-:W-:Y:S01]  /*5680*/  LOP3.LUT P5, RZ, R76, 0xff, RZ, 0xc0, !PT ;  /* 0x000000ff4cff7812 */ /* 0x000fe200078ac0ff */
[----:B------:R-:W-:Y:S01]  /*5690*/  FFMA.FTZ R101, R101, R232, R231 ;  /* 0x000000e865657223 */ /* 0x000fe200000100e7 */
[----:B------:R-:W-:Y:S01]  /*56a0*/  @P0 MOV R76, R142 ;  /* 0x0000008e004c0202 */ /* 0x000fe20000000f00 */
[----:B------:R-:W-:Y:S01]  /*56b0*/  @P1 FADD.FTZ R178, R178, R77 ;  /* 0x0000004db2b21221 */ /* 0x000fe20000010000 */
[--C-:B------:R-:W-:Y:S01]  /*56c0*/  @P1 HADD2.F32 R77, -RZ, R53.reuse.H1_H1 ;  /* 0x30000035ff4d1230 */ /* 0x100fe20000004100 */
[----:B------:R-:W-:Y:S01]  /*56d0*/  FADD.FTZ R97, R97, -R101 ;  /* 0x8000006561617221 */ /* 0x000fe20000010000 */
[----:B------:R-:W-:Y:S01]  /*56e0*/  @P0 LOP3.LUT P6, RZ, R76, 0xff, RZ, 0xc0, !PT ;  /* 0x000000ff4cff0812 */ /* 0x000fe200078cc0ff */
[----:B------:R-:W-:Y:S01]  /*56f0*/  @P1 HADD2.F32 R76, -RZ, R52.H0_H0 ;  /* 0x20000034ff4c1230 */ /* 0x000fe20000004100 */
[----:B------:R-:W-:Y:S01]  /*5700*/  FMUL.FTZ R93, R178, c[0x0][0x1e8] ;  /* 0x00007a00b25d7a20 */ /* 0x000fe20000410000 */
[----:B------:R-:W-:Y:S01]  /*5710*/  @P2 F2FP.PACK_AB R178, RZ, R178 ;  /* 0x000000b2ffb2223e */ /* 0x000fe200000000ff */
[----:B------:R-:W-:Y:S01]  /*5720*/  @P1 FADD.FTZ R85, R85, R77 ;  /* 0x0000004d55551221 */ /* 0x000fe20000010000 */
[----:B------:R-:W-:Y:S01]  /*5730*/  @P0 FSEL R77, R92, RZ, P3 ;  /* 0x000000ff5c4d0208 */ /* 0x000fe20001800000 */
[----:B------:R-:W-:Y:S01]  /*5740*/  @P1 FADD.FTZ R177, R177, R76 ;  /* 0x0000004cb1b11221 */ /* 0x000fe20000010000 */
[----:B------:R-:W-:Y:S01]  /*5750*/  @P1 HADD2.F32 R76, -RZ, R53.H0_H0 ;  /* 0x20000035ff4c1230 */ /* 0x000fe20000004100 */
[----:B------:R-:W-:Y:S01]  /*5760*/  @P0 LOP3.LUT P3, RZ, R140, 0xff0000, RZ, 0xc0, !PT ;  /* 0x00ff00008cff0812 */ /* 0x000fe2000786c0ff */
[----:B------:R-:W-:Y:S01]  /*5770*/  FMUL.FTZ R174, R85, c[0x0][0x1e8] ;  /* 0x00007a0055ae7a20 */ /* 0x000fe20000410000 */
[----:B------:R-:W-:Y:S01]  /*5780*/  @P0 F2FP.PACK_AB R202, RZ, R77 ;  /* 0x0000004dffca023e */ /* 0x000fe200000000ff */
[----:B------:R-:W-:Y:S01]  /*5790*/  FMUL.FTZ R92, R177, c[0x0][0x1e8] ;  /* 0x00007a00b15c7a20 */ /* 0x000fe20000410000 */
[----:B------:R-:W-:Y:S01]  /*57a0*/  @P0 FSEL R199, R199, RZ, P3 ;  /* 0x000000ffc7c70208 */ /* 0x000fe20001800000 */
[----:B------:R-:W-:Y:S01]  /*57b0*/  @P1 FADD.FTZ R179, R179, R76 ;  /* 0x0000004cb3b31221 */ /* 0x000fe20000010000 */
[----:B------:R-:W-:Y:S01]  /*57c0*/  @P0 LOP3.LUT P3, RZ, R141, 0xff, RZ, 0xc0, !PT ;  /* 0x000000ff8dff0812 */ /* 0x000fe2000786c0ff */
[----:B------:R-:W-:Y:S01]  /*57d0*/  @P1 HADD2.F32 R77, -RZ, R54.H0_H0 ;  /* 0x20000036ff4d1230 */ /* 0x000fe20000004100 */
[----:B------:R-:W-:Y:S01]  /*57e0*/  @P0 FSEL R76, R84, RZ, P4 ;  /* 0x000000ff544c0208 */ /* 0x000fe20002000000 */
[----:B------:R-:W-:Y:S01]  /*57f0*/  FMUL.FTZ R173, R179, c[0x0][0x1e8] ;  /* 0x00007a00b3ad7a20 */ /* 0x000fe20000410000 */
[----:B------:R-:W-:Y:S01]  /*5800*/  @P0 LOP3.LUT P4, RZ, R141, 0xff00, RZ, 0xc0, !PT ;  /* 0x0000ff008dff0812 */ /* 0x000fe2000788c0ff */
[----:B------:R-:W-:Y:S01]  /*5810*/  FMUL.FTZ R97, R161, R97 ;  /* 0x00000061a1617220 */ /* 0x000fe20000410000 */
[----:B------:R-:W-:Y:S01]  /*5820*/  @P0 FSEL R175, R175, RZ, P3 ;  /* 0x000000ffafaf0208 */ /* 0x000fe20001800000 */
[----:B------:R-:W-:Y:S01]  /*5830*/  @P1 FADD.FTZ R203, R203, R77 ;  /* 0x0000004dcbcb1221 */ /* 0x000fe20000010000 */
[----:B------:R-:W-:Y:S01]  /*5840*/  @P0 LOP3.LUT P3, RZ, R141, 0xff0000, RZ, 0xc0, !PT ;  /* 0x00ff00008dff0812 */ /* 0x000fe2000786c0ff */
[--C-:B------:R-:W-:Y:S01]  /*5850*/  @P1 HADD2.F32 R77, -RZ, R55.reuse.H1_H1 ;  /* 0x30000037ff4d1230 */ /* 0x100fe20000004100 */
[----:B------:R-:W-:Y:S01]  /*5860*/  @P0 FSEL R78, R82, RZ, P4 ;  /* 0x000000ff524e0208 */ /* 0x000fe20002000000 */
[----:B------:R-:W-:Y:S01]  /*5870*/  FMUL.FTZ R186, R203, c[0x0][0x1e8] ;  /* 0x00007a00cbba7a20 */ /* 0x000fe20000410000 */
[----:B------:R-:W-:Y:S01]  /*5880*/  @P0 LOP3.LUT P4, RZ, R141, 0xff000000, RZ, 0xc0, !PT ;  /* 0xff0000008dff0812 */ /* 0x000fe2000788c0ff */
[----:B------:R-:W-:Y:S01]  /*5890*/  FFMA.FTZ R98, R98, R232, R231 ;  /* 0x000000e862627223 */ /* 0x000fe200000100e7 */
[----:B------:R-:W-:Y:S01]  /*58a0*/  FSEL R82, R92, RZ, P5 ;  /* 0x000000ff5c527208 */ /* 0x000fe20002800000 */
[----:B------:R-:W-:Y:S01]  /*58b0*/  @P1 FADD.FTZ R206, R206, R77 ;  /* 0x0000004dcece1221 */ /* 0x000fe20000010000 */
[----:B------:R-:W-:Y:S01]  /*58c0*/  @P0 FSEL R176, R176, RZ, P3 ;  /* 0x000000ffb0b00208 */ /* 0x000fe20001800000 */
[----:B------:R-:W-:Y:S01]  /*58d0*/  @P1 HADD2.F32 R77, -RZ, R56.H1_H1 ;  /* 0x30000038ff4d1230 */ /* 0x000fe20000004100 */
[----:B------:R-:W-:Y:S01]  /*58e0*/  LOP3.LUT P5, RZ, R88, 0xff0000, RZ, 0xc0, !PT ;  /* 0x00ff000058ff7812 */ /* 0x000fe200078ac0ff */
[----:B------:R-:W-:Y:S01]  /*58f0*/  FMUL.FTZ R196, R206, c[0x0][0x1e8] ;  /* 0x00007a00cec47a20 */ /* 0x000fe20000410000 */
[----:B------:R-:W-:Y:S01]  /*5900*/  @P0 FSEL R92, R92, RZ, P6 ;  /* 0x000000ff5c5c0208 */ /* 0x000fe20003000000 */
[----:B------:R-:W-:Y:S01]  /*5910*/  FADD.FTZ R215, R215, -R98 ;  /* 0x80000062d7d77221 */ /* 0x000fe20000010000 */
[----:B------:R-:W-:Y:S01]  /*5920*/  @P0 F2FP.PACK_AB R201, RZ, R76 ;  /* 0x0000004cffc9023e */ /* 0x000fe200000000ff */
[----:B------:R-:W-:Y:S01]  /*5930*/  @P1 HADD2.F32 R76, -RZ, R54.H1_H1 ;  /* 0x30000036ff4c1230 */ /* 0x000fe20000004100 */
[----:B------:R-:W-:Y:S01]  /*5940*/  LOP3.LUT P3, RZ, R88, 0xff00, RZ, 0xc0, !PT ;  /* 0x0000ff0058ff7812 */ /* 0x000fe2000786c0ff */
[----:B------:R-:W-:Y:S01]  /*5950*/  @P1 FADD.FTZ R191, R191, R77 ;  /* 0x0000004dbfbf1221 */ /* 0x000fe20000010000 */
[----:B------:R-:W-:Y:S01]  /*5960*/  @P0 LOP3.LUT P6, RZ, R142, 0xff0000, RZ, 0xc0, !PT ;  /* 0x00ff00008eff0812 */ /* 0x000fe200078cc0ff */
[-CC-:B------:R-:W-:Y:S01]  /*5970*/  FFMA.FTZ R103, R103, R232.reuse, R231.reuse ;  /* 0x000000e867677223 */ /* 0x180fe200000100e7 */
[----:B------:R-:W-:Y:S01]  /*5980*/  @P0 FSEL R79, R83, RZ, P4 ;  /* 0x000000ff534f0208 */ /* 0x000fe20002000000 */
[----:B------:R-:W-:Y:S01]  /*5990*/  @P1 FADD.FTZ R204, R204, R76 ;  /* 0x0000004ccccc1221 */ /* 0x000fe20000010000 */
[----:B------:R-:W-:Y:S01]  /*59a0*/  @P0 LOP3.LUT P4, RZ, R142, 0xff00, RZ, 0xc0, !PT ;  /* 0x0000ff008eff0812 */ /* 0x000fe2000788c0ff */
[----:B------:R-:W-:Y:S01]  /*59b0*/  FMUL.FTZ R105, R191, c[0x0][0x1e8] ;  /* 0x00007a00bf697a20 */ /* 0x000fe20000410000 */
[----:B------:R-:W-:Y:S01]  /*59c0*/  FSEL R84, R173, RZ, P5 ;  /* 0x000000ffad547208 */ /* 0x000fe20002800000 */
[----:B------:R-:W-:Y:S01]  /*59d0*/  FMUL.FTZ R189, R204, c[0x0][0x1e8] ;  /* 0x00007a00ccbd7a20 */ /* 0x000fe20000410000 */
[----:B------:R-:W-:Y:S01]  /*59e0*/  FSEL R83, R93, RZ, P3 ;  /* 0x000000ff5d537208 */ /* 0x000fe20001800000 */
[-C--:B------:R-:W-:Y:S01]  /*59f0*/  FFMA.FTZ R102, R102, R232.reuse, R231 ;  /* 0x000000e866667223 */ /* 0x080fe200000100e7 */
[----:B------:R-:W-:Y:S01]  /*5a00*/  @P0 FSEL R173, R173, RZ, P6 ;  /* 0x000000ffadad0208 */ /* 0x000fe20003000000 */
[----:B------:R-:W-:Y:S01]  /*5a10*/  FADD.FTZ R107, R107, -R103 ;  /* 0x800000676b6b7221 */ /* 0x000fe20000010000 */
[----:B------:R-:W-:Y:S01]  /*5a20*/  @P0 IADD3 R162, P3, R162, c[0x0][0x250], RZ ;  /* 0x00009400a2a20a10 */ /* 0x000fe20007f7e0ff */
[----:B------:R-:W-:Y:S01]  /*5a30*/  FADD.FTZ R106, R106, -R102 ;  /* 0x800000666a6a7221 */ /* 0x000fe20000010000 */
[----:B------:R-:W-:Y:S01]  /*5a40*/  LOP3.LUT P6, RZ, R89, 0xff, RZ, 0xc0, !PT ;  /* 0x000000ff59ff7812 */ /* 0x000fe200078cc0ff */
[-CC-:B------:R-:W-:Y:S01]  /*5a50*/  FFMA.FTZ R116, R116, R232.reuse, R231.reuse ;  /* 0x000000e874747223 */ /* 0x180fe200000100e7 */
[----:B------:R-:W-:Y:S01]  /*5a60*/  @P0 FSEL R93, R93, RZ, P4 ;  /* 0x000000ff5d5d0208 */ /* 0x000fe20002000000 */
[-CC-:B------:R-:W-:Y:S01]  /*5a70*/  FFMA.FTZ R102, R218, R232.reuse, R231.reuse ;  /* 0x000000e8da667223 */ /* 0x180fe200000100e7 */
[----:B------:R-:W-:Y:S01]  /*5a80*/  LOP3.LUT P4, RZ, R88, 0xff000000, RZ, 0xc0, !PT ;  /* 0xff00000058ff7812 */ /* 0x000fe2000788c0ff */
[----:B------:R-:W-:Y:S01]  /*5a90*/  FADD.FTZ R112, R112, -R116 ;  /* 0x8000007470707221 */ /* 0x000fe20000010000 */
[----:B------:R-:W-:Y:S01]  /*5aa0*/  @P0 LOP3.LUT P5, RZ, R142, 0xff000000, RZ, 0xc0, !PT ;  /* 0xff0000008eff0812 */ /* 0x000fe200078ac0ff */
[----:B------:R-:W-:Y:S01]  /*5ab0*/  FADD.FTZ R102, R217, -R102 ;  /* 0x80000066d9667221 */ /* 0x000fe20000010000 */
[----:B------:R-:W-:Y:S01]  /*5ac0*/  @P0 IADD3.X R163, R163, c[0x0][0x254], RZ, P3, !PT ;  /* 0x00009500a3a30a10 */ /* 0x000fe20001ffe4ff */
[----:B------:R-:W-:Y:S01]  /*5ad0*/  FFMA.FTZ R109, R109, R232, R231 ;  /* 0x000000e86d6d7223 */ /* 0x000fe200000100e7 */
[----:B------:R-:W-:Y:S01]  /*5ae0*/  FSEL R198, R186, RZ, P6 ;  /* 0x000000ffbac67208 */ /* 0x000fe20003000000 */
[----:B------:R-:W-:Y:S01]  /*5af0*/  FMUL.FTZ R102, R161, R102 ;  /* 0x00000066a1667220 */ /* 0x000fe20000410000 */
[----:B------:R-:W-:Y:S01]  /*5b00*/  LOP3.LUT P3, RZ, R89, 0xff00, RZ, 0xc0, !PT ;  /* 0x0000ff0059ff7812 */ /* 0x000fe2000786c0ff */
[----:B------:R-:W-:Y:S01]  /*5b10*/  FADD.FTZ R108, R108, -R109 ;  /* 0x8000006d6c6c7221 */ /* 0x000fe20000010000 */
[----:B------:R-:W-:Y:S01]  /*5b20*/  @P0 LOP3.LUT P6, RZ, R143, 0xff, RZ, 0xc0, !PT ;  /* 0x000000ff8fff0812 */ /* 0x000fe200078cc0ff */
[-CC-:B------:R-:W-:Y:S01]  /*5b30*/  FFMA.FTZ R118, R118, R232.reuse, R231.reuse ;  /* 0x000000e876767223 */ /* 0x180fe200000100e7 */
[----:B------:R-:W-:Y:S01]  /*5b40*/  FSEL R88, R174, RZ, P4 ;  /* 0x000000ffae587208 */ /* 0x000fe20002000000 */
[--C-:B------:R-:W-:Y:S01]  /*5b50*/  FFMA.FTZ R115, R115, R232, R231.reuse ;  /* 0x000000e873737223 */ /* 0x100fe200000100e7 */
[----:B------:R-:W-:Y:S01]  /*5b60*/  MOV R76, R90 ;  /* 0x0000005a004c7202 */ /* 0x000fe20000000f00 */
[----:B------:R-:W-:Y:S01]  /*5b70*/  FADD.FTZ R114, R114, -R118 ;  /* 0x8000007672727221 */ /* 0x000fe20000010000 */
[----:B------:R-:W-:Y:S01]  /*5b80*/  @P0 FSEL R174, R174, RZ, P5 ;  /* 0x000000ffaeae0208 */ /* 0x000fe20002800000 */
[-C--:B------:R-:W-:Y:S01]  /*5b90*/  FFMA.FTZ R166, R166, R232.reuse, R231 ;  /* 0x000000e8a6a67223 */ /* 0x080fe200000100e7 */
[----:B------:R-:W-:Y:S01]  /*5ba0*/  LOP3.LUT P4, RZ, R89, 0xff0000, RZ, 0xc0, !PT ;  /* 0x00ff000059ff7812 */ /* 0x000fe2000788c0ff */
[----:B------:R-:W-:Y:S01]  /*5bb0*/  FADD.FTZ R111, R111, -R115 ;  /* 0x800000736f6f7221 */ /* 0x000fe20000010000 */
[----:B------:R-:W-:Y:S01]  /*5bc0*/  LOP3.LUT P5, RZ, R89, 0xff000000, RZ, 0xc0, !PT ;  /* 0xff00000059ff7812 */ /* 0x000fe200078ac0ff */
[----:B------:R-:W-:Y:S01]  /*5bd0*/  FADD.FTZ R119, R119, -R166 ;  /* 0x800000a677777221 */ /* 0x000fe20000010000 */
[----:B------:R-:W-:Y:S01]  /*5be0*/  @P0 FSEL R186, R186, RZ, P6 ;  /* 0x000000ffbaba0208 */ /* 0x000fe20003000000 */
[-CC-:B------:R-:W-:Y:S01]  /*5bf0*/  FFMA.FTZ R166, R168, R232.reuse, R231.reuse ;  /* 0x000000e8a8a67223 */ /* 0x180fe200000100e7 */
[----:B------:R-:W-:Y:S01]  /*5c00*/  FSEL R89, R189, RZ, P3 ;  /* 0x000000ffbd597208 */ /* 0x000fe20001800000 */
[-CC-:B------:R-:W-:Y:S01]  /*5c10*/  FFMA.FTZ R172, R172, R232.reuse, R231.reuse ;  /* 0x000000e8acac7223 */ /* 0x180fe200000100e7 */
[----:B------:R-:W-:Y:S01]  /*5c20*/  LOP3.LUT P6, RZ, R76, 0xff, RZ, 0xc0, !PT ;  /* 0x000000ff4cff7812 */ /* 0x000fe200078cc0ff */
[----:B------:R-:W-:Y:S01]  /*5c30*/  FADD.FTZ R166, R167, -R166 ;  /* 0x800000a6a7a67221 */ /* 0x000fe20000010000 */
[----:B------:R-:W-:Y:S01]  /*5c40*/  @P0 LOP3.LUT P3, RZ, R143, 0xff00, RZ, 0xc0, !PT ;  /* 0x0000ff008fff0812 */ /* 0x000fe2000786c0ff */
[--C-:B------:R-:W-:Y:S01]  /*5c50*/  FFMA.FTZ R168, R228, R232, R231.reuse ;  /* 0x000000e8e4a87223 */ /* 0x100fe200000100e7 */
[----:B------:R-:W-:Y:S01]  /*5c60*/  @P0 MOV R76, R144 ;  /* 0x00000090004c0202 */ /* 0x000fe20000000f00 */
[--C-:B------:R-:W-:Y:S01]  /*5c70*/  FFMA.FTZ R87, R87, R232, R231.reuse ;  /* 0x000000e857577223 */ /* 0x100fe200000100e7 */
[----:B------:R-:W-:Y:S01]  /*5c80*/  @P0 FSEL R189, R189, RZ, P3 ;  /* 0x000000ffbdbd0208 */ /* 0x000fe20001800000 */
[----:B------:R-:W-:Y:S01]  /*5c90*/  FMUL.FTZ R166, R161, R166 ;  /* 0x000000a6a1a67220 */ /* 0x000fe20000410000 */
[----:B------:R-:W-:Y:S01]  /*5ca0*/  @P0 LOP3.LUT P3, RZ, R76, 0xff, RZ, 0xc0, !PT ;  /* 0x000000ff4cff0812 */ /* 0x000fe2000786c0ff */
[----:B------:R-:W-:Y:S01]  /*5cb0*/  @P1 HADD2.F32 R76, -RZ, R55.H0_H0 ;  /* 0x20000037ff4c1230 */ /* 0x000fe20000004100 */
[----:B------:R-:W-:Y:S01]  /*5cc0*/  @P0 F2FP.PACK_AB R199, RZ, R199 ;  /* 0x000000c7ffc7023e */ /* 0x000fe200000000ff */
[----:B------:R-:W-:Y:S01]  /*5cd0*/  FADD.FTZ R172, R169, -R172 ;  /* 0x800000aca9ac7221 */ /* 0x000fe20000010000 */
[----:B------:R-:W-:Y:S01]  /*5ce0*/  @P0 F2FP.PACK_AB R175, RZ, R175 ;  /* 0x000000afffaf023e */ /* 0x000fe200000000ff */
[----:B------:R-:W-:Y:S01]  /*5cf0*/  FADD.FTZ R168, R227, -R168 ;  /* 0x800000a8e3a87221 */ /* 0x000fe20000010000 */
[----:B------:R-:W-:Y:S01]  /*5d00*/  @P0 F2FP.PACK_AB R176, RZ, R176 ;  /* 0x000000b0ffb0023e */ /* 0x000fe200000000ff */
[----:B------:R-:W-:Y:S01]  /*5d10*/  @P1 FADD.FTZ R205, R205, R76 ;  /* 0x0000004ccdcd1221 */ /* 0x000fe20000010000 */
[----:B------:R-:W-:Y:S01]  /*5d20*/  @P1 HADD2.F32 R76, -RZ, R56.H0_H0 ;  /* 0x20000038ff4c1230 */ /* 0x000fe20000004100 */
[----:B------:R-:W-:Y:S01]  /*5d30*/  @P2 F2FP.PACK_AB R177, RZ, R177 ;  /* 0x000000b1ffb1223e */ /* 0x000fe200000000ff */
[-C--:B------:R-:W-:Y:S01]  /*5d40*/  FFMA.FTZ R187, R187, R232.reuse, R231 ;  /* 0x000000e8bbbb7223 */ /* 0x080fe200000100e7 */
[----:B------:R-:W-:Y:S01]  /*5d50*/  @P2 F2FP.PACK_AB R179, RZ, R179 ;  /* 0x000000b3ffb3223e */ /* 0x000fe200000000ff */
[----:B------:R-:W-:Y:S01]  /*5d60*/  FMUL.FTZ R195, R205, c[0x0][0x1e8] ;  /* 0x00007a00cdc37a20 */ /* 0x000fe20000410000 */
[----:B------:R-:W-:Y:S01]  /*5d70*/  @P2 F2FP.PACK_AB R203, RZ, R203 ;  /* 0x000000cbffcb223e */ /* 0x000fe200000000ff */
[----:B------:R-:W-:Y:S01]  /*5d80*/  @P1 FADD.FTZ R190, R190, R76 ;  /* 0x0000004cbebe1221 */ /* 0x000fe20000010000 */
[--C-:B------:R-:W-:Y:S01]  /*5d90*/  @P1 HADD2.F32 R76, -RZ, R57.reuse.H0_H0 ;  /* 0x20000039ff4c1230 */ /* 0x100fe20000004100 */
[----:B------:R-:W-:Y:S01]  /*5da0*/  @P2 F2FP.PACK_AB R205, RZ, R205 ;  /* 0x000000cdffcd223e */ /* 0x000fe200000000ff */
[----:B------:R-:W-:Y:S01]  /*5db0*/  FADD.FTZ R230, R230, -R87 ;  /* 0x80000057e6e67221 */ /* 0x000fe20000010000 */
[----:B------:R-:W-:Y:S01]  /*5dc0*/  FSEL R207, R195, RZ, P4 ;  /* 0x000000ffc3cf7208 */ /* 0x000fe20002000000 */
[----:B------:R-:W-:Y:S01]  /*5dd0*/  FMUL.FTZ R96, R190, c[0x0][0x1e8] ;  /* 0x00007a00be607a20 */ /* 0x000fe20000410000 */
[----:B------:R-:W-:Y:S01]  /*5de0*/  @P0 LOP3.LUT P4, RZ, R143, 0xff0000, RZ, 0xc0, !PT ;  /* 0x00ff00008fff0812 */ /* 0x000fe2000788c0ff */
[----:B------:R-:W-:Y:S01]  /*5df0*/  @P1 FADD.FTZ R193, R193, R76 ;  /* 0x0000004cc1c11221 */ /* 0x000fe20000010000 */
[----:B------:R-:W-:Y:S01]  /*5e00*/  @P1 HADD2.F32 R76, -RZ, R57.H1_H1 ;  /* 0x30000039ff4c1230 */ /* 0x000fe20000004100 */
[----:B------:R-:W-:Y:S01]  /*5e10*/  FSEL R208, R196, RZ, P5 ;  /* 0x000000ffc4d07208 */ /* 0x000fe20002800000 */
[--C-:B------:R-:W-:Y:S01]  /*5e20*/  FFMA.FTZ R86, R86, R232, R231.reuse ;  /* 0x000000e856567223 */ /* 0x100fe200000100e7 */
[----:B------:R-:W-:Y:S01]  /*5e30*/  @P0 FSEL R195, R195, RZ, P4 ;  /* 0x000000ffc3c30208 */ /* 0x000fe20002000000 */
[----:B------:R-:W-:Y:S01]  /*5e40*/  FMUL.FTZ R180, R193, c[0x0][0x1e8] ;  /* 0x00007a00c1b47a20 */ /* 0x000fe20000410000 */
[----:B------:R-:W-:Y:S01]  /*5e50*/  @P0 LOP3.LUT P4, RZ, R143, 0xff000000, RZ, 0xc0, !PT ;  /* 0xff0000008fff0812 */ /* 0x000fe2000788c0ff */
[----:B------:R-:W-:Y:S01]  /*5e60*/  @P1 FADD.FTZ R194, R194, R76 ;  /* 0x0000004cc2c21221 */ /* 0x000fe20000010000 */
[----:B------:R-:W-:Y:S01]  /*5e70*/  @P0 F2FP.PACK_AB R78, RZ, R78 ;  /* 0x0000004eff4e023e */ /* 0x000fe200000000ff */
[C---:B------:R-:W-:Y:S01]  /*5e80*/  FMUL.FTZ R87, R161.reuse, R172 ;  /* 0x000000aca1577220 */ /* 0x040fe20000410000 */
[----:B------:R-:W-:Y:S01]  /*5e90*/  @P0 FSEL R196, R196, RZ, P4 ;  /* 0x000000ffc4c40208 */ /* 0x000fe20002000000 */
[----:B------:R-:W-:Y:S01]  /*5ea0*/  FMUL.FTZ R181, R194, c[0x0][0x1e8] ;  /* 0x00007a00c2b57a20 */ /* 0x000fe20000410000 */
[----:B------:R-:W-:Y:S01]  /*5eb0*/  @P0 F2FP.PACK_AB R79, RZ, R79 ;  /* 0x0000004fff4f023e */ /* 0x000fe200000000ff */
[----:B------:R-:W-:Y:S01]  /*5ec0*/  FMUL.FTZ R168, R161, R168 ;  /* 0x000000a8a1a87220 */ /* 0x000fe20000410000 */
[----:B------:R-:W-:Y:S01]  /*5ed0*/  @P0 PRMT R72, R202, 0x7610, R72 ;  /* 0x00007610ca480816 */ /* 0x000fe20000000048 */
[-C--:B------:R-:W-:Y:S01]  /*5ee0*/  FFMA.FTZ R202, R110, R232.reuse, R231 ;  /* 0x000000e86eca7223 */ /* 0x080fe200000100e7 */
[----:B------:R-:W-:Y:S01]  /*5ef0*/  @P0 PRMT R73, R199, 0x7610, R73 ;  /* 0x00007610c7490816 */ /* 0x000fe20000000049 */
[----:B------:R-:W-:Y:S01]  /*5f00*/  FADD.FTZ R187, R185, -R187 ;  /* 0x800000bbb9bb7221 */ /* 0x000fe20000010000 */
[----:B------:R-:W-:Y:S01]  /*5f10*/  @P0 PRMT R74, R175, 0x7610, R74 ;  /* 0x00007610af4a0816 */ /* 0x000fe2000000004a */
[----:B------:R-:W-:Y:S01]  /*5f20*/  FFMA.FTZ R175, R99, R232, R231 ;  /* 0x000000e863af7223 */ /* 0x000fe200000100e7 */
[----:B------:R-:W-:Y:S01]  /*5f30*/  @P0 PRMT R75, R176, 0x7610, R75 ;  /* 0x00007610b04b0816 */ /* 0x000fe2000000004b */
[----:B------:R-:W-:Y:S01]  /*5f40*/  FMUL.FTZ R99, R161, R215 ;  /* 0x000000d7a1637220 */ /* 0x000fe20000410000 */
[----:B------:R-:W-:Y:S01]  /*5f50*/  @P2 IADD3 R76, P4, R164, c[0x0][0x258], RZ ;  /* 0x00009600a44c2a10 */ /* 0x000fe20007f9e0ff */
[----:B------:R-:W-:Y:S01]  /*5f60*/  FADD.FTZ R175, R216, -R175 ;  /* 0x800000afd8af7221 */ /* 0x000fe20000010000 */
[----:B------:R-:W-:Y:S01]  /*5f70*/  @P2 F2FP.PACK_AB R85, RZ, R85 ;  /* 0x00000055ff55223e */ /* 0x000fe200000000ff */
[----:B------:R-:W-:Y:S01]  /*5f80*/  FADD.FTZ R202, R113, -R202 ;  /* 0x800000ca71ca7221 */ /* 0x000fe20000010000 */
[----:B------:R-:W-:Y:S01]  /*5f90*/  @P2 F2FP.PACK_AB R204, RZ, R204 ;  /* 0x000000ccffcc223e */ /* 0x000fe200000000ff */
[C---:B------:R-:W-:Y:S01]  /*5fa0*/  FMUL.FTZ R175, R161.reuse, R175 ;  /* 0x000000afa1af7220 */ /* 0x040fe20000410000 */
[----:B------:R-:W-:Y:S01]  /*5fb0*/  @P2 F2FP.PACK_AB R206, RZ, R206 ;  /* 0x000000ceffce223e */ /* 0x000fe200000000ff */
[----:B------:R-:W-:Y:S01]  /*5fc0*/  FMUL.FTZ R113, R161, R108 ;  /* 0x0000006ca1717220 */ /* 0x000fe20000410000 */
[----:B------:R-:W-:Y:S01]  /*5fd0*/  @P2 PRMT R68, R177, 0x7610, R68 ;  /* 0x00007610b1442816 */ /* 0x000fe20000000044 */
[----:B------:R-:W-:Y:S01]  /*5fe0*/  FMUL.FTZ R177, R161, R112 ;  /* 0x00000070a1b17220 */ /* 0x000fe20000410000 */
[----:B------:R-:W-:Y:S01]  /*5ff0*/  @P2 PRMT R69, R179, 0x7610, R69 ;  /* 0x00007610b3452816 */ /* 0x000fe20000000045 */
[----:B------:R-:W-:Y:S01]  /*6000*/  FMUL.FTZ R202, R161, R202 ;  /* 0x000000caa1ca7220 */ /* 0x000fe20000410000 */
[----:B------:R-:W-:Y:S01]  /*6010*/  @P2 PRMT R70, R203, 0x7610, R70 ;  /* 0x00007610cb462816 */ /* 0x000fe20000000046 */
[----:B------:R-:W-:Y:S01]  /*6020*/  FMUL.FTZ R203, R161, R114 ;  /* 0x00000072a1cb7220 */ /* 0x000fe20000410000 */
[----:B------:R-:W-:Y:S01]  /*6030*/  @P2 PRMT R71, R205, 0x7610, R71 ;  /* 0x00007610cd472816 */ /* 0x000fe20000000047 */
[----:B------:R-:W-:Y:S01]  /*6040*/  FFMA.FTZ R184, R184, R232, R231 ;  /* 0x000000e8b8b87223 */ /* 0x000fe200000100e7 */
[----:B------:R-:W-:Y:S01]  /*6050*/  @P0 PRMT R72, R72, 0x5410, R200 ;  /* 0x0000541048480816 */ /* 0x000fe200000000c8 */
[----:B------:R-:W-:Y:S01]  /*6060*/  FADD.FTZ R86, R229, -R86 ;  /* 0x80000056e5567221 */ /* 0x000fe20000010000 */
[----:B------:R-:W-:Y:S01]  /*6070*/  @P0 PRMT R73, R73, 0x5410, R201 ;  /* 0x0000541049490816 */ /* 0x000fe200000000c9 */
[C---:B------:R-:W-:Y:S01]  /*6080*/  FMUL.FTZ R119, R161.reuse, R119 ;  /* 0x00000077a1777220 */ /* 0x040fe20000410000 */
[----:B------:R-:W-:Y:S01]  /*6090*/  @P0 PRMT R74, R74, 0x5410, R78 ;  /* 0x000054104a4a0816 */ /* 0x000fe2000000004e */
[----:B------:R-:W-:Y:S01]  /*60a0*/  FMUL.FTZ R169, R161, R187 ;  /* 0x000000bba1a97220 */ /* 0x000fe20000410000 */
[----:B------:R-:W-:Y:S01]  /*60b0*/  @P0 PRMT R75, R75, 0x5410, R79 ;  /* 0x000054104b4b0816 */ /* 0x000fe2000000004f */
[----:B------:R-:W-:Y:S01]  /*60c0*/  FADD.FTZ R167, R183, -R184 ;  /* 0x800000b8b7a77221 */ /* 0x000fe20000010000 */
[----:B------:R-:W-:Y:S01]  /*60d0*/  @P2 IADD3.X R77, R165, c[0x0][0x25c], RZ, P4, !PT ;  /* 0x00009700a54d2a10 */ /* 0x000fe200027fe4ff */
[----:B------:R-:W-:Y:S01]  /*60e0*/  FMUL.FTZ R86, R161, R86 ;  /* 0x00000056a1567220 */ /* 0x000fe20000410000 */
[----:B------:R-:W-:Y:S01]  /*60f0*/  @P2 PRMT R68, R68, 0x5410, R178 ;  /* 0x0000541044442816 */ /* 0x000fe200000000b2 */
[----:B------:R0:W-:Y:S01]  /*6100*/  @P0 STG.E.128 [R162.64], R72 ;  /* 0x00000048a2000986 */ /* 0x0001e2000c101d04 */
[----:B------:R-:W-:Y:S01]  /*6110*/  @P2 PRMT R69, R69, 0x5410, R85 ;  /* 0x0000541045452816 */ /* 0x000fe20000000055 */
[----:B------:R-:W-:Y:S01]  /*6120*/  FFMA.FTZ R178, R117, R232, R231 ;  /* 0x000000e875b27223 */ /* 0x000fe200000100e7 */
[----:B------:R-:W-:Y:S01]  /*6130*/  @P2 PRMT R70, R70, 0x5410, R204 ;  /* 0x0000541046462816 */ /* 0x000fe200000000cc */
[----:B------:R-:W-:Y:S01]  /*6140*/  FMUL.FTZ R204, R161, R111 ;  /* 0x0000006fa1cc7220 */ /* 0x000fe20000410000 */
[----:B------:R-:W-:Y:S01]  /*6150*/  @P2 PRMT R71, R71, 0x5410, R206 ;  /* 0x0000541047472816 */ /* 0x000fe200000000ce */
[----:B------:R-:W-:Y:S01]  /*6160*/  FADD.FTZ R178, R219, -R178 ;  /* 0x800000b2dbb27221 */ /* 0x000fe20000010000 */
[----:B------:R-:W-:Y:S01]  /*6170*/  FSEL R100, R96, RZ, P6 ;  /* 0x000000ff60647208 */ /* 0x000fe20003000000 */
[C---:B------:R-:W-:Y:S01]  /*6180*/  FMUL.FTZ R167, R161.reuse, R167 ;  /* 0x000000a7a1a77220 */ /* 0x040fe20000410000 */
[----:B------:R-:W-:Y:S01]  /*6190*/  LOP3.LUT P6, RZ, R90, 0xff0000, RZ, 0xc0, !PT ;  /* 0x00ff00005aff7812 */ /* 0x000fe200078cc0ff */
[----:B------:R1:W-:Y:S01]  /*61a0*/  @P2 STG.E.128 [R76.64], R68 ;  /* 0x000000444c002986 */ /* 0x0003e2000c101d04 */
[----:B------:R-:W-:Y:S01]  /*61b0*/  @P0 FSEL R96, R96, RZ, P3 ;  /* 0x000000ff60600208 */ /* 0x000fe20001800000 */
[----:B------:R-:W-:Y:S01]  /*61c0*/  FMUL.FTZ R178, R161, R178 ;  /* 0x000000b2a1b27220 */ /* 0x000fe20000410000 */
[----:B------:R-:W-:-:S02]  /*61d0*/  @P0 LOP3.LUT P3, RZ, R144, 0xff0000, RZ, 0xc0, !PT ;  /* 0x00ff000090ff0812 */ /* 0x000fc4000786c0ff */
[C---:B------:R-:W-:Y:S02]  /*61e0*/  FSEL R182, R180.reuse, RZ, P6 ;  /* 0x000000ffb4b67208 */ /* 0x040fe40003000000 */
[----:B------:R-:W-:Y:S01]  /*61f0*/  @P0 FSEL R180, R180, RZ, P3 ;  /* 0x000000ffb4b40208 */ /* 0x000fe20001800000 */
[C---:B0-----:R-:W-:Y:S01]  /*6200*/  FMUL.FTZ R163, R161.reuse, R106 ;  /* 0x0000006aa1a37220 */ /* 0x041fe20000410000 */
[----:B------:R-:W-:Y:S01]  /*6210*/  LOP3.LUT P4, RZ, R90, 0xff00, RZ, 0xc0, !PT ;  /* 0x0000ff005aff7812 */ /* 0x000fe2000788c0ff */
[----:B------:R-:W-:Y:S01]  /*6220*/  FMUL.FTZ R106, R161, R107 ;  /* 0x0000006ba16a7220 */ /* 0x000fe20000410000 */
[----:B------:R-:W-:Y:S01]  /*6230*/  LOP3.LUT P3, RZ, R91, 0xff, RZ, 0xc0, !PT ;  /* 0x000000ff5bff7812 */ /* 0x000fe2000786c0ff */
[----:B------:R-:W-:Y:S01]  /*6240*/  FMUL.FTZ R161, R161, R230 ;  /* 0x000000e6a1a17220 */ /* 0x000fe20000410000 */
[----:B------:R-:W-:Y:S02]  /*6250*/  IADD3 R80, P5, R164, c[0x0][0x248], RZ ;  /* 0x00009200a4507a10 */ /* 0x000fe40007fbe0ff */
[----:B------:R-:W-:-:S02]  /*6260*/  FSEL R104, R105, RZ, P4 ;  /* 0x000000ff69687208 */ /* 0x000fc40002000000 */
[----:B------:R-:W-:Y:S01]  /*6270*/  @P0 IADD3 R164, P4, R164, c[0x0][0x250], RZ ;  /* 0x00009400a4a40a10 */ /* 0x000fe20007f9e0ff */
[--C-:B-1----:R-:W-:Y:S01]  /*6280*/  @P1 HADD2.F32 R76, -RZ, R58.reuse.H0_H0 ;  /* 0x2000003aff4c1230 */ /* 0x102fe20000004100 */
[C---:B------:R-:W-:Y:S02]  /*6290*/  IADD3.X R81, R165.reuse, c[0x0][0x24c], RZ, P5, !PT ;  /* 0x00009300a5517a10 */ /* 0x040fe40002ffe4ff */
[----:B------:R-:W-:Y:S02]  /*62a0*/  @P0 IADD3.X R165, R165, c[0x0][0x254], RZ, P4, !PT ;  /* 0x00009500a5a50a10 */ /* 0x000fe400027fe4ff */
[----:B------:R-:W-:Y:S01]  /*62b0*/  @P1 FADD.FTZ R97, R97, R76 ;  /* 0x0000004c61611221 */ /* 0x000fe20000010000 */
[----:B------:R-:W-:Y:S01]  /*62c0*/  @P1 HADD2.F32 R76, -RZ, R58.H1_H1 ;  /* 0x3000003aff4c1230 */ /* 0x000fe20000004100 */
[----:B------:R-:W-:Y:S02]  /*62d0*/  LOP3.LUT P4, RZ, R91, 0xff00, RZ, 0xc0, !PT ;  /* 0x0000ff005bff7812 */ /* 0x000fe4000788c0ff */
[----:B------:R-:W-:Y:S01]  /*62e0*/  FMUL.FTZ R98, R97, c[0x0][0x1e8] ;  /* 0x00007a0061627a20 */ /* 0x000fe20000410000 */
[----:B------:R-:W-:Y:S01]  /*62f0*/  @P0 LOP3.LUT P5, RZ, R144, 0xff00, RZ, 0xc0, !PT ;  /* 0x0000ff0090ff0812 */ /* 0x000fe200078ac0ff */
[----:B------:R-:W-:Y:S01]  /*6300*/  @P1 FADD.FTZ R99, R99, R76 ;  /* 0x0000004c63631221 */ /* 0x000fe20000010000 */
[----:B------:R-:W-:-:S02]  /*6310*/  MOV R76, R94 ;  /* 0x0000005e004c7202 */ /* 0x000fc40000000f00 */
[C---:B------:R-:W-:Y:S01]  /*6320*/  FSEL R101, R98.reuse, RZ, P3 ;  /* 0x000000ff62657208 */ /* 0x040fe20001800000 */
[----:B------:R-:W-:Y:S01]  /*6330*/  FMUL.FTZ R103, R99, c[0x0][0x1e8] ;  /* 0x00007a0063677a20 */ /* 0x000fe20000410000 */
[----:B------:R-:W-:Y:S02]  /*6340*/  @P0 LOP3.LUT P3, RZ, R145, 0xff, RZ, 0xc0, !PT ;  /* 0x000000ff91ff0812 */ /* 0x000fe4000786c0ff */
[----:B------:R-:W-:Y:S02]  /*6350*/  @P0 FSEL R105, R105, RZ, P5 ;  /* 0x000000ff69690208 */ /* 0x000fe40002800000 */
[----:B------:R-:W-:Y:S02]  /*6360*/  @P0 FSEL R98, R98, RZ, P3 ;  /* 0x000000ff62620208 */ /* 0x000fe40001800000 */
[----:B------:R-:W-:Y:S02]  /*6370*/  LOP3.LUT P3, RZ, R76, 0xff, RZ, 0xc0, !PT ;  /* 0x000000ff4cff7812 */ /* 0x000fe4000786c0ff */
[----:B------:R-:W-:Y:S01]  /*6380*/  F2FP.PACK_AB R76, R83, R82 ;  /* 0x00000052534c723e */ /* 0x000fe200000000ff */
[----:B------:R-:W-:Y:S01]  /*6390*/  @P1 HADD2.F32 R83, -RZ, R59.H0_H0 ;  /* 0x2000003bff531230 */ /* 0x000fe20000004100 */
[----:B------:R-:W-:-:S02]  /*63a0*/  FSEL R162, R103, RZ, P4 ;  /* 0x000000ff67a27208 */ /* 0x000fc40002000000 */
[----:B------:R-:W-:Y:S02]  /*63b0*/  @P0 LOP3.LUT P4, RZ, R145, 0xff00, RZ, 0xc0, !PT ;  /* 0x0000ff0091ff0812 */ /* 0x000fe4000788c0ff */
[----:B------:R-:W-:Y:S01]  /*63c0*/  @P0 MOV R82, R146 ;  /* 0x0000009200520202 */ /* 0x000fe20000000f00 */
[----:B------:R-:W-:Y:S01]  /*63d0*/  @P1 FADD.FTZ R163, R163, R83 ;  /* 0x00000053a3a31221 */ /* 0x000fe20000010000 */
[----:B------:R-:W-:Y:S01]  /*63e0*/  LOP3.LUT P5, RZ, R90, 0xff000000, RZ, 0xc0, !PT ;  /* 0xff0000005aff7812 */ /* 0x000fe200078ac0ff */
[----:B------:R-:W-:Y:S01]  /*63f0*/  @P1 HADD2.F32 R83, -RZ, R60.H0_H0 ;  /* 0x2000003cff531230 */ /* 0x000fe20000004100 */
[----:B------:R-:W-:Y:S01]  /*6400*/  @P0 FSEL R103, R103, RZ, P4 ;  /* 0x000000ff67670208 */ /* 0x000fe20002000000 */
[----:B------:R-:W-:Y:S01]  /*6410*/  FMUL.FTZ R179, R163, c[0x0][0x1e8] ;  /* 0x00007a00a3b37a20 */ /* 0x000fe20000410000 */
[----:B------:R-:W-:Y:S02]  /*6420*/  F2FP.PACK_AB R79, R208, R207 ;  /* 0x000000cfd04f723e */ /* 0x000fe400000000ff */
[----:B------:R-:W-:Y:S01]  /*6430*/  F2FP.PACK_AB R78, R89, R198 ;  /* 0x000000c6594e723e */ /* 0x000fe200000000ff */
[----:B------:R-:W-:Y:S01]  /*6440*/  @P1 FADD.FTZ R106, R106, R83 ;  /* 0x000000536a6a1221 */ /* 0x000fe20000010000 */
[----:B------:R-:W-:-:S02]  /*6450*/  F2FP.PACK_AB R77, R88, R84 ;  /* 0x00000054584d723e */ /* 0x000fc400000000ff */
[----:B------:R-:W-:Y:S01]  /*6460*/  @P0 LOP3.LUT P4, RZ, R82, 0xff, RZ, 0xc0, !PT ;  /* 0x000000ff52ff0812 */ /* 0x000fe2000788c0ff */
[----:B------:R-:W-:Y:S01]  /*6470*/  @P1 HADD2.F32 R82, -RZ, R59.H1_H1 ;  /* 0x3000003bff521230 */ /* 0x000fe20000004100 */
[----:B------:R-:W-:Y:S01]  /*6480*/  FSEL R197, R181, RZ, P5 ;  /* 0x000000ffb5c57208 */ /* 0x000fe20002800000 */
[----:B------:R0:W-:Y:S01]  /*6490*/  STG.E.128 [R80.64], R76 ;  /* 0x0000004c50007986 */ /* 0x0001e2000c101d04 */
[----:B------:R-:W-:Y:S01]  /*64a0*/  LOP3.LUT P5, RZ, R91, 0xff0000, RZ, 0xc0, !PT ;  /* 0x00ff00005bff7812 */ /* 0x000fe200078ac0ff */
[----:B------:R-:W-:Y:S01]  /*64b0*/  FMUL.FTZ R107, R106, c[0x0][0x1e8] ;  /* 0x00007a006a6b7a20 */ /* 0x000fe20000410000 */
[----:B------:R-:W-:Y:S01]  /*64c0*/  @P0 LOP3.LUT P6, RZ, R144, 0xff000000, RZ, 0xc0, !PT ;  /* 0xff00000090ff0812 */ /* 0x000fe200078cc0ff */
[----:B------:R-:W-:Y:S01]  /*64d0*/  @P1 FADD.FTZ R175, R175, R82 ;  /* 0x00000052afaf1221 */ /* 0x000fe20000010000 */
[----:B------:R-:W-:Y:S01]  /*64e0*/  @P1 HADD2.F32 R82, -RZ, R60.H1_H1 ;  /* 0x3000003cff521230 */ /* 0x000fe20000004100 */
[----:B------:R-:W-:Y:S02]  /*64f0*/  @P0 F2FP.PACK_AB R92, RZ, R92 ;  /* 0x0000005cff5c023e */ /* 0x000fe400000000ff */
[----:B------:R-:W-:Y:S01]  /*6500*/  @P0 FSEL R181, R181, RZ, P6 ;  /* 0x000000ffb5b50208 */ /* 0x000fe20003000000 */
[----:B------:R-:W-:Y:S01]  /*6510*/  FMUL.FTZ R198, R175, c[0x0][0x1e8] ;  /* 0x00007a00afc67a20 */ /* 0x000fe20000410000 */
[----:B------:R-:W-:Y:S01]  /*6520*/  LOP3.LUT P6, RZ, R91, 0xff000000, RZ, 0xc0, !PT ;  /* 0xff0000005bff7812 */ /* 0x000fe200078cc0ff */
[----:B------:R-:W-:Y:S01]  /*6530*/  @P1 FADD.FTZ R102, R102, R82 ;  /* 0x0000005266661221 */ /* 0x000fe20000010000 */
[----:B------:R-:W-:-:S02]  /*6540*/  FSEL R117, R107, RZ, P3 ;  /* 0x000000ff6b757208 */ /* 0x000fc40001800000 */
[----:B------:R-:W-:Y:S01]  /*6550*/  @P0 FSEL R107, R107, RZ, P4 ;  /* 0x000000ff6b6b0208 */ /* 0x000fe20002000000 */
[----:B------:R-:W-:Y:S01]  /*6560*/  FMUL.FTZ R112, R102, c[0x0][0x1e8] ;  /* 0x00007a0066707a20 */ /* 0x000fe20000410000 */
[----:B------:R-:W-:Y:S02]  /*6570*/  LOP3.LUT P3, RZ, R94, 0xff0000, RZ, 0xc0, !PT ;  /* 0x00ff00005eff7812 */ /* 0x000fe4000786c0ff */
[----:B0-----:R-:W-:Y:S01]  /*6580*/  FSEL R79, R179, RZ, P5 ;  /* 0x000000ffb34f7208 */ /* 0x001fe20002800000 */
[--C-:B------:R-:W-:Y:S01]  /*6590*/  @P1 HADD2.F32 R76, -RZ, R61.reuse.H0_H0 ;  /* 0x2000003dff4c1230 */ /* 0x100fe20000004100 */
[----:B------:R-:W-:Y:S01]  /*65a0*/  @P0 LOP3.LUT P5, RZ, R145, 0xff0000, RZ, 0xc0, !PT ;  /* 0x00ff000091ff0812 */ /* 0x000fe200078ac0ff */
[----:B------:R-:W-:Y:S01]  /*65b0*/  @P1 HADD2.F32 R77, -RZ, R61.H1_H1 ;  /* 0x3000003dff4d1230 */ /* 0x000fe20000004100 */
[----:B------:R-:W-:Y:S01]  /*65c0*/  @P0 LOP3.LUT P4, RZ, R146, 0xff0000, RZ, 0xc0, !PT ;  /* 0x00ff000092ff0812 */ /* 0x000fe2000788c0ff */
[----:B------:R-:W-:Y:S01]  /*65d0*/  @P1 HADD2.F32 R78, -RZ, R63.H0_H0 ;  /* 0x2000003fff4e1230 */ /* 0x000fe20000004100 */
[----:B------:R-:W-:Y:S01]  /*65e0*/  @P0 FSEL R179, R179, RZ, P5 ;  /* 0x000000ffb3b30208 */ /* 0x000fe20002800000 */
[----:B------:R-:W-:Y:S01]  /*65f0*/  @P1 FADD.FTZ R177, R177, R76 ;  /* 0x0000004cb1b11221 */ /* 0x000fe20000010000 */
[----:B------:R-:W-:Y:S01]  /*6600*/  @P0 LOP3.LUT P5, RZ, R145, 0xff000000, RZ, 0xc0, !PT ;  /* 0xff00000091ff0812 */ /* 0x000fe200078ac0ff */
[----:B------:R-:W-:Y:S01]  /*6610*/  @P1 FADD.FTZ R178, R178, R77 ;  /* 0x0000004db2b21221 */ /* 0x000fe20000010000 */
[----:B------:R-:W-:Y:S01]  /*6620*/  FSEL R76, R198, RZ, P6 ;  /* 0x000000ffc64c7208 */ /* 0x000fe20003000000 */
[----:B------:R-:W-:Y:S01]  /*6630*/  FMUL.FTZ R77, R177, c[0x0][0x1e8] ;  /* 0x00007a00b14d7a20 */ /* 0x000fe20000410000 */
[----:B------:R-:W-:Y:S01]  /*6640*/  @P2 IADD3 R82, P6, R160, c[0x0][0x258], RZ ;  /* 0x00009600a0522a10 */ /* 0x000fe20007fde0ff */
[----:B------:R-:W-:Y:S01]  /*6650*/  @P1 FADD.FTZ R203, R203, R78 ;  /* 0x0000004ecbcb1221 */ /* 0x000fe20000010000 */
[----:B------:R-:W-:Y:S01]  /*6660*/  @P0 FSEL R198, R198, RZ, P5 ;  /* 0x000000ffc6c60208 */ /* 0x000fe20002800000 */
[----:B------:R-:W-:Y:S01]  /*6670*/  @P1 HADD2.F32 R78, -RZ, R64.H0_H0 ;  /* 0x20000040ff4e1230 */ /* 0x000fe20000004100 */
[----:B------:R-:W-:Y:S01]  /*6680*/  IADD3 R84, P5, R160, c[0x0][0x248], RZ ;  /* 0x00009200a0547a10 */ /* 0x000fe20007fbe0ff */
[----:B------:R-:W-:Y:S01]  /*6690*/  FMUL.FTZ R184, R203, c[0x0][0x1e8] ;  /* 0x00007a00cbb87a20 */ /* 0x000fe20000410000 */
[----:B------:R-:W-:-:S02]  /*66a0*/  @P2 IADD3.X R83, R159, c[0x0][0x25c], RZ, P6, !PT ;  /* 0x000097009f532a10 */ /* 0x000fc400037fe4ff */
[----:B------:R-:W-:Y:S01]  /*66b0*/  LOP3.LUT P6, RZ, R94, 0xff00, RZ, 0xc0, !PT ;  /* 0x0000ff005eff7812 */ /* 0x000fe200078cc0ff */
[----:B------:R-:W-:Y:S01]  /*66c0*/  @P1 FADD.FTZ R119, R119, R78 ;  /* 0x0000004e77771221 */ /* 0x000fe20000010000 */
[----:B------:R-:W-:Y:S01]  /*66d0*/  IADD3.X R85, R159, c[0x0][0x24c], RZ, P5, !PT ;  /* 0x000093009f557a10 */ /* 0x000fe20002ffe4ff */
[----:B------:R-:W-:Y:S01]  /*66e0*/  @P1 HADD2.F32 R78, -RZ, R66.H0_H0 ;  /* 0x20000042ff4e1230 */ /* 0x000fe20000004100 */
[----:B------:R-:W-:Y:S02]  /*66f0*/  @P0 LOP3.LUT P5, RZ, R146, 0xff00, RZ, 0xc0, !PT ;  /* 0x0000ff0092ff0812 */ /* 0x000fe400078ac0ff */
[C---:B------:R-:W-:Y:S02]  /*6700*/  FSEL R116, R112.reuse, RZ, P6 ;  /* 0x000000ff70747208 */ /* 0x040fe40003000000 */
[----:B------:R-:W-:Y:S01]  /*6710*/  @P0 FSEL R112, R112, RZ, P5 ;  /* 0x000000ff70700208 */ /* 0x000fe20002800000 */
[----:B------:R-:W-:Y:S01]  /*6720*/  @P1 FADD.FTZ R167, R167, R78 ;  /* 0x0000004ea7a71221 */ /* 0x000fe20000010000 */
[----:B------:R-:W-:-:S02]  /*6730*/  @P0 IADD3 R80, P6, R160, c[0x0][0x250], RZ ;  /* 0x00009400a0500a10 */ /* 0x000fc40007fde0ff */
[----:B------:R-:W-:Y:S01]  /*6740*/  LOP3.LUT P5, RZ, R94, 0xff000000, RZ, 0xc0, !PT ;  /* 0xff0000005eff7812 */ /* 0x000fe200078ac0ff */
[----:B------:R-:W-:Y:S01]  /*6750*/  FMUL.FTZ R109, R167, c[0x0][0x1e8] ;  /* 0x00007a00a76d7a20 */ /* 0x000fe20000410000 */
[C---:B------:R-:W-:Y:S02]  /*6760*/  FSEL R160, R77.reuse, RZ, P3 ;  /* 0x000000ff4da07208 */ /* 0x040fe40001800000 */
[----:B------:R-:W-:Y:S01]  /*6770*/  @P0 FSEL R94, R77, RZ, P4 ;  /* 0x000000ff4d5e0208 */ /* 0x000fe20002000000 */
[----:B------:R-:W-:Y:S01]  /*6780*/  FMUL.FTZ R77, R178, c[0x0][0x1e8] ;  /* 0x00007a00b24d7a20 */ /* 0x000fe20000410000 */
[----:B------:R-:W-:Y:S02]  /*6790*/  @P0 LOP3.LUT P3, RZ, R146, 0xff000000, RZ, 0xc0, !PT ;  /* 0xff00000092ff0812 */ /* 0x000fe4000786c0ff */
[----:B------:R-:W-:Y:S02]  /*67a0*/  @P0 IADD3.X R81, R159, c[0x0][0x254], RZ, P6, !PT ;  /* 0x000095009f510a10 */ /* 0x000fe400037fe4ff */
[----:B------:R-:W-:-:S02]  /*67b0*/  FSEL R176, R77, RZ, P5 ;  /* 0x000000ff4db07208 */ /* 0x000fc40002800000 */
[----:B------:R-:W-:Y:S01]  /*67c0*/  @P0 FSEL R159, R77, RZ, P3 ;  /* 0x000000ff4d9f0208 */ /* 0x000fe20001800000 */
[----:B------:R-:W-:Y:S01]  /*67d0*/  @P1 HADD2.F32 R77, -RZ, R62.H0_H0 ;  /* 0x2000003eff4d1230 */ /* 0x000fe20000004100 */
[----:B------:R-:W-:Y:S02]  /*67e0*/  LOP3.LUT P4, RZ, R95, 0xff, RZ, 0xc0, !PT ;  /* 0x000000ff5fff7812 */ /* 0x000fe4000788c0ff */
[----:B------:R-:W-:Y:S01]  /*67f0*/  F2FP.PACK_AB R79, R76, R79 ;  /* 0x0000004f4c4f723e */ /* 0x000fe200000000ff */
[----:B------:R-:W-:Y:S01]  /*6800*/  @P1 HADD2.F32 R76, -RZ, R64.H1_H1 ;  /* 0x30000040ff4c1230 */ /* 0x000fe20000004100 */
[----:B------:R-:W-:Y:S01]  /*6810*/  @P1 FADD.FTZ R113, R113, R77 ;  /* 0x0000004d71711221 */ /* 0x000fe20000010000 */
[----:B------:R-:W-:Y:S02]  /*6820*/  MOV R77, R170 ;  /* 0x000000aa004d7202 */ /* 0x000fe40000000f00 */
[----:B------:R-:W-:Y:S01]  /*6830*/  @P0 F2FP.PACK_AB R173, RZ, R173 ;  /* 0x000000adffad023e */ /* 0x000fe200000000ff */
[----:B------:R-:W-:Y:S01]  /*6840*/  FMUL.FTZ R118, R113, c[0x0][0x1e8] ;  /* 0x00007a0071767a20 */ /* 0x000fe20000410000 */
[----:B------:R-:W-:Y:S01]  /*6850*/  @P0 F2FP.PACK_AB R186, RZ, R186 ;  /* 0x000000baffba023e */ /* 0x000fe200000000ff */
[----:B------:R-:W-:Y:S01]  /*6860*/  @P1 FADD.FTZ R87, R87, R76 ;  /* 0x0000004c57571221 */ /* 0x000fe20000010000 */
[----:B------:R-:W-:Y:S01]  /*6870*/  @P0 F2FP.PACK_AB R195, RZ, R195 ;  /* 0x000000c3ffc3023e */ /* 0x000fe200000000ff */
[----:B------:R-:W-:Y:S01]  /*6880*/  @P1 HADD2.F32 R76, -RZ, R65.H1_H1 ;  /* 0x30000041ff4c1230 */ /* 0x000fe20000004100 */
[----:B------:R-:W-:-:S02]  /*6890*/  FSEL R201, R118, RZ, P4 ;  /* 0x000000ff76c97208 */ /* 0x000fc40002000000 */
[----:B------:R-:W-:Y:S02]  /*68a0*/  @P0 LOP3.LUT P4, RZ, R147, 0xff, RZ, 0xc0, !PT ;  /* 0x000000ff93ff0812 */ /* 0x000fe4000788c0ff */
[----:B------:R-:W-:Y:S01]  /*68b0*/  @P2 F2FP.PACK_AB R190, RZ, R190 ;  /* 0x000000beffbe223e */ /* 0x000fe200000000ff */
[----:B------:R-:W-:Y:S01]  /*68c0*/  @P1 FADD.FTZ R169, R169, R76 ;  /* 0x0000004ca9a91221 */ /* 0x000fe20000010000 */
[----:B------:R-:W-:Y:S01]  /*68d0*/  @P0 FSEL R118, R118, RZ, P4 ;  /* 0x000000ff76760208 */ /* 0x000fe20002000000 */
[----:B------:R-:W-:Y:S01]  /*68e0*/  @P1 HADD2.F32 R76, -RZ, R67.H1_H1 ;  /* 0x30000043ff4c1230 */ /* 0x000fe20000004100 */
[----:B------:R-:W-:Y:S01]  /*68f0*/  LOP3.LUT P4, RZ, R77, 0xff, RZ, 0xc0, !PT ;  /* 0x000000ff4dff7812 */ /* 0x000fe2000788c0ff */
[----:B------:R-:W-:Y:S01]  /*6900*/  @P1 HADD2.F32 R77, -RZ, R62.H1_H1 ;  /* 0x3000003eff4d1230 */ /* 0x000fe20000004100 */
[----:B------:R-:W-:Y:S02]  /*6910*/  @P2 F2FP.PACK_AB R193, RZ, R193 ;  /* 0x000000c1ffc1223e */ /* 0x000fe400000000ff */
[----:B------:R-:W-:Y:S01]  /*6920*/  @P2 F2FP.PACK_AB R97, RZ, R97 ;  /* 0x00000061ff61223e */ /* 0x000fe200000000ff */
[----:B------:R-:W-:Y:S01]  /*6930*/  @P1 FADD.FTZ R161, R161, R76 ;  /* 0x0000004ca1a11221 */ /* 0x000fe20000010000 */
[----:B------:R-:W-:Y:S01]  /*6940*/  @P2 F2FP.PACK_AB R163, RZ, R163 ;  /* 0x000000a3ffa3223e */ /* 0x000fe200000000ff */
[----:B------:R-:W-:Y:S01]  /*6950*/  @P1 FADD.FTZ R202, R202, R77 ;  /* 0x0000004dcaca1221 */ /* 0x000fe20000010000 */
[----:B------:R-:W-:Y:S01]  /*6960*/  @P1 HADD2.F32 R77, -RZ, R63.H1_H1 ;  /* 0x3000003fff4d1230 */ /* 0x000fe20000004100 */
[----:B------:R-:W-:-:S02]  /*6970*/  @P0 F2FP.PACK_AB R93, RZ, R93 ;  /* 0x0000005dff5d023e */ /* 0x000fc400000000ff */
[----:B------:R-:W-:Y:S01]  /*6980*/  @P0 F2FP.PACK_AB R174, RZ, R174 ;  /* 0x000000aeffae023e */ /* 0x000fe200000000ff */
[----:B------:R-:W-:Y:S01]  /*6990*/  FMUL.FTZ R183, R202, c[0x0][0x1e8] ;  /* 0x00007a00cab77a20 */ /* 0x000fe20000410000 */
[----:B------:R-:W-:Y:S01]  /*69a0*/  @P0 F2FP.PACK_AB R189, RZ, R189 ;  /* 0x000000bdffbd023e */ /* 0x000fe200000000ff */
[----:B------:R-:W-:Y:S01]  /*69b0*/  @P1 FADD.FTZ R204, R204, R77 ;  /* 0x0000004dcccc1221 */ /* 0x000fe20000010000 */
[----:B------:R-:W-:Y:S01]  /*69c0*/  @P1 HADD2.F32 R77, -RZ, R65.H0_H0 ;  /* 0x20000041ff4d1230 */ /* 0x000fe20000004100 */
[----:B------:R-:W-:Y:S02]  /*69d0*/  @P0 F2FP.PACK_AB R196, RZ, R196 ;  /* 0x000000c4ffc4023e */ /* 0x000fe400000000ff */
[----:B------:R-:W-:Y:S01]  /*69e0*/  @P0 PRMT R72, R92, 0x7610, R72 ;  /* 0x000076105c480816 */ /* 0x000fe20000000048 */
[----:B------:R-:W-:Y:S01]  /*69f0*/  FMUL.FTZ R199, R204, c[0x0][0x1e8] ;  /* 0x00007a00ccc77a20 */ /* 0x000fe20000410000 */
[----:B------:R-:W-:Y:S01]  /*6a00*/  @P0 PRMT R73, R173, 0x7610, R73 ;  /* 0x00007610ad490816 */ /* 0x000fe20000000049 */
[----:B------:R-:W-:Y:S01]  /*6a10*/  @P1 FADD.FTZ R166, R166, R77 ;  /* 0x0000004da6a61221 */ /* 0x000fe20000010000 */
[----:B------:R-:W-:Y:S01]  /*6a20*/  @P1 HADD2.F32 R77, -RZ, R67.H0_H0 ;  /* 0x20000043ff4d1230 */ /* 0x000fe20000004100 */
[----:B------:R-:W-:-:S02]  /*6a30*/  @P0 PRMT R74, R186, 0x7610, R74 ;  /* 0x00007610ba4a0816 */ /* 0x000fc4000000004a */
[----:B------:R-:W-:Y:S01]  /*6a40*/  @P0 PRMT R75, R195, 0x7610, R75 ;  /* 0x00007610c34b0816 */ /* 0x000fe2000000004b */
[----:B------:R-:W-:Y:S01]  /*6a50*/  FMUL.FTZ R108, R166, c[0x0][0x1e8] ;  /* 0x00007a00a66c7a20 */ /* 0x000fe20000410000 */
[----:B------:R-:W-:Y:S01]  /*6a60*/  LOP3.LUT P5, RZ, R95, 0xff0000, RZ, 0xc0, !PT ;  /* 0x00ff00005fff7812 */ /* 0x000fe200078ac0ff */
[----:B------:R-:W-:Y:S01]  /*6a70*/  @P1 FADD.FTZ R168, R168, R77 ;  /* 0x0000004da8a81221 */ /* 0x000fe20000010000 */
[----:B------:R-:W-:Y:S01]  /*6a80*/  @P1 HADD2.F32 R77, -RZ, R66.H1_H1 ;  /* 0x30000042ff4d1230 */ /* 0x000fe20000004100 */
[----:B------:R-:W-:Y:S02]  /*6a90*/  @P2 F2FP.PACK_AB R191, RZ, R191 ;  /* 0x000000bfffbf223e */ /* 0x000fe400000000ff */
[----:B------:R-:W-:Y:S01]  /*6aa0*/  @P2 F2FP.PACK_AB R194, RZ, R194 ;  /* 0x000000c2ffc2223e */ /* 0x000fe200000000ff */
[----:B------:R-:W-:Y:S01]  /*6ab0*/  FMUL.FTZ R110, R168, c[0x0][0x1e8] ;  /* 0x00007a00a86e7a20 */ /* 0x000fe20000410000 */
[----:B------:R-:W-:Y:S01]  /*6ac0*/  @P2 F2FP.PACK_AB R99, RZ, R99 ;  /* 0x00000063ff63223e */ /* 0x000fe200000000ff */
[----:B------:R-:W-:Y:S01]  /*6ad0*/  @P1 FADD.FTZ R86, R86, R77 ;  /* 0x0000004d56561221 */ /* 0x000fe20000010000 */
[----:B------:R-:W-:-:S02]  /*6ae0*/  @P2 F2FP.PACK_AB R175, RZ, R175 ;  /* 0x000000afffaf223e */ /* 0x000fc400000000ff */
[----:B------:R-:W-:Y:S02]  /*6af0*/  @P2 PRMT R68, R190, 0x7610, R68 ;  /* 0x00007610be442816 */ /* 0x000fe40000000044 */
[----:B------:R-:W-:Y:S02]  /*6b00*/  @P2 PRMT R69, R193, 0x7610, R69 ;  /* 0x00007610c1452816 */ /* 0x000fe40000000045 */
[----:B------:R-:W-:Y:S02]  /*6b10*/  @P2 PRMT R70, R97, 0x7610, R70 ;  /* 0x0000761061462816 */ /* 0x000fe40000000046 */
[----:B------:R-:W-:Y:S02]  /*6b20*/  @P2 PRMT R71, R163, 0x7610, R71 ;  /* 0x00007610a3472816 */ /* 0x000fe40000000047 */
[----:B------:R-:W-:Y:S02]  /*6b30*/  LOP3.LUT P3, RZ, R95, 0xff000000, RZ, 0xc0, !PT ;  /* 0xff0000005fff7812 */ /* 0x000fe4000786c0ff */
[----:B------:R-:W-:-:S02]  /*6b40*/  @P0 PRMT R72, R72, 0x5410, R93 ;  /* 0x0000541048480816 */ /* 0x000fc4000000005d */
[----:B------:R-:W-:Y:S02]  /*6b50*/  @P0 PRMT R73, R73, 0x5410, R174 ;  /* 0x0000541049490816 */ /* 0x000fe400000000ae */
[----:B------:R-:W-:Y:S02]  /*6b60*/  @P0 PRMT R74, R74, 0x5410, R189 ;  /* 0x000054104a4a0816 */ /* 0x000fe400000000bd */
[----:B------:R-:W-:Y:S02]  /*6b70*/  @P0 PRMT R75, R75, 0x5410, R196 ;  /* 0x000054104b4b0816 */ /* 0x000fe400000000c4 */
[----:B------:R-:W-:Y:S01]  /*6b80*/  LOP3.LUT P6, RZ, R95, 0xff00, RZ, 0xc0, !PT ;  /* 0x0000ff005fff7812 */ /* 0x000fe200078cc0ff */
[----:B------:R-:W-:Y:S01]  /*6b90*/  FMUL.FTZ R95, R119, c[0x0][0x1e8] ;  /* 0x00007a00775f7a20 */ /* 0x000fe20000410000 */
[----:B------:R-:W-:Y:S01]  /*6ba0*/  FSEL R205, R184, RZ, P5 ;  /* 0x000000ffb8cd7208 */ /* 0x000fe20002800000 */
[----:B------:R0:W-:Y:S01]  /*6bb0*/  @P0 STG.E.128 [R164.64], R72 ;  /* 0x00000048a4000986 */ /* 0x0001e2000c101d04 */
[----:B------:R-:W-:-:S02]  /*6bc0*/  @P0 MOV R77, R148 ;  /* 0x00000094004d0202 */ /* 0x000fc40000000f00 */
[----:B------:R-:W-:Y:S02]  /*6bd0*/  @P2 PRMT R68, R68, 0x5410, R191 ;  /* 0x0000541044442816 */ /* 0x000fe400000000bf */
[----:B------:R-:W-:Y:S02]  /*6be0*/  @P2 PRMT R69, R69, 0x5410, R194 ;  /* 0x0000541045452816 */ /* 0x000fe400000000c2 */
[----:B------:R-:W-:Y:S02]  /*6bf0*/  @P2 PRMT R70, R70, 0x5410, R99 ;  /* 0x0000541046462816 */ /* 0x000fe40000000063 */
[----:B------:R-:W-:Y:S02]  /*6c00*/  @P2 PRMT R71, R71, 0x5410, R175 ;  /* 0x0000541047472816 */ /* 0x000fe400000000af */
[----:B------:R-:W-:Y:S02]  /*6c10*/  @P0 LOP3.LUT P5, RZ, R147, 0xff000000, RZ, 0xc0, !PT ;  /* 0xff00000093ff0812 */ /* 0x000fe400078ac0ff */
[----:B------:R-:W-:Y:S01]  /*6c20*/  @P0 F2FP.PACK_AB R96, RZ, R96 ;  /* 0x00000060ff60023e */ /* 0x000fe200000000ff */
[----:B------:R1:W-:Y:S01]  /*6c30*/  @P2 STG.E.128 [R82.64], R68 ;  /* 0x0000004452002986 */ /* 0x0003e2000c101d04 */
[----:B------:R-:W-:-:S02]  /*6c40*/  @P0 F2FP.PACK_AB R180, RZ, R180 ;  /* 0x000000b4ffb4023e */ /* 0x000fc400000000ff */
[----:B------:R-:W-:Y:S02]  /*6c50*/  @P0 F2FP.PACK_AB R98, RZ, R98 ;  /* 0x00000062ff62023e */ /* 0x000fe400000000ff */
[----:B------:R-:W-:Y:S02]  /*6c60*/  @P0 F2FP.PACK_AB R179, RZ, R179 ;  /* 0x000000b3ffb3023e */ /* 0x000fe400000000ff */
[----:B------:R-:W-:Y:S02]  /*6c70*/  FSEL R206, R199, RZ, P3 ;  /* 0x000000ffc7ce7208 */ /* 0x000fe40001800000 */
[----:B------:R-:W-:Y:S02]  /*6c80*/  @P2 F2FP.PACK_AB R106, RZ, R106 ;  /* 0x0000006aff6a223e */ /* 0x000fe400000000ff */
[----:B------:R-:W-:Y:S02]  /*6c90*/  @P2 F2FP.PACK_AB R177, RZ, R177 ;  /* 0x000000b1ffb1223e */ /* 0x000fe400000000ff */
[----:B------:R-:W-:-:S02]  /*6ca0*/  @P2 F2FP.PACK_AB R113, RZ, R113 ;  /* 0x00000071ff71223e */ /* 0x000fc400000000ff */
[----:B------:R-:W-:Y:S02]  /*6cb0*/  @P2 F2FP.PACK_AB R203, RZ, R203 ;  /* 0x000000cbffcb223e */ /* 0x000fe400000000ff */
[----:B------:R-:W-:Y:S02]  /*6cc0*/  IADD3 R90, P3, R158, c[0x0][0x248], RZ ;  /* 0x000092009e5a7a10 */ /* 0x000fe40007f7e0ff */
[----:B------:R-:W-:Y:S02]  /*6cd0*/  FSEL R200, R183, RZ, P6 ;  /* 0x000000ffb7c87208 */ /* 0x000fe40003000000 */
[----:B------:R-:W-:Y:S02]  /*6ce0*/  @P0 LOP3.LUT P1, RZ, R77, 0xff, RZ, 0xc0, !PT ;  /* 0x000000ff4dff0812 */ /* 0x000fe4000782c0ff */
[----:B------:R-:W-:Y:S02]  /*6cf0*/  @P0 LOP3.LUT P6, RZ, R147, 0xff00, RZ, 0xc0, !PT ;  /* 0x0000ff0093ff0812 */ /* 0x000fe400078cc0ff */
[----:B------:R-:W-:-:S02]  /*6d00*/  @P0 FSEL R199, R199, RZ, P5 ;  /* 0x000000ffc7c70208 */ /* 0x000fc40002800000 */
[----:B------:R-:W-:Y:S02]  /*6d10*/  F2FP.PACK_AB R78, R162, R101 ;  /* 0x00000065a24e723e */ /* 0x000fe400000000ff */
[----:B------:R-:W-:Y:S02]  /*6d20*/  F2FP.PACK_AB R77, R197, R182 ;  /* 0x000000b6c54d723e */ /* 0x000fe400000000ff */
[----:B------:R-:W-:Y:S02]  /*6d30*/  F2FP.PACK_AB R76, R104, R100 ;  /* 0x00000064684c723e */ /* 0x000fe400000000ff */
[----:B------:R-:W-:Y:S02]  /*6d40*/  @P0 F2FP.PACK_AB R105, RZ, R105 ;  /* 0x00000069ff69023e */ /* 0x000fe400000000ff */
[----:B------:R-:W-:Y:S01]  /*6d50*/  @P0 F2FP.PACK_AB R181, RZ, R181 ;  /* 0x000000b5ffb5023e */ /* 0x000fe200000000ff */
[----:B------:R2:W-:Y:S01]  /*6d60*/  STG.E.128 [R84.64], R76 ;  /* 0x0000004c54007986 */ /* 0x0005e2000c101d04 */
[----:B------:R-:W-:-:S02]  /*6d70*/  @P0 F2FP.PACK_AB R103, RZ, R103 ;  /* 0x00000067ff67023e */ /* 0x000fc400000000ff */
[----:B------:R-:W-:Y:S02]  /*6d80*/  @P0 F2FP.PACK_AB R198, RZ, R198 ;  /* 0x000000c6ffc6023e */ /* 0x000fe400000000ff */
[----:B0-----:R-:W-:Y:S02]  /*6d90*/  @P0 PRMT R72, R96, 0x7610, R72 ;  /* 0x0000761060480816 */ /* 0x001fe40000000048 */
[----:B------:R-:W-:Y:S02]  /*6da0*/  @P0 PRMT R73, R180, 0x7610, R73 ;  /* 0x00007610b4490816 */ /* 0x000fe40000000049 */
[----:B------:R-:W-:Y:S02]  /*6db0*/  @P0 PRMT R74, R98, 0x7610, R74 ;  /* 0x00007610624a0816 */ /* 0x000fe4000000004a */
[----:B------:R-:W-:Y:S02]  /*6dc0*/  @P0 PRMT R75, R179, 0x7610, R75 ;  /* 0x00007610b34b0816 */ /* 0x000fe4000000004b */
[----:B------:R-:W-:-:S02]  /*6dd0*/  @P2 IADD3 R88, P5, R158, c[0x0][0x258], RZ ;  /* 0x000096009e582a10 */ /* 0x000fc40007fbe0ff */
[----:B------:R-:W-:Y:S02]  /*6de0*/  @P2 F2FP.PACK_AB R102, RZ, R102 ;  /* 0x00000066ff66223e */ /* 0x000fe400000000ff */
[----:B------:R-:W-:Y:S02]  /*6df0*/  @P2 F2FP.PACK_AB R178, RZ, R178 ;  /* 0x000000b2ffb2223e */ /* 0x000fe400000000ff */
[----:B------:R-:W-:Y:S02]  /*6e00*/  @P2 F2FP.PACK_AB R202, RZ, R202 ;  /* 0x000000caffca223e */ /* 0x000fe400000000ff */
[----:B------:R-:W-:Y:S02]  /*6e10*/  @P2 F2FP.PACK_AB R204, RZ, R204 ;  /* 0x000000ccffcc223e */ /* 0x000fe400000000ff */
[----:B-1----:R-:W-:Y:S02]  /*6e20*/  @P2 PRMT R68, R106, 0x7610, R68 ;  /* 0x000076106a442816 */ /* 0x002fe40000000044 */
[----:B------:R-:W-:-:S02]  /*6e30*/  @P2 PRMT R69, R177, 0x7610, R69 ;  /* 0x00007610b1452816 */ /* 0x000fc40000000045 */
[----:B------:R-:W-:Y:S02]  /*6e40*/  @P2 PRMT R70, R113, 0x7610, R70 ;  /* 0x0000761071462816 */ /* 0x000fe40000000046 */
[----:B------:R-:W-:Y:S02]  /*6e50*/  @P2 PRMT R71, R203, 0x7610, R71 ;  /* 0x00007610cb472816 */ /* 0x000fe40000000047 */
[----:B------:R-:W-:Y:S02]  /*6e60*/  IADD3.X R91, R157, c[0x0][0x24c], RZ, P3, !PT ;  /* 0x000093009d5b7a10 */ /* 0x000fe40001ffe4ff */
[----:B------:R-:W-:Y:S02]  /*6e70*/  LOP3.LUT P3, RZ, R171, 0xff, RZ, 0xc0, !PT ;  /* 0x000000ffabff7812 */ /* 0x000fe4000786c0ff */
[----:B------:R-:W-:Y:S02]  /*6e80*/  @P0 FSEL R183, R183, RZ, P6 ;  /* 0x000000ffb7b70208 */ /* 0x000fe40003000000 */
[----:B------:R-:W-:-:S02]  /*6e90*/  @P0 PRMT R72, R72, 0x5410, R105 ;  /* 0x0000541048480816 */ /* 0x000fc40000000069 */
[----:B------:R-:W-:Y:S02]  /*6ea0*/  @P0 PRMT R73, R73, 0x5410, R181 ;  /* 0x0000541049490816 */ /* 0x000fe400000000b5 */
[----:B------:R-:W-:Y:S02]  /*6eb0*/  @P0 PRMT R74, R74, 0x5410, R103 ;  /* 0x000054104a4a0816 */ /* 0x000fe40000000067 */
[----:B------:R-:W-:Y:S02]  /*6ec0*/  @P0 PRMT R75, R75, 0x5410, R198 ;  /* 0x000054104b4b0816 */ /* 0x000fe400000000c6 */
[----:B------:R-:W-:Y:S02]  /*6ed0*/  @P0 LOP3.LUT P6, RZ, R147, 0xff0000, RZ, 0xc0, !PT ;  /* 0x00ff000093ff0812 */ /* 0x000fe400078cc0ff */
[----:B------:R-:W-:Y:S01]  /*6ee0*/  @P2 IADD3.X R89, R157, c[0x0][0x25c], RZ, P5, !PT ;  /* 0x000097009d592a10 */ /* 0x000fe20002ffe4ff */
[----:B------:R0:W-:Y:S01]  /*6ef0*/  @P0 STG.E.128 [R80.64], R72 ;  /* 0x0000004850000986 */ /* 0x0001e2000c101d04 */
[----:B------:R-:W-:-:S02]  /*6f00*/  @P2 PRMT R68, R68, 0x5410, R102 ;  /* 0x0000541044442816 */ /* 0x000fc40000000066 */
[----:B------:R-:W-:Y:S02]  /*6f10*/  @P2 PRMT R69, R69, 0x5410, R178 ;  /* 0x0000541045452816 */ /* 0x000fe400000000b2 */
[----:B------:R-:W-:Y:S02]  /*6f20*/  @P2 PRMT R70, R70, 0x5410, R202 ;  /* 0x0000541046462816 */ /* 0x000fe400000000ca */
[----:B------:R-:W-:Y:S02]  /*6f30*/  @P2 PRMT R71, R71, 0x5410, R204 ;  /* 0x0000541047472816 */ /* 0x000fe400000000cc */
[----:B--2---:R-:W-:Y:S02]  /*6f40*/  F2FP.PACK_AB R79, R206, R205 ;  /* 0x000000cdce4f723e */ /* 0x004fe400000000ff */
[----:B------:R-:W-:Y:S01]  /*6f50*/  F2FP.PACK_AB R78, R200, R201 ;  /* 0x000000c9c84e723e */ /* 0x000fe200000000ff */
[----:B------:R-:W-:Y:S01]  /*6f60*/  @P2 STG.E.128 [R88.64], R68 ;  /* 0x0000004458002986 */ /* 0x000fe2000c101d04 */
[----:B------:R-:W-:-:S02]  /*6f70*/  F2FP.PACK_AB R77, R176, R160 ;  /* 0x000000a0b04d723e */ /* 0x000fc400000000ff */
[----:B------:R-:W-:Y:S02]  /*6f80*/  F2FP.PACK_AB R76, R116, R117 ;  /* 0x00000075744c723e */ /* 0x000fe400000000ff */
[----:B------:R-:W-:Y:S01]  /*6f90*/  @P2 F2FP.PACK_AB R84, RZ, R86 ;  /* 0x00000056ff54223e */ /* 0x000fe200000000ff */
[----:B------:R-:W-:Y:S01]  /*6fa0*/  FMUL.FTZ R86, R86, c[0x0][0x1e8] ;  /* 0x00007a0056567a20 */ /* 0x000fe20000410000 */
[----:B------:R-:W-:Y:S01]  /*6fb0*/  FSEL R115, R109, RZ, P3 ;  /* 0x000000ff6d737208 */ /* 0x000fe20001800000 */
[----:B------:R1:W-:Y:S01]  /*6fc0*/  STG.E.128 [R90.64], R76 ;  /* 0x0000004c5a007986 */ /* 0x0003e2000c101d04 */
[----:B------:R-:W-:Y:S02]  /*6fd0*/  LOP3.LUT P3, RZ, R171, 0xff00, RZ, 0xc0, !PT ;  /* 0x0000ff00abff7812 */ /* 0x000fe4000786c0ff */
[----:B------:R-:W-:Y:S02]  /*6fe0*/  @P0 F2FP.PACK_AB R94, RZ, R94 ;  /* 0x0000005eff5e023e */ /* 0x000fe400000000ff */
[----:B------:R-:W-:-:S02]  /*6ff0*/  @P0 FSEL R184, R184, RZ, P6 ;  /* 0x000000ffb8b80208 */ /* 0x000fc40003000000 */
[----:B------:R-:W-:Y:S02]  /*7000*/  LOP3.LUT P5, RZ, R170, 0xff0000, RZ, 0xc0, !PT ;  /* 0x00ff0000aaff7812 */ /* 0x000fe400078ac0ff */
[----:B------:R-:W-:Y:S02]  /*7010*/  FSEL R111, R95, RZ, P4 ;  /* 0x000000ff5f6f7208 */ /* 0x000fe40002000000 */
[----:B------:R-:W-:Y:S02]  /*7020*/  @P0 F2FP.PACK_AB R159, RZ, R159 ;  /* 0x0000009fff9f023e */ /* 0x000fe400000000ff */
[----:B0-----:R-:W-:Y:S02]  /*7030*/  @P0 PRMT R73, R94, 0x7610, R73 ;  /* 0x000076105e490816 */ /* 0x001fe40000000049 */
[----:B------:R-:W-:Y:S02]  /*7040*/  LOP3.LUT P4, RZ, R171, 0xff0000, RZ, 0xc0, !PT ;  /* 0x00ff0000abff7812 */ /* 0x000fe4000788c0ff */
[----:B------:R-:W-:-:S02]  /*7050*/  @P2 F2FP.PACK_AB R119, RZ, R119 ;  /* 0x00000077ff77223e */ /* 0x000fc400000000ff */
[----:B-1----:R-:W-:Y:S02]  /*7060*/  FSEL R78, R86, RZ, P3 ;  /* 0x000000ff564e7208 */ /* 0x002fe40001800000 */
[----:B------:R-:W-:Y:S02]  /*7070*/  @P0 F2FP.PACK_AB R107, RZ, R107 ;  /* 0x0000006bff6b023e */ /* 0x000fe400000000ff */
[----:B------:R-:W-:Y:S02]  /*7080*/  @P0 F2FP.PACK_AB R118, RZ, R118 ;  /* 0x00000076ff76023e */ /* 0x000fe400000000ff */
[----:B------:R-:W-:Y:S02]  /*7090*/  @P0 F2FP.PACK_AB R184, RZ, R184 ;  /* 0x000000b8ffb8023e */ /* 0x000fe400000000ff */
[----:B------:R-:W-:Y:S02]  /*70a0*/  @P0 IADD3 R158, P3, R158, c[0x0][0x250], RZ ;  /* 0x000094009e9e0a10 */ /* 0x000fe40007f7e0ff */
[----:B------:R-:W-:-:S02]  /*70b0*/  @P2 F2FP.PACK_AB R166, RZ, R166 ;  /* 0x000000a6ffa6223e */ /* 0x000fc400000000ff */
[----:B------:R-:W-:Y:S02]  /*70c0*/  @P2 F2FP.PACK_AB R167, RZ, R167 ;  /* 0x000000a7ffa7223e */ /* 0x000fe400000000ff */
[----:B------:R-:W-:Y:S02]  /*70d0*/  @P2 F2FP.PACK_AB R168, RZ, R168 ;  /* 0x000000a8ffa8223e */ /* 0x000fe400000000ff */
[----:B------:R-:W-:Y:S02]  /*70e0*/  FSEL R114, R108, RZ, P5 ;  /* 0x000000ff6c727208 */ /* 0x000fe40002800000 */
[C---:B------:R-:W-:Y:S02]  /*70f0*/  LOP3.LUT P6, RZ, R170.reuse, 0xff00, RZ, 0xc0, !PT ;  /* 0x0000ff00aaff7812 */ /* 0x040fe400078cc0ff */
[----:B------:R-:W-:Y:S02]  /*7100*/  LOP3.LUT P5, RZ, R170, 0xff000000, RZ, 0xc0, !PT ;  /* 0xff000000aaff7812 */ /* 0x000fe400078ac0ff */
[----:B------:R-:W-:Y:S01]  /*7110*/  @P2 F2FP.PACK_AB R85, RZ, R161 ;  /* 0x000000a1ff55223e */ /* 0x000fe200000000ff */
[----:B------:R-:W-:Y:S01]  /*7120*/  FMUL.FTZ R161, R161, c[0x0][0x1e8] ;  /* 0x00007a00a1a17a20 */ /* 0x000fe20000410000 */
[----:B------:R-:W-:-:S02]  /*7130*/  @P0 PRMT R73, R73, 0x5410, R159 ;  /* 0x0000541049490816 */ /* 0x000fc4000000009f */
[----:B------:R-:W-:Y:S02]  /*7140*/  FSEL R170, R110, RZ, P4 ;  /* 0x000000ff6eaa7208 */ /* 0x000fe40002000000 */
[----:B------:R-:W-:Y:S01]  /*7150*/  @P2 F2FP.PACK_AB R81, RZ, R87 ;  /* 0x00000057ff51223e */ /* 0x000fe200000000ff */
[----:B------:R-:W-:Y:S01]  /*7160*/  FMUL.FTZ R87, R87, c[0x0][0x1e8] ;  /* 0x00007a0057577a20 */ /* 0x000fe20000410000 */
[----:B------:R-:W-:Y:S02]  /*7170*/  @P0 F2FP.PACK_AB R112, RZ, R112 ;  /* 0x00000070ff70023e */ /* 0x000fe400000000ff */
[----:B------:R-:W-:Y:S02]  /*7180*/  @P0 F2FP.PACK_AB R183, RZ, R183 ;  /* 0x000000b7ffb7023e */ /* 0x000fe400000000ff */
[----:B------:R-:W-:Y:S02]  /*7190*/  @P0 F2FP.PACK_AB R199, RZ, R199 ;  /* 0x000000c7ffc7023e */ /* 0x000fe400000000ff */
[----:B------:R-:W-:-:S02]  /*71a0*/  @P0 PRMT R72, R107, 0x7610, R72 ;  /* 0x000076106b480816 */ /* 0x000fc40000000048 */
[----:B------:R-:W-:Y:S02]  /*71b0*/  @P0 PRMT R74, R118, 0x7610, R74 ;  /* 0x00007610764a0816 */ /* 0x000fe4000000004a */
[----:B------:R-:W-:Y:S02]  /*71c0*/  @P0 PRMT R75, R184, 0x7610, R75 ;  /* 0x00007610b84b0816 */ /* 0x000fe4000000004b */
[----:B------:R-:W-:Y:S02]  /*71d0*/  @P0 IADD3.X R159, R157, c[0x0][0x254], RZ, P3, !PT ;  /* 0x000095009d9f0a10 */ /* 0x000fe40001ffe4ff */
[----:B------:R-:W-:Y:S02]  /*71e0*/  @P2 PRMT R68, R119, 0x7610, R68 ;  /* 0x0000761077442816 */ /* 0x000fe40000000044 */
[----:B------:R-:W-:Y:S02]  /*71f0*/  LOP3.LUT P4, RZ, R171, 0xff000000, RZ, 0xc0, !PT ;  /* 0xff000000abff7812 */ /* 0x000fe4000788c0ff */
[----:B------:R-:W-:Y:S01]  /*7200*/  @P2 F2FP.PACK_AB R83, RZ, R169 ;  /* 0x000000a9ff53223e */ /* 0x000fe200000000ff */
[----:B------:R-:W-:Y:S01]  /*7210*/  FMUL.FTZ R169, R169, c[0x0][0x1e8] ;  /* 0x00007a00a9a97a20 */ /* 0x000fe20000410000 */
[----:B------:R-:W-:-:S02]  /*7220*/  @P2 PRMT R69, R166, 0x7610, R69 ;  /* 0x00007610a6452816 */ /* 0x000fc40000000045 */
[----:B------:R-:W-:Y:S02]  /*7230*/  @P2 PRMT R70, R167, 0x7610, R70 ;  /* 0x00007610a7462816 */ /* 0x000fe40000000046 */
[----:B------:R-:W-:Y:S02]  /*7240*/  @P2 PRMT R71, R168, 0x7610, R71 ;  /* 0x00007610a8472816 */ /* 0x000fe40000000047 */
[----:B------:R-:W-:Y:S02]  /*7250*/  @P2 IADD3 R80, P3, R188, c[0x0][0x258], RZ ;  /* 0x00009600bc502a10 */ /* 0x000fe40007f7e0ff */
[----:B------:R-:W-:Y:S02]  /*7260*/  @P0 PRMT R72, R72, 0x5410, R112 ;  /* 0x0000541048480816 */ /* 0x000fe40000000070 */
[----:B------:R-:W-:Y:S02]  /*7270*/  @P0 PRMT R74, R74, 0x5410, R183 ;  /* 0x000054104a4a0816 */ /* 0x000fe400000000b7 */
[----:B------:R-:W-:-:S02]  /*7280*/  @P0 PRMT R75, R75, 0x5410, R199 ;  /* 0x000054104b4b0816 */ /* 0x000fc400000000c7 */
[----:B------:R-:W-:Y:S02]  /*7290*/  @P2 PRMT R68, R68, 0x5410, R81 ;  /* 0x0000541044442816 */ /* 0x000fe40000000051 */
[----:B------:R-:W-:Y:S01]  /*72a0*/  FSEL R79, R161, RZ, P4 ;  /* 0x000000ffa14f7208 */ /* 0x000fe20002000000 */
[----:B------:R0:W-:Y:S01]  /*72b0*/  @P0 STG.E.128 [R158.64], R72 ;  /* 0x000000489e000986 */ /* 0x0001e2000c101d04 */
[----:B------:R-:W-:Y:S02]  /*72c0*/  @P2 IADD3.X R81, R192, c[0x0][0x25c], RZ, P3, !PT ;  /* 0x00009700c0512a10 */ /* 0x000fe40001ffe4ff */
[----:B------:R-:W-:Y:S02]  /*72d0*/  @P2 PRMT R69, R69, 0x5410, R83 ;  /* 0x0000541045452816 */ /* 0x000fe40000000053 */
[----:B------:R-:W-:Y:S02]  /*72e0*/  @P2 PRMT R70, R70, 0x5410, R84 ;  /* 0x0000541046462816 */ /* 0x000fe40000000054 */
[----:B------:R-:W-:-:S02]  /*72f0*/  @P2 PRMT R71, R71, 0x5410, R85 ;  /* 0x0000541047472816 */ /* 0x000fc40000000055 */
[----:B------:R-:W-:Y:S02]  /*7300*/  IADD3 R82, P4, R188, c[0x0][0x248], RZ ;  /* 0x00009200bc527a10 */ /* 0x000fe40007f9e0ff */
[----:B------:R-:W-:Y:S01]  /*7310*/  @P0 LOP3.LUT P3, RZ, R148, 0xff0000, RZ, 0xc0, !PT ;  /* 0x00ff000094ff0812 */ /* 0x000fe2000786c0ff */
[----:B------:R-:W-:Y:S01]  /*7320*/  @P2 STG.E.128 [R80.64], R68 ;  /* 0x0000004450002986 */ /* 0x000fe2000c101d04 */
[----:B------:R-:W-:Y:S02]  /*7330*/  IADD3.X R83, R192, c[0x0][0x24c], RZ, P4, !PT ;  /* 0x00009300c0537a10 */ /* 0x000fe400027fe4ff */
[C---:B------:R-:W-:Y:S02]  /*7340*/  @P0 LOP3.LUT P2, RZ, R148.reuse, 0xff00, RZ, 0xc0, !PT ;  /* 0x0000ff0094ff0812 */ /* 0x040fe4000784c0ff */
[----:B------:R-:W-:Y:S02]  /*7350*/  @P0 LOP3.LUT P4, RZ, R148, 0xff000000, RZ, 0xc0, !PT ;  /* 0xff00000094ff0812 */ /* 0x000fe4000788c0ff */
[----:B------:R-:W-:-:S02]  /*7360*/  @P0 FSEL R95, R95, RZ, P1 ;  /* 0x000000ff5f5f0208 */ /* 0x000fc40000800000 */
[----:B------:R-:W-:Y:S02]  /*7370*/  @P0 FSEL R108, R108, RZ, P3 ;  /* 0x000000ff6c6c0208 */ /* 0x000fe40001800000 */
[C---:B------:R-:W-:Y:S02]  /*7380*/  @P0 LOP3.LUT P1, RZ, R149.reuse, 0xff, RZ, 0xc0, !PT ;  /* 0x000000ff95ff0812 */ /* 0x040fe4000782c0ff */
[----:B------:R-:W-:Y:S02]  /*7390*/  @P0 LOP3.LUT P3, RZ, R149, 0xff0000, RZ, 0xc0, !PT ;  /* 0x00ff000095ff0812 */ /* 0x000fe4000786c0ff */
[----:B------:R-:W-:Y:S02]  /*73a0*/  FSEL R77, R169, RZ, P5 ;  /* 0x000000ffa94d7208 */ /* 0x000fe40002800000 */
[C---:B------:R-:W-:Y:S02]  /*73b0*/  FSEL R76, R87.reuse, RZ, P6 ;  /* 0x000000ff574c7208 */ /* 0x040fe40003000000 */
[----:B------:R-:W-:-:S02]  /*73c0*/  @P0 FSEL R87, R87, RZ, P2 ;  /* 0x000000ff57570208 */ /* 0x000fc40001000000 */
[----:B------:R-:W-:Y:S02]  /*73d0*/  @P0 FSEL R169, R169, RZ, P4 ;  /* 0x000000ffa9a90208 */ /* 0x000fe40002000000 */
[C---:B------:R-:W-:Y:S02]  /*73e0*/  @P0 LOP3.LUT P2, RZ, R149.reuse, 0xff00, RZ, 0xc0, !PT ;  /* 0x0000ff0095ff0812 */ /* 0x040fe4000784c0ff */
[----:B------:R-:W-:Y:S02]  /*73f0*/  @P0 LOP3.LUT P4, RZ, R149, 0xff000000, RZ, 0xc0, !PT ;  /* 0xff00000095ff0812 */ /* 0x000fe4000788c0ff */
[----:B------:R-:W-:Y:S02]  /*7400*/  @P0 FSEL R109, R109, RZ, P1 ;  /* 0x000000ff6d6d0208 */ /* 0x000fe40000800000 */
[----:B------:R-:W-:Y:S02]  /*7410*/  @P0 FSEL R110, R110, RZ, P3 ;  /* 0x000000ff6e6e0208 */ /* 0x000fe40001800000 */
[----:B------:R-:W-:-:S02]  /*7420*/  F2FP.PACK_AB R79, R79, R170 ;  /* 0x000000aa4f4f723e */ /* 0x000fc400000000ff */
[----:B------:R-:W-:Y:S02]  /*7430*/  F2FP.PACK_AB R78, R78, R115 ;  /* 0x000000734e4e723e */ /* 0x000fe400000000ff */
[----:B------:R-:W-:Y:S02]  /*7440*/  F2FP.PACK_AB R77, R77, R114 ;  /* 0x000000724d4d723e */ /* 0x000fe400000000ff */
[----:B------:R-:W-:Y:S02]  /*7450*/  F2FP.PACK_AB R76, R76, R111 ;  /* 0x0000006f4c4c723e */ /* 0x000fe400000000ff */
[----:B------:R-:W-:Y:S02]  /*7460*/  @P0 F2FP.PACK_AB R95, RZ, R95 ;  /* 0x0000005fff5f023e */ /* 0x000fe400000000ff */
[----:B------:R-:W-:Y:S01]  /*7470*/  @P0 F2FP.PACK_AB R108, RZ, R108 ;  /* 0x0000006cff6c023e */ /* 0x000fe200000000ff */
[----:B------:R1:W-:Y:S01]  /*7480*/  STG.E.128 [R82.64], R76 ;  /* 0x0000004c52007986 */ /* 0x0003e2000c101d04 */
[----:B------:R-:W-:-:S02]  /*7490*/  @P0 FSEL R86, R86, RZ, P2 ;  /* 0x000000ff56560208 */ /* 0x000fc40001000000 */
[----:B------:R-:W-:Y:S02]  /*74a0*/  @P0 FSEL R161, R161, RZ, P4 ;  /* 0x000000ffa1a10208 */ /* 0x000fe40002000000 */
[----:B------:R-:W-:Y:S02]  /*74b0*/  @P0 F2FP.PACK_AB R109, RZ, R109 ;  /* 0x0000006dff6d023e */ /* 0x000fe400000000ff */
[----:B------:R-:W-:Y:S02]  /*74c0*/  @P0 F2FP.PACK_AB R110, RZ, R110 ;  /* 0x0000006eff6e023e */ /* 0x000fe400000000ff */
[----:B------:R-:W-:Y:S02]  /*74d0*/  @P0 F2FP.PACK_AB R87, RZ, R87 ;  /* 0x00000057ff57023e */ /* 0x000fe400000000ff */
[----:B------:R-:W-:Y:S02]  /*74e0*/  @P0 F2FP.PACK_AB R169, RZ, R169 ;  /* 0x000000a9ffa9023e */ /* 0x000fe400000000ff */
[----:B------:R-:W-:-:S02]  /*74f0*/  @P0 F2FP.PACK_AB R86, RZ, R86 ;  /* 0x00000056ff56023e */ /* 0x000fc400000000ff */
[----:B------:R-:W-:Y:S02]  /*7500*/  @P0 F2FP.PACK_AB R161, RZ, R161 ;  /* 0x000000a1ffa1023e */ /* 0x000fe400000000ff */
[----:B0-----:R-:W-:Y:S02]  /*7510*/  @P0 PRMT R72, R95, 0x7610, R72 ;  /* 0x000076105f480816 */ /* 0x001fe40000000048 */
[----:B------:R-:W-:Y:S02]  /*7520*/  @P0 IADD3 R188, P1, R188, c[0x0][0x250], RZ ;  /* 0x00009400bcbc0a10 */ /* 0x000fe40007f3e0ff */
[----:B------:R-:W-:Y:S02]  /*7530*/  @P0 PRMT R73, R108, 0x7610, R73 ;  /* 0x000076106c490816 */ /* 0x000fe40000000049 */
[----:B------:R-:W-:Y:S02]  /*7540*/  @P0 PRMT R74, R109, 0x7610, R74 ;  /* 0x000076106d4a0816 */ /* 0x000fe4000000004a */
[----:B------:R-:W-:-:S02]  /*7550*/  @P0 PRMT R75, R110, 0x7610, R75 ;  /* 0x000076106e4b0816 */ /* 0x000fc4000000004b */
[----:B-1----:R-:W-:Y:S02]  /*7560*/  MOV R76, c[0x0][0x160] ;  /* 0x00005800004c7a02 */ /* 0x002fe40000000f00 */
[----:B------:R-:W-:Y:S02]  /*7570*/  @P0 IADD3.X R189, R192, c[0x0][0x254], RZ, P1, !PT ;  /* 0x00009500c0bd0a10 */ /* 0x000fe40000ffe4ff */
[----:B------:R-:W-:Y:S02]  /*7580*/  @P0 PRMT R72, R72, 0x5410, R87 ;  /* 0x0000541048480816 */ /* 0x000fe40000000057 */
[----:B------:R-:W-:Y:S02]  /*7590*/  @P0 PRMT R73, R73, 0x5410, R169 ;  /* 0x0000541049490816 */ /* 0x000fe400000000a9 */
[----:B------:R-:W-:Y:S02]  /*75a0*/  @P0 PRMT R74, R74, 0x5410, R86 ;  /* 0x000054104a4a0816 */ /* 0x000fe40000000056 */
[----:B------:R-:W-:-:S02]  /*75b0*/  @P0 PRMT R75, R75, 0x5410, R161 ;  /* 0x000054104b4b0816 */ /* 0x000fc400000000a1 */
[----:B------:R-:W-:-:S03]  /*75c0*/  LEA R156, R76, R156, 0x2 ;  /* 0x0000009c4c9c7211 */ /* 0x000fc600078e10ff */
[----:B------:R0:W-:Y:S01]  /*75d0*/  @P0 STG.E.128 [R188.64], R72 ;  /* 0x00000048bc000986 */ /* 0x0001e2000c101d04 */
[----:B------:R-:W-:-:S13]  /*75e0*/  ISETP.GE.AND P0, PT, R156, c[0x0][0x164], PT ;  /* 0x000059009c007a0c */ /* 0x000fda0003f06270 */
[----:B0-----:R-:W-:Y:S01]  /*75f0*/  @P0 CALL.REL.NOINC `(.L_x_408) ;  /* 0x0000001000000944 */ /* 0x001fe20003c00000 */
[----:B------:R-:W-:Y:S05]  /*7600*/  BRA `(.L_x_409) ;  /* 0xffffa1b000007947 */ /* 0x000fea000383ffff */
.L_x_408:
[----:B------:R-:W-:Y:S05]  /*7610*/  BSYNC B1 ;  /* 0x0000000000017941 */ /* 0x000fea0003800000 */
.L_x_405:
[----:B------:R0:W5:Y:S01]  /*7620*/  LDL.LU R52, [R1+0x8] ;  /* 0x0000080001347983 */ /* 0x0001620000300800 */
[----:B------:R-:W-:Y:S02]  /*7630*/  MOV R68, R154 ;  /* 0x0000009a00447202 */ /* 0x000fe40000000f00 */
        /* <DEDUP_REMOVED lines=22> */
[----:B------:R0:W5:Y:S01]  /*77a0*/  LDL.LU R83, [R1] ;  /* 0x0000000001537983 */ /* 0x0001620000300800 */
        /* <DEDUP_REMOVED lines=103> */
[----:B------:R-:W-:Y:S02]  /*7e20*/  MOV R51, R249 ;  /* 0x000000f900337202 */ /* 0x000fe40000000f00 */
[----:B------:R-:W-:Y:S02]  /*7e30*/  MOV R80, R252 ;  /* 0x000000fc00507202 */ /* 0x000fe40000000f00 */
[----:B------:R-:W-:Y:S02]  /*7e40*/  MOV R81, R251 ;  /* 0x000000fb00517202 */ /* 0x000fe40000000f00 */
[----:B------:R-:W-:Y:S02]  /*7e50*/  MOV R150, R40 ;  /* 0x0000002800967202 */ /* 0x000fe40000000f00 */
.L_x_404:
[----:B0-----:R-:W-:Y:S05]  /*7e60*/  BSYNC B0 ;  /* 0x0000000000007941 */ /* 0x001fea0003800000 */
.L_x_402:
        /* <DEDUP_REMOVED lines=235> */
[----:B------:R-:W-:Y:S04]  /*8d20*/  LDS R31, [R160.X4+0x2a00] ;  /* 0x002a0000a01f7984 */ /* 0x000fe80000004800 */
[----:B------:R-:W0:Y:S04]  /*8d30*/  LDS R22, [R160.X4+0x2c00] ;  /* 0x002c0000a0167984 */ /* 0x000e280000004800 */
[----:B------:R-:W0:Y:S04]  /*8d40*/  LDS R33, [R160.X4+0x2e00] ;  /* 0x002e0000a0217984 */ /* 0x000e280000004800 */
[----:B------:R-:W0:Y:S04]  /*8d50*/  LDS R35, [R160.X4+0x3000] ;  /* 0x00300000a0237984 */ /* 0x000e280000004800 */
[----:B------:R-:W0:Y:S04]  /*8d60*/  LDS R41, [R160.X4+0x3200] ;  /* 0x00320000a0297984 */ /* 0x000e280000004800 */
[----:B------:R-:W0:Y:S01]  /*8d70*/  LDS R43, [R160.X4+0x3400] ;  /* 0x00340000a02b7984 */ /* 0x000e220000004800 */
[----:B-1----:R-:W-:-:S03]  /*8d80*/  FADD.FTZ R20, R45, R20 ;  /* 0x000000142d147221 */ /* 0x002fc60000010000 */
        /* <DEDUP_REMOVED lines=13> */
[----:B------:R-:W-:Y:S01]  /*8e60*/  IMAD R19, R56, c[0x0][0x168], RZ ;  /* 0x00005a0038137a24 */ /* 0x000fe200078e02ff */
[----:B------:R-:W4:Y:S01]  /*8e70*/  LDS R57, [R160.X4+0x4000] ;  /* 0x00400000a0397984 */ /* 0x000f220000004800 */
[----:B0-----:R-:W-:Y:S02]  /*8e80*/  FADD.FTZ R22, R47, R22 ;  /* 0x000000162f167221 */ /* 0x001fe40000010000 */
        /* <DEDUP_REMOVED lines=8> */
[----:B------:R-:W0:Y:S01]  /*8f10*/  LDS R67, [R160.X4+0x4800] ;  /* 0x00480000a0437984 */ /* 0x000e220000004800 */
[----:B------:R-:W-:-:S03]  /*8f20*/  FADD.FTZ R4, R4, R43 ;  /* 0x0000002b04047221 */ /* 0x000fc60000010000 */
[----:B------:R-:W0:Y:S01]  /*8f30*/  LDS R40, [R160.X4+0x4a00] ;  /* 0x004a0000a0287984 */ /* 0x000e220000004800 */
        /* <DEDUP_REMOVED lines=11> */
[----:B------:R-:W-:Y:S02]  /*8ff0*/  FADD.FTZ R57, R22, R57 ;  /* 0x0000003916397221 */ /* 0x000fe40000010000 */
[----:B0-----:R-:W-:Y:S02]  /*9000*/  FADD.FTZ R33, R33, R32 ;  /* 0x0000002021217221 */ /* 0x001fe40000010000 */
[----:B------:R-:W-:Y:S02]  /*9010*/  FADD.FTZ R65, R26, R65 ;  /* 0x000000411a417221 */ /* 0x000fe40000010000 */
[----:B------:R-:W-:Y:S01]  /*9020*/  FADD.FTZ R41, R41, R34 ;  /* 0x0000002229297221 */ /* 0x000fe20000010000 */
[----:B------:R-:W-:Y:S01]  /*9030*/  STS.128 [R0], R68 ;  /* 0x0000004400007388 */ /* 0x000fe20000000c00 */
[----:B------:R-:W-:Y:S01]  /*9040*/  FADD.FTZ R67, R4, R67 ;  /* 0x0000004304437221 */ /* 0x000fe20000010000 */
[----:B------:R-:W-:-:S02]  /*9050*/  IADD3 R4, P0, R19, c[0x0][0x228], RZ ;  /* 0x00008a0013047a10 */ /* 0x000fc40007f1e0ff */
[----:B------:R-:W-:Y:S01]  /*9060*/  STS.128 [R0+0x10], R220 ;  /* 0x000010dc00007388 */ /* 0x000fe20000000c00 */
[----:B------:R-:W-:Y:S01]  /*9070*/  FADD.FTZ R35, R5, R40 ;  /* 0x0000002805237221 */ /* 0x000fe20000010000 */
[----:B------:R-:W-:Y:S02]  /*9080*/  IADD3.X R5, R24, c[0x0][0x22c], RZ, P0, !PT ;  /* 0x00008b0018057a10 */ /* 0x000fe400007fe4ff */
[----:B------:R-:W-:Y:S01]  /*9090*/  STS.128 [R0+0x400], R224 ;  /* 0x000400e000007388 */ /* 0x000fe20000000c00 */
[----:B-1----:R-:W-:Y:S01]  /*90a0*/  FADD.FTZ R77, R6, R77 ;  /* 0x0000004d064d7221 */ /* 0x002fe20000010000 */
[----:B------:R-:W-:Y:S02]  /*90b0*/  IADD3 R6, P0, R19, c[0x0][0x220], RZ ;  /* 0x0000880013067a10 */ /* 0x000fe40007f1e0ff */
        /* <DEDUP_REMOVED lines=8> */
[----:B--2---:R-:W-:Y:S01]  /*9140*/  FADD.FTZ R37, R7, R42 ;  /* 0x0000002a07257221 */ /* 0x004fe20000010000 */
[----:B------:R-:W-:-:S04]  /*9150*/  IADD3.X R7, R24, c[0x0][0x224], RZ, P0, !PT ;  /* 0x0000890018077a10 */ /* 0x000fc800007fe4ff */
        /* <DEDUP_REMOVED lines=23> */
[----:B------:R-:W3:Y:S02]  /*92d0*/  LDS R51, [R160.X4+0x2e00] ;  /* 0x002e0000a0337984 */ /* 0x000ee40000004800 */
[----:B------:R-:W-:-:S02]  /*92e0*/  FADD.FTZ R0, R0, R39 ;  /* 0x0000002700007221 */ /* 0x000fc40000010000 */
[----:B------:R-:W4:Y:S01]  /*92f0*/  LDS R24, [R160.X4+0x800] ;  /* 0x00080000a0187984 */ /* 0x000f220000004800 */
[----:B------:R-:W-:-:S03]  /*9300*/  FADD.FTZ R20, RZ, R20 ;  /* 0x00000014ff147221 */ /* 0x000fc60000010000 */
[----:B------:R-:W4:Y:S01]  /*9310*/  LDS R39, [R160.X4+0x1c00] ;  /* 0x001c0000a0277984 */ /* 0x000f220000004800 */
[----:B------:R-:W-:-:S03]  /*9320*/  FADD.FTZ R47, R0, R47 ;  /* 0x0000002f002f7221 */ /* 0x000fc60000010000 */
[----:B------:R-:W-:Y:S01]  /*9330*/  STG.E [R4.64], R59 ;  /* 0x0000003b04007986 */ /* 0x000fe2000c101904 */
[----:B------:R-:W-:-:S03]  /*9340*/  FADD.FTZ R20, R20, R43 ;  /* 0x0000002b14147221 */ /* 0x000fc60000010000 */
[----:B------:R-:W-:Y:S01]  /*9350*/  STG.E [R6.64], R2 ;  /* 0x0000000206007986 */ /* 0x000fe2000c101904 */
[----:B------:R-:W-:-:S03]  /*9360*/  FADD.FTZ R20, R20, R49 ;  /* 0x0000003114147221 */ /* 0x000fc60000010000 */
[----:B------:R-:W-:Y:S04]  /*9370*/  STG.E [R16.64], R53 ;  /* 0x0000003510007986 */ /* 0x000fe8000c101904 */
[----:B------:R-:W4:Y:S01]  /*9380*/  LDS R53, [R160.X4+0x3000] ;  /* 0x00300000a0357984 */ /* 0x000f220000004800 */
[----:B0-----:R-:W-:-:S03]  /*9390*/  FADD.FTZ R69, R20, R69 ;  /* 0x0000004514457221 */ /* 0x001fc60000010000 */
[----:B------:R-:W0:Y:S04]  /*93a0*/  LDS R0, [R160.X4+0xa00] ;  /* 0x000a0000a0007984 */ /* 0x000e280000004800 */
[----:B------:R-:W0:Y:S01]  /*93b0*/  LDS R59, [R160.X4+0x4200] ;  /* 0x00420000a03b7984 */ /* 0x000e220000004800 */
[----:B-1----:R-:W-:-:S03]  /*93c0*/  FADD.FTZ R22, RZ, R22 ;  /* 0x00000016ff167221 */ /* 0x002fc60000010000 */
[----:B------:R-:W1:Y:S01]  /*93d0*/  LDS R43, [R160.X4+0x1e00] ;  /* 0x001e0000a02b7984 */ /* 0x000e620000004800 */
[----:B--2---:R-:W-:-:S03]  /*93e0*/  FADD.FTZ R22, R22, R45 ;  /* 0x0000002d16167221 */ /* 0x004fc60000010000 */
[----:B------:R-:W2:Y:S01]  /*93f0*/  LDS R2, [R160.X4+0xc00] ;  /* 0x000c0000a0027984 */ /* 0x000ea20000004800 */
[----:B---3--:R-:W-:-:S03]  /*9400*/  FADD.FTZ R22, R22, R51 ;  /* 0x0000003316167221 */ /* 0x008fc60000010000 */
[----:B------:R3:W-:Y:S01]  /*9410*/  STG.E [R18.64], R55 ;  /* 0x0000003712007986 */ /* 0x0007e2000c101904 */
[----:B----4-:R-:W-:-:S03]  /*9420*/  FADD.FTZ R24, RZ, R24 ;  /* 0x00000018ff187221 */ /* 0x010fc60000010000 */
[----:B------:R-:W-:Y:S01]  /*9430*/  STG.E [R4.64+0x200], R23 ;  /* 0x0002001704007986 */ /* 0x000fe2000c101904 */
[----:B------:R-:W-:-:S03]  /*9440*/  FADD.FTZ R24, R24, R39 ;  /* 0x0000002718187221 */ /* 0x000fc60000010000 */
[----:B------:R-:W-:Y:S01]  /*9450*/  STG.E [R6.64+0x200], R3 ;  /* 0x0002000306007986 */ /* 0x000fe2000c101904 */
[----:B---3--:R-:W-:-:S03]  /*9460*/  FADD.FTZ R55, R47, R26 ;  /* 0x0000001a2f377221 */ /* 0x008fc60000010000 */
[----:B------:R-:W3:Y:S04]  /*9470*/  LDS R71, [R160.X4+0x4400] ;  /* 0x00440000a0477984 */ /* 0x000ee80000004800 */
[----:B------:R-:W4:Y:S01]  /*9480*/  LDS R47, [R160.X4+0x3200] ;  /* 0x00320000a02f7984 */ /* 0x000f220000004800 */
[----:B------:R-:W-:-:S03]  /*9490*/  FADD.FTZ R24, R24, R53 ;  /* 0x0000003518187221 */ /* 0x000fc60000010000 */
[----:B------:R-:W4:Y:S01]  /*94a0*/  LDS R23, [R160.X4+0x2000] ;  /* 0x00200000a0177984 */ /* 0x000f220000004800 */
[----:B0-----:R-:W-:-:S03]  /*94b0*/  FADD.FTZ R0, RZ, R0 ;  /* 0x00000000ff007221 */ /* 0x001fc60000010000 */
[----:B------:R-:W0:Y:S01]  /*94c0*/  LDS R3, [R160.X4+0xe00] ;  /* 0x000e0000a0037984 */ /* 0x000e220000004800 */
[----:B------:R-:W-:-:S03]  /*94d0*/  FADD.FTZ R59, R22, R59 ;  /* 0x0000003b163b7221 */ /* 0x000fc60000010000 */
[----:B------:R-:W-:Y:S01]  /*94e0*/  STG.E [R16.64+0x200], R55 ;  /* 0x0002003710007986 */ /* 0x000fe2000c101904 */
[----:B-1----:R-:W-:-:S03]  /*94f0*/  FADD.FTZ R0, R0, R43 ;  /* 0x0000002b00007221 */ /* 0x002fc60000010000 */
[----:B------:R-:W1:Y:S01]  /*9500*/  LDS R79, [R160.X4+0x4600] ;  /* 0x00460000a04f7984 */ /* 0x000e620000004800 */
[----:B--2---:R-:W-:-:S03]  /*9510*/  FADD.FTZ R2, RZ, R2 ;  /* 0x00000002ff027221 */ /* 0x004fc60000010000 */
[----:B------:R-:W2:Y:S04]  /*9520*/  LDS R49, [R160.X4+0x3400] ;  /* 0x00340000a0317984 */ /* 0x000ea80000004800 */
        /* <DEDUP_REMOVED lines=10> */
[----:B0-----:R-:W-:-:S03]  /*95d0*/  FADD.FTZ R3, RZ, R3 ;  /* 0x00000003ff037221 */ /* 0x001fc60000010000 */
[----:B------:R-:W0:Y:S04]  /*95e0*/  LDS R25, [R160.X4+0x2400] ;  /* 0x00240000a0197984 */ /* 0x000e280000004800 */
[----:B------:R-:W0:Y:S01]  /*95f0*/  LDS R8, [R160.X4+0x1200] ;  /* 0x00120000a0087984 */ /* 0x000e220000004800 */
[----:B-1----:R-:W-:-:S03]  /*9600*/  FADD.FTZ R79, R0, R79 ;  /* 0x0000004f004f7221 */ /* 0x002fc60000010000 */
[----:B------:R-:W1:Y:S01]  /*9610*/  LDS R30, [R160.X4+0x4a00] ;  /* 0x004a0000a01e7984 */ /* 0x000e620000004800 */
[----:B--2---:R-:W-:-:S03]  /*9620*/  FADD.FTZ R2, R2, R49 ;  /* 0x0000003102027221 */ /* 0x004fc60000010000 */
[----:B------:R-:W2:Y:S01]  /*9630*/  LDS R45, [R160.X4+0x3800] ;  /* 0x00380000a02d7984 */ /* 0x000ea20000004800 */
[----:B------:R-:W-:-:S03]  /*9640*/  FADD.FTZ R3, R3, R26 ;  /* 0x0000001a03037221 */ /* 0x000fc60000010000 */
[----:B------:R-:W2:Y:S01]  /*9650*/  LDS R31, [R160.X4+0x2600] ;  /* 0x00260000a01f7984 */ /* 0x000ea20000004800 */
[----:B------:R-:W-:-:S03]  /*9660*/  FADD.FTZ R20, RZ, R20 ;  /* 0x00000014ff147221 */ /* 0x000fc60000010000 */
[----:B------:R-:W2:Y:S04]  /*9670*/  LDS R51, [R160.X4+0x4c00] ;  /* 0x004c0000a0337984 */ /* 0x000ea80000004800 */
[----:B------:R-:W2:Y:S04]  /*9680*/  LDS R39, [R160.X4+0x3a00] ;  /* 0x003a0000a0277984 */ /* 0x000ea80000004800 */
[----:B------:R-:W2:Y:S04]  /*9690*/  LDS R53, [R160.X4+0x4e00] ;  /* 0x004e0000a0357984 */ /* 0x000ea80000004800 */
[----:B------:R-:W-:Y:S01]  /*96a0*/  STG.E [R16.64+0x400], R69 ;  /* 0x0004004510007986 */ /* 0x000fe2000c101904 */
[----:B---3--:R-:W-:-:S03]  /*96b0*/  FADD.FTZ R55, R2, R55 ;  /* 0x0000003702377221 */ /* 0x008fc60000010000 */
[----:B------:R-:W-:Y:S01]  /*96c0*/  STG.E [R18.64+0x400], R57 ;  /* 0x0004003912007986 */ /* 0x000fe2000c101904 */
[----:B----4-:R-:W-:-:S03]  /*96d0*/  FADD.FTZ R3, R3, R28 ;  /* 0x0000001c03037221 */ /* 0x010fc60000010000 */
[----:B------:R-:W-:Y:S01]  /*96e0*/  STG.E [R4.64+0x600], R61 ;  /* 0x0006003d04007986 */ /* 0x000fe2000c101904 */
[----:B0-----:R-:W-:-:S03]  /*96f0*/  FADD.FTZ R20, R20, R25 ;  /* 0x0000001914147221 */ /* 0x001fc60000010000 */
[----:B------:R-:W-:Y:S01]  /*9700*/  STG.E [R6.64+0x600], R9 ;  /* 0x0006000906007986 */ /* 0x000fe2000c101904 */
[----:B------:R-:W-:-:S03]  /*9710*/  FADD.FTZ R8, RZ, R8 ;  /* 0x00000008ff087221 */ /* 0x000fc60000010000 */
        /* <DEDUP_REMOVED lines=33> */
.L_x_406:
[----:B------:R-:W-:Y:S01]  /*9930*/  HFMA2.MMA R78, -RZ, RZ, 0, 5.9604644775390625e-08 ;  /* 0x00000001ff4e7435 */ /* 0x000fe200000001ff */
[----:B------:R-:W-:-:S02]  /*9940*/  MOV R77, R80 ;  /* 0x00000050004d7202 */ /* 0x000fc40000000f00 */
[----:B------:R-:W-:Y:S02]  /*9950*/  MOV R83, 0x1f ;  /* 0x0000001f00537802 */ /* 0x000fe40000000f00 */
[----:B------:R-:W-:Y:S02]  /*9960*/  MOV R82, 0xffffffff ;  /* 0xffffffff00527802 */ /* 0x000fe40000000f00 */
[----:B------:R-:W-:Y:S02]  /*9970*/  MOV R76, 0x9990 ;  /* 0x00009990004c7802 */ /* 0x000fe40000000f00 */
[----:B-----5:R-:W-:Y:S05]  /*9980*/  CALL.REL.NOINC `($__internal_17_$__cuda_sm70_shflsync_bfly_p) ;  /* 0x0000046000007944 */ /* 0x020fea0003c00000 */
[----:B-1----:R-:W-:Y:S01]  /*9990*/  MOV R81, R78 ;  /* 0x0000004e00517202 */ /* 0x002fe20000000f00 */
[----:B------:R-:W-:Y:S05]  /*99a0*/  BRA `(.L_x_410) ;  /* 0xffffb2e000007947 */ /* 0x000fea000383ffff */
.L_x_407:
[----:B------:R-:W-:Y:S01]  /*99b0*/  HFMA2.MMA R78, -RZ, RZ, 0, 5.9604644775390625e-08 ;  /* 0x00000001ff4e7435 */ /* 0x000fe200000001ff */
[----:B------:R-:W-:Y:S02]  /*99c0*/  MOV R77, R79 ;  /* 0x0000004f004d7202 */ /* 0x000fe40000000f00 */
[----:B------:R-:W-:Y:S02]  /*99d0*/  MOV R83, 0x1f ;  /* 0x0000001f00537802 */ /* 0x000fe40000000f00 */
[----:B------:R-:W-:-:S02]  /*99e0*/  MOV R82, 0xffffffff ;  /* 0xffffffff00527802 */ /* 0x000fc40000000f00 */
[----:B------:R-:W-:Y:S02]  /*99f0*/  MOV R76, 0x9a10 ;  /* 0x00009a10004c7802 */ /* 0x000fe40000000f00 */
[----:B01---5:R-:W-:Y:S05]  /*9a00*/  CALL.REL.NOINC `($__internal_17_$__cuda_sm70_shflsync_bfly_p) ;  /* 0x000003e000007944 */ /* 0x023fea0003c00000 */
[----:B------:R-:W-:Y:S01]  /*9a10*/  FADD.FTZ R80, R80, R81 ;  /* 0x0000005150507221 */ /* 0x000fe20000010000 */
[----:B------:R-:W-:Y:S01]  /*9a20*/  MOV R83, 0x1f ;  /* 0x0000001f00537802 */ /* 0x000fe20000000f00 */
[----:B-1----:R-:W-:Y:S01]  /*9a30*/  FADD.FTZ R79, R79, R78 ;  /* 0x0000004e4f4f7221 */ /* 0x002fe20000010000 */
[----:B------:R-:W-:Y:S01]  /*9a40*/  HFMA2.MMA R78, -RZ, RZ, 0, 1.1920928955078125e-07 ;  /* 0x00000002ff4e7435 */ /* 0x000fe200000001ff */
[----:B------:R-:W-:Y:S02]  /*9a50*/  MOV R82, 0xffffffff ;  /* 0xffffffff00527802 */ /* 0x000fe40000000f00 */
[----:B------:R-:W-:Y:S02]  /*9a60*/  MOV R77, R80 ;  /* 0x00000050004d7202 */ /* 0x000fe40000000f00 */
[----:B------:R-:W-:Y:S02]  /*9a70*/  MOV R76, 0x9a90 ;  /* 0x00009a90004c7802 */ /* 0x000fe40000000f00 */
[----:B------:R-:W-:Y:S05]  /*9a80*/  CALL.REL.NOINC `($__internal_17_$__cuda_sm70_shflsync_bfly_p) ;  /* 0x0000036000007944 */ /* 0x000fea0003c00000 */
[----:B-1----:R-:W-:Y:S01]  /*9a90*/  MOV R81, R78 ;  /* 0x0000004e00517202 */ /* 0x002fe20000000f00 */
[----:B------:R-:W-:Y:S01]  /*9aa0*/  HFMA2.MMA R78, -RZ, RZ, 0, 1.1920928955078125e-07 ;  /* 0x00000002ff4e7435 */ /* 0x000fe200000001ff */
[----:B------:R-:W-:-:S02]  /*9ab0*/  MOV R77, R79 ;  /* 0x0000004f004d7202 */ /* 0x000fc40000000f00 */
[----:B------:R-:W-:Y:S02]  /*9ac0*/  MOV R83, 0x1f ;  /* 0x0000001f00537802 */ /* 0x000fe40000000f00 */
[----:B------:R-:W-:Y:S02]  /*9ad0*/  MOV R82, 0xffffffff ;  /* 0xffffffff00527802 */ /* 0x000fe40000000f00 */
[----:B------:R-:W-:Y:S02]  /*9ae0*/  MOV R76, 0x9b00 ;  /* 0x00009b00004c7802 */ /* 0x000fe40000000f00 */
[----:B------:R-:W-:Y:S05]  /*9af0*/  CALL.REL.NOINC `($__internal_17_$__cuda_sm70_shflsync_bfly_p) ;  /* 0x000002f000007944 */ /* 0x000fea0003c00000 */
[----:B------:R-:W-:Y:S01]  /*9b00*/  FADD.FTZ R80, R81, R80 ;  /* 0x0000005051507221 */ /* 0x000fe20000010000 */
[----:B------:R-:W-:Y:S01]  /*9b10*/  MOV R83, 0x1f ;  /* 0x0000001f00537802 */ /* 0x000fe20000000f00 */
[----:B-1----:R-:W-:Y:S01]  /*9b20*/  FADD.FTZ R79, R79, R78 ;  /* 0x0000004e4f4f7221 */ /* 0x002fe20000010000 */
[----:B------:R-:W-:Y:S01]  /*9b30*/  HFMA2.MMA R78, -RZ, RZ, 0, 2.384185791015625e-07 ;  /* 0x00000004ff4e7435 */ /* 0x000fe200000001ff */
[----:B------:R-:W-:Y:S02]  /*9b40*/  MOV R82, 0xffffffff ;  /* 0xffffffff00527802 */ /* 0x000fe40000000f00 */
[----:B------:R-:W-:-:S02]  /*9b50*/  MOV R77, R80 ;  /* 0x00000050004d7202 */ /* 0x000fc40000000f00 */
[----:B------:R-:W-:Y:S02]  /*9b60*/  MOV R76, 0x9b80 ;  /* 0x00009b80004c7802 */ /* 0x000fe40000000f00 */
[----:B------:R-:W-:Y:S05]  /*9b70*/  CALL.REL.NOINC `($__internal_17_$__cuda_sm70_shflsync_bfly_p) ;  /* 0x0000027000007944 */ /* 0x000fea0003c00000 */
[----:B-1----:R-:W-:Y:S01]  /*9b80*/  MOV R81, R78 ;  /* 0x0000004e00517202 */ /* 0x002fe20000000f00 */
[----:B------:R-:W-:Y:S01]  /*9b90*/  HFMA2.MMA R78, -RZ, RZ, 0, 2.384185791015625e-07 ;  /* 0x00000004ff4e7435 */ /* 0x000fe200000001ff */
[----:B------:R-:W-:Y:S02]  /*9ba0*/  MOV R77, R79 ;  /* 0x0000004f004d7202 */ /* 0x000fe40000000f00 */
[----:B------:R-:W-:Y:S02]  /*9bb0*/  MOV R83, 0x1f ;  /* 0x0000001f00537802 */ /* 0x000fe40000000f00 */
[----:B------:R-:W-:Y:S02]  /*9bc0*/  MOV R82, 0xffffffff ;  /* 0xffffffff00527802 */ /* 0x000fe40000000f00 */
[----:B------:R-:W-:Y:S02]  /*9bd0*/  MOV R76, 0x9bf0 ;  /* 0x00009bf0004c7802 */ /* 0x000fe40000000f00 */
[----:B------:R-:W-:Y:S05]  /*9be0*/  CALL.REL.NOINC `($__internal_17_$__cuda_sm70_shflsync_bfly_p) ;  /* 0x0000020000007944 */ /* 0x000fea0003c00000 */
[----:B------:R-:W-:Y:S01]  /*9bf0*/  FADD.FTZ R80, R81, R80 ;  /* 0x0000005051507221 */ /* 0x000fe20000010000 */
[----:B------:R-:W-:Y:S01]  /*9c00*/  MOV R83, 0x1f ;  /* 0x0000001f00537802 */ /* 0x000fe20000000f00 */
[----:B-1----:R-:W-:Y:S01]  /*9c10*/  FADD.FTZ R79, R79, R78 ;  /* 0x0000004e4f4f7221 */ /* 0x002fe20000010000 */
[----:B------:R-:W-:Y:S01]  /*9c20*/  HFMA2.MMA R78, -RZ, RZ, 0, 4.76837158203125e-07 ;  /* 0x00000008ff4e7435 */ /* 0x000fe200000001ff */
[----:B------:R-:W-:-:S02]  /*9c30*/  MOV R82, 0xffffffff ;  /* 0xffffffff00527802 */ /* 0x000fc40000000f00 */
[----:B------:R-:W-:Y:S02]  /*9c40*/  MOV R77, R80 ;  /* 0x00000050004d7202 */ /* 0x000fe40000000f00 */
[----:B------:R-:W-:Y:S02]  /*9c50*/  MOV R76, 0x9c70 ;  /* 0x00009c70004c7802 */ /* 0x000fe40000000f00 */
[----:B------:R-:W-:Y:S05]  /*9c60*/  CALL.REL.NOINC `($__internal_17_$__cuda_sm70_shflsync_bfly_p) ;  /* 0x0000018000007944 */ /* 0x000fea0003c00000 */
[----:B-1----:R-:W-:Y:S01]  /*9c70*/  MOV R81, R78 ;  /* 0x0000004e00517202 */ /* 0x002fe20000000f00 */
[----:B------:R-:W-:Y:S01]  /*9c80*/  HFMA2.MMA R78, -RZ, RZ, 0, 4.76837158203125e-07 ;  /* 0x00000008ff4e7435 */ /* 0x000fe200000001ff */
[----:B------:R-:W-:Y:S02]  /*9c90*/  MOV R77, R79 ;  /* 0x0000004f004d7202 */ /* 0x000fe40000000f00 */
[----:B------:R-:W-:Y:S02]  /*9ca0*/  MOV R83, 0x1f ;  /* 0x0000001f00537802 */ /* 0x000fe40000000f00 */
[----:B------:R-:W-:Y:S02]  /*9cb0*/  MOV R82, 0xffffffff ;  /* 0xffffffff00527802 */ /* 0x000fe40000000f00 */
[----:B------:R-:W-:-:S02]  /*9cc0*/  MOV R76, 0x9ce0 ;  /* 0x00009ce0004c7802 */ /* 0x000fc40000000f00 */
[----:B------:R-:W-:Y:S05]  /*9cd0*/  CALL.REL.NOINC `($__internal_17_$__cuda_sm70_shflsync_bfly_p) ;  /* 0x0000011000007944 */ /* 0x000fea0003c00000 */
[----:B------:R-:W-:Y:S01]  /*9ce0*/  FADD.FTZ R80, R81, R80 ;  /* 0x0000005051507221 */ /* 0x000fe20000010000 */
[----:B------:R-:W-:Y:S01]  /*9cf0*/  MOV R83, 0x1f ;  /* 0x0000001f00537802 */ /* 0x000fe20000000f00 */
[----:B-1----:R-:W-:Y:S01]  /*9d00*/  FADD.FTZ R79, R79, R78 ;  /* 0x0000004e4f4f7221 */ /* 0x002fe20000010000 */
[----:B------:R-:W-:Y:S01]  /*9d10*/  HFMA2.MMA R78, -RZ, RZ, 0, 9.5367431640625e-07 ;  /* 0x00000010ff4e7435 */ /* 0x000fe200000001ff */
[----:B------:R-:W-:-:S02]  /*9d20*/  MOV R82, 0xffffffff ;  /* 0xffffffff00527802 */ /* 0x000fc40000000f00 */
[----:B------:R-:W-:Y:S02]  /*9d30*/  MOV R77, R80 ;  /* 0x00000050004d7202 */ /* 0x000fe40000000f00 */
[----:B------:R-:W-:Y:S02]  /*9d40*/  MOV R76, 0x9d60 ;  /* 0x00009d60004c7802 */ /* 0x000fe40000000f00 */
[----:B------:R-:W-:Y:S05]  /*9d50*/  CALL.REL.NOINC `($__internal_17_$__cuda_sm70_shflsync_bfly_p) ;  /* 0x0000009000007944 */ /* 0x000fea0003c00000 */
[----:B-1----:R-:W-:Y:S01]  /*9d60*/  MOV R81, R78 ;  /* 0x0000004e00517202 */ /* 0x002fe20000000f00 */
[----:B------:R-:W-:Y:S01]  /*9d70*/  HFMA2.MMA R78, -RZ, RZ, 0, 9.5367431640625e-07 ;  /* 0x00000010ff4e7435 */ /* 0x000fe200000001ff */
[----:B------:R-:W-:Y:S02]  /*9d80*/  MOV R77, R79 ;  /* 0x0000004f004d7202 */ /* 0x000fe40000000f00 */
[----:B------:R-:W-:Y:S02]  /*9d90*/  MOV R83, 0x1f ;  /* 0x0000001f00537802 */ /* 0x000fe40000000f00 */
[----:B------:R-:W-:Y:S02]  /*9da0*/  MOV R82, 0xffffffff ;  /* 0xffffffff00527802 */ /* 0x000fe40000000f00 */
[----:B------:R-:W-:-:S02]  /*9db0*/  MOV R76, 0x9dd0 ;  /* 0x00009dd0004c7802 */ /* 0x000fc40000000f00 */
[----:B------:R-:W-:Y:S05]  /*9dc0*/  CALL.REL.NOINC `($__internal_17_$__cuda_sm70_shflsync_bfly_p) ;  /* 0x0000002000007944 */ /* 0x000fea0003c00000 */
[----:B-1----:R-:W-:Y:S01]  /*9dd0*/  MOV R76, R78 ;  /* 0x0000004e004c7202 */ /* 0x002fe20000000f00 */
[----:B------:R-:W-:Y:S05]  /*9de0*/  BRA `(.L_x_411) ;  /* 0xffffafc000007947 */ /* 0x000fea000383ffff */
        .weak           $__internal_17_$__cuda_sm70_shflsync_bfly_p
        .type           $__internal_17_$__cuda_sm70_shflsync_bfly_p,@function
        .size           $__internal_17_$__cuda_sm70_shflsync_bfly_p,(.L_x_2843 - $__internal_17_$__cuda_sm70_shflsync_bfly_p)
$__internal_17_$__cuda_sm70_shflsync_bfly_p:
[----:B------:R-:W-:Y:S04]  /*9df0*/  WARPSYNC R82 ;  /* 0x0000005200007348 */ /* 0x000fe80003800000 */
[----:B------:R0:W1:Y:S02]  /*9e00*/  SHFL.BFLY PT, R78, R77, R78, R83 ;  /* 0x0c00004e4d4e7389 */ /* 0x00006400000e0053 */
[----:B0-----:R-:W-:-:S06]  /*9e10*/  HFMA2.MMA R77, -RZ, RZ, 0, 0 ;  /* 0x00000000ff4d7435 */ /* 0x001fcc00000001ff */
[----:B------:R-:W-:Y:S05]  /*9e20*/  RET.REL.NODEC R76 `(_ZN10layer_norm31ln_parallel_residual_bwd_kernelINS_13Kernel_traitsI6__halfS2_S2_S2_fjLj1280ELj1ELj4ELj1ELj16ENS_18Kernel_traits_baseILj1280ES2_S2_S2_S2_fjLj128EEEEELb1ELb0ELb1EEEvNS_9BwdParamsE) ;  /* 0xffff61d04c007950 */ /* 0x000fea0003c3ffff */
.L_x_412:
        /* <DEDUP_REMOVED lines=13> */
.L_x_2843:


//--------------------- .text._ZN10layer_norm22ln_bwd_finalize_kernelINS_22Kernel_traits_finalizeILj1280E6__halfS2_S2_S2_fjLb0ELj1024ELj4ENS_18Kernel_traits_baseILj1280ES2_S2_S2_S2_fjLj1024EEEEELb0ELb0EEEvNS_9BwdParamsE --------------------------
	.section	.text._ZN10layer_norm22ln_bwd_finalize_kernelINS_22Kernel_traits_finalizeILj1280E6__halfS2_S2_S2_fjLb0ELj1024ELj4ENS_18Kernel_traits_baseILj1280ES2_S2_S2_S2_fjLj1024EEEEELb0ELb0EEEvNS_9BwdParamsE,"ax",@progbits
	.sectioninfo	@"SHI_REGISTERS=30"
	.align	128
        .global         _ZN10layer_norm22ln_bwd_finalize_kernelINS_22Kernel_traits_finalizeILj1280E6__halfS2_S2_S2_fjLb0ELj1024ELj4ENS_18Kernel_traits_baseILj1280ES2_S2_S2_S2_fjLj1024EEEEELb0ELb0EEEvNS_9BwdParamsE
        .type           _ZN10layer_norm22ln_bwd_finalize_kernelINS_22Kernel_traits_finalizeILj1280E6__halfS2_S2_S2_fjLb0ELj1024ELj4ENS_18Kernel_traits_baseILj1280ES2_S2_S2_S2_fjLj1024EEEEELb0ELb0EEEvNS_9BwdParamsE,@function
        .size           _ZN10layer_norm22ln_bwd_finalize_kernelINS_22Kernel_traits_finalizeILj1280E6__halfS2_S2_S2_fjLb0ELj1024ELj4ENS_18Kernel_traits_baseILj1280ES2_S2_S2_S2_fjLj1024EEEEELb0ELb0EEEvNS_9BwdParamsE,(.L_x_2844 - _ZN10layer_norm22ln_bwd_finalize_kernelINS_22Kernel_traits_finalizeILj1280E6__halfS2_S2_S2_fjLb0ELj1024ELj4ENS_18Kernel_traits_baseILj1280ES2_S2_S2_S2_fjLj1024EEEEELb0ELb0EEEvNS_9BwdParamsE)
        .other          _ZN10layer_norm22ln_bwd_finalize_kernelINS_22Kernel_traits_finalizeILj1280E6__halfS2_S2_S2_fjLb0ELj1024ELj4ENS_18Kernel_traits_baseILj1280ES2_S2_S2_S2_fjLj1024EEEEELb0ELb0EEEvNS_9BwdParamsE,@"STO_CUDA_ENTRY STV_DEFAULT"
_ZN10layer_norm22ln_bwd_finalize_kernelINS_22Kernel_traits_finalizeILj1280E6__halfS2_S2_S2_fjLb0ELj1024ELj4ENS_18Kernel_traits_baseILj1280ES2_S2_S2_S2_fjLj1024EEEEELb0ELb0EEEvNS_9BwdParamsE:
.text._ZN10layer_norm22ln_bwd_finalize_kernelINS_22Kernel_traits_finalizeILj1280E6__halfS2_S2_S2_fjLb0ELj1024ELj4ENS_18Kernel_traits_baseILj1280ES2_S2_S2_S2_fjLj1024EEEEELb0ELb0EEEvNS_9BwdParamsE:
        /* <DEDUP_REMOVED lines=19> */
.L_x_426:
        /* <DEDUP_REMOVED lines=28> */
.L_x_417:
        /* <DEDUP_REMOVED lines=35> */
.L_x_416:
[----:B------:R-:W-:Y:S05]  /*0520*/  BSYNC B1 ;  /* 0x0000000000017941 */ /* 0x000fea0003800000 */
.L_x_415:
        /* <DEDUP_REMOVED lines=23> */
.L_x_419:
[----:B------:R-:W-:Y:S05]  /*06a0*/  BSYNC B1 ;  /* 0x0000000000017941 */ /* 0x000fea0003800000 */
.L_x_418:
        /* <DEDUP_REMOVED lines=11> */
.L_x_420:
[----:B------:R-:W-:Y:S05]  /*0760*/  BSYNC B1 ;  /* 0x0000000000017941 */ /* 0x000fea0003800000 */
.L_x_414:
[----:B------:R-:W-:Y:S05]  /*0770*/  BSYNC B0 ;  /* 0x0000000000007941 */ /* 0x000fea0003800000 */
.L_x_413:
        /* <DEDUP_REMOVED lines=11> */
.L_x_427:
        /* <DEDUP_REMOVED lines=18> */
.L_x_428:
[----:B---3--:R-:W-:Y:S02]  /*0950*/  FADD.FTZ R4, R4, R9 ;  /* 0x0000000904047221 */ /* 0x008fe40000010000 */
[----:B-12---:R-:W-:-:S03]  /*0960*/  FADD.FTZ R6, R5, R6 ;  /* 0x0000000605067221 */ /* 0x006fc60000010000 */
[----:B------:R1:W-:Y:S04]  /*0970*/  @!P1 STS [R17.X4+0x2000], R4 ;  /* 0x0020000411009388 */ /* 0x0003e80000004800 */
[----:B------:R1:W-:Y:S02]  /*0980*/  @!P1 STS [R17.X4+0x2080], R6 ;  /* 0x0020800611009388 */ /* 0x0003e40000004800 */
.L_x_421:
        /* <DEDUP_REMOVED lines=12> */
[----:B0-----:R-:W-:Y:S01]  /*0a50*/  F2FP.PACK_AB R7, R5, R4 ;  /* 0x000000040507723e */ /* 0x001fe200000000ff */
[----:B------:R-:W-:Y:S01]  /*0a60*/  IMAD.WIDE.U32 R4, R19, R10, c[0x0][0x260] ;  /* 0x0000980013047625 */ /* 0x000fe200078e000a */
[----:B-1----:R-:W-:-:S03]  /*0a70*/  F2FP.PACK_AB R9, R9, R8 ;  /* 0x000000080909723e */ /* 0x002fc600000000ff */
[----:B------:R0:W-:Y:S04]  /*0a80*/  STG.E [R2.64], R7 ;  /* 0x0000000702007986 */ /* 0x0001e8000c101904 */
[----:B------:R0:W-:Y:S02]  /*0a90*/  STG.E [R4.64], R9 ;  /* 0x0000000904007986 */ /* 0x0001e4000c101904 */
.L_x_425:
[----:B------:R-:W-:Y:S05]  /*0aa0*/  BSYNC B0 ;  /* 0x0000000000007941 */ /* 0x000fea0003800000 */
.L_x_424:
[C---:B------:R-:W-:Y:S02]  /*0ab0*/  ISETP.GT.U32.AND P1, PT, R18.reuse, -0x501, PT ;  /* 0xfffffaff1200780c */ /* 0x040fe40003f24070 */
[----:B------:R-:W-:Y:S02]  /*0ac0*/  IADD3 R18, R18, 0x500, RZ ;  /* 0x0000050012127810 */ /* 0x000fe40007ffe0ff */
[----:B------:R-:W-:-:S09]  /*0ad0*/  IADD3 R19, R19, 0x280, RZ ;  /* 0x0000028013137810 */ /* 0x000fd20007ffe0ff */
[----:B01----:R-:W-:Y:S05]  /*0ae0*/  @P1 BRA `(.L_x_426) ;  /* 0xfffff64000001947 */ /* 0x003fea000383ffff */
[----:B------:R-:W-:Y:S05]  /*0af0*/  EXIT ;  /* 0x000000000000794d */ /* 0x000fea0003800000 */
.L_x_422:
[----:B--2---:R-:W-:Y:S01]  /*0b00*/  IMAD.MOV.U32 R9, RZ, RZ, R5 ;  /* 0x000000ffff097224 */ /* 0x004fe200078e0005 */
[----:B------:R-:W-:Y:S01]  /*0b10*/  MOV R8, 0x1 ;  /* 0x0000000100087802 */ /* 0x000fe20000000f00 */
[----:B------:R-:W-:Y:S01]  /*0b20*/  IMAD.MOV.U32 R7, RZ, RZ, 0x1f ;  /* 0x0000001fff077424 */ /* 0x000fe200078e00ff */
[----:B------:R-:W-:Y:S02]  /*0b30*/  MOV R10, 0xffffffff ;  /* 0xffffffff000a7802 */ /* 0x000fe40000000f00 */
[----:B------:R-:W-:Y:S02]  /*0b40*/  MOV R2, 0xb60 ;  /* 0x00000b6000027802 */ /* 0x000fe40000000f00 */
[----:B01----:R-:W-:Y:S05]  /*0b50*/  CALL.REL.NOINC `($__internal_18_$__cuda_sm70_shflsync_bfly_p) ;  /* 0x000003b000007944 */ /* 0x003fea0003c00000 */
[----:B-1----:R-:W-:Y:S01]  /*0b60*/  IMAD.MOV.U32 R2, RZ, RZ, R7 ;  /* 0x000000ffff027224 */ /* 0x002fe200078e0007 */
[----:B0-----:R-:W-:Y:S05]  /*0b70*/  BRA `(.L_x_427) ;  /* 0xfffffcb000007947 */ /* 0x001fea000383ffff */
.L_x_423:
[----:B------:R-:W-:Y:S01]  /*0b80*/  HFMA2.MMA R8, -RZ, RZ, 0, 1.1920928955078125e-07 ;  /* 0x00000002ff087435 */ /* 0x000fe200000001ff */
[----:B------:R-:W-:Y:S01]  /*0b90*/  IMAD.MOV.U32 R7, RZ, RZ, 0x1f ;  /* 0x0000001fff077424 */ /* 0x000fe200078e00ff */
[----:B------:R-:W-:Y:S02]  /*0ba0*/  MOV R10, 0xffffffff ;  /* 0xffffffff000a7802 */ /* 0x000fe40000000f00 */
[----:B------:R-:W-:-:S02]  /*0bb0*/  MOV R2, 0xbd0 ;  /* 0x00000bd000027802 */ /* 0x000fc40000000f00 */
[----:B012---:R-:W-:Y:S05]  /*0bc0*/  CALL.REL.NOINC `($__internal_18_$__cuda_sm70_shflsync_bfly_p) ;  /* 0x0000034000007944 */ /* 0x007fea0003c00000 */
[----:B01----:R-:W-:Y:S01]  /*0bd0*/  FADD.FTZ R9, R9, R7 ;  /* 0x0000000709097221 */ /* 0x003fe20000010000 */
[----:B------:R-:W-:Y:S01]  /*0be0*/  HFMA2.MMA R7, -RZ, RZ, 0, 1.847743988037109375e-06 ;  /* 0x0000001fff077435 */ /* 0x000fe200000001ff */
[----:B------:R-:W-:Y:S01]  /*0bf0*/  IMAD.MOV.U32 R8, RZ, RZ, 0x4 ;  /* 0x00000004ff087424 */ /* 0x000fe200078e00ff */
[----:B------:R-:W-:Y:S01]  /*0c00*/  MOV R2, 0xc30 ;  /* 0x00000c3000027802 */ /* 0x000fe20000000f00 */
[----:B------:R-:W-:-:S03]  /*0c10*/  IMAD.MOV.U32 R10, RZ, RZ, -0x1 ;  /* 0xffffffffff0a7424 */ /* 0x000fc600078e00ff */
[----:B------:R-:W-:Y:S05]  /*0c20*/  CALL.REL.NOINC `($__internal_18_$__cuda_sm70_shflsync_bfly_p) ;  /* 0x000002e000007944 */ /* 0x000fea0003c00000 */
[----:B01----:R-:W-:Y:S01]  /*0c30*/  FADD.FTZ R9, R9, R7 ;  /* 0x0000000709097221 */ /* 0x003fe20000010000 */
[----:B------:R-:W-:Y:S01]  /*0c40*/  HFMA2.MMA R7, -RZ, RZ, 0, 1.847743988037109375e-06 ;  /* 0x0000001fff077435 */ /* 0x000fe200000001ff */
[----:B------:R-:W-:Y:S01]  /*0c50*/  MOV R8, 0x8 ;  /* 0x0000000800087802 */ /* 0x000fe20000000f00 */
[----:B------:R-:W-:Y:S01]  /*0c60*/  IMAD.MOV.U32 R10, RZ, RZ, -0x1 ;  /* 0xffffffffff0a7424 */ /* 0x000fe200078e00ff */
[----:B------:R-:W-:-:S03]  /*0c70*/  MOV R2, 0xc90 ;  /* 0x00000c9000027802 */ /* 0x000fc60000000f00 */
[----:B------:R-:W-:Y:S05]  /*0c80*/  CALL.REL.NOINC `($__internal_18_$__cuda_sm70_shflsync_bfly_p) ;  /* 0x0000028000007944 */ /* 0x000fea0003c00000 */
[----:B-1----:R-:W-:Y:S01]  /*0c90*/  FADD.FTZ R6, R9, R7 ;  /* 0x0000000709067221 */ /* 0x002fe20000010000 */
[----:B------:R-:W-:Y:S01]  /*0ca0*/  HFMA2.MMA R7, -RZ, RZ, 0, 1.847743988037109375e-06 ;  /* 0x0000001fff077435 */ /* 0x000fe200000001ff */
[----:B0-----:R-:W-:Y:S01]  /*0cb0*/  MOV R8, 0x10 ;  /* 0x0000001000087802 */ /* 0x001fe20000000f00 */
[----:B------:R-:W-:Y:S01]  /*0cc0*/  IMAD.MOV.U32 R10, RZ, RZ, -0x1 ;  /* 0xffffffffff0a7424 */ /* 0x000fe200078e00ff */
[----:B------:R-:W-:-:S02]  /*0cd0*/  MOV R2, 0xd00 ;  /* 0x00000d0000027802 */ /* 0x000fc40000000f00 */
[----:B------:R-:W-:Y:S02]  /*0ce0*/  MOV R9, R6 ;  /* 0x0000000600097202 */ /* 0x000fe40000000f00 */
[----:B------:R-:W-:Y:S05]  /*0cf0*/  CALL.REL.NOINC `($__internal_18_$__cuda_sm70_shflsync_bfly_p) ;  /* 0x0000021000007944 */ /* 0x000fea0003c00000 */
[----:B0-----:R-:W-:Y:S01]  /*0d00*/  HFMA2.MMA R8, -RZ, RZ, 0, 5.9604644775390625e-08 ;  /* 0x00000001ff087435 */ /* 0x001fe200000001ff */
[----:B-1----:R-:W-:Y:S01]  /*0d10*/  MOV R5, R7 ;  /* 0x0000000700057202 */ /* 0x002fe20000000f00 */
[----:B------:R-:W-:Y:S01]  /*0d20*/  IMAD.MOV.U32 R9, RZ, RZ, R4 ;  /* 0x000000ffff097224 */ /* 0x000fe200078e0004 */
[----:B------:R-:W-:Y:S01]  /*0d30*/  MOV R7, 0x1f ;  /* 0x0000001f00077802 */ /* 0x000fe20000000f00 */
[----:B------:R-:W-:Y:S01]  /*0d40*/  IMAD.MOV.U32 R10, RZ, RZ, -0x1 ;  /* 0xffffffffff0a7424 */ /* 0x000fe200078e00ff */
[----:B------:R-:W-:Y:S02]  /*0d50*/  MOV R2, 0xd70 ;  /* 0x00000d7000027802 */ /* 0x000fe40000000f00 */
[----:B------:R-:W-:Y:S05]  /*0d60*/  CALL.REL.NOINC `($__internal_18_$__cuda_sm70_shflsync_bfly_p) ;  /* 0x000001a000007944 */ /* 0x000fea0003c00000 */
[----:B0-----:R-:W-:Y:S01]  /*0d70*/  HFMA2.MMA R8, -RZ, RZ, 0, 1.1920928955078125e-07 ;  /* 0x00000002ff087435 */ /* 0x001fe200000001ff */
[----:B-1----:R-:W-:Y:S01]  /*0d80*/  FADD.FTZ R9, R4, R7 ;  /* 0x0000000704097221 */ /* 0x002fe20000010000 */
[----:B------:R-:W-:Y:S01]  /*0d90*/  MOV R7, 0x1f ;  /* 0x0000001f00077802 */ /* 0x000fe20000000f00 */
[----:B------:R-:W-:Y:S01]  /*0da0*/  IMAD.MOV.U32 R10, RZ, RZ, -0x1 ;  /* 0xffffffffff0a7424 */ /* 0x000fe200078e00ff */
[----:B------:R-:W-:Y:S02]  /*0db0*/  MOV R2, 0xdd0 ;  /* 0x00000dd000027802 */ /* 0x000fe40000000f00 */
[----:B------:R-:W-:Y:S05]  /*0dc0*/  CALL.REL.NOINC `($__internal_18_$__cuda_sm70_shflsync_bfly_p) ;  /* 0x0000014000007944 */ /* 0x000fea0003c00000 */
[----:B0-----:R-:W-:Y:S01]  /*0dd0*/  HFMA2.MMA R8, -RZ, RZ, 0, 2.384185791015625e-07 ;  /* 0x00000004ff087435 */ /* 0x001fe200000001ff */
[----:B-1----:R-:W-:Y:S01]  /*0de0*/  FADD.FTZ R9, R9, R7 ;  /* 0x0000000709097221 */ /* 0x002fe20000010000 */
[----:B------:R-:W-:Y:S01]  /*0df0*/  MOV R7, 0x1f ;  /* 0x0000001f00077802 */ /* 0x000fe20000000f00 */
[----:B------:R-:W-:Y:S01]  /*0e00*/  IMAD.MOV.U32 R10, RZ, RZ, -0x1 ;  /* 0xffffffffff0a7424 */ /* 0x000fe200078e00ff */
[----:B------:R-:W-:-:S02]  /*0e10*/  MOV R2, 0xe30 ;  /* 0x00000e3000027802 */ /* 0x000fc40000000f00 */
[----:B------:R-:W-:Y:S05]  /*0e20*/  CALL.REL.NOINC `($__internal_18_$__cuda_sm70_shflsync_bfly_p) ;  /* 0x000000e000007944 */ /* 0x000fea0003c00000 */
[----:B0-----:R-:W-:Y:S01]  /*0e30*/  HFMA2.MMA R8, -RZ, RZ, 0, 4.76837158203125e-07 ;  /* 0x00000008ff087435 */ /* 0x001fe200000001ff */
[----:B-1----:R-:W-:Y:S01]  /*0e40*/  FADD.FTZ R9, R9, R7 ;  /* 0x0000000709097221 */ /* 0x002fe20000010000 */
[----:B------:R-:W-:Y:S01]  /*0e50*/  MOV R7, 0x1f ;  /* 0x0000001f00077802 */ /* 0x000fe20000000f00 */
[----:B------:R-:W-:Y:S01]  /*0e60*/  IMAD.MOV.U32 R10, RZ, RZ, -0x1 ;  /* 0xffffffffff0a7424 */ /* 0x000fe200078e00ff */
[----:B------:R-:W-:-:S02]  /*0e70*/  MOV R2, 0xe90 ;  /* 0x00000e9000027802 */ /* 0x000fc40000000f00 */
[----:B------:R-:W-:Y:S05]  /*0e80*/  CALL.REL.NOINC `($__internal_18_$__cuda_sm70_shflsync_bfly_p) ;  /* 0x0000008000007944 */ /* 0x000fea0003c00000 */
[----:B0-----:R-:W-:Y:S01]  /*0e90*/  HFMA2.MMA R8, -RZ, RZ, 0, 9.5367431640625e-07 ;  /* 0x00000010ff087435 */ /* 0x001fe200000001ff */
[----:B-1----:R-:W-:Y:S01]  /*0ea0*/  FADD.FTZ R9, R9, R7 ;  /* 0x0000000709097221 */ /* 0x002fe20000010000 */
[----:B------:R-:W-:Y:S01]  /*0eb0*/  MOV R7, 0x1f ;  /* 0x0000001f00077802 */ /* 0x000fe20000000f00 */
[----:B------:R-:W-:Y:S01]  /*0ec0*/  IMAD.MOV.U32 R10, RZ, RZ, -0x1 ;  /* 0xffffffffff0a7424 */ /* 0x000fe200078e00ff */
[----:B------:R-:W-:-:S02]  /*0ed0*/  MOV R2, 0xef0 ;  /* 0x00000ef000027802 */ /* 0x000fc40000000f00 */
[----:B------:R-:W-:Y:S05]  /*0ee0*/  CALL.REL.NOINC `($__internal_18_$__cuda_sm70_shflsync_bfly_p) ;  /* 0x0000002000007944 */ /* 0x000fea0003c00000 */
[----:B-1----:R-:W-:Y:S01]  /*0ef0*/  MOV R4, R7 ;  /* 0x0000000700047202 */ /* 0x002fe20000000f00 */
[----:B0-----:R-:W-:Y:S05]  /*0f00*/  BRA `(.L_x_428) ;  /* 0xfffffa4000007947 */ /* 0x001fea000383ffff */
        .weak           $__internal_18_$__cuda_sm70_shflsync_bfly_p
        .type           $__internal_18_$__cuda_sm70_shflsync_bfly_p,@function
        .size           $__internal_18_$__cuda_sm70_shflsync_bfly_p,(.L_x_2844 - $__internal_18_$__cuda_sm70_shflsync_bfly_p)
$__internal_18_$__cuda_sm70_shflsync_bfly_p:
[----:B------:R-:W-:Y:S01]  /*0f10*/  HFMA2.MMA R3, -RZ, RZ, 0, 0 ;  /* 0x00000000ff037435 */ /* 0x000fe200000001ff */
[----:B------:R-:W-:Y:S04]  /*0f20*/  WARPSYNC R10 ;  /* 0x0000000a00007348 */ /* 0x000fe80003800000 */
[----:B------:R0:W1:Y:S01]  /*0f30*/  SHFL.BFLY PT, R7, R9, R8, R7 ;  /* 0x0c00000809077389 */ /* 0x00006200000e0007 */
[----:B------:R-:W-:Y:S05]  /*0f40*/  RET.REL.NODEC R2 `(_ZN10layer_norm22ln_bwd_finalize_kernelINS_22Kernel_traits_finalizeILj1280E6__halfS2_S2_S2_fjLb0ELj1024ELj4ENS_18Kernel_traits_baseILj1280ES2_S2_S2_S2_fjLj1024EEEEELb0ELb0EEEvNS_9BwdParamsE) ;  /* 0xfffff0b002007950 */ /* 0x000fea0003c3ffff */
.L_x_429:
        /* <DEDUP_REMOVED lines=11> */
.L_x_2844:


//--------------------- .text._ZN10layer_norm40ln_parallel_residual_bwd_finalize_kernelINS_22Kernel_traits_finalizeILj1280E6__halfS2_S2_S2_fjLb0ELj1024ELj4ENS_18Kernel_traits_baseILj1280ES2_S2_S2_S2_fjLj1024EEEEELb0EEEvNS_9BwdParamsE --------------------------
	.section	.text._ZN10layer_norm40ln_parallel_residual_bwd_finalize_kernelINS_22Kernel_traits_finalizeILj1280E6__halfS2_S2_S2_fjLb0ELj1024ELj4ENS_18Kernel_traits_baseILj1280ES2_S2_S2_S2_fjLj1024EEEEELb0EEEvNS_9BwdParamsE,"ax",@progbits
	.sectioninfo	@"SHI_REGISTERS=32"
	.align	128
        .global         _ZN10layer_norm40ln_parallel_residual_bwd_finalize_kernelINS_22Kernel_traits_finalizeILj1280E6__halfS2_S2_S2_fjLb0ELj1024ELj4ENS_18Kernel_traits_baseILj1280ES2_S2_S2_S2_fjLj1024EEEEELb0EEEvNS_9BwdParamsE
        .type           _ZN10layer_norm40ln_parallel_residual_bwd_finalize_kernelINS_22Kernel_traits_finalizeILj1280E6__halfS2_S2_S2_fjLb0ELj1024ELj4ENS_18Kernel_traits_baseILj1280ES2_S2_S2_S2_fjLj1024EEEEELb0EEEvNS_9BwdParamsE,@function
        .size           _ZN10layer_norm40ln_parallel_residual_bwd_finalize_kernelINS_22Kernel_traits_finalizeILj1280E6__halfS2_S2_S2_fjLb0ELj1024ELj4ENS_18Kernel_traits_baseILj1280ES2_S2_S2_S2_fjLj1024EEEEELb0EEEvNS_9BwdParamsE,(.L_x_2845 - _ZN10layer_norm40ln_parallel_residual_bwd_finalize_kernelINS_22Kernel_traits_finalizeILj1280E6__halfS2_S2_S2_fjLb0ELj1024ELj4ENS_18Kernel_traits_baseILj1280ES2_S2_S2_S2_fjLj1024EEEEELb0EEEvNS_9BwdParamsE)
        .other          _ZN10layer_norm40ln_parallel_residual_bwd_finalize_kernelINS_22Kernel_traits_finalizeILj1280E6__halfS2_S2_S2_fjLb0ELj1024ELj4ENS_18Kernel_traits_baseILj1280ES2_S2_S2_S2_fjLj1024EEEEELb0EEEvNS_9BwdParamsE,@"STO_CUDA_ENTRY STV_DEFAULT"
_ZN10layer_norm40ln_parallel_residual_bwd_finalize_kernelINS_22Kernel_traits_finalizeILj1280E6__halfS2_S2_S2_fjLb0ELj1024ELj4ENS_18Kernel_traits_baseILj1280ES2_S2_S2_S2_fjLj1024EEEEELb0EEEvNS_9BwdParamsE:
.text._ZN10layer_norm40ln_parallel_residual_bwd_finalize_kernelINS_22Kernel_traits_finalizeILj1280E6__halfS2_S2_S2_fjLb0ELj1024ELj4ENS_18Kernel_traits_baseILj1280ES2_S2_S2_S2_fjLj1024EEEEELb0EEEvNS_9BwdParamsE:
        /* <DEDUP_REMOVED lines=19> */
.L_x_444:
        /* <DEDUP_REMOVED lines=36> */
.L_x_434:
        /* <DEDUP_REMOVED lines=59> */
.L_x_433:
[----:B------:R-:W-:Y:S05]  /*0720*/  BSYNC B1 ;  /* 0x0000000000017941 */ /* 0x000fea0003800000 */
.L_x_432:
        /* <DEDUP_REMOVED lines=35> */
.L_x_436:
[----:B------:R-:W-:Y:S05]  /*0960*/  BSYNC B1 ;  /* 0x0000000000017941 */ /* 0x000fea0003800000 */
.L_x_435:
        /* <DEDUP_REMOVED lines=17> */
.L_x_437:
[----:B------:R-:W-:Y:S05]  /*0a80*/  BSYNC B1 ;  /* 0x0000000000017941 */ /* 0x000fea0003800000 */
.L_x_431:
[----:B------:R-:W-:Y:S05]  /*0a90*/  BSYNC B0 ;  /* 0x0000000000007941 */ /* 0x000fea0003800000 */
.L_x_430:
        /* <DEDUP_REMOVED lines=14> */
.L_x_445:
        /* <DEDUP_REMOVED lines=36> */
.L_x_446:
        /* <DEDUP_REMOVED lines=11> */
.L_x_438:
        /* <DEDUP_REMOVED lines=13> */
[----:B0-----:R-:W-:Y:S01]  /*0f40*/  F2FP.PACK_AB R23, R9, R8 ;  /* 0x000000080917723e */ /* 0x001fe200000000ff */
[----:B------:R-:W-:Y:S01]  /*0f50*/  IMAD.WIDE.U32 R8, R5, R18, c[0x0][0x268] ;  /* 0x00009a0005087625 */ /* 0x000fe200078e0012 */
[----:B-1----:R-:W-:-:S03]  /*0f60*/  F2FP.PACK_AB R17, R13, R12 ;  /* 0x0000000c0d11723e */ /* 0x002fc600000000ff */
[----:B------:R-:W-:Y:S01]  /*0f70*/  IMAD.WIDE.U32 R12, R5, R18, c[0x0][0x278] ;  /* 0x00009e00050c7625 */ /* 0x000fe200078e0012 */
[----:B--2---:R-:W-:-:S03]  /*0f80*/  F2FP.PACK_AB R21, R11, R10 ;  /* 0x0000000a0b15723e */ /* 0x004fc600000000ff */
[----:B------:R-:W-:Y:S01]  /*0f90*/  IMAD.WIDE.U32 R10, R5, R18, c[0x0][0x260] ;  /* 0x00009800050a7625 */ /* 0x000fe200078e0012 */
[----:B------:R0:W-:Y:S01]  /*0fa0*/  STG.E [R8.64], R17 ;  /* 0x0000001108007986 */ /* 0x0001e2000c101904 */
[----:B---3--:R-:W-:Y:S02]  /*0fb0*/  F2FP.PACK_AB R19, R15, R14 ;  /* 0x0000000e0f13723e */ /* 0x008fe400000000ff */
[----:B------:R-:W-:-:S03]  /*0fc0*/  IMAD.WIDE.U32 R14, R5, R18, c[0x0][0x270] ;  /* 0x00009c00050e7625 */ /* 0x000fc600078e0012 */
[----:B------:R0:W-:Y:S04]  /*0fd0*/  STG.E [R10.64], R19 ;  /* 0x000000130a007986 */ /* 0x0001e8000c101904 */
[----:B------:R0:W-:Y:S04]  /*0fe0*/  STG.E [R12.64], R21 ;  /* 0x000000150c007986 */ /* 0x0001e8000c101904 */
[----:B------:R0:W-:Y:S02]  /*0ff0*/  STG.E [R14.64], R23 ;  /* 0x000000170e007986 */ /* 0x0001e4000c101904 */
.L_x_442:
[----:B------:R-:W-:Y:S05]  /*1000*/  BSYNC B0 ;  /* 0x0000000000007941 */ /* 0x000fea0003800000 */
.L_x_441:
[C---:B------:R-:W-:Y:S02]  /*1010*/  ISETP.GT.U32.AND P1, PT, R4.reuse, -0x501, PT ;  /* 0xfffffaff0400780c */ /* 0x040fe40003f24070 */
[----:B------:R-:W-:-:S02]  /*1020*/  IADD3 R4, R4, 0x500, RZ ;  /* 0x0000050004047810 */ /* 0x000fc40007ffe0ff */
[----:B------:R-:W-:-:S09]  /*1030*/  IADD3 R5, R5, 0x280, RZ ;  /* 0x0000028005057810 */ /* 0x000fd20007ffe0ff */
[----:B0-----:R-:W-:Y:S01]  /*1040*/  @!P1 CALL.REL.NOINC `(.L_x_443) ;  /* 0x0000001000009944 */ /* 0x001fe20003c00000 */
[----:B------:R-:W-:Y:S05]  /*1050*/  BRA `(.L_x_444) ;  /* 0xfffff0d000007947 */ /* 0x000fea000383ffff */
.L_x_443:
[----:B------:R-:W-:Y:S05]  /*1060*/  EXIT ;  /* 0x000000000000794d */ /* 0x000fea0003800000 */
.L_x_439:
[----:B------:R-:W-:Y:S01]  /*1070*/  HFMA2.MMA R17, -RZ, RZ, 0, 1.847743988037109375e-06 ;  /* 0x0000001fff117435 */ /* 0x000fe200000001ff */
[----:B----4-:R-:W-:Y:S01]  /*1080*/  IMAD.MOV.U32 R19, RZ, RZ, R12 ;  /* 0x000000ffff137224 */ /* 0x010fe200078e000c */
[----:B------:R-:W-:Y:S02]  /*1090*/  MOV R16, 0x1 ;  /* 0x0000000100107802 */ /* 0x000fe40000000f00 */
[----:B------:R-:W-:Y:S02]  /*10a0*/  MOV R14, 0xffffffff ;  /* 0xffffffff000e7802 */ /* 0x000fe40000000f00 */
[----:B------:R-:W-:Y:S02]  /*10b0*/  MOV R8, 0x10d0 ;  /* 0x000010d000087802 */ /* 0x000fe40000000f00 */
[----:B0123--:R-:W-:Y:S05]  /*10c0*/  CALL.REL.NOINC `($__internal_19_$__cuda_sm70_shflsync_bfly_p) ;  /* 0x000007b000007944 */ /* 0x00ffea0003c00000 */
[----:B01----:R-:W-:Y:S05]  /*10d0*/  BRA `(.L_x_445) ;  /* 0xfffffaa000007947 */ /* 0x003fea000383ffff */
.L_x_440:
[----:B------:R-:W-:Y:S01]  /*10e0*/  HFMA2.MMA R16, -RZ, RZ, 0, 1.1920928955078125e-07 ;  /* 0x00000002ff107435 */ /* 0x000fe200000001ff */
[----:B------:R-:W-:Y:S01]  /*10f0*/  IMAD.MOV.U32 R19, RZ, RZ, R12 ;  /* 0x000000ffff137224 */ /* 0x000fe200078e000c */
[----:B------:R-:W-:Y:S02]  /*1100*/  MOV R17, 0x1f ;  /* 0x0000001f00117802 */ /* 0x000fe40000000f00 */
[----:B------:R-:W-:-:S02]  /*1110*/  MOV R14, 0xffffffff ;  /* 0xffffffff000e7802 */ /* 0x000fc40000000f00 */
[----:B------:R-:W-:Y:S02]  /*1120*/  MOV R8, 0x1140 ;  /* 0x0000114000087802 */ /* 0x000fe40000000f00 */
[----:B-123--:R-:W-:Y:S05]  /*1130*/  CALL.REL.NOINC `($__internal_19_$__cuda_sm70_shflsync_bfly_p) ;  /* 0x0000074000007944 */ /* 0x00efea0003c00000 */
[----:B0-----:R-:W-:Y:S01]  /*1140*/  HFMA2.MMA R17, -RZ, RZ, 0, 1.847743988037109375e-06 ;  /* 0x0000001fff117435 */ /* 0x001fe200000001ff */
[----:B-1----:R-:W-:Y:S01]  /*1150*/  FADD.FTZ R19, R12, R14 ;  /* 0x0000000e0c137221 */ /* 0x002fe20000010000 */
[----:B------:R-:W-:Y:S01]  /*1160*/  MOV R14, 0xffffffff ;  /* 0xffffffff000e7802 */ /* 0x000fe20000000f00 */
[----:B------:R-:W-:Y:S01]  /*1170*/  IMAD.MOV.U32 R16, RZ, RZ, 0x4 ;  /* 0x00000004ff107424 */ /* 0x000fe200078e00ff */
[----:B------:R-:W-:Y:S02]  /*1180*/  MOV R8, 0x11a0 ;  /* 0x000011a000087802 */ /* 0x000fe40000000f00 */
[----:B------:R-:W-:Y:S05]  /*1190*/  CALL.REL.NOINC `($__internal_19_$__cuda_sm70_shflsync_bfly_p) ;  /* 0x000006e000007944 */ /* 0x000fea0003c00000 */
[----:B0-----:R-:W-:Y:S01]  /*11a0*/  HFMA2.MMA R16, -RZ, RZ, 0, 4.76837158203125e-07 ;  /* 0x00000008ff107435 */ /* 0x001fe200000001ff */
[----:B-1----:R-:W-:Y:S01]  /*11b0*/  FADD.FTZ R19, R19, R14 ;  /* 0x0000000e13137221 */ /* 0x002fe20000010000 */
[----:B------:R-:W-:Y:S01]  /*11c0*/  MOV R14, 0xffffffff ;  /* 0xffffffff000e7802 */ /* 0x000fe20000000f00 */
[----:B------:R-:W-:Y:S01]  /*11d0*/  IMAD.MOV.U32 R17, RZ, RZ, 0x1f ;  /* 0x0000001fff117424 */ /* 0x000fe200078e00ff */
[----:B------:R-:W-:Y:S02]  /*11e0*/  MOV R8, 0x1200 ;  /* 0x0000120000087802 */ /* 0x000fe40000000f00 */
[----:B------:R-:W-:Y:S05]  /*11f0*/  CALL.REL.NOINC `($__internal_19_$__cuda_sm70_shflsync_bfly_p) ;  /* 0x0000068000007944 */ /* 0x000fea0003c00000 */
[----:B-1----:R-:W-:Y:S01]  /*1200*/  FADD.FTZ R12, R19, R14 ;  /* 0x0000000e130c7221 */ /* 0x002fe20000010000 */
[----:B0-----:R-:W-:Y:S01]  /*1210*/  HFMA2.MMA R16, -RZ, RZ, 0, 9.5367431640625e-07 ;  /* 0x00000010ff107435 */ /* 0x001fe200000001ff */
[----:B------:R-:W-:Y:S01]  /*1220*/  MOV R17, 0x1f ;  /* 0x0000001f00117802 */ /* 0x000fe20000000f00 */
[----:B------:R-:W-:Y:S01]  /*1230*/  IMAD.MOV.U32 R14, RZ, RZ, -0x1 ;  /* 0xffffffffff0e7424 */ /* 0x000fe200078e00ff */
[----:B------:R-:W-:-:S02]  /*1240*/  MOV R8, 0x1270 ;  /* 0x0000127000087802 */ /* 0x000fc40000000f00 */
[----:B------:R-:W-:Y:S02]  /*1250*/  MOV R19, R12 ;  /* 0x0000000c00137202 */ /* 0x000fe40000000f00 */
[----:B------:R-:W-:Y:S05]  /*1260*/  CALL.REL.NOINC `($__internal_19_$__cuda_sm70_shflsync_bfly_p) ;  /* 0x0000061000007944 */ /* 0x000fea0003c00000 */
[----:B0-----:R-:W-:Y:S01]  /*1270*/  HFMA2.MMA R17, -RZ, RZ, 0, 1.847743988037109375e-06 ;  /* 0x0000001fff117435 */ /* 0x001fe200000001ff */
[----:B-1----:R-:W-:Y:S01]  /*1280*/  MOV R15, R14 ;  /* 0x0000000e000f7202 */ /* 0x002fe20000000f00 */
[----:B------:R-:W-:Y:S01]  /*1290*/  IMAD.MOV.U32 R16, RZ, RZ, 0x1 ;  /* 0x00000001ff107424 */ /* 0x000fe200078e00ff */
[----:B------:R-:W-:Y:S02]  /*12a0*/  MOV R19, R13 ;  /* 0x0000000d00137202 */ /* 0x000fe40000000f00 */
[----:B------:R-:W-:Y:S02]  /*12b0*/  MOV R14, 0xffffffff ;  /* 0xffffffff000e7802 */ /* 0x000fe40000000f00 */
[----:B------:R-:W-:Y:S02]  /*12c0*/  MOV R8, 0x12e0 ;  /* 0x000012e000087802 */ /* 0x000fe40000000f00 */
[----:B------:R-:W-:Y:S05]  /*12d0*/  CALL.REL.NOINC `($__internal_19_$__cuda_sm70_shflsync_bfly_p) ;  /* 0x000005a000007944 */ /* 0x000fea0003c00000 */
[----:B0-----:R-:W-:Y:S01]  /*12e0*/  HFMA2.MMA R16, -RZ, RZ, 0, 1.1920928955078125e-07 ;  /* 0x00000002ff107435 */ /* 0x001fe200000001ff */
[----:B-1----:R-:W-:Y:S01]  /*12f0*/  FADD.FTZ R19, R13, R14 ;  /* 0x0000000e0d137221 */ /* 0x002fe20000010000 */
[----:B------:R-:W-:Y:S01]  /*1300*/  MOV R14, 0xffffffff ;  /* 0xffffffff000e7802 */ /* 0x000fe20000000f00 */
[----:B------:R-:W-:Y:S01]  /*1310*/  IMAD.MOV.U32 R17, RZ, RZ, 0x1f ;  /* 0x0000001fff117424 */ /* 0x000fe200078e00ff */
[----:B------:R-:W-:-:S02]  /*1320*/  MOV R8, 0x1340 ;  /* 0x0000134000087802 */ /* 0x000fc40000000f00 */
[----:B------:R-:W-:Y:S05]  /*1330*/  CALL.REL.NOINC `($__internal_19_$__cuda_sm70_shflsync_bfly_p) ;  /* 0x0000054000007944 */ /* 0x000fea0003c00000 */
[----:B0-----:R-:W-:Y:S01]  /*1340*/  HFMA2.MMA R16, -RZ, RZ, 0, 2.384185791015625e-07 ;  /* 0x00000004ff107435 */ /* 0x001fe200000001ff */
[----:B-1----:R-:W-:Y:S01]  /*1350*/  FADD.FTZ R19, R19, R14 ;  /* 0x0000000e13137221 */ /* 0x002fe20000010000 */
[----:B------:R-:W-:Y:S01]  /*1360*/  MOV R17, 0x1f ;  /* 0x0000001f00117802 */ /* 0x000fe20000000f00 */
[----:B------:R-:W-:Y:S01]  /*1370*/  IMAD.MOV.U32 R14, RZ, RZ, -0x1 ;  /* 0xffffffffff0e7424 */ /* 0x000fe200078e00ff */
[----:B------:R-:W-:-:S02]  /*1380*/  MOV R8, 0x13a0 ;  /* 0x000013a000087802 */ /* 0x000fc40000000f00 */
[----:B------:R-:W-:Y:S05]  /*1390*/  CALL.REL.NOINC `($__internal_19_$__cuda_sm70_shflsync_bfly_p) ;  /* 0x000004e000007944 */ /* 0x000fea0003c00000 */
[----:B0-----:R-:W-:Y:S01]  /*13a0*/  HFMA2.MMA R16, -RZ, RZ, 0, 4.76837158203125e-07 ;  /* 0x00000008ff107435 */ /* 0x001fe200000001ff */
[----:B-1----:R-:W-:Y:S01]  /*13b0*/  FADD.FTZ R19, R19, R14 ;  /* 0x0000000e13137221 */ /* 0x002fe20000010000 */
[----:B------:R-:W-:-:S02]  /*13c0*/  MOV R17, 0x1f ;  /* 0x0000001f00117802 */ /* 0x000fc40000000f00 */
[----:B------:R-:W-:Y:S02]  /*13d0*/  MOV R14, 0xffffffff ;  /* 0xffffffff000e7802 */ /* 0x000fe40000000f00 */
[----:B------:R-:W-:Y:S02]  /*13e0*/  MOV R8, 0x1400 ;  /* 0x0000140000087802 */ /* 0x000fe40000000f00 */
[----:B------:R-:W-:Y:S05]  /*13f0*/  CALL.REL.NOINC `($__internal_19_$__cuda_sm70_shflsync_bfly_p) ;  /* 0x0000048000007944 */ /* 0x000fea0003c00000 */
[----:B-1----:R-:W-:Y:S01]  /*1400*/  FADD.FTZ R13, R19, R14 ;  /* 0x0000000e130d7221 */ /* 0x002fe20000010000 */
[----:B0-----:R-:W-:Y:S01]  /*1410*/  HFMA2.MMA R17, -RZ, RZ, 0, 1.847743988037109375e-06 ;  /* 0x0000001fff117435 */ /* 0x001fe200000001ff */
[----:B------:R-:W-:Y:S01]  /*1420*/  IMAD.MOV.U32 R16, RZ, RZ, 0x10 ;  /* 0x00000010ff107424 */ /* 0x000fe200078e00ff */
[----:B------:R-:W-:Y:S02]  /*1430*/  MOV R14, 0xffffffff ;  /* 0xffffffff000e7802 */ /* 0x000fe40000000f00 */
[----:B------:R-:W-:Y:S02]  /*1440*/  MOV R19, R13 ;  /* 0x0000000d00137202 */ /* 0x000fe40000000f00 */
[----:B------:R-:W-:Y:S02]  /*1450*/  MOV R8, 0x1470 ;  /* 0x0000147000087802 */ /* 0x000fe40000000f00 */
[----:B------:R-:W-:Y:S05]  /*1460*/  CALL.REL.NOINC `($__internal_19_$__cuda_sm70_shflsync_bfly_p) ;  /* 0x0000041000007944 */ /* 0x000fea0003c00000 */
[----:B0-----:R-:W-:Y:S01]  /*1470*/  HFMA2.MMA R16, -RZ, RZ, 0, 5.9604644775390625e-08 ;  /* 0x00000001ff107435 */ /* 0x001fe200000001ff */
[----:B-1----:R-:W-:Y:S01]  /*1480*/  IMAD.MOV.U32 R18, RZ, RZ, R14 ;  /* 0x000000ffff127224 */ /* 0x002fe200078e000e */
[----:B------:R-:W-:Y:S01]  /*1490*/  MOV R19, R11 ;  /* 0x0000000b00137202 */ /* 0x000fe20000000f00 */
[----:B------:R-:W-:Y:S01]  /*14a0*/  IMAD.MOV.U32 R14, RZ, RZ, -0x1 ;  /* 0xffffffffff0e7424 */ /* 0x000fe200078e00ff */
[----:B------:R-:W-:-:S02]  /*14b0*/  MOV R17, 0x1f ;  /* 0x0000001f00117802 */ /* 0x000fc40000000f00 */
[----:B------:R-:W-:Y:S02]  /*14c0*/  MOV R8, 0x14e0 ;  /* 0x000014e000087802 */ /* 0x000fe40000000f00 */
[----:B------:R-:W-:Y:S05]  /*14d0*/  CALL.REL.NOINC `($__internal_19_$__cuda_sm70_shflsync_bfly_p) ;  /* 0x000003a000007944 */ /* 0x000fea0003c00000 */
[----:B0-----:R-:W-:Y:S01]  /*14e0*/  HFMA2.MMA R16, -RZ, RZ, 0, 1.1920928955078125e-07 ;  /* 0x00000002ff107435 */ /* 0x001fe200000001ff */
[----:B-1----:R-:W-:Y:S01]  /*14f0*/  FADD.FTZ R19, R11, R14 ;  /* 0x0000000e0b137221 */ /* 0x002fe20000010000 */
[----:B------:R-:W-:Y:S02]  /*1500*/  MOV R17, 0x1f ;  /* 0x0000001f00117802 */ /* 0x000fe40000000f00 */
[----:B------:R-:W-:Y:S02]  /*1510*/  MOV R14, 0xffffffff ;  /* 0xffffffff000e7802 */ /* 0x000fe40000000f00 */
[----:B------:R-:W-:Y:S02]  /*1520*/  MOV R8, 0x1540 ;  /* 0x0000154000087802 */ /* 0x000fe40000000f00 */
[----:B------:R-:W-:Y:S05]  /*1530*/  CALL.REL.NOINC `($__internal_19_$__cuda_sm70_shflsync_bfly_p) ;  /* 0x0000034000007944 */ /* 0x000fea0003c00000 */
[----:B0-----:R-:W-:Y:S01]  /*1540*/  HFMA2.MMA R17, -RZ, RZ, 0, 1.847743988037109375e-06 ;  /* 0x0000001fff117435 */ /* 0x001fe200000001ff */
[----:B-1----:R-:W-:Y:S01]  /*1550*/  FADD.FTZ R19, R19, R14 ;  /* 0x0000000e13137221 */ /* 0x002fe20000010000 */
[----:B------:R-:W-:Y:S01]  /*1560*/  MOV R14, 0xffffffff ;  /* 0xffffffff000e7802 */ /* 0x000fe20000000f00 */
[----:B------:R-:W-:Y:S01]  /*1570*/  IMAD.MOV.U32 R16, RZ, RZ, 0x4 ;  /* 0x00000004ff107424 */ /* 0x000fe200078e00ff */
[----:B------:R-:W-:-:S02]  /*1580*/  MOV R8, 0x15a0 ;  /* 0x000015a000087802 */ /* 0x000fc40000000f00 */
[----:B------:R-:W-:Y:S05]  /*1590*/  CALL.REL.NOINC `($__internal_19_$__cuda_sm70_shflsync_bfly_p) ;  /* 0x000002e000007944 */ /* 0x000fea0003c00000 */
[----:B0-----:R-:W-:Y:S01]  /*15a0*/  HFMA2.MMA R16, -RZ, RZ, 0, 4.76837158203125e-07 ;  /* 0x00000008ff107435 */ /* 0x001fe200000001ff */
[----:B-1----:R-:W-:Y:S01]  /*15b0*/  FADD.FTZ R19, R19, R14 ;  /* 0x0000000e13137221 */ /* 0x002fe20000010000 */
[----:B------:R-:W-:Y:S01]  /*15c0*/  MOV R14, 0xffffffff ;  /* 0xffffffff000e7802 */ /* 0x000fe20000000f00 */
[----:B------:R-:W-:Y:S01]  /*15d0*/  IMAD.MOV.U32 R17, RZ, RZ, 0x1f ;  /* 0x0000001fff117424 */ /* 0x000fe200078e00ff */
[----:B------:R-:W-:-:S02]  /*15e0*/  MOV R8, 0x1600 ;  /* 0x0000160000087802 */ /* 0x000fc40000000f00 */
        /* <DEDUP_REMOVED lines=33> */
[----:B0-----:R-:W-:Y:S01]  /*1800*/  HFMA2.MMA R17, -RZ, RZ, 0, 1.847743988037109375e-06 ;  /* 0x0000001fff117435 */ /* 0x001fe200000001ff */
[----:B-1----:R-:W-:Y:S01]  /*1810*/  FADD.FTZ R19, R19, R14 ;  /* 0x0000000e13137221 */ /* 0x002fe20000010000 */
[----:B------:R-:W-:Y:S01]  /*1820*/  MOV R14, 0xffffffff ;  /* 0xffffffff000e7802 */ /* 0x000fe20000000f00 */
[----:B------:R-:W-:Y:S01]  /*1830*/  IMAD.MOV.U32 R16, RZ, RZ, 0x10 ;  /* 0x00000010ff107424 */ /* 0x000fe200078e00ff */
[----:B------:R-:W-:Y:S02]  /*1840*/  MOV R8, 0x1860 ;  /* 0x0000186000087802 */ /* 0x000fe40000000f00 */
[----:B------:R-:W-:Y:S05]  /*1850*/  CALL.REL.NOINC `($__internal_19_$__cuda_sm70_shflsync_bfly_p) ;  /* 0x0000002000007944 */ /* 0x000fea0003c00000 */
[----:B-1----:R-:W-:Y:S01]  /*1860*/  MOV R8, R14 ;  /* 0x0000000e00087202 */ /* 0x002fe20000000f00 */
[----:B0-----:R-:W-:Y:S05]  /*1870*/  BRA `(.L_x_446) ;  /* 0xfffff54000007947 */ /* 0x001fea000383ffff */
        .weak           $__internal_19_$__cuda_sm70_shflsync_bfly_p
        .type           $__internal_19_$__cuda_sm70_shflsync_bfly_p,@function
        .size           $__internal_19_$__cuda_sm70_shflsync_bfly_p,(.L_x_2845 - $__internal_19_$__cuda_sm70_shflsync_bfly_p)
$__internal_19_$__cuda_sm70_shflsync_bfly_p:
[----:B------:R-:W-:Y:S01]  /*1880*/  HFMA2.MMA R9, -RZ, RZ, 0, 0 ;  /* 0x00000000ff097435 */ /* 0x000fe200000001ff */
[----:B------:R-:W-:Y:S04]  /*1890*/  WARPSYNC R14 ;  /* 0x0000000e00007348 */ /* 0x000fe80003800000 */
[----:B------:R0:W1:Y:S01]  /*18a0*/  SHFL.BFLY PT, R14, R19, R16, R17 ;  /* 0x0c000010130e7389 */ /* 0x00006200000e0011 */
[----:B------:R-:W-:Y:S05]  /*18b0*/  RET.REL.NODEC R8 `(_ZN10layer_norm40ln_parallel_residual_bwd_finalize_kernelINS_22Kernel_traits_finalizeILj1280E6__halfS2_S2_S2_fjLb0ELj1024ELj4ENS_18Kernel_traits_baseILj1280ES2_S2_S2_S2_fjLj1024EEEEELb0EEEvNS_9BwdParamsE) ;  /* 0xffffe74008007950 */ /* 0x000fea0003c3ffff */
.L_x_447:
        /* <DEDUP_REMOVED lines=12> */
.L_x_2845:


//--------------------- .text._ZN10layer_norm31ln_parallel_residual_bwd_kernelINS_13Kernel_traitsI6__halfS2_S2_S2_fjLj1280ELj1ELj4ELj1ELj16ENS_18Kernel_traits_baseILj1280ES2_S2_S2_S2_fjLj128EEEEELb1ELb1ELb0EEEvNS_9BwdParamsE --------------------------
	.section	.text._ZN10layer_norm31ln_parallel_residual_bwd_kernelINS_13Kernel_traitsI6__halfS2_S2_S2_fjLj1280ELj1ELj4ELj1ELj16ENS_18Kernel_traits_baseILj1280ES2_S2_S2_S2_fjLj128EEEEELb1ELb1ELb0EEEvNS_9BwdParamsE,"ax",@progbits
	.sectioninfo	@"SHI_REGISTERS=255"
	.align	128
        .global         _ZN10layer_norm31ln_parallel_residual_bwd_kernelINS_13Kernel_traitsI6__halfS2_S2_S2_fjLj1280ELj1ELj4ELj1ELj16ENS_18Kernel_traits_baseILj1280ES2_S2_S2_S2_fjLj128EEEEELb1ELb1ELb0EEEvNS_9BwdParamsE
        .type           _ZN10layer_norm31ln_parallel_residual_bwd_kernelINS_13Kernel_traitsI6__halfS2_S2_S2_fjLj1280ELj1ELj4ELj1ELj16ENS_18Kernel_traits_baseILj1280ES2_S2_S2_S2_fjLj128EEEEELb1ELb1ELb0EEEvNS_9BwdParamsE,@function
        .size           _ZN10layer_norm31ln_parallel_residual_bwd_kernelINS_13Kernel_traitsI6__halfS2_S2_S2_fjLj1280ELj1ELj4ELj1ELj16ENS_18Kernel_traits_baseILj1280ES2_S2_S2_S2_fjLj128EEEEELb1ELb1ELb0EEEvNS_9BwdParamsE,(.L_x_2846 - _ZN10layer_norm31ln_parallel_residual_bwd_kernelINS_13Kernel_traitsI6__halfS2_S2_S2_fjLj1280ELj1ELj4ELj1ELj16ENS_18Kernel_traits_baseILj1280ES2_S2_S2_S2_fjLj128EEEEELb1ELb1ELb0EEEvNS_9BwdParamsE)
        .other          _ZN10layer_norm31ln_parallel_residual_bwd_kernelINS_13Kernel_traitsI6__halfS2_S2_S2_fjLj1280ELj1ELj4ELj1ELj16ENS_18Kernel_traits_baseILj1280ES2_S2_S2_S2_fjLj128EEEEELb1ELb1ELb0EEEvNS_9BwdParamsE,@"STO_CUDA_ENTRY STV_DEFAULT"
_ZN10layer_norm31ln_parallel_residual_bwd_kernelINS_13Kernel_traitsI6__halfS2_S2_S2_fjLj1280ELj1ELj4ELj1ELj16ENS_18Kernel_traits_baseILj1280ES2_S2_S2_S2_fjLj128EEEEELb1ELb1ELb0EEEvNS_9BwdParamsE:
.text._ZN10layer_norm31ln_parallel_residual_bwd_kernelINS_13Kernel_traitsI6__halfS2_S2_S2_fjLj1280ELj1ELj4ELj1ELj16ENS_18Kernel_traits_baseILj1280ES2_S2_S2_S2_fjLj128EEEEELb1ELb1ELb0EEEvNS_9BwdParamsE:
[----:B------:R-:W-:Y:S02]  /*0000*/  MOV R1, c[0x0][0x28] ;  /* 0x00000a0000017a02 */ /* 0x000fe40000000f00 */
        /* <DEDUP_REMOVED lines=17> */
[----:B------:R-:W-:Y:S01]  /*0120*/  @P0 MOV R27, 0x10 ;  /* 0x00000010001b0802 */ /* 0x000fe20000000f00 */
[C---:B------:R-:W-:Y:S01]  /*0130*/  @P4 IMAD.WIDE.U32 R20, R22.reuse, R21, c[0x0][0x1b0] ;  /* 0x00006c0016144625 */ /* 0x040fe200078e0015 */
[----:B------:R-:W-:Y:S02]  /*0140*/  @P4 LOP3.LUT R22, R22, 0x20, RZ, 0xfc, !PT ;  /* 0x0000002016164812 */ /* 0x000fe400078efcff */
[----:B------:R-:W-:Y:S01]  /*0150*/  @P2 MOV R23, 0x10 ;  /* 0x0000001000172802 */ /* 0x000fe20000000f00 */
[----:B------:R-:W-:Y:S01]  /*0160*/  @P1 IMAD.MOV.U32 R29, RZ, RZ, 0x10 ;  /* 0x00000010ff1d1424 */ /* 0x000fe200078e00ff */
[----:B------:R1:W5:Y:S01]  /*0170*/  @P4 LDG.E.128 R32, [R20.64] ;  /* 0x0000000414204981 */ /* 0x000362000c1e1d00 */
[C---:B------:R-:W-:Y:S01]  /*0180*/  @P3 IMAD.WIDE.U32 R24, R22.reuse, R25, c[0x0][0x1b0] ;  /* 0x00006c0016183625 */ /* 0x040fe200078e0019 */
[----:B------:R-:W-:-:S04]  /*0190*/  @P3 IADD3 R22, R22, 0x20, RZ ;  /* 0x0000002016163810 */ /* 0x000fc80007ffe0ff */
[----:B------:R1:W5:Y:S01]  /*01a0*/  @P3 LDG.E.128 R16, [R24.64] ;  /* 0x0000000418103981 */ /* 0x000362000c1e1d00 */
[C---:B------:R-:W-:Y:S01]  /*01b0*/  @P0 IMAD.WIDE.U32 R26, R22.reuse, R27, c[0x0][0x1b0] ;  /* 0x00006c00161a0625 */ /* 0x040fe200078e001b */
[----:B------:R-:W-:-:S04]  /*01c0*/  @P0 IADD3 R22, R22, 0x20, RZ ;  /* 0x0000002016160810 */ /* 0x000fc80007ffe0ff */
[----:B------:R1:W5:Y:S01]  /*01d0*/  @P0 LDG.E.128 R12, [R26.64] ;  /* 0x000000041a0c0981 */ /* 0x000362000c1e1d00 */
[C---:B------:R-:W-:Y:S01]  /*01e0*/  @P1 IMAD.WIDE.U32 R28, R22.reuse, R29, c[0x0][0x1b0] ;  /* 0x00006c00161c1625 */ /* 0x040fe200078e001d */
[----:B------:R-:W-:-:S04]  /*01f0*/  @P1 IADD3 R22, R22, 0x20, RZ ;  /* 0x0000002016161810 */ /* 0x000fc80007ffe0ff */
[----:B------:R1:W5:Y:S01]  /*0200*/  @P1 LDG.E.128 R8, [R28.64] ;  /* 0x000000041c081981 */ /* 0x000362000c1e1d00 */
[----:B------:R-:W-:Y:S01]  /*0210*/  SHF.R.U32.HI R0, RZ, 0x5, R30 ;  /* 0x00000005ff007819 */ /* 0x000fe2000001161e */
        /* <DEDUP_REMOVED lines=46> */
[--C-:B-1---5:R-:W-:Y:S01]  /*0500*/  HADD2.F32 R20, -RZ, R32.reuse.H0_H0 ;  /* 0x20000020ff147230 */ /* 0x122fe20000004100 */
[----:B------:R-:W-:Y:S01]  /*0510*/  HFMA2.MMA R41, -RZ, RZ, 0, 0 ;  /* 0x00000000ff297435 */ /* 0x000fe200000001ff */
[----:B------:R-:W-:-:S02]  /*0520*/  HADD2.F32 R21, -RZ, R32.H1_H1 ;  /* 0x30000020ff157230 */ /* 0x000fc40000004100 */
[----:B------:R-:W-:Y:S01]  /*0530*/  HADD2.F32 R3, -RZ, R33.H0_H0 ;  /* 0x20000021ff037230 */ /* 0x000fe20000004100 */
[----:B------:R0:W-:Y:S01]  /*0540*/  STL [R1+0x2c], R20 ;  /* 0x00002c1401007387 */ /* 0x0001e20000100800 */
[--C-:B------:R-:W-:Y:S02]  /*0550*/  HADD2.F32 R252, -RZ, R18.reuse.H0_H0 ;  /* 0x20000012fffc7230 */ /* 0x100fe40000004100 */
[----:B------:R-:W-:Y:S01]  /*0560*/  HADD2.F32 R251, -RZ, R18.H1_H1 ;  /* 0x30000012fffb7230 */ /* 0x000fe20000004100 */
[----:B------:R1:W-:Y:S01]  /*0570*/  STL [R1+0x28], R21 ;  /* 0x0000281501007387 */ /* 0x0003e20000100800 */
[--C-:B------:R-:W-:Y:S02]  /*0580*/  HADD2.F32 R250, -RZ, R19.reuse.H0_H0 ;  /* 0x20000013fffa7230 */ /* 0x100fe40000004100 */
[----:B------:R-:W-:Y:S01]  /*0590*/  HADD2.F32 R249, -RZ, R19.H1_H1 ;  /* 0x30000013fff97230 */ /* 0x000fe20000004100 */
[----:B------:R2:W-:Y:S01]  /*05a0*/  STL [R1+0x24], R3 ;  /* 0x0000240301007387 */ /* 0x0005e20000100800 */
[----:B------:R-:W-:-:S02]  /*05b0*/  HADD2.F32 R248, -RZ, R12.H0_H0 ;  /* 0x2000000cfff87230 */ /* 0x000fc40000004100 */
[----:B0-----:R-:W-:Y:S02]  /*05c0*/  HADD2.F32 R20, -RZ, R33.H1_H1 ;  /* 0x30000021ff147230 */ /* 0x001fe40000004100 */
[----:B------:R-:W-:Y:S02]  /*05d0*/  HADD2.F32 R247, -RZ, R12.H1_H1 ;  /* 0x3000000cfff77230 */ /* 0x000fe40000004100 */
[--C-:B-1----:R-:W-:Y:S01]  /*05e0*/  HADD2.F32 R21, -RZ, R34.reuse.H0_H0 ;  /* 0x20000022ff157230 */ /* 0x102fe20000004100 */
[----:B------:R0:W-:Y:S01]  /*05f0*/  STL [R1+0x20], R20 ;  /* 0x0000201401007387 */ /* 0x0001e20000100800 */
[--C-:B------:R-:W-:Y:S02]  /*0600*/  HADD2.F32 R246, -RZ, R13.reuse.H0_H0 ;  /* 0x2000000dfff67230 */ /* 0x100fe40000004100 */
[----:B--2---:R-:W-:Y:S01]  /*0610*/  HADD2.F32 R3, -RZ, R34.H1_H1 ;  /* 0x30000022ff037230 */ /* 0x004fe20000004100 */
[----:B------:R1:W-:Y:S01]  /*0620*/  STL [R1+0x1c], R21 ;  /* 0x00001c1501007387 */ /* 0x0003e20000100800 */
[----:B------:R-:W-:-:S02]  /*0630*/  HADD2.F32 R245, -RZ, R13.H1_H1 ;  /* 0x3000000dfff57230 */ /* 0x000fc40000004100 */
[--C-:B------:R-:W-:Y:S01]  /*0640*/  HADD2.F32 R244, -RZ, R14.reuse.H0_H0 ;  /* 0x2000000efff47230 */ /* 0x100fe20000004100 */
[----:B------:R2:W-:Y:S01]  /*0650*/  STL [R1+0x18], R3 ;  /* 0x0000180301007387 */ /* 0x0005e20000100800 */
[----:B------:R-:W-:Y:S02]  /*0660*/  HADD2.F32 R243, -RZ, R14.H1_H1 ;  /* 0x3000000efff37230 */ /* 0x000fe40000004100 */
[----:B0-----:R-:W-:Y:S02]  /*0670*/  HADD2.F32 R20, -RZ, R35.H0_H0 ;  /* 0x20000023ff147230 */ /* 0x001fe40000004100 */
[----:B------:R-:W-:Y:S02]  /*0680*/  HADD2.F32 R242, -RZ, R15.H0_H0 ;  /* 0x2000000ffff27230 */ /* 0x000fe40000004100 */
[----:B-1----:R-:W-:Y:S01]  /*0690*/  HADD2.F32 R21, -RZ, R35.H1_H1 ;  /* 0x30000023ff157230 */ /* 0x002fe20000004100 */
[----:B------:R0:W-:Y:S01]  /*06a0*/  STL [R1+0x14], R20 ;  /* 0x0000141401007387 */ /* 0x0001e20000100800 */
[----:B------:R-:W-:-:S02]  /*06b0*/  HADD2.F32 R241, -RZ, R15.H1_H1 ;  /* 0x3000000ffff17230 */ /* 0x000fc40000004100 */
[----:B--2---:R-:W-:Y:S01]  /*06c0*/  HADD2.F32 R3, -RZ, R16.H0_H0 ;  /* 0x20000010ff037230 */ /* 0x004fe20000004100 */
[----:B------:R-:W-:Y:S01]  /*06d0*/  STL [R1+0x10], R21 ;  /* 0x0000101501007387 */ /* 0x000fe20000100800 */
[--C-:B------:R-:W-:Y:S02]  /*06e0*/  HADD2.F32 R240, -RZ, R8.reuse.H0_H0 ;  /* 0x20000008fff07230 */ /* 0x100fe40000004100 */
[----:B------:R-:W-:Y:S01]  /*06f0*/  HADD2.F32 R239, -RZ, R8.H1_H1 ;  /* 0x30000008ffef7230 */ /* 0x000fe20000004100 */
[----:B------:R1:W-:Y:S01]  /*0700*/  STL [R1+0xc], R3 ;  /* 0x00000c0301007387 */ /* 0x0003e20000100800 */
[----:B------:R-:W-:Y:S02]  /*0710*/  HADD2.F32 R238, -RZ, R9.H0_H0 ;  /* 0x20000009ffee7230 */ /* 0x000fe40000004100 */
[----:B0-----:R-:W-:Y:S02]  /*0720*/  HADD2.F32 R20, -RZ, R16.H1_H1 ;  /* 0x30000010ff147230 */ /* 0x001fe40000004100 */
[----:B------:R-:W-:-:S02]  /*0730*/  HADD2.F32 R16, -RZ, R17.H0_H0 ;  /* 0x20000011ff107230 */ /* 0x000fc40000004100 */
[----:B------:R-:W-:Y:S01]  /*0740*/  HADD2.F32 R237, -RZ, R9.H1_H1 ;  /* 0x30000009ffed7230 */ /* 0x000fe20000004100 */
[----:B------:R0:W-:Y:S01]  /*0750*/  STL [R1+0x8], R20 ;  /* 0x0000081401007387 */ /* 0x0001e20000100800 */
[--C-:B------:R-:W-:Y:S02]  /*0760*/  HADD2.F32 R236, -RZ, R10.reuse.H0_H0 ;  /* 0x2000000affec7230 */ /* 0x100fe40000004100 */
[----:B-1----:R-:W-:Y:S01]  /*0770*/  HADD2.F32 R3, -RZ, R17.H1_H1 ;  /* 0x30000011ff037230 */ /* 0x002fe20000004100 */
[----:B------:R0:W-:Y:S01]  /*0780*/  STL [R1+0x4], R16 ;  /* 0x0000041001007387 */ /* 0x0001e20000100800 */
[----:B------:R-:W-:Y:S02]  /*0790*/  HADD2.F32 R235, -RZ, R10.H1_H1 ;  /* 0x3000000affeb7230 */ /* 0x000fe40000004100 */
[--C-:B------:R-:W-:Y:S01]  /*07a0*/  HADD2.F32 R234, -RZ, R11.reuse.H0_H0 ;  /* 0x2000000bffea7230 */ /* 0x100fe20000004100 */
[----:B------:R0:W-:Y:S01]  /*07b0*/  STL [R1], R3 ;  /* 0x0000000301007387 */ /* 0x0001e20000100800 */
[----:B------:R-:W-:-:S02]  /*07c0*/  HADD2.F32 R233, -RZ, R11.H1_H1 ;  /* 0x3000000bffe97230 */ /* 0x000fc40000004100 */
[--C-:B------:R-:W-:Y:S02]  /*07d0*/  HADD2.F32 R232, -RZ, R4.reuse.H0_H0 ;  /* 0x20000004ffe87230 */ /* 0x100fe40000004100 */
[----:B------:R-:W-:Y:S02]  /*07e0*/  HADD2.F32 R231, -RZ, R4.H1_H1 ;  /* 0x30000004ffe77230 */ /* 0x000fe40000004100 */
[--C-:B------:R-:W-:Y:S02]  /*07f0*/  HADD2.F32 R230, -RZ, R5.reuse.H0_H0 ;  /* 0x20000005ffe67230 */ /* 0x100fe40000004100 */
[----:B------:R-:W-:Y:S02]  /*0800*/  HADD2.F32 R229, -RZ, R5.H1_H1 ;  /* 0x30000005ffe57230 */ /* 0x000fe40000004100 */
[--C-:B------:R-:W-:Y:S02]  /*0810*/  HADD2.F32 R228, -RZ, R6.reuse.H0_H0 ;  /* 0x20000006ffe47230 */ /* 0x100fe40000004100 */
[----:B------:R-:W-:-:S02]  /*0820*/  HADD2.F32 R227, -RZ, R6.H1_H1 ;  /* 0x30000006ffe37230 */ /* 0x000fc40000004100 */
[--C-:B------:R-:W-:Y:S02]  /*0830*/  HADD2.F32 R226, -RZ, R7.reuse.H0_H0 ;  /* 0x20000007ffe27230 */ /* 0x100fe40000004100 */
[----:B0-----:R-:W-:Y:S02]  /*0840*/  HADD2.F32 R225, -RZ, R7.H1_H1 ;  /* 0x30000007ffe17230 */ /* 0x001fe40000004100 */
.L_x_472:
        /* <DEDUP_REMOVED lines=13> */
[----:B------:R-:W-:-:S03]  /*0920*/  CS2R R206, SRZ ;  /* 0x0000000000ce7805 */ /* 0x000fc6000001ff00 */
[----:B------:R-:W-:Y:S01]  /*0930*/  MOV R208, R3 ;  /* 0x0000000300d07202 */ /* 0x000fe20000000f00 */
[----:B------:R-:W-:Y:S05]  /*0940*/  @!P2 BRA `(.L_x_451) ;  /* 0x000006900000a947 */ /* 0x000fea0003800000 */
[C---:B-1----:R-:W-:Y:S02]  /*0950*/  LEA R144, P2, R3.reuse, c[0x0][0x188], 0x4 ;  /* 0x0000620003907a11 */ /* 0x042fe400078420ff */
[C---:B------:R-:W-:Y:S02]  /*0960*/  SHF.L.U32 R156, R3.reuse, 0x3, RZ ;  /* 0x00000003039c7819 */ /* 0x040fe400000006ff */
        /* <DEDUP_REMOVED lines=27> */
[----:B---3--:R-:W-:Y:S02]  /*0b20*/  HADD2.F32 R148, -RZ, R145.H0_H0 ;  /* 0x20000091ff947230 */ /* 0x008fe40000004100 */
[--C-:B------:R-:W-:Y:S02]  /*0b30*/  HADD2.F32 R16, -RZ, R147.reuse.H0_H0 ;  /* 0x20000093ff107230 */ /* 0x100fe40000004100 */
[----:B-1----:R-:W-:Y:S01]  /*0b40*/  HADD2.F32 R11, -RZ, R147.H1_H1 ;  /* 0x30000093ff0b7230 */ /* 0x002fe20000004100 */
[----:B------:R-:W-:Y:S02]  /*0b50*/  FADD.FTZ R147, -R218, R148 ;  /* 0x00000094da937221 */ /* 0x000fe40000010100 */
[----:B------:R-:W3:Y:S01]  /*0b60*/  LDL R148, [R1+0x2c] ;  /* 0x00002c0001947983 */ /* 0x000ee20000100800 */
[----:B------:R-:W-:-:S02]  /*0b70*/  HADD2.F32 R5, -RZ, R144.H0_H0 ;  /* 0x20000090ff057230 */ /* 0x000fc40000004100 */
[----:B------:R-:W-:Y:S02]  /*0b80*/  HADD2.F32 R10, -RZ, R144.H1_H1 ;  /* 0x30000090ff0a7230 */ /* 0x000fe40000004100 */
[----:B------:R-:W-:Y:S02]  /*0b90*/  HADD2.F32 R149, -RZ, R145.H1_H1 ;  /* 0x30000091ff957230 */ /* 0x000fe40000004100 */
[--C-:B------:R-:W-:Y:S02]  /*0ba0*/  HADD2.F32 R145, -RZ, R146.reuse.H0_H0 ;  /* 0x20000092ff917230 */ /* 0x100fe40000004100 */
[----:B------:R-:W-:Y:S01]  /*0bb0*/  HADD2.F32 R144, -RZ, R146.H1_H1 ;  /* 0x30000092ff907230 */ /* 0x000fe20000004100 */
[C---:B------:R-:W-:Y:S02]  /*0bc0*/  FADD.FTZ R5, -R218.reuse, R5 ;  /* 0x00000005da057221 */ /* 0x040fe40000010100 */
[C---:B------:R-:W-:Y:S02]  /*0bd0*/  FADD.FTZ R10, -R218.reuse, R10 ;  /* 0x0000000ada0a7221 */ /* 0x040fe40000010100 */
[----:B------:R-:W-:-:S02]  /*0be0*/  FADD.FTZ R146, -R218, R149 ;  /* 0x00000095da927221 */ /* 0x000fc40000010100 */
[C---:B------:R-:W-:Y:S02]  /*0bf0*/  FADD.FTZ R145, -R218.reuse, R145 ;  /* 0x00000091da917221 */ /* 0x040fe40000010100 */
[C---:B------:R-:W-:Y:S02]  /*0c00*/  FADD.FTZ R144, -R218.reuse, R144 ;  /* 0x00000090da907221 */ /* 0x040fe40000010100 */
[C---:B------:R-:W-:Y:S02]  /*0c10*/  FADD.FTZ R16, -R218.reuse, R16 ;  /* 0x00000010da107221 */ /* 0x040fe40000010100 */
[----:B------:R-:W-:Y:S01]  /*0c20*/  FADD.FTZ R218, -R218, R11 ;  /* 0x0000000bdada7221 */ /* 0x000fe20000010100 */
[----:B--2---:R-:W-:Y:S01]  /*0c30*/  HADD2.F32 R11, -RZ, R12.H0_H0 ;  /* 0x2000000cff0b7230 */ /* 0x004fe20000004100 */
[----:B------:R-:W-:-:S04]  /*0c40*/  FMUL.FTZ R5, R4, R5 ;  /* 0x0000000504057220 */ /* 0x000fc80000410000 */
[----:B------:R-:W-:Y:S02]  /*0c50*/  FADD.FTZ R80, R80, R11 ;  /* 0x0000000b50507221 */ /* 0x000fe40000010000 */
[-C--:B------:R-:W-:Y:S01]  /*0c60*/  FFMA.FTZ R40, R5, R11.reuse, R40 ;  /* 0x0000000b05287223 */ /* 0x080fe20000010028 */
[--C-:B------:R-:W-:Y:S02]  /*0c70*/  HADD2.F32 R223, -RZ, R13.reuse.H0_H0 ;  /* 0x2000000dffdf7230 */ /* 0x100fe40000004100 */
[----:B------:R-:W-:Y:S01]  /*0c80*/  HADD2.F32 R222, -RZ, R13.H1_H1 ;  /* 0x3000000dffde7230 */ /* 0x000fe20000004100 */
[----:B------:R-:W-:Y:S02]  /*0c90*/  FMUL.FTZ R13, R4, R146 ;  /* 0x00000092040d7220 */ /* 0x000fe40000410000 */
[----:B------:R-:W2:Y:S01]  /*0ca0*/  LDL R146, [R1+0x10] ;  /* 0x0000100001927983 */ /* 0x000ea20000100800 */
[----:B---3--:R-:W-:-:S03]  /*0cb0*/  FMUL.FTZ R11, R148, R11 ;  /* 0x0000000b940b7220 */ /* 0x008fc60000410000 */
[----:B------:R-:W3:Y:S01]  /*0cc0*/  LDL R148, [R1+0x14] ;  /* 0x0000140001947983 */ /* 0x000ee20000100800 */
[----:B------:R-:W-:Y:S01]  /*0cd0*/  HADD2.F32 R224, -RZ, R12.H1_H1 ;  /* 0x3000000cffe07230 */ /* 0x000fe20000004100 */
[C---:B------:R-:W-:Y:S01]  /*0ce0*/  FMUL.FTZ R10, R4.reuse, R10 ;  /* 0x0000000a040a7220 */ /* 0x040fe20000410000 */
[--C-:B------:R-:W-:Y:S01]  /*0cf0*/  HADD2.F32 R221, -RZ, R14.reuse.H0_H0 ;  /* 0x2000000effdd7230 */ /* 0x100fe20000004100 */
[----:B------:R-:W-:Y:S01]  /*0d00*/  FMUL.FTZ R12, R4, R147 ;  /* 0x00000093040c7220 */ /* 0x000fe20000410000 */
[----:B------:R-:W-:Y:S01]  /*0d10*/  HADD2.F32 R220, -RZ, R14.H1_H1 ;  /* 0x3000000effdc7230 */ /* 0x000fe20000004100 */
[----:B------:R-:W-:Y:S01]  /*0d20*/  FADD.FTZ R81, R81, R224 ;  /* 0x000000e051517221 */ /* 0x000fe20000010000 */
[--C-:B------:R-:W-:Y:S01]  /*0d30*/  HADD2.F32 R219, -RZ, R15.reuse.H0_H0 ;  /* 0x2000000fffdb7230 */ /* 0x100fe20000004100 */
[----:B------:R-:W-:Y:S01]  /*0d40*/  FFMA.FTZ R41, R10, R224, R41 ;  /* 0x000000e00a297223 */ /* 0x000fe20000010029 */
[----:B------:R-:W-:Y:S01]  /*0d50*/  HADD2.F32 R217, -RZ, R15.H1_H1 ;  /* 0x3000000fffd97230 */ /* 0x000fe20000004100 */
        /* <DEDUP_REMOVED lines=40> */
.L_x_451:
[----:B-1----:R-:W-:Y:S05]  /*0fe0*/  BSYNC B1 ;  /* 0x0000000000017941 */ /* 0x002fea0003800000 */
.L_x_450:
[----:B------:R-:W-:Y:S01]  /*0ff0*/  ISETP.GE.U32.AND P2, PT, R2, 0x40, PT ;  /* 0x000000400200780c */ /* 0x000fe20003f46070 */
[----:B------:R-:W-:-:S12]  /*1000*/  BSSY B1, `(.L_x_452) ;  /* 0x0000067000017945 */ /* 0x000fd80003800000 */
[----:B------:R-:W-:Y:S05]  /*1010*/  @!P2 BRA `(.L_x_453) ;  /* 0x000006500000a947 */ /* 0x000fea0003800000 */
[C---:B------:R-:W-:Y:S01]  /*1020*/  LEA R148, P2, R208.reuse, c[0x0][0x188], 0x4 ;  /* 0x00006200d0947a11 */ /* 0x040fe200078420ff */
[C---:B------:R-:W-:Y:S01]  /*1030*/  IMAD.SHL.U32 R160, R208.reuse, 0x8, RZ ;  /* 0x00000008d0a07824 */ /* 0x040fe200078e00ff */
[----:B------:R-:W-:Y:S01]  /*1040*/  HFMA2.MMA R145, -RZ, RZ, 0, 9.5367431640625e-07 ;  /* 0x00000010ff917435 */ /* 0x000fe200000001ff */
[C---:B------:R-:W-:Y:S01]  /*1050*/  SHF.L.U64.HI R6, R208.reuse, 0x3, RZ ;  /* 0x00000003d0067819 */ /* 0x040fe200000102ff */
[----:B------:R-:W0:Y:S01]  /*1060*/  LDC.U8 R199, c[0x0][0x1f0] ;  /* 0x00007c00ffc77b82 */ /* 0x000e220000000000 */
[----:B------:R-:W-:Y:S01]  /*1070*/  LEA.HI.X R149, R208, c[0x0][0x18c], RZ, 0x4, P2 ;  /* 0x00006300d0957a11 */ /* 0x000fe200010f24ff */
[----:B------:R-:W2:Y:S01]  /*1080*/  LDL R215, [R1+0xc] ;  /* 0x00000c0001d77983 */ /* 0x000ea20000100800 */
[----:B------:R-:W-:-:S03]  /*1090*/  ISETP.NE.U32.AND P2, PT, RZ, c[0x0][0x250], PT ;  /* 0x00009400ff007a0c */ /* 0x000fc60003f45070 */
[----:B------:R-:W3:Y:S01]  /*10a0*/  LDL R204, [R1+0x8] ;  /* 0x0000080001cc7983 */ /* 0x000ee20000100800 */
[----:B------:R-:W-:Y:S01]  /*10b0*/  ISETP.NE.AND.EX P2, PT, RZ, c[0x0][0x254], PT, P2 ;  /* 0x00009500ff007a0c */ /* 0x000fe20003f45320 */
[----:B------:R-:W-:Y:S02]  /*10c0*/  IMAD.WIDE.U32 R144, R208, R145, c[0x0][0x208] ;  /* 0x00008200d0907625 */ /* 0x000fe400078e0091 */
[----:B------:R-:W4:Y:S04]  /*10d0*/  LDG.E.128 R148, [R148.64] ;  /* 0x0000000494947981 */ /* 0x000f28000c1e1d00 */
[----:B------:R-:W2:Y:S04]  /*10e0*/  LDG.E.128 R144, [R144.64] ;  /* 0x0000000490907981 */ /* 0x000ea8000c1e1d00 */
[----:B------:R-:W3:Y:S02]  /*10f0*/  LDL R202, [R1+0x4] ;  /* 0x0000040001ca7983 */ /* 0x000ee40000100800 */
[----:B------:R-:W-:-:S04]  /*1100*/  @P2 IADD3 R18, P3, R160, c[0x0][0x198], RZ ;  /* 0x00006600a0122a10 */ /* 0x000fc80007f7e0ff */
        /* <DEDUP_REMOVED lines=10> */
[----:B------:R-:W3:Y:S04]  /*11b0*/  LDL R199, [R1] ;  /* 0x0000000001c77983 */ /* 0x000ee80000100800 */
[----:B------:R-:W5:Y:S02]  /*11c0*/  LDG.E.64 R160, [R160.64] ;  /* 0x00000004a0a07981 */ /* 0x000f64000c1e1b00 */
[----:B-----5:R-:W-:-:S02]  /*11d0*/  FSEL R200, R205, RZ, !P2 ;  /* 0x000000ffcdc87208 */ /* 0x020fc40005000000 */
[----:B------:R-:W-:Y:S01]  /*11e0*/  IADD3 R208, R208, 0x20, RZ ;  /* 0x00000020d0d07810 */ /* 0x000fe20007ffe0ff */
[----:B----4-:R-:W-:Y:S02]  /*11f0*/  HADD2.F32 R6, -RZ, R148.H0_H0 ;  /* 0x20000094ff067230 */ /* 0x010fe40000004100 */
[----:B-1----:R-:W-:-:S03]  /*1200*/  HADD2.F32 R18, -RZ, R149.H0_H0 ;  /* 0x20000095ff127230 */ /* 0x002fc60000004100 */
[----:B------:R-:W-:Y:S01]  /*1210*/  FADD.FTZ R6, -R200, R6 ;  /* 0x00000006c8067221 */ /* 0x000fe20000010100 */
[----:B--2---:R-:W-:Y:S02]  /*1220*/  HADD2.F32 R216, -RZ, R144.H0_H0 ;  /* 0x20000090ffd87230 */ /* 0x004fe40000004100 */
[----:B------:R-:W-:Y:S01]  /*1230*/  HADD2.F32 R17, -RZ, R148.H1_H1 ;  /* 0x30000094ff117230 */ /* 0x000fe20000004100 */
[----:B------:R-:W-:Y:S01]  /*1240*/  FMUL.FTZ R6, R4, R6 ;  /* 0x0000000604067220 */ /* 0x000fe20000410000 */
        /* <DEDUP_REMOVED lines=11> */
[----:B---3--:R-:W-:Y:S02]  /*1300*/  FMUL.FTZ R215, R204, R144 ;  /* 0x00000090ccd77220 */ /* 0x008fe40000410000 */
[----:B------:R-:W-:-:S02]  /*1310*/  FADD.FTZ R207, R207, R216 ;  /* 0x000000d8cfcf7221 */ /* 0x000fc40000010000 */
[----:B------:R-:W-:Y:S01]  /*1320*/  FFMA.FTZ R206, R6, R216, R206 ;  /* 0x000000d806ce7223 */ /* 0x000fe200000100ce */
[----:B------:R-:W-:Y:S01]  /*1330*/  HADD2.F32 R145, -RZ, R145.H1_H1 ;  /* 0x30000091ff917230 */ /* 0x000fe20000004100 */
[----:B------:R-:W-:Y:S02]  /*1340*/  FADD.FTZ R20, -R200, R20 ;  /* 0x00000014c8147221 */ /* 0x000fe40000010100 */
[----:B------:R-:W-:Y:S02]  /*1350*/  FADD.FTZ R90, R90, R214 ;  /* 0x000000d65a5a7221 */ /* 0x000fe40000010000 */
        /* <DEDUP_REMOVED lines=49> */
.L_x_453:
[----:B------:R-:W-:Y:S05]  /*1670*/  BSYNC B1 ;  /* 0x0000000000017941 */ /* 0x000fea0003800000 */
.L_x_452:
[----:B------:R-:W-:Y:S01]  /*1680*/  BSSY B1, `(.L_x_454) ;  /* 0x0000063000017945 */ /* 0x000fe20003800000 */
[----:B------:R-:W-:Y:S05]  /*1690*/  @!P0 BRA `(.L_x_455) ;  /* 0x0000061000008947 */ /* 0x000fea0003800000 */
[----:B------:R-:W-:Y:S01]  /*16a0*/  LEA R28, P2, R208, c[0x0][0x188], 0x4 ;  /* 0x00006200d01c7a11 */ /* 0x000fe200078420ff */
[----:B------:R-:W-:-:S03]  /*16b0*/  HFMA2.MMA R25, -RZ, RZ, 0, 9.5367431640625e-07 ;  /* 0x00000010ff197435 */ /* 0x000fc600000001ff */
[----:B------:R-:W-:Y:S02]  /*16c0*/  LEA.HI.X R29, R208, c[0x0][0x18c], RZ, 0x4, P2 ;  /* 0x00006300d01d7a11 */ /* 0x000fe400010f24ff */
[----:B------:R-:W-:-:S04]  /*16d0*/  ISETP.NE.U32.AND P2, PT, RZ, c[0x0][0x250], PT ;  /* 0x00009400ff007a0c */ /* 0x000fc80003f45070 */
[----:B------:R-:W-:Y:S01]  /*16e0*/  ISETP.NE.AND.EX P2, PT, RZ, c[0x0][0x254], PT, P2 ;  /* 0x00009500ff007a0c */ /* 0x000fe20003f45320 */
[----:B------:R-:W2:Y:S01]  /*16f0*/  LDG.E.128 R28, [R28.64] ;  /* 0x000000041c1c7981 */ /* 0x000ea2000c1e1d00 */
[C---:B------:R-:W-:Y:S01]  /*1700*/  IMAD.WIDE.U32 R24, R208.reuse, R25, c[0x0][0x208] ;  /* 0x00008200d0187625 */ /* 0x040fe200078e0019 */
[C---:B------:R-:W-:Y:S02]  /*1710*/  SHF.L.U32 R23, R208.reuse, 0x3, RZ ;  /* 0x00000003d0177819 */ /* 0x040fe400000006ff */
[----:B------:R-:W-:-:S03]  /*1720*/  SHF.L.U64.HI R7, R208, 0x3, RZ ;  /* 0x00000003d0077819 */ /* 0x000fc600000102ff */
        /* <DEDUP_REMOVED lines=15> */
[----:B------:R-:W-:Y:S01]  /*1820*/  IADD3 R208, R208, 0x20, RZ ;  /* 0x00000020d0d07810 */ /* 0x000fe20007ffe0ff */
[--C-:B--2---:R-:W-:Y:S02]  /*1830*/  HADD2.F32 R7, -RZ, R28.reuse.H0_H0 ;  /* 0x2000001cff077230 */ /* 0x104fe40000004100 */
[----:B------:R-:W-:-:S03]  /*1840*/  HADD2.F32 R23, -RZ, R28.H1_H1 ;  /* 0x3000001cff177230 */ /* 0x000fc60000004100 */
[C---:B------:R-:W-:Y:S01]  /*1850*/  FADD.FTZ R7, -R144.reuse, R7 ;  /* 0x0000000790077221 */ /* 0x040fe20000010100 */
[--C-:B------:R-:W-:Y:S01]  /*1860*/  HADD2.F32 R147, -RZ, R29.reuse.H0_H0 ;  /* 0x2000001dff937230 */ /* 0x100fe20000004100 */
[----:B------:R-:W-:Y:S01]  /*1870*/  FADD.FTZ R23, -R144, R23 ;  /* 0x0000001790177221 */ /* 0x000fe20000010100 */
[--C-:B---3--:R-:W-:Y:S01]  /*1880*/  HADD2.F32 R213, -RZ, R24.reuse.H0_H0 ;  /* 0x20000018ffd57230 */ /* 0x108fe20000004100 */
[----:B------:R-:W-:Y:S01]  /*1890*/  FMUL.FTZ R7, R4, R7 ;  /* 0x0000000704077220 */ /* 0x000fe20000410000 */
[----:B------:R-:W-:Y:S01]  /*18a0*/  HADD2.F32 R146, -RZ, R29.H1_H1 ;  /* 0x3000001dff927230 */ /* 0x000fe20000004100 */
[----:B------:R-:W-:Y:S01]  /*18b0*/  FADD.FTZ R147, -R144, R147 ;  /* 0x0000009390937221 */ /* 0x000fe20000010100 */
[----:B------:R-:W-:Y:S01]  /*18c0*/  HADD2.F32 R212, -RZ, R24.H1_H1 ;  /* 0x30000018ffd47230 */ /* 0x000fe20000004100 */
[----:B------:R-:W-:Y:S02]  /*18d0*/  FADD.FTZ R96, R96, R213 ;  /* 0x000000d560607221 */ /* 0x000fe40000010000 */
[----:B------:R-:W-:-:S02]  /*18e0*/  FMUL.FTZ R23, R4, R23 ;  /* 0x0000001704177220 */ /* 0x000fc40000410000 */
[-C--:B------:R-:W-:Y:S02]  /*18f0*/  FFMA.FTZ R56, R7, R213.reuse, R56 ;  /* 0x000000d507387223 */ /* 0x080fe40000010038 */
[----:B------:R-:W-:Y:S01]  /*1900*/  FMUL.FTZ R213, R248, R213 ;  /* 0x000000d5f8d57220 */ /* 0x000fe20000410000 */
[----:B------:R-:W-:Y:S01]  /*1910*/  HADD2.F32 R145, -RZ, R30.H0_H0 ;  /* 0x2000001eff917230 */ /* 0x000fe20000004100 */
[----:B------:R-:W-:Y:S01]  /*1920*/  FADD.FTZ R146, -R144, R146 ;  /* 0x0000009290927221 */ /* 0x000fe20000010100 */
[----:B------:R-:W-:Y:S01]  /*1930*/  HADD2.F32 R198, -RZ, R25.H0_H0 ;  /* 0x20000019ffc67230 */ /* 0x000fe20000004100 */
[----:B------:R-:W-:Y:S02]  /*1940*/  FADD.FTZ R97, R97, R212 ;  /* 0x000000d461617221 */ /* 0x000fe40000010000 */
[----:B------:R-:W-:Y:S02]  /*1950*/  FMUL.FTZ R24, R4, R147 ;  /* 0x0000009304187220 */ /* 0x000fe40000410000 */
[----:B------:R-:W-:-:S02]  /*1960*/  FFMA.FTZ R57, R23, R212, R57 ;  /* 0x000000d417397223 */ /* 0x000fc40000010039 */
[----:B------:R-:W-:Y:S02]  /*1970*/  FMUL.FTZ R212, R247, R212 ;  /* 0x000000d4f7d47220 */ /* 0x000fe40000410000 */
[----:B------:R-:W-:Y:S02]  /*1980*/  FADD.FTZ R207, R207, R213 ;  /* 0x000000d5cfcf7221 */ /* 0x000fe40000010000 */
[----:B------:R-:W-:Y:S01]  /*1990*/  FFMA.FTZ R206, R7, R213, R206 ;  /* 0x000000d507ce7223 */ /* 0x000fe200000100ce */
[----:B------:R-:W-:Y:S01]  /*19a0*/  HADD2.F32 R29, -RZ, R30.H1_H1 ;  /* 0x3000001eff1d7230 */ /* 0x000fe20000004100 */
[----:B------:R-:W-:Y:S01]  /*19b0*/  FADD.FTZ R145, -R144, R145 ;  /* 0x0000009190917221 */ /* 0x000fe20000010100 */
[----:B------:R-:W-:Y:S01]  /*19c0*/  HADD2.F32 R197, -RZ, R25.H1_H1 ;  /* 0x30000019ffc57230 */ /* 0x000fe20000004100 */
[----:B------:R-:W-:Y:S01]  /*19d0*/  FADD.FTZ R98, R98, R198 ;  /* 0x000000c662627221 */ /* 0x000fe20000010000 */
[--C-:B------:R-:W-:Y:S01]  /*19e0*/  HADD2.F32 R28, -RZ, R31.reuse.H0_H0 ;  /* 0x2000001fff1c7230 */ /* 0x100fe20000004100 */
[----:B------:R-:W-:Y:S01]  /*19f0*/  FMUL.FTZ R25, R4, R146 ;  /* 0x0000009204197220 */ /* 0x000fe20000410000 */
[----:B------:R-:W-:Y:S01]  /*1a00*/  HADD2.F32 R30, -RZ, R31.H1_H1 ;  /* 0x3000001fff1e7230 */ /* 0x000fe20000004100 */
[----:B------:R-:W-:-:S02]  /*1a10*/  FFMA.FTZ R58, R24, R198, R58 ;  /* 0x000000c6183a7223 */ /* 0x000fc4000001003a */
[----:B------:R-:W-:Y:S02]  /*1a20*/  FMUL.FTZ R198, R246, R198 ;  /* 0x000000c6f6c67220 */ /* 0x000fe40000410000 */
[----:B------:R-:W-:Y:S02]  /*1a30*/  FADD.FTZ R207, R207, R212 ;  /* 0x000000d4cfcf7221 */ /* 0x000fe40000010000 */
[----:B------:R-:W-:Y:S01]  /*1a40*/  FFMA.FTZ R206, R23, R212, R206 ;  /* 0x000000d417ce7223 */ /* 0x000fe200000100ce */
[--C-:B------:R-:W-:Y:S01]  /*1a50*/  HADD2.F32 R196, -RZ, R26.reuse.H0_H0 ;  /* 0x2000001affc47230 */ /* 0x100fe20000004100 */
[----:B------:R-:W-:Y:S01]  /*1a60*/  FADD.FTZ R29, -R144, R29 ;  /* 0x0000001d901d7221 */ /* 0x000fe20000010100 */
[----:B------:R-:W-:Y:S01]  /*1a70*/  HADD2.F32 R195, -RZ, R26.H1_H1 ;  /* 0x3000001affc37230 */ /* 0x000fe20000004100 */
[----:B------:R-:W-:Y:S02]  /*1a80*/  FADD.FTZ R99, R99, R197 ;  /* 0x000000c563637221 */ /* 0x000fe40000010000 */
[----:B------:R-:W-:-:S02]  /*1a90*/  FMUL.FTZ R26, R4, R145 ;  /* 0x00000091041a7220 */ /* 0x000fc40000410000 */
[-C--:B------:R-:W-:Y:S02]  /*1aa0*/  FFMA.FTZ R59, R25, R197.reuse, R59 ;  /* 0x000000c5193b7223 */ /* 0x080fe4000001003b */
[----:B------:R-:W-:Y:S02]  /*1ab0*/  FMUL.FTZ R197, R245, R197 ;  /* 0x000000c5f5c57220 */ /* 0x000fe40000410000 */
[----:B------:R-:W-:Y:S02]  /*1ac0*/  FADD.FTZ R207, R207, R198 ;  /* 0x000000c6cfcf7221 */ /* 0x000fe40000010000 */
[----:B------:R-:W-:Y:S01]  /*1ad0*/  FFMA.FTZ R206, R24, R198, R206 ;  /* 0x000000c618ce7223 */ /* 0x000fe200000100ce */
[--C-:B------:R-:W-:Y:S01]  /*1ae0*/  HADD2.F32 R31, -RZ, R27.reuse.H1_H1 ;  /* 0x3000001bff1f7230 */ /* 0x100fe20000004100 */
[C---:B------:R-:W-:Y:S02]  /*1af0*/  FADD.FTZ R28, -R144.reuse, R28 ;  /* 0x0000001c901c7221 */ /* 0x040fe40000010100 */
[----:B------:R-:W-:Y:S01]  /*1b00*/  FADD.FTZ R30, -R144, R30 ;  /* 0x0000001e901e7221 */ /* 0x000fe20000010100 */
[----:B------:R-:W-:Y:S01]  /*1b10*/  HADD2.F32 R144, -RZ, R27.H0_H0 ;  /* 0x2000001bff907230 */ /* 0x000fe20000004100 */
        /* <DEDUP_REMOVED lines=25> */
.L_x_455:
[----:B------:R-:W-:Y:S05]  /*1cb0*/  BSYNC B1 ;  /* 0x0000000000017941 */ /* 0x000fea0003800000 */
.L_x_454:
[----:B------:R-:W-:Y:S01]  /*1cc0*/  BSSY B1, `(.L_x_456) ;  /* 0x0000063000017945 */ /* 0x000fe20003800000 */
[----:B------:R-:W-:Y:S05]  /*1cd0*/  @!P1 BRA `(.L_x_457) ;  /* 0x0000061000009947 */ /* 0x000fea0003800000 */
[----:B------:R-:W-:-:S04]  /*1ce0*/  LEA R148, P2, R208, c[0x0][0x188], 0x4 ;  /* 0x00006200d0947a11 */ /* 0x000fc800078420ff */
[----:B------:R-:W-:Y:S02]  /*1cf0*/  LEA.HI.X R149, R208, c[0x0][0x18c], RZ, 0x4, P2 ;  /* 0x00006300d0957a11 */ /* 0x000fe400010f24ff */
[----:B------:R-:W-:Y:S01]  /*1d00*/  ISETP.NE.U32.AND P2, PT, RZ, c[0x0][0x250], PT ;  /* 0x00009400ff007a0c */ /* 0x000fe20003f45070 */
[----:B------:R-:W-:-:S03]  /*1d10*/  IMAD.MOV.U32 R145, RZ, RZ, 0x10 ;  /* 0x00000010ff917424 */ /* 0x000fc600078e00ff */
[----:B------:R-:W2:Y:S01]  /*1d20*/  LDG.E.128 R148, [R148.64] ;  /* 0x0000000494947981 */ /* 0x000ea2000c1e1d00 */
[----:B------:R-:W-:Y:S01]  /*1d30*/  ISETP.NE.AND.EX P2, PT, RZ, c[0x0][0x254], PT, P2 ;  /* 0x00009500ff007a0c */ /* 0x000fe20003f45320 */
[C---:B------:R-:W-:Y:S01]  /*1d40*/  IMAD.WIDE.U32 R144, R208.reuse, R145, c[0x0][0x208] ;  /* 0x00008200d0907625 */ /* 0x040fe200078e0091 */
[----:B------:R-:W-:-:S05]  /*1d50*/  SHF.L.U32 R164, R208, 0x3, RZ ;  /* 0x00000003d0a47819 */ /* 0x000fca00000006ff */
        /* <DEDUP_REMOVED lines=16> */
[----:B------:R-:W-:Y:S01]  /*1e60*/  IADD3 R208, R208, 0x20, RZ ;  /* 0x00000020d0d07810 */ /* 0x000fe20007ffe0ff */
[----:B--2---:R-:W-:Y:S02]  /*1e70*/  HADD2.F32 R8, -RZ, R148.H0_H0 ;  /* 0x20000094ff087230 */ /* 0x004fe40000004100 */
[----:B-1----:R-:W-:-:S03]  /*1e80*/  HADD2.F32 R33, -RZ, R149.H0_H0 ;  /* 0x20000095ff217230 */ /* 0x002fc60000004100 */
[----:B------:R-:W-:Y:S01]  /*1e90*/  FADD.FTZ R8, -R180, R8 ;  /* 0x00000008b4087221 */ /* 0x000fe20000010100 */
[----:B------:R-:W-:Y:S02]  /*1ea0*/  HADD2.F32 R32, -RZ, R148.H1_H1 ;  /* 0x30000094ff207230 */ /* 0x000fe40000004100 */
[--C-:B---3--:R-:W-:Y:S01]  /*1eb0*/  HADD2.F32 R211, -RZ, R144.reuse.H0_H0 ;  /* 0x20000090ffd37230 */ /* 0x108fe20000004100 */
        /* <DEDUP_REMOVED lines=67> */
.L_x_457:
[----:B------:R-:W-:Y:S05]  /*22f0*/  BSYNC B1 ;  /* 0x0000000000017941 */ /* 0x000fea0003800000 */
.L_x_456:
[----:B------:R-:W-:Y:S01]  /*2300*/  ISETP.GE.U32.AND P2, PT, R2, 0xa0, PT ;  /* 0x000000a00200780c */ /* 0x000fe20003f46070 */
[----:B------:R-:W-:-:S12]  /*2310*/  BSSY B1, `(.L_x_458) ;  /* 0x0000062000017945 */ /* 0x000fd80003800000 */
[----:B------:R-:W-:Y:S05]  /*2320*/  @!P2 BRA `(.L_x_459) ;  /* 0x000006000000a947 */ /* 0x000fea0003800000 */
[----:B------:R-:W-:Y:S02]  /*2330*/  ISETP.NE.U32.AND P2, PT, RZ, c[0x0][0x218], PT ;  /* 0x00008600ff007a0c */ /* 0x000fe40003f45070 */
[----:B------:R-:W-:Y:S02]  /*2340*/  SHF.L.U32 R184, R208, 0x3, RZ ;  /* 0x00000003d0b87819 */ /* 0x000fe400000006ff */
[----:B------:R-:W-:Y:S02]  /*2350*/  ISETP.NE.AND.EX P2, PT, RZ, c[0x0][0x21c], PT, P2 ;  /* 0x00008700ff007a0c */ /* 0x000fe40003f45320 */
[----:B------:R-:W-:-:S11]  /*2360*/  SHF.R.U32.HI R9, RZ, 0x1d, R208 ;  /* 0x0000001dff097819 */ /* 0x000fd600000116d0 */
        /* <DEDUP_REMOVED lines=19> */
[----:B-----5:R-:W-:Y:S01]  /*24a0*/  FSEL R193, R205, RZ, !P2 ;  /* 0x000000ffcdc17208 */ /* 0x020fe20005000000 */
[----:B--2---:R-:W-:Y:S02]  /*24b0*/  HADD2.F32 R9, -RZ, R148.H0_H0 ;  /* 0x20000094ff097230 */ /* 0x004fe40000004100 */
[----:B0-----:R-:W-:-:S03]  /*24c0*/  HADD2.F32 R183, -RZ, R149.H0_H0 ;  /* 0x20000095ffb77230 */ /* 0x001fc60000004100 */
[C---:B------:R-:W-:Y:S01]  /*24d0*/  FADD.FTZ R9, -R193.reuse, R9 ;  /* 0x00000009c1097221 */ /* 0x040fe20000010100 */
[----:B---3--:R-:W-:Y:S02]  /*24e0*/  HADD2.F32 R210, -RZ, R144.H0_H0 ;  /* 0x20000090ffd27230 */ /* 0x008fe40000004100 */
        /* <DEDUP_REMOVED lines=33> */
[C---:B------:R-:W-:Y:S02]  /*2700*/  FADD.FTZ R191, -R193.reuse, R191 ;  /* 0x000000bfc1bf7221 */ /* 0x040fe40000010100 */
        /* <DEDUP_REMOVED lines=34> */
.L_x_459:
[----:B------:R-:W-:Y:S05]  /*2930*/  BSYNC B1 ;  /* 0x0000000000017941 */ /* 0x000fea0003800000 */
.L_x_458:
[----:B------:R-:W-:Y:S05]  /*2940*/  BRA.DIV ~URZ, `(.L_x_460) ;  /* 0x000041127f007947 */ /* 0x000fea000b800000 */
[----:B------:R0:W1:Y:S02]  /*2950*/  SHFL.BFLY PT, R147, R207, 0x1, 0x1f ;  /* 0x0c201f00cf937f89 */ /* 0x00006400000e0000 */
.L_x_473:
        /* <DEDUP_REMOVED lines=18> */
.L_x_474:
        /* <DEDUP_REMOVED lines=17> */
[----:B------:R-:W-:-:S05]  /*2b90*/  @P5 HADD2.F32 R144, -RZ, R120.H0_H0 ;  /* 0x20000078ff905230 */ /* 0x000fca0000004100 */
[----:B------:R-:W-:Y:S01]  /*2ba0*/  @P5 FADD.FTZ R145, R145, R144 ;  /* 0x0000009091915221 */ /* 0x000fe20000010000 */
[----:B------:R-:W-:Y:S02]  /*2bb0*/  @P2 MOV R144, R154 ;  /* 0x0000009a00902202 */ /* 0x000fe40000000f00 */
[----:B------:R-:W-:Y:S01]  /*2bc0*/  @P2 LOP3.LUT P4, RZ, R154, 0xff00, RZ, 0xc0, !PT ;  /* 0x0000ff009aff2812 */ /* 0x000fe2000788c0ff */
[----:B------:R-:W-:Y:S01]  /*2bd0*/  FMUL.FTZ R149, R145, c[0x0][0x1e8] ;  /* 0x00007a0091957a20 */ /* 0x000fe20000410000 */
[----:B------:R-:W-:Y:S01]  /*2be0*/  @P2 LOP3.LUT P3, RZ, R144, 0xff, RZ, 0xc0, !PT ;  /* 0x000000ff90ff2812 */ /* 0x000fe2000786c0ff */
[----:B------:R-:W-:Y:S01]  /*2bf0*/  FFMA.FTZ R144, R10, R151, R146 ;  /* 0x000000970a907223 */ /* 0x000fe20000010092 */
[----:B------:R-:W-:Y:S02]  /*2c00*/  @P2 LOP3.LUT P6, RZ, R155, 0xff, RZ, 0xc0, !PT ;  /* 0x000000ff9bff2812 */ /* 0x000fe400078cc0ff */
[----:B------:R-:W-:Y:S01]  /*2c10*/  @P2 FSEL R205, R149, RZ, P3 ;  /* 0x000000ff95cd2208 */ /* 0x000fe20001800000 */
[----:B------:R-:W-:Y:S01]  /*2c20*/  FADD.FTZ R144, R224, -R144 ;  /* 0x80000090e0907221 */ /* 0x000fe20000010000 */
[----:B------:R-:W-:-:S02]  /*2c30*/  ISETP.NE.U32.AND P3, PT, RZ, c[0x0][0x258], PT ;  /* 0x00009600ff007a0c */ /* 0x000fc40003f65070 */
[----:B------:R-:W-:Y:S01]  /*2c40*/  @P2 F2FP.PACK_AB R205, RZ, R205 ;  /* 0x000000cdffcd223e */ /* 0x000fe200000000ff */
[----:B------:R-:W-:Y:S01]  /*2c50*/  FMUL.FTZ R148, R4, R144 ;  /* 0x0000009004947220 */ /* 0x000fe20000410000 */
[----:B------:R-:W-:Y:S01]  /*2c60*/  ISETP.NE.AND.EX P3, PT, RZ, c[0x0][0x25c], PT, P3 ;  /* 0x00009700ff007a0c */ /* 0x000fe20003f65330 */
[----:B------:R-:W-:Y:S01]  /*2c70*/  @P5 HADD2.F32 R144, -RZ, R120.H1_H1 ;  /* 0x30000078ff905230 */ /* 0x000fe20000004100 */
[----:B------:R-:W-:-:S04]  /*2c80*/  @P2 PRMT R72, R205, 0x7610, R72 ;  /* 0x00007610cd482816 */ /* 0x000fc80000000048 */
[----:B------:R-:W-:-:S07]  /*2c90*/  @P5 FADD.FTZ R148, R148, R144 ;  /* 0x0000009094945221 */ /* 0x000fce0000010000 */
[----:B------:R-:W-:Y:S02]  /*2ca0*/  @P3 F2FP.PACK_AB R145, RZ, R145 ;  /* 0x00000091ff91323e */ /* 0x000fe400000000ff */
[----:B------:R-:W-:Y:S01]  /*2cb0*/  @P3 F2FP.PACK_AB R147, RZ, R148 ;  /* 0x00000094ff93323e */ /* 0x000fe200000000ff */
        /* <DEDUP_REMOVED lines=8> */
[----:B------:R-:W-:Y:S01]  /*2d40*/  @P5 HADD2.F32 R145, -RZ, R121.H0_H0 ;  /* 0x20000079ff915230 */ /* 0x000fe20000004100 */
[----:B------:R-:W-:Y:S01]  /*2d50*/  FFMA.FTZ R147, R13, R151, R146 ;  /* 0x000000970d937223 */ /* 0x000fe20000010092 */
[----:B------:R-:W-:-:S03]  /*2d60*/  @P2 F2FP.PACK_AB R144, RZ, R144 ;  /* 0x00000090ff90223e */ /* 0x000fc600000000ff */
[----:B------:R-:W-:Y:S01]  /*2d70*/  @P5 FADD.FTZ R205, R205, R145 ;  /* 0x00000091cdcd5221 */ /* 0x000fe20000010000 */
[----:B------:R-:W-:Y:S01]  /*2d80*/  @P2 PRMT R72, R72, 0x5410, R144 ;  /* 0x0000541048482816 */ /* 0x000fe20000000090 */
[----:B------:R-:W-:Y:S01]  /*2d90*/  FADD.FTZ R147, R222, -R147 ;  /* 0x80000093de937221 */ /* 0x000fe20000010000 */
[----:B------:R-:W-:Y:S02]  /*2da0*/  @P5 HADD2.F32 R144, -RZ, R121.H1_H1 ;  /* 0x30000079ff905230 */ /* 0x000fe40000004100 */
[----:B------:R-:W-:Y:S01]  /*2db0*/  @P3 F2FP.PACK_AB R145, RZ, R205 ;  /* 0x000000cdff91323e */ /* 0x000fe200000000ff */
[----:B------:R-:W-:-:S03]  /*2dc0*/  FMUL.FTZ R205, R205, c[0x0][0x1e8] ;  /* 0x00007a00cdcd7a20 */ /* 0x000fc60000410000 */
[----:B------:R-:W-:Y:S02]  /*2dd0*/  @P3 PRMT R113, R145, 0x7610, R113 ;  /* 0x0000761091713816 */ /* 0x000fe40000000071 */
[----:B------:R-:W-:Y:S02]  /*2de0*/  @P2 FSEL R145, R205, RZ, P4 ;  /* 0x000000ffcd912208 */ /* 0x000fe40002000000 */
[----:B------:R-:W-:Y:S02]  /*2df0*/  @P2 LOP3.LUT P4, RZ, R154, 0xff000000, RZ, 0xc0, !PT ;  /* 0xff0000009aff2812 */ /* 0x000fe4000788c0ff */
[----:B------:R-:W-:-:S04]  /*2e00*/  @P2 F2FP.PACK_AB R145, RZ, R145 ;  /* 0x00000091ff91223e */ /* 0x000fc800000000ff */
[----:B------:R-:W-:Y:S01]  /*2e10*/  @P2 PRMT R73, R145, 0x7610, R73 ;  /* 0x0000761091492816 */ /* 0x000fe20000000049 */
        /* <DEDUP_REMOVED lines=10> */
[----:B------:R-:W-:-:S03]  /*2ec0*/  FFMA.FTZ R144, R14, R151, R146 ;  /* 0x000000970e907223 */ /* 0x000fc60000010092 */
[----:B------:R-:W-:Y:S01]  /*2ed0*/  FSEL R149, R149, RZ, P4 ;  /* 0x000000ff95957208 */ /* 0x000fe20002000000 */
[----:B------:R-:W-:Y:S01]  /*2ee0*/  FADD.FTZ R144, R221, -R144 ;  /* 0x80000090dd907221 */ /* 0x000fe20000010000 */
[----:B------:R-:W-:-:S03]  /*2ef0*/  LOP3.LUT P4, RZ, R156, 0xff00, RZ, 0xc0, !PT ;  /* 0x0000ff009cff7812 */ /* 0x000fc6000788c0ff */
[----:B-1----:R-:W-:Y:S01]  /*2f00*/  FMUL.FTZ R206, R4, R144 ;  /* 0x0000009004ce7220 */ /* 0x002fe20000410000 */
[----:B------:R-:W-:Y:S01]  /*2f10*/  @P5 HADD2.F32 R144, -RZ, R122.H0_H0 ;  /* 0x2000007aff905230 */ /* 0x000fe20000004100 */
[----:B------:R-:W-:Y:S02]  /*2f20*/  FSEL R148, R148, RZ, P4 ;  /* 0x000000ff94947208 */ /* 0x000fe40002000000 */
[----:B------:R-:W-:Y:S02]  /*2f30*/  LOP3.LUT P4, RZ, R156, 0xff0000, RZ, 0xc0, !PT ;  /* 0x00ff00009cff7812 */ /* 0x000fe4000788c0ff */
[----:B------:R-:W-:Y:S02]  /*2f40*/  @P5 FADD.FTZ R206, R206, R144 ;  /* 0x00000090cece5221 */ /* 0x000fe40000010000 */
[----:B------:R-:W-:Y:S02]  /*2f50*/  FSEL R205, R205, RZ, P4 ;  /* 0x000000ffcdcd7208 */ /* 0x000fe40002000000 */
[----:B------:R-:W-:-:S02]  /*2f60*/  LOP3.LUT P4, RZ, R156, 0xff000000, RZ, 0xc0, !PT ;  /* 0xff0000009cff7812 */ /* 0x000fc4000788c0ff */
[----:B------:R-:W-:Y:S01]  /*2f70*/  @P3 F2FP.PACK_AB R144, RZ, R206 ;  /* 0x000000ceff90323e */ /* 0x000fe200000000ff */
[----:B------:R-:W-:Y:S01]  /*2f80*/  FMUL.FTZ R206, R206, c[0x0][0x1e8] ;  /* 0x00007a00cece7a20 */ /* 0x000fe20000410000 */
[----:B------:R-:W-:Y:S02]  /*2f90*/  FSEL R145, R145, RZ, P4 ;  /* 0x000000ff91917208 */ /* 0x000fe40002000000 */
[----:B------:R-:W-:Y:S02]  /*2fa0*/  @P3 PRMT R114, R144, 0x7610, R114 ;  /* 0x0000761090723816 */ /* 0x000fe40000000072 */
[----:B------:R-:W-:Y:S02]  /*2fb0*/  @P2 FSEL R144, R206, RZ, P6 ;  /* 0x000000ffce902208 */ /* 0x000fe40003000000 */
[----:B------:R-:W-:Y:S02]  /*2fc0*/  @P2 LOP3.LUT P6, RZ, R155, 0xff00, RZ, 0xc0, !PT ;  /* 0x0000ff009bff2812 */ /* 0x000fe400078cc0ff */
[----:B------:R-:W-:-:S02]  /*2fd0*/  @P2 F2FP.PACK_AB R144, RZ, R144 ;  /* 0x00000090ff90223e */ /* 0x000fc400000000ff */
[----:B------:R-:W-:Y:S02]  /*2fe0*/  F2FP.PACK_AB R145, R145, R205 ;  /* 0x000000cd9191723e */ /* 0x000fe400000000ff */
[----:B------:R-:W-:Y:S01]  /*2ff0*/  @P2 PRMT R74, R144, 0x7610, R74 ;  /* 0x00007610904a2816 */ /* 0x000fe2000000004a */
[----:B------:R-:W-:Y:S01]  /*3000*/  FFMA.FTZ R144, R15, R151, R146 ;  /* 0x000000970f907223 */ /* 0x000fe20000010092 */
[----:B------:R-:W-:-:S03]  /*3010*/  LOP3.LUT P4, RZ, R157, 0xff, RZ, 0xc0, !PT ;  /* 0x000000ff9dff7812 */ /* 0x000fc6000788c0ff */
[----:B------:R-:W-:Y:S01]  /*3020*/  FADD.FTZ R144, R220, -R144 ;  /* 0x80000090dc907221 */ /* 0x000fe20000010000 */
[----:B------:R-:W-:Y:S02]  /*3030*/  FSEL R206, R206, RZ, P4 ;  /* 0x000000ffcece7208 */ /* 0x000fe40002000000 */
[----:B------:R-:W-:Y:S01]  /*3040*/  LOP3.LUT P4, RZ, R157, 0xff00, RZ, 0xc0, !PT ;  /* 0x0000ff009dff7812 */ /* 0x000fe2000788c0ff */
[----:B------:R-:W-:Y:S01]  /*3050*/  FMUL.FTZ R207, R4, R144 ;  /* 0x0000009004cf7220 */ /* 0x000fe20000410000 */
[----:B------:R-:W-:-:S05]  /*3060*/  @P5 HADD2.F32 R144, -RZ, R122.H1_H1 ;  /* 0x3000007aff905230 */ /* 0x000fca0000004100 */
[----:B------:R-:W-:-:S05]  /*3070*/  @P5 FADD.FTZ R207, R207, R144 ;  /* 0x00000090cfcf5221 */ /* 0x000fca0000010000 */
[----:B------:R-:W-:Y:S01]  /*3080*/  @P3 F2FP.PACK_AB R144, RZ, R207 ;  /* 0x000000cfff90323e */ /* 0x000fe200000000ff */
[----:B------:R-:W-:-:S03]  /*3090*/  FMUL.FTZ R207, R207, c[0x0][0x1e8] ;  /* 0x00007a00cfcf7a20 */ /* 0x000fc60000410000 */
[----:B------:R-:W-:Y:S02]  /*30a0*/  @P3 PRMT R114, R114, 0x5410, R144 ;  /* 0x0000541072723816 */ /* 0x000fe40000000090 */
[----:B------:R-:W-:Y:S02]  /*30b0*/  @P2 FSEL R144, R207, RZ, P6 ;  /* 0x000000ffcf902208 */ /* 0x000fe40003000000 */
[----:B------:R-:W-:Y:S02]  /*30c0*/  @P2 LOP3.LUT P6, RZ, R155, 0xff0000, RZ, 0xc0, !PT ;  /* 0x00ff00009bff2812 */ /* 0x000fe400078cc0ff */
[----:B------:R-:W-:Y:S02]  /*30d0*/  @P2 F2FP.PACK_AB R144, RZ, R144 ;  /* 0x00000090ff90223e */ /* 0x000fe400000000ff */
        /* <DEDUP_REMOVED lines=8> */
[----:B------:R-:W-:-:S05]  /*3160*/  @P5 HADD2.F32 R144, -RZ, R123.H0_H0 ;  /* 0x2000007bff905230 */ /* 0x000fca0000004100 */
[----:B------:R-:W-:-:S05]  /*3170*/  @P5 FADD.FTZ R147, R147, R144 ;  /* 0x0000009093935221 */ /* 0x000fca0000010000 */
[----:B------:R-:W-:Y:S01]  /*3180*/  @P3 F2FP.PACK_AB R144, RZ, R147 ;  /* 0x00000093ff90323e */ /* 0x000fe200000000ff */
[----:B------:R-:W-:-:S03]  /*3190*/  FMUL.FTZ R147, R147, c[0x0][0x1e8] ;  /* 0x00007a0093937a20 */ /* 0x000fc60000410000 */
[----:B------:R-:W-:Y:S02]  /*31a0*/  @P3 PRMT R115, R144, 0x7610, R115 ;  /* 0x0000761090733816 */ /* 0x000fe40000000073 */
[C---:B------:R-:W-:Y:S02]  /*31b0*/  @P2 FSEL R144, R147.reuse, RZ, P6 ;  /* 0x000000ff93902208 */ /* 0x040fe40003000000 */
[----:B------:R-:W-:Y:S02]  /*31c0*/  FSEL R147, R147, RZ, P4 ;  /* 0x000000ff93937208 */ /* 0x000fe40002000000 */
[----:B------:R-:W-:-:S04]  /*31d0*/  @P2 F2FP.PACK_AB R144, RZ, R144 ;  /* 0x00000090ff90223e */ /* 0x000fc800000000ff */
[----:B------:R-:W-:Y:S01]  /*31e0*/  @P2 PRMT R75, R144, 0x7610, R75 ;  /* 0x00007610904b2816 */ /* 0x000fe2000000004b */
[----:B------:R-:W-:Y:S01]  /*31f0*/  FMUL.FTZ R144, R4, R146 ;  /* 0x0000009204907220 */ /* 0x000fe20000410000 */
[----:B------:R-:W-:-:S05]  /*3200*/  @P5 HADD2.F32 R146, -RZ, R123.H1_H1 ;  /* 0x3000007bff925230 */ /* 0x000fca0000004100 */
[----:B------:R-:W-:-:S04]  /*3210*/  @P5 FADD.FTZ R144, R144, R146 ;  /* 0x0000009290905221 */ /* 0x000fc80000010000 */
[----:B------:R-:W-:Y:S01]  /*3220*/  FMUL.FTZ R205, R144, c[0x0][0x1e8] ;  /* 0x00007a0090cd7a20 */ /* 0x000fe20000410000 */
[----:B------:R-:W-:Y:S02]  /*3230*/  @P3 F2FP.PACK_AB R146, RZ, R144 ;  /* 0x00000090ff92323e */ /* 0x000fe400000000ff */
[----:B------:R-:W-:Y:S02]  /*3240*/  F2FP.PACK_AB R144, R148, R149 ;  /* 0x000000959490723e */ /* 0x000fe400000000ff */
[----:B------:R-:W-:Y:S02]  /*3250*/  @P3 PRMT R115, R115, 0x5410, R146 ;  /* 0x0000541073733816 */ /* 0x000fe40000000092 */
[----:B------:R-:W-:Y:S02]  /*3260*/  LOP3.LUT P3, RZ, R157, 0xff000000, RZ, 0xc0, !PT ;  /* 0xff0000009dff7812 */ /* 0x000fe4000786c0ff */
[----:B------:R-:W-:Y:S02]  /*3270*/  F2FP.PACK_AB R146, R207, R206 ;  /* 0x000000cecf92723e */ /* 0x000fe400000000ff */
[----:B------:R-:W-:-:S02]  /*3280*/  FSEL R149, R205, RZ, P3 ;  /* 0x000000ffcd957208 */ /* 0x000fc40001800000 */
[----:B------:R-:W-:Y:S02]  /*3290*/  @P2 LOP3.LUT P3, RZ, R155, 0xff000000, RZ, 0xc0, !PT ;  /* 0xff0000009bff2812 */ /* 0x000fe4000786c0ff */
[----:B------:R-:W-:Y:S02]  /*32a0*/  F2FP.PACK_AB R147, R149, R147 ;  /* 0x000000939593723e */ /* 0x000fe400000000ff */
[----:B------:R-:W-:Y:S01]  /*32b0*/  @P2 FSEL R148, R205, RZ, P3 ;  /* 0x000000ffcd942208 */ /* 0x000fe20001800000 */
[----:B------:R-:W-:Y:S01]  /*32c0*/  IMAD.MOV.U32 R205, RZ, RZ, 0x10 ;  /* 0x00000010ffcd7424 */ /* 0x000fe200078e00ff */
[----:B------:R-:W-:Y:S02]  /*32d0*/  ISETP.NE.U32.AND P3, PT, RZ, c[0x0][0x258], PT ;  /* 0x00009600ff007a0c */ /* 0x000fe40003f65070 */
[----:B------:R-:W-:Y:S02]  /*32e0*/  @P2 F2FP.PACK_AB R148, RZ, R148 ;  /* 0x00000094ff94223e */ /* 0x000fe400000000ff */
        /* <DEDUP_REMOVED lines=10> */
.L_x_463:
[----:B------:R-:W-:Y:S05]  /*3390*/  BSYNC B1 ;  /* 0x0000000000017941 */ /* 0x000fea0003800000 */
.L_x_462:
        /* <DEDUP_REMOVED lines=140> */
.L_x_465:
[----:B------:R-:W-:Y:S05]  /*3c60*/  BSYNC B1 ;  /* 0x0000000000017941 */ /* 0x000fea0003800000 */
.L_x_464:
        /* <DEDUP_REMOVED lines=139> */
.L_x_467:
[----:B------:R-:W-:Y:S05]  /*4520*/  BSYNC B1 ;  /* 0x0000000000017941 */ /* 0x000fea0003800000 */
.L_x_466:
        /* <DEDUP_REMOVED lines=139> */
.L_x_469:
[----:B------:R-:W-:Y:S05]  /*4de0*/  BSYNC B1 ;  /* 0x0000000000017941 */ /* 0x000fea0003800000 */
.L_x_468:
        /* <DEDUP_REMOVED lines=27> */
[----:B------:R-:W-:Y:S01]  /*4fa0*/  @P2 PRMT R72, R148, 0x7610, R72 ;  /* 0x0000761094482816 */ /* 0x000fe20000000048 */
[----:B------:R-:W-:-:S03]  /*4fb0*/  FFMA.FTZ R148, R184, R151, R206 ;  /* 0x00000097b8947223 */ /* 0x000fc600000100ce */
[----:B------:R-:W-:Y:S02]  /*4fc0*/  @P5 FADD.FTZ R150, R150, R146 ;  /* 0x0000009296965221 */ /* 0x000fe40000010000 */
[----:B------:R-:W-:-:S04]  /*4fd0*/  FADD.FTZ R148, R187, -R148 ;  /* 0x80000094bb947221 */ /* 0x000fc80000010000 */
[----:B------:R-:W-:Y:S01]  /*4fe0*/  FMUL.FTZ R148, R4, R148 ;  /* 0x0000009404947220 */ /* 0x000fe20000410000 */
[----:B------:R-:W-:Y:S02]  /*4ff0*/  @P3 F2FP.PACK_AB R145, RZ, R145 ;  /* 0x00000091ff91323e */ /* 0x000fe400000000ff */
[----:B------:R-:W-:Y:S01]  /*5000*/  @P3 F2FP.PACK_AB R147, RZ, R150 ;  /* 0x00000096ff93323e */ /* 0x000fe200000000ff */
        /* <DEDUP_REMOVED lines=8> */
[----:B------:R-:W-:Y:S01]  /*5090*/  @P5 HADD2.F32 R145, -RZ, R37.H0_H0 ;  /* 0x20000025ff915230 */ /* 0x000fe20000004100 */
[----:B------:R-:W-:-:S04]  /*50a0*/  @P2 F2FP.PACK_AB R146, RZ, R146 ;  /* 0x00000092ff92223e */ /* 0x000fc800000000ff */
[----:B------:R-:W-:Y:S01]  /*50b0*/  @P5 FADD.FTZ R147, R147, R145 ;  /* 0x0000009193935221 */ /* 0x000fe20000010000 */
[----:B------:R-:W-:Y:S01]  /*50c0*/  @P2 PRMT R72, R72, 0x5410, R146 ;  /* 0x0000541048482816 */ /* 0x000fe20000000092 */
[----:B------:R-:W-:-:S03]  /*50d0*/  @P5 HADD2.F32 R146, -RZ, R37.H1_H1 ;  /* 0x30000025ff925230 */ /* 0x000fc60000004100 */
[----:B------:R-:W-:Y:S02]  /*50e0*/  @P3 F2FP.PACK_AB R145, RZ, R147 ;  /* 0x00000093ff91323e */ /* 0x000fe400000000ff */
[----:B------:R-:W-:Y:S02]  /*50f0*/  @P5 FADD.FTZ R148, R148, R146 ;  /* 0x0000009294945221 */ /* 0x000fe40000010000 */
[----:B------:R-:W-:Y:S01]  /*5100*/  @P3 PRMT R113, R145, 0x7610, R113 ;  /* 0x0000761091713816 */ /* 0x000fe20000000071 */
[----:B------:R-:W-:Y:S02]  /*5110*/  FMUL.FTZ R145, R147, c[0x0][0x1e8] ;  /* 0x00007a0093917a20 */ /* 0x000fe40000410000 */
[----:B------:R-:W-:Y:S01]  /*5120*/  @P3 F2FP.PACK_AB R146, RZ, R148 ;  /* 0x00000094ff92323e */ /* 0x000fe200000000ff */
[----:B------:R-:W-:Y:S02]  /*5130*/  FMUL.FTZ R148, R148, c[0x0][0x1e8] ;  /* 0x00007a0094947a20 */ /* 0x000fe40000410000 */
[----:B------:R-:W-:-:S02]  /*5140*/  @P2 FSEL R147, R145, RZ, P4 ;  /* 0x000000ff91932208 */ /* 0x000fc40002000000 */
[----:B------:R-:W-:Y:S02]  /*5150*/  @P2 LOP3.LUT P4, RZ, R166, 0xff000000, RZ, 0xc0, !PT ;  /* 0xff000000a6ff2812 */ /* 0x000fe4000788c0ff */
[----:B------:R-:W-:Y:S02]  /*5160*/  @P3 PRMT R113, R113, 0x5410, R146 ;  /* 0x0000541071713816 */ /* 0x000fe40000000092 */
[----:B------:R-:W-:Y:S02]  /*5170*/  @P2 F2FP.PACK_AB R147, RZ, R147 ;  /* 0x00000093ff93223e */ /* 0x000fe400000000ff */
[----:B------:R-:W-:Y:S02]  /*5180*/  @P2 FSEL R146, R148, RZ, P4 ;  /* 0x000000ff94922208 */ /* 0x000fe40002000000 */
[----:B------:R-:W-:Y:S02]  /*5190*/  @P2 PRMT R73, R147, 0x7610, R73 ;  /* 0x0000761093492816 */ /* 0x000fe40000000049 */
        /* <DEDUP_REMOVED lines=8> */
[----:B------:R-:W-:Y:S01]  /*5220*/  FMUL.FTZ R147, R4, R146 ;  /* 0x0000009204937220 */ /* 0x000fe20000410000 */
[----:B------:R-:W-:-:S05]  /*5230*/  @P5 HADD2.F32 R146, -RZ, R38.H0_H0 ;  /* 0x20000026ff925230 */ /* 0x000fca0000004100 */
[----:B------:R-:W-:-:S05]  /*5240*/  @P5 FADD.FTZ R147, R147, R146 ;  /* 0x0000009293935221 */ /* 0x000fca0000010000 */
[----:B------:R-:W-:-:S04]  /*5250*/  @P3 F2FP.PACK_AB R146, RZ, R147 ;  /* 0x00000093ff92323e */ /* 0x000fc800000000ff */
[----:B------:R-:W-:Y:S01]  /*5260*/  @P3 PRMT R114, R146, 0x7610, R114 ;  /* 0x0000761092723816 */ /* 0x000fe20000000072 */
[----:B------:R-:W-:-:S05]  /*5270*/  FMUL.FTZ R146, R147, c[0x0][0x1e8] ;  /* 0x00007a0093927a20 */ /* 0x000fca0000410000 */
[----:B------:R-:W-:Y:S02]  /*5280*/  @P2 FSEL R147, R146, RZ, P6 ;  /* 0x000000ff92932208 */ /* 0x000fe40003000000 */
[----:B------:R-:W-:Y:S02]  /*5290*/  @P2 LOP3.LUT P6, RZ, R167, 0xff00, RZ, 0xc0, !PT ;  /* 0x0000ff00a7ff2812 */ /* 0x000fe400078cc0ff */
[----:B------:R-:W-:-:S04]  /*52a0*/  @P2 F2FP.PACK_AB R147, RZ, R147 ;  /* 0x00000093ff93223e */ /* 0x000fc800000000ff */
[----:B------:R-:W-:Y:S01]  /*52b0*/  @P2 PRMT R74, R147, 0x7610, R74 ;  /* 0x00007610934a2816 */ /* 0x000fe2000000004a */
[----:B------:R-:W-:-:S04]  /*52c0*/  FFMA.FTZ R147, R189, R151, R206 ;  /* 0x00000097bd937223 */ /* 0x000fc800000100ce */
[----:B------:R-:W-:-:S04]  /*52d0*/  FADD.FTZ R147, R190, -R147 ;  /* 0x80000093be937221 */ /* 0x000fc80000010000 */
[----:B------:R-:W-:Y:S01]  /*52e0*/  FMUL.FTZ R149, R4, R147 ;  /* 0x0000009304957220 */ /* 0x000fe20000410000 */
[----:B------:R-:W-:-:S05]  /*52f0*/  @P5 HADD2.F32 R147, -RZ, R38.H1_H1 ;  /* 0x30000026ff935230 */ /* 0x000fca0000004100 */
        /* <DEDUP_REMOVED lines=8> */
[-CC-:B------:R-:W-:Y:S02]  /*5380*/  FFMA.FTZ R149, R191, R151.reuse, R206.reuse ;  /* 0x00000097bf957223 */ /* 0x180fe400000100ce */
[----:B------:R-:W-:Y:S02]  /*5390*/  FFMA.FTZ R151, R193, R151, R206 ;  /* 0x00000097c1977223 */ /* 0x000fe400000100ce */
[----:B------:R-:W-:Y:S02]  /*53a0*/  FADD.FTZ R149, R192, -R149 ;  /* 0x80000095c0957221 */ /* 0x000fe40000010000 */
[----:B------:R-:W-:Y:S02]  /*53b0*/  FADD.FTZ R151, R194, -R151 ;  /* 0x80000097c2977221 */ /* 0x000fe40000010000 */
[C---:B------:R-:W-:Y:S01]  /*53c0*/  FMUL.FTZ R205, R4.reuse, R149 ;  /* 0x0000009504cd7220 */ /* 0x040fe20000410000 */
[--C-:B------:R-:W-:Y:S01]  /*53d0*/  @P5 HADD2.F32 R149, -RZ, R39.reuse.H0_H0 ;  /* 0x20000027ff955230 */ /* 0x100fe20000004100 */
[----:B------:R-:W-:Y:S01]  /*53e0*/  FMUL.FTZ R4, R4, R151 ;  /* 0x0000009704047220 */ /* 0x000fe20000410000 */
[----:B------:R-:W-:-:S03]  /*53f0*/  @P5 HADD2.F32 R151, -RZ, R39.H1_H1 ;  /* 0x30000027ff975230 */ /* 0x000fc60000004100 */
[----:B------:R-:W-:Y:S02]  /*5400*/  @P5 FADD.FTZ R205, R205, R149 ;  /* 0x00000095cdcd5221 */ /* 0x000fe40000010000 */
[----:B------:R-:W-:Y:S01]  /*5410*/  @P5 FADD.FTZ R4, R4, R151 ;  /* 0x0000009704045221 */ /* 0x000fe20000010000 */
[----:B------:R-:W-:Y:S02]  /*5420*/  FSEL R151, R150, RZ, P4 ;  /* 0x000000ff96977208 */ /* 0x000fe40002000000 */
[C---:B------:R-:W-:Y:S02]  /*5430*/  LOP3.LUT P4, RZ, R168.reuse, 0xff0000, RZ, 0xc0, !PT ;  /* 0x00ff0000a8ff7812 */ /* 0x040fe4000788c0ff */
[----:B------:R-:W-:Y:S02]  /*5440*/  @P3 F2FP.PACK_AB R149, RZ, R205 ;  /* 0x000000cdff95323e */ /* 0x000fe400000000ff */
        /* <DEDUP_REMOVED lines=9> */
[----:B------:R-:W-:Y:S02]  /*54e0*/  @P2 F2FP.PACK_AB R205, RZ, R205 ;  /* 0x000000cdffcd223e */ /* 0x000fe400000000ff */
[----:B------:R-:W-:Y:S02]  /*54f0*/  FSEL R150, R147, RZ, P4 ;  /* 0x000000ff93967208 */ /* 0x000fe40002000000 */
[----:B------:R-:W-:Y:S02]  /*5500*/  LOP3.LUT P4, RZ, R169, 0xff0000, RZ, 0xc0, !PT ;  /* 0x00ff0000a9ff7812 */ /* 0x000fe4000788c0ff */
[----:B------:R-:W-:Y:S02]  /*5510*/  F2FP.PACK_AB R146, R150, R146 ;  /* 0x000000929692723e */ /* 0x000fe400000000ff */
[----:B------:R-:W-:Y:S02]  /*5520*/  FSEL R147, R149, RZ, P4 ;  /* 0x000000ff95937208 */ /* 0x000fe40002000000 */
[----:B------:R-:W-:Y:S01]  /*5530*/  @P3 F2FP.PACK_AB R149, RZ, R4 ;  /* 0x00000004ff95323e */ /* 0x000fe200000000ff */
[----:B------:R-:W-:Y:S01]  /*5540*/  FMUL.FTZ R4, R4, c[0x0][0x1e8] ;  /* 0x00007a0004047a20 */ /* 0x000fe20000410000 */
[----:B------:R-:W-:Y:S01]  /*5550*/  @P2 PRMT R75, R205, 0x7610, R75 ;  /* 0x00007610cd4b2816 */ /* 0x000fe2000000004b */
[----:B------:R-:W-:Y:S01]  /*5560*/  IMAD.MOV.U32 R205, RZ, RZ, 0x10 ;  /* 0x00000010ffcd7424 */ /* 0x000fe200078e00ff */
[----:B------:R-:W-:-:S02]  /*5570*/  @P3 PRMT R115, R115, 0x5410, R149 ;  /* 0x0000541073733816 */ /* 0x000fc40000000095 */
[----:B------:R-:W-:Y:S02]  /*5580*/  LOP3.LUT P3, RZ, R169, 0xff000000, RZ, 0xc0, !PT ;  /* 0xff000000a9ff7812 */ /* 0x000fe4000786c0ff */
[----:B------:R-:W-:Y:S02]  /*5590*/  F2FP.PACK_AB R145, R148, R145 ;  /* 0x000000919491723e */ /* 0x000fe400000000ff */
[----:B------:R-:W-:Y:S02]  /*55a0*/  FSEL R150, R4, RZ, P3 ;  /* 0x000000ff04967208 */ /* 0x000fe40001800000 */
[----:B------:R-:W-:Y:S02]  /*55b0*/  ISETP.NE.U32.AND P3, PT, RZ, c[0x0][0x258], PT ;  /* 0x00009600ff007a0c */ /* 0x000fe40003f65070 */
[----:B------:R-:W-:Y:S02]  /*55c0*/  F2FP.PACK_AB R144, R151, R144 ;  /* 0x000000909790723e */ /* 0x000fe400000000ff */
[----:B------:R-:W-:-:S02]  /*55d0*/  ISETP.NE.AND.EX P3, PT, RZ, c[0x0][0x25c], PT, P3 ;  /* 0x00009700ff007a0c */ /* 0x000fc40003f65330 */
[----:B------:R-:W-:-:S11]  /*55e0*/  F2FP.PACK_AB R147, R150, R147 ;  /* 0x000000939693723e */ /* 0x000fd600000000ff */
[----:B------:R-:W-:-:S05]  /*55f0*/  @P3 IMAD.WIDE.U32 R148, R3, R205, c[0x0][0x258] ;  /* 0x0000960003943625 */ /* 0x000fca00078e00cd */
[----:B------:R0:W-:Y:S01]  /*5600*/  @P3 STG.E.128 [R148.64], R112 ;  /* 0x0000007094003986 */ /* 0x0001e2000c101d04 */
[----:B------:R-:W-:-:S04]  /*5610*/  @P2 LOP3.LUT P3, RZ, R167, 0xff000000, RZ, 0xc0, !PT ;  /* 0xff000000a7ff2812 */ /* 0x000fc8000786c0ff */
[----:B------:R-:W-:-:S04]  /*5620*/  @P2 FSEL R4, R4, RZ, P3 ;  /* 0x000000ff04042208 */ /* 0x000fc80001800000 */
[----:B------:R-:W-:-:S04]  /*5630*/  @P2 F2FP.PACK_AB R4, RZ, R4 ;  /* 0x00000004ff04223e */ /* 0x000fc800000000ff */
[----:B------:R-:W-:Y:S01]  /*5640*/  @P2 PRMT R75, R75, 0x5410, R4 ;  /* 0x000054104b4b2816 */ /* 0x000fe20000000004 */
[----:B0-----:R-:W-:-:S05]  /*5650*/  IMAD.WIDE.U32 R148, R3, R205, c[0x0][0x248] ;  /* 0x0000920003947625 */ /* 0x001fca00078e00cd */
[----:B------:R0:W-:Y:S02]  /*5660*/  STG.E.128 [R148.64], R144 ;  /* 0x0000009094007986 */ /* 0x0001e4000c101d04 */
[----:B0-----:R-:W-:-:S04]  /*5670*/  @P2 LEA R144, P3, R3, c[0x0][0x250], 0x4 ;  /* 0x0000940003902a11 */ /* 0x001fc800078620ff */
[----:B------:R-:W-:-:S05]  /*5680*/  @P2 LEA.HI.X R145, R3, c[0x0][0x254], RZ, 0x4, P3 ;  /* 0x0000950003912a11 */ /* 0x000fca00018f24ff */
[----:B------:R0:W-:Y:S04]  /*5690*/  @P2 STG.E.128 [R144.64], R72 ;  /* 0x0000004890002986 */ /* 0x0001e8000c101d04 */
.L_x_471:
[----:B------:R-:W-:Y:S05]  /*56a0*/  BSYNC B1 ;  /* 0x0000000000017941 */ /* 0x000fea0003800000 */
.L_x_470:
[----:B------:R-:W-:-:S04]  /*56b0*/  MOV R3, c[0x0][0x160] ;  /* 0x0000580000037a02 */ /* 0x000fc80000000f00 */
[----:B------:R-:W-:-:S04]  /*56c0*/  LEA R0, R3, R0, 0x2 ;  /* 0x0000000003007211 */ /* 0x000fc800078e10ff */
[----:B------:R-:W-:-:S13]  /*56d0*/  ISETP.GE.AND P2, PT, R0, c[0x0][0x164], PT ;  /* 0x0000590000007a0c */ /* 0x000fda0003f46270 */
[----:B012--5:R-:W-:Y:S01]  /*56e0*/  @P2 CALL.REL.NOINC `(.L_x_449) ;  /* 0x0000001000002944 */ /* 0x027fe20003c00000 */
[----:B------:R-:W-:Y:S05]  /*56f0*/  BRA `(.L_x_472) ;  /* 0xffffb15000007947 */ /* 0x000fea000383ffff */
.L_x_449:
[----:B-1----:R-:W-:Y:S05]  /*5700*/  BSYNC B0 ;  /* 0x0000000000007941 */ /* 0x002fea0003800000 */
.L_x_448:
        /* <DEDUP_REMOVED lines=118> */
[----:B------:R-:W4:Y:S02]  /*5e70*/  LDS R51, [R144.X4+0x3c00] ;  /* 0x003c000090337984 */ /* 0x000f240000004800 */
        /* <DEDUP_REMOVED lines=8> */
[C---:B-1----:R-:W-:Y:S02]  /*5f00*/  IADD3 R44, P1, R42.reuse, c[0x0][0x228], RZ ;  /* 0x00008a002a2c7a10 */ /* 0x042fe40007f3e0ff */
[----:B------:R-:W-:Y:S01]  /*5f10*/  IADD3 R42, P2, R42, c[0x0][0x220], RZ ;  /* 0x000088002a2a7a10 */ /* 0x000fe20007f5e0ff */
[----:B------:R-:W1:Y:S02]  /*5f20*/  LDS R49, [R144.X4+0x2a00] ;  /* 0x002a000090317984 */ /* 0x000e640000004800 */
[----:B------:R-:W-:Y:S02]  /*5f30*/  @P0 IMAD.MOV.U32 R2, RZ, RZ, R44 ;  /* 0x000000ffff020224 */ /* 0x000fe400078e002c */
[----:B------:R-:W1:Y:S04]  /*5f40*/  LDS R0, [R144.X4+0x1800] ;  /* 0x0018000090007984 */ /* 0x000e680000004800 */
        /* <DEDUP_REMOVED lines=11> */
[----:B----4-:R-:W-:Y:S01]  /*6000*/  FADD.FTZ R51, R38, R51 ;  /* 0x0000003326337221 */ /* 0x010fe20000010000 */
[-C--:B------:R-:W-:Y:S01]  /*6010*/  @P0 MOV R3, R47.reuse ;  /* 0x0000002f00030202 */ /* 0x080fe20000000f00 */
[----:B------:R-:W-:Y:S01]  /*6020*/  LDS R22, [R144.X4+0x1c00] ;  /* 0x001c000090167984 */ /* 0x000fe20000004800 */
[----:B------:R-:W-:Y:S01]  /*6030*/  FADD.FTZ R40, RZ, R40 ;  /* 0x00000028ff287221 */ /* 0x000fe20000010000 */
[----:B------:R-:W-:-:S02]  /*6040*/  @P0 IADD3.X R47, RZ, R47, RZ, P2, !PT ;  /* 0x0000002fff2f0210 */ /* 0x000fc400017fe4ff */
[----:B------:R0:W-:Y:S01]  /*6050*/  @P0 STG.E [R2.64], R51 ;  /* 0x0000003302000986 */ /* 0x0001e2000c101904 */
[----:B------:R-:W-:-:S03]  /*6060*/  FADD.FTZ R40, R40, R45 ;  /* 0x0000002d28287221 */ /* 0x000fc60000010000 */
[----:B------:R-:W-:Y:S01]  /*6070*/  LDS R30, [R144.X4+0x3000] ;  /* 0x00300000901e7984 */ /* 0x000fe20000004800 */
[----:B------:R-:W-:-:S03]  /*6080*/  FADD.FTZ R41, RZ, R41 ;  /* 0x00000029ff297221 */ /* 0x000fc60000010000 */
[----:B------:R-:W-:Y:S01]  /*6090*/  LDS R17, [R144.X4+0x1e00] ;  /* 0x001e000090117984 */ /* 0x000fe20000004800 */
[----:B-1----:R-:W-:Y:S01]  /*60a0*/  FADD.FTZ R40, R40, R49 ;  /* 0x0000003128287221 */ /* 0x002fe20000010000 */
[----:B0-----:R-:W-:Y:S01]  /*60b0*/  @P0 MOV R2, R42 ;  /* 0x0000002a00020202 */ /* 0x001fe20000000f00 */
[----:B------:R-:W-:Y:S01]  /*60c0*/  @P0 IMAD.MOV.U32 R3, RZ, RZ, R43 ;  /* 0x000000ffff030224 */ /* 0x000fe200078e002b */
[----:B------:R-:W-:Y:S01]  /*60d0*/  @P0 IADD3 R42, P3, R42, 0x200, RZ ;  /* 0x000002002a2a0810 */ /* 0x000fe20007f7e0ff */
[----:B------:R-:W-:Y:S01]  /*60e0*/  FADD.FTZ R0, R41, R0 ;  /* 0x0000000029007221 */ /* 0x000fe20000010000 */
[----:B------:R-:W-:Y:S01]  /*60f0*/  LDS R19, [R144.X4+0x3200] ;  /* 0x0032000090137984 */ /* 0x000fe20000004800 */
[----:B------:R-:W-:Y:S01]  /*6100*/  FADD.FTZ R53, R40, R53 ;  /* 0x0000003528357221 */ /* 0x000fe20000010000 */
[----:B------:R-:W-:Y:S02]  /*6110*/  @P0 IADD3.X R43, RZ, R43, RZ, P3, !PT ;  /* 0x0000002bff2b0210 */ /* 0x000fe40001ffe4ff */
[----:B------:R0:W-:Y:S01]  /*6120*/  @P0 STG.E [R2.64], R35 ;  /* 0x0000002302000986 */ /* 0x0001e2000c101904 */
[----:B------:R-:W-:Y:S01]  /*6130*/  FADD.FTZ R0, R0, R5 ;  /* 0x0000000500007221 */ /* 0x000fe20000010000 */
[----:B------:R-:W-:Y:S01]  /*6140*/  @P1 MOV R4, R42 ;  /* 0x0000002a00041202 */ /* 0x000fe20000000f00 */
[----:B------:R-:W-:Y:S01]  /*6150*/  @P1 IMAD.MOV.U32 R5, RZ, RZ, R43 ;  /* 0x000000ffff051224 */ /* 0x000fe200078e002b */
[----:B------:R-:W-:Y:S01]  /*6160*/  @P1 IADD3 R42, P2, R42, 0x200, RZ ;  /* 0x000002002a2a1810 */ /* 0x000fe20007f5e0ff */
[----:B--2---:R-:W-:Y:S01]  /*6170*/  FADD.FTZ R23, R0, R23 ;  /* 0x0000001700177221 */ /* 0x004fe20000010000 */
[----:B------:R-:W-:Y:S01]  /*6180*/  LDS R35, [R144.X4+0x4200] ;  /* 0x0042000090237984 */ /* 0x000fe20000004800 */
[----:B------:R-:W-:-:S02]  /*6190*/  ISETP.GE.U32.AND P3, PT, R14, 0x300, PT ;  /* 0x000003000e00780c */ /* 0x000fc40003f66070 */
[----:B------:R-:W-:Y:S01]  /*61a0*/  @P1 IADD3.X R43, RZ, R43, RZ, P2, !PT ;  /* 0x0000002bff2b1210 */ /* 0x000fe200017fe4ff */
[----:B------:R-:W1:Y:S01]  /*61b0*/  LDS R0, [R144.X4+0x600] ;  /* 0x0006000090007984 */ /* 0x000e620000004800 */
[----:B------:R-:W-:Y:S01]  /*61c0*/  ISETP.GE.U32.AND P2, PT, R14, 0x380, PT ;  /* 0x000003800e00780c */ /* 0x000fe20003f46070 */
[----:B0-----:R-:W-:Y:S01]  /*61d0*/  @P1 IMAD.MOV.U32 R2, RZ, RZ, R44 ;  /* 0x000000ffff021224 */ /* 0x001fe200078e002c */
[----:B------:R-:W-:Y:S01]  /*61e0*/  @P1 IADD3 R44, P0, R44, 0x200, RZ ;  /* 0x000002002c2c1810 */ /* 0x000fe20007f1e0ff */
[----:B------:R-:W-:Y:S01]  /*61f0*/  LDS R27, [R144.X4+0x4600] ;  /* 0x00460000901b7984 */ /* 0x000fe20000004800 */
[-C--:B------:R-:W-:Y:S02]  /*6200*/  @P1 MOV R3, R47.reuse ;  /* 0x0000002f00031202 */ /* 0x080fe40000000f00 */
[----:B------:R-:W-:Y:S01]  /*6210*/  @P1 IADD3.X R47, RZ, R47, RZ, P0, !PT ;  /* 0x0000002fff2f1210 */ /* 0x000fe200007fe4ff */
[----:B------:R-:W0:Y:S01]  /*6220*/  LDS R15, [R144.X4+0xc00] ;  /* 0x000c0000900f7984 */ /* 0x000e220000004800 */
[----:B------:R-:W-:-:S03]  /*6230*/  ISETP.GE.U32.AND P0, PT, R14, 0x200, PT ;  /* 0x000002000e00780c */ /* 0x000fc60003f06070 */
[----:B------:R2:W-:Y:S04]  /*6240*/  @P1 STG.E [R2.64], R53 ;  /* 0x0000003502001986 */ /* 0x0005e8000c101904 */
[----:B------:R-:W-:Y:S04]  /*6250*/  @P1 STG.E [R4.64], R13 ;  /* 0x0000000d04001986 */ /* 0x000fe8000c101904 */
[----:B------:R-:W3:Y:S01]  /*6260*/  LDS R13, [R144.X4+0x800] ;  /* 0x00080000900d7984 */ /* 0x000ee20000004800 */
[----:B--2---:R-:W-:Y:S01]  /*6270*/  @P5 IMAD.MOV.U32 R2, RZ, RZ, R44 ;  /* 0x000000ffff025224 */ /* 0x004fe200078e002c */
[----:B------:R-:W-:-:S02]  /*6280*/  @P5 MOV R3, R47 ;  /* 0x0000002f00035202 */ /* 0x000fc40000000f00 */
[----:B------:R-:W2:Y:S01]  /*6290*/  LDS R16, [R144.X4+0x2000] ;  /* 0x0020000090107984 */ /* 0x000ea20000004800 */
[----:B------:R-:W-:-:S03]  /*62a0*/  @P5 IADD3 R44, P1, R44, 0x200, RZ ;  /* 0x000002002c2c5810 */ /* 0x000fc60007f3e0ff */
[----:B------:R4:W-:Y:S01]  /*62b0*/  @P5 STG.E [R2.64], R23 ;  /* 0x0000001702005986 */ /* 0x0009e2000c101904 */
[----:B------:R-:W-:Y:S02]  /*62c0*/  @P5 IADD3.X R47, RZ, R47, RZ, P1, !PT ;  /* 0x0000002fff2f5210 */ /* 0x000fe40000ffe4ff */
[----:B------:R-:W-:Y:S01]  /*62d0*/  ISETP.GE.U32.AND P1, PT, R14, 0x400, PT ;  /* 0x000004000e00780c */ /* 0x000fe20003f26070 */
[----:B------:R-:W2:Y:S04]  /*62e0*/  LDS R23, [R144.X4+0x1a00] ;  /* 0x001a000090177984 */ /* 0x000ea80000004800 */
[----:B------:R-:W2:Y:S01]  /*62f0*/  LDS R18, [R144.X4+0x3400] ;  /* 0x0034000090127984 */ /* 0x000ea20000004800 */
[----:B-1----:R-:W-:Y:S01]  /*6300*/  FADD.FTZ R0, RZ, R0 ;  /* 0x00000000ff007221 */ /* 0x002fe20000010000 */
[----:B----4-:R-:W-:Y:S01]  /*6310*/  @P5 MOV R2, R42 ;  /* 0x0000002a00025202 */ /* 0x010fe20000000f00 */
[----:B------:R-:W-:Y:S01]  /*6320*/  @P5 IMAD.MOV.U32 R3, RZ, RZ, R43 ;  /* 0x000000ffff035224 */ /* 0x000fe200078e002b */
[----:B------:R-:W-:Y:S01]  /*6330*/  @P5 IADD3 R42, P6, R42, 0x200, RZ ;  /* 0x000002002a2a5810 */ /* 0x000fe20007fde0ff */
[----:B------:R-:W1:Y:S03]  /*6340*/  LDS R10, [R144.X4+0x4800] ;  /* 0x00480000900a7984 */ /* 0x000e660000004800 */
[----:B------:R-:W-:Y:S01]  /*6350*/  @P5 IADD3.X R43, RZ, R43, RZ, P6, !PT ;  /* 0x0000002bff2b5210 */ /* 0x000fe200037fe4ff */
[----:B------:R4:W-:Y:S01]  /*6360*/  @P5 STG.E [R2.64], R37 ;  /* 0x0000002502005986 */ /* 0x0009e2000c101904 */
[----:B------:R-:W-:Y:S01]  /*6370*/  @P0 MOV R4, R42 ;  /* 0x0000002a00040202 */ /* 0x000fe20000000f00 */
[----:B0-----:R-:W-:Y:S01]  /*6380*/  FADD.FTZ R15, RZ, R15 ;  /* 0x0000000fff0f7221 */ /* 0x001fe20000010000 */
[----:B------:R-:W-:Y:S01]  /*6390*/  ISETP.GE.U32.AND P5, PT, R14, 0x480, PT ;  /* 0x000004800e00780c */ /* 0x000fe20003fa6070 */
[----:B------:R-:W-:Y:S01]  /*63a0*/  @P0 IMAD.MOV.U32 R5, RZ, RZ, R43 ;  /* 0x000000ffff050224 */ /* 0x000fe200078e002b */
[----:B------:R-:W0:Y:S04]  /*63b0*/  LDS R37, [R144.X4+0x4400] ;  /* 0x0044000090257984 */ /* 0x000e280000004800 */
[----:B------:R-:W0:Y:S01]  /*63c0*/  LDS R6, [R144.X4+0x1000] ;  /* 0x0010000090067984 */ /* 0x000e220000004800 */
[----:B---3--:R-:W-:Y:S01]  /*63d0*/  FADD.FTZ R13, RZ, R13 ;  /* 0x0000000dff0d7221 */ /* 0x008fe20000010000 */
[-C--:B----4-:R-:W-:Y:S01]  /*63e0*/  @P0 MOV R3, R47.reuse ;  /* 0x0000002f00030202 */ /* 0x090fe20000000f00 */
[----:B------:R-:W-:Y:S01]  /*63f0*/  @P0 IMAD.MOV.U32 R2, RZ, RZ, R44 ;  /* 0x000000ffff020224 */ /* 0x000fe200078e002c */
[----:B------:R-:W-:Y:S01]  /*6400*/  @P0 IADD3 R44, P6, R44, 0x200, RZ ;  /* 0x000002002c2c0810 */ /* 0x000fe20007fde0ff */
[----:B------:R-:W-:Y:S01]  /*6410*/  FADD.FTZ R13, R13, R22 ;  /* 0x000000160d0d7221 */ /* 0x000fe20000010000 */
[----:B------:R-:W-:Y:S01]  /*6420*/  LDS R21, [R144.X4+0x3600] ;  /* 0x0036000090157984 */ /* 0x000fe20000004800 */
[----:B--2---:R-:W-:Y:S01]  /*6430*/  FADD.FTZ R15, R15, R16 ;  /* 0x000000100f0f7221 */ /* 0x004fe20000010000 */
[----:B------:R-:W-:Y:S01]  /*6440*/  @P0 IADD3.X R47, RZ, R47, RZ, P6, !PT ;  /* 0x0000002fff2f0210 */ /* 0x000fe200037fe4ff */
[----:B------:R-:W-:Y:S01]  /*6450*/  FADD.FTZ R30, R13, R30 ;  /* 0x0000001e0d1e7221 */ /* 0x000fe20000010000 */
[----:B------:R-:W-:Y:S01]  /*6460*/  @P0 IADD3 R42, P6, R42, 0x200, RZ ;  /* 0x000002002a2a0810 */ /* 0x000fe20007fde0ff */
[----:B------:R-:W-:Y:S03]  /*6470*/  LDS R13, [R144.X4+0x2200] ;  /* 0x00220000900d7984 */ /* 0x000fe60000004800 */
[----:B------:R-:W-:Y:S01]  /*6480*/  @P0 IADD3.X R43, RZ, R43, RZ, P6, !PT ;  /* 0x0000002bff2b0210 */ /* 0x000fe200037fe4ff */
[----:B------:R-:W-:Y:S01]  /*6490*/  FADD.FTZ R0, R0, R23 ;  /* 0x0000001700007221 */ /* 0x000fe20000010000 */
[----:B------:R-:W-:Y:S01]  /*64a0*/  ISETP.GE.U32.AND P6, PT, R14, 0x500, PT ;  /* 0x000005000e00780c */ /* 0x000fe20003fc6070 */
[----:B------:R-:W-:Y:S02]  /*64b0*/  LDS R29, [R144.X4+0x4a00] ;  /* 0x004a0000901d7984 */ /* 0x000fe40000004800 */
[----:B------:R-:W-:-:S02]  /*64c0*/  FADD.FTZ R0, R0, R25 ;  /* 0x0000001900007221 */ /* 0x000fc40000010000 */
[----:B------:R-:W2:Y:S01]  /*64d0*/  LDS R14, [R144.X4+0xa00] ;  /* 0x000a0000900e7984 */ /* 0x000ea20000004800 */
[----:B------:R-:W-:Y:S02]  /*64e0*/  FADD.FTZ R15, R15, R18 ;  /* 0x000000120f0f7221 */ /* 0x000fe40000010000 */
[----:B------:R-:W-:Y:S01]  /*64f0*/  FADD.FTZ R35, R0, R35 ;  /* 0x0000002300237221 */ /* 0x000fe20000010000 */
[----:B------:R-:W-:Y:S01]  /*6500*/  LDS R23, [R144.X4+0x3800] ;  /* 0x0038000090177984 */ /* 0x000fe20000004800 */
[----:B-1----:R-:W-:-:S03]  /*6510*/  FADD.FTZ R15, R15, R10 ;  /* 0x0000000a0f0f7221 */ /* 0x002fc60000010000 */
[----:B------:R-:W1:Y:S04]  /*6520*/  LDS R0, [R144.X4+0xe00] ;  /* 0x000e000090007984 */ /* 0x000e680000004800 */
[----:B------:R3:W-:Y:S01]  /*6530*/  @P0 STG.E [R2.64], R35 ;  /* 0x0000002302000986 */ /* 0x0007e2000c101904 */
[----:B0-----:R-:W-:-:S03]  /*6540*/  FADD.FTZ R37, R30, R37 ;  /* 0x000000251e257221 */ /* 0x001fc60000010000 */
[----:B------:R-:W-:Y:S01]  /*6550*/  @P0 STG.E [R4.64], R39 ;  /* 0x0000002704000986 */ /* 0x000fe2000c101904 */
[----:B------:R-:W-:-:S03]  /*6560*/  FADD.FTZ R6, RZ, R6 ;  /* 0x00000006ff067221 */ /* 0x000fc60000010000 */
[----:B------:R-:W0:Y:S01]  /*6570*/  LDS R8, [R144.X4+0x1200] ;  /* 0x0012000090087984 */ /* 0x000e220000004800 */
[----:B---3--:R-:W-:Y:S01]  /*6580*/  @P4 IMAD.MOV.U32 R2, RZ, RZ, R44 ;  /* 0x000000ffff024224 */ /* 0x008fe200078e002c */
[----:B------:R-:W-:Y:S02]  /*6590*/  @P4 MOV R3, R47 ;  /* 0x0000002f00034202 */ /* 0x000fe40000000f00 */
[----:B------:R-:W-:Y:S01]  /*65a0*/  LDS R31, [R144.X4+0x4c00] ;  /* 0x004c0000901f7984 */ /* 0x000fe20000004800 */
[----:B------:R-:W-:-:S03]  /*65b0*/  @P4 IADD3 R44, P0, R44, 0x200, RZ ;  /* 0x000002002c2c4810 */ /* 0x000fc60007f1e0ff */
[----:B------:R3:W-:Y:S01]  /*65c0*/  @P4 STG.E [R2.64], R37 ;  /* 0x0000002502004986 */ /* 0x0007e2000c101904 */
[----:B------:R-:W-:-:S03]  /*65d0*/  @P4 IADD3.X R47, RZ, R47, RZ, P0, !PT ;  /* 0x0000002fff2f4210 */ /* 0x000fc600007fe4ff */
[----:B------:R-:W-:Y:S04]  /*65e0*/  LDS R25, [R144.X4+0x3a00] ;  /* 0x003a000090197984 */ /* 0x000fe80000004800 */
[----:B------:R-:W-:Y:S01]  /*65f0*/  LDS R33, [R144.X4+0x4e00] ;  /* 0x004e000090217984 */ /* 0x000fe20000004800 */
[----:B--2---:R-:W-:Y:S01]  /*6600*/  FADD.FTZ R14, RZ, R14 ;  /* 0x0000000eff0e7221 */ /* 0x004fe20000010000 */
[----:B---3--:R-:W-:Y:S01]  /*6610*/  @P4 MOV R2, R42 ;  /* 0x0000002a00024202 */ /* 0x008fe20000000f00 */
[----:B------:R-:W-:Y:S01]  /*6620*/  @P4 IMAD.MOV.U32 R3, RZ, RZ, R43 ;  /* 0x000000ffff034224 */ /* 0x000fe200078e002b */
[----:B------:R-:W-:Y:S01]  /*6630*/  @P4 IADD3 R42, P0, R42, 0x200, RZ ;  /* 0x000002002a2a4810 */ /* 0x000fe20007f1e0ff */
[----:B------:R-:W-:Y:S02]  /*6640*/  FADD.FTZ R14, R14, R17 ;  /* 0x000000110e0e7221 */ /* 0x000fe40000010000 */
[----:B------:R-:W2:Y:S01]  /*6650*/  LDS R17, [R144.X4+0x2400] ;  /* 0x0024000090117984 */ /* 0x000ea20000004800 */
[----:B------:R-:W-:Y:S01]  /*6660*/  @P4 IADD3.X R43, RZ, R43, RZ, P0, !PT ;  /* 0x0000002bff2b4210 */ /* 0x000fe200007fe4ff */
[----:B------:R-:W-:-:S02]  /*6670*/  FADD.FTZ R14, R14, R19 ;  /* 0x000000130e0e7221 */ /* 0x000fc40000010000 */
[----:B------:R-:W3:Y:S01]  /*6680*/  LDS R19, [R144.X4+0x2600] ;  /* 0x0026000090137984 */ /* 0x000ee20000004800 */
[----:B-1----:R-:W-:Y:S02]  /*6690*/  FADD.FTZ R0, RZ, R0 ;  /* 0x00000000ff007221 */ /* 0x002fe40000010000 */
[----:B------:R-:W-:Y:S01]  /*66a0*/  FADD.FTZ R27, R14, R27 ;  /* 0x0000001b0e1b7221 */ /* 0x000fe20000010000 */
[----:B------:R1:W-:Y:S01]  /*66b0*/  @P4 STG.E [R2.64], R7 ;  /* 0x0000000702004986 */ /* 0x0003e2000c101904 */
[----:B------:R-:W-:-:S04]  /*66c0*/  FADD.FTZ R0, R0, R13 ;  /* 0x0000000d00007221 */ /* 0x000fc80000010000 */
[----:B------:R-:W-:Y:S02]  /*66d0*/  FADD.FTZ R0, R0, R21 ;  /* 0x0000001500007221 */ /* 0x000fe40000010000 */
[----:B0-----:R-:W-:Y:S02]  /*66e0*/  FADD.FTZ R8, RZ, R8 ;  /* 0x00000008ff087221 */ /* 0x001fe40000010000 */
[----:B------:R-:W-:Y:S01]  /*66f0*/  FADD.FTZ R29, R0, R29 ;  /* 0x0000001d001d7221 */ /* 0x000fe20000010000 */
[----:B-1----:R-:W-:Y:S01]  /*6700*/  @P3 MOV R2, R44 ;  /* 0x0000002c00023202 */ /* 0x002fe20000000f00 */
[----:B------:R-:W-:Y:S01]  /*6710*/  @P3 IMAD.MOV.U32 R3, RZ, RZ, R47 ;  /* 0x000000ffff033224 */ /* 0x000fe200078e002f */
[----:B------:R-:W-:-:S04]  /*6720*/  @P3 IADD3 R44, P0, R44, 0x200, RZ ;  /* 0x000002002c2c3810 */ /* 0x000fc80007f1e0ff */
[----:B------:R0:W-:Y:S01]  /*6730*/  @P3 STG.E [R2.64], R27 ;  /* 0x0000001b02003986 */ /* 0x0001e2000c101904 */
[----:B------:R-:W-:Y:S02]  /*6740*/  @P3 IADD3.X R47, RZ, R47, RZ, P0, !PT ;  /* 0x0000002fff2f3210 */ /* 0x000fe400007fe4ff */
[----:B0-----:R-:W-:Y:S01]  /*6750*/  @P3 MOV R2, R42 ;  /* 0x0000002a00023202 */ /* 0x001fe20000000f00 */
[----:B------:R-:W-:Y:S01]  /*6760*/  @P3 IMAD.MOV.U32 R3, RZ, RZ, R43 ;  /* 0x000000ffff033224 */ /* 0x000fe200078e002b */
[----:B------:R-:W-:Y:S01]  /*6770*/  @P3 IADD3 R42, P4, R42, 0x200, RZ ;  /* 0x000002002a2a3810 */ /* 0x000fe20007f9e0ff */
[----:B--2---:R-:W-:-:S03]  /*6780*/  FADD.FTZ R6, R6, R17 ;  /* 0x0000001106067221 */ /* 0x004fc60000010000 */
[----:B------:R0:W-:Y:S01]  /*6790*/  @P3 STG.E [R2.64], R73 ;  /* 0x0000004902003986 */ /* 0x0001e2000c101904 */
[----:B------:R-:W-:Y:S01]  /*67a0*/  @P3 IADD3.X R43, RZ, R43, RZ, P4, !PT ;  /* 0x0000002bff2b3210 */ /* 0x000fe200027fe4ff */
[----:B------:R-:W-:Y:S02]  /*67b0*/  FADD.FTZ R6, R6, R23 ;  /* 0x0000001706067221 */ /* 0x000fe40000010000 */
[----:B---3--:R-:W-:Y:S02]  /*67c0*/  FADD.FTZ R8, R8, R19 ;  /* 0x0000001308087221 */ /* 0x008fe40000010000 */
[----:B------:R-:W-:Y:S02]  /*67d0*/  FADD.FTZ R31, R6, R31 ;  /* 0x0000001f061f7221 */ /* 0x000fe40000010000 */
[----:B------:R-:W-:Y:S02]  /*67e0*/  FADD.FTZ R8, R8, R25 ;  /* 0x0000001908087221 */ /* 0x000fe40000010000 */
[----:B0-----:R-:W-:Y:S01]  /*67f0*/  @P2 IMAD.MOV.U32 R2, RZ, RZ, R44 ;  /* 0x000000ffff022224 */ /* 0x001fe200078e002c */
[----:B------:R-:W-:Y:S01]  /*6800*/  @P2 MOV R3, R47 ;  /* 0x0000002f00032202 */ /* 0x000fe20000000f00 */
[----:B------:R-:W-:Y:S01]  /*6810*/  FADD.FTZ R33, R8, R33 ;  /* 0x0000002108217221 */ /* 0x000fe20000010000 */
[----:B------:R-:W-:-:S03]  /*6820*/  @P2 IADD3 R44, P0, R44, 0x200, RZ ;  /* 0x000002002c2c2810 */ /* 0x000fc60007f1e0ff */
[----:B------:R0:W-:Y:S01]  /*6830*/  @P2 STG.E [R2.64], R15 ;  /* 0x0000000f02002986 */ /* 0x0001e2000c101904 */
[----:B------:R-:W-:Y:S02]  /*6840*/  @P2 IADD3.X R47, RZ, R47, RZ, P0, !PT ;  /* 0x0000002fff2f2210 */ /* 0x000fe400007fe4ff */
[----:B0-----:R-:W-:Y:S01]  /*6850*/  @P2 MOV R2, R42 ;  /* 0x0000002a00022202 */ /* 0x001fe20000000f00 */
[----:B------:R-:W-:Y:S01]  /*6860*/  @P2 IMAD.MOV.U32 R3, RZ, RZ, R43 ;  /* 0x000000ffff032224 */ /* 0x000fe200078e002b */
[----:B------:R-:W-:-:S04]  /*6870*/  @P2 IADD3 R42, P3, R42, 0x200, RZ ;  /* 0x000002002a2a2810 */ /* 0x000fc80007f7e0ff */
[----:B------:R-:W-:Y:S01]  /*6880*/  @P2 IADD3.X R43, RZ, R43, RZ, P3, !PT ;  /* 0x0000002bff2b2210 */ /* 0x000fe20001ffe4ff */
[----:B------:R0:W-:Y:S01]  /*6890*/  @P2 STG.E [R2.64], R9 ;  /* 0x0000000902002986 */ /* 0x0001e2000c101904 */
[----:B------:R-:W-:Y:S02]  /*68a0*/  @P1 MOV R4, R42 ;  /* 0x0000002a00041202 */ /* 0x000fe40000000f00 */
[----:B------:R-:W-:Y:S01]  /*68b0*/  @P1 IADD3 R42, P2, R42, 0x200, RZ ;  /* 0x000002002a2a1810 */ /* 0x000fe20007f5e0ff */
[----:B------:R-:W-:-:S03]  /*68c0*/  @P1 IMAD.MOV.U32 R5, RZ, RZ, R43 ;  /* 0x000000ffff051224 */ /* 0x000fc600078e002b */
[----:B------:R-:W-:Y:S02]  /*68d0*/  @P1 IADD3.X R43, RZ, R43, RZ, P2, !PT ;  /* 0x0000002bff2b1210 */ /* 0x000fe400017fe4ff */
[----:B------:R-:W-:Y:S02]  /*68e0*/  @P5 MOV R6, R42 ;  /* 0x0000002a00065202 */ /* 0x000fe40000000f00 */
[----:B------:R-:W-:Y:S01]  /*68f0*/  @P5 IADD3 R42, P2, R42, 0x200, RZ ;  /* 0x000002002a2a5810 */ /* 0x000fe20007f5e0ff */
[----:B0-----:R-:W-:Y:S01]  /*6900*/  @P1 IMAD.MOV.U32 R2, RZ, RZ, R44 ;  /* 0x000000ffff021224 */ /* 0x001fe200078e002c */
[----:B------:R-:W-:Y:S01]  /*6910*/  @P1 IADD3 R44, P0, R44, 0x200, RZ ;  /* 0x000002002c2c1810 */ /* 0x000fe20007f1e0ff */
[----:B------:R-:W-:Y:S01]  /*6920*/  @P5 IMAD.MOV.U32 R7, RZ, RZ, R43 ;  /* 0x000000ffff075224 */ /* 0x000fe200078e002b */
[-C--:B------:R-:W-:Y:S02]  /*6930*/  @P1 MOV R3, R47.reuse ;  /* 0x0000002f00031202 */ /* 0x080fe40000000f00 */
[----:B------:R-:W-:-:S02]  /*6940*/  @P1 IADD3.X R47, RZ, R47, RZ, P0, !PT ;  /* 0x0000002fff2f1210 */ /* 0x000fc400007fe4ff */
[----:B------:R-:W-:Y:S01]  /*6950*/  @P5 IADD3.X R43, RZ, R43, RZ, P2, !PT ;  /* 0x0000002bff2b5210 */ /* 0x000fe200017fe4ff */
[----:B------:R0:W-:Y:S04]  /*6960*/  @P1 STG.E [R2.64], R29 ;  /* 0x0000001d02001986 */ /* 0x0001e8000c101904 */
[----:B------:R1:W-:Y:S01]  /*6970*/  @P1 STG.E [R4.64], R75 ;  /* 0x0000004b04001986 */ /* 0x0003e2000c101904 */
[----:B0-----:R-:W-:Y:S01]  /*6980*/  @P5 IMAD.MOV.U32 R2, RZ, RZ, R44 ;  /* 0x000000ffff025224 */ /* 0x001fe200078e002c */
[-C--:B------:R-:W-:Y:S02]  /*6990*/  @P5 MOV R3, R47.reuse ;  /* 0x0000002f00035202 */ /* 0x080fe40000000f00 */
[----:B------:R-:W-:Y:S01]  /*69a0*/  @P5 IADD3 R44, P0, R44, 0x200, RZ ;  /* 0x000002002c2c5810 */ /* 0x000fe20007f1e0ff */
[----:B-1----:R-:W-:Y:S01]  /*69b0*/  IMAD.MOV.U32 R5, RZ, RZ, R43 ;  /* 0x000000ffff057224 */ /* 0x002fe200078e002b */
[----:B------:R-:W-:Y:S01]  /*69c0*/  MOV R4, R42 ;  /* 0x0000002a00047202 */ /* 0x000fe20000000f00 */
[----:B------:R0:W-:Y:S01]  /*69d0*/  @P5 STG.E [R2.64], R31 ;  /* 0x0000001f02005986 */ /* 0x0001e2000c101904 */
[----:B------:R-:W-:-:S03]  /*69e0*/  @P5 IADD3.X R47, RZ, R47, RZ, P0, !PT ;  /* 0x0000002fff2f5210 */ /* 0x000fc600007fe4ff */
[----:B------:R1:W-:Y:S01]  /*69f0*/  @P5 STG.E [R6.64], R11 ;  /* 0x0000000b06005986 */ /* 0x0003e2000c101904 */
[----:B0-----:R-:W-:Y:S01]  /*6a00*/  IMAD.MOV.U32 R2, RZ, RZ, R44 ;  /* 0x000000ffff027224 */ /* 0x001fe200078e002c */
[----:B------:R-:W-:Y:S01]  /*6a10*/  MOV R3, R47 ;  /* 0x0000002f00037202 */ /* 0x000fe20000000f00 */
[----:B------:R-:W-:Y:S06]  /*6a20*/  @!P6 EXIT ;  /* 0x000000000000e94d */ /* 0x000fec0003800000 */
[----:B------:R-:W-:Y:S04]  /*6a30*/  STG.E [R2.64], R33 ;  /* 0x0000002102007986 */ /* 0x000fe8000c101904 */
[----:B------:R-:W-:Y:S01]  /*6a40*/  STG.E [R4.64], R77 ;  /* 0x0000004d04007986 */ /* 0x000fe2000c101904 */
[----:B------:R-:W-:Y:S05]  /*6a50*/  EXIT ;  /* 0x000000000000794d */ /* 0x000fea0003800000 */
.L_x_460:
[----:B------:R-:W-:Y:S01]  /*6a60*/  HFMA2.MMA R146, -RZ, RZ, 0, 5.9604644775390625e-08 ;  /* 0x00000001ff927435 */ /* 0x000fe200000001ff */
[----:B------:R-:W-:Y:S01]  /*6a70*/  MOV R145, R207 ;  /* 0x000000cf00917202 */ /* 0x000fe20000000f00 */
[----:B------:R-:W-:Y:S01]  /*6a80*/  IMAD.MOV.U32 R149, RZ, RZ, 0x1f ;  /* 0x0000001fff957424 */ /* 0x000fe200078e00ff */
[----:B------:R-:W-:-:S02]  /*6a90*/  MOV R148, 0xffffffff ;  /* 0xffffffff00947802 */ /* 0x000fc40000000f00 */
[----:B------:R-:W-:Y:S02]  /*6aa0*/  MOV R144, 0x6ac0 ;  /* 0x00006ac000907802 */ /* 0x000fe40000000f00 */
[----:B-----5:R-:W-:Y:S05]  /*6ab0*/  CALL.REL.NOINC `($__internal_20_$__cuda_sm70_shflsync_bfly_p) ;  /* 0x0000046000007944 */ /* 0x020fea0003c00000 */
[----:B-1----:R-:W-:Y:S01]  /*6ac0*/  MOV R147, R146 ;  /* 0x0000009200937202 */ /* 0x002fe20000000f00 */
[----:B------:R-:W-:Y:S05]  /*6ad0*/  BRA `(.L_x_473) ;  /* 0xffffbe8000007947 */ /* 0x000fea000383ffff */
.L_x_461:
[----:B------:R-:W-:Y:S01]  /*6ae0*/  HFMA2.MMA R146, -RZ, RZ, 0, 5.9604644775390625e-08 ;  /* 0x00000001ff927435 */ /* 0x000fe200000001ff */
[----:B------:R-:W-:Y:S01]  /*6af0*/  IMAD.MOV.U32 R145, RZ, RZ, R206 ;  /* 0x000000ffff917224 */ /* 0x000fe200078e00ce */
[----:B------:R-:W-:Y:S01]  /*6b00*/  MOV R149, 0x1f ;  /* 0x0000001f00957802 */ /* 0x000fe20000000f00 */
[----:B------:R-:W-:Y:S01]  /*6b10*/  IMAD.MOV.U32 R148, RZ, RZ, -0x1 ;  /* 0xffffffffff947424 */ /* 0x000fe200078e00ff */
[----:B------:R-:W-:Y:S02]  /*6b20*/  MOV R144, 0x6b40 ;  /* 0x00006b4000907802 */ /* 0x000fe40000000f00 */
[----:B01---5:R-:W-:Y:S05]  /*6b30*/  CALL.REL.NOINC `($__internal_20_$__cuda_sm70_shflsync_bfly_p) ;  /* 0x000003e000007944 */ /* 0x023fea0003c00000 */
[----:B------:R-:W-:Y:S01]  /*6b40*/  FADD.FTZ R207, R147, R207 ;  /* 0x000000cf93cf7221 */ /* 0x000fe20000010000 */
[----:B------:R-:W-:Y:S01]  /*6b50*/  MOV R149, 0x1f ;  /* 0x0000001f00957802 */ /* 0x000fe20000000f00 */
[----:B-1----:R-:W-:Y:S01]  /*6b60*/  FADD.FTZ R206, R206, R146 ;  /* 0x00000092cece7221 */ /* 0x002fe20000010000 */
[----:B------:R-:W-:Y:S01]  /*6b70*/  HFMA2.MMA R146, -RZ, RZ, 0, 1.1920928955078125e-07 ;  /* 0x00000002ff927435 */ /* 0x000fe200000001ff */
[----:B------:R-:W-:Y:S01]  /*6b80*/  IMAD.MOV.U32 R148, RZ, RZ, -0x1 ;  /* 0xffffffffff947424 */ /* 0x000fe200078e00ff */
[----:B------:R-:W-:-:S02]  /*6b90*/  MOV R145, R207 ;  /* 0x000000cf00917202 */ /* 0x000fc40000000f00 */
[----:B------:R-:W-:Y:S02]  /*6ba0*/  MOV R144, 0x6bc0 ;  /* 0x00006bc000907802 */ /* 0x000fe40000000f00 */
[----:B------:R-:W-:Y:S05]  /*6bb0*/  CALL.REL.NOINC `($__internal_20_$__cuda_sm70_shflsync_bfly_p) ;  /* 0x0000036000007944 */ /* 0x000fea0003c00000 */
[----:B-1----:R-:W-:Y:S01]  /*6bc0*/  MOV R147, R146 ;  /* 0x0000009200937202 */ /* 0x002fe20000000f00 */
[----:B------:R-:W-:Y:S01]  /*6bd0*/  HFMA2.MMA R146, -RZ, RZ, 0, 1.1920928955078125e-07 ;  /* 0x00000002ff927435 */ /* 0x000fe200000001ff */
[----:B------:R-:W-:Y:S01]  /*6be0*/  IMAD.MOV.U32 R145, RZ, RZ, R206 ;  /* 0x000000ffff917224 */ /* 0x000fe200078e00ce */
[----:B------:R-:W-:Y:S01]  /*6bf0*/  MOV R149, 0x1f ;  /* 0x0000001f00957802 */ /* 0x000fe20000000f00 */
[----:B------:R-:W-:Y:S01]  /*6c00*/  IMAD.MOV.U32 R148, RZ, RZ, -0x1 ;  /* 0xffffffffff947424 */ /* 0x000fe200078e00ff */
[----:B------:R-:W-:Y:S02]  /*6c10*/  MOV R144, 0x6c30 ;  /* 0x00006c3000907802 */ /* 0x000fe40000000f00 */
[----:B------:R-:W-:Y:S05]  /*6c20*/  CALL.REL.NOINC `($__internal_20_$__cuda_sm70_shflsync_bfly_p) ;  /* 0x000002f000007944 */ /* 0x000fea0003c00000 */
[----:B------:R-:W-:Y:S01]  /*6c30*/  FADD.FTZ R207, R147, R207 ;  /* 0x000000cf93cf7221 */ /* 0x000fe20000010000 */
[----:B------:R-:W-:Y:S01]  /*6c40*/  MOV R149, 0x1f ;  /* 0x0000001f00957802 */ /* 0x000fe20000000f00 */
[----:B-1----:R-:W-:Y:S01]  /*6c50*/  FADD.FTZ R206, R206, R146 ;  /* 0x00000092cece7221 */ /* 0x002fe20000010000 */
[----:B------:R-:W-:Y:S01]  /*6c60*/  HFMA2.MMA R146, -RZ, RZ, 0, 2.384185791015625e-07 ;  /* 0x00000004ff927435 */ /* 0x000fe200000001ff */
[----:B------:R-:W-:Y:S01]  /*6c70*/  IMAD.MOV.U32 R148, RZ, RZ, -0x1 ;  /* 0xffffffffff947424 */ /* 0x000fe200078e00ff */
[----:B------:R-:W-:-:S02]  /*6c80*/  MOV R145, R207 ;  /* 0x000000cf00917202 */ /* 0x000fc40000000f00 */
[----:B------:R-:W-:Y:S02]  /*6c90*/  MOV R144, 0x6cb0 ;  /* 0x00006cb000907802 */ /* 0x000fe40000000f00 */
[----:B------:R-:W-:Y:S05]  /*6ca0*/  CALL.REL.NOINC `($__internal_20_$__cuda_sm70_shflsync_bfly_p) ;  /* 0x0000027000007944 */ /* 0x000fea0003c00000 */
[----:B-1----:R-:W-:Y:S01]  /*6cb0*/  MOV R147, R146 ;  /* 0x0000009200937202 */ /* 0x002fe20000000f00 */
[----:B------:R-:W-:Y:S01]  /*6cc0*/  HFMA2.MMA R146, -RZ, RZ, 0, 2.384185791015625e-07 ;  /* 0x00000004ff927435 */ /* 0x000fe200000001ff */
        /* <DEDUP_REMOVED lines=8> */
[----:B------:R-:W-:Y:S01]  /*6d50*/  HFMA2.MMA R146, -RZ, RZ, 0, 4.76837158203125e-07 ;  /* 0x00000008ff927435 */ /* 0x000fe200000001ff */
[----:B------:R-:W-:Y:S01]  /*6d60*/  IMAD.MOV.U32 R148, RZ, RZ, -0x1 ;  /* 0xffffffffff947424 */ /* 0x000fe200078e00ff */
[----:B------:R-:W-:-:S02]  /*6d70*/  MOV R145, R207 ;  /* 0x000000cf00917202 */ /* 0x000fc40000000f00 */
[----:B------:R-:W-:Y:S02]  /*6d80*/  MOV R144, 0x6da0 ;  /* 0x00006da000907802 */ /* 0x000fe40000000f00 */
[----:B------:R-:W-:Y:S05]  /*6d90*/  CALL.REL.NOINC `($__internal_20_$__cuda_sm70_shflsync_bfly_p) ;  /* 0x0000018000007944 */ /* 0x000fea0003c00000 */
[----:B-1----:R-:W-:Y:S01]  /*6da0*/  MOV R147, R146 ;  /* 0x0000009200937202 */ /* 0x002fe20000000f00 */
[----:B------:R-:W-:Y:S01]  /*6db0*/  HFMA2.MMA R146, -RZ, RZ, 0, 4.76837158203125e-07 ;  /* 0x00000008ff927435 */ /* 0x000fe200000001ff */
        /* <DEDUP_REMOVED lines=8> */
[----:B------:R-:W-:Y:S01]  /*6e40*/  HFMA2.MMA R146, -RZ, RZ, 0, 9.5367431640625e-07 ;  /* 0x00000010ff927435 */ /* 0x000fe200000001ff */
[----:B------:R-:W-:Y:S01]  /*6e50*/  IMAD.MOV.U32 R148, RZ, RZ, -0x1 ;  /* 0xffffffffff947424 */ /* 0x000fe200078e00ff */
[----:B------:R-:W-:-:S02]  /*6e60*/  MOV R145, R207 ;  /* 0x000000cf00917202 */ /* 0x000fc40000000f00 */
[----:B------:R-:W-:Y:S02]  /*6e70*/  MOV R144, 0x6e90 ;  /* 0x00006e9000907802 */ /* 0x000fe40000000f00 */
[----:B------:R-:W-:Y:S05]  /*6e80*/  CALL.REL.NOINC `($__internal_20_$__cuda_sm70_shflsync_bfly_p) ;  /* 0x0000009000007944 */ /* 0x000fea0003c00000 */
[----:B-1----:R-:W-:Y:S01]  /*6e90*/  MOV R147, R146 ;  /* 0x0000009200937202 */ /* 0x002fe20000000f00 */
[----:B------:R-:W-:Y:S01]  /*6ea0*/  HFMA2.MMA R146, -RZ, RZ, 0, 9.5367431640625e-07 ;  /* 0x00000010ff927435 */ /* 0x000fe200000001ff */
[----:B------:R-:W-:Y:S01]  /*6eb0*/  IMAD.MOV.U32 R145, RZ, RZ, R206 ;  /* 0x000000ffff917224 */ /* 0x000fe200078e00ce */
[----:B------:R-:W-:Y:S01]  /*6ec0*/  MOV R149, 0x1f ;  /* 0x0000001f00957802 */ /* 0x000fe20000000f00 */
[----:B------:R-:W-:Y:S01]  /*6ed0*/  IMAD.MOV.U32 R148, RZ, RZ, -0x1 ;  /* 0xffffffffff947424 */ /* 0x000fe200078e00ff */
[----:B------:R-:W-:Y:S02]  /*6ee0*/  MOV R144, 0x6f00 ;  /* 0x00006f0000907802 */ /* 0x000fe40000000f00 */
[----:B------:R-:W-:Y:S05]  /*6ef0*/  CALL.REL.NOINC `($__internal_20_$__cuda_sm70_shflsync_bfly_p) ;  /* 0x0000002000007944 */ /* 0x000fea0003c00000 */
[----:B-1----:R-:W-:Y:S01]  /*6f00*/  MOV R144, R146 ;  /* 0x0000009200907202 */ /* 0x002fe20000000f00 */
[----:B------:R-:W-:Y:S05]  /*6f10*/  BRA `(.L_x_474) ;  /* 0xffffbb6000007947 */ /* 0x000fea000383ffff */
        .weak           $__internal_20_$__cuda_sm70_shflsync_bfly_p
        .type           $__internal_20_$__cuda_sm70_shflsync_bfly_p,@function
        .size           $__internal_20_$__cuda_sm70_shflsync_bfly_p,(.L_x_2846 - $__internal_20_$__cuda_sm70_shflsync_bfly_p)
$__internal_20_$__cuda_sm70_shflsync_bfly_p:
[----:B------:R-:W-:Y:S04]  /*6f20*/  WARPSYNC R148 ;  /* 0x0000009400007348 */ /* 0x000fe80003800000 */
[----:B------:R0:W1:Y:S02]  /*6f30*/  SHFL.BFLY PT, R146, R145, R146, R149 ;  /* 0x0c00009291927389 */ /* 0x00006400000e0095 */
[----:B0-----:R-:W-:-:S06]  /*6f40*/  HFMA2.MMA R145, -RZ, RZ, 0, 0 ;  /* 0x00000000ff917435 */ /* 0x001fcc00000001ff */
[----:B------:R-:W-:Y:S05]  /*6f50*/  RET.REL.NODEC R144 `(_ZN10layer_norm31ln_parallel_residual_bwd_kernelINS_13Kernel_traitsI6__halfS2_S2_S2_fjLj1280ELj1ELj4ELj1ELj16ENS_18Kernel_traits_baseILj1280ES2_S2_S2_S2_fjLj128EEEEELb1ELb1ELb0EEEvNS_9BwdParamsE) ;  /* 0xffff90a090007950 */ /* 0x000fea0003c3ffff */
.L_x_475:
        /* <DEDUP_REMOVED lines=10> */
.L_x_2846:


//--------------------- .text._ZN10layer_norm22ln_bwd_finalize_kernelINS_22Kernel_traits_finalizeILj1280E6__halfS2_S2_S2_fjLb0ELj1024ELj4ENS_18Kernel_traits_baseILj1280ES2_S2_S2_S2_fjLj1024EEEEELb0ELb1EEEvNS_9BwdParamsE --------------------------
	.section	.text._ZN10layer_norm22ln_bwd_finalize_kernelINS_22Kernel_traits_finalizeILj1280E6__halfS2_S2_S2_fjLb0ELj1024ELj4ENS_18Kernel_traits_baseILj1280ES2_S2_S2_S2_fjLj1024EEEEELb0ELb1EEEvNS_9BwdParamsE,"ax",@progbits
	.sectioninfo	@"SHI_REGISTERS=32"
	.align	128
        .global         _ZN10layer_norm22ln_bwd_finalize_kernelINS_22Kernel_traits_finalizeILj1280E6__halfS2_S2_S2_fjLb0ELj1024ELj4ENS_18Kernel_traits_baseILj1280ES2_S2_S2_S2_fjLj1024EEEEELb0ELb1EEEvNS_9BwdParamsE
        .type           _ZN10layer_norm22ln_bwd_finalize_kernelINS_22Kernel_traits_finalizeILj1280E6__halfS2_S2_S2_fjLb0ELj1024ELj4ENS_18Kernel_traits_baseILj1280ES2_S2_S2_S2_fjLj1024EEEEELb0ELb1EEEvNS_9BwdParamsE,@function
        .size           _ZN10layer_norm22ln_bwd_finalize_kernelINS_22Kernel_traits_finalizeILj1280E6__halfS2_S2_S2_fjLb0ELj1024ELj4ENS_18Kernel_traits_baseILj1280ES2_S2_S2_S2_fjLj1024EEEEELb0ELb1EEEvNS_9BwdParamsE,(.L_x_2847 - _ZN10layer_norm22ln_bwd_finalize_kernelINS_22Kernel_traits_finalizeILj1280E6__halfS2_S2_S2_fjLb0ELj1024ELj4ENS_18Kernel_traits_baseILj1280ES2_S2_S2_S2_fjLj1024EEEEELb0ELb1EEEvNS_9BwdParamsE)
        .other          _ZN10layer_norm22ln_bwd_finalize_kernelINS_22Kernel_traits_finalizeILj1280E6__halfS2_S2_S2_fjLb0ELj1024ELj4ENS_18Kernel_traits_baseILj1280ES2_S2_S2_S2_fjLj1024EEEEELb0ELb1EEEvNS_9BwdParamsE,@"STO_CUDA_ENTRY STV_DEFAULT"
_ZN10layer_norm22ln_bwd_finalize_kernelINS_22Kernel_traits_finalizeILj1280E6__halfS2_S2_S2_fjLb0ELj1024ELj4ENS_18Kernel_traits_baseILj1280ES2_S2_S2_S2_fjLj1024EEEEELb0ELb1EEEvNS_9BwdParamsE:
.text._ZN10layer_norm22ln_bwd_finalize_kernelINS_22Kernel_traits_finalizeILj1280E6__halfS2_S2_S2_fjLb0ELj1024ELj4ENS_18Kernel_traits_baseILj1280ES2_S2_S2_S2_fjLj1024EEEEELb0ELb1EEEvNS_9BwdParamsE:
        /* <DEDUP_REMOVED lines=19> */
.L_x_488:
        /* <DEDUP_REMOVED lines=27> */
.L_x_480:
        /* <DEDUP_REMOVED lines=35> */
.L_x_479:
[----:B------:R-:W-:Y:S05]  /*0510*/  BSYNC B1 ;  /* 0x0000000000017941 */ /* 0x000fea0003800000 */
.L_x_478:
        /* <DEDUP_REMOVED lines=23> */
.L_x_482:
[----:B------:R-:W-:Y:S05]  /*0690*/  BSYNC B1 ;  /* 0x0000000000017941 */ /* 0x000fea0003800000 */
.L_x_481:
        /* <DEDUP_REMOVED lines=10> */
.L_x_477:
[----:B------:R-:W-:Y:S05]  /*0740*/  BSYNC B0 ;  /* 0x0000000000007941 */ /* 0x000fea0003800000 */
.L_x_476:
        /* <DEDUP_REMOVED lines=11> */
.L_x_489:
        /* <DEDUP_REMOVED lines=18> */
.L_x_490:
[----:B------:R-:W-:Y:S01]  /*0920*/  @!P1 SHF.R.U32.HI R2, RZ, 0x3, R0 ;  /* 0x00000003ff029819 */ /* 0x000fe20000011600 */
[----:B---3--:R-:W-:Y:S02]  /*0930*/  FADD.FTZ R5, R5, R10 ;  /* 0x0000000a05057221 */ /* 0x008fe40000010000 */
[----:B--2---:R-:W-:Y:S01]  /*0940*/  FADD.FTZ R7, R7, R4 ;  /* 0x0000000407077221 */ /* 0x004fe20000010000 */
[----:B------:R-:W-:-:S05]  /*0950*/  @!P1 LOP3.LUT R2, R2, 0x1ffffffc, RZ, 0xc0, !PT ;  /* 0x1ffffffc02029812 */ /* 0x000fca00078ec0ff */
[----:B------:R2:W-:Y:S04]  /*0960*/  @!P1 STS [R2+0x2000], R5 ;  /* 0x0020000502009388 */ /* 0x0005e80000000800 */
[----:B------:R2:W-:Y:S02]  /*0970*/  @!P1 STS [R2+0x2080], R7 ;  /* 0x0020800702009388 */ /* 0x0005e40000000800 */
.L_x_483:
[----:B0-----:R-:W-:Y:S01]  /*0980*/  WARPSYNC 0xffffffff ;  /* 0xffffffff00007948 */ /* 0x001fe20003800000 */
[----:B------:R-:W-:Y:S06]  /*0990*/  BAR.SYNC.DEFER_BLOCKING 0x0 ;  /* 0x0000000000007b1d */ /* 0x000fec0000010000 */
[----:B------:R-:W-:Y:S01]  /*09a0*/  BSSY B0, `(.L_x_486) ;  /* 0x000000b000007945 */ /* 0x000fe20003800000 */
[----:B------:R-:W-:Y:S05]  /*09b0*/  @!P0 BRA `(.L_x_487) ;  /* 0x0000009000008947 */ /* 0x000fea0003800000 */
[----:B--2---:R-:W0:Y:S01]  /*09c0*/  LDS.64 R2, [R16.X8+0x2000] ;  /* 0x0020000010027984 */ /* 0x004e220000008a00 */
[----:B------:R-:W-:-:S03]  /*09d0*/  HFMA2.MMA R6, -RZ, RZ, 0, 2.384185791015625e-07 ;  /* 0x00000004ff067435 */ /* 0x000fc600000001ff */
[----:B-1----:R-:W1:Y:S01]  /*09e0*/  LDS.64 R4, [R16.X8+0x2080] ;  /* 0x0020800010047984 */ /* 0x002e620000008a00 */
[----:B0-----:R-:W-:-:S06]  /*09f0*/  F2FP.PACK_AB R7, R3, R2 ;  /* 0x000000020307723e */ /* 0x001fcc00000000ff */
[----:B------:R-:W-:Y:S01]  /*0a00*/  IMAD.WIDE.U32 R2, R19, R6, c[0x0][0x268] ;  /* 0x00009a0013027625 */ /* 0x000fe200078e0006 */
[----:B-1----:R-:W-:-:S03]  /*0a10*/  F2FP.PACK_AB R9, R5, R4 ;  /* 0x000000040509723e */ /* 0x002fc600000000ff */
[----:B------:R-:W-:Y:S01]  /*0a20*/  IMAD.WIDE.U32 R4, R19, R6, c[0x0][0x260] ;  /* 0x0000980013047625 */ /* 0x000fe200078e0006 */
[----:B------:R0:W-:Y:S04]  /*0a30*/  STG.E [R2.64], R7 ;  /* 0x0000000702007986 */ /* 0x0001e8000c101904 */
[----:B------:R0:W-:Y:S02]  /*0a40*/  STG.E [R4.64], R9 ;  /* 0x0000000904007986 */ /* 0x0001e4000c101904 */
.L_x_487:
[----:B------:R-:W-:Y:S05]  /*0a50*/  BSYNC B0 ;  /* 0x0000000000007941 */ /* 0x000fea0003800000 */
.L_x_486:
[C---:B------:R-:W-:Y:S02]  /*0a60*/  ISETP.GT.U32.AND P1, PT, R18.reuse, -0x501, PT ;  /* 0xfffffaff1200780c */ /* 0x040fe40003f24070 */
[----:B------:R-:W-:Y:S02]  /*0a70*/  IADD3 R18, R18, 0x500, RZ ;  /* 0x0000050012127810 */ /* 0x000fe40007ffe0ff */
[----:B------:R-:W-:-:S09]  /*0a80*/  IADD3 R19, R19, 0x280, RZ ;  /* 0x0000028013137810 */ /* 0x000fd20007ffe0ff */
[----:B012---:R-:W-:Y:S05]  /*0a90*/  @P1 BRA `(.L_x_488) ;  /* 0xfffff69000001947 */ /* 0x007fea000383ffff */
[----:B------:R-:W-:Y:S05]  /*0aa0*/  EXIT ;  /* 0x000000000000794d */ /* 0x000fea0003800000 */
.L_x_484:
[----:B--2---:R-:W-:Y:S01]  /*0ab0*/  IMAD.MOV.U32 R10, RZ, RZ, R4 ;  /* 0x000000ffff0a7224 */ /* 0x004fe200078e0004 */
[----:B------:R-:W-:Y:S01]  /*0ac0*/  MOV R9, 0x1 ;  /* 0x0000000100097802 */ /* 0x000fe20000000f00 */
[----:B------:R-:W-:Y:S01]  /*0ad0*/  IMAD.MOV.U32 R6, RZ, RZ, 0x1f ;  /* 0x0000001fff067424 */ /* 0x000fe200078e00ff */
[----:B------:R-:W-:Y:S02]  /*0ae0*/  MOV R11, 0xffffffff ;  /* 0xffffffff000b7802 */ /* 0x000fe40000000f00 */
[----:B------:R-:W-:Y:S02]  /*0af0*/  MOV R2, 0xb10 ;  /* 0x00000b1000027802 */ /* 0x000fe40000000f00 */
[----:B01----:R-:W-:Y:S05]  /*0b00*/  CALL.REL.NOINC `($__internal_21_$__cuda_sm70_shflsync_bfly_p) ;  /* 0x000003c000007944 */ /* 0x003fea0003c00000 */
[----:B-1----:R-:W-:Y:S01]  /*0b10*/  IMAD.MOV.U32 R3, RZ, RZ, R6 ;  /* 0x000000ffff037224 */ /* 0x002fe200078e0006 */
[----:B0-----:R-:W-:Y:S05]  /*0b20*/  BRA `(.L_x_489) ;  /* 0xfffffcd000007947 */ /* 0x001fea000383ffff */
.L_x_485:
[----:B------:R-:W-:Y:S01]  /*0b30*/  HFMA2.MMA R6, -RZ, RZ, 0, 1.847743988037109375e-06 ;  /* 0x0000001fff067435 */ /* 0x000fe200000001ff */
[----:B------:R-:W-:Y:S01]  /*0b40*/  MOV R10, R13 ;  /* 0x0000000d000a7202 */ /* 0x000fe20000000f00 */
[----:B------:R-:W-:Y:S01]  /*0b50*/  IMAD.MOV.U32 R9, RZ, RZ, 0x2 ;  /* 0x00000002ff097424 */ /* 0x000fe200078e00ff */
[----:B------:R-:W-:Y:S01]  /*0b60*/  MOV R2, 0xb90 ;  /* 0x00000b9000027802 */ /* 0x000fe20000000f00 */
[----:B------:R-:W-:-:S02]  /*0b70*/  IMAD.MOV.U32 R11, RZ, RZ, -0x1 ;  /* 0xffffffffff0b7424 */ /* 0x000fc400078e00ff */
[----:B012---:R-:W-:Y:S05]  /*0b80*/  CALL.REL.NOINC `($__internal_21_$__cuda_sm70_shflsync_bfly_p) ;  /* 0x0000034000007944 */ /* 0x007fea0003c00000 */
[----:B01----:R-:W-:Y:S01]  /*0b90*/  FADD.FTZ R10, R13, R6 ;  /* 0x000000060d0a7221 */ /* 0x003fe20000010000 */
[----:B------:R-:W-:Y:S01]  /*0ba0*/  HFMA2.MMA R6, -RZ, RZ, 0, 1.847743988037109375e-06 ;  /* 0x0000001fff067435 */ /* 0x000fe200000001ff */
[----:B------:R-:W-:Y:S01]  /*0bb0*/  MOV R9, 0x4 ;  /* 0x0000000400097802 */ /* 0x000fe20000000f00 */
[----:B------:R-:W-:Y:S01]  /*0bc0*/  IMAD.MOV.U32 R11, RZ, RZ, -0x1 ;  /* 0xffffffffff0b7424 */ /* 0x000fe200078e00ff */
[----:B------:R-:W-:-:S03]  /*0bd0*/  MOV R2, 0xbf0 ;  /* 0x00000bf000027802 */ /* 0x000fc60000000f00 */
[----:B------:R-:W-:Y:S05]  /*0be0*/  CALL.REL.NOINC `($__internal_21_$__cuda_sm70_shflsync_bfly_p) ;  /* 0x000002e000007944 */ /* 0x000fea0003c00000 */
[----:B01----:R-:W-:Y:S01]  /*0bf0*/  FADD.FTZ R10, R10, R6 ;  /* 0x000000060a0a7221 */ /* 0x003fe20000010000 */
[----:B------:R-:W-:Y:S01]  /*0c00*/  HFMA2.MMA R6, -RZ, RZ, 0, 1.847743988037109375e-06 ;  /* 0x0000001fff067435 */ /* 0x000fe200000001ff */
[----:B------:R-:W-:Y:S01]  /*0c10*/  MOV R9, 0x8 ;  /* 0x0000000800097802 */ /* 0x000fe20000000f00 */
[----:B------:R-:W-:Y:S01]  /*0c20*/  IMAD.MOV.U32 R11, RZ, RZ, -0x1 ;  /* 0xffffffffff0b7424 */ /* 0x000fe200078e00ff */
[----:B------:R-:W-:-:S03]  /*0c30*/  MOV R2, 0xc50 ;  /* 0x00000c5000027802 */ /* 0x000fc60000000f00 */
[----:B------:R-:W-:Y:S05]  /*0c40*/  CALL.REL.NOINC `($__internal_21_$__cuda_sm70_shflsync_bfly_p) ;  /* 0x0000028000007944 */ /* 0x000fea0003c00000 */
[----:B-1----:R-:W-:Y:S01]  /*0c50*/  FADD.FTZ R4, R10, R6 ;  /* 0x000000060a047221 */ /* 0x002fe20000010000 */
[----:B------:R-:W-:Y:S01]  /*0c60*/  HFMA2.MMA R6, -RZ, RZ, 0, 1.847743988037109375e-06 ;  /* 0x0000001fff067435 */ /* 0x000fe200000001ff */
[----:B0-----:R-:W-:Y:S01]  /*0c70*/  MOV R9, 0x10 ;  /* 0x0000001000097802 */ /* 0x001fe20000000f00 */
[----:B------:R-:W-:Y:S01]  /*0c80*/  IMAD.MOV.U32 R11, RZ, RZ, -0x1 ;  /* 0xffffffffff0b7424 */ /* 0x000fe200078e00ff */
[----:B------:R-:W-:-:S02]  /*0c90*/  MOV R2, 0xcc0 ;  /* 0x00000cc000027802 */ /* 0x000fc40000000f00 */
[----:B------:R-:W-:Y:S02]  /*0ca0*/  MOV R10, R4 ;  /* 0x00000004000a7202 */ /* 0x000fe40000000f00 */
[----:B------:R-:W-:Y:S05]  /*0cb0*/  CALL.REL.NOINC `($__internal_21_$__cuda_sm70_shflsync_bfly_p) ;  /* 0x0000021000007944 */ /* 0x000fea0003c00000 */
[----:B0-----:R-:W-:Y:S01]  /*0cc0*/  HFMA2.MMA R9, -RZ, RZ, 0, 5.9604644775390625e-08 ;  /* 0x00000001ff097435 */ /* 0x001fe200000001ff */
[----:B-1----:R-:W-:Y:S01]  /*0cd0*/  MOV R7, R6 ;  /* 0x0000000600077202 */ /* 0x002fe20000000f00 */
[----:B------:R-:W-:Y:S01]  /*0ce0*/  IMAD.MOV.U32 R10, RZ, RZ, R5 ;  /* 0x000000ffff0a7224 */ /* 0x000fe200078e0005 */
[----:B------:R-:W-:Y:S01]  /*0cf0*/  MOV R6, 0x1f ;  /* 0x0000001f00067802 */ /* 0x000fe20000000f00 */
[----:B------:R-:W-:Y:S01]  /*0d00*/  IMAD.MOV.U32 R11, RZ, RZ, -0x1 ;  /* 0xffffffffff0b7424 */ /* 0x000fe200078e00ff */
[----:B------:R-:W-:Y:S02]  /*0d10*/  MOV R2, 0xd30 ;  /* 0x00000d3000027802 */ /* 0x000fe40000000f00 */
[----:B------:R-:W-:Y:S05]  /*0d20*/  CALL.REL.NOINC `($__internal_21_$__cuda_sm70_shflsync_bfly_p) ;  /* 0x000001a000007944 */ /* 0x000fea0003c00000 */
[----:B0-----:R-:W-:Y:S01]  /*0d30*/  HFMA2.MMA R9, -RZ, RZ, 0, 1.1920928955078125e-07 ;  /* 0x00000002ff097435 */ /* 0x001fe200000001ff */
[----:B-1----:R-:W-:Y:S01]  /*0d40*/  FADD.FTZ R10, R5, R6 ;  /* 0x00000006050a7221 */ /* 0x002fe20000010000 */
[----:B------:R-:W-:Y:S01]  /*0d50*/  MOV R6, 0x1f ;  /* 0x0000001f00067802 */ /* 0x000fe20000000f00 */
[----:B------:R-:W-:Y:S01]  /*0d60*/  IMAD.MOV.U32 R11, RZ, RZ, -0x1 ;  /* 0xffffffffff0b7424 */ /* 0x000fe200078e00ff */
[----:B------:R-:W-:Y:S02]  /*0d70*/  MOV R2, 0xd90 ;  /* 0x00000d9000027802 */ /* 0x000fe40000000f00 */
[----:B------:R-:W-:Y:S05]  /*0d80*/  CALL.REL.NOINC `($__internal_21_$__cuda_sm70_shflsync_bfly_p) ;  /* 0x0000014000007944 */ /* 0x000fea0003c00000 */
[----:B0-----:R-:W-:Y:S01]  /*0d90*/  HFMA2.MMA R9, -RZ, RZ, 0, 2.384185791015625e-07 ;  /* 0x00000004ff097435 */ /* 0x001fe200000001ff */
[----:B-1----:R-:W-:Y:S01]  /*0da0*/  FADD.FTZ R10, R10, R6 ;  /* 0x000000060a0a7221 */ /* 0x002fe20000010000 */
[----:B------:R-:W-:Y:S01]  /*0db0*/  MOV R6, 0x1f ;  /* 0x0000001f00067802 */ /* 0x000fe20000000f00 */
[----:B------:R-:W-:Y:S01]  /*0dc0*/  IMAD.MOV.U32 R11, RZ, RZ, -0x1 ;  /* 0xffffffffff0b7424 */ /* 0x000fe200078e00ff */
[----:B------:R-:W-:-:S02]  /*0dd0*/  MOV R2, 0xdf0 ;  /* 0x00000df000027802 */ /* 0x000fc40000000f00 */
[----:B------:R-:W-:Y:S05]  /*0de0*/  CALL.REL.NOINC `($__internal_21_$__cuda_sm70_shflsync_bfly_p) ;  /* 0x000000e000007944 */ /* 0x000fea0003c00000 */
[----:B0-----:R-:W-:Y:S01]  /*0df0*/  HFMA2.MMA R9, -RZ, RZ, 0, 4.76837158203125e-07 ;  /* 0x00000008ff097435 */ /* 0x001fe200000001ff */
[----:B-1----:R-:W-:Y:S01]  /*0e00*/  FADD.FTZ R10, R10, R6 ;  /* 0x000000060a0a7221 */ /* 0x002fe20000010000 */
[----:B------:R-:W-:Y:S01]  /*0e10*/  MOV R6, 0x1f ;  /* 0x0000001f00067802 */ /* 0x000fe20000000f00 */
[----:B------:R-:W-:Y:S01]  /*0e20*/  IMAD.MOV.U32 R11, RZ, RZ, -0x1 ;  /* 0xffffffffff0b7424 */ /* 0x000fe200078e00ff */
[----:B------:R-:W-:-:S02]  /*0e30*/  MOV R2, 0xe50 ;  /* 0x00000e5000027802 */ /* 0x000fc40000000f00 */
[----:B------:R-:W-:Y:S05]  /*0e40*/  CALL.REL.NOINC `($__internal_21_$__cuda_sm70_shflsync_bfly_p) ;  /* 0x0000008000007944 */ /* 0x000fea0003c00000 */
[----:B0-----:R-:W-:Y:S01]  /*0e50*/  HFMA2.MMA R9, -RZ, RZ, 0, 9.5367431640625e-07 ;  /* 0x00000010ff097435 */ /* 0x001fe200000001ff */
[----:B-1----:R-:W-:Y:S01]  /*0e60*/  FADD.FTZ R10, R10, R6 ;  /* 0x000000060a0a7221 */ /* 0x002fe20000010000 */
[----:B------:R-:W-:Y:S01]  /*0e70*/  MOV R6, 0x1f ;  /* 0x0000001f00067802 */ /* 0x000fe20000000f00 */
[----:B------:R-:W-:Y:S01]  /*0e80*/  IMAD.MOV.U32 R11, RZ, RZ, -0x1 ;  /* 0xffffffffff0b7424 */ /* 0x000fe200078e00ff */
[----:B------:R-:W-:-:S02]  /*0e90*/  MOV R2, 0xeb0 ;  /* 0x00000eb000027802 */ /* 0x000fc40000000f00 */
[----:B------:R-:W-:Y:S05]  /*0ea0*/  CALL.REL.NOINC `($__internal_21_$__cuda_sm70_shflsync_bfly_p) ;  /* 0x0000002000007944 */ /* 0x000fea0003c00000 */
[----:B-1----:R-:W-:Y:S01]  /*0eb0*/  MOV R5, R6 ;  /* 0x0000000600057202 */ /* 0x002fe20000000f00 */
[----:B0-----:R-:W-:Y:S05]  /*0ec0*/  BRA `(.L_x_490) ;  /* 0xfffffa5000007947 */ /* 0x001fea000383ffff */
        .weak           $__internal_21_$__cuda_sm70_shflsync_bfly_p
        .type           $__internal_21_$__cuda_sm70_shflsync_bfly_p,@function
        .size           $__internal_21_$__cuda_sm70_shflsync_bfly_p,(.L_x_2847 - $__internal_21_$__cuda_sm70_shflsync_bfly_p)
$__internal_21_$__cuda_sm70_shflsync_bfly_p:
[----:B------:R-:W-:Y:S01]  /*0ed0*/  HFMA2.MMA R3, -RZ, RZ, 0, 0 ;  /* 0x00000000ff037435 */ /* 0x000fe200000001ff */
[----:B------:R-:W-:Y:S04]  /*0ee0*/  WARPSYNC R11 ;  /* 0x0000000b00007348 */ /* 0x000fe80003800000 */
[----:B------:R0:W1:Y:S01]  /*0ef0*/  SHFL.BFLY PT, R6, R10, R9, R6 ;  /* 0x0c0000090a067389 */ /* 0x00006200000e0006 */
[----:B------:R-:W-:Y:S05]  /*0f00*/  RET.REL.NODEC R2 `(_ZN10layer_norm22ln_bwd_finalize_kernelINS_22Kernel_traits_finalizeILj1280E6__halfS2_S2_S2_fjLb0ELj1024ELj4ENS_18Kernel_traits_baseILj1280ES2_S2_S2_S2_fjLj1024EEEEELb0ELb1EEEvNS_9BwdParamsE) ;  /* 0xfffff0f002007950 */ /* 0x000fea0003c3ffff */
.L_x_491:
        /* <DEDUP_REMOVED lines=15> */
.L_x_2847:


//--------------------- .text._ZN10layer_norm40ln_parallel_residual_bwd_finalize_kernelINS_22Kernel_traits_finalizeILj1280E6__halfS2_S2_S2_fjLb0ELj1024ELj4ENS_18Kernel_traits_baseILj1280ES2_S2_S2_S2_fjLj1024EEEEELb1EEEvNS_9BwdParamsE --------------------------
	.section	.text._ZN10layer_norm40ln_parallel_residual_bwd_finalize_kernelINS_22Kernel_traits_finalizeILj1280E6__halfS2_S2_S2_fjLb0ELj1024ELj4ENS_18Kernel_traits_baseILj1280ES2_S2_S2_S2_fjLj1024EEEEELb1EEEvNS_9BwdParamsE,"ax",@progbits
	.sectioninfo	@"SHI_REGISTERS=32"
	.align	128
        .global         _ZN10layer_norm40ln_parallel_residual_bwd_finalize_kernelINS_22Kernel_traits_finalizeILj1280E6__halfS2_S2_S2_fjLb0ELj1024ELj4ENS_18Kernel_traits_baseILj1280ES2_S2_S2_S2_fjLj1024EEEEELb1EEEvNS_9BwdParamsE
        .type           _ZN10layer_norm40ln_parallel_residual_bwd_finalize_kernelINS_22Kernel_traits_finalizeILj1280E6__halfS2_S2_S2_fjLb0ELj1024ELj4ENS_18Kernel_traits_baseILj1280ES2_S2_S2_S2_fjLj1024EEEEELb1EEEvNS_9BwdParamsE,@function
        .size           _ZN10layer_norm40ln_parallel_residual_bwd_finalize_kernelINS_22Kernel_traits_finalizeILj1280E6__halfS2_S2_S2_fjLb0ELj1024ELj4ENS_18Kernel_traits_baseILj1280ES2_S2_S2_S2_fjLj1024EEEEELb1EEEvNS_9BwdParamsE,(.L_x_2848 - _ZN10layer_norm40ln_parallel_residual_bwd_finalize_kernelINS_22Kernel_traits_finalizeILj1280E6__halfS2_S2_S2_fjLb0ELj1024ELj4ENS_18Kernel_traits_baseILj1280ES2_S2_S2_S2_fjLj1024EEEEELb1EEEvNS_9BwdParamsE)
        .other          _ZN10layer_norm40ln_parallel_residual_bwd_finalize_kernelINS_22Kernel_traits_finalizeILj1280E6__halfS2_S2_S2_fjLb0ELj1024ELj4ENS_18Kernel_traits_baseILj1280ES2_S2_S2_S2_fjLj1024EEEEELb1EEEvNS_9BwdParamsE,@"STO_CUDA_ENTRY STV_DEFAULT"
_ZN10layer_norm40ln_parallel_residual_bwd_finalize_kernelINS_22Kernel_traits_finalizeILj1280E6__halfS2_S2_S2_fjLb0ELj1024ELj4ENS_18Kernel_traits_baseILj1280ES2_S2_S2_S2_fjLj1024EEEEELb1EEEvNS_9BwdParamsE:
.text._ZN10layer_norm40ln_parallel_residual_bwd_finalize_kernelINS_22Kernel_traits_finalizeILj1280E6__halfS2_S2_S2_fjLb0ELj1024ELj4ENS_18Kernel_traits_baseILj1280ES2_S2_S2_S2_fjLj1024EEEEELb1EEEvNS_9BwdParamsE:
        /* <DEDUP_REMOVED lines=19> */
.L_x_505:
        /* <DEDUP_REMOVED lines=37> */
.L_x_496:
        /* <DEDUP_REMOVED lines=59> */
.L_x_495:
[----:B------:R-:W-:Y:S05]  /*0730*/  BSYNC B1 ;  /* 0x0000000000017941 */ /* 0x000fea0003800000 */
.L_x_494:
        /* <DEDUP_REMOVED lines=35> */
.L_x_498:
[----:B------:R-:W-:Y:S05]  /*0970*/  BSYNC B1 ;  /* 0x0000000000017941 */ /* 0x000fea0003800000 */
.L_x_497:
        /* <DEDUP_REMOVED lines=16> */
.L_x_493:
[----:B------:R-:W-:Y:S05]  /*0a80*/  BSYNC B0 ;  /* 0x0000000000007941 */ /* 0x000fea0003800000 */
.L_x_492:
        /* <DEDUP_REMOVED lines=14> */
.L_x_506:
        /* <DEDUP_REMOVED lines=36> */
.L_x_507:
        /* <DEDUP_REMOVED lines=11> */
.L_x_499:
        /* <DEDUP_REMOVED lines=23> */
.L_x_503:
[----:B------:R-:W-:Y:S05]  /*0fd0*/  BSYNC B0 ;  /* 0x0000000000007941 */ /* 0x000fea0003800000 */
.L_x_502:
[C---:B------:R-:W-:Y:S02]  /*0fe0*/  ISETP.GT.U32.AND P1, PT, R4.reuse, -0x501, PT ;  /* 0xfffffaff0400780c */ /* 0x040fe40003f24070 */
[----:B------:R-:W-:-:S02]  /*0ff0*/  IADD3 R4, R4, 0x500, RZ ;  /* 0x0000050004047810 */ /* 0x000fc40007ffe0ff */
[----:B------:R-:W-:-:S09]  /*1000*/  IADD3 R5, R5, 0x280, RZ ;  /* 0x0000028005057810 */ /* 0x000fd20007ffe0ff */
[----:B0-----:R-:W-:Y:S01]  /*1010*/  @!P1 CALL.REL.NOINC `(.L_x_504) ;  /* 0x0000001000009944 */ /* 0x001fe20003c00000 */
[----:B------:R-:W-:Y:S05]  /*1020*/  BRA `(.L_x_505) ;  /* 0xfffff10000007947 */ /* 0x000fea000383ffff */
.L_x_504:
[----:B------:R-:W-:Y:S05]  /*1030*/  EXIT ;  /* 0x000000000000794d */ /* 0x000fea0003800000 */
.L_x_500:
[----:B------:R-:W-:Y:S01]  /*1040*/  HFMA2.MMA R17, -RZ, RZ, 0, 1.847743988037109375e-06 ;  /* 0x0000001fff117435 */ /* 0x000fe200000001ff */
[----:B----4-:R-:W-:Y:S01]  /*1050*/  MOV R19, R12 ;  /* 0x0000000c00137202 */ /* 0x010fe20000000f00 */
[----:B------:R-:W-:Y:S01]  /*1060*/  IMAD.MOV.U32 R16, RZ, RZ, 0x1 ;  /* 0x00000001ff107424 */ /* 0x000fe200078e00ff */
[----:B------:R-:W-:Y:S02]  /*1070*/  MOV R14, 0xffffffff ;  /* 0xffffffff000e7802 */ /* 0x000fe40000000f00 */
[----:B------:R-:W-:Y:S02]  /*1080*/  MOV R8, 0x10a0 ;  /* 0x000010a000087802 */ /* 0x000fe40000000f00 */
[----:B0123--:R-:W-:Y:S05]  /*1090*/  CALL.REL.NOINC `($__internal_22_$__cuda_sm70_shflsync_bfly_p) ;  /* 0x000007b000007944 */ /* 0x00ffea0003c00000 */
[----:B01----:R-:W-:Y:S05]  /*10a0*/  BRA `(.L_x_506) ;  /* 0xfffffac000007947 */ /* 0x003fea000383ffff */
.L_x_501:
[----:B------:R-:W-:Y:S01]  /*10b0*/  HFMA2.MMA R17, -RZ, RZ, 0, 1.847743988037109375e-06 ;  /* 0x0000001fff117435 */ /* 0x000fe200000001ff */
[----:B------:R-:W-:Y:S01]  /*10c0*/  MOV R19, R12 ;  /* 0x0000000c00137202 */ /* 0x000fe20000000f00 */
[----:B------:R-:W-:Y:S01]  /*10d0*/  IMAD.MOV.U32 R16, RZ, RZ, 0x2 ;  /* 0x00000002ff107424 */ /* 0x000fe200078e00ff */
[----:B------:R-:W-:Y:S02]  /*10e0*/  MOV R14, 0xffffffff ;  /* 0xffffffff000e7802 */ /* 0x000fe40000000f00 */
[----:B------:R-:W-:-:S02]  /*10f0*/  MOV R8, 0x1110 ;  /* 0x0000111000087802 */ /* 0x000fc40000000f00 */
[----:B-123--:R-:W-:Y:S05]  /*1100*/  CALL.REL.NOINC `($__internal_22_$__cuda_sm70_shflsync_bfly_p) ;  /* 0x0000074000007944 */ /* 0x00efea0003c00000 */
[----:B0-----:R-:W-:Y:S01]  /*1110*/  HFMA2.MMA R16, -RZ, RZ, 0, 2.384185791015625e-07 ;  /* 0x00000004ff107435 */ /* 0x001fe200000001ff */
[----:B-1----:R-:W-:Y:S01]  /*1120*/  FADD.FTZ R19, R12, R14 ;  /* 0x0000000e0c137221 */ /* 0x002fe20000010000 */
[----:B------:R-:W-:Y:S01]  /*1130*/  MOV R14, 0xffffffff ;  /* 0xffffffff000e7802 */ /* 0x000fe20000000f00 */
[----:B------:R-:W-:Y:S01]  /*1140*/  IMAD.MOV.U32 R17, RZ, RZ, 0x1f ;  /* 0x0000001fff117424 */ /* 0x000fe200078e00ff */
[----:B------:R-:W-:-:S02]  /*1150*/  MOV R8, 0x1170 ;  /* 0x0000117000087802 */ /* 0x000fc40000000f00 */
[----:B------:R-:W-:Y:S05]  /*1160*/  CALL.REL.NOINC `($__internal_22_$__cuda_sm70_shflsync_bfly_p) ;  /* 0x000006e000007944 */ /* 0x000fea0003c00000 */
[----:B0-----:R-:W-:Y:S01]  /*1170*/  HFMA2.MMA R16, -RZ, RZ, 0, 4.76837158203125e-07 ;  /* 0x00000008ff107435 */ /* 0x001fe200000001ff */
[----:B-1----:R-:W-:Y:S01]  /*1180*/  FADD.FTZ R19, R19, R14 ;  /* 0x0000000e13137221 */ /* 0x002fe20000010000 */
[----:B------:R-:W-:Y:S01]  /*1190*/  MOV R17, 0x1f ;  /* 0x0000001f00117802 */ /* 0x000fe20000000f00 */
[----:B------:R-:W-:Y:S01]  /*11a0*/  IMAD.MOV.U32 R14, RZ, RZ, -0x1 ;  /* 0xffffffffff0e7424 */ /* 0x000fe200078e00ff */
[----:B------:R-:W-:-:S02]  /*11b0*/  MOV R8, 0x11d0 ;  /* 0x000011d000087802 */ /* 0x000fc40000000f00 */
[----:B------:R-:W-:Y:S05]  /*11c0*/  CALL.REL.NOINC `($__internal_22_$__cuda_sm70_shflsync_bfly_p) ;  /* 0x0000068000007944 */ /* 0x000fea0003c00000 */
[----:B-1----:R-:W-:Y:S01]  /*11d0*/  FADD.FTZ R12, R19, R14 ;  /* 0x0000000e130c7221 */ /* 0x002fe20000010000 */
[----:B0-----:R-:W-:Y:S01]  /*11e0*/  HFMA2.MMA R16, -RZ, RZ, 0, 9.5367431640625e-07 ;  /* 0x00000010ff107435 */ /* 0x001fe200000001ff */
[----:B------:R-:W-:-:S02]  /*11f0*/  MOV R17, 0x1f ;  /* 0x0000001f00117802 */ /* 0x000fc40000000f00 */
[----:B------:R-:W-:Y:S01]  /*1200*/  MOV R14, 0xffffffff ;  /* 0xffffffff000e7802 */ /* 0x000fe20000000f00 */
[----:B------:R-:W-:Y:S01]  /*1210*/  IMAD.MOV.U32 R19, RZ, RZ, R12 ;  /* 0x000000ffff137224 */ /* 0x000fe200078e000c */
[----:B------:R-:W-:Y:S02]  /*1220*/  MOV R8, 0x1240 ;  /* 0x0000124000087802 */ /* 0x000fe40000000f00 */
[----:B------:R-:W-:Y:S05]  /*1230*/  CALL.REL.NOINC `($__internal_22_$__cuda_sm70_shflsync_bfly_p) ;  /* 0x0000061000007944 */ /* 0x000fea0003c00000 */
[----:B0-----:R-:W-:Y:S01]  /*1240*/  HFMA2.MMA R16, -RZ, RZ, 0, 5.9604644775390625e-08 ;  /* 0x00000001ff107435 */ /* 0x001fe200000001ff */
[----:B-1----:R-:W-:Y:S01]  /*1250*/  MOV R15, R14 ;  /* 0x0000000e000f7202 */ /* 0x002fe20000000f00 */
[----:B------:R-:W-:Y:S01]  /*1260*/  IMAD.MOV.U32 R17, RZ, RZ, 0x1f ;  /* 0x0000001fff117424 */ /* 0x000fe200078e00ff */
[----:B------:R-:W-:Y:S02]  /*1270*/  MOV R19, R13 ;  /* 0x0000000d00137202 */ /* 0x000fe40000000f00 */
[----:B------:R-:W-:Y:S02]  /*1280*/  MOV R14, 0xffffffff ;  /* 0xffffffff000e7802 */ /* 0x000fe40000000f00 */
[----:B------:R-:W-:Y:S02]  /*1290*/  MOV R8, 0x12b0 ;  /* 0x000012b000087802 */ /* 0x000fe40000000f00 */
[----:B------:R-:W-:Y:S05]  /*12a0*/  CALL.REL.NOINC `($__internal_22_$__cuda_sm70_shflsync_bfly_p) ;  /* 0x000005a000007944 */ /* 0x000fea0003c00000 */
[----:B0-----:R-:W-:Y:S01]  /*12b0*/  HFMA2.MMA R16, -RZ, RZ, 0, 1.1920928955078125e-07 ;  /* 0x00000002ff107435 */ /* 0x001fe200000001ff */
[----:B-1----:R-:W-:Y:S01]  /*12c0*/  FADD.FTZ R19, R13, R14 ;  /* 0x0000000e0d137221 */ /* 0x002fe20000010000 */
[----:B------:R-:W-:Y:S01]  /*12d0*/  MOV R17, 0x1f ;  /* 0x0000001f00117802 */ /* 0x000fe20000000f00 */
[----:B------:R-:W-:Y:S01]  /*12e0*/  IMAD.MOV.U32 R14, RZ, RZ, -0x1 ;  /* 0xffffffffff0e7424 */ /* 0x000fe200078e00ff */
[----:B------:R-:W-:-:S02]  /*12f0*/  MOV R8, 0x1310 ;  /* 0x0000131000087802 */ /* 0x000fc40000000f00 */
[----:B------:R-:W-:Y:S05]  /*1300*/  CALL.REL.NOINC `($__internal_22_$__cuda_sm70_shflsync_bfly_p) ;  /* 0x0000054000007944 */ /* 0x000fea0003c00000 */
[----:B0-----:R-:W-:Y:S01]  /*1310*/  HFMA2.MMA R16, -RZ, RZ, 0, 2.384185791015625e-07 ;  /* 0x00000004ff107435 */ /* 0x001fe200000001ff */
[----:B-1----:R-:W-:Y:S01]  /*1320*/  FADD.FTZ R19, R19, R14 ;  /* 0x0000000e13137221 */ /* 0x002fe20000010000 */
[----:B------:R-:W-:-:S02]  /*1330*/  MOV R17, 0x1f ;  /* 0x0000001f00117802 */ /* 0x000fc40000000f00 */
[----:B------:R-:W-:Y:S02]  /*1340*/  MOV R14, 0xffffffff ;  /* 0xffffffff000e7802 */ /* 0x000fe40000000f00 */
[----:B------:R-:W-:Y:S02]  /*1350*/  MOV R8, 0x1370 ;  /* 0x0000137000087802 */ /* 0x000fe40000000f00 */
[----:B------:R-:W-:Y:S05]  /*1360*/  CALL.REL.NOINC `($__internal_22_$__cuda_sm70_shflsync_bfly_p) ;  /* 0x000004e000007944 */ /* 0x000fea0003c00000 */
[----:B0-----:R-:W-:Y:S01]  /*1370*/  HFMA2.MMA R17, -RZ, RZ, 0, 1.847743988037109375e-06 ;  /* 0x0000001fff117435 */ /* 0x001fe200000001ff */
[----:B-1----:R-:W-:Y:S01]  /*1380*/  FADD.FTZ R19, R19, R14 ;  /* 0x0000000e13137221 */ /* 0x002fe20000010000 */
[----:B------:R-:W-:Y:S01]  /*1390*/  MOV R14, 0xffffffff ;  /* 0xffffffff000e7802 */ /* 0x000fe20000000f00 */
[----:B------:R-:W-:Y:S01]  /*13a0*/  IMAD.MOV.U32 R16, RZ, RZ, 0x8 ;  /* 0x00000008ff107424 */ /* 0x000fe200078e00ff */
[----:B------:R-:W-:Y:S02]  /*13b0*/  MOV R8, 0x13d0 ;  /* 0x000013d000087802 */ /* 0x000fe40000000f00 */
[----:B------:R-:W-:Y:S05]  /*13c0*/  CALL.REL.NOINC `($__internal_22_$__cuda_sm70_shflsync_bfly_p) ;  /* 0x0000048000007944 */ /* 0x000fea0003c00000 */
[----:B-1----:R-:W-:Y:S01]  /*13d0*/  FADD.FTZ R13, R19, R14 ;  /* 0x0000000e130d7221 */ /* 0x002fe20000010000 */
[----:B0-----:R-:W-:Y:S01]  /*13e0*/  HFMA2.MMA R16, -RZ, RZ, 0, 9.5367431640625e-07 ;  /* 0x00000010ff107435 */ /* 0x001fe200000001ff */
[----:B------:R-:W-:Y:S01]  /*13f0*/  IMAD.MOV.U32 R17, RZ, RZ, 0x1f ;  /* 0x0000001fff117424 */ /* 0x000fe200078e00ff */
[----:B------:R-:W-:Y:S02]  /*1400*/  MOV R14, 0xffffffff ;  /* 0xffffffff000e7802 */ /* 0x000fe40000000f00 */
[----:B------:R-:W-:-:S02]  /*1410*/  MOV R19, R13 ;  /* 0x0000000d00137202 */ /* 0x000fc40000000f00 */
[----:B------:R-:W-:Y:S02]  /*1420*/  MOV R8, 0x1440 ;  /* 0x0000144000087802 */ /* 0x000fe40000000f00 */
[----:B------:R-:W-:Y:S05]  /*1430*/  CALL.REL.NOINC `($__internal_22_$__cuda_sm70_shflsync_bfly_p) ;  /* 0x0000041000007944 */ /* 0x000fea0003c00000 */
[----:B0-----:R-:W-:Y:S01]  /*1440*/  HFMA2.MMA R16, -RZ, RZ, 0, 5.9604644775390625e-08 ;  /* 0x00000001ff107435 */ /* 0x001fe200000001ff */
[----:B-1----:R-:W-:Y:S01]  /*1450*/  MOV R18, R14 ;  /* 0x0000000e00127202 */ /* 0x002fe20000000f00 */
[----:B------:R-:W-:Y:S01]  /*1460*/  IMAD.MOV.U32 R19, RZ, RZ, R11 ;  /* 0x000000ffff137224 */ /* 0x000fe200078e000b */
[----:B------:R-:W-:Y:S02]  /*1470*/  MOV R17, 0x1f ;  /* 0x0000001f00117802 */ /* 0x000fe40000000f00 */
[----:B------:R-:W-:Y:S02]  /*1480*/  MOV R14, 0xffffffff ;  /* 0xffffffff000e7802 */ /* 0x000fe40000000f00 */
[----:B------:R-:W-:Y:S02]  /*1490*/  MOV R8, 0x14b0 ;  /* 0x000014b000087802 */ /* 0x000fe40000000f00 */
[----:B------:R-:W-:Y:S05]  /*14a0*/  CALL.REL.NOINC `($__internal_22_$__cuda_sm70_shflsync_bfly_p) ;  /* 0x000003a000007944 */ /* 0x000fea0003c00000 */
[----:B0-----:R-:W-:Y:S01]  /*14b0*/  HFMA2.MMA R17, -RZ, RZ, 0, 1.847743988037109375e-06 ;  /* 0x0000001fff117435 */ /* 0x001fe200000001ff */
[----:B-1----:R-:W-:Y:S01]  /*14c0*/  FADD.FTZ R19, R11, R14 ;  /* 0x0000000e0b137221 */ /* 0x002fe20000010000 */
[----:B------:R-:W-:Y:S01]  /*14d0*/  MOV R14, 0xffffffff ;  /* 0xffffffff000e7802 */ /* 0x000fe20000000f00 */
[----:B------:R-:W-:Y:S01]  /*14e0*/  IMAD.MOV.U32 R16, RZ, RZ, 0x2 ;  /* 0x00000002ff107424 */ /* 0x000fe200078e00ff */
[----:B------:R-:W-:-:S02]  /*14f0*/  MOV R8, 0x1510 ;  /* 0x0000151000087802 */ /* 0x000fc40000000f00 */
[----:B------:R-:W-:Y:S05]  /*1500*/  CALL.REL.NOINC `($__internal_22_$__cuda_sm70_shflsync_bfly_p) ;  /* 0x0000034000007944 */ /* 0x000fea0003c00000 */
        /* <DEDUP_REMOVED lines=44> */
[----:B0-----:R-:W-:Y:S01]  /*17d0*/  HFMA2.MMA R16, -RZ, RZ, 0, 9.5367431640625e-07 ;  /* 0x00000010ff107435 */ /* 0x001fe200000001ff */
[----:B-1----:R-:W-:Y:S01]  /*17e0*/  FADD.FTZ R19, R19, R14 ;  /* 0x0000000e13137221 */ /* 0x002fe20000010000 */
[----:B------:R-:W-:Y:S01]  /*17f0*/  MOV R14, 0xffffffff ;  /* 0xffffffff000e7802 */ /* 0x000fe20000000f00 */
[----:B------:R-:W-:Y:S01]  /*1800*/  IMAD.MOV.U32 R17, RZ, RZ, 0x1f ;  /* 0x0000001fff117424 */ /* 0x000fe200078e00ff */
[----:B------:R-:W-:-:S02]  /*1810*/  MOV R8, 0x1830 ;  /* 0x0000183000087802 */ /* 0x000fc40000000f00 */
[----:B------:R-:W-:Y:S05]  /*1820*/  CALL.REL.NOINC `($__internal_22_$__cuda_sm70_shflsync_bfly_p) ;  /* 0x0000002000007944 */ /* 0x000fea0003c00000 */
[----:B-1----:R-:W-:Y:S01]  /*1830*/  MOV R8, R14 ;  /* 0x0000000e00087202 */ /* 0x002fe20000000f00 */
[----:B0-----:R-:W-:Y:S05]  /*1840*/  BRA `(.L_x_507) ;  /* 0xfffff56000007947 */ /* 0x001fea000383ffff */
        .weak           $__internal_22_$__cuda_sm70_shflsync_bfly_p
        .type           $__internal_22_$__cuda_sm70_shflsync_bfly_p,@function
        .size           $__internal_22_$__cuda_sm70_shflsync_bfly_p,(.L_x_2848 - $__internal_22_$__cuda_sm70_shflsync_bfly_p)
$__internal_22_$__cuda_sm70_shflsync_bfly_p:
[----:B------:R-:W-:Y:S01]  /*1850*/  HFMA2.MMA R9, -RZ, RZ, 0, 0 ;  /* 0x00000000ff097435 */ /* 0x000fe200000001ff */
[----:B------:R-:W-:Y:S04]  /*1860*/  WARPSYNC R14 ;  /* 0x0000000e00007348 */ /* 0x000fe80003800000 */
[----:B------:R0:W1:Y:S01]  /*1870*/  SHFL.BFLY PT, R14, R19, R16, R17 ;  /* 0x0c000010130e7389 */ /* 0x00006200000e0011 */
[----:B------:R-:W-:Y:S05]  /*1880*/  RET.REL.NODEC R8 `(_ZN10layer_norm40ln_parallel_residual_bwd_finalize_kernelINS_22Kernel_traits_finalizeILj1280E6__halfS2_S2_S2_fjLb0ELj1024ELj4ENS_18Kernel_traits_baseILj1280ES2_S2_S2_S2_fjLj1024EEEEELb1EEEvNS_9BwdParamsE) ;  /* 0xffffe77008007950 */ /* 0x000fea0003c3ffff */
.L_x_508:
        /* <DEDUP_REMOVED lines=15> */
.L_x_2848:


//--------------------- .text._ZN10layer_norm31ln_parallel_residual_bwd_kernelINS_13Kernel_traitsI6__halfS2_S2_S2_fjLj1280ELj1ELj4ELj1ELj16ENS_18Kernel_traits_baseILj1280ES2_S2_S2_S2_fjLj128EEEEELb1ELb1ELb1EEEvNS_9BwdParamsE --------------------------
	.section	.text._ZN10layer_norm31ln_parallel_residual_bwd_kernelINS_13Kernel_traitsI6__halfS2_S2_S2_fjLj1280ELj1ELj4ELj1ELj16ENS_18Kernel_traits_baseILj1280ES2_S2_S2_S2_fjLj128EEEEELb1ELb1ELb1EEEvNS_9BwdParamsE,"ax",@progbits
	.sectioninfo	@"SHI_REGISTERS=255"
	.align	128
        .global         _ZN10layer_norm31ln_parallel_residual_bwd_kernelINS_13Kernel_traitsI6__halfS2_S2_S2_fjLj1280ELj1ELj4ELj1ELj16ENS_18Kernel_traits_baseILj1280ES2_S2_S2_S2_fjLj128EEEEELb1ELb1ELb1EEEvNS_9BwdParamsE
        .type           _ZN10layer_norm31ln_parallel_residual_bwd_kernelINS_13Kernel_traitsI6__halfS2_S2_S2_fjLj1280ELj1ELj4ELj1ELj16ENS_18Kernel_traits_baseILj1280ES2_S2_S2_S2_fjLj128EEEEELb1ELb1ELb1EEEvNS_9BwdParamsE,@function
        .size           _ZN10layer_norm31ln_parallel_residual_bwd_kernelINS_13Kernel_traitsI6__halfS2_S2_S2_fjLj1280ELj1ELj4ELj1ELj16ENS_18Kernel_traits_baseILj1280ES2_S2_S2_S2_fjLj128EEEEELb1ELb1ELb1EEEvNS_9BwdParamsE,(.L_x_2849 - _ZN10layer_norm31ln_parallel_residual_bwd_kernelINS_13Kernel_traitsI6__halfS2_S2_S2_fjLj1280ELj1ELj4ELj1ELj16ENS_18Kernel_traits_baseILj1280ES2_S2_S2_S2_fjLj128EEEEELb1ELb1ELb1EEEvNS_9BwdParamsE)
        .other          _ZN10layer_norm31ln_parallel_residual_bwd_kernelINS_13Kernel_traitsI6__halfS2_S2_S2_fjLj1280ELj1ELj4ELj1ELj16ENS_18Kernel_traits_baseILj1280ES2_S2_S2_S2_fjLj128EEEEELb1ELb1ELb1EEEvNS_9BwdParamsE,@"STO_CUDA_ENTRY STV_DEFAULT"
_ZN10layer_norm31ln_parallel_residual_bwd_kernelINS_13Kernel_traitsI6__halfS2_S2_S2_fjLj1280ELj1ELj4ELj1ELj16ENS_18Kernel_traits_baseILj1280ES2_S2_S2_S2_fjLj128EEEEELb1ELb1ELb1EEEvNS_9BwdParamsE:
.text._ZN10layer_norm31ln_parallel_residual_bwd_kernelINS_13Kernel_traitsI6__halfS2_S2_S2_fjLj1280ELj1ELj4ELj1ELj16ENS_18Kernel_traits_baseILj1280ES2_S2_S2_S2_fjLj128EEEEELb1ELb1ELb1EEEvNS_9BwdParamsE:
        /* <DEDUP_REMOVED lines=51> */
.L_x_510:
[----:B------:R-:W-:-:S04]  /*0330*/  SHF.L.U32 R0, R0, 0x4, RZ ;  /* 0x0000000400007819 */ /* 0x000fc800000006ff */
[----:B------:R-:W-:-:S04]  /*0340*/  LOP3.LUT R0, R0, 0x1f0, RZ, 0xc0, !PT ;  /* 0x000001f000007812 */ /* 0x000fc800078ec0ff */
[----:B------:R-:W-:-:S04]  /*0350*/  IADD3 R2, P0, R0, c[0x0][0x1b0], RZ ;  /* 0x00006c0000027a10 */ /* 0x000fc80007f1e0ff */
[----:B------:R-:W-:-:S05]  /*0360*/  IADD3.X R3, RZ, c[0x0][0x1b4], RZ, P0, !PT ;  /* 0x00006d00ff037a10 */ /* 0x000fca00007fe4ff */
[----:B------:R-:W2:Y:S04]  /*0370*/  LDG.E.128 R4, [R2.64] ;  /* 0x0000000402047981 */ /* 0x000ea8000c1e1d00 */
[----:B------:R2:W3:Y:S04]  /*0380*/  LDG.E.128 R248, [R2.64+0x200] ;  /* 0x0002000402f87981 */ /* 0x0004e8000c1e1d00 */
[----:B------:R2:W4:Y:S04]  /*0390*/  LDG.E.128 R240, [R2.64+0x400] ;  /* 0x0004000402f07981 */ /* 0x000528000c1e1d00 */
[----:B------:R2:W5:Y:S04]  /*03a0*/  LDG.E.128 R232, [R2.64+0x600] ;  /* 0x0006000402e87981 */ /* 0x000568000c1e1d00 */
[----:B------:R2:W5:Y:S01]  /*03b0*/  LDG.E.128 R224, [R2.64+0x800] ;  /* 0x0008000402e07981 */ /* 0x000562000c1e1d00 */
        /* <DEDUP_REMOVED lines=40> */
[----:B------:R-:W-:Y:S01]  /*0640*/  HADD2.F32 R3, -RZ, R5.H0_H0 ;  /* 0x20000005ff037230 */ /* 0x000fe20000004100 */
[----:B------:R0:W-:Y:S01]  /*0650*/  STL [R1+0x34], R2 ;  /* 0x0000340201007387 */ /* 0x0001e20000100800 */
[----:B---3--:R-:W-:Y:S02]  /*0660*/  HADD2.F32 R252, -RZ, R251.H0_H0 ;  /* 0x200000fbfffc7230 */ /* 0x008fe40000004100 */
[----:B----4-:R-:W-:Y:S01]  /*0670*/  HADD2.F32 R247, -RZ, R241.H1_H1 ;  /* 0x300000f1fff77230 */ /* 0x010fe20000004100 */
[----:B------:R1:W-:Y:S01]  /*0680*/  STL [R1+0x30], R0 ;  /* 0x0000300001007387 */ /* 0x0003e20000100800 */
[--C-:B------:R-:W-:Y:S02]  /*0690*/  HADD2.F32 R246, -RZ, R242.reuse.H0_H0 ;  /* 0x200000f2fff67230 */ /* 0x100fe40000004100 */
[----:B------:R-:W-:Y:S01]  /*06a0*/  HADD2.F32 R245, -RZ, R242.H1_H1 ;  /* 0x300000f2fff57230 */ /* 0x000fe20000004100 */
[----:B------:R2:W-:Y:S01]  /*06b0*/  STL [R1+0x2c], R3 ;  /* 0x00002c0301007387 */ /* 0x0005e20000100800 */
[----:B------:R-:W-:-:S02]  /*06c0*/  HADD2.F32 R244, -RZ, R243.H0_H0 ;  /* 0x200000f3fff47230 */ /* 0x000fc40000004100 */
[----:B0-----:R-:W-:Y:S01]  /*06d0*/  HADD2.F32 R2, -RZ, R5.H1_H1 ;  /* 0x30000005ff027230 */ /* 0x001fe20000004100 */
[----:B------:R-:W-:Y:S01]  /*06e0*/  CS2R R4, SRZ ;  /* 0x0000000000047805 */ /* 0x000fe2000001ff00 */
[----:B-----5:R-:W-:Y:S02]  /*06f0*/  HADD2.F32 R242, -RZ, R232.H0_H0 ;  /* 0x200000e8fff27230 */ /* 0x020fe40000004100 */
[--C-:B-1----:R-:W-:Y:S01]  /*0700*/  HADD2.F32 R0, -RZ, R6.reuse.H0_H0 ;  /* 0x20000006ff007230 */ /* 0x102fe20000004100 */
[----:B------:R0:W-:Y:S01]  /*0710*/  STL [R1+0x28], R2 ;  /* 0x0000280201007387 */ /* 0x0001e20000100800 */
[----:B------:R-:W-:Y:S02]  /*0720*/  HADD2.F32 R239, -RZ, R233.H1_H1 ;  /* 0x300000e9ffef7230 */ /* 0x000fe40000004100 */
[----:B--2---:R-:W-:Y:S01]  /*0730*/  HADD2.F32 R3, -RZ, R6.H1_H1 ;  /* 0x30000006ff037230 */ /* 0x004fe20000004100 */
[----:B------:R1:W-:Y:S01]  /*0740*/  STL [R1+0x24], R0 ;  /* 0x0000240001007387 */ /* 0x0003e20000100800 */
[----:B------:R-:W-:-:S02]  /*0750*/  HADD2.F32 R238, -RZ, R234.H0_H0 ;  /* 0x200000eaffee7230 */ /* 0x000fc40000004100 */
[----:B------:R-:W-:Y:S01]  /*0760*/  HADD2.F32 R237, -RZ, R234.H1_H1 ;  /* 0x300000eaffed7230 */ /* 0x000fe20000004100 */
[----:B------:R2:W-:Y:S01]  /*0770*/  STL [R1+0x20], R3 ;  /* 0x0000200301007387 */ /* 0x0005e20000100800 */
[----:B------:R-:W-:Y:S02]  /*0780*/  HADD2.F32 R236, -RZ, R235.H0_H0 ;  /* 0x200000ebffec7230 */ /* 0x000fe40000004100 */
[----:B0-----:R-:W-:Y:S02]  /*0790*/  HADD2.F32 R2, -RZ, R7.H0_H0 ;  /* 0x20000007ff027230 */ /* 0x001fe40000004100 */
[----:B------:R-:W-:Y:S02]  /*07a0*/  HADD2.F32 R228, -RZ, R227.H0_H0 ;  /* 0x200000e3ffe47230 */ /* 0x000fe40000004100 */
[----:B-1----:R-:W-:Y:S01]  /*07b0*/  HADD2.F32 R0, -RZ, R7.H1_H1 ;  /* 0x30000007ff007230 */ /* 0x002fe20000004100 */
[----:B------:R0:W-:Y:S01]  /*07c0*/  STL [R1+0x1c], R2 ;  /* 0x00001c0201007387 */ /* 0x0001e20000100800 */
[----:B------:R-:W-:Y:S01]  /*07d0*/  HADD2.F32 R251, -RZ, R251.H1_H1 ;  /* 0x300000fbfffb7230 */ /* 0x000fe20000004100 */
[----:B------:R-:W-:Y:S01]  /*07e0*/  CS2R R6, SRZ ;  /* 0x0000000000067805 */ /* 0x000fe2000001ff00 */
[----:B--2---:R-:W-:Y:S01]  /*07f0*/  HADD2.F32 R3, -RZ, R248.H0_H0 ;  /* 0x200000f8ff037230 */ /* 0x004fe20000004100 */
[----:B------:R1:W-:Y:S01]  /*0800*/  STL [R1+0x18], R0 ;  /* 0x0000180001007387 */ /* 0x0003e20000100800 */
[----:B------:R-:W-:-:S02]  /*0810*/  HADD2.F32 R243, -RZ, R243.H1_H1 ;  /* 0x300000f3fff37230 */ /* 0x000fc40000004100 */
[----:B------:R-:W-:Y:S01]  /*0820*/  HADD2.F32 R235, -RZ, R235.H1_H1 ;  /* 0x300000ebffeb7230 */ /* 0x000fe20000004100 */
[----:B------:R2:W-:Y:S01]  /*0830*/  STL [R1+0x14], R3 ;  /* 0x0000140301007387 */ /* 0x0005e20000100800 */
[----:B------:R-:W-:Y:S02]  /*0840*/  HADD2.F32 R234, -RZ, R224.H0_H0 ;  /* 0x200000e0ffea7230 */ /* 0x000fe40000004100 */
[----:B0-----:R-:W-:Y:S02]  /*0850*/  HADD2.F32 R2, -RZ, R248.H1_H1 ;  /* 0x300000f8ff027230 */ /* 0x001fe40000004100 */
[----:B------:R-:W-:Y:S02]  /*0860*/  HADD2.F32 R248, -RZ, R241.H0_H0 ;  /* 0x200000f1fff87230 */ /* 0x000fe40000004100 */
[----:B-1----:R-:W-:Y:S01]  /*0870*/  HADD2.F32 R0, -RZ, R249.H0_H0 ;  /* 0x200000f9ff007230 */ /* 0x002fe20000004100 */
[----:B------:R0:W-:Y:S01]  /*0880*/  STL [R1+0x10], R2 ;  /* 0x0000100201007387 */ /* 0x0001e20000100800 */
[----:B------:R-:W-:-:S02]  /*0890*/  HADD2.F32 R241, -RZ, R232.H1_H1 ;  /* 0x300000e8fff17230 */ /* 0x000fc40000004100 */
[----:B--2---:R-:W-:Y:S01]  /*08a0*/  HADD2.F32 R3, -RZ, R249.H1_H1 ;  /* 0x300000f9ff037230 */ /* 0x004fe20000004100 */
[----:B------:R1:W-:Y:S01]  /*08b0*/  STL [R1+0xc], R0 ;  /* 0x00000c0001007387 */ /* 0x0003e20000100800 */
[----:B------:R-:W-:Y:S02]  /*08c0*/  HADD2.F32 R249, -RZ, R240.H1_H1 ;  /* 0x300000f0fff97230 */ /* 0x000fe40000004100 */
[--C-:B------:R-:W-:Y:S01]  /*08d0*/  HADD2.F32 R232, -RZ, R225.reuse.H0_H0 ;  /* 0x200000e1ffe87230 */ /* 0x100fe20000004100 */
[----:B------:R-:W-:Y:S01]  /*08e0*/  STL [R1+0x8], R3 ;  /* 0x0000080301007387 */ /* 0x000fe20000100800 */
[----:B------:R-:W-:Y:S02]  /*08f0*/  HADD2.F32 R231, -RZ, R225.H1_H1 ;  /* 0x300000e1ffe77230 */ /* 0x000fe40000004100 */
[----:B0-----:R-:W-:Y:S02]  /*0900*/  HADD2.F32 R2, -RZ, R250.H0_H0 ;  /* 0x200000faff027230 */ /* 0x001fe40000004100 */
[----:B------:R-:W-:-:S02]  /*0910*/  HADD2.F32 R230, -RZ, R226.H0_H0 ;  /* 0x200000e2ffe67230 */ /* 0x000fc40000004100 */
[----:B-1----:R-:W-:Y:S01]  /*0920*/  HADD2.F32 R0, -RZ, R250.H1_H1 ;  /* 0x300000faff007230 */ /* 0x002fe20000004100 */
[----:B------:R0:W-:Y:S01]  /*0930*/  STL [R1+0x4], R2 ;  /* 0x0000040201007387 */ /* 0x0001e20000100800 */
[----:B------:R-:W-:Y:S02]  /*0940*/  HADD2.F32 R250, -RZ, R240.H0_H0 ;  /* 0x200000f0fffa7230 */ /* 0x000fe40000004100 */
[----:B------:R-:W-:Y:S01]  /*0950*/  HADD2.F32 R240, -RZ, R233.H0_H0 ;  /* 0x200000e9fff07230 */ /* 0x000fe20000004100 */
[----:B------:R1:W-:Y:S01]  /*0960*/  STL [R1], R0 ;  /* 0x0000000001007387 */ /* 0x0003e20000100800 */
[----:B------:R-:W-:Y:S02]  /*0970*/  HADD2.F32 R233, -RZ, R224.H1_H1 ;  /* 0x300000e0ffe97230 */ /* 0x000fe40000004100 */
[----:B------:R-:W-:Y:S02]  /*0980*/  HADD2.F32 R229, -RZ, R226.H1_H1 ;  /* 0x300000e2ffe57230 */ /* 0x000fe40000004100 */
[----:B------:R-:W-:Y:S01]  /*0990*/  HADD2.F32 R227, -RZ, R227.H1_H1 ;  /* 0x300000e3ffe37230 */ /* 0x000fe20000004100 */
[----:B0-----:R-:W-:Y:S01]  /*09a0*/  CS2R R2, SRZ ;  /* 0x0000000000027805 */ /* 0x001fe2000001ff00 */
[----:B-1----:R-:W-:-:S02]  /*09b0*/  HFMA2.MMA R0, -RZ, RZ, 0, 0 ;  /* 0x00000000ff007435 */ /* 0x002fc400000001ff */
.L_x_516:
        /* <DEDUP_REMOVED lines=10> */
[----:B------:R-:W2:Y:S01]  /*0a60*/  LDL R226, [R1+0x14] ;  /* 0x0000140001e27983 */ /* 0x000ea20000100800 */
[----:B0-----:R-:W-:-:S04]  /*0a70*/  LOP3.LUT R214, R78, 0x1f, RZ, 0xc0, !PT ;  /* 0x0000001f4ed67812 */ /* 0x001fc800078ec0ff */
[----:B------:R-:W-:-:S04]  /*0a80*/  LEA.HI.SX32 R214, R77, R214, 0x1d ;  /* 0x000000d64dd67211 */ /* 0x000fc800078feaff */
[----:B------:R-:W-:Y:S02]  /*0a90*/  SHF.L.U32 R174, R214, 0x4, RZ ;  /* 0x00000004d6ae7819 */ /* 0x000fe400000006ff */
[----:B------:R-:W-:Y:S02]  /*0aa0*/  SHF.R.U32.HI R175, RZ, 0x1c, R214 ;  /* 0x0000001cffaf7819 */ /* 0x000fe400000116d6 */
[----:B------:R-:W-:Y:S02]  /*0ab0*/  IADD3 R76, P0, R174, c[0x0][0x188], RZ ;  /* 0x00006200ae4c7a10 */ /* 0x000fe40007f1e0ff */
[----:B------:R-:W-:Y:S02]  /*0ac0*/  IADD3 R217, R214, 0x20, RZ ;  /* 0x00000020d6d97810 */ /* 0x000fe40007ffe0ff */
[----:B------:R-:W-:-:S06]  /*0ad0*/  IADD3.X R77, R175, c[0x0][0x18c], RZ, P0, !PT ;  /* 0x00006300af4d7a10 */ /* 0x000fcc00007fe4ff */
[----:B------:R-:W2:Y:S01]  /*0ae0*/  LDG.E.128 R76, [R76.64] ;  /* 0x000000044c4c7981 */ /* 0x000ea2000c1e1d00 */
[----:B------:R-:W-:Y:S01]  /*0af0*/  SHF.L.U32 R176, R217, 0x4, RZ ;  /* 0x00000004d9b07819 */ /* 0x000fe200000006ff */
[----:B------:R-:W-:Y:S01]  /*0b00*/  IMAD.WIDE R104, R158, R163, c[0x0][0x1a0] ;  /* 0x000068009e687625 */ /* 0x000fe200078e02a3 */
[C---:B------:R-:W-:Y:S02]  /*0b10*/  IADD3 R179, R214.reuse, 0x40, RZ ;  /* 0x00000040d6b37810 */ /* 0x040fe40007ffe0ff */
[----:B------:R-:W-:Y:S01]  /*0b20*/  SHF.R.U32.HI R177, RZ, 0x1c, R217 ;  /* 0x0000001cffb17819 */ /* 0x000fe200000116d9 */
[----:B------:R-:W-:Y:S01]  /*0b30*/  IMAD.WIDE.U32 R80, R214, R113, c[0x0][0x208] ;  /* 0x00008200d6507625 */ /* 0x000fe200078e0071 */
[----:B------:R-:W-:Y:S01]  /*0b40*/  IADD3 R84, P0, R176, c[0x0][0x188], RZ ;  /* 0x00006200b0547a10 */ /* 0x000fe20007f1e0ff */
[----:B------:R0:W3:Y:S01]  /*0b50*/  LDG.E R182, [R104.64] ;  /* 0x0000000468b67981 */ /* 0x0000e2000c1e1900 */
[----:B------:R-:W-:Y:S02]  /*0b60*/  SHF.L.U32 R172, R179, 0x4, RZ ;  /* 0x00000004b3ac7819 */ /* 0x000fe400000006ff */
[----:B------:R-:W-:-:S02]  /*0b70*/  IADD3 R180, R214, 0x60, RZ ;  /* 0x00000060d6b47810 */ /* 0x000fc40007ffe0ff */
        /* <DEDUP_REMOVED lines=8> */
[----:B------:R-:W-:Y:S01]  /*0c00*/  IADD3.X R93, R173, c[0x0][0x18c], RZ, P0, !PT ;  /* 0x00006300ad5d7a10 */ /* 0x000fe200007fe4ff */
[----:B------:R-:W3:Y:S01]  /*0c10*/  LDG.E.128 R84, [R84.64] ;  /* 0x0000000454547981 */ /* 0x000ee2000c1e1d00 */
[----:B------:R-:W-:Y:S01]  /*0c20*/  SHF.R.U32.HI R160, RZ, 0x1c, R180 ;  /* 0x0000001cffa07819 */ /* 0x000fe200000116b4 */
[----:B------:R-:W-:Y:S01]  /*0c30*/  IMAD.WIDE.U32 R88, R217, R113, c[0x0][0x208] ;  /* 0x00008200d9587625 */ /* 0x000fe200078e0071 */
[----:B------:R-:W-:-:S02]  /*0c40*/  IADD3 R96, P0, R159, c[0x0][0x188], RZ ;  /* 0x000062009f607a10 */ /* 0x000fc40007f1e0ff */
[----:B------:R-:W-:Y:S01]  /*0c50*/  SHF.L.U32 R161, R178, 0x4, RZ ;  /* 0x00000004b2a17819 */ /* 0x000fe200000006ff */
[----:B------:R-:W3:Y:S01]  /*0c60*/  LDG.E.128 R92, [R92.64] ;  /* 0x000000045c5c7981 */ /* 0x000ee2000c1e1d00 */
[----:B------:R-:W-:Y:S02]  /*0c70*/  IADD3.X R97, R160, c[0x0][0x18c], RZ, P0, !PT ;  /* 0x00006300a0617a10 */ /* 0x000fe400007fe4ff */
[----:B------:R-:W-:Y:S01]  /*0c80*/  SHF.R.U32.HI R170, RZ, 0x1c, R178 ;  /* 0x0000001cffaa7819 */ /* 0x000fe200000116b2 */
[----:B------:R-:W4:Y:S01]  /*0c90*/  LDG.E.128 R88, [R88.64] ;  /* 0x0000000458587981 */ /* 0x000f22000c1e1d00 */
[----:B------:R-:W-:Y:S02]  /*0ca0*/  IADD3 R100, P0, R161, c[0x0][0x188], RZ ;  /* 0x00006200a1647a10 */ /* 0x000fe40007f1e0ff */
[----:B------:R-:W-:Y:S02]  /*0cb0*/  SHF.L.U32 R204, R214, 0x3, RZ ;  /* 0x00000003d6cc7819 */ /* 0x000fe400000006ff */
[----:B------:R-:W-:-:S02]  /*0cc0*/  SHF.R.U32.HI R199, RZ, 0x1d, R214 ;  /* 0x0000001dffc77819 */ /* 0x000fc400000116d6 */
[----:B------:R-:W-:Y:S02]  /*0cd0*/  SHF.L.U32 R205, R217, 0x3, RZ ;  /* 0x00000003d9cd7819 */ /* 0x000fe400000006ff */
[----:B------:R-:W-:Y:S02]  /*0ce0*/  SHF.R.U32.HI R183, RZ, 0x1d, R217 ;  /* 0x0000001dffb77819 */ /* 0x000fe400000116d9 */
[C---:B------:R-:W-:Y:S02]  /*0cf0*/  SHF.L.U32 R197, R179.reuse, 0x3, RZ ;  /* 0x00000003b3c57819 */ /* 0x040fe400000006ff */
[----:B------:R-:W-:Y:S01]  /*0d00*/  SHF.R.U32.HI R186, RZ, 0x1d, R179 ;  /* 0x0000001dffba7819 */ /* 0x000fe200000116b3 */
[----:B0-----:R-:W-:Y:S01]  /*0d10*/  IMAD.WIDE.U32 R104, R179, R113, c[0x0][0x208] ;  /* 0x00008200b3687625 */ /* 0x001fe200078e0071 */
[----:B------:R-:W-:Y:S01]  /*0d20*/  IADD3.X R101, R170, c[0x0][0x18c], RZ, P0, !PT ;  /* 0x00006300aa657a10 */ /* 0x000fe200007fe4ff */
[----:B------:R-:W4:Y:S01]  /*0d30*/  LDG.E.128 R96, [R96.64] ;  /* 0x0000000460607981 */ /* 0x000f22000c1e1d00 */
[----:B------:R-:W-:-:S02]  /*0d40*/  ISETP.NE.U32.AND P0, PT, RZ, c[0x0][0x250], PT ;  /* 0x00009400ff007a0c */ /* 0x000fc40003f05070 */
[----:B------:R-:W-:Y:S01]  /*0d50*/  SHF.L.U32 R188, R178, 0x3, RZ ;  /* 0x00000003b2bc7819 */ /* 0x000fe200000006ff */
[----:B------:R-:W4:Y:S01]  /*0d60*/  LDG.E.128 R104, [R104.64] ;  /* 0x0000000468687981 */ /* 0x000f22000c1e1d00 */
[----:B------:R-:W-:Y:S02]  /*0d70*/  ISETP.NE.AND.EX P0, PT, RZ, c[0x0][0x254], PT, P0 ;  /* 0x00009500ff007a0c */ /* 0x000fe40003f05300 */
[----:B------:R-:W-:Y:S01]  /*0d80*/  SHF.R.U32.HI R184, RZ, 0x1d, R178 ;  /* 0x0000001dffb87819 */ /* 0x000fe200000116b2 */
[----:B------:R-:W4:Y:S10]  /*0d90*/  LDG.E.128 R100, [R100.64] ;  /* 0x0000000464647981 */ /* 0x000f34000c1e1d00 */
[----:B------:R-:W-:-:S04]  /*0da0*/  @P0 IADD3 R162, P1, R204, c[0x0][0x198], RZ ;  /* 0x00006600cca20a10 */ /* 0x000fc80007f3e0ff */
[----:B------:R-:W-:-:S05]  /*0db0*/  @P0 IADD3.X R163, R199, c[0x0][0x19c], RZ, P1, !PT ;  /* 0x00006700c7a30a10 */ /* 0x000fca0000ffe4ff */
[----:B------:R0:W5:Y:S02]  /*0dc0*/  @P0 LDG.E.64 R146, [R162.64] ;  /* 0x00000004a2920981 */ /* 0x000164000c1e1b00 */
[----:B0-----:R-:W-:-:S04]  /*0dd0*/  @P0 IADD3 R162, P1, R205, c[0x0][0x198], RZ ;  /* 0x00006600cda20a10 */ /* 0x001fc80007f3e0ff */
[----:B------:R-:W-:Y:S02]  /*0de0*/  @P0 IADD3.X R163, R183, c[0x0][0x19c], RZ, P1, !PT ;  /* 0x00006700b7a30a10 */ /* 0x000fe40000ffe4ff */
[----:B------:R-:W-:Y:S02]  /*0df0*/  @P0 IADD3 R168, P1, R188, c[0x0][0x198], RZ ;  /* 0x00006600bca80a10 */ /* 0x000fe40007f3e0ff */
[----:B------:R-:W-:Y:S01]  /*0e00*/  SHF.L.U32 R193, R180, 0x3, RZ ;  /* 0x00000003b4c17819 */ /* 0x000fe200000006ff */
[----:B------:R2:W5:Y:S01]  /*0e10*/  @P0 LDG.E.64 R148, [R162.64] ;  /* 0x00000004a2940981 */ /* 0x000562000c1e1b00 */
[----:B------:R-:W-:Y:S02]  /*0e20*/  @P0 IADD3.X R169, R184, c[0x0][0x19c], RZ, P1, !PT ;  /* 0x00006700b8a90a10 */ /* 0x000fe40000ffe4ff */
[----:B------:R-:W-:Y:S02]  /*0e30*/  ISETP.NE.U32.AND P1, PT, RZ, c[0x0][0x218], PT ;  /* 0x00008600ff007a0c */ /* 0x000fe40003f25070 */
[----:B------:R-:W-:Y:S01]  /*0e40*/  @P0 IADD3 R164, P2, R197, c[0x0][0x198], RZ ;  /* 0x00006600c5a40a10 */ /* 0x000fe20007f5e0ff */
[----:B------:R0:W5:Y:S01]  /*0e50*/  @P0 LDG.E.64 R154, [R168.64] ;  /* 0x00000004a89a0981 */ /* 0x000162000c1e1b00 */
[----:B------:R-:W-:-:S02]  /*0e60*/  ISETP.NE.AND.EX P1, PT, RZ, c[0x0][0x21c], PT, P1 ;  /* 0x00008700ff007a0c */ /* 0x000fc40003f25310 */
[----:B------:R-:W-:Y:S02]  /*0e70*/  SHF.R.U32.HI R185, RZ, 0x1d, R180 ;  /* 0x0000001dffb97819 */ /* 0x000fe400000116b4 */
[----:B------:R-:W-:Y:S02]  /*0e80*/  @P0 IADD3 R166, P3, R193, c[0x0][0x198], RZ ;  /* 0x00006600c1a60a10 */ /* 0x000fe40007f7e0ff */
[----:B------:R-:W-:Y:S02]  /*0e90*/  @P0 IADD3.X R165, R186, c[0x0][0x19c], RZ, P2, !PT ;  /* 0x00006700baa50a10 */ /* 0x000fe400017fe4ff */
[----:B------:R-:W-:-:S03]  /*0ea0*/  @P0 IADD3.X R167, R185, c[0x0][0x19c], RZ, P3, !PT ;  /* 0x00006700b9a70a10 */ /* 0x000fc60001ffe4ff */
[----:B------:R0:W5:Y:S04]  /*0eb0*/  @P0 LDG.E.64 R150, [R164.64] ;  /* 0x00000004a4960981 */ /* 0x000168000c1e1b00 */
[----:B------:R0:W5:Y:S01]  /*0ec0*/  @P0 LDG.E.64 R152, [R166.64] ;  /* 0x00000004a6980981 */ /* 0x000162000c1e1b00 */
[--C-:B--2---:R-:W-:Y:S02]  /*0ed0*/  HADD2.F32 R162, -RZ, R76.reuse.H0_H0 ;  /* 0x2000004cffa27230 */ /* 0x104fe40000004100 */
[----:B0-----:R-:W-:Y:S01]  /*0ee0*/  HADD2.F32 R164, -RZ, R76.H1_H1 ;  /* 0x3000004cffa47230 */ /* 0x001fe20000004100 */
[C---:B------:R-:W-:Y:S01]  /*0ef0*/  @P1 LEA R76, P2, R214.reuse, c[0x0][0x218], 0x4 ;  /* 0x00008600d64c1a11 */ /* 0x040fe200078420ff */
[--C-:B------:R-:W-:Y:S02]  /*0f00*/  HADD2.F32 R163, -RZ, R77.reuse.H0_H0 ;  /* 0x2000004dffa37230 */ /* 0x100fe40000004100 */
[----:B------:R-:W-:Y:S01]  /*0f10*/  HADD2.F32 R166, -RZ, R77.H1_H1 ;  /* 0x3000004dffa67230 */ /* 0x000fe20000004100 */
[----:B------:R-:W-:Y:S01]  /*0f20*/  @P1 LEA.HI.X R77, R214, c[0x0][0x21c], RZ, 0x4, P2 ;  /* 0x00008700d64d1a11 */ /* 0x000fe200010f24ff */
[----:B------:R-:W-:-:S02]  /*0f30*/  HADD2.F32 R165, -RZ, R78.H0_H0 ;  /* 0x2000004effa57230 */ /* 0x000fc40000004100 */
[----:B------:R-:W-:Y:S01]  /*0f40*/  HADD2.F32 R168, -RZ, R78.H1_H1 ;  /* 0x3000004effa87230 */ /* 0x000fe20000004100 */
[C---:B------:R-:W-:Y:S01]  /*0f50*/  @P1 LEA R78, P2, R217.reuse, c[0x0][0x218], 0x4 ;  /* 0x00008600d94e1a11 */ /* 0x040fe200078420ff */
[--C-:B------:R-:W-:Y:S01]  /*0f60*/  HADD2.F32 R167, -RZ, R79.reuse.H0_H0 ;  /* 0x2000004fffa77230 */ /* 0x100fe20000004100 */
[----:B------:R0:W5:Y:S01]  /*0f70*/  @P1 LDG.E.128 R48, [R76.64] ;  /* 0x000000044c301981 */ /* 0x000162000c1e1d00 */
[----:B------:R-:W-:Y:S01]  /*0f80*/  HADD2.F32 R169, -RZ, R79.H1_H1 ;  /* 0x3000004fffa97230 */ /* 0x000fe20000004100 */
[----:B------:R-:W-:-:S05]  /*0f90*/  @P1 LEA.HI.X R79, R217, c[0x0][0x21c], RZ, 0x4, P2 ;  /* 0x00008700d94f1a11 */ /* 0x000fca00010f24ff */
[----:B------:R2:W5:Y:S01]  /*0fa0*/  @P1 LDG.E.128 R52, [R78.64] ;  /* 0x000000044e341981 */ /* 0x000562000c1e1d00 */
[----:B0-----:R-:W-:-:S04]  /*0fb0*/  @P1 LEA R76, P2, R179, c[0x0][0x218], 0x4 ;  /* 0x00008600b34c1a11 */ /* 0x001fc800078420ff */
[----:B------:R-:W-:Y:S02]  /*0fc0*/  @P1 LEA.HI.X R77, R179, c[0x0][0x21c], RZ, 0x4, P2 ;  /* 0x00008700b34d1a11 */ /* 0x000fe400010f24ff */
[C---:B--2---:R-:W-:Y:S01]  /*0fd0*/  @P1 LEA R78, P2, R178.reuse, c[0x0][0x218], 0x4 ;  /* 0x00008600b24e1a11 */ /* 0x044fe200078420ff */
[--C-:B---3--:R-:W-:Y:S02]  /*0fe0*/  HADD2.F32 R189, -RZ, R81.reuse.H0_H0 ;  /* 0x20000051ffbd7230 */ /* 0x108fe40000004100 */
[----:B------:R0:W5:Y:S01]  /*0ff0*/  @P1 LDG.E.128 R56, [R76.64] ;  /* 0x000000044c381981 */ /* 0x000162000c1e1d00 */
[----:B------:R-:W-:Y:S02]  /*1000*/  @P1 LEA.HI.X R79, R178, c[0x0][0x21c], RZ, 0x4, P2 ;  /* 0x00008700b24f1a11 */ /* 0x000fe400010f24ff */
[----:B-1----:R-:W-:Y:S02]  /*1010*/  ISETP.NE.AND P2, PT, R222, RZ, PT ;  /* 0x000000ffde00720c */ /* 0x002fe40003f45270 */
[----:B------:R-:W2:Y:S02]  /*1020*/  LDL R222, [R1+0x2c] ;  /* 0x00002c0001de7983 */ /* 0x000ea40000100800 */
[----:B------:R-:W-:Y:S01]  /*1030*/  FSEL R182, R182, RZ, !P2 ;  /* 0x000000ffb6b67208 */ /* 0x000fe20005000000 */
[--C-:B------:R-:W-:Y:S01]  /*1040*/  HADD2.F32 R187, -RZ, R80.reuse.H0_H0 ;  /* 0x20000050ffbb7230 */ /* 0x100fe20000004100 */
[----:B------:R-:W-:Y:S01]  /*1050*/  FADD.FTZ R143, R189, R143 ;  /* 0x0000008fbd8f7221 */ /* 0x000fe20000010000 */
[----:B------:R-:W-:Y:S01]  /*1060*/  HADD2.F32 R190, -RZ, R80.H1_H1 ;  /* 0x30000050ffbe7230 */ /* 0x000fe20000004100 */
[----:B------:R-:W-:Y:S01]  /*1070*/  IMAD.WIDE.U32 R108, R180, R113, c[0x0][0x208] ;  /* 0x00008200b46c7625 */ /* 0x000fe200078e0071 */
[----:B------:R-:W-:Y:S01]  /*1080*/  HADD2.F32 R192, -RZ, R81.H1_H1 ;  /* 0x30000051ffc07230 */ /* 0x000fe20000004100 */
[----:B------:R1:W5:Y:S02]  /*1090*/  @P1 LDG.E.128 R64, [R78.64] ;  /* 0x000000044e401981 */ /* 0x000364000c1e1d00 */
[----:B------:R-:W-:-:S02]  /*10a0*/  FADD.FTZ R163, -R182, R163 ;  /* 0x000000a3b6a37221 */ /* 0x000fc40000010100 */
[C---:B------:R-:W-:Y:S02]  /*10b0*/  FADD.FTZ R162, -R182.reuse, R162 ;  /* 0x000000a2b6a27221 */ /* 0x040fe40000010100 */
[----:B------:R-:W-:Y:S02]  /*10c0*/  FADD.FTZ R164, -R182, R164 ;  /* 0x000000a4b6a47221 */ /* 0x000fe40000010100 */
[----:B------:R-:W-:Y:S01]  /*10d0*/  FADD.FTZ R157, R187, R157 ;  /* 0x0000009dbb9d7221 */ /* 0x000fe20000010000 */
[----:B------:R-:W-:Y:S01]  /*10e0*/  @P1 LEA R80, P3, R180, c[0x0][0x218], 0x4 ;  /* 0x00008600b4501a11 */ /* 0x000fe200078620ff */
[C---:B------:R-:W-:Y:S01]  /*10f0*/  FMUL.FTZ R163, R181.reuse, R163 ;  /* 0x000000a3b5a37220 */ /* 0x040fe20000410000 */
[--C-:B------:R-:W-:Y:S01]  /*1100*/  HADD2.F32 R196, -RZ, R84.reuse.H0_H0 ;  /* 0x20000054ffc47230 */ /* 0x100fe20000004100 */
[C---:B------:R-:W-:Y:S01]  /*1110*/  FMUL.FTZ R162, R181.reuse, R162 ;  /* 0x000000a2b5a27220 */ /* 0x040fe20000410000 */
[----:B------:R-:W-:Y:S01]  /*1120*/  HADD2.F32 R201, -RZ, R84.H1_H1 ;  /* 0x30000054ffc97230 */ /* 0x000fe20000004100 */
[----:B------:R-:W-:Y:S01]  /*1130*/  FMUL.FTZ R164, R181, R164 ;  /* 0x000000a4b5a47220 */ /* 0x000fe20000410000 */
[--C-:B------:R-:W-:Y:S01]  /*1140*/  HADD2.F32 R194, -RZ, R83.reuse.H0_H0 ;  /* 0x20000053ffc27230 */ /* 0x100fe20000004100 */
[----:B------:R-:W-:Y:S01]  /*1150*/  FFMA.FTZ R144, R163, R189, R144 ;  /* 0x000000bda3907223 */ /* 0x000fe20000010090 */
[--C-:B------:R-:W-:Y:S01]  /*1160*/  HADD2.F32 R191, -RZ, R82.reuse.H0_H0 ;  /* 0x20000052ffbf7230 */ /* 0x100fe20000004100 */
[-C--:B------:R-:W-:Y:S01]  /*1170*/  FFMA.FTZ R171, R162, R187.reuse, R171 ;  /* 0x000000bba2ab7223 */ /* 0x080fe200000100ab */
[----:B------:R-:W-:Y:S01]  /*1180*/  HADD2.F32 R195, -RZ, R82.H1_H1 ;  /* 0x30000052ffc37230 */ /* 0x000fe20000004100 */
[----:B------:R-:W-:Y:S01]  /*1190*/  FADD.FTZ R145, R190, R145 ;  /* 0x00000091be917221 */ /* 0x000fe20000010000 */
[----:B------:R-:W-:Y:S01]  /*11a0*/  HADD2.F32 R198, -RZ, R83.H1_H1 ;  /* 0x30000053ffc67230 */ /* 0x000fe20000004100 */
[----:B------:R-:W-:Y:S01]  /*11b0*/  FFMA.FTZ R156, R164, R190, R156 ;  /* 0x000000bea49c7223 */ /* 0x000fe2000001009c */
[----:B------:R-:W3:Y:S01]  /*11c0*/  LDG.E.128 R108, [R108.64] ;  /* 0x000000046c6c7981 */ /* 0x000ee2000c1e1d00 */
[----:B------:R-:W-:-:S02]  /*11d0*/  FMUL.FTZ R187, R224, R187 ;  /* 0x000000bbe0bb7220 */ /* 0x000fc40000410000 */
[----:B------:R-:W-:Y:S01]  /*11e0*/  FMUL.FTZ R190, R223, R190 ;  /* 0x000000bedfbe7220 */ /* 0x000fe20000410000 */
[----:B------:R-:W3:Y:S04]  /*11f0*/  LDL R224, [R1+0x24] ;  /* 0x0000240001e07983 */ /* 0x000ee80000100800 */
[----:B------:R-:W3:Y:S01]  /*1200*/  LDL R223, [R1+0x20] ;  /* 0x0000200001df7983 */ /* 0x000ee20000100800 */
[----:B------:R-:W-:Y:S02]  /*1210*/  @P1 LEA.HI.X R81, R180, c[0x0][0x21c], RZ, 0x4, P3 ;  /* 0x00008700b4511a11 */ /* 0x000fe400018f24ff */
[----:B0-----:R-:W-:Y:S01]  /*1220*/  IADD3 R76, P3, R204, c[0x0][0x190], RZ ;  /* 0x00006400cc4c7a10 */ /* 0x001fe20007f7e0ff */
[----:B--2---:R-:W-:Y:S01]  /*1230*/  FMUL.FTZ R189, R222, R189 ;  /* 0x000000bddebd7220 */ /* 0x004fe20000410000 */
[----:B------:R-:W-:Y:S01]  /*1240*/  HADD2.F32 R202, -RZ, R86.H0_H0 ;  /* 0x20000056ffca7230 */ /* 0x000fe20000004100 */
[----:B------:R-:W2:Y:S01]  /*1250*/  LDL R222, [R1+0x1c] ;  /* 0x00001c0001de7983 */ /* 0x000ea20000100800 */
[----:B------:R-:W-:-:S02]  /*1260*/  IADD3.X R77, R199, c[0x0][0x194], RZ, P3, !PT ;  /* 0x00006500c74d7a10 */ /* 0x000fc40001ffe4ff */
[----:B------:R-:W-:Y:S01]  /*1270*/  IADD3 R84, P3, R205, c[0x0][0x190], RZ ;  /* 0x00006400cd547a10 */ /* 0x000fe20007f7e0ff */
[C---:B------:R-:W-:Y:S01]  /*1280*/  FADD.FTZ R167, -R182.reuse, R167 ;  /* 0x000000a7b6a77221 */ /* 0x040fe20000010100 */
[----:B------:R-:W2:Y:S01]  /*1290*/  LDL R205, [R1+0x18] ;  /* 0x0000180001cd7983 */ /* 0x000ea20000100800 */
[C---:B------:R-:W-:Y:S02]  /*12a0*/  FADD.FTZ R165, -R182.reuse, R165 ;  /* 0x000000a5b6a57221 */ /* 0x040fe40000010100 */
[----:B------:R-:W-:Y:S01]  /*12b0*/  FADD.FTZ R168, -R182, R168 ;  /* 0x000000a8b6a87221 */ /* 0x000fe20000010100 */
[----:B------:R-:W-:Y:S01]  /*12c0*/  HADD2.F32 R207, -RZ, R86.H1_H1 ;  /* 0x30000056ffcf7230 */ /* 0x000fe20000004100 */
[C---:B------:R-:W-:Y:S01]  /*12d0*/  FMUL.FTZ R167, R181.reuse, R167 ;  /* 0x000000a7b5a77220 */ /* 0x040fe20000410000 */
[----:B------:R0:W5:Y:S01]  /*12e0*/  @P1 LDG.E.128 R60, [R80.64] ;  /* 0x00000004503c1981 */ /* 0x000162000c1e1d00 */
[C---:B------:R-:W-:Y:S02]  /*12f0*/  FMUL.FTZ R165, R181.reuse, R165 ;  /* 0x000000a5b5a57220 */ /* 0x040fe40000410000 */
[----:B------:R-:W-:-:S02]  /*1300*/  FMUL.FTZ R168, R181, R168 ;  /* 0x000000a8b5a87220 */ /* 0x000fc40000410000 */
[----:B------:R-:W-:Y:S02]  /*1310*/  FADD.FTZ R135, R194, R135 ;  /* 0x00000087c2877221 */ /* 0x000fe40000010000 */
[----:B------:R-:W-:Y:S02]  /*1320*/  FADD.FTZ R139, R191, R139 ;  /* 0x0000008bbf8b7221 */ /* 0x000fe40000010000 */
[----:B------:R-:W-:Y:S02]  /*1330*/  FADD.FTZ R166, -R182, R166 ;  /* 0x000000a6b6a67221 */ /* 0x000fe40000010100 */
[----:B------:R-:W-:Y:S02]  /*1340*/  FADD.FTZ R141, R192, R141 ;  /* 0x0000008dc08d7221 */ /* 0x000fe40000010000 */
[----:B------:R-:W-:Y:S02]  /*1350*/  FADD.FTZ R169, -R182, R169 ;  /* 0x000000a9b6a97221 */ /* 0x000fe40000010100 */
[----:B------:R-:W-:Y:S01]  /*1360*/  IMAD.WIDE.U32 R112, R178, R113, c[0x0][0x208] ;  /* 0x00008200b2707625 */ /* 0x000fe200078e0071 */
[----:B------:R-:W-:Y:S01]  /*1370*/  IADD3 R82, P6, R188, c[0x0][0x190], RZ ;  /* 0x00006400bc527a10 */ /* 0x000fe20007fde0ff */
[----:B------:R-:W-:Y:S01]  /*1380*/  HADD2.F32 R200, -RZ, R85.H0_H0 ;  /* 0x20000055ffc87230 */ /* 0x000fe20000004100 */
[----:B------:R-:W5:Y:S01]  /*1390*/  LDG.E.64 R76, [R76.64] ;  /* 0x000000044c4c7981 */ /* 0x000f62000c1e1b00 */
        /* <DEDUP_REMOVED lines=17> */
[----:B0-----:R-:W-:Y:S01]  /*14b0*/  IADD3 R80, P5, R193, c[0x0][0x190], RZ ;  /* 0x00006400c1507a10 */ /* 0x001fe20007fbe0ff */
[----:B------:R-:W-:Y:S01]  /*14c0*/  HADD2.F32 R203, -RZ, R85.H1_H1 ;  /* 0x30000055ffcb7230 */ /* 0x000fe20000004100 */
[----:B------:R-:W-:Y:S01]  /*14d0*/  IADD3.X R85, R183, c[0x0][0x194], RZ, P3, !PT ;  /* 0x00006500b7557a10 */ /* 0x000fe20001ffe4ff */
[--C-:B------:R-:W-:Y:S01]  /*14e0*/  HADD2.F32 R206, -RZ, R87.reuse.H0_H0 ;  /* 0x20000057ffce7230 */ /* 0x100fe20000004100 */
[----:B------:R-:W-:Y:S01]  /*14f0*/  IADD3.X R81, R185, c[0x0][0x194], RZ, P5, !PT ;  /* 0x00006500b9517a10 */ /* 0x000fe20002ffe4ff */
[----:B------:R-:W-:Y:S01]  /*1500*/  HADD2.F32 R208, -RZ, R87.H1_H1 ;  /* 0x30000057ffd07230 */ /* 0x000fe20000004100 */
        /* <DEDUP_REMOVED lines=10> */
[--C-:B------:R-:W-:Y:S02]  /*15b0*/  HADD2.F32 R209, -RZ, R88.reuse.H0_H0 ;  /* 0x20000058ffd17230 */ /* 0x100fe40000004100 */
[----:B------:R-:W-:Y:S02]  /*15c0*/  HADD2.F32 R210, -RZ, R88.H1_H1 ;  /* 0x30000058ffd27230 */ /* 0x000fe40000004100 */
[--C-:B------:R-:W-:Y:S02]  /*15d0*/  HADD2.F32 R88, -RZ, R89.reuse.H0_H0 ;  /* 0x20000059ff587230 */ /* 0x100fe40000004100 */
[----:B------:R-:W-:Y:S02]  /*15e0*/  HADD2.F32 R211, -RZ, R89.H1_H1 ;  /* 0x30000059ffd37230 */ /* 0x000fe40000004100 */
[--C-:B------:R-:W-:Y:S02]  /*15f0*/  HADD2.F32 R89, -RZ, R90.reuse.H0_H0 ;  /* 0x2000005aff597230 */ /* 0x100fe40000004100 */
[----:B------:R-:W-:Y:S01]  /*1600*/  HADD2.F32 R212, -RZ, R90.H1_H1 ;  /* 0x3000005affd47230 */ /* 0x000fe20000004100 */
[----:B------:R-:W-:Y:S01]  /*1610*/  FADD.FTZ R202, -R182, R202 ;  /* 0x000000cab6ca7221 */ /* 0x000fe20000010100 */
[----:B------:R-:W-:-:S02]  /*1620*/  HADD2.F32 R90, -RZ, R91.H0_H0 ;  /* 0x2000005bff5a7230 */ /* 0x000fc40000004100 */
[----:B------:R-:W-:Y:S02]  /*1630*/  HADD2.F32 R213, -RZ, R91.H1_H1 ;  /* 0x3000005bffd57230 */ /* 0x000fe40000004100 */
[--C-:B------:R-:W-:Y:S02]  /*1640*/  HADD2.F32 R91, -RZ, R92.reuse.H0_H0 ;  /* 0x2000005cff5b7230 */ /* 0x100fe40000004100 */
[----:B------:R-:W-:Y:S02]  /*1650*/  HADD2.F32 R214, -RZ, R92.H1_H1 ;  /* 0x3000005cffd67230 */ /* 0x000fe40000004100 */
[----:B------:R-:W-:Y:S01]  /*1660*/  HADD2.F32 R92, -RZ, R93.H0_H0 ;  /* 0x2000005dff5c7230 */ /* 0x000fe20000004100 */
[C---:B------:R-:W-:Y:S02]  /*1670*/  FADD.FTZ R200, -R182.reuse, R200 ;  /* 0x000000c8b6c87221 */ /* 0x040fe40000010100 */
[----:B------:R-:W-:Y:S02]  /*1680*/  FADD.FTZ R203, -R182, R203 ;  /* 0x000000cbb6cb7221 */ /* 0x000fe40000010100 */
[----:B------:R-:W-:-:S02]  /*1690*/  FMUL.FTZ R202, R181, R202 ;  /* 0x000000cab5ca7220 */ /* 0x000fc40000410000 */
[C---:B------:R-:W-:Y:S02]  /*16a0*/  FADD.FTZ R91, -R182.reuse, R91 ;  /* 0x0000005bb65b7221 */ /* 0x040fe40000010100 */
[----:B------:R-:W-:Y:S01]  /*16b0*/  FADD.FTZ R92, -R182, R92 ;  /* 0x0000005cb65c7221 */ /* 0x000fe20000010100 */
[----:B-1----:R-:W-:Y:S01]  /*16c0*/  HADD2.F32 R78, -RZ, R104.H0_H0 ;  /* 0x20000068ff4e7230 */ /* 0x002fe20000004100 */
[C---:B------:R-:W-:Y:S01]  /*16d0*/  FMUL.FTZ R200, R181.reuse, R200 ;  /* 0x000000c8b5c87220 */ /* 0x040fe20000410000 */
[----:B------:R-:W-:Y:S01]  /*16e0*/  HADD2.F32 R79, -RZ, R105.H0_H0 ;  /* 0x20000069ff4f7230 */ /* 0x000fe20000004100 */
        /* <DEDUP_REMOVED lines=49> */
[----:B------:R-:W-:Y:S01]  /*1a00*/  HADD2.F32 R215, -RZ, R93.H1_H1 ;  /* 0x3000005dffd77230 */ /* 0x000fe20000004100 */
[----:B------:R-:W-:Y:S01]  /*1a10*/  FMUL.FTZ R214, R181, R214 ;  /* 0x000000d6b5d67220 */ /* 0x000fe20000410000 */
[----:B------:R-:W-:Y:S02]  /*1a20*/  HADD2.F32 R104, -RZ, R104.H1_H1 ;  /* 0x30000068ff687230 */ /* 0x000fe40000004100 */
[----:B------:R-:W-:Y:S01]  /*1a30*/  HADD2.F32 R93, -RZ, R94.H0_H0 ;  /* 0x2000005eff5d7230 */ /* 0x000fe20000004100 */
[----:B------:R-:W-:Y:S01]  /*1a40*/  FADD.FTZ R215, -R182, R215 ;  /* 0x000000d7b6d77221 */ /* 0x000fe20000010100 */
[--C-:B------:R-:W-:Y:S01]  /*1a50*/  HADD2.F32 R220, -RZ, R102.reuse.H0_H0 ;  /* 0x20000066ffdc7230 */ /* 0x100fe20000004100 */
[----:B------:R-:W-:Y:S01]  /*1a60*/  FADD.FTZ R33, R104, R33 ;  /* 0x0000002168217221 */ /* 0x000fe20000010000 */
[----:B------:R-:W-:Y:S01]  /*1a70*/  HADD2.F32 R221, -RZ, R102.H1_H1 ;  /* 0x30000066ffdd7230 */ /* 0x000fe20000004100 */
[-C--:B------:R-:W-:Y:S01]  /*1a80*/  FFMA.FTZ R5, R214, R104.reuse, R5 ;  /* 0x00000068d6057223 */ /* 0x080fe20000010005 */
[----:B------:R-:W-:Y:S01]  /*1a90*/  HADD2.F32 R216, -RZ, R95.H0_H0 ;  /* 0x2000005fffd87230 */ /* 0x000fe20000004100 */
[----:B------:R-:W-:Y:S01]  /*1aa0*/  FMUL.FTZ R104, R249, R104 ;  /* 0x00000068f9687220 */ /* 0x000fe20000410000 */
[----:B------:R-:W-:-:S02]  /*1ab0*/  HADD2.F32 R179, -RZ, R96.H0_H0 ;  /* 0x20000060ffb37230 */ /* 0x000fc40000004100 */
[----:B------:R-:W-:Y:S02]  /*1ac0*/  HADD2.F32 R180, -RZ, R97.H0_H0 ;  /* 0x20000061ffb47230 */ /* 0x000fe40000004100 */
[----:B------:R-:W-:Y:S02]  /*1ad0*/  HADD2.F32 R217, -RZ, R98.H0_H0 ;  /* 0x20000062ffd97230 */ /* 0x000fe40000004100 */
[----:B------:R-:W-:Y:S02]  /*1ae0*/  HADD2.F32 R218, -RZ, R99.H0_H0 ;  /* 0x20000063ffda7230 */ /* 0x000fe40000004100 */
[----:B------:R-:W-:Y:S02]  /*1af0*/  HADD2.F32 R178, -RZ, R100.H0_H0 ;  /* 0x20000064ffb27230 */ /* 0x000fe40000004100 */
[----:B------:R-:W-:Y:S02]  /*1b00*/  HADD2.F32 R219, -RZ, R101.H0_H0 ;  /* 0x20000065ffdb7230 */ /* 0x000fe40000004100 */
[----:B------:R-:W-:-:S02]  /*1b10*/  HADD2.F32 R102, -RZ, R103.H0_H0 ;  /* 0x20000067ff667230 */ /* 0x000fc40000004100 */
[----:B------:R-:W-:Y:S02]  /*1b20*/  HADD2.F32 R94, -RZ, R94.H1_H1 ;  /* 0x3000005eff5e7230 */ /* 0x000fe40000004100 */
[----:B------:R-:W-:Y:S02]  /*1b30*/  HADD2.F32 R95, -RZ, R95.H1_H1 ;  /* 0x3000005fff5f7230 */ /* 0x000fe40000004100 */
[----:B------:R-:W-:Y:S02]  /*1b40*/  HADD2.F32 R96, -RZ, R96.H1_H1 ;  /* 0x30000060ff607230 */ /* 0x000fe40000004100 */
[----:B------:R-:W-:Y:S02]  /*1b50*/  HADD2.F32 R97, -RZ, R97.H1_H1 ;  /* 0x30000061ff617230 */ /* 0x000fe40000004100 */
[----:B------:R-:W-:Y:S02]  /*1b60*/  HADD2.F32 R98, -RZ, R98.H1_H1 ;  /* 0x30000062ff627230 */ /* 0x000fe40000004100 */
[----:B------:R-:W-:-:S02]  /*1b70*/  HADD2.F32 R99, -RZ, R99.H1_H1 ;  /* 0x30000063ff637230 */ /* 0x000fc40000004100 */
[----:B------:R-:W-:Y:S02]  /*1b80*/  HADD2.F32 R100, -RZ, R100.H1_H1 ;  /* 0x30000064ff647230 */ /* 0x000fe40000004100 */
[----:B------:R-:W-:Y:S02]  /*1b90*/  HADD2.F32 R101, -RZ, R101.H1_H1 ;  /* 0x30000065ff657230 */ /* 0x000fe40000004100 */
[----:B------:R-:W-:Y:S01]  /*1ba0*/  HADD2.F32 R103, -RZ, R103.H1_H1 ;  /* 0x30000067ff677230 */ /* 0x000fe20000004100 */
[C---:B------:R-:W-:Y:S01]  /*1bb0*/  FADD.FTZ R93, -R182.reuse, R93 ;  /* 0x0000005db65d7221 */ /* 0x040fe20000010100 */
[----:B------:R-:W-:Y:S01]  /*1bc0*/  HADD2.F32 R105, -RZ, R105.H1_H1 ;  /* 0x30000069ff697230 */ /* 0x000fe20000004100 */
        /* <DEDUP_REMOVED lines=49> */
[----:B------:R-:W-:Y:S01]  /*1ee0*/  HADD2.F32 R182, -RZ, R106.H0_H0 ;  /* 0x2000006affb67230 */ /* 0x000fe20000004100 */
[----:B------:R-:W-:-:S02]  /*1ef0*/  FADD.FTZ R35, R105, R35 ;  /* 0x0000002369237221 */ /* 0x000fc40000010000 */
[----:B------:R-:W-:Y:S02]  /*1f00*/  FMUL.FTZ R93, R181, R93 ;  /* 0x0000005db55d7220 */ /* 0x000fe40000410000 */
[-C--:B------:R-:W-:Y:S02]  /*1f10*/  FFMA.FTZ R7, R215, R105.reuse, R7 ;  /* 0x00000069d7077223 */ /* 0x080fe40000010007 */
[----:B------:R-:W-:Y:S02]  /*1f20*/  FMUL.FTZ R105, R247, R105 ;  /* 0x00000069f7697220 */ /* 0x000fe40000410000 */
[----:B------:R-:W-:Y:S02]  /*1f30*/  FADD.FTZ R79, R79, R224 ;  /* 0x000000e04f4f7221 */ /* 0x000fe40000010000 */
[----:B------:R-:W-:Y:S01]  /*1f40*/  FFMA.FTZ R78, R92, R224, R78 ;  /* 0x000000e05c4e7223 */ /* 0x000fe2000001004e */
[----:B------:R-:W-:Y:S01]  /*1f50*/  HADD2.F32 R106, -RZ, R106.H1_H1 ;  /* 0x3000006aff6a7230 */ /* 0x000fe20000004100 */
[----:B------:R-:W-:-:S02]  /*1f60*/  FADD.FTZ R38, R182, R38 ;  /* 0x00000026b6267221 */ /* 0x000fc40000010000 */
[----:B------:R-:W-:Y:S02]  /*1f70*/  FFMA.FTZ R10, R93, R182, R10 ;  /* 0x000000b65d0a7223 */ /* 0x000fe4000001000a */
[----:B------:R-:W-:Y:S02]  /*1f80*/  FMUL.FTZ R94, R181, R94 ;  /* 0x0000005eb55e7220 */ /* 0x000fe40000410000 */
        /* <DEDUP_REMOVED lines=140> */
.L_x_517:
        /* <DEDUP_REMOVED lines=18> */
.L_x_518:
[----:B--2---:R-:W-:Y:S01]  /*2970*/  FADD.FTZ R226, R226, R225 ;  /* 0x000000e1e2e27221 */ /* 0x004fe20000010000 */
[----:B-----5:R-:W-:Y:S01]  /*2980*/  LOP3.LUT P5, RZ, R76, 0xff00, RZ, 0xc0, !PT ;  /* 0x0000ff004cff7812 */ /* 0x020fe200078ac0ff */
[----:B0-----:R-:W-:Y:S01]  /*2990*/  FADD.FTZ R78, R78, R91 ;  /* 0x0000005b4e4e7221 */ /* 0x001fe20000010000 */
[----:B------:R-:W-:Y:S01]  /*29a0*/  LOP3.LUT P6, RZ, R76, 0xff0000, RZ, 0xc0, !PT ;  /* 0x00ff00004cff7812 */ /* 0x000fe200078cc0ff */
[----:B-1----:R-:W-:Y:S02]  /*29b0*/  FMUL.FTZ R225, R226, c[0x0][0x1e0] ;  /* 0x00007800e2e17a20 */ /* 0x002fe40000410000 */
[----:B------:R-:W-:Y:S01]  /*29c0*/  FMUL.FTZ R226, R78, c[0x0][0x1e0] ;  /* 0x000078004ee27a20 */ /* 0x000fe20000410000 */
[----:B------:R-:W-:Y:S02]  /*29d0*/  @P1 HADD2.F32 R78, -RZ, R48.H0_H0 ;  /* 0x20000030ff4e1230 */ /* 0x000fe40000004100 */
[----:B------:R-:W-:Y:S02]  /*29e0*/  FSEL R225, R225, RZ, !P2 ;  /* 0x000000ffe1e17208 */ /* 0x000fe40005000000 */
[----:B------:R-:W-:-:S03]  /*29f0*/  ISETP.NE.U32.AND P2, PT, RZ, c[0x0][0x258], PT ;  /* 0x00009600ff007a0c */ /* 0x000fc60003f45070 */
[-CC-:B------:R-:W-:Y:S01]  /*2a00*/  FFMA.FTZ R162, R162, R226.reuse, R225.reuse ;  /* 0x000000e2a2a27223 */ /* 0x180fe200000100e1 */
[----:B------:R-:W-:Y:S01]  /*2a10*/  ISETP.NE.AND.EX P2, PT, RZ, c[0x0][0x25c], PT, P2 ;  /* 0x00009700ff007a0c */ /* 0x000fe20003f45320 */
[--C-:B------:R-:W-:Y:S02]  /*2a20*/  FFMA.FTZ R164, R164, R226, R225.reuse ;  /* 0x000000e2a4a47223 */ /* 0x100fe400000100e1 */
[----:B------:R-:W-:Y:S02]  /*2a30*/  FADD.FTZ R162, R187, -R162 ;  /* 0x800000a2bba27221 */ /* 0x000fe40000010000 */
[----:B------:R-:W-:Y:S02]  /*2a40*/  FADD.FTZ R164, R190, -R164 ;  /* 0x800000a4bea47221 */ /* 0x000fe40000010000 */
[C---:B------:R-:W-:Y:S01]  /*2a50*/  FMUL.FTZ R79, R181.reuse, R162 ;  /* 0x000000a2b54f7220 */ /* 0x040fe20000410000 */
[----:B------:R-:W-:Y:S01]  /*2a60*/  @P1 HADD2.F32 R162, -RZ, R51.H0_H0 ;  /* 0x20000033ffa21230 */ /* 0x000fe20000004100 */
[----:B------:R-:W-:Y:S01]  /*2a70*/  FMUL.FTZ R90, R181, R164 ;  /* 0x000000a4b55a7220 */ /* 0x000fe20000410000 */
[----:B------:R-:W-:Y:S01]  /*2a80*/  P2R R164, PR, RZ, 0x40 ;  /* 0x00000040ffa47803 */ /* 0x000fe20000000000 */
[----:B------:R-:W-:Y:S01]  /*2a90*/  @P1 FADD.FTZ R79, R79, R78 ;  /* 0x0000004e4f4f1221 */ /* 0x000fe20000010000 */
[----:B------:R-:W-:Y:S01]  /*2aa0*/  LOP3.LUT P6, RZ, R77, 0xff000000, RZ, 0xc0, !PT ;  /* 0xff0000004dff7812 */ /* 0x000fe200078cc0ff */
[----:B------:R-:W-:-:S02]  /*2ab0*/  FFMA.FTZ R169, R169, R226, R225 ;  /* 0x000000e2a9a97223 */ /* 0x000fc400000100e1 */
[----:B------:R-:W-:Y:S01]  /*2ac0*/  FFMA.FTZ R163, R163, R226, R225 ;  /* 0x000000e2a3a37223 */ /* 0x000fe200000100e1 */
[----:B------:R-:W-:Y:S01]  /*2ad0*/  @P2 F2FP.PACK_AB R78, RZ, R79 ;  /* 0x0000004fff4e223e */ /* 0x000fe200000000ff */
[----:B------:R-:W-:Y:S02]  /*2ae0*/  FADD.FTZ R169, R198, -R169 ;  /* 0x800000a9c6a97221 */ /* 0x000fe40000010000 */
[----:B------:R-:W-:Y:S01]  /*2af0*/  FADD.FTZ R189, R189, -R163 ;  /* 0x800000a3bdbd7221 */ /* 0x000fe20000010000 */
[----:B------:R-:W-:Y:S01]  /*2b00*/  @P2 PRMT R68, R78, 0x7610, R68 ;  /* 0x000076104e442816 */ /* 0x000fe20000000044 */
[----:B------:R-:W-:Y:S01]  /*2b10*/  @P1 HADD2.F32 R163, -RZ, R51.H1_H1 ;  /* 0x30000033ffa31230 */ /* 0x000fe20000004100 */
[----:B------:R-:W-:Y:S01]  /*2b20*/  MOV R78, R76 ;  /* 0x0000004c004e7202 */ /* 0x000fe20000000f00 */
[----:B------:R-:W-:Y:S01]  /*2b30*/  FMUL.FTZ R91, R181, R169 ;  /* 0x000000a9b55b7220 */ /* 0x000fe20000410000 */
[----:B------:R-:W-:Y:S01]  /*2b40*/  @P1 HADD2.F32 R169, -RZ, R50.H0_H0 ;  /* 0x20000032ffa91230 */ /* 0x000fe20000004100 */
[----:B------:R-:W-:Y:S01]  /*2b50*/  FFMA.FTZ R165, R165, R226, R225 ;  /* 0x000000e2a5a57223 */ /* 0x000fe200000100e1 */
[----:B------:R-:W-:Y:S01]  /*2b60*/  LOP3.LUT P4, RZ, R78, 0xff, RZ, 0xc0, !PT ;  /* 0x000000ff4eff7812 */ /* 0x000fe2000788c0ff */
[----:B------:R-:W-:Y:S01]  /*2b70*/  @P1 FADD.FTZ R91, R91, R163 ;  /* 0x000000a35b5b1221 */ /* 0x000fe20000010000 */
[----:B------:R-:W-:Y:S01]  /*2b80*/  @P0 MOV R78, R146 ;  /* 0x00000092004e0202 */ /* 0x000fe20000000f00 */
[----:B------:R-:W-:-:S02]  /*2b90*/  FADD.FTZ R191, R191, -R165 ;  /* 0x800000a5bfbf7221 */ /* 0x000fc40000010000 */
[-CC-:B------:R-:W-:Y:S01]  /*2ba0*/  FFMA.FTZ R168, R168, R226.reuse, R225.reuse ;  /* 0x000000e2a8a87223 */ /* 0x180fe200000100e1 */
[----:B------:R-:W-:Y:S01]  /*2bb0*/  @P0 LOP3.LUT P3, RZ, R78, 0xff, RZ, 0xc0, !PT ;  /* 0x000000ff4eff0812 */ /* 0x000fe2000786c0ff */
[----:B------:R-:W-:Y:S02]  /*2bc0*/  FMUL.FTZ R78, R79, c[0x0][0x1e8] ;  /* 0x00007a004f4e7a20 */ /* 0x000fe40000410000 */
[----:B------:R-:W-:Y:S02]  /*2bd0*/  FFMA.FTZ R166, R166, R226, R225 ;  /* 0x000000e2a6a67223 */ /* 0x000fe400000100e1 */
[----:B------:R-:W-:Y:S01]  /*2be0*/  FMUL.FTZ R189, R181, R189 ;  /* 0x000000bdb5bd7220 */ /* 0x000fe20000410000 */
[----:B------:R-:W-:Y:S01]  /*2bf0*/  @P0 FSEL R79, R78, RZ, P3 ;  /* 0x000000ff4e4f0208 */ /* 0x000fe20001800000 */
[----:B------:R-:W-:Y:S01]  /*2c00*/  FADD.FTZ R168, R195, -R168 ;  /* 0x800000a8c3a87221 */ /* 0x000fe20000010000 */
[----:B------:R-:W-:Y:S01]  /*2c10*/  @P0 LOP3.LUT P3, RZ, R146, 0xff00, RZ, 0xc0, !PT ;  /* 0x0000ff0092ff0812 */ /* 0x000fe2000786c0ff */
[----:B------:R-:W-:Y:S01]  /*2c20*/  FMUL.FTZ R191, R181, R191 ;  /* 0x000000bfb5bf7220 */ /* 0x000fe20000410000 */
[----:B------:R-:W-:Y:S01]  /*2c30*/  @P0 F2FP.PACK_AB R79, RZ, R79 ;  /* 0x0000004fff4f023e */ /* 0x000fe200000000ff */
[----:B------:R-:W-:-:S02]  /*2c40*/  FADD.FTZ R166, R192, -R166 ;  /* 0x800000a6c0a67221 */ /* 0x000fc40000010000 */
[----:B------:R-:W-:Y:S01]  /*2c50*/  @P1 FADD.FTZ R191, R191, R169 ;  /* 0x000000a9bfbf1221 */ /* 0x000fe20000010000 */
[----:B------:R-:W-:Y:S01]  /*2c60*/  @P0 PRMT R72, R79, 0x7610, R72 ;  /* 0x000076104f480816 */ /* 0x000fe20000000048 */
[----:B------:R-:W-:Y:S01]  /*2c70*/  @P1 HADD2.F32 R79, -RZ, R48.H1_H1 ;  /* 0x30000030ff4f1230 */ /* 0x000fe20000004100 */
[----:B------:R-:W-:Y:S01]  /*2c80*/  FMUL.FTZ R166, R181, R166 ;  /* 0x000000a6b5a67220 */ /* 0x000fe20000410000 */
[----:B------:R-:W-:Y:S01]  /*2c90*/  @P1 HADD2.F32 R169, -RZ, R50.H1_H1 ;  /* 0x30000032ffa91230 */ /* 0x000fe20000004100 */
[-C--:B------:R-:W-:Y:S02]  /*2ca0*/  FFMA.FTZ R196, R196, R226.reuse, R225 ;  /* 0x000000e2c4c47223 */ /* 0x080fe400000100e1 */
[----:B------:R-:W-:Y:S02]  /*2cb0*/  @P1 FADD.FTZ R90, R90, R79 ;  /* 0x0000004f5a5a1221 */ /* 0x000fe40000010000 */
[----:B------:R-:W-:Y:S02]  /*2cc0*/  FFMA.FTZ R201, R201, R226, R225 ;  /* 0x000000e2c9c97223 */ /* 0x000fe400000100e1 */
[----:B------:R-:W-:Y:S01]  /*2cd0*/  FADD.FTZ R196, R209, -R196 ;  /* 0x800000c4d1c47221 */ /* 0x000fe20000010000 */
[----:B------:R-:W-:Y:S01]  /*2ce0*/  @P2 F2FP.PACK_AB R79, RZ, R90 ;  /* 0x0000005aff4f223e */ /* 0x000fe200000000ff */
[----:B------:R-:W-:-:S02]  /*2cf0*/  FADD.FTZ R210, R210, -R201 ;  /* 0x800000c9d2d27221 */ /* 0x000fc40000010000 */
[-C--:B------:R-:W-:Y:S01]  /*2d00*/  FFMA.FTZ R202, R202, R226.reuse, R225 ;  /* 0x000000e2caca7223 */ /* 0x080fe200000100e1 */
[----:B------:R-:W-:Y:S01]  /*2d10*/  @P2 PRMT R68, R68, 0x5410, R79 ;  /* 0x0000541044442816 */ /* 0x000fe2000000004f */
[----:B------:R-:W-:Y:S02]  /*2d20*/  FMUL.FTZ R79, R90, c[0x0][0x1e8] ;  /* 0x00007a005a4f7a20 */ /* 0x000fe40000410000 */
[----:B------:R-:W-:Y:S02]  /*2d30*/  FADD.FTZ R89, R89, -R202 ;  /* 0x800000ca59597221 */ /* 0x000fe40000010000 */
[-CC-:B------:R-:W-:Y:S01]  /*2d40*/  FFMA.FTZ R207, R207, R226.reuse, R225.reuse ;  /* 0x000000e2cfcf7223 */ /* 0x180fe200000100e1 */
[----:B------:R-:W-:Y:S01]  /*2d50*/  @P0 FSEL R90, R79, RZ, P3 ;  /* 0x000000ff4f5a0208 */ /* 0x000fe20001800000 */
[----:B------:R-:W-:Y:S01]  /*2d60*/  FFMA.FTZ R206, R206, R226, R225 ;  /* 0x000000e2cece7223 */ /* 0x000fe200000100e1 */
[----:B------:R-:W-:Y:S01]  /*2d70*/  LOP3.LUT P3, RZ, R76, 0xff000000, RZ, 0xc0, !PT ;  /* 0xff0000004cff7812 */ /* 0x000fe2000786c0ff */
[----:B------:R-:W-:Y:S01]  /*2d80*/  FADD.FTZ R212, R212, -R207 ;  /* 0x800000cfd4d47221 */ /* 0x000fe20000010000 */
[----:B------:R-:W-:Y:S01]  /*2d90*/  @P0 F2FP.PACK_AB R90, RZ, R90 ;  /* 0x0000005aff5a023e */ /* 0x000fe200000000ff */
[----:B------:R-:W-:Y:S01]  /*2da0*/  FADD.FTZ R205, R205, -R206 ;  /* 0x800000cecdcd7221 */ /* 0x000fe20000010000 */
[----:B------:R-:W-:Y:S01]  /*2db0*/  FSEL R76, R78, RZ, P4 ;  /* 0x000000ff4e4c7208 */ /* 0x000fe20002000000 */
[----:B------:R-:W-:Y:S01]  /*2dc0*/  FMUL.FTZ R212, R181, R212 ;  /* 0x000000d4b5d47220 */ /* 0x000fe20000410000 */
[----:B------:R-:W-:Y:S01]  /*2dd0*/  @P0 PRMT R72, R72, 0x5410, R90 ;  /* 0x0000541048480816 */ /* 0x000fe2000000005a */
[-CC-:B------:R-:W-:Y:S01]  /*2de0*/  FFMA.FTZ R90, R167, R226.reuse, R225.reuse ;  /* 0x000000e2a75a7223 */ /* 0x180fe200000100e1 */
[----:B------:R-:W-:Y:S01]  /*2df0*/  FSEL R165, R79, RZ, P5 ;  /* 0x000000ff4fa57208 */ /* 0x000fe20002800000 */
[----:B------:R-:W-:Y:S01]  /*2e00*/  FMUL.FTZ R167, R91, c[0x0][0x1e8] ;  /* 0x00007a005ba77a20 */ /* 0x000fe20000410000 */
[----:B------:R-:W-:Y:S01]  /*2e10*/  LOP3.LUT P4, RZ, R77, 0xff0000, RZ, 0xc0, !PT ;  /* 0x00ff00004dff7812 */ /* 0x000fe2000788c0ff */
[----:B------:R-:W-:Y:S01]  /*2e20*/  FADD.FTZ R90, R194, -R90 ;  /* 0x8000005ac25a7221 */ /* 0x000fe20000010000 */
[----:B------:R-:W-:Y:S01]  /*2e30*/  @P2 IADD3 R78, P5, R174, c[0x0][0x258], RZ ;  /* 0x00009600ae4e2a10 */ /* 0x000fe20007fbe0ff */
[----:B------:R-:W-:Y:S01]  /*2e40*/  FFMA.FTZ R93, R93, R226, R225 ;  /* 0x000000e25d5d7223 */ /* 0x000fe200000100e1 */
[----:B------:R-:W-:Y:S01]  /*2e50*/  @P2 F2FP.PACK_AB R91, RZ, R91 ;  /* 0x0000005bff5b223e */ /* 0x000fe200000000ff */
[----:B------:R-:W-:Y:S01]  /*2e60*/  FMUL.FTZ R90, R181, R90 ;  /* 0x0000005ab55a7220 */ /* 0x000fe20000410000 */
[----:B------:R-:W-:Y:S01]  /*2e70*/  @P2 IADD3.X R79, R175, c[0x0][0x25c], RZ, P5, !PT ;  /* 0x00009700af4f2a10 */ /* 0x000fe20002ffe4ff */
[----:B------:R-:W-:Y:S01]  /*2e80*/  FADD.FTZ R182, R182, -R93 ;  /* 0x8000005db6b67221 */ /* 0x000fe20000010000 */
[----:B------:R-:W-:Y:S01]  /*2e90*/  LOP3.LUT P5, RZ, R77, 0xff00, RZ, 0xc0, !PT ;  /* 0x0000ff004dff7812 */ /* 0x000fe200078ac0ff */
[----:B------:R-:W-:Y:S01]  /*2ea0*/  @P1 FADD.FTZ R90, R90, R162 ;  /* 0x000000a25a5a1221 */ /* 0x000fe20000010000 */
[----:B------:R-:W-:Y:S01]  /*2eb0*/  F2FP.PACK_AB R76, R165, R76 ;  /* 0x0000004ca54c723e */ /* 0x000fe200000000ff */
[----:B------:R-:W-:-:S02]  /*2ec0*/  FFMA.FTZ R180, R180, R226, R225 ;  /* 0x000000e2b4b47223 */ /* 0x000fc400000100e1 */
[----:B------:R-:W-:Y:S01]  /*2ed0*/  FMUL.FTZ R162, R90, c[0x0][0x1e8] ;  /* 0x00007a005aa27a20 */ /* 0x000fe20000410000 */
[----:B------:R-:W-:Y:S01]  /*2ee0*/  @P2 F2FP.PACK_AB R90, RZ, R90 ;  /* 0x0000005aff5a223e */ /* 0x000fe200000000ff */
[----:B------:R-:W-:Y:S02]  /*2ef0*/  FADD.FTZ R93, R185, -R180 ;  /* 0x800000b4b95d7221 */ /* 0x000fe40000010000 */
[-C--:B------:R-:W-:Y:S01]  /*2f00*/  FFMA.FTZ R217, R217, R226.reuse, R225 ;  /* 0x000000e2d9d97223 */ /* 0x080fe200000100e1 */
[----:B------:R-:W-:Y:S01]  /*2f10*/  FSEL R163, R162, RZ, P4 ;  /* 0x000000ffa2a37208 */ /* 0x000fe20002000000 */
[----:B------:R-:W-:Y:S01]  /*2f20*/  FMUL.FTZ R93, R181, R93 ;  /* 0x0000005db55d7220 */ /* 0x000fe20000410000 */
[----:B------:R-:W-:Y:S01]  /*2f30*/  LOP3.LUT P4, RZ, R77, 0xff, RZ, 0xc0, !PT ;  /* 0x000000ff4dff7812 */ /* 0x000fe2000788c0ff */
[----:B------:R-:W-:Y:S01]  /*2f40*/  FADD.FTZ R186, R186, -R217 ;  /* 0x800000d9baba7221 */ /* 0x000fe20000010000 */
[----:B------:R-:W-:Y:S01]  /*2f50*/  FSEL R77, R167, RZ, P6 ;  /* 0x000000ffa74d7208 */ /* 0x000fe20003000000 */
[----:B------:R-:W-:Y:S01]  /*2f60*/  FFMA.FTZ R220, R220, R226, R225 ;  /* 0x000000e2dcdc7223 */ /* 0x000fe200000100e1 */
[----:B------:R-:W-:Y:S01]  /*2f70*/  ISETP.NE.AND P6, PT, R164, RZ, PT ;  /* 0x000000ffa400720c */ /* 0x000fe20003fc5270 */
[----:B------:R-:W-:Y:S01]  /*2f80*/  @P1 HADD2.F32 R164, -RZ, R49.H0_H0 ;  /* 0x20000031ffa41230 */ /* 0x000fe20000004100 */
[----:B------:R-:W-:Y:S01]  /*2f90*/  @P2 PRMT R71, R90, 0x7610, R71 ;  /* 0x000076105a472816 */ /* 0x000fe20000000047 */
[----:B------:R-:W-:-:S02]  /*2fa0*/  FMUL.FTZ R186, R181, R186 ;  /* 0x000000bab5ba7220 */ /* 0x000fc40000410000 */
[----:B------:R-:W-:Y:S01]  /*2fb0*/  FFMA.FTZ R221, R221, R226, R225 ;  /* 0x000000e2dddd7223 */ /* 0x000fe200000100e1 */
[----:B------:R-:W-:Y:S01]  /*2fc0*/  @P2 PRMT R71, R71, 0x5410, R91 ;  /* 0x0000541047472816 */ /* 0x000fe2000000005b */
[----:B------:R-:W-:Y:S02]  /*2fd0*/  @P1 FADD.FTZ R189, R189, R164 ;  /* 0x000000a4bdbd1221 */ /* 0x000fe40000010000 */
[----:B------:R-:W-:Y:S01]  /*2fe0*/  FMUL.FTZ R164, R181, R168 ;  /* 0x000000a8b5a47220 */ /* 0x000fe20000410000 */
[----:B------:R-:W-:Y:S01]  /*2ff0*/  @P1 HADD2.F32 R168, -RZ, R49.H1_H1 ;  /* 0x30000031ffa81230 */ /* 0x000fe20000004100 */
[----:B------:R-:W-:Y:S02]  /*3000*/  FFMA.FTZ R101, R101, R226, R225 ;  /* 0x000000e265657223 */ /* 0x000fe400000100e1 */
[----:B------:R-:W-:Y:S01]  /*3010*/  @P1 FADD.FTZ R164, R164, R169 ;  /* 0x000000a9a4a41221 */ /* 0x000fe20000010000 */
[----:B------:R-:W-:Y:S01]  /*3020*/  @P2 F2FP.PACK_AB R169, RZ, R189 ;  /* 0x000000bdffa9223e */ /* 0x000fe200000000ff */
[----:B------:R-:W-:Y:S01]  /*3030*/  @P1 FADD.FTZ R166, R166, R168 ;  /* 0x000000a8a6a61221 */ /* 0x000fe20000010000 */
[----:B------:R-:W-:Y:S01]  /*3040*/  @P2 F2FP.PACK_AB R168, RZ, R191 ;  /* 0x000000bfffa8223e */ /* 0x000fe200000000ff */
[----:B------:R-:W-:Y:S01]  /*3050*/  FMUL.FTZ R191, R191, c[0x0][0x1e8] ;  /* 0x00007a00bfbf7a20 */ /* 0x000fe20000410000 */
[----:B------:R-:W-:Y:S01]  /*3060*/  @P2 F2FP.PACK_AB R190, RZ, R164 ;  /* 0x000000a4ffbe223e */ /* 0x000fe200000000ff */
[----:B------:R-:W-:Y:S01]  /*3070*/  FMUL.FTZ R164, R164, c[0x0][0x1e8] ;  /* 0x00007a00a4a47a20 */ /* 0x000fe20000410000 */
[----:B------:R-:W-:Y:S01]  /*3080*/  @P2 F2FP.PACK_AB R187, RZ, R166 ;  /* 0x000000a6ffbb223e */ /* 0x000fe200000000ff */
[----:B------:R-:W-:Y:S01]  /*3090*/  FMUL.FTZ R189, R189, c[0x0][0x1e8] ;  /* 0x00007a00bdbd7a20 */ /* 0x000fe20000410000 */
[----:B------:R-:W-:Y:S01]  /*30a0*/  @P2 PRMT R69, R169, 0x7610, R69 ;  /* 0x00007610a9452816 */ /* 0x000fe20000000045 */
[----:B------:R-:W-:Y:S01]  /*30b0*/  FMUL.FTZ R166, R166, c[0x0][0x1e8] ;  /* 0x00007a00a6a67a20 */ /* 0x000fe20000410000 */
[----:B------:R-:W-:Y:S01]  /*30c0*/  @P2 PRMT R70, R168, 0x7610, R70 ;  /* 0x00007610a8462816 */ /* 0x000fe20000000046 */
[----:B------:R-:W-:Y:S01]  /*30d0*/  FMUL.FTZ R169, R181, R210 ;  /* 0x000000d2b5a97220 */ /* 0x000fe20000410000 */
[----:B------:R-:W-:Y:S01]  /*30e0*/  @P2 PRMT R69, R69, 0x5410, R187 ;  /* 0x0000541045452816 */ /* 0x000fe200000000bb */
[----:B------:R-:W-:Y:S01]  /*30f0*/  FADD.FTZ R221, R114, -R221 ;  /* 0x800000dd72dd7221 */ /* 0x000fe20000010000 */
[----:B------:R-:W-:Y:S01]  /*3100*/  @P2 PRMT R70, R70, 0x5410, R190 ;  /* 0x0000541046462816 */ /* 0x000fe200000000be */
[-CC-:B------:R-:W-:Y:S01]  /*3110*/  FFMA.FTZ R190, R203, R226.reuse, R225.reuse ;  /* 0x000000e2cbbe7223 */ /* 0x180fe200000100e1 */
[----:B------:R-:W-:Y:S01]  /*3120*/  FSEL R90, R166, RZ, P3 ;  /* 0x000000ffa65a7208 */ /* 0x000fe20001800000 */
[----:B------:R-:W-:-:S02]  /*3130*/  FFMA.FTZ R100, R100, R226, R225 ;  /* 0x000000e264647223 */ /* 0x000fc400000100e1 */
[----:B------:R0:W-:Y:S01]  /*3140*/  @P2 STG.E.128 [R78.64], R68 ;  /* 0x000000444e002986 */ /* 0x0001e2000c101d04 */
[----:B------:R-:W-:Y:S02]  /*3150*/  FFMA.FTZ R103, R103, R226, R225 ;  /* 0x000000e267677223 */ /* 0x000fe400000100e1 */
[----:B------:R-:W-:Y:S02]  /*3160*/  FADD.FTZ R101, R113, -R101 ;  /* 0x8000006571657221 */ /* 0x000fe40000010000 */
[----:B------:R-:W-:Y:S02]  /*3170*/  FADD.FTZ R100, R112, -R100 ;  /* 0x8000006470647221 */ /* 0x000fe40000010000 */
[----:B------:R-:W-:Y:S02]  /*3180*/  FADD.FTZ R103, R115, -R103 ;  /* 0x8000006773677221 */ /* 0x000fe40000010000 */
[C---:B------:R-:W-:Y:S02]  /*3190*/  FMUL.FTZ R101, R181.reuse, R101 ;  /* 0x00000065b5657220 */ /* 0x040fe40000410000 */
[----:B------:R-:W-:Y:S01]  /*31a0*/  FMUL.FTZ R100, R181, R100 ;  /* 0x00000064b5647220 */ /* 0x000fe20000410000 */
[----:B0-----:R-:W-:Y:S01]  /*31b0*/  F2FP.PACK_AB R79, R77, R163 ;  /* 0x000000a34d4f723e */ /* 0x001fe200000000ff */
[----:B------:R-:W-:Y:S01]  /*31c0*/  FFMA.FTZ R163, R200, R226, R225 ;  /* 0x000000e2c8a37223 */ /* 0x000fe200000100e1 */
[----:B------:R-:W-:-:S02]  /*31d0*/  FSEL R78, R191, RZ, P4 ;  /* 0x000000ffbf4e7208 */ /* 0x000fc40002000000 */
[----:B------:R-:W-:Y:S01]  /*31e0*/  FSEL R77, R164, RZ, P5 ;  /* 0x000000ffa44d7208 */ /* 0x000fe20002800000 */
[----:B------:R-:W-:Y:S01]  /*31f0*/  FADD.FTZ R168, R88, -R163 ;  /* 0x800000a358a87221 */ /* 0x000fe20000010000 */
[----:B------:R-:W-:Y:S01]  /*3200*/  @P0 LOP3.LUT P4, RZ, R146, 0xff000000, RZ, 0xc0, !PT ;  /* 0xff00000092ff0812 */ /* 0x000fe2000788c0ff */
[----:B------:R-:W-:Y:S01]  /*3210*/  FADD.FTZ R88, R211, -R190 ;  /* 0x800000bed3587221 */ /* 0x000fe20000010000 */
[----:B------:R-:W-:Y:S01]  /*3220*/  F2FP.PACK_AB R78, R77, R78 ;  /* 0x0000004e4d4e723e */ /* 0x000fe200000000ff */
[----:B------:R-:W-:Y:S01]  /*3230*/  FMUL.FTZ R211, R181, R89 ;  /* 0x00000059b5d37220 */ /* 0x000fe20000410000 */
[----:B------:R-:W-:Y:S01]  /*3240*/  FSEL R77, R189, RZ, P6 ;  /* 0x000000ffbd4d7208 */ /* 0x000fe20003000000 */
[----:B------:R-:W-:Y:S01]  /*3250*/  FMUL.FTZ R187, R181, R88 ;  /* 0x00000058b5bb7220 */ /* 0x000fe20000410000 */
[----:B------:R-:W-:Y:S02]  /*3260*/  @P0 FSEL R209, R166, RZ, P4 ;  /* 0x000000ffa6d10208 */ /* 0x000fe40002000000 */
[----:B------:R-:W-:-:S02]  /*3270*/  F2FP.PACK_AB R77, R90, R77 ;  /* 0x0000004d5a4d723e */ /* 0x000fc400000000ff */
[----:B------:R-:W-:Y:S02]  /*3280*/  IADD3 R90, P3, R174, c[0x0][0x248], RZ ;  /* 0x00009200ae5a7a10 */ /* 0x000fe40007f7e0ff */
[----:B------:R-:W-:Y:S02]  /*3290*/  @P0 LOP3.LUT P4, RZ, R147, 0xff00, RZ, 0xc0, !PT ;  /* 0x0000ff0093ff0812 */ /* 0x000fe4000788c0ff */
[----:B------:R-:W-:Y:S02]  /*32a0*/  IADD3.X R91, R175, c[0x0][0x24c], RZ, P3, !PT ;  /* 0x00009300af5b7a10 */ /* 0x000fe40001ffe4ff */
[----:B------:R-:W-:Y:S02]  /*32b0*/  @P0 LOP3.LUT P3, RZ, R146, 0xff0000, RZ, 0xc0, !PT ;  /* 0x00ff000092ff0812 */ /* 0x000fe4000786c0ff */
[----:B------:R-:W-:Y:S01]  /*32c0*/  MOV R163, R84 ;  /* 0x0000005400a37202 */ /* 0x000fe20000000f00 */
[----:B------:R0:W-:Y:S01]  /*32d0*/  STG.E.128 [R90.64], R76 ;  /* 0x0000004c5a007986 */ /* 0x0001e2000c101d04 */
[----:B------:R-:W-:-:S02]  /*32e0*/  @P0 FSEL R210, R189, RZ, P3 ;  /* 0x000000ffbdd20208 */ /* 0x000fc40001800000 */
[----:B------:R-:W-:Y:S02]  /*32f0*/  @P0 LOP3.LUT P3, RZ, R147, 0xff, RZ, 0xc0, !PT ;  /* 0x000000ff93ff0812 */ /* 0x000fe4000786c0ff */
[----:B------:R-:W-:Y:S02]  /*3300*/  LOP3.LUT P5, RZ, R163, 0xff, RZ, 0xc0, !PT ;  /* 0x000000ffa3ff7812 */ /* 0x000fe400078ac0ff */
[----:B------:R-:W-:Y:S02]  /*3310*/  @P0 FSEL R191, R191, RZ, P3 ;  /* 0x000000ffbfbf0208 */ /* 0x000fe40001800000 */
[----:B------:R-:W-:Y:S02]  /*3320*/  @P0 LOP3.LUT P3, RZ, R147, 0xff0000, RZ, 0xc0, !PT ;  /* 0x00ff000093ff0812 */ /* 0x000fe4000786c0ff */
[----:B------:R-:W-:Y:S02]  /*3330*/  @P0 F2FP.PACK_AB R210, RZ, R210 ;  /* 0x000000d2ffd2023e */ /* 0x000fe400000000ff */
[----:B------:R-:W-:-:S02]  /*3340*/  @P0 F2FP.PACK_AB R209, RZ, R209 ;  /* 0x000000d1ffd1023e */ /* 0x000fc400000000ff */
[----:B------:R-:W-:Y:S02]  /*3350*/  @P0 PRMT R73, R210, 0x7610, R73 ;  /* 0x00007610d2490816 */ /* 0x000fe40000000049 */
[----:B0-----:R-:W-:Y:S01]  /*3360*/  @P0 MOV R76, R148 ;  /* 0x00000094004c0202 */ /* 0x001fe20000000f00 */
[--C-:B------:R-:W-:Y:S01]  /*3370*/  @P1 HADD2.F32 R77, -RZ, R52.reuse.H0_H0 ;  /* 0x20000034ff4d1230 */ /* 0x100fe20000004100 */
[C---:B------:R-:W-:Y:S01]  /*3380*/  FMUL.FTZ R78, R181.reuse, R196 ;  /* 0x000000c4b54e7220 */ /* 0x040fe20000410000 */
[--C-:B------:R-:W-:Y:S01]  /*3390*/  @P1 HADD2.F32 R90, -RZ, R53.reuse.H0_H0 ;  /* 0x20000035ff5a1230 */ /* 0x100fe20000004100 */
[----:B------:R-:W-:Y:S01]  /*33a0*/  @P0 LOP3.LUT P6, RZ, R76, 0xff, RZ, 0xc0, !PT ;  /* 0x000000ff4cff0812 */ /* 0x000fe200078cc0ff */
[----:B------:R-:W-:Y:S01]  /*33b0*/  @P1 HADD2.F32 R76, -RZ, R52.H1_H1 ;  /* 0x30000034ff4c1230 */ /* 0x000fe20000004100 */
[----:B------:R-:W-:Y:S01]  /*33c0*/  FMUL.FTZ R79, R181, R168 ;  /* 0x000000a8b54f7220 */ /* 0x000fe20000410000 */
[----:B------:R-:W-:Y:S01]  /*33d0*/  @P0 FSEL R168, R164, RZ, P4 ;  /* 0x000000ffa4a80208 */ /* 0x000fe20002000000 */
[----:B------:R-:W-:Y:S01]  /*33e0*/  @P1 FADD.FTZ R78, R78, R77 ;  /* 0x0000004d4e4e1221 */ /* 0x000fe20000010000 */
[----:B------:R-:W-:Y:S01]  /*33f0*/  @P0 LOP3.LUT P4, RZ, R147, 0xff000000, RZ, 0xc0, !PT ;  /* 0xff00000093ff0812 */ /* 0x000fe2000788c0ff */
[----:B------:R-:W-:Y:S01]  /*3400*/  @P1 FADD.FTZ R169, R169, R76 ;  /* 0x0000004ca9a91221 */ /* 0x000fe20000010000 */
[----:B------:R-:W-:Y:S01]  /*3410*/  @P1 HADD2.F32 R76, -RZ, R53.H1_H1 ;  /* 0x30000035ff4c1230 */ /* 0x000fe20000004100 */
[----:B------:R-:W-:Y:S01]  /*3420*/  @P1 FADD.FTZ R79, R79, R90 ;  /* 0x0000005a4f4f1221 */ /* 0x000fe20000010000 */
[----:B------:R-:W-:Y:S01]  /*3430*/  @P0 FSEL R167, R167, RZ, P4 ;  /* 0x000000ffa7a70208 */ /* 0x000fe20002000000 */
[----:B------:R-:W-:Y:S01]  /*3440*/  FMUL.FTZ R90, R78, c[0x0][0x1e8] ;  /* 0x00007a004e5a7a20 */ /* 0x000fe20000410000 */
[----:B------:R-:W-:Y:S01]  /*3450*/  @P0 LOP3.LUT P4, RZ, R148, 0xff00, RZ, 0xc0, !PT ;  /* 0x0000ff0094ff0812 */ /* 0x000fe2000788c0ff */
[----:B------:R-:W-:Y:S01]  /*3460*/  @P1 FADD.FTZ R187, R187, R76 ;  /* 0x0000004cbbbb1221 */ /* 0x000fe20000010000 */
[----:B------:R-:W-:Y:S01]  /*3470*/  @P0 FSEL R76, R162, RZ, P3 ;  /* 0x000000ffa24c0208 */ /* 0x000fe20001800000 */
[----:B------:R-:W-:Y:S01]  /*3480*/  FMUL.FTZ R91, R169, c[0x0][0x1e8] ;  /* 0x00007a00a95b7a20 */ /* 0x000fe20000410000 */
[----:B------:R-:W-:Y:S01]  /*3490*/  LOP3.LUT P3, RZ, R84, 0xff00, RZ, 0xc0, !PT ;  /* 0x0000ff0054ff7812 */ /* 0x000fe2000786c0ff */
[----:B------:R-:W-:Y:S01]  /*34a0*/  FMUL.FTZ R162, R79, c[0x0][0x1e8] ;  /* 0x00007a004fa27a20 */ /* 0x000fe20000410000 */
[----:B------:R-:W-:Y:S01]  /*34b0*/  FSEL R164, R90, RZ, P5 ;  /* 0x000000ff5aa47208 */ /* 0x000fe20002800000 */
[----:B------:R-:W-:Y:S01]  /*34c0*/  FMUL.FTZ R163, R187, c[0x0][0x1e8] ;  /* 0x00007a00bba37a20 */ /* 0x000fe20000410000 */
[----:B------:R-:W-:Y:S01]  /*34d0*/  LOP3.LUT P5, RZ, R84, 0xff0000, RZ, 0xc0, !PT ;  /* 0x00ff000054ff7812 */ /* 0x000fe200078ac0ff */
[-CC-:B------:R-:W-:Y:S01]  /*34e0*/  FFMA.FTZ R77, R208, R226.reuse, R225.reuse ;  /* 0x000000e2d04d7223 */ /* 0x180fe200000100e1 */
[C---:B------:R-:W-:Y:S01]  /*34f0*/  FSEL R88, R91.reuse, RZ, P3 ;  /* 0x000000ff5b587208 */ /* 0x040fe20001800000 */
[-C--:B------:R-:W-:Y:S01]  /*3500*/  FFMA.FTZ R196, R222, R226.reuse, R225 ;  /* 0x000000e2dec47223 */ /* 0x080fe200000100e1 */
[----:B------:R-:W-:Y:S01]  /*3510*/  @P0 FSEL R91, R91, RZ, P4 ;  /* 0x000000ff5b5b0208 */ /* 0x000fe20002000000 */
[----:B------:R-:W-:Y:S01]  /*3520*/  FADD.FTZ R77, R213, -R77 ;  /* 0x8000004dd54d7221 */ /* 0x000fe20000010000 */
[----:B------:R-:W-:Y:S01]  /*3530*/  @P0 FSEL R90, R90, RZ, P6 ;  /* 0x000000ff5a5a0208 */ /* 0x000fe20003000000 */
[----:B------:R-:W-:Y:S01]  /*3540*/  FMUL.FTZ R213, R181, R205 ;  /* 0x000000cdb5d57220 */ /* 0x000fe20000410000 */
[----:B------:R-:W-:Y:S01]  /*3550*/  LOP3.LUT P4, RZ, R84, 0xff000000, RZ, 0xc0, !PT ;  /* 0xff00000054ff7812 */ /* 0x000fe2000788c0ff */
[----:B------:R-:W-:Y:S01]  /*3560*/  FFMA.FTZ R84, R215, R226, R225 ;  /* 0x000000e2d7547223 */ /* 0x000fe200000100e1 */
[----:B------:R-:W-:Y:S01]  /*3570*/  FSEL R165, R162, RZ, P5 ;  /* 0x000000ffa2a57208 */ /* 0x000fe20002800000 */
[----:B------:R-:W-:Y:S01]  /*3580*/  FADD.FTZ R196, R223, -R196 ;  /* 0x800000c4dfc47221 */ /* 0x000fe20000010000 */
[----:B------:R-:W-:Y:S01]  /*3590*/  @P0 LOP3.LUT P6, RZ, R148, 0xff0000, RZ, 0xc0, !PT ;  /* 0x00ff000094ff0812 */ /* 0x000fe200078cc0ff */
[----:B------:R-:W-:Y:S01]  /*35a0*/  FADD.FTZ R105, R105, -R84 ;  /* 0x8000005469697221 */ /* 0x000fe20000010000 */
[----:B------:R-:W-:Y:S01]  /*35b0*/  @P0 IADD3 R174, P3, R174, c[0x0][0x250], RZ ;  /* 0x00009400aeae0a10 */ /* 0x000fe20007f7e0ff */
[----:B------:R-:W-:Y:S01]  /*35c0*/  @P1 HADD2.F32 R84, -RZ, R54.H0_H0 ;  /* 0x20000036ff541230 */ /* 0x000fe20000004100 */
[----:B------:R-:W-:Y:S01]  /*35d0*/  @P0 LOP3.LUT P5, RZ, R148, 0xff000000, RZ, 0xc0, !PT ;  /* 0xff00000094ff0812 */ /* 0x000fe200078ac0ff */
[----:B------:R-:W-:Y:S01]  /*35e0*/  FMUL.FTZ R196, R181, R196 ;  /* 0x000000c4b5c47220 */ /* 0x000fe20000410000 */
[----:B------:R-:W-:Y:S01]  /*35f0*/  FSEL R166, R163, RZ, P4 ;  /* 0x000000ffa3a67208 */ /* 0x000fe20002000000 */
[----:B------:R-:W-:Y:S01]  /*3600*/  FMUL.FTZ R201, R181, R105 ;  /* 0x00000069b5c97220 */ /* 0x000fe20000410000 */
[----:B------:R-:W-:Y:S01]  /*3610*/  @P0 FSEL R162, R162, RZ, P6 ;  /* 0x000000ffa2a20208 */ /* 0x000fe20003000000 */
[----:B------:R-:W-:Y:S01]  /*3620*/  @P1 FADD.FTZ R211, R211, R84 ;  /* 0x00000054d3d31221 */ /* 0x000fe20000010000 */
[----:B------:R-:W-:-:S02]  /*3630*/  @P0 IADD3.X R175, R175, c[0x0][0x254], RZ, P3, !PT ;  /* 0x00009500afaf0a10 */ /* 0x000fc40001ffe4ff */
[----:B------:R-:W-:Y:S01]  /*3640*/  @P0 FSEL R163, R163, RZ, P5 ;  /* 0x000000ffa3a30208 */ /* 0x000fe20002800000 */
[----:B------:R-:W-:Y:S01]  /*3650*/  FMUL.FTZ R194, R211, c[0x0][0x1e8] ;  /* 0x00007a00d3c27a20 */ /* 0x000fe20000410000 */
[C---:B------:R-:W-:Y:S02]  /*3660*/  LOP3.LUT P6, RZ, R85.reuse, 0xff, RZ, 0xc0, !PT ;  /* 0x000000ff55ff7812 */ /* 0x040fe400078cc0ff */
[C---:B------:R-:W-:Y:S02]  /*3670*/  LOP3.LUT P3, RZ, R85.reuse, 0xff00, RZ, 0xc0, !PT ;  /* 0x0000ff0055ff7812 */ /* 0x040fe4000786c0ff */
[C---:B------:R-:W-:Y:S02]  /*3680*/  LOP3.LUT P4, RZ, R85.reuse, 0xff0000, RZ, 0xc0, !PT ;  /* 0x00ff000055ff7812 */ /* 0x040fe4000788c0ff */
[----:B------:R-:W-:Y:S01]  /*3690*/  LOP3.LUT P5, RZ, R85, 0xff000000, RZ, 0xc0, !PT ;  /* 0xff00000055ff7812 */ /* 0x000fe200078ac0ff */
[----:B------:R-:W-:Y:S01]  /*36a0*/  FFMA.FTZ R85, R214, R226, R225 ;  /* 0x000000e2d6557223 */ /* 0x000fe200000100e1 */
[----:B------:R-:W-:Y:S01]  /*36b0*/  FSEL R206, R194, RZ, P6 ;  /* 0x000000ffc2ce7208 */ /* 0x000fe20003000000 */
[----:B------:R-:W-:Y:S01]  /*36c0*/  FMUL.FTZ R214, R181, R77 ;  /* 0x0000004db5d67220 */ /* 0x000fe20000410000 */
[----:B------:R-:W-:Y:S01]  /*36d0*/  @P0 F2FP.PACK_AB R207, RZ, R76 ;  /* 0x0000004cffcf023e */ /* 0x000fe200000000ff */
[----:B------:R-:W-:Y:S01]  /*36e0*/  FADD.FTZ R104, R104, -R85 ;  /* 0x8000005568687221 */ /* 0x000fe20000010000 */
[----:B------:R-:W-:Y:S01]  /*36f0*/  @P0 LOP3.LUT P6, RZ, R149, 0xff, RZ, 0xc0, !PT ;  /* 0x000000ff95ff0812 */ /* 0x000fe200078cc0ff */
[----:B------:R-:W-:Y:S01]  /*3700*/  FFMA.FTZ R85, R92, R226, R225 ;  /* 0x000000e25c557223 */ /* 0x000fe200000100e1 */
[----:B------:R-:W-:Y:S01]  /*3710*/  MOV R76, R86 ;  /* 0x00000056004c7202 */ /* 0x000fe20000000f00 */
[----:B------:R-:W-:Y:S01]  /*3720*/  @P1 HADD2.F32 R77, -RZ, R55.H1_H1 ;  /* 0x30000037ff4d1230 */ /* 0x000fe20000004100 */
[----:B------:R-:W-:Y:S01]  /*3730*/  @P0 FSEL R194, R194, RZ, P6 ;  /* 0x000000ffc2c20208 */ /* 0x000fe20003000000 */
[----:B------:R-:W-:Y:S01]  /*3740*/  FADD.FTZ R200, R224, -R85 ;  /* 0x80000055e0c87221 */ /* 0x000fe20000010000 */
[----:B------:R-:W-:Y:S01]  /*3750*/  @P1 HADD2.F32 R85, -RZ, R54.H1_H1 ;  /* 0x30000036ff551230 */ /* 0x000fe20000004100 */
[----:B------:R-:W-:Y:S01]  /*3760*/  LOP3.LUT P6, RZ, R76, 0xff, RZ, 0xc0, !PT ;  /* 0x000000ff4cff7812 */ /* 0x000fe200078cc0ff */
[----:B------:R-:W-:Y:S01]  /*3770*/  @P1 FADD.FTZ R214, R214, R77 ;  /* 0x0000004dd6d61221 */ /* 0x000fe20000010000 */
[----:B------:R-:W-:Y:S01]  /*3780*/  @P0 MOV R76, R150 ;  /* 0x00000096004c0202 */ /* 0x000fe20000000f00 */
[C---:B------:R-:W-:Y:S01]  /*3790*/  FMUL.FTZ R200, R181.reuse, R200 ;  /* 0x000000c8b5c87220 */ /* 0x040fe20000410000 */
[--C-:B------:R-:W-:Y:S01]  /*37a0*/  @P1 HADD2.F32 R77, -RZ, R56.reuse.H0_H0 ;  /* 0x20000038ff4d1230 */ /* 0x100fe20000004100 */
[----:B------:R-:W-:Y:S01]  /*37b0*/  @P1 FADD.FTZ R212, R212, R85 ;  /* 0x00000055d4d41221 */ /* 0x000fe20000010000 */
[----:B------:R-:W-:Y:S01]  /*37c0*/  @P1 HADD2.F32 R85, -RZ, R56.H1_H1 ;  /* 0x30000038ff551230 */ /* 0x000fe20000004100 */
[----:B------:R-:W-:Y:S01]  /*37d0*/  FMUL.FTZ R203, R214, c[0x0][0x1e8] ;  /* 0x00007a00d6cb7a20 */ /* 0x000fe20000410000 */
[----:B------:R-:W-:Y:S01]  /*37e0*/  @P0 F2FP.PACK_AB R208, RZ, R191 ;  /* 0x000000bfffd0023e */ /* 0x000fe200000000ff */
[----:B------:R-:W-:Y:S01]  /*37f0*/  FMUL.FTZ R195, R212, c[0x0][0x1e8] ;  /* 0x00007a00d4c37a20 */ /* 0x000fe20000410000 */
[----:B------:R-:W-:Y:S01]  /*3800*/  @P0 F2FP.PACK_AB R168, RZ, R168 ;  /* 0x000000a8ffa8023e */ /* 0x000fe200000000ff */
[----:B------:R-:W-:Y:S01]  /*3810*/  FMUL.FTZ R198, R181, R104 ;  /* 0x00000068b5c67220 */ /* 0x000fe20000410000 */
[----:B------:R-:W-:Y:S01]  /*3820*/  FSEL R222, R203, RZ, P5 ;  /* 0x000000ffcbde7208 */ /* 0x000fe20002800000 */
[----:B------:R-:W-:Y:S01]  /*3830*/  @P1 FADD.FTZ R196, R196, R77 ;  /* 0x0000004dc4c41221 */ /* 0x000fe20000010000 */
[----:B------:R-:W-:Y:S01]  /*3840*/  FSEL R89, R195, RZ, P3 ;  /* 0x000000ffc3597208 */ /* 0x000fe20001800000 */
[----:B------:R-:W-:Y:S01]  /*3850*/  @P1 FADD.FTZ R198, R198, R85 ;  /* 0x00000055c6c61221 */ /* 0x000fe20000010000 */
[----:B------:R-:W-:Y:S01]  /*3860*/  @P0 LOP3.LUT P3, RZ, R149, 0xff00, RZ, 0xc0, !PT ;  /* 0x0000ff0095ff0812 */ /* 0x000fe2000786c0ff */
[----:B------:R-:W-:Y:S01]  /*3870*/  FMUL.FTZ R92, R196, c[0x0][0x1e8] ;  /* 0x00007a00c45c7a20 */ /* 0x000fe20000410000 */
[----:B------:R-:W-:Y:S01]  /*3880*/  IADD3 R84, P5, R176, c[0x0][0x248], RZ ;  /* 0x00009200b0547a10 */ /* 0x000fe20007fbe0ff */
[----:B------:R-:W-:Y:S01]  /*3890*/  FMUL.FTZ R189, R198, c[0x0][0x1e8] ;  /* 0x00007a00c6bd7a20 */ /* 0x000fe20000410000 */
[----:B------:R-:W-:-:S02]  /*38a0*/  @P0 FSEL R195, R195, RZ, P3 ;  /* 0x000000ffc3c30208 */ /* 0x000fc40001800000 */
[----:B------:R-:W-:Y:S01]  /*38b0*/  @P0 LOP3.LUT P3, RZ, R76, 0xff, RZ, 0xc0, !PT ;  /* 0x000000ff4cff0812 */ /* 0x000fe2000786c0ff */
[----:B------:R-:W-:Y:S01]  /*38c0*/  @P1 HADD2.F32 R76, -RZ, R55.H0_H0 ;  /* 0x20000037ff4c1230 */ /* 0x000fe20000004100 */
[----:B------:R-:W-:Y:S02]  /*38d0*/  IADD3.X R85, R177, c[0x0][0x24c], RZ, P5, !PT ;  /* 0x00009300b1557a10 */ /* 0x000fe40002ffe4ff */
[----:B------:R-:W-:Y:S02]  /*38e0*/  @P0 LOP3.LUT P5, RZ, R150, 0xff00, RZ, 0xc0, !PT ;  /* 0x0000ff0096ff0812 */ /* 0x000fe400078ac0ff */
[----:B------:R-:W-:Y:S01]  /*38f0*/  @P1 FADD.FTZ R213, R213, R76 ;  /* 0x0000004cd5d51221 */ /* 0x000fe20000010000 */
[--C-:B------:R-:W-:Y:S01]  /*3900*/  @P1 HADD2.F32 R76, -RZ, R57.reuse.H0_H0 ;  /* 0x20000039ff4c1230 */ /* 0x100fe20000004100 */
[----:B------:R-:W-:Y:S02]  /*3910*/  FSEL R104, R92, RZ, P6 ;  /* 0x000000ff5c687208 */ /* 0x000fe40003000000 */
[----:B------:R-:W-:Y:S01]  /*3920*/  FMUL.FTZ R202, R213, c[0x0][0x1e8] ;  /* 0x00007a00d5ca7a20 */ /* 0x000fe20000410000 */
[----:B------:R-:W-:Y:S01]  /*3930*/  LOP3.LUT P6, RZ, R86, 0xff0000, RZ, 0xc0, !PT ;  /* 0x00ff000056ff7812 */ /* 0x000fe200078cc0ff */
[----:B------:R-:W-:Y:S01]  /*3940*/  @P1 FADD.FTZ R200, R200, R76 ;  /* 0x0000004cc8c81221 */ /* 0x000fe20000010000 */
[----:B------:R-:W-:Y:S01]  /*3950*/  @P1 HADD2.F32 R76, -RZ, R57.H1_H1 ;  /* 0x30000039ff4c1230 */ /* 0x000fe20000004100 */
[----:B------:R-:W-:-:S02]  /*3960*/  @P0 FSEL R92, R92, RZ, P3 ;  /* 0x000000ff5c5c0208 */ /* 0x000fc40001800000 */
[----:B------:R-:W-:Y:S01]  /*3970*/  FSEL R215, R202, RZ, P4 ;  /* 0x000000ffcad77208 */ /* 0x000fe20002000000 */
[----:B------:R-:W-:Y:S01]  /*3980*/  FMUL.FTZ R190, R200, c[0x0][0x1e8] ;  /* 0x00007a00c8be7a20 */ /* 0x000fe20000410000 */
[----:B------:R-:W-:Y:S01]  /*3990*/  @P0 LOP3.LUT P4, RZ, R149, 0xff0000, RZ, 0xc0, !PT ;  /* 0x00ff000095ff0812 */ /* 0x000fe2000788c0ff */
[----:B------:R-:W-:Y:S01]  /*39a0*/  @P1 FADD.FTZ R201, R201, R76 ;  /* 0x0000004cc9c91221 */ /* 0x000fe20000010000 */
[----:B------:R-:W-:Y:S02]  /*39b0*/  @P0 LOP3.LUT P3, RZ, R150, 0xff0000, RZ, 0xc0, !PT ;  /* 0x00ff000096ff0812 */ /* 0x000fe4000786c0ff */
[----:B------:R-:W-:Y:S01]  /*39c0*/  @P0 FSEL R202, R202, RZ, P4 ;  /* 0x000000ffcaca0208 */ /* 0x000fe20002000000 */
[----:B------:R-:W-:Y:S01]  /*39d0*/  FMUL.FTZ R191, R201, c[0x0][0x1e8] ;  /* 0x00007a00c9bf7a20 */ /* 0x000fe20000410000 */
[----:B------:R-:W-:Y:S02]  /*39e0*/  @P0 LOP3.LUT P4, RZ, R149, 0xff000000, RZ, 0xc0, !PT ;  /* 0xff00000095ff0812 */ /* 0x000fe4000788c0ff */
[----:B------:R-:W-:-:S02]  /*39f0*/  FSEL R192, R190, RZ, P6 ;  /* 0x000000ffbec07208 */ /* 0x000fc40003000000 */
[----:B------:R-:W-:Y:S02]  /*3a00*/  @P0 FSEL R203, R203, RZ, P4 ;  /* 0x000000ffcbcb0208 */ /* 0x000fe40002000000 */
[----:B------:R-:W-:Y:S02]  /*3a10*/  @P2 IADD3 R76, P4, R176, c[0x0][0x258], RZ ;  /* 0x00009600b04c2a10 */ /* 0x000fe40007f9e0ff */
[----:B------:R-:W-:Y:S02]  /*3a20*/  @P0 LOP3.LUT P6, RZ, R150, 0xff000000, RZ, 0xc0, !PT ;  /* 0xff00000096ff0812 */ /* 0x000fe400078cc0ff */
[----:B------:R-:W-:Y:S02]  /*3a30*/  @P2 IADD3.X R77, R177, c[0x0][0x25c], RZ, P4, !PT ;  /* 0x00009700b14d2a10 */ /* 0x000fe400027fe4ff */
[----:B------:R-:W-:Y:S02]  /*3a40*/  LOP3.LUT P4, RZ, R86, 0xff00, RZ, 0xc0, !PT ;  /* 0x0000ff0056ff7812 */ /* 0x000fe4000788c0ff */
[----:B------:R-:W-:-:S02]  /*3a50*/  @P0 F2FP.PACK_AB R167, RZ, R167 ;  /* 0x000000a7ffa7023e */ /* 0x000fc400000000ff */
[C---:B------:R-:W-:Y:S02]  /*3a60*/  FSEL R105, R189.reuse, RZ, P4 ;  /* 0x000000ffbd697208 */ /* 0x040fe40002000000 */
[----:B------:R-:W-:Y:S02]  /*3a70*/  @P0 FSEL R189, R189, RZ, P5 ;  /* 0x000000ffbdbd0208 */ /* 0x000fe40002800000 */
[----:B------:R-:W-:Y:S01]  /*3a80*/  LOP3.LUT P5, RZ, R86, 0xff000000, RZ, 0xc0, !PT ;  /* 0xff00000056ff7812 */ /* 0x000fe200078ac0ff */
[-CC-:B------:R-:W-:Y:S01]  /*3a90*/  FFMA.FTZ R86, R95, R226.reuse, R225.reuse ;  /* 0x000000e25f567223 */ /* 0x180fe200000100e1 */
[----:B------:R-:W-:Y:S01]  /*3aa0*/  @P0 IADD3 R176, P4, R176, c[0x0][0x250], RZ ;  /* 0x00009400b0b00a10 */ /* 0x000fe20007f9e0ff */
[----:B------:R-:W-:Y:S01]  /*3ab0*/  FFMA.FTZ R95, R96, R226, R225 ;  /* 0x000000e2605f7223 */ /* 0x000fe200000100e1 */
[----:B------:R-:W-:Y:S01]  /*3ac0*/  @P0 PRMT R74, R208, 0x7610, R74 ;  /* 0x00007610d04a0816 */ /* 0x000fe2000000004a */
[----:B------:R-:W-:Y:S01]  /*3ad0*/  FADD.FTZ R86, R107, -R86 ;  /* 0x800000566b567221 */ /* 0x000fe20000010000 */
[----:B------:R-:W-:Y:S01]  /*3ae0*/  @P0 PRMT R75, R207, 0x7610, R75 ;  /* 0x00007610cf4b0816 */ /* 0x000fe2000000004b */
[----:B------:R-:W-:Y:S01]  /*3af0*/  FADD.FTZ R95, R108, -R95 ;  /* 0x8000005f6c5f7221 */ /* 0x000fe20000010000 */
[----:B------:R-:W-:Y:S01]  /*3b00*/  FSEL R205, R191, RZ, P5 ;  /* 0x000000ffbfcd7208 */ /* 0x000fe20002800000 */
[C---:B------:R-:W-:Y:S01]  /*3b10*/  FMUL.FTZ R107, R181.reuse, R182 ;  /* 0x000000b6b56b7220 */ /* 0x040fe20000410000 */
[----:B------:R-:W-:Y:S01]  /*3b20*/  @P0 FSEL R190, R190, RZ, P3 ;  /* 0x000000ffbebe0208 */ /* 0x000fe20001800000 */
[----:B------:R-:W-:Y:S01]  /*3b30*/  FMUL.FTZ R95, R181, R95 ;  /* 0x0000005fb55f7220 */ /* 0x000fe20000410000 */
[----:B------:R-:W-:-:S02]  /*3b40*/  @P0 IADD3.X R177, R177, c[0x0][0x254], RZ, P4, !PT ;  /* 0x00009500b1b10a10 */ /* 0x000fc400027fe4ff */
[----:B------:R-:W-:Y:S02]  /*3b50*/  @P0 FSEL R191, R191, RZ, P6 ;  /* 0x000000ffbfbf0208 */ /* 0x000fe40003000000 */
[C---:B------:R-:W-:Y:S02]  /*3b60*/  LOP3.LUT P3, RZ, R87.reuse, 0xff, RZ, 0xc0, !PT ;  /* 0x000000ff57ff7812 */ /* 0x040fe4000786c0ff */
[C---:B------:R-:W-:Y:S02]  /*3b70*/  LOP3.LUT P4, RZ, R87.reuse, 0xff00, RZ, 0xc0, !PT ;  /* 0x0000ff0057ff7812 */ /* 0x040fe4000788c0ff */
[C---:B------:R-:W-:Y:S02]  /*3b80*/  LOP3.LUT P5, RZ, R87.reuse, 0xff0000, RZ, 0xc0, !PT ;  /* 0x00ff000057ff7812 */ /* 0x040fe400078ac0ff */
[----:B------:R-:W-:Y:S01]  /*3b90*/  LOP3.LUT P6, RZ, R87, 0xff000000, RZ, 0xc0, !PT ;  /* 0xff00000057ff7812 */ /* 0x000fe200078cc0ff */
[-C--:B------:R-:W-:Y:S01]  /*3ba0*/  FFMA.FTZ R87, R94, R226.reuse, R225 ;  /* 0x000000e25e577223 */ /* 0x080fe200000100e1 */
[----:B------:R-:W-:Y:S01]  /*3bb0*/  @P0 PRMT R73, R73, 0x5410, R209 ;  /* 0x0000541049490816 */ /* 0x000fe200000000d1 */
[----:B------:R-:W-:Y:S01]  /*3bc0*/  FFMA.FTZ R94, R97, R226, R225 ;  /* 0x000000e2615e7223 */ /* 0x000fe200000100e1 */
[----:B------:R-:W-:Y:S01]  /*3bd0*/  @P0 PRMT R74, R74, 0x5410, R168 ;  /* 0x000054104a4a0816 */ /* 0x000fe200000000a8 */
[----:B------:R-:W-:Y:S01]  /*3be0*/  FADD.FTZ R87, R106, -R87 ;  /* 0x800000576a577221 */ /* 0x000fe20000010000 */
[----:B------:R-:W-:Y:S01]  /*3bf0*/  @P0 PRMT R75, R75, 0x5410, R167 ;  /* 0x000054104b4b0816 */ /* 0x000fe200000000a7 */
[----:B------:R-:W-:Y:S01]  /*3c00*/  FADD.FTZ R94, R109, -R94 ;  /* 0x8000005e6d5e7221 */ /* 0x000fe20000010000 */
[----:B------:R-:W-:Y:S01]  /*3c10*/  @P2 F2FP.PACK_AB R79, RZ, R79 ;  /* 0x0000004fff4f223e */ /* 0x000fe200000000ff */
[----:B------:R-:W-:Y:S01]  /*3c20*/  FMUL.FTZ R108, R181, R87 ;  /* 0x00000057b56c7220 */ /* 0x000fe20000410000 */
[----:B------:R-:W-:Y:S01]  /*3c30*/  @P1 HADD2.F32 R87, -RZ, R58.H1_H1 ;  /* 0x3000003aff571230 */ /* 0x000fe20000004100 */
[----:B------:R0:W-:Y:S01]  /*3c40*/  @P0 STG.E.128 [R174.64], R72 ;  /* 0x00000048ae000986 */ /* 0x0001e2000c101d04 */
[----:B------:R-:W-:Y:S01]  /*3c50*/  @P2 F2FP.PACK_AB R96, RZ, R78 ;  /* 0x0000004eff60223e */ /* 0x000fe200000000ff */
[----:B------:R-:W-:Y:S01]  /*3c60*/  FFMA.FTZ R168, R216, R226, R225 ;  /* 0x000000e2d8a87223 */ /* 0x000fe200000100e1 */
[----:B------:R-:W-:Y:S01]  /*3c70*/  @P2 F2FP.PACK_AB R78, RZ, R169 ;  /* 0x000000a9ff4e223e */ /* 0x000fe200000000ff */
[----:B------:R-:W-:Y:S01]  /*3c80*/  @P1 FADD.FTZ R108, R108, R87 ;  /* 0x000000576c6c1221 */ /* 0x000fe20000010000 */
[----:B------:R-:W-:Y:S01]  /*3c90*/  @P2 PRMT R69, R79, 0x7610, R69 ;  /* 0x000076104f452816 */ /* 0x000fe20000000045 */
[----:B------:R-:W-:Y:S01]  /*3ca0*/  FMUL.FTZ R169, R181, R86 ;  /* 0x00000056b5a97220 */ /* 0x000fe20000410000 */
[----:B------:R-:W-:Y:S01]  /*3cb0*/  MOV R79, R80 ;  /* 0x00000050004f7202 */ /* 0x000fe20000000f00 */
[----:B------:R-:W-:Y:S01]  /*3cc0*/  FMUL.FTZ R97, R108, c[0x0][0x1e8] ;  /* 0x00007a006c617a20 */ /* 0x000fe20000410000 */
[----:B------:R-:W-:Y:S01]  /*3cd0*/  @P1 HADD2.F32 R86, -RZ, R59.H1_H1 ;  /* 0x3000003bff561230 */ /* 0x000fe20000004100 */
[----:B------:R-:W-:Y:S01]  /*3ce0*/  @P2 PRMT R68, R96, 0x7610, R68 ;  /* 0x0000761060442816 */ /* 0x000fe20000000044 */
[----:B------:R-:W-:Y:S01]  /*3cf0*/  FADD.FTZ R168, R183, -R168 ;  /* 0x800000a8b7a87221 */ /* 0x000fe20000010000 */
[----:B------:R-:W-:Y:S01]  /*3d00*/  @P2 F2FP.PACK_AB R211, RZ, R211 ;  /* 0x000000d3ffd3223e */ /* 0x000fe200000000ff */
[----:B------:R-:W-:Y:S01]  /*3d10*/  FFMA.FTZ R106, R179, R226, R225 ;  /* 0x000000e2b36a7223 */ /* 0x000fe200000100e1 */
[----:B------:R-:W-:Y:S01]  /*3d20*/  FSEL R167, R97, RZ, P4 ;  /* 0x000000ff61a77208 */ /* 0x000fe20002000000 */
[----:B------:R-:W-:Y:S01]  /*3d30*/  @P1 FADD.FTZ R169, R169, R86 ;  /* 0x00000056a9a91221 */ /* 0x000fe20000010000 */
[----:B------:R-:W-:Y:S01]  /*3d40*/  @P0 LOP3.LUT P4, RZ, R151, 0xff00, RZ, 0xc0, !PT ;  /* 0x0000ff0097ff0812 */ /* 0x000fe2000788c0ff */
[----:B------:R-:W-:Y:S01]  /*3d50*/  @P1 HADD2.F32 R86, -RZ, R60.H1_H1 ;  /* 0x3000003cff561230 */ /* 0x000fe20000004100 */
[----:B------:R-:W-:Y:S01]  /*3d60*/  FMUL.FTZ R168, R181, R168 ;  /* 0x000000a8b5a87220 */ /* 0x000fe20000410000 */
[----:B0-----:R-:W-:Y:S01]  /*3d70*/  @P1 HADD2.F32 R174, -RZ, R58.H0_H0 ;  /* 0x2000003affae1230 */ /* 0x001fe20000004100 */
[----:B------:R-:W-:Y:S01]  /*3d80*/  @P0 FSEL R97, R97, RZ, P4 ;  /* 0x000000ff61610208 */ /* 0x000fe20002000000 */
[----:B------:R-:W-:Y:S01]  /*3d90*/  FADD.FTZ R106, R184, -R106 ;  /* 0x8000006ab86a7221 */ /* 0x000fe20000010000 */
[----:B------:R-:W-:Y:S01]  /*3da0*/  @P2 F2FP.PACK_AB R213, RZ, R213 ;  /* 0x000000d5ffd5223e */ /* 0x000fe200000000ff */
[----:B------:R-:W-:Y:S01]  /*3db0*/  @P1 FADD.FTZ R95, R95, R86 ;  /* 0x000000565f5f1221 */ /* 0x000fe20000010000 */
[----:B------:R-:W-:Y:S01]  /*3dc0*/  @P1 HADD2.F32 R86, -RZ, R61.H0_H0 ;  /* 0x2000003dff561230 */ /* 0x000fe20000004100 */
[----:B------:R-:W-:Y:S01]  /*3dd0*/  @P1 FADD.FTZ R107, R107, R174 ;  /* 0x000000ae6b6b1221 */ /* 0x000fe20000010000 */
[----:B------:R-:W-:Y:S01]  /*3de0*/  @P2 F2FP.PACK_AB R187, RZ, R187 ;  /* 0x000000bbffbb223e */ /* 0x000fe200000000ff */
[----:B------:R-:W-:Y:S01]  /*3df0*/  FMUL.FTZ R106, R181, R106 ;  /* 0x0000006ab56a7220 */ /* 0x000fe20000410000 */
[----:B------:R-:W-:Y:S01]  /*3e00*/  @P2 F2FP.PACK_AB R212, RZ, R212 ;  /* 0x000000d4ffd4223e */ /* 0x000fe200000000ff */
[----:B------:R-:W-:Y:S01]  /*3e10*/  FMUL.FTZ R87, R107, c[0x0][0x1e8] ;  /* 0x00007a006b577a20 */ /* 0x000fe20000410000 */
[----:B------:R-:W-:Y:S01]  /*3e20*/  @P2 F2FP.PACK_AB R214, RZ, R214 ;  /* 0x000000d6ffd6223e */ /* 0x000fe200000000ff */
[----:B------:R-:W-:Y:S01]  /*3e30*/  @P1 FADD.FTZ R93, R93, R86 ;  /* 0x000000565d5d1221 */ /* 0x000fe20000010000 */
[----:B------:R-:W-:Y:S01]  /*3e40*/  @P2 PRMT R70, R211, 0x7610, R70 ;  /* 0x00007610d3462816 */ /* 0x000fe20000000046 */
[----:B------:R-:W-:Y:S01]  /*3e50*/  FMUL.FTZ R94, R181, R94 ;  /* 0x0000005eb55e7220 */ /* 0x000fe20000410000 */
[----:B------:R-:W-:Y:S01]  /*3e60*/  FSEL R109, R87, RZ, P3 ;  /* 0x000000ff576d7208 */ /* 0x000fe20001800000 */
[----:B------:R-:W-:Y:S01]  /*3e70*/  FMUL.FTZ R175, R93, c[0x0][0x1e8] ;  /* 0x00007a005daf7a20 */ /* 0x000fe20000410000 */
[----:B------:R-:W-:-:S02]  /*3e80*/  @P0 LOP3.LUT P3, RZ, R151, 0xff, RZ, 0xc0, !PT ;  /* 0x000000ff97ff0812 */ /* 0x000fc4000786c0ff */
[----:B------:R-:W-:Y:S02]  /*3e90*/  @P2 PRMT R71, R213, 0x7610, R71 ;  /* 0x00007610d5472816 */ /* 0x000fe40000000047 */
[----:B------:R-:W-:Y:S02]  /*3ea0*/  @P0 FSEL R96, R87, RZ, P3 ;  /* 0x000000ff57600208 */ /* 0x000fe40001800000 */
[----:B------:R-:W-:Y:S02]  /*3eb0*/  LOP3.LUT P3, RZ, R79, 0xff, RZ, 0xc0, !PT ;  /* 0x000000ff4fff7812 */ /* 0x000fe4000786c0ff */
[----:B------:R-:W-:Y:S02]  /*3ec0*/  @P0 MOV R79, R152 ;  /* 0x00000098004f0202 */ /* 0x000fe40000000f00 */
[----:B------:R-:W-:Y:S02]  /*3ed0*/  @P2 PRMT R68, R68, 0x5410, R78 ;  /* 0x0000541044442816 */ /* 0x000fe4000000004e */
[----:B------:R-:W-:Y:S01]  /*3ee0*/  @P0 LOP3.LUT P4, RZ, R79, 0xff, RZ, 0xc0, !PT ;  /* 0x000000ff4fff0812 */ /* 0x000fe2000788c0ff */
[----:B------:R-:W-:Y:S01]  /*3ef0*/  @P1 HADD2.F32 R79, -RZ, R59.H0_H0 ;  /* 0x2000003bff4f1230 */ /* 0x000fe20000004100 */
[----:B------:R-:W-:Y:S01]  /*3f00*/  @P2 PRMT R69, R69, 0x5410, R187 ;  /* 0x0000541045452816 */ /* 0x000fe200000000bb */
[----:B------:R-:W-:Y:S01]  /*3f10*/  FMUL.FTZ R187, R169, c[0x0][0x1e8] ;  /* 0x00007a00a9bb7a20 */ /* 0x000fe20000410000 */
[----:B------:R-:W-:-:S02]  /*3f20*/  @P2 PRMT R70, R70, 0x5410, R212 ;  /* 0x0000541046462816 */ /* 0x000fc400000000d4 */
[----:B------:R-:W-:Y:S01]  /*3f30*/  @P1 FADD.FTZ R168, R168, R79 ;  /* 0x0000004fa8a81221 */ /* 0x000fe20000010000 */
[----:B------:R-:W-:Y:S01]  /*3f40*/  @P1 HADD2.F32 R79, -RZ, R60.H0_H0 ;  /* 0x2000003cff4f1230 */ /* 0x000fe20000004100 */
[----:B------:R-:W-:Y:S01]  /*3f50*/  @P2 PRMT R71, R71, 0x5410, R214 ;  /* 0x0000541047472816 */ /* 0x000fe200000000d6 */
[----:B------:R-:W-:Y:S01]  /*3f60*/  FFMA.FTZ R214, R99, R226, R225 ;  /* 0x000000e263d67223 */ /* 0x000fe200000100e1 */
[----:B------:R-:W-:Y:S01]  /*3f70*/  F2FP.PACK_AB R78, R89, R206 ;  /* 0x000000ce594e723e */ /* 0x000fe200000000ff */
[----:B------:R-:W-:Y:S01]  /*3f80*/  FMUL.FTZ R86, R168, c[0x0][0x1e8] ;  /* 0x00007a00a8567a20 */ /* 0x000fe20000410000 */
[----:B------:R-:W-:Y:S01]  /*3f90*/  FSEL R183, R187, RZ, P6 ;  /* 0x000000ffbbb77208 */ /* 0x000fe20003000000 */
[----:B------:R-:W-:Y:S01]  /*3fa0*/  @P1 FADD.FTZ R106, R106, R79 ;  /* 0x0000004f6a6a1221 */ /* 0x000fe20000010000 */
[----:B------:R-:W-:Y:S01]  /*3fb0*/  @P1 HADD2.F32 R79, -RZ, R61.H1_H1 ;  /* 0x3000003dff4f1230 */ /* 0x000fe20000004100 */
[----:B------:R0:W-:Y:S01]  /*3fc0*/  @P2 STG.E.128 [R76.64], R68 ;  /* 0x000000444c002986 */ /* 0x0001e2000c101d04 */
[----:B------:R-:W-:Y:S01]  /*3fd0*/  FSEL R174, R86, RZ, P5 ;  /* 0x000000ff56ae7208 */ /* 0x000fe20002800000 */
[----:B------:R-:W-:Y:S01]  /*3fe0*/  FADD.FTZ R214, R111, -R214 ;  /* 0x800000d66fd67221 */ /* 0x000fe20000010000 */
[----:B------:R-:W-:Y:S01]  /*3ff0*/  @P0 LOP3.LUT P5, RZ, R151, 0xff0000, RZ, 0xc0, !PT ;  /* 0x00ff000097ff0812 */ /* 0x000fe200078ac0ff */
[----:B------:R-:W-:Y:S01]  /*4000*/  @P1 FADD.FTZ R94, R94, R79 ;  /* 0x0000004f5e5e1221 */ /* 0x000fe20000010000 */
[----:B------:R-:W-:Y:S01]  /*4010*/  F2FP.PACK_AB R79, R222, R215 ;  /* 0x000000d7de4f723e */ /* 0x000fe200000000ff */
[----:B------:R-:W-:Y:S01]  /*4020*/  FMUL.FTZ R214, R181, R214 ;  /* 0x000000d6b5d67220 */ /* 0x000fe20000410000 */
[----:B------:R-:W-:Y:S01]  /*4030*/  @P0 F2FP.PACK_AB R90, RZ, R90 ;  /* 0x0000005aff5a023e */ /* 0x000fe200000000ff */
[----:B------:R-:W-:Y:S01]  /*4040*/  FMUL.FTZ R182, R94, c[0x0][0x1e8] ;  /* 0x00007a005eb67a20 */ /* 0x000fe20000410000 */
[----:B------:R-:W-:-:S02]  /*4050*/  @P0 F2FP.PACK_AB R162, RZ, R162 ;  /* 0x000000a2ffa2023e */ /* 0x000fc400000000ff */
[----:B------:R-:W-:Y:S02]  /*4060*/  @P0 F2FP.PACK_AB R194, RZ, R194 ;  /* 0x000000c2ffc2023e */ /* 0x000fe400000000ff */
[----:B------:R-:W-:Y:S02]  /*4070*/  @P0 F2FP.PACK_AB R202, RZ, R202 ;  /* 0x000000caffca023e */ /* 0x000fe400000000ff */
[----:B------:R-:W-:Y:S02]  /*4080*/  @P2 F2FP.PACK_AB R196, RZ, R196 ;  /* 0x000000c4ffc4223e */ /* 0x000fe400000000ff */
[----:B------:R-:W-:Y:S02]  /*4090*/  @P2 F2FP.PACK_AB R200, RZ, R200 ;  /* 0x000000c8ffc8223e */ /* 0x000fe400000000ff */
[----:B0-----:R-:W-:Y:S01]  /*40a0*/  F2FP.PACK_AB R76, R88, R164 ;  /* 0x000000a4584c723e */ /* 0x001fe200000000ff */
[----:B------:R-:W-:Y:S01]  /*40b0*/  @P1 HADD2.F32 R88, -RZ, R62.H1_H1 ;  /* 0x3000003eff581230 */ /* 0x000fe20000004100 */
[----:B------:R-:W-:Y:S01]  /*40c0*/  F2FP.PACK_AB R77, R166, R165 ;  /* 0x000000a5a64d723e */ /* 0x000fe200000000ff */
[----:B------:R-:W-:Y:S01]  /*40d0*/  FMUL.FTZ R165, R106, c[0x0][0x1e8] ;  /* 0x00007a006aa57a20 */ /* 0x000fe20000410000 */
[----:B------:R-:W-:Y:S01]  /*40e0*/  @P0 FSEL R164, R86, RZ, P5 ;  /* 0x000000ff56a40208 */ /* 0x000fe20002800000 */
[----:B------:R-:W-:Y:S01]  /*40f0*/  FMUL.FTZ R166, R95, c[0x0][0x1e8] ;  /* 0x00007a005fa67a20 */ /* 0x000fe20000410000 */
[----:B------:R-:W-:Y:S01]  /*4100*/  @P0 LOP3.LUT P5, RZ, R151, 0xff000000, RZ, 0xc0, !PT ;  /* 0xff00000097ff0812 */ /* 0x000fe200078ac0ff */
[----:B------:R0:W-:Y:S01]  /*4110*/  STG.E.128 [R84.64], R76 ;  /* 0x0000004c54007986 */ /* 0x0001e2000c101d04 */
[----:B------:R-:W-:-:S02]  /*4120*/  @P2 IADD3 R86, P6, R172, c[0x0][0x258], RZ ;  /* 0x00009600ac562a10 */ /* 0x000fc40007fde0ff */
[----:B------:R-:W-:Y:S02]  /*4130*/  @P0 FSEL R187, R187, RZ, P5 ;  /* 0x000000ffbbbb0208 */ /* 0x000fe40002800000 */
[----:B------:R-:W-:Y:S02]  /*4140*/  @P2 IADD3.X R87, R173, c[0x0][0x25c], RZ, P6, !PT ;  /* 0x00009700ad572a10 */ /* 0x000fe400037fe4ff */
[C---:B------:R-:W-:Y:S02]  /*4150*/  LOP3.LUT P6, RZ, R80.reuse, 0xff00, RZ, 0xc0, !PT ;  /* 0x0000ff0050ff7812 */ /* 0x040fe400078cc0ff */
[C---:B------:R-:W-:Y:S02]  /*4160*/  FSEL R180, R165.reuse, RZ, P3 ;  /* 0x000000ffa5b47208 */ /* 0x040fe40001800000 */
[----:B------:R-:W-:Y:S02]  /*4170*/  LOP3.LUT P3, RZ, R80, 0xff0000, RZ, 0xc0, !PT ;  /* 0x00ff000050ff7812 */ /* 0x000fe4000786c0ff */
[----:B------:R-:W-:-:S02]  /*4180*/  @P0 FSEL R165, R165, RZ, P4 ;  /* 0x000000ffa5a50208 */ /* 0x000fc40002000000 */
[----:B------:R-:W-:Y:S02]  /*4190*/  @P0 LOP3.LUT P4, RZ, R152, 0xff0000, RZ, 0xc0, !PT ;  /* 0x00ff000098ff0812 */ /* 0x000fe4000788c0ff */
[----:B------:R-:W-:Y:S01]  /*41a0*/  FSEL R179, R166, RZ, P6 ;  /* 0x000000ffa6b37208 */ /* 0x000fe20003000000 */
[----:B0-----:R-:W-:Y:S01]  /*41b0*/  @P1 HADD2.F32 R77, -RZ, R62.H0_H0 ;  /* 0x2000003eff4d1230 */ /* 0x001fe20000004100 */
[----:B------:R-:W-:Y:S01]  /*41c0*/  IADD3 R84, P5, R172, c[0x0][0x248], RZ ;  /* 0x00009200ac547a10 */ /* 0x000fe20007fbe0ff */
[-CC-:B------:R-:W-:Y:S01]  /*41d0*/  FFMA.FTZ R79, R218, R226.reuse, R225.reuse ;  /* 0x000000e2da4f7223 */ /* 0x180fe200000100e1 */
[----:B------:R-:W-:Y:S01]  /*41e0*/  FSEL R184, R175, RZ, P3 ;  /* 0x000000ffafb87208 */ /* 0x000fe20001800000 */
[-C--:B------:R-:W-:Y:S01]  /*41f0*/  FFMA.FTZ R78, R178, R226.reuse, R225 ;  /* 0x000000e2b24e7223 */ /* 0x080fe200000100e1 */
[----:B------:R-:W-:Y:S01]  /*4200*/  IADD3.X R85, R173, c[0x0][0x24c], RZ, P5, !PT ;  /* 0x00009300ad557a10 */ /* 0x000fe20002ffe4ff */
[----:B------:R-:W-:Y:S01]  /*4210*/  @P1 FADD.FTZ R186, R186, R77 ;  /* 0x0000004dbaba1221 */ /* 0x000fe20000010000 */
[----:B------:R-:W-:Y:S01]  /*4220*/  @P0 LOP3.LUT P5, RZ, R152, 0xff00, RZ, 0xc0, !PT ;  /* 0x0000ff0098ff0812 */ /* 0x000fe200078ac0ff */
[----:B------:R-:W-:Y:S01]  /*4230*/  FFMA.FTZ R77, R98, R226, R225 ;  /* 0x000000e2624d7223 */ /* 0x000fe200000100e1 */
[----:B------:R-:W-:Y:S01]  /*4240*/  @P0 FSEL R175, R175, RZ, P4 ;  /* 0x000000ffafaf0208 */ /* 0x000fe20002000000 */
[----:B------:R-:W-:Y:S01]  /*4250*/  FADD.FTZ R76, R188, -R79 ;  /* 0x8000004fbc4c7221 */ /* 0x000fe20000010000 */
[----:B------:R-:W-:Y:S01]  /*4260*/  @P0 FSEL R166, R166, RZ, P5 ;  /* 0x000000ffa6a60208 */ /* 0x000fe20002800000 */
[----:B------:R-:W-:Y:S01]  /*4270*/  FADD.FTZ R110, R110, -R77 ;  /* 0x8000004d6e6e7221 */ /* 0x000fe20000010000 */
[----:B------:R-:W-:Y:S01]  /*4280*/  LOP3.LUT P5, RZ, R80, 0xff000000, RZ, 0xc0, !PT ;  /* 0xff00000050ff7812 */ /* 0x000fe200078ac0ff */
[----:B------:R-:W-:Y:S01]  /*4290*/  FMUL.FTZ R80, R186, c[0x0][0x1e8] ;  /* 0x00007a00ba507a20 */ /* 0x000fe20000410000 */
[----:B------:R-:W-:Y:S01]  /*42a0*/  LOP3.LUT P4, RZ, R81, 0xff, RZ, 0xc0, !PT ;  /* 0x000000ff51ff7812 */ /* 0x000fe2000788c0ff */
[C---:B------:R-:W-:Y:S01]  /*42b0*/  FMUL.FTZ R211, R181.reuse, R110 ;  /* 0x0000006eb5d37220 */ /* 0x040fe20000410000 */
[----:B------:R-:W-:Y:S01]  /*42c0*/  MOV R77, R82 ;  /* 0x00000052004d7202 */ /* 0x000fe20000000f00 */
[----:B------:R-:W-:Y:S01]  /*42d0*/  FMUL.FTZ R213, R181, R76 ;  /* 0x0000004cb5d57220 */ /* 0x000fe20000410000 */
[----:B------:R-:W-:Y:S01]  /*42e0*/  FSEL R188, R80, RZ, P4 ;  /* 0x000000ff50bc7208 */ /* 0x000fe20002000000 */
[----:B------:R-:W-:Y:S01]  /*42f0*/  @P1 FADD.FTZ R211, R211, R88 ;  /* 0x00000058d3d31221 */ /* 0x000fe20000010000 */
[----:B------:R-:W-:Y:S01]  /*4300*/  @P0 LOP3.LUT P4, RZ, R153, 0xff, RZ, 0xc0, !PT ;  /* 0x000000ff99ff0812 */ /* 0x000fe2000788c0ff */
[--C-:B------:R-:W-:Y:S01]  /*4310*/  @P1 HADD2.F32 R88, -RZ, R63.reuse.H0_H0 ;  /* 0x2000003fff581230 */ /* 0x100fe20000004100 */
[----:B------:R-:W-:Y:S01]  /*4320*/  @P0 LOP3.LUT P3, RZ, R152, 0xff000000, RZ, 0xc0, !PT ;  /* 0xff00000098ff0812 */ /* 0x000fe2000786c0ff */
[----:B------:R-:W-:Y:S01]  /*4330*/  FADD.FTZ R78, R193, -R78 ;  /* 0x8000004ec14e7221 */ /* 0x000fe20000010000 */
[----:B------:R-:W-:Y:S01]  /*4340*/  @P0 FSEL R178, R80, RZ, P4 ;  /* 0x000000ff50b20208 */ /* 0x000fe20002000000 */
[-CC-:B------:R-:W-:Y:S01]  /*4350*/  FFMA.FTZ R80, R219, R226.reuse, R225.reuse ;  /* 0x000000e2db507223 */ /* 0x180fe200000100e1 */
[----:B------:R-:W-:Y:S01]  /*4360*/  LOP3.LUT P4, RZ, R77, 0xff, RZ, 0xc0, !PT ;  /* 0x000000ff4dff7812 */ /* 0x000fe2000788c0ff */
[----:B------:R-:W-:Y:S01]  /*4370*/  FFMA.FTZ R77, R102, R226, R225 ;  /* 0x000000e2664d7223 */ /* 0x000fe200000100e1 */
[----:B------:R-:W-:Y:S01]  /*4380*/  FSEL R185, R182, RZ, P5 ;  /* 0x000000ffb6b97208 */ /* 0x000fe20002800000 */
[----:B------:R-:W-:Y:S01]  /*4390*/  @P1 FADD.FTZ R213, R213, R88 ;  /* 0x00000058d5d51221 */ /* 0x000fe20000010000 */
[----:B------:R-:W-:Y:S01]  /*43a0*/  @P0 IADD3 R172, P6, R172, c[0x0][0x250], RZ ;  /* 0x00009400acac0a10 */ /* 0x000fe20007fde0ff */
[----:B------:R-:W-:Y:S01]  /*43b0*/  FADD.FTZ R206, R204, -R77 ;  /* 0x8000004dccce7221 */ /* 0x000fe20000010000 */
[----:B------:R-:W-:Y:S01]  /*43c0*/  @P1 HADD2.F32 R77, -RZ, R63.H1_H1 ;  /* 0x3000003fff4d1230 */ /* 0x000fe20000004100 */
[----:B------:R-:W-:Y:S01]  /*43d0*/  FMUL.FTZ R208, R213, c[0x0][0x1e8] ;  /* 0x00007a00d5d07a20 */ /* 0x000fe20000410000 */
[----:B------:R-:W-:Y:S01]  /*43e0*/  LOP3.LUT P5, RZ, R81, 0xff0000, RZ, 0xc0, !PT ;  /* 0x00ff000051ff7812 */ /* 0x000fe200078ac0ff */
[----:B------:R-:W-:Y:S01]  /*43f0*/  FADD.FTZ R102, R197, -R80 ;  /* 0x80000050c5667221 */ /* 0x000fe20000010000 */
[----:B------:R-:W-:Y:S01]  /*4400*/  @P1 HADD2.F32 R98, -RZ, R64.H0_H0 ;  /* 0x20000040ff621230 */ /* 0x000fe20000004100 */
[----:B------:R-:W-:Y:S01]  /*4410*/  @P1 FADD.FTZ R214, R214, R77 ;  /* 0x0000004dd6d61221 */ /* 0x000fe20000010000 */
[----:B------:R-:W-:Y:S01]  /*4420*/  @P0 FSEL R182, R182, RZ, P3 ;  /* 0x000000ffb6b60208 */ /* 0x000fe20001800000 */
[----:B------:R-:W-:Y:S01]  /*4430*/  FMUL.FTZ R197, R181, R78 ;  /* 0x0000004eb5c57220 */ /* 0x000fe20000410000 */
[----:B------:R-:W-:Y:S01]  /*4440*/  @P0 IADD3.X R173, R173, c[0x0][0x254], RZ, P6, !PT ;  /* 0x00009500adad0a10 */ /* 0x000fe200037fe4ff */
[----:B------:R-:W-:Y:S01]  /*4450*/  FMUL.FTZ R209, R214, c[0x0][0x1e8] ;  /* 0x00007a00d6d17a20 */ /* 0x000fe20000410000 */
[----:B------:R-:W-:Y:S01]  /*4460*/  LOP3.LUT P3, RZ, R81, 0xff000000, RZ, 0xc0, !PT ;  /* 0xff00000051ff7812 */ /* 0x000fe2000786c0ff */
[----:B------:R-:W-:Y:S01]  /*4470*/  FADD.FTZ R80, R199, -R220 ;  /* 0x800000dcc7507221 */ /* 0x000fe20000010000 */
[----:B------:R-:W-:Y:S01]  /*4480*/  FSEL R215, R208, RZ, P5 ;  /* 0x000000ffd0d77208 */ /* 0x000fe20002800000 */
[----:B------:R-:W-:Y:S01]  /*4490*/  FMUL.FTZ R207, R211, c[0x0][0x1e8] ;  /* 0x00007a00d3cf7a20 */ /* 0x000fe20000410000 */
[----:B------:R-:W-:Y:S01]  /*44a0*/  LOP3.LUT P6, RZ, R81, 0xff00, RZ, 0xc0, !PT ;  /* 0x0000ff0051ff7812 */ /* 0x000fe200078cc0ff */
[----:B------:R-:W-:Y:S01]  /*44b0*/  @P1 HADD2.F32 R110, -RZ, R65.H0_H0 ;  /* 0x20000041ff6e1230 */ /* 0x000fe20000004100 */
[----:B------:R-:W-:Y:S01]  /*44c0*/  @P0 LOP3.LUT P5, RZ, R153, 0xff000000, RZ, 0xc0, !PT ;  /* 0xff00000099ff0812 */ /* 0x000fe200078ac0ff */
[----:B------:R-:W-:Y:S01]  /*44d0*/  FMUL.FTZ R199, R181, R102 ;  /* 0x00000066b5c77220 */ /* 0x000fe20000410000 */
[--C-:B------:R-:W-:Y:S01]  /*44e0*/  @P1 HADD2.F32 R77, -RZ, R66.reuse.H0_H0 ;  /* 0x20000042ff4d1230 */ /* 0x100fe20000004100 */
[----:B------:R-:W-:Y:S01]  /*44f0*/  @P1 FADD.FTZ R197, R197, R98 ;  /* 0x00000062c5c51221 */ /* 0x000fe20000010000 */
[----:B------:R-:W-:Y:S01]  /*4500*/  @P1 HADD2.F32 R79, -RZ, R67.H0_H0 ;  /* 0x20000043ff4f1230 */ /* 0x000fe20000004100 */
[----:B------:R-:W-:Y:S01]  /*4510*/  FMUL.FTZ R204, R181, R80 ;  /* 0x00000050b5cc7220 */ /* 0x000fe20000410000 */
[----:B------:R-:W-:Y:S01]  /*4520*/  FSEL R216, R209, RZ, P3 ;  /* 0x000000ffd1d87208 */ /* 0x000fe20001800000 */
[----:B------:R-:W-:Y:S01]  /*4530*/  FMUL.FTZ R206, R181, R206 ;  /* 0x000000ceb5ce7220 */ /* 0x000fe20000410000 */
[----:B------:R-:W-:Y:S01]  /*4540*/  FSEL R212, R207, RZ, P6 ;  /* 0x000000ffcfd47208 */ /* 0x000fe20003000000 */
[----:B------:R-:W-:Y:S01]  /*4550*/  @P1 FADD.FTZ R199, R199, R110 ;  /* 0x0000006ec7c71221 */ /* 0x000fe20000010000 */
[----:B------:R-:W-:Y:S01]  /*4560*/  @P0 FSEL R209, R209, RZ, P5 ;  /* 0x000000ffd1d10208 */ /* 0x000fe20002800000 */
[----:B------:R-:W-:Y:S01]  /*4570*/  FMUL.FTZ R98, R197, c[0x0][0x1e8] ;  /* 0x00007a00c5627a20 */ /* 0x000fe20000410000 */
[----:B------:R-:W-:Y:S01]  /*4580*/  @P0 LOP3.LUT P6, RZ, R153, 0xff00, RZ, 0xc0, !PT ;  /* 0x0000ff0099ff0812 */ /* 0x000fe200078cc0ff */
[----:B------:R-:W-:Y:S01]  /*4590*/  @P1 FADD.FTZ R204, R204, R77 ;  /* 0x0000004dcccc1221 */ /* 0x000fe20000010000 */
[C---:B------:R-:W-:Y:S01]  /*45a0*/  @P2 IADD3 R80, P5, R159.reuse, c[0x0][0x258], RZ ;  /* 0x000096009f502a10 */ /* 0x040fe20007fbe0ff */
[----:B------:R-:W-:Y:S01]  /*45b0*/  @P1 FADD.FTZ R206, R206, R79 ;  /* 0x0000004fcece1221 */ /* 0x000fe20000010000 */
[----:B------:R-:W-:Y:S01]  /*45c0*/  IADD3 R88, P3, R159, c[0x0][0x248], RZ ;  /* 0x000092009f587a10 */ /* 0x000fe20007f7e0ff */
[----:B------:R-:W-:Y:S01]  /*45d0*/  FMUL.FTZ R99, R199, c[0x0][0x1e8] ;  /* 0x00007a00c7637a20 */ /* 0x000fe20000410000 */
[----:B------:R-:W-:Y:S01]  /*45e0*/  @P0 FSEL R207, R207, RZ, P6 ;  /* 0x000000ffcfcf0208 */ /* 0x000fe20003000000 */
[----:B------:R-:W-:Y:S01]  /*45f0*/  FMUL.FTZ R102, R204, c[0x0][0x1e8] ;  /* 0x00007a00cc667a20 */ /* 0x000fe20000410000 */
[----:B------:R-:W-:Y:S01]  /*4600*/  @P2 IADD3.X R81, R160, c[0x0][0x25c], RZ, P5, !PT ;  /* 0x00009700a0512a10 */ /* 0x000fe20002ffe4ff */
[----:B------:R-:W-:Y:S01]  /*4610*/  FMUL.FTZ R110, R206, c[0x0][0x1e8] ;  /* 0x00007a00ce6e7a20 */ /* 0x000fe20000410000 */
[----:B------:R-:W-:Y:S01]  /*4620*/  @P0 LOP3.LUT P6, RZ, R153, 0xff0000, RZ, 0xc0, !PT ;  /* 0x00ff000099ff0812 */ /* 0x000fe200078cc0ff */
[----:B------:R-:W-:Y:S01]  /*4630*/  @P1 HADD2.F32 R78, -RZ, R66.H1_H1 ;  /* 0x30000042ff4e1230 */ /* 0x000fe20000004100 */
[----:B------:R-:W-:Y:S01]  /*4640*/  LOP3.LUT P5, RZ, R82, 0xff0000, RZ, 0xc0, !PT ;  /* 0x00ff000052ff7812 */ /* 0x000fe200078ac0ff */
[----:B------:R-:W-:Y:S01]  /*4650*/  @P1 HADD2.F32 R76, -RZ, R65.H1_H1 ;  /* 0x30000041ff4c1230 */ /* 0x000fe20000004100 */
[----:B------:R-:W-:Y:S01]  /*4660*/  IADD3.X R89, R160, c[0x0][0x24c], RZ, P3, !PT ;  /* 0x00009300a0597a10 */ /* 0x000fe20001ffe4ff */
[----:B------:R-:W-:Y:S01]  /*4670*/  @P1 HADD2.F32 R77, -RZ, R64.H1_H1 ;  /* 0x30000040ff4d1230 */ /* 0x000fe20000004100 */
[----:B------:R-:W-:-:S02]  /*4680*/  FSEL R111, R98, RZ, P4 ;  /* 0x000000ff626f7208 */ /* 0x000fc40002000000 */
[----:B------:R-:W-:Y:S01]  /*4690*/  LOP3.LUT P3, RZ, R83, 0xff, RZ, 0xc0, !PT ;  /* 0x000000ff53ff7812 */ /* 0x000fe2000786c0ff */
[----:B------:R-:W-:Y:S01]  /*46a0*/  @P1 FADD.FTZ R101, R101, R76 ;  /* 0x0000004c65651221 */ /* 0x000fe20000010000 */
[----:B------:R-:W-:Y:S01]  /*46b0*/  LOP3.LUT P4, RZ, R83, 0xff0000, RZ, 0xc0, !PT ;  /* 0x00ff000053ff7812 */ /* 0x000fe2000788c0ff */
[----:B------:R-:W-:Y:S01]  /*46c0*/  @P1 FADD.FTZ R100, R100, R77 ;  /* 0x0000004d64641221 */ /* 0x000fe20000010000 */
[----:B------:R-:W-:Y:S02]  /*46d0*/  @P0 FSEL R208, R208, RZ, P6 ;  /* 0x000000ffd0d00208 */ /* 0x000fe40003000000 */
[----:B------:R-:W-:Y:S02]  /*46e0*/  FSEL R193, R99, RZ, P5 ;  /* 0x000000ff63c17208 */ /* 0x000fe40002800000 */
[C---:B------:R-:W-:Y:S02]  /*46f0*/  LOP3.LUT P6, RZ, R82.reuse, 0xff00, RZ, 0xc0, !PT ;  /* 0x0000ff0052ff7812 */ /* 0x040fe400078cc0ff */
[----:B------:R-:W-:-:S02]  /*4700*/  LOP3.LUT P5, RZ, R82, 0xff000000, RZ, 0xc0, !PT ;  /* 0xff00000052ff7812 */ /* 0x000fc400078ac0ff */
[----:B------:R-:W-:Y:S02]  /*4710*/  FSEL R82, R102, RZ, P3 ;  /* 0x000000ff66527208 */ /* 0x000fe40001800000 */
[----:B------:R-:W-:Y:S02]  /*4720*/  FSEL R210, R110, RZ, P4 ;  /* 0x000000ff6ed27208 */ /* 0x000fe40002000000 */
[C---:B------:R-:W-:Y:S02]  /*4730*/  LOP3.LUT P3, RZ, R83.reuse, 0xff00, RZ, 0xc0, !PT ;  /* 0x0000ff0053ff7812 */ /* 0x040fe4000786c0ff */
[----:B------:R-:W-:Y:S01]  /*4740*/  LOP3.LUT P4, RZ, R83, 0xff000000, RZ, 0xc0, !PT ;  /* 0xff00000053ff7812 */ /* 0x000fe2000788c0ff */
[C---:B------:R-:W-:Y:S01]  /*4750*/  FMUL.FTZ R83, R181.reuse, R221 ;  /* 0x000000ddb5537220 */ /* 0x040fe20000410000 */
[----:B------:R-:W-:Y:S01]  /*4760*/  @P2 F2FP.PACK_AB R107, RZ, R107 ;  /* 0x0000006bff6b223e */ /* 0x000fe200000000ff */
[----:B------:R-:W-:Y:S01]  /*4770*/  FMUL.FTZ R181, R181, R103 ;  /* 0x00000067b5b57220 */ /* 0x000fe20000410000 */
[----:B------:R-:W-:Y:S01]  /*4780*/  @P2 F2FP.PACK_AB R168, RZ, R168 ;  /* 0x000000a8ffa8223e */ /* 0x000fe200000000ff */
[----:B------:R-:W-:Y:S01]  /*4790*/  @P1 FADD.FTZ R83, R83, R78 ;  /* 0x0000004e53531221 */ /* 0x000fe20000010000 */
[----:B------:R-:W-:Y:S01]  /*47a0*/  @P0 F2FP.PACK_AB R91, RZ, R91 ;  /* 0x0000005bff5b023e */ /* 0x000fe200000000ff */
[----:B------:R-:W-:Y:S01]  /*47b0*/  @P1 HADD2.F32 R78, -RZ, R67.H1_H1 ;  /* 0x30000043ff4e1230 */ /* 0x000fe20000004100 */
[----:B------:R-:W-:-:S02]  /*47c0*/  @P0 F2FP.PACK_AB R163, RZ, R163 ;  /* 0x000000a3ffa3023e */ /* 0x000fc400000000ff */
[----:B------:R-:W-:Y:S02]  /*47d0*/  @P0 F2FP.PACK_AB R195, RZ, R195 ;  /* 0x000000c3ffc3023e */ /* 0x000fe400000000ff */
[----:B------:R-:W-:Y:S01]  /*47e0*/  @P0 F2FP.PACK_AB R203, RZ, R203 ;  /* 0x000000cbffcb023e */ /* 0x000fe200000000ff */
[----:B------:R-:W-:Y:S01]  /*47f0*/  @P1 FADD.FTZ R181, R181, R78 ;  /* 0x0000004eb5b51221 */ /* 0x000fe20000010000 */
[----:B------:R-:W-:Y:S02]  /*4800*/  @P0 PRMT R72, R90, 0x7610, R72 ;  /* 0x000076105a480816 */ /* 0x000fe40000000048 */
[----:B------:R-:W-:Y:S02]  /*4810*/  @P0 PRMT R73, R162, 0x7610, R73 ;  /* 0x00007610a2490816 */ /* 0x000fe40000000049 */
[----:B------:R-:W-:Y:S02]  /*4820*/  @P0 PRMT R74, R194, 0x7610, R74 ;  /* 0x00007610c24a0816 */ /* 0x000fe4000000004a */
[----:B------:R-:W-:-:S02]  /*4830*/  @P0 PRMT R75, R202, 0x7610, R75 ;  /* 0x00007610ca4b0816 */ /* 0x000fc4000000004b */
[----:B------:R-:W-:Y:S02]  /*4840*/  @P2 F2FP.PACK_AB R198, RZ, R198 ;  /* 0x000000c6ffc6223e */ /* 0x000fe400000000ff */
[----:B------:R-:W-:Y:S02]  /*4850*/  @P2 F2FP.PACK_AB R201, RZ, R201 ;  /* 0x000000c9ffc9223e */ /* 0x000fe400000000ff */
[----:B------:R-:W-:Y:S02]  /*4860*/  @P2 F2FP.PACK_AB R108, RZ, R108 ;  /* 0x0000006cff6c223e */ /* 0x000fe400000000ff */
[----:B------:R-:W-:Y:S02]  /*4870*/  @P2 F2FP.PACK_AB R169, RZ, R169 ;  /* 0x000000a9ffa9223e */ /* 0x000fe400000000ff */
        /* <DEDUP_REMOVED lines=8> */
[----:B------:R-:W-:Y:S02]  /*4900*/  @P0 MOV R76, R154 ;  /* 0x0000009a004c0202 */ /* 0x000fe40000000f00 */
[----:B------:R-:W-:Y:S01]  /*4910*/  @P2 PRMT R68, R68, 0x5410, R198 ;  /* 0x0000541044442816 */ /* 0x000fe200000000c6 */
[----:B------:R0:W-:Y:S01]  /*4920*/  @P0 STG.E.128 [R176.64], R72 ;  /* 0x00000048b0000986 */ /* 0x0001e2000c101d04 */
[----:B------:R-:W-:Y:S02]  /*4930*/  @P2 PRMT R69, R69, 0x5410, R201 ;  /* 0x0000541045452816 */ /* 0x000fe400000000c9 */
[----:B------:R-:W-:Y:S02]  /*4940*/  @P2 PRMT R70, R70, 0x5410, R108 ;  /* 0x0000541046462816 */ /* 0x000fe4000000006c */
[----:B------:R-:W-:Y:S02]  /*4950*/  @P2 PRMT R71, R71, 0x5410, R169 ;  /* 0x0000541047472816 */ /* 0x000fe400000000a9 */
[----:B------:R-:W-:-:S02]  /*4960*/  @P0 F2FP.PACK_AB R92, RZ, R92 ;  /* 0x0000005cff5c023e */ /* 0x000fc400000000ff */
[----:B------:R-:W-:Y:S01]  /*4970*/  @P0 F2FP.PACK_AB R190, RZ, R190 ;  /* 0x000000beffbe023e */ /* 0x000fe200000000ff */
[----:B------:R1:W-:Y:S01]  /*4980*/  @P2 STG.E.128 [R86.64], R68 ;  /* 0x0000004456002986 */ /* 0x0003e2000c101d04 */
[----:B------:R-:W-:Y:S02]  /*4990*/  @P0 F2FP.PACK_AB R96, RZ, R96 ;  /* 0x00000060ff60023e */ /* 0x000fe400000000ff */
[----:B------:R-:W-:Y:S02]  /*49a0*/  @P0 F2FP.PACK_AB R164, RZ, R164 ;  /* 0x000000a4ffa4023e */ /* 0x000fe400000000ff */
[----:B------:R-:W-:Y:S02]  /*49b0*/  @P2 F2FP.PACK_AB R106, RZ, R106 ;  /* 0x0000006aff6a223e */ /* 0x000fe400000000ff */
[----:B------:R-:W-:Y:S02]  /*49c0*/  @P2 F2FP.PACK_AB R93, RZ, R93 ;  /* 0x0000005dff5d223e */ /* 0x000fe400000000ff */
[----:B------:R-:W-:-:S02]  /*49d0*/  @P2 F2FP.PACK_AB R186, RZ, R186 ;  /* 0x000000baffba223e */ /* 0x000fc400000000ff */
[----:B------:R-:W-:Y:S02]  /*49e0*/  @P2 F2FP.PACK_AB R213, RZ, R213 ;  /* 0x000000d5ffd5223e */ /* 0x000fe400000000ff */
[----:B------:R-:W-:Y:S02]  /*49f0*/  @P0 LOP3.LUT P1, RZ, R76, 0xff, RZ, 0xc0, !PT ;  /* 0x000000ff4cff0812 */ /* 0x000fe4000782c0ff */
[----:B------:R-:W-:Y:S02]  /*4a00*/  F2FP.PACK_AB R79, R183, R174 ;  /* 0x000000aeb74f723e */ /* 0x000fe400000000ff */
[----:B------:R-:W-:Y:S02]  /*4a10*/  F2FP.PACK_AB R78, R167, R109 ;  /* 0x0000006da74e723e */ /* 0x000fe400000000ff */
[----:B------:R-:W-:Y:S02]  /*4a20*/  F2FP.PACK_AB R77, R205, R192 ;  /* 0x000000c0cd4d723e */ /* 0x000fe400000000ff */
[----:B------:R-:W-:-:S02]  /*4a30*/  F2FP.PACK_AB R76, R105, R104 ;  /* 0x00000068694c723e */ /* 0x000fc400000000ff */
[----:B------:R-:W-:Y:S02]  /*4a40*/  @P0 F2FP.PACK_AB R189, RZ, R189 ;  /* 0x000000bdffbd023e */ /* 0x000fe400000000ff */
[----:B------:R-:W-:Y:S01]  /*4a50*/  @P0 F2FP.PACK_AB R191, RZ, R191 ;  /* 0x000000bfffbf023e */ /* 0x000fe200000000ff */
[----:B------:R2:W-:Y:S01]  /*4a60*/  STG.E.128 [R84.64], R76 ;  /* 0x0000004c54007986 */ /* 0x0005e2000c101d04 */
[----:B------:R-:W-:Y:S02]  /*4a70*/  @P0 F2FP.PACK_AB R97, RZ, R97 ;  /* 0x00000061ff61023e */ /* 0x000fe400000000ff */
[----:B------:R-:W-:Y:S02]  /*4a80*/  @P0 F2FP.PACK_AB R187, RZ, R187 ;  /* 0x000000bbffbb023e */ /* 0x000fe400000000ff */
[----:B0-----:R-:W-:Y:S02]  /*4a90*/  @P0 PRMT R72, R92, 0x7610, R72 ;  /* 0x000076105c480816 */ /* 0x001fe40000000048 */
[----:B------:R-:W-:-:S02]  /*4aa0*/  @P0 PRMT R73, R190, 0x7610, R73 ;  /* 0x00007610be490816 */ /* 0x000fc40000000049 */
[----:B------:R-:W-:Y:S02]  /*4ab0*/  @P0 PRMT R74, R96, 0x7610, R74 ;  /* 0x00007610604a0816 */ /* 0x000fe4000000004a */
[----:B------:R-:W-:Y:S02]  /*4ac0*/  @P0 PRMT R75, R164, 0x7610, R75 ;  /* 0x00007610a44b0816 */ /* 0x000fe4000000004b */
[----:B------:R-:W-:Y:S02]  /*4ad0*/  @P2 F2FP.PACK_AB R95, RZ, R95 ;  /* 0x0000005fff5f223e */ /* 0x000fe400000000ff */
[----:B------:R-:W-:Y:S02]  /*4ae0*/  @P2 F2FP.PACK_AB R94, RZ, R94 ;  /* 0x0000005eff5e223e */ /* 0x000fe400000000ff */
[----:B------:R-:W-:Y:S02]  /*4af0*/  @P2 F2FP.PACK_AB R211, RZ, R211 ;  /* 0x000000d3ffd3223e */ /* 0x000fe400000000ff */
[----:B------:R-:W-:-:S02]  /*4b00*/  @P2 F2FP.PACK_AB R214, RZ, R214 ;  /* 0x000000d6ffd6223e */ /* 0x000fc400000000ff */
[----:B-1----:R-:W-:Y:S02]  /*4b10*/  @P2 PRMT R68, R106, 0x7610, R68 ;  /* 0x000076106a442816 */ /* 0x002fe40000000044 */
[----:B------:R-:W-:Y:S02]  /*4b20*/  @P2 PRMT R69, R93, 0x7610, R69 ;  /* 0x000076105d452816 */ /* 0x000fe40000000045 */
[----:B------:R-:W-:Y:S02]  /*4b30*/  @P2 PRMT R70, R186, 0x7610, R70 ;  /* 0x00007610ba462816 */ /* 0x000fe40000000046 */
[----:B------:R-:W-:Y:S02]  /*4b40*/  @P2 PRMT R71, R213, 0x7610, R71 ;  /* 0x00007610d5472816 */ /* 0x000fe40000000047 */
[----:B------:R-:W-:Y:S02]  /*4b50*/  @P0 PRMT R72, R72, 0x5410, R189 ;  /* 0x0000541048480816 */ /* 0x000fe400000000bd */
[----:B------:R-:W-:-:S02]  /*4b60*/  @P0 PRMT R73, R73, 0x5410, R191 ;  /* 0x0000541049490816 */ /* 0x000fc400000000bf */
[----:B------:R-:W-:Y:S02]  /*4b70*/  @P0 PRMT R74, R74, 0x5410, R97 ;  /* 0x000054104a4a0816 */ /* 0x000fe40000000061 */
[----:B------:R-:W-:Y:S02]  /*4b80*/  @P0 PRMT R75, R75, 0x5410, R187 ;  /* 0x000054104b4b0816 */ /* 0x000fe400000000bb */
[----:B------:R-:W-:Y:S02]  /*4b90*/  @P2 PRMT R68, R68, 0x5410, R95 ;  /* 0x0000541044442816 */ /* 0x000fe4000000005f */
[----:B------:R-:W-:Y:S01]  /*4ba0*/  @P2 PRMT R69, R69, 0x5410, R94 ;  /* 0x0000541045452816 */ /* 0x000fe2000000005e */
[----:B------:R-:W-:Y:S01]  /*4bb0*/  @P0 STG.E.128 [R172.64], R72 ;  /* 0x00000048ac000986 */ /* 0x000fe2000c101d04 */
[----:B------:R-:W-:Y:S02]  /*4bc0*/  @P2 PRMT R70, R70, 0x5410, R211 ;  /* 0x0000541046462816 */ /* 0x000fe400000000d3 */
[----:B------:R-:W-:-:S02]  /*4bd0*/  @P2 PRMT R71, R71, 0x5410, R214 ;  /* 0x0000541047472816 */ /* 0x000fc400000000d6 */
[----:B--2---:R-:W-:Y:S02]  /*4be0*/  F2FP.PACK_AB R79, R216, R215 ;  /* 0x000000d7d84f723e */ /* 0x004fe400000000ff */
[----:B------:R-:W-:Y:S01]  /*4bf0*/  F2FP.PACK_AB R78, R212, R188 ;  /* 0x000000bcd44e723e */ /* 0x000fe200000000ff */
[----:B------:R0:W-:Y:S01]  /*4c00*/  @P2 STG.E.128 [R80.64], R68 ;  /* 0x0000004450002986 */ /* 0x0001e2000c101d04 */
[----:B------:R-:W-:Y:S02]  /*4c10*/  F2FP.PACK_AB R77, R185, R184 ;  /* 0x000000b8b94d723e */ /* 0x000fe400000000ff */
[----:B------:R-:W-:Y:S02]  /*4c20*/  F2FP.PACK_AB R76, R179, R180 ;  /* 0x000000b4b34c723e */ /* 0x000fe400000000ff */
[----:B------:R-:W-:Y:S01]  /*4c30*/  @P2 F2FP.PACK_AB R85, RZ, R101 ;  /* 0x00000065ff55223e */ /* 0x000fe200000000ff */
[----:B------:R-:W-:Y:S01]  /*4c40*/  FMUL.FTZ R101, R101, c[0x0][0x1e8] ;  /* 0x00007a0065657a20 */ /* 0x000fe20000410000 */
[----:B------:R-:W-:Y:S01]  /*4c50*/  @P0 F2FP.PACK_AB R165, RZ, R165 ;  /* 0x000000a5ffa5023e */ /* 0x000fe200000000ff */
[----:B------:R1:W-:Y:S01]  /*4c60*/  STG.E.128 [R88.64], R76 ;  /* 0x0000004c58007986 */ /* 0x0003e2000c101d04 */
[----:B------:R-:W-:-:S02]  /*4c70*/  @P0 F2FP.PACK_AB R175, RZ, R175 ;  /* 0x000000afffaf023e */ /* 0x000fc400000000ff */
[----:B------:R-:W-:Y:S02]  /*4c80*/  @P0 F2FP.PACK_AB R178, RZ, R178 ;  /* 0x000000b2ffb2023e */ /* 0x000fe400000000ff */
[----:B------:R-:W-:Y:S02]  /*4c90*/  @P0 F2FP.PACK_AB R208, RZ, R208 ;  /* 0x000000d0ffd0023e */ /* 0x000fe400000000ff */
[----:B------:R-:W-:Y:S02]  /*4ca0*/  @P0 F2FP.PACK_AB R166, RZ, R166 ;  /* 0x000000a6ffa6023e */ /* 0x000fe400000000ff */
[----:B------:R-:W-:Y:S02]  /*4cb0*/  @P0 F2FP.PACK_AB R182, RZ, R182 ;  /* 0x000000b6ffb6023e */ /* 0x000fe400000000ff */
[----:B0-----:R-:W-:Y:S02]  /*4cc0*/  FSEL R80, R101, RZ, P5 ;  /* 0x000000ff65507208 */ /* 0x001fe40002800000 */
[----:B------:R-:W-:-:S02]  /*4cd0*/  @P0 F2FP.PACK_AB R207, RZ, R207 ;  /* 0x000000cfffcf023e */ /* 0x000fc400000000ff */
[----:B------:R-:W-:Y:S02]  /*4ce0*/  @P0 F2FP.PACK_AB R209, RZ, R209 ;  /* 0x000000d1ffd1023e */ /* 0x000fe400000000ff */
[----:B------:R-:W-:Y:S01]  /*4cf0*/  @P0 PRMT R72, R165, 0x7610, R72 ;  /* 0x00007610a5480816 */ /* 0x000fe20000000048 */
[----:B-1----:R-:W-:Y:S01]  /*4d00*/  FMUL.FTZ R88, R83, c[0x0][0x1e8] ;  /* 0x00007a0053587a20 */ /* 0x002fe20000410000 */
[----:B------:R-:W-:Y:S02]  /*4d10*/  @P0 PRMT R73, R175, 0x7610, R73 ;  /* 0x00007610af490816 */ /* 0x000fe40000000049 */
[----:B------:R-:W-:Y:S02]  /*4d20*/  @P0 PRMT R74, R178, 0x7610, R74 ;  /* 0x00007610b24a0816 */ /* 0x000fe4000000004a */
[----:B------:R-:W-:Y:S02]  /*4d30*/  FSEL R77, R88, RZ, P3 ;  /* 0x000000ff584d7208 */ /* 0x000fe40001800000 */
[----:B------:R-:W-:-:S02]  /*4d40*/  @P0 PRMT R75, R208, 0x7610, R75 ;  /* 0x00007610d04b0816 */ /* 0x000fc4000000004b */
[----:B------:R-:W-:Y:S02]  /*4d50*/  F2FP.PACK_AB R78, R77, R82 ;  /* 0x000000524d4e723e */ /* 0x000fe400000000ff */
[----:B------:R-:W-:Y:S02]  /*4d60*/  F2FP.PACK_AB R77, R80, R193 ;  /* 0x000000c1504d723e */ /* 0x000fe400000000ff */
[----:B------:R-:W-:Y:S02]  /*4d70*/  @P0 IADD3 R80, P3, R159, c[0x0][0x250], RZ ;  /* 0x000094009f500a10 */ /* 0x000fe40007f7e0ff */
[----:B------:R-:W-:Y:S02]  /*4d80*/  @P2 F2FP.PACK_AB R197, RZ, R197 ;  /* 0x000000c5ffc5223e */ /* 0x000fe400000000ff */
[----:B------:R-:W-:Y:S02]  /*4d90*/  @P2 F2FP.PACK_AB R199, RZ, R199 ;  /* 0x000000c7ffc7223e */ /* 0x000fe400000000ff */
[----:B------:R-:W-:-:S02]  /*4da0*/  @P2 F2FP.PACK_AB R204, RZ, R204 ;  /* 0x000000ccffcc223e */ /* 0x000fc400000000ff */
[----:B------:R-:W-:Y:S02]  /*4db0*/  @P2 F2FP.PACK_AB R206, RZ, R206 ;  /* 0x000000ceffce223e */ /* 0x000fe400000000ff */
[----:B------:R-:W-:Y:S01]  /*4dc0*/  @P2 F2FP.PACK_AB R87, RZ, R181 ;  /* 0x000000b5ff57223e */ /* 0x000fe200000000ff */
[----:B------:R-:W-:Y:S01]  /*4dd0*/  FMUL.FTZ R181, R181, c[0x0][0x1e8] ;  /* 0x00007a00b5b57a20 */ /* 0x000fe20000410000 */
[----:B------:R-:W-:Y:S02]  /*4de0*/  @P0 PRMT R72, R72, 0x5410, R166 ;  /* 0x0000541048480816 */ /* 0x000fe400000000a6 */
[----:B------:R-:W-:Y:S02]  /*4df0*/  @P0 PRMT R73, R73, 0x5410, R182 ;  /* 0x0000541049490816 */ /* 0x000fe400000000b6 */
[----:B------:R-:W-:Y:S02]  /*4e00*/  @P0 PRMT R74, R74, 0x5410, R207 ;  /* 0x000054104a4a0816 */ /* 0x000fe400000000cf */
[----:B------:R-:W-:-:S02]  /*4e10*/  @P0 PRMT R75, R75, 0x5410, R209 ;  /* 0x000054104b4b0816 */ /* 0x000fc400000000d1 */
[----:B------:R-:W-:Y:S02]  /*4e20*/  @P0 IADD3.X R81, R160, c[0x0][0x254], RZ, P3, !PT ;  /* 0x00009500a0510a10 */ /* 0x000fe40001ffe4ff */
[----:B------:R-:W-:Y:S02]  /*4e30*/  @P2 IADD3 R82, P3, R161, c[0x0][0x258], RZ ;  /* 0x00009600a1522a10 */ /* 0x000fe40007f7e0ff */
[----:B------:R-:W-:Y:S01]  /*4e40*/  @P2 F2FP.PACK_AB R84, RZ, R100 ;  /* 0x00000064ff54223e */ /* 0x000fe200000000ff */
[----:B------:R-:W-:Y:S01]  /*4e50*/  FMUL.FTZ R100, R100, c[0x0][0x1e8] ;  /* 0x00007a0064647a20 */ /* 0x000fe20000410000 */
[----:B------:R-:W-:Y:S01]  /*4e60*/  @P2 F2FP.PACK_AB R86, RZ, R83 ;  /* 0x00000053ff56223e */ /* 0x000fe200000000ff */
[----:B------:R0:W-:Y:S01]  /*4e70*/  @P0 STG.E.128 [R80.64], R72 ;  /* 0x0000004850000986 */ /* 0x0001e2000c101d04 */
[----:B------:R-:W-:Y:S02]  /*4e80*/  @P2 PRMT R68, R197, 0x7610, R68 ;  /* 0x00007610c5442816 */ /* 0x000fe40000000044 */
[----:B------:R-:W-:-:S02]  /*4e90*/  @P2 PRMT R69, R199, 0x7610, R69 ;  /* 0x00007610c7452816 */ /* 0x000fc40000000045 */
[----:B------:R-:W-:Y:S02]  /*4ea0*/  @P2 PRMT R70, R204, 0x7610, R70 ;  /* 0x00007610cc462816 */ /* 0x000fe40000000046 */
[----:B------:R-:W-:Y:S02]  /*4eb0*/  @P2 PRMT R71, R206, 0x7610, R71 ;  /* 0x00007610ce472816 */ /* 0x000fe40000000047 */
[----:B------:R-:W-:Y:S02]  /*4ec0*/  FSEL R79, R181, RZ, P4 ;  /* 0x000000ffb54f7208 */ /* 0x000fe40002000000 */
[----:B------:R-:W-:Y:S02]  /*4ed0*/  @P2 IADD3.X R83, R170, c[0x0][0x25c], RZ, P3, !PT ;  /* 0x00009700aa532a10 */ /* 0x000fe40001ffe4ff */
[----:B------:R-:W-:Y:S02]  /*4ee0*/  @P2 PRMT R68, R68, 0x5410, R84 ;  /* 0x0000541044442816 */ /* 0x000fe40000000054 */
[----:B------:R-:W-:-:S02]  /*4ef0*/  @P2 PRMT R69, R69, 0x5410, R85 ;  /* 0x0000541045452816 */ /* 0x000fc40000000055 */
[----:B------:R-:W-:Y:S02]  /*4f00*/  @P2 PRMT R70, R70, 0x5410, R86 ;  /* 0x0000541046462816 */ /* 0x000fe40000000056 */
[----:B0-----:R-:W-:Y:S02]  /*4f10*/  IADD3 R80, P4, R161, c[0x0][0x248], RZ ;  /* 0x00009200a1507a10 */ /* 0x001fe40007f9e0ff */
[----:B------:R-:W-:Y:S02]  /*4f20*/  @P2 PRMT R71, R71, 0x5410, R87 ;  /* 0x0000541047472816 */ /* 0x000fe40000000057 */
[----:B------:R-:W-:Y:S02]  /*4f30*/  @P0 LOP3.LUT P3, RZ, R154, 0xff0000, RZ, 0xc0, !PT ;  /* 0x00ff00009aff0812 */ /* 0x000fe4000786c0ff */
[----:B------:R-:W-:Y:S01]  /*4f40*/  FSEL R76, R100, RZ, P6 ;  /* 0x000000ff644c7208 */ /* 0x000fe20003000000 */
[----:B------:R-:W-:Y:S01]  /*4f50*/  @P2 STG.E.128 [R82.64], R68 ;  /* 0x0000004452002986 */ /* 0x000fe2000c101d04 */
[----:B------:R-:W-:-:S02]  /*4f60*/  IADD3.X R81, R170, c[0x0][0x24c], RZ, P4, !PT ;  /* 0x00009300aa517a10 */ /* 0x000fc400027fe4ff */
[C---:B------:R-:W-:Y:S02]  /*4f70*/  @P0 LOP3.LUT P4, RZ, R154.reuse, 0xff000000, RZ, 0xc0, !PT ;  /* 0xff0000009aff0812 */ /* 0x040fe4000788c0ff */
[----:B------:R-:W-:Y:S02]  /*4f80*/  @P0 FSEL R99, R99, RZ, P3 ;  /* 0x000000ff63630208 */ /* 0x000fe40001800000 */
[----:B------:R-:W-:Y:S02]  /*4f90*/  @P0 LOP3.LUT P3, RZ, R155, 0xff0000, RZ, 0xc0, !PT ;  /* 0x00ff00009bff0812 */ /* 0x000fe4000786c0ff */
[----:B------:R-:W-:Y:S02]  /*4fa0*/  @P0 LOP3.LUT P2, RZ, R154, 0xff00, RZ, 0xc0, !PT ;  /* 0x0000ff009aff0812 */ /* 0x000fe4000784c0ff */
[----:B------:R-:W-:Y:S02]  /*4fb0*/  F2FP.PACK_AB R79, R79, R210 ;  /* 0x000000d24f4f723e */ /* 0x000fe400000000ff */
[----:B------:R-:W-:-:S02]  /*4fc0*/  F2FP.PACK_AB R76, R76, R111 ;  /* 0x0000006f4c4c723e */ /* 0x000fc400000000ff */
[----:B------:R-:W-:Y:S02]  /*4fd0*/  @P0 FSEL R98, R98, RZ, P1 ;  /* 0x000000ff62620208 */ /* 0x000fe40000800000 */
[----:B------:R-:W-:Y:S01]  /*4fe0*/  @P0 FSEL R85, R101, RZ, P4 ;  /* 0x000000ff65550208 */ /* 0x000fe20002000000 */
[----:B------:R0:W-:Y:S01]  /*4ff0*/  STG.E.128 [R80.64], R76 ;  /* 0x0000004c50007986 */ /* 0x0001e2000c101d04 */
[C---:B------:R-:W-:Y:S02]  /*5000*/  @P0 LOP3.LUT P1, RZ, R155.reuse, 0xff, RZ, 0xc0, !PT ;  /* 0x000000ff9bff0812 */ /* 0x040fe4000782c0ff */
[----:B------:R-:W-:Y:S02]  /*5010*/  @P0 LOP3.LUT P4, RZ, R155, 0xff000000, RZ, 0xc0, !PT ;  /* 0xff0000009bff0812 */ /* 0x000fe4000788c0ff */
[----:B------:R-:W-:Y:S02]  /*5020*/  @P0 FSEL R110, R110, RZ, P3 ;  /* 0x000000ff6e6e0208 */ /* 0x000fe40001800000 */
[----:B------:R-:W-:-:S02]  /*5030*/  @P0 FSEL R84, R100, RZ, P2 ;  /* 0x000000ff64540208 */ /* 0x000fc40001000000 */
[----:B------:R-:W-:Y:S02]  /*5040*/  @P0 LOP3.LUT P2, RZ, R155, 0xff00, RZ, 0xc0, !PT ;  /* 0x0000ff009bff0812 */ /* 0x000fe4000784c0ff */
[----:B------:R-:W-:Y:S02]  /*5050*/  @P0 FSEL R102, R102, RZ, P1 ;  /* 0x000000ff66660208 */ /* 0x000fe40000800000 */
[----:B------:R-:W-:Y:S02]  /*5060*/  @P0 F2FP.PACK_AB R110, RZ, R110 ;  /* 0x0000006eff6e023e */ /* 0x000fe400000000ff */
[----:B------:R-:W-:Y:S02]  /*5070*/  @P0 F2FP.PACK_AB R98, RZ, R98 ;  /* 0x00000062ff62023e */ /* 0x000fe400000000ff */
[----:B------:R-:W-:Y:S02]  /*5080*/  @P0 F2FP.PACK_AB R99, RZ, R99 ;  /* 0x00000063ff63023e */ /* 0x000fe400000000ff */
[----:B0-----:R-:W-:-:S02]  /*5090*/  @P0 FSEL R77, R181, RZ, P4 ;  /* 0x000000ffb54d0208 */ /* 0x001fc40002000000 */
[----:B------:R-:W-:Y:S02]  /*50a0*/  @P0 FSEL R76, R88, RZ, P2 ;  /* 0x000000ff584c0208 */ /* 0x000fe40001000000 */
[----:B------:R-:W-:Y:S02]  /*50b0*/  @P0 F2FP.PACK_AB R102, RZ, R102 ;  /* 0x00000066ff66023e */ /* 0x000fe400000000ff */
[----:B------:R-:W-:Y:S02]  /*50c0*/  @P0 F2FP.PACK_AB R79, RZ, R77 ;  /* 0x0000004dff4f023e */ /* 0x000fe400000000ff */
[----:B------:R-:W-:Y:S02]  /*50d0*/  @P0 PRMT R75, R110, 0x7610, R75 ;  /* 0x000076106e4b0816 */ /* 0x000fe4000000004b */
[----:B------:R-:W-:Y:S02]  /*50e0*/  @P0 F2FP.PACK_AB R78, RZ, R76 ;  /* 0x0000004cff4e023e */ /* 0x000fe400000000ff */
[----:B------:R-:W-:-:S02]  /*50f0*/  @P0 F2FP.PACK_AB R84, RZ, R84 ;  /* 0x00000054ff54023e */ /* 0x000fc400000000ff */
[----:B------:R-:W-:Y:S02]  /*5100*/  @P0 F2FP.PACK_AB R85, RZ, R85 ;  /* 0x00000055ff55023e */ /* 0x000fe400000000ff */
[----:B------:R-:W-:Y:S02]  /*5110*/  @P0 PRMT R72, R98, 0x7610, R72 ;  /* 0x0000761062480816 */ /* 0x000fe40000000048 */
[----:B------:R-:W-:Y:S02]  /*5120*/  @P0 IADD3 R76, P1, R161, c[0x0][0x250], RZ ;  /* 0x00009400a14c0a10 */ /* 0x000fe40007f3e0ff */
[----:B------:R-:W-:Y:S02]  /*5130*/  @P0 PRMT R73, R99, 0x7610, R73 ;  /* 0x0000761063490816 */ /* 0x000fe40000000049 */
[----:B------:R-:W-:Y:S02]  /*5140*/  @P0 PRMT R74, R102, 0x7610, R74 ;  /* 0x00007610664a0816 */ /* 0x000fe4000000004a */
[----:B------:R-:W-:-:S02]  /*5150*/  @P0 PRMT R75, R75, 0x5410, R79 ;  /* 0x000054104b4b0816 */ /* 0x000fc4000000004f */
[----:B------:R-:W-:Y:S02]  /*5160*/  MOV R79, c[0x0][0x160] ;  /* 0x00005800004f7a02 */ /* 0x000fe40000000f00 */
        /* <DEDUP_REMOVED lines=9> */
.L_x_515:
[----:B------:R-:W-:Y:S05]  /*5200*/  BSYNC B1 ;  /* 0x0000000000017941 */ /* 0x000fea0003800000 */
.L_x_512:
        /* <DEDUP_REMOVED lines=56> */
.L_x_511:
[----:B------:R-:W-:Y:S05]  /*5590*/  BSYNC B0 ;  /* 0x0000000000007941 */ /* 0x000fea0003800000 */
.L_x_509:
        /* <DEDUP_REMOVED lines=102> */
[----:B------:R0:W-:Y:S04]  /*5c00*/  STS.128 [R0+0x800], R4 ;  /* 0x0008000400007388 */ /* 0x0001e80000000c00 */
[----:B------:R1:W-:Y:S04]  /*5c10*/  STS.128 [R0+0x810], R8 ;  /* 0x0008100800007388 */ /* 0x0003e80000000c00 */
[----:B------:R2:W-:Y:S04]  /*5c20*/  STS.128 [R0+0xc00], R12 ;  /* 0x000c000c00007388 */ /* 0x0005e80000000c00 */
[----:B------:R3:W-:Y:S04]  /*5c30*/  STS.128 [R0+0xc10], R16 ;  /* 0x000c101000007388 */ /* 0x0007e80000000c00 */
[----:B------:R-:W-:Y:S01]  /*5c40*/  STS.128 [R0+0x1000], R20 ;  /* 0x0010001400007388 */ /* 0x000fe20000000c00 */
[----:B0-----:R-:W-:-:S03]  /*5c50*/  FADD.FTZ R7, R3, R68 ;  /* 0x0000004403077221 */ /* 0x001fc60000010000 */
[----:B------:R-:W-:Y:S01]  /*5c60*/  STS.128 [R0+0x1010], R24 ;  /* 0x0010101800007388 */ /* 0x000fe20000000c00 */
[----:B-1----:R-:W-:-:S03]  /*5c70*/  IMAD R10, R78, c[0x0][0x168], RZ ;  /* 0x00005a004e0a7a24 */ /* 0x002fc600078e02ff */
[----:B------:R-:W-:Y:S02]  /*5c80*/  BAR.SYNC.DEFER_BLOCKING 0x0 ;  /* 0x0000000000007b1d */ /* 0x000fe40000010000 */
[----:B------:R-:W-:-:S04]  /*5c90*/  IADD3 R10, P0, R10, R80, RZ ;  /* 0x000000500a0a7210 */ /* 0x000fc80007f1e0ff */
[----:B--2---:R-:W-:-:S04]  /*5ca0*/  IADD3.X R15, RZ, RZ, RZ, P0, !PT ;  /* 0x000000ffff0f7210 */ /* 0x004fc800007fe4ff */
[C---:B---3--:R-:W-:Y:S02]  /*5cb0*/  SHF.L.U64.HI R16, R10.reuse, 0x2, R15 ;  /* 0x000000020a107819 */ /* 0x048fe4000001020f */
[----:B------:R-:W-:-:S04]  /*5cc0*/  SHF.L.U32 R10, R10, 0x2, RZ ;  /* 0x000000020a0a7819 */ /* 0x000fc800000006ff */
[----:B------:R-:W-:-:S04]  /*5cd0*/  IADD3 R2, P0, R10, c[0x0][0x228], RZ ;  /* 0x00008a000a027a10 */ /* 0x000fc80007f1e0ff */
[----:B------:R-:W-:Y:S01]  /*5ce0*/  IADD3.X R3, R16, c[0x0][0x22c], RZ, P0, !PT ;  /* 0x00008b0010037a10 */ /* 0x000fe200007fe4ff */
[----:B------:R-:W0:Y:S04]  /*5cf0*/  LDS R48, [R80.X4] ;  /* 0x0000000050307984 */ /* 0x000e280000004800 */
        /* <DEDUP_REMOVED lines=16> */
[----:B------:R-:W-:Y:S01]  /*5e00*/  LDS R14, [R80.X4+0x1c00] ;  /* 0x001c0000500e7984 */ /* 0x000fe20000004800 */
[----:B----4-:R-:W-:-:S03]  /*5e10*/  FADD.FTZ R0, R0, R11 ;  /* 0x0000000b00007221 */ /* 0x010fc60000010000 */
[----:B------:R-:W3:Y:S01]  /*5e20*/  LDS R27, [R80.X4+0x2e00] ;  /* 0x002e0000501b7984 */ /* 0x000ee20000004800 */
[----:B-----5:R-:W-:Y:S01]  /*5e30*/  FADD.FTZ R19, R4, R9 ;  /* 0x0000000904137221 */ /* 0x020fe20000010000 */
[----:B------:R-:W-:Y:S02]  /*5e40*/  IADD3 R4, P0, R10, c[0x0][0x220], RZ ;  /* 0x000088000a047a10 */ /* 0x000fe40007f1e0ff */
[----:B------:R-:W4:Y:S01]  /*5e50*/  LDS R9, [R80.X4+0x800] ;  /* 0x0008000050097984 */ /* 0x000f220000004800 */
[----:B------:R-:W-:Y:S01]  /*5e60*/  FADD.FTZ R13, R0, R13 ;  /* 0x0000000d000d7221 */ /* 0x000fe20000010000 */
[----:B------:R-:W-:Y:S02]  /*5e70*/  IADD3.X R5, R16, c[0x0][0x224], RZ, P0, !PT ;  /* 0x0000890010057a10 */ /* 0x000fe400007fe4ff */
[----:B------:R-:W5:Y:S01]  /*5e80*/  LDS R10, [R80.X4+0xa00] ;  /* 0x000a0000500a7984 */ /* 0x000f620000004800 */
[----:B------:R-:W-:-:S03]  /*5e90*/  FADD.FTZ R41, R13, R12 ;  /* 0x0000000c0d297221 */ /* 0x000fc60000010000 */
[----:B------:R-:W5:Y:S01]  /*5ea0*/  LDS R0, [R80.X4+0xc00] ;  /* 0x000c000050007984 */ /* 0x000f620000004800 */
[----:B------:R-:W-:-:S03]  /*5eb0*/  FADD.FTZ R6, RZ, R6 ;  /* 0x00000006ff067221 */ /* 0x000fc60000010000 */
[----:B------:R-:W-:Y:S01]  /*5ec0*/  STG.E [R2.64], R19 ;  /* 0x0000001302007986 */ /* 0x000fe2000c101904 */
[----:B------:R-:W-:-:S03]  /*5ed0*/  FADD.FTZ R6, R6, R15 ;  /* 0x0000000f06067221 */ /* 0x000fc60000010000 */
[----:B------:R-:W5:Y:S01]  /*5ee0*/  LDS R19, [R80.X4+0x1e00] ;  /* 0x001e000050137984 */ /* 0x000f620000004800 */
[----:B0-----:R-:W-:-:S03]  /*5ef0*/  FADD.FTZ R8, RZ, R8 ;  /* 0x00000008ff087221 */ /* 0x001fc60000010000 */
[----:B------:R-:W0:Y:S01]  /*5f00*/  LDS R11, [R80.X4+0xe00] ;  /* 0x000e0000500b7984 */ /* 0x000e220000004800 */
[----:B-1----:R-:W-:-:S03]  /*5f10*/  FADD.FTZ R8, R8, R17 ;  /* 0x0000001108087221 */ /* 0x002fc60000010000 */
[----:B------:R-:W1:Y:S01]  /*5f20*/  LDS R43, [R80.X4+0x4000] ;  /* 0x00400000502b7984 */ /* 0x000e620000004800 */
[----:B--2---:R-:W-:-:S03]  /*5f30*/  FADD.FTZ R6, R6, R25 ;  /* 0x0000001906067221 */ /* 0x004fc60000010000 */
[----:B------:R-:W2:Y:S04]  /*5f40*/  LDS R20, [R80.X4+0x3000] ;  /* 0x0030000050147984 */ /* 0x000ea80000004800 */
[----:B------:R-:W2:Y:S01]  /*5f50*/  LDS R21, [R80.X4+0x2000] ;  /* 0x0020000050157984 */ /* 0x000ea20000004800 */
[----:B---3--:R-:W-:-:S03]  /*5f60*/  FADD.FTZ R8, R8, R27 ;  /* 0x0000001b08087221 */ /* 0x008fc60000010000 */
[----:B------:R-:W3:Y:S04]  /*5f70*/  LDS R12, [R80.X4+0x1000] ;  /* 0x00100000500c7984 */ /* 0x000ee80000004800 */
[----:B------:R-:W3:Y:S01]  /*5f80*/  LDS R45, [R80.X4+0x4200] ;  /* 0x00420000502d7984 */ /* 0x000ee20000004800 */
[----:B----4-:R-:W-:-:S03]  /*5f90*/  FADD.FTZ R9, RZ, R9 ;  /* 0x00000009ff097221 */ /* 0x010fc60000010000 */
[----:B------:R-:W4:Y:S01]  /*5fa0*/  LDS R37, [R80.X4+0x3200] ;  /* 0x0032000050257984 */ /* 0x000f220000004800 */
[----:B-----5:R-:W-:Y:S02]  /*5fb0*/  FADD.FTZ R10, RZ, R10 ;  /* 0x0000000aff0a7221 */ /* 0x020fe40000010000 */
[----:B------:R-:W-:Y:S01]  /*5fc0*/  FADD.FTZ R9, R9, R14 ;  /* 0x0000000e09097221 */ /* 0x000fe20000010000 */
[----:B------:R-:W5:Y:S01]  /*5fd0*/  LDS R16, [R80.X4+0x2200] ;  /* 0x0022000050107984 */ /* 0x000f620000004800 */
[----:B------:R-:W-:-:S03]  /*5fe0*/  FADD.FTZ R0, RZ, R0 ;  /* 0x00000000ff007221 */ /* 0x000fc60000010000 */
[----:B------:R-:W5:Y:S04]  /*5ff0*/  LDS R13, [R80.X4+0x1200] ;  /* 0x00120000500d7984 */ /* 0x000f680000004800 */
[----:B------:R-:W5:Y:S01]  /*6000*/  LDS R26, [R80.X4+0x4400] ;  /* 0x00440000501a7984 */ /* 0x000f620000004800 */
[----:B------:R-:W-:-:S03]  /*6010*/  FADD.FTZ R10, R10, R19 ;  /* 0x000000130a0a7221 */ /* 0x000fc60000010000 */
[----:B------:R-:W5:Y:S01]  /*6020*/  LDS R39, [R80.X4+0x3400] ;  /* 0x0034000050277984 */ /* 0x000f620000004800 */
[----:B0-----:R-:W-:-:S03]  /*6030*/  FADD.FTZ R11, RZ, R11 ;  /* 0x0000000bff0b7221 */ /* 0x001fc60000010000 */
[----:B------:R-:W0:Y:S01]  /*6040*/  LDS R23, [R80.X4+0x2400] ;  /* 0x0024000050177984 */ /* 0x000e220000004800 */
[----:B-1----:R-:W-:-:S03]  /*6050*/  FADD.FTZ R43, R6, R43 ;  /* 0x0000002b062b7221 */ /* 0x002fc60000010000 */
[----:B------:R-:W1:Y:S01]  /*6060*/  LDS R47, [R80.X4+0x4600] ;  /* 0x00460000502f7984 */ /* 0x000e620000004800 */
[----:B--2---:R-:W-:-:S03]  /*6070*/  FADD.FTZ R9, R9, R20 ;  /* 0x0000001409097221 */ /* 0x004fc60000010000 */
[----:B------:R-:W2:Y:S01]  /*6080*/  LDS R22, [R80.X4+0x3600] ;  /* 0x0036000050167984 */ /* 0x000ea20000004800 */
[----:B------:R-:W-:-:S03]  /*6090*/  FADD.FTZ R0, R0, R21 ;  /* 0x0000001500007221 */ /* 0x000fc60000010000 */
[----:B------:R-:W2:Y:S01]  /*60a0*/  LDS R18, [R80.X4+0x2600] ;  /* 0x0026000050127984 */ /* 0x000ea20000004800 */
[----:B---3--:R-:W-:-:S03]  /*60b0*/  FADD.FTZ R12, RZ, R12 ;  /* 0x0000000cff0c7221 */ /* 0x008fc60000010000 */
[----:B------:R-:W3:Y:S01]  /*60c0*/  LDS R49, [R80.X4+0x4800] ;  /* 0x0048000050317984 */ /* 0x000ee20000004800 */
[----:B------:R-:W-:-:S03]  /*60d0*/  FADD.FTZ R45, R8, R45 ;  /* 0x0000002d082d7221 */ /* 0x000fc60000010000 */
[----:B------:R-:W3:Y:S01]  /*60e0*/  LDS R15, [R80.X4+0x3800] ;  /* 0x00380000500f7984 */ /* 0x000ee20000004800 */
[----:B----4-:R-:W-:-:S03]  /*60f0*/  FADD.FTZ R10, R10, R37 ;  /* 0x000000250a0a7221 */ /* 0x010fc60000010000 */
[----:B------:R-:W4:Y:S01]  /*6100*/  LDS R28, [R80.X4+0x4a00] ;  /* 0x004a0000501c7984 */ /* 0x000f220000004800 */
[----:B-----5:R-:W-:-:S03]  /*6110*/  FADD.FTZ R11, R11, R16 ;  /* 0x000000100b0b7221 */ /* 0x020fc60000010000 */
[----:B------:R-:W5:Y:S01]  /*6120*/  LDS R24, [R80.X4+0x3a00] ;  /* 0x003a000050187984 */ /* 0x000f620000004800 */
[----:B------:R-:W-:-:S03]  /*6130*/  FADD.FTZ R13, RZ, R13 ;  /* 0x0000000dff0d7221 */ /* 0x000fc60000010000 */
        /* <DEDUP_REMOVED lines=13> */
[----:B---3--:R-:W-:-:S03]  /*6210*/  FADD.FTZ R49, R0, R49 ;  /* 0x0000003100317221 */ /* 0x008fc60000010000 */
[----:B------:R-:W-:Y:S01]  /*6220*/  STG.E [R2.64+0x600], R45 ;  /* 0x0006002d02007986 */ /* 0x000fe2000c101904 */
[----:B------:R-:W-:-:S03]  /*6230*/  FADD.FTZ R12, R12, R15 ;  /* 0x0000000f0c0c7221 */ /* 0x000fc60000010000 */
[----:B------:R-:W-:Y:S01]  /*6240*/  STG.E [R4.64+0x600], R69 ;  /* 0x0006004504007986 */ /* 0x000fe2000c101904 */
[----:B----4-:R-:W-:-:S03]  /*6250*/  FADD.FTZ R11, R11, R28 ;  /* 0x0000001c0b0b7221 */ /* 0x010fc60000010000 */
[----:B------:R-:W-:Y:S01]  /*6260*/  STG.E [R2.64+0x800], R9 ;  /* 0x0008000902007986 */ /* 0x000fe2000c101904 */
[----:B-----5:R-:W-:-:S03]  /*6270*/  FADD.FTZ R13, R13, R24 ;  /* 0x000000180d0d7221 */ /* 0x020fc60000010000 */
[----:B------:R-:W-:Y:S04]  /*6280*/  STG.E [R4.64+0x800], R7 ;  /* 0x0008000704007986 */ /* 0x000fe8000c101904 */
        /* <DEDUP_REMOVED lines=13> */
.L_x_513:
[----:B------:R-:W-:Y:S01]  /*6360*/  HFMA2.MMA R90, -RZ, RZ, 0, 5.9604644775390625e-08 ;  /* 0x00000001ff5a7435 */ /* 0x000fe200000001ff */
[----:B------:R-:W-:-:S02]  /*6370*/  MOV R79, R225 ;  /* 0x000000e1004f7202 */ /* 0x000fc40000000f00 */
[----:B------:R-:W-:-:S03]  /*6380*/  MOV R78, 0x63a0 ;  /* 0x000063a0004e7802 */ /* 0x000fc60000000f00 */
[----:B-----5:R-:W-:Y:S05]  /*6390*/  CALL.REL.NOINC `($__internal_23_$__cuda_sm70_shflsync_bfly_p) ;  /* 0x0000034000007944 */ /* 0x020fea0003c00000 */
[----:B-1----:R-:W-:Y:S01]  /*63a0*/  MOV R226, R90 ;  /* 0x0000005a00e27202 */ /* 0x002fe20000000f00 */
[----:B0----5:R-:W-:Y:S05]  /*63b0*/  BRA `(.L_x_517) ;  /* 0xffffc49000007947 */ /* 0x021fea000383ffff */
.L_x_514:
[----:B------:R-:W-:Y:S01]  /*63c0*/  HFMA2.MMA R90, -RZ, RZ, 0, 5.9604644775390625e-08 ;  /* 0x00000001ff5a7435 */ /* 0x000fe200000001ff */
[----:B------:R-:W-:Y:S02]  /*63d0*/  MOV R79, R91 ;  /* 0x0000005b004f7202 */ /* 0x000fe40000000f00 */
[----:B------:R-:W-:-:S03]  /*63e0*/  MOV R78, 0x6400 ;  /* 0x00006400004e7802 */ /* 0x000fc60000000f00 */
[----:B01---5:R-:W-:Y:S05]  /*63f0*/  CALL.REL.NOINC `($__internal_23_$__cuda_sm70_shflsync_bfly_p) ;  /* 0x000002e000007944 */ /* 0x023fea0003c00000 */
[----:B------:R-:W-:Y:S01]  /*6400*/  FADD.FTZ R225, R225, R226 ;  /* 0x000000e2e1e17221 */ /* 0x000fe20000010000 */
[----:B------:R-:W-:Y:S01]  /*6410*/  MOV R78, 0x6460 ;  /* 0x00006460004e7802 */ /* 0x000fe20000000f00 */
[----:B-1----:R-:W-:Y:S01]  /*6420*/  FADD.FTZ R91, R91, R90 ;  /* 0x0000005a5b5b7221 */ /* 0x002fe20000010000 */
[----:B------:R-:W-:Y:S02]  /*6430*/  MOV R90, 0x2 ;  /* 0x00000002005a7802 */ /* 0x000fe40000000f00 */
[----:B------:R-:W-:Y:S02]  /*6440*/  MOV R79, R225 ;  /* 0x000000e1004f7202 */ /* 0x000fe40000000f00 */
[----:B0----5:R-:W-:Y:S05]  /*6450*/  CALL.REL.NOINC `($__internal_23_$__cuda_sm70_shflsync_bfly_p) ;  /* 0x0000028000007944 */ /* 0x021fea0003c00000 */
[----:B-1----:R-:W-:Y:S01]  /*6460*/  MOV R226, R90 ;  /* 0x0000005a00e27202 */ /* 0x002fe20000000f00 */
[----:B------:R-:W-:Y:S01]  /*6470*/  HFMA2.MMA R90, -RZ, RZ, 0, 1.1920928955078125e-07 ;  /* 0x00000002ff5a7435 */ /* 0x000fe200000001ff */
[----:B------:R-:W-:-:S02]  /*6480*/  MOV R79, R91 ;  /* 0x0000005b004f7202 */ /* 0x000fc40000000f00 */
[----:B------:R-:W-:-:S03]  /*6490*/  MOV R78, 0x64b0 ;  /* 0x000064b0004e7802 */ /* 0x000fc60000000f00 */
[----:B0----5:R-:W-:Y:S05]  /*64a0*/  CALL.REL.NOINC `($__internal_23_$__cuda_sm70_shflsync_bfly_p) ;  /* 0x0000023000007944 */ /* 0x021fea0003c00000 */
[----:B------:R-:W-:Y:S01]  /*64b0*/  FADD.FTZ R225, R226, R225 ;  /* 0x000000e1e2e17221 */ /* 0x000fe20000010000 */
[----:B------:R-:W-:Y:S01]  /*64c0*/  MOV R78, 0x6510 ;  /* 0x00006510004e7802 */ /* 0x000fe20000000f00 */
[----:B-1----:R-:W-:Y:S01]  /*64d0*/  FADD.FTZ R91, R91, R90 ;  /* 0x0000005a5b5b7221 */ /* 0x002fe20000010000 */
[----:B------:R-:W-:Y:S02]  /*64e0*/  MOV R90, 0x4 ;  /* 0x00000004005a7802 */ /* 0x000fe40000000f00 */
[----:B------:R-:W-:Y:S02]  /*64f0*/  MOV R79, R225 ;  /* 0x000000e1004f7202 */ /* 0x000fe40000000f00 */
[----:B0----5:R-:W-:Y:S05]  /*6500*/  CALL.REL.NOINC `($__internal_23_$__cuda_sm70_shflsync_bfly_p) ;  /* 0x000001d000007944 */ /* 0x021fea0003c00000 */
[----:B-1----:R-:W-:Y:S01]  /*6510*/  MOV R226, R90 ;  /* 0x0000005a00e27202 */ /* 0x002fe20000000f00 */
[----:B------:R-:W-:Y:S01]  /*6520*/  HFMA2.MMA R90, -RZ, RZ, 0, 2.384185791015625e-07 ;  /* 0x00000004ff5a7435 */ /* 0x000fe200000001ff */
[----:B------:R-:W-:Y:S02]  /*6530*/  MOV R79, R91 ;  /* 0x0000005b004f7202 */ /* 0x000fe40000000f00 */
[----:B------:R-:W-:-:S03]  /*6540*/  MOV R78, 0x6560 ;  /* 0x00006560004e7802 */ /* 0x000fc60000000f00 */
[----:B0----5:R-:W-:Y:S05]  /*6550*/  CALL.REL.NOINC `($__internal_23_$__cuda_sm70_shflsync_bfly_p) ;  /* 0x0000018000007944 */ /* 0x021fea0003c00000 */
[----:B------:R-:W-:Y:S01]  /*6560*/  FADD.FTZ R225, R226, R225 ;  /* 0x000000e1e2e17221 */ /* 0x000fe20000010000 */
[----:B------:R-:W-:Y:S01]  /*6570*/  MOV R78, 0x65c0 ;  /* 0x000065c0004e7802 */ /* 0x000fe20000000f00 */
[----:B-1----:R-:W-:Y:S01]  /*6580*/  FADD.FTZ R91, R91, R90 ;  /* 0x0000005a5b5b7221 */ /* 0x002fe20000010000 */
[----:B------:R-:W-:-:S02]  /*6590*/  MOV R90, 0x8 ;  /* 0x00000008005a7802 */ /* 0x000fc40000000f00 */
[----:B------:R-:W-:Y:S02]  /*65a0*/  MOV R79, R225 ;  /* 0x000000e1004f7202 */ /* 0x000fe40000000f00 */
[----:B0----5:R-:W-:Y:S05]  /*65b0*/  CALL.REL.NOINC `($__internal_23_$__cuda_sm70_shflsync_bfly_p) ;  /* 0x0000012000007944 */ /* 0x021fea0003c00000 */
[----:B-1----:R-:W-:Y:S01]  /*65c0*/  MOV R226, R90 ;  /* 0x0000005a00e27202 */ /* 0x002fe20000000f00 */
[----:B------:R-:W-:Y:S01]  /*65d0*/  HFMA2.MMA R90, -RZ, RZ, 0, 4.76837158203125e-07 ;  /* 0x00000008ff5a7435 */ /* 0x000fe200000001ff */
[----:B------:R-:W-:Y:S02]  /*65e0*/  MOV R79, R91 ;  /* 0x0000005b004f7202 */ /* 0x000fe40000000f00 */
        /* <DEDUP_REMOVED lines=9> */
[----:B------:R-:W-:Y:S01]  /*6680*/  HFMA2.MMA R90, -RZ, RZ, 0, 9.5367431640625e-07 ;  /* 0x00000010ff5a7435 */ /* 0x000fe200000001ff */
[----:B------:R-:W-:-:S02]  /*6690*/  MOV R79, R91 ;  /* 0x0000005b004f7202 */ /* 0x000fc40000000f00 */
[----:B------:R-:W-:-:S03]  /*66a0*/  MOV R78, 0x66c0 ;  /* 0x000066c0004e7802 */ /* 0x000fc60000000f00 */
[----:B0----5:R-:W-:Y:S05]  /*66b0*/  CALL.REL.NOINC `($__internal_23_$__cuda_sm70_shflsync_bfly_p) ;  /* 0x0000002000007944 */ /* 0x021fea0003c00000 */
[----:B-1----:R-:W-:Y:S01]  /*66c0*/  MOV R78, R90 ;  /* 0x0000005a004e7202 */ /* 0x002fe20000000f00 */
[----:B0----5:R-:W-:Y:S05]  /*66d0*/  BRA `(.L_x_518) ;  /* 0xffffc29000007947 */ /* 0x021fea000383ffff */
        .weak           $__internal_23_$__cuda_sm70_shflsync_bfly_p
        .type           $__internal_23_$__cuda_sm70_shflsync_bfly_p,@function
        .size           $__internal_23_$__cuda_sm70_shflsync_bfly_p,(.L_x_2849 - $__internal_23_$__cuda_sm70_shflsync_bfly_p)
$__internal_23_$__cuda_sm70_shflsync_bfly_p:
        /* <DEDUP_REMOVED lines=9> */
[----:B------:R-:W-:Y:S05]  /*6770*/  RET.REL.NODEC R78 `(_ZN10layer_norm31ln_parallel_residual_bwd_kernelINS_13Kernel_traitsI6__halfS2_S2_S2_fjLj1280ELj1ELj4ELj1ELj16ENS_18Kernel_traits_baseILj1280ES2_S2_S2_S2_fjLj128EEEEELb1ELb1ELb1EEEvNS_9BwdParamsE) ;  /* 0xffff98804e007950 */ /* 0x000fea0003c3ffff */
.L_x_519:
        /* <DEDUP_REMOVED lines=16> */
.L_x_2849:


//--------------------- .text._ZN10layer_norm31ln_parallel_residual_bwd_kernelINS_13Kernel_traitsIf13__nv_bfloat16S2_S2_fjLj1280ELj1ELj4ELj1ELj16ENS_18Kernel_traits_baseILj1280EfS2_S2_S2_fjLj128EEEEELb0ELb0ELb0EEEvNS_9BwdParamsE --------------------------
	.section	.text._ZN10layer_norm31ln_parallel_residual_bwd_kernelINS_13Kernel_traitsIf13__nv_bfloat16S2_S2_fjLj1280ELj1ELj4ELj1ELj16ENS_18Kernel_traits_baseILj1280EfS2_S2_S2_fjLj128EEEEELb0ELb0ELb0EEEvNS_9BwdParamsE,"ax",@progbits
	.sectioninfo	@"SHI_REGISTERS=255"
	.align	128
        .global         _ZN10layer_norm31ln_parallel_residual_bwd_kernelINS_13Kernel_traitsIf13__nv_bfloat16S2_S2_fjLj1280ELj1ELj4ELj1ELj16ENS_18Kernel_traits_baseILj1280EfS2_S2_S2_fjLj128EEEEELb0ELb0ELb0EEEvNS_9BwdParamsE
        .type           _ZN10layer_norm31ln_parallel_residual_bwd_kernelINS_13Kernel_traitsIf13__nv_bfloat16S2_S2_fjLj1280ELj1ELj4ELj1ELj16ENS_18Kernel_traits_baseILj1280EfS2_S2_S2_fjLj128EEEEELb0ELb0ELb0EEEvNS_9BwdParamsE,@function
        .size           _ZN10layer_norm31ln_parallel_residual_bwd_kernelINS_13Kernel_traitsIf13__nv_bfloat16S2_S2_fjLj1280ELj1ELj4ELj1ELj16ENS_18Kernel_traits_baseILj1280EfS2_S2_S2_fjLj128EEEEELb0ELb0ELb0EEEvNS_9BwdParamsE,(.L_x_2850 - _ZN10layer_norm31ln_parallel_residual_bwd_kernelINS_13Kernel_traitsIf13__nv_bfloat16S2_S2_fjLj1280ELj1ELj4ELj1ELj16ENS_18Kernel_traits_baseILj1280EfS2_S2_S2_fjLj128EEEEELb0ELb0ELb0EEEvNS_9BwdParamsE)
        .other          _ZN10layer_norm31ln_parallel_residual_bwd_kernelINS_13Kernel_traitsIf13__nv_bfloat16S2_S2_fjLj1280ELj1ELj4ELj1ELj16ENS_18Kernel_traits_baseILj1280EfS2_S2_S2_fjLj128EEEEELb0ELb0ELb0EEEvNS_9BwdParamsE,@"STO_CUDA_ENTRY STV_DEFAULT"
_ZN10layer_norm31ln_parallel_residual_bwd_kernelINS_13Kernel_traitsIf13__nv_bfloat16S2_S2_fjLj1280ELj1ELj4ELj1ELj16ENS_18Kernel_traits_baseILj1280EfS2_S2_S2_fjLj128EEEEELb0ELb0ELb0EEEvNS_9BwdParamsE:
.text._ZN10layer_norm31ln_parallel_residual_bwd_kernelINS_13Kernel_traitsIf13__nv_bfloat16S2_S2_fjLj1280ELj1ELj4ELj1ELj16ENS_18Kernel_traits_baseILj1280EfS2_S2_S2_fjLj128EEEEELb0ELb0ELb0EEEvNS_9BwdParamsE:
[----:B------:R-:W-:-:S04]  /*0000*/  MOV R1, c[0x0][0x28] ;  /* 0x00000a0000017a02 */ /* 0x000fc80000000f00 */
[----:B------:R-:W-:-:S05]  /*0010*/  IADD3 R1, R1, -0x1e8, RZ ;  /* 0xfffffe1801017810 */ /* 0x000fca0007ffe0ff */
[----:B------:R0:W2:Y:S04]  /*0020*/  LDL.64 R20, [R1+0x1c0] ;  /* 0x0001c00001147983 */ /* 0x0000a80000100a00 */
[----:B------:R0:W2:Y:S04]  /*0030*/  LDL.64 R22, [R1+0x1c8] ;  /* 0x0001c80001167983 */ /* 0x0000a80000100a00 */
[----:B------:R0:W3:Y:S04]  /*0040*/  LDL.64 R12, [R1+0x1a0] ;  /* 0x0001a000010c7983 */ /* 0x0000e80000100a00 */
[----:B------:R0:W3:Y:S01]  /*0050*/  LDL.64 R14, [R1+0x1a8] ;  /* 0x0001a800010e7983 */ /* 0x0000e20000100a00 */
[----:B------:R-:W-:Y:S01]  /*0060*/  MOV R0, c[0x0][0x168] ;  /* 0x00005a0000007a02 */ /* 0x000fe20000000f00 */
[----:B------:R-:W-:-:S02]  /*0070*/  ULDC.64 UR4, c[0x0][0x118] ;  /* 0x0000460000047ab9 */ /* 0x000fc40000000a00 */
[----:B------:R-:W1:Y:S01]  /*0080*/  S2R R18, SR_TID.X ;  /* 0x0000000000127919 */ /* 0x000e620000002100 */
[----:B------:R-:W-:-:S03]  /*0090*/  SHF.R.S32.HI R0, RZ, 0x1f, R0 ;  /* 0x0000001fff007819 */ /* 0x000fc60000011400 */
[----:B------:R0:W4:Y:S01]  /*00a0*/  LDL.64 R88, [R1+0x1b0] ;  /* 0x0001b00001587983 */ /* 0x0001220000100a00 */
[----:B------:R-:W-:-:S03]  /*00b0*/  LEA.HI R0, R0, c[0x0][0x168], RZ, 0x3 ;  /* 0x00005a0000007a11 */ /* 0x000fc600078f18ff */
[----:B------:R0:W4:Y:S04]  /*00c0*/  LDL.64 R90, [R1+0x1b8] ;  /* 0x0001b800015a7983 */ /* 0x0001280000100a00 */
[----:B------:R0:W5:Y:S04]  /*00d0*/  LDL.64 R84, [R1+0x190] ;  /* 0x0001900001547983 */ /* 0x0001680000100a00 */
[----:B------:R0:W5:Y:S04]  /*00e0*/  LDL.64 R86, [R1+0x198] ;  /* 0x0001980001567983 */ /* 0x0001680000100a00 */
[----:B------:R0:W5:Y:S01]  /*00f0*/  LDL.64 R80, [R1+0x180] ;  /* 0x0001800001507983 */ /* 0x0001620000100a00 */
[----:B-1----:R-:W-:-:S03]  /*0100*/  LOP3.LUT R3, R18, 0x1f, RZ, 0xc, !PT ;  /* 0x0000001f12037812 */ /* 0x002fc600078e0cff */
[----:B------:R0:W5:Y:S01]  /*0110*/  LDL.64 R82, [R1+0x188] ;  /* 0x0001880001527983 */ /* 0x0001620000100a00 */
[----:B------:R-:W-:-:S03]  /*0120*/  LEA.HI.SX32 R248, R0, R3, 0x1d ;  /* 0x0000000300f87211 */ /* 0x000fc600078feaff */
[----:B------:R0:W5:Y:S01]  /*0130*/  LDL.64 R76, [R1+0x160] ;  /* 0x00016000014c7983 */ /* 0x0001620000100a00 */
[----:B------:R-:W-:Y:S02]  /*0140*/  LOP3.LUT R0, R18, 0x1f, RZ, 0xc0, !PT ;  /* 0x0000001f12007812 */ /* 0x000fe400078ec0ff */
[C---:B------:R-:W-:Y:S01]  /*0150*/  LOP3.LUT P0, RZ, R248.reuse, 0xffffffe0, RZ, 0xc0, !PT ;  /* 0xffffffe0f8ff7812 */ /* 0x040fe2000780c0ff */
[----:B------:R0:W5:Y:S01]  /*0160*/  LDL.64 R78, [R1+0x168] ;  /* 0x00016800014e7983 */ /* 0x0001620000100a00 */
[C---:B------:R-:W-:Y:S02]  /*0170*/  ISETP.GE.U32.AND P1, PT, R248.reuse, 0x40, PT ;  /* 0x00000040f800780c */ /* 0x040fe40003f26070 */
[C---:B------:R-:W-:Y:S01]  /*0180*/  ISETP.GE.U32.AND P2, PT, R248.reuse, 0x60, PT ;  /* 0x00000060f800780c */ /* 0x040fe20003f46070 */
[----:B------:R0:W5:Y:S01]  /*0190*/  LDL.64 R72, [R1+0x170] ;  /* 0x0001700001487983 */ /* 0x0001620000100a00 */
[C---:B------:R-:W-:Y:S02]  /*01a0*/  ISETP.GE.U32.AND P3, PT, R248.reuse, 0x80, PT ;  /* 0x00000080f800780c */ /* 0x040fe40003f66070 */
[----:B------:R-:W-:Y:S01]  /*01b0*/  ISETP.GE.U32.AND P4, PT, R248, 0xa0, PT ;  /* 0x000000a0f800780c */ /* 0x000fe20003f86070 */
[----:B------:R0:W5:Y:S04]  /*01c0*/  LDL.64 R74, [R1+0x178] ;  /* 0x00017800014a7983 */ /* 0x0001680000100a00 */
[----:B------:R-:W-:Y:S01]  /*01d0*/  @P0 MOV R5, 0x20 ;  /* 0x0000002000050802 */ /* 0x000fe20000000f00 */
[----:B------:R0:W5:Y:S01]  /*01e0*/  LDL.64 R68, [R1+0x150] ;  /* 0x0001500001447983 */ /* 0x0001620000100a00 */
[----:B------:R-:W-:-:S03]  /*01f0*/  @P1 MOV R9, 0x20 ;  /* 0x0000002000091802 */ /* 0x000fc60000000f00 */
[CC--:B------:R-:W-:Y:S01]  /*0200*/  @P0 IMAD.WIDE.U32 R2, R0.reuse, R5.reuse, c[0x0][0x1b0] ;  /* 0x00006c0000020625 */ /* 0x0c0fe200078e0005 */
[----:B------:R0:W5:Y:S03]  /*0210*/  LDL.64 R70, [R1+0x158] ;  /* 0x0001580001467983 */ /* 0x0001660000100a00 */
[C---:B------:R-:W-:Y:S01]  /*0220*/  @P0 IMAD.WIDE.U32 R4, R0.reuse, R5, c[0x0][0x1b8] ;  /* 0x00006e0000040625 */ /* 0x040fe200078e0005 */
[----:B------:R0:W5:Y:S01]  /*0230*/  LDL.64 R64, [R1+0x140] ;  /* 0x0001400001407983 */ /* 0x0001620000100a00 */
[----:B------:R-:W-:-:S03]  /*0240*/  @P0 LOP3.LUT R0, R0, 0x20, RZ, 0xfc, !PT ;  /* 0x0000002000000812 */ /* 0x000fc600078efcff */
[----:B------:R0:W5:Y:S04]  /*0250*/  LDL.64 R66, [R1+0x148] ;  /* 0x0001480001427983 */ /* 0x0001680000100a00 */
        /* <DEDUP_REMOVED lines=16> */
[----:B--2---:R-:W2:Y:S04]  /*0360*/  @P0 LDG.E.128 R20, [R2.64] ;  /* 0x0000000402140981 */ /* 0x004ea8000c1e1d00 */
[----:B---3--:R-:W3:Y:S01]  /*0370*/  @P0 LDG.E.128 R12, [R2.64+0x10] ;  /* 0x00001004020c0981 */ /* 0x008ee2000c1e1d00 */
[----:B------:R-:W-:-:S04]  /*0380*/  @P1 IMAD.WIDE.U32 R6, R0, R9, c[0x0][0x1b0] ;  /* 0x00006c0000061625 */ /* 0x000fc800078e0009 */
[C---:B------:R-:W-:Y:S01]  /*0390*/  @P1 IMAD.WIDE.U32 R8, R0.reuse, R9, c[0x0][0x1b8] ;  /* 0x00006e0000081625 */ /* 0x040fe200078e0009 */
[----:B------:R-:W-:Y:S02]  /*03a0*/  @P1 IADD3 R0, R0, 0x20, RZ ;  /* 0x0000002000001810 */ /* 0x000fe40007ffe0ff */
[----:B------:R-:W-:Y:S02]  /*03b0*/  @P3 MOV R17, 0x20 ;  /* 0x0000002000113802 */ /* 0x000fe40000000f00 */
[----:B------:R-:W-:Y:S01]  /*03c0*/  @P4 MOV R19, 0x20 ;  /* 0x0000002000134802 */ /* 0x000fe20000000f00 */
[----:B----4-:R1:W4:Y:S04]  /*03d0*/  @P0 LDG.E.128 R88, [R4.64] ;  /* 0x0000000404580981 */ /* 0x010328000c1e1d00 */
[----:B-----5:R1:W5:Y:S04]  /*03e0*/  @P0 LDG.E.128 R84, [R4.64+0x10] ;  /* 0x0000100404540981 */ /* 0x020368000c1e1d00 */
[----:B------:R0:W4:Y:S04]  /*03f0*/  @P1 LDG.E.128 R80, [R6.64] ;  /* 0x0000000406501981 */ /* 0x000128000c1e1d00 */
[----:B------:R0:W4:Y:S04]  /*0400*/  @P1 LDG.E.128 R76, [R6.64+0x10] ;  /* 0x00001004064c1981 */ /* 0x000128000c1e1d00 */
[----:B------:R-:W4:Y:S04]  /*0410*/  @P1 LDG.E.128 R72, [R8.64] ;  /* 0x0000000408481981 */ /* 0x000f28000c1e1d00 */
[----:B------:R-:W4:Y:S04]  /*0420*/  @P1 LDG.E.128 R68, [R8.64+0x10] ;  /* 0x0000100408441981 */ /* 0x000f28000c1e1d00 */
[----:B--2---:R2:W-:Y:S04]  /*0430*/  @P0 STL.64 [R1+0x1c0], R20 ;  /* 0x0001c01401000387 */ /* 0x0045e80000100a00 */
[----:B------:R0:W-:Y:S04]  /*0440*/  @P0 STL.64 [R1+0x1c8], R22 ;  /* 0x0001c81601000387 */ /* 0x0001e80000100a00 */
[----:B------:R0:W4:Y:S04]  /*0450*/  LDL.64 R28, [R1+0xa0] ;  /* 0x0000a000011c7983 */ /* 0x0001280000100a00 */
[----:B---3--:R3:W-:Y:S04]  /*0460*/  @P0 STL.64 [R1+0x1a0], R12 ;  /* 0x0001a00c01000387 */ /* 0x0087e80000100a00 */
[----:B------:R1:W-:Y:S04]  /*0470*/  @P0 STL.64 [R1+0x1a8], R14 ;  /* 0x0001a80e01000387 */ /* 0x0003e80000100a00 */
[----:B--2---:R2:W2:Y:S04]  /*0480*/  LDL.64 R20, [R1+0x90] ;  /* 0x0000900001147983 */ /* 0x0044a80000100a00 */
[----:B0-----:R0:W2:Y:S04]  /*0490*/  LDL.64 R22, [R1+0x98] ;  /* 0x0000980001167983 */ /* 0x0010a80000100a00 */
[----:B------:R0:W4:Y:S04]  /*04a0*/  LDL.64 R24, [R1+0xb0] ;  /* 0x0000b00001187983 */ /* 0x0001280000100a00 */
[----:B------:R0:W4:Y:S04]  /*04b0*/  LDL.64 R26, [R1+0xb8] ;  /* 0x0000b800011a7983 */ /* 0x0001280000100a00 */
[----:B------:R0:W5:Y:S01]  /*04c0*/  LDL.64 R30, [R1+0xa8] ;  /* 0x0000a800011e7983 */ /* 0x0001620000100a00 */
[----:B---3--:R-:W-:-:S05]  /*04d0*/  @P2 MOV R13, 0x20 ;  /* 0x00000020000d2802 */ /* 0x008fca0000000f00 */
[----:B------:R-:W-:-:S04]  /*04e0*/  @P2 IMAD.WIDE.U32 R10, R0, R13, c[0x0][0x1b0] ;  /* 0x00006c00000a2625 */ /* 0x000fc800078e000d */
[C---:B------:R-:W-:Y:S01]  /*04f0*/  @P2 IMAD.WIDE.U32 R12, R0.reuse, R13, c[0x0][0x1b8] ;  /* 0x00006e00000c2625 */ /* 0x040fe200078e000d */
[----:B------:R-:W-:Y:S01]  /*0500*/  @P2 IADD3 R0, R0, 0x20, RZ ;  /* 0x0000002000002810 */ /* 0x000fe20007ffe0ff */
[----:B------:R-:W3:Y:S04]  /*0510*/  @P2 LDG.E.128 R64, [R10.64] ;  /* 0x000000040a402981 */ /* 0x000ee8000c1e1d00 */
[CC--:B-1----:R-:W-:Y:S01]  /*0520*/  @P3 IMAD.WIDE.U32 R14, R0.reuse, R17.reuse, c[0x0][0x1b0] ;  /* 0x00006c00000e3625 */ /* 0x0c2fe200078e0011 */
[----:B------:R-:W3:Y:S03]  /*0530*/  @P2 LDG.E.128 R60, [R10.64+0x10] ;  /* 0x000010040a3c2981 */ /* 0x000ee6000c1e1d00 */
[C---:B------:R-:W-:Y:S01]  /*0540*/  @P3 IMAD.WIDE.U32 R16, R0.reuse, R17, c[0x0][0x1b8] ;  /* 0x00006e0000103625 */ /* 0x040fe200078e0011 */
[----:B------:R-:W-:Y:S01]  /*0550*/  @P3 IADD3 R0, R0, 0x20, RZ ;  /* 0x0000002000003810 */ /* 0x000fe20007ffe0ff */
[----:B------:R-:W3:Y:S04]  /*0560*/  @P2 LDG.E.128 R56, [R12.64] ;  /* 0x000000040c382981 */ /* 0x000ee8000c1e1d00 */
[CC--:B------:R-:W-:Y:S01]  /*0570*/  @P4 IMAD.WIDE.U32 R4, R0.reuse, R19.reuse, c[0x0][0x1b8] ;  /* 0x00006e0000044625 */ /* 0x0c0fe200078e0013 */
[----:B------:R-:W3:Y:S03]  /*0580*/  @P2 LDG.E.128 R52, [R12.64+0x10] ;  /* 0x000010040c342981 */ /* 0x000ee6000c1e1d00 */
[----:B------:R-:W-:Y:S01]  /*0590*/  @P4 IMAD.WIDE.U32 R2, R0, R19, c[0x0][0x1b0] ;  /* 0x00006c0000024625 */ /* 0x000fe200078e0013 */
[----:B------:R-:W3:Y:S04]  /*05a0*/  @P3 LDG.E.128 R48, [R14.64] ;  /* 0x000000040e303981 */ /* 0x000ee8000c1e1d00 */
[----:B------:R-:W3:Y:S04]  /*05b0*/  @P4 LDG.E.128 R32, [R2.64] ;  /* 0x0000000402204981 */ /* 0x000ee8000c1e1d00 */
[----:B------:R-:W3:Y:S04]  /*05c0*/  @P3 LDG.E.128 R44, [R14.64+0x10] ;  /* 0x000010040e2c3981 */ /* 0x000ee8000c1e1d00 */
[----:B------:R-:W3:Y:S04]  /*05d0*/  @P3 LDG.E.128 R40, [R16.64] ;  /* 0x0000000410283981 */ /* 0x000ee8000c1e1d00 */
[----:B------:R-:W3:Y:S04]  /*05e0*/  @P3 LDG.E.128 R36, [R16.64+0x10] ;  /* 0x0000100410243981 */ /* 0x000ee8000c1e1d00 */
[----:B--2---:R-:W2:Y:S04]  /*05f0*/  @P4 LDG.E.128 R20, [R4.64+0x10] ;  /* 0x0000100404144981 */ /* 0x004ea8000c1e1d00 */
[----:B----4-:R-:W4:Y:S04]  /*0600*/  @P4 LDG.E.128 R24, [R4.64] ;  /* 0x0000000404184981 */ /* 0x010f28000c1e1d00 */
[----:B-----5:R-:W5:Y:S04]  /*0610*/  @P4 LDG.E.128 R28, [R2.64+0x10] ;  /* 0x00001004021c4981 */ /* 0x020f68000c1e1d00 */
[----:B------:R1:W-:Y:S04]  /*0620*/  @P0 STL.64 [R1+0x1b0], R88 ;  /* 0x0001b05801000387 */ /* 0x0003e80000100a00 */
[----:B------:R0:W-:Y:S04]  /*0630*/  @P0 STL.64 [R1+0x1b8], R90 ;  /* 0x0001b85a01000387 */ /* 0x0001e80000100a00 */
[----:B------:R-:W0:Y:S01]  /*0640*/  S2R R7, SR_CTAID.X ;  /* 0x0000000000077919 */ /* 0x000e220000002500 */
[----:B------:R-:W-:Y:S01]  /*0650*/  SHF.R.U32.HI R0, RZ, 0x5, R18 ;  /* 0x00000005ff007819 */ /* 0x000fe20000011612 */
[----:B------:R-:W-:Y:S01]  /*0660*/  BSSY B0, `(.L_x_520) ;  /* 0x00005ad000007945 */ /* 0x000fe20003800000 */
[----:B------:R-:W-:Y:S01]  /*0670*/  CS2R R92, SRZ ;  /* 0x00000000005c7805 */ /* 0x000fe2000001ff00 */
[----:B------:R-:W-:Y:S01]  /*0680*/  CS2R R94, SRZ ;  /* 0x00000000005e7805 */ /* 0x000fe2000001ff00 */
[----:B------:R-:W-:Y:S01]  /*0690*/  CS2R R96, SRZ ;  /* 0x0000000000607805 */ /* 0x000fe2000001ff00 */
[----:B0-----:R-:W-:Y:S01]  /*06a0*/  LEA R0, R7, R0, 0x2 ;  /* 0x0000000007007211 */ /* 0x001fe200078e10ff */
[----:B------:R-:W-:Y:S01]  /*06b0*/  CS2R R98, SRZ ;  /* 0x0000000000627805 */ /* 0x000fe2000001ff00 */
        /* <DEDUP_REMOVED lines=42> */
[----:B--2---:R0:W-:Y:S04]  /*0960*/  @P4 STL.64 [R1+0x90], R20 ;  /* 0x0000901401004387 */ /* 0x0041e80000100a00 */
[----:B------:R1:W-:Y:S04]  /*0970*/  @P4 STL.64 [R1+0x98], R22 ;  /* 0x0000981601004387 */ /* 0x0003e80000100a00 */
[----:B------:R-:W-:Y:S04]  /*0980*/  @P0 STL.64 [R1+0x190], R84 ;  /* 0x0001905401000387 */ /* 0x000fe80000100a00 */
[----:B------:R-:W-:Y:S04]  /*0990*/  @P0 STL.64 [R1+0x198], R86 ;  /* 0x0001985601000387 */ /* 0x000fe80000100a00 */
[----:B------:R-:W-:Y:S04]  /*09a0*/  @P1 STL.64 [R1+0x180], R80 ;  /* 0x0001805001001387 */ /* 0x000fe80000100a00 */
[----:B------:R-:W-:Y:S04]  /*09b0*/  @P1 STL.64 [R1+0x188], R82 ;  /* 0x0001885201001387 */ /* 0x000fe80000100a00 */
[----:B------:R-:W-:Y:S04]  /*09c0*/  @P1 STL.64 [R1+0x160], R76 ;  /* 0x0001604c01001387 */ /* 0x000fe80000100a00 */
[----:B------:R-:W-:Y:S04]  /*09d0*/  @P1 STL.64 [R1+0x168], R78 ;  /* 0x0001684e01001387 */ /* 0x000fe80000100a00 */
[----:B----4-:R2:W-:Y:S04]  /*09e0*/  @P4 STL.64 [R1+0xb0], R24 ;  /* 0x0000b01801004387 */ /* 0x0105e80000100a00 */
[----:B------:R4:W-:Y:S04]  /*09f0*/  @P4 STL.64 [R1+0xb8], R26 ;  /* 0x0000b81a01004387 */ /* 0x0009e80000100a00 */
[----:B------:R-:W-:Y:S04]  /*0a00*/  @P1 STL.64 [R1+0x170], R72 ;  /* 0x0001704801001387 */ /* 0x000fe80000100a00 */
[----:B------:R-:W-:Y:S04]  /*0a10*/  @P1 STL.64 [R1+0x178], R74 ;  /* 0x0001784a01001387 */ /* 0x000fe80000100a00 */
[----:B------:R-:W-:Y:S04]  /*0a20*/  @P1 STL.64 [R1+0x150], R68 ;  /* 0x0001504401001387 */ /* 0x000fe80000100a00 */
[----:B------:R-:W-:Y:S04]  /*0a30*/  @P1 STL.64 [R1+0x158], R70 ;  /* 0x0001584601001387 */ /* 0x000fe80000100a00 */
[----:B---3--:R-:W-:Y:S04]  /*0a40*/  @P2 STL.64 [R1+0x140], R64 ;  /* 0x0001404001002387 */ /* 0x008fe80000100a00 */
[----:B------:R-:W-:Y:S04]  /*0a50*/  @P2 STL.64 [R1+0x148], R66 ;  /* 0x0001484201002387 */ /* 0x000fe80000100a00 */
[----:B-----5:R3:W-:Y:S04]  /*0a60*/  @P4 STL.64 [R1+0xa0], R28 ;  /* 0x0000a01c01004387 */ /* 0x0207e80000100a00 */
[----:B------:R5:W-:Y:S04]  /*0a70*/  @P4 STL.64 [R1+0xa8], R30 ;  /* 0x0000a81e01004387 */ /* 0x000be80000100a00 */
[----:B------:R-:W-:Y:S04]  /*0a80*/  @P2 STL.64 [R1+0x120], R60 ;  /* 0x0001203c01002387 */ /* 0x000fe80000100a00 */
[----:B------:R-:W-:Y:S04]  /*0a90*/  @P2 STL.64 [R1+0x128], R62 ;  /* 0x0001283e01002387 */ /* 0x000fe80000100a00 */
[----:B------:R-:W-:Y:S04]  /*0aa0*/  @P2 STL.64 [R1+0x130], R56 ;  /* 0x0001303801002387 */ /* 0x000fe80000100a00 */
[----:B------:R-:W-:Y:S04]  /*0ab0*/  @P2 STL.64 [R1+0x138], R58 ;  /* 0x0001383a01002387 */ /* 0x000fe80000100a00 */
[----:B------:R-:W-:Y:S04]  /*0ac0*/  @P2 STL.64 [R1+0x110], R52 ;  /* 0x0001103401002387 */ /* 0x000fe80000100a00 */
[----:B------:R-:W-:Y:S04]  /*0ad0*/  @P2 STL.64 [R1+0x118], R54 ;  /* 0x0001183601002387 */ /* 0x000fe80000100a00 */
[----:B------:R0:W-:Y:S04]  /*0ae0*/  @P4 STL.64 [R1+0xc0], R32 ;  /* 0x0000c02001004387 */ /* 0x0001e80000100a00 */
[----:B------:R-:W-:Y:S04]  /*0af0*/  @P3 STL.64 [R1+0x100], R48 ;  /* 0x0001003001003387 */ /* 0x000fe80000100a00 */
[----:B------:R-:W-:Y:S04]  /*0b00*/  @P3 STL.64 [R1+0x108], R50 ;  /* 0x0001083201003387 */ /* 0x000fe80000100a00 */
[----:B------:R0:W-:Y:S01]  /*0b10*/  @P4 STL.64 [R1+0xc8], R34 ;  /* 0x0000c82201004387 */ /* 0x0001e20000100a00 */
[----:B------:R-:W-:-:S03]  /*0b20*/  ISETP.GE.AND P4, PT, R0, c[0x0][0x164], PT ;  /* 0x0000590000007a0c */ /* 0x000fc60003f86270 */
[----:B------:R-:W-:Y:S04]  /*0b30*/  @P3 STL.64 [R1+0xe0], R44 ;  /* 0x0000e02c01003387 */ /* 0x000fe80000100a00 */
[----:B------:R-:W-:Y:S04]  /*0b40*/  @P3 STL.64 [R1+0xe8], R46 ;  /* 0x0000e82e01003387 */ /* 0x000fe80000100a00 */
[----:B------:R5:W-:Y:S01]  /*0b50*/  @P3 STL.64 [R1+0xf0], R40 ;  /* 0x0000f02801003387 */ /* 0x000be20000100a00 */
[----:B0-----:R-:W-:-:S03]  /*0b60*/  CS2R R20, SRZ ;  /* 0x0000000000147805 */ /* 0x001fc6000001ff00 */
[----:B------:R0:W-:Y:S01]  /*0b70*/  @P3 STL.64 [R1+0xf8], R42 ;  /* 0x0000f82a01003387 */ /* 0x0001e20000100a00 */
[----:B-1----:R-:W-:Y:S01]  /*0b80*/  CS2R R22, SRZ ;  /* 0x0000000000167805 */ /* 0x002fe2000001ff00 */
[----:B--2---:R-:W-:Y:S02]  /*0b90*/  CS2R R24, SRZ ;  /* 0x0000000000187805 */ /* 0x004fe4000001ff00 */
[----:B------:R1:W-:Y:S01]  /*0ba0*/  @P3 STL.64 [R1+0xd0], R36 ;  /* 0x0000d02401003387 */ /* 0x0003e20000100a00 */
[----:B----4-:R-:W-:Y:S01]  /*0bb0*/  CS2R R26, SRZ ;  /* 0x00000000001a7805 */ /* 0x010fe2000001ff00 */
[----:B---3--:R-:W-:Y:S01]  /*0bc0*/  CS2R R28, SRZ ;  /* 0x00000000001c7805 */ /* 0x008fe2000001ff00 */
[----:B-----5:R-:W-:Y:S01]  /*0bd0*/  CS2R R30, SRZ ;  /* 0x00000000001e7805 */ /* 0x020fe2000001ff00 */
[----:B------:R2:W-:Y:S01]  /*0be0*/  @P3 STL.64 [R1+0xd8], R38 ;  /* 0x0000d82601003387 */ /* 0x0005e20000100a00 */
[----:B------:R-:W-:Y:S01]  /*0bf0*/  CS2R R32, SRZ ;  /* 0x0000000000207805 */ /* 0x000fe2000001ff00 */
[----:B------:R-:W-:Y:S01]  /*0c00*/  CS2R R34, SRZ ;  /* 0x0000000000227805 */ /* 0x000fe2000001ff00 */
[----:B------:R-:W-:Y:S01]  /*0c10*/  CS2R R40, SRZ ;  /* 0x0000000000287805 */ /* 0x000fe2000001ff00 */
[----:B0-----:R-:W-:Y:S01]  /*0c20*/  CS2R R42, SRZ ;  /* 0x00000000002a7805 */ /* 0x001fe2000001ff00 */
[----:B------:R-:W-:Y:S01]  /*0c30*/  CS2R R44, SRZ ;  /* 0x00000000002c7805 */ /* 0x000fe2000001ff00 */
[----:B------:R-:W-:Y:S01]  /*0c40*/  CS2R R46, SRZ ;  /* 0x00000000002e7805 */ /* 0x000fe2000001ff00 */
[----:B------:R-:W-:Y:S01]  /*0c50*/  CS2R R48, SRZ ;  /* 0x0000000000307805 */ /* 0x000fe2000001ff00 */
[----:B-1----:R-:W-:Y:S01]  /*0c60*/  CS2R R36, SRZ ;  /* 0x0000000000247805 */ /* 0x002fe2000001ff00 */
[----:B------:R-:W-:Y:S01]  /*0c70*/  CS2R R50, SRZ ;  /* 0x0000000000327805 */ /* 0x000fe2000001ff00 */
[----:B------:R-:W-:Y:S01]  /*0c80*/  CS2R R60, SRZ ;  /* 0x00000000003c7805 */ /* 0x000fe2000001ff00 */
[----:B------:R-:W-:Y:S01]  /*0c90*/  CS2R R62, SRZ ;  /* 0x00000000003e7805 */ /* 0x000fe2000001ff00 */
[----:B--2---:R-:W-:Y:S01]  /*0ca0*/  CS2R R38, SRZ ;  /* 0x0000000000267805 */ /* 0x004fe2000001ff00 */
        /* <DEDUP_REMOVED lines=17> */
[----:B------:R-:W-:Y:S02]  /*0dc0*/  HFMA2.MMA R21, -RZ, RZ, 0, 0 ;  /* 0x00000000ff157435 */ /* 0x000fe400000001ff */
.L_x_544:
[----:B------:R-:W0:Y:S01]  /*0dd0*/  S2R R12, SR_TID.X ;  /* 0x00000000000c7919 */ /* 0x000e220000002100 */
[----:B------:R-:W-:Y:S01]  /*0de0*/  MOV R10, 0x4 ;  /* 0x00000004000a7802 */ /* 0x000fe20000000f00 */
[----:B------:R-:W-:-:S04]  /*0df0*/  IMAD R4, R0, c[0x0][0x168], RZ ;  /* 0x00005a0000047a24 */ /* 0x000fc800078e02ff */
        /* <DEDUP_REMOVED lines=14> */
[----:B------:R-:W-:Y:S03]  /*0ee0*/  STL [R1+0x1d8], R6 ;  /* 0x0001d80601007387 */ /* 0x000fe60000100800 */
[C---:B------:R-:W-:Y:S01]  /*0ef0*/  LEA.HI.X R11, R4.reuse, c[0x0][0x18c], RZ, 0x4, P4 ;  /* 0x00006300040b7a11 */ /* 0x040fe200020f24ff */
[----:B------:R0:W-:Y:S04]  /*0f00*/  STL [R1+0x1d4], R5 ;  /* 0x0001d40501007387 */ /* 0x0001e80000100800 */
[----:B------:R1:W2:Y:S04]  /*0f10*/  LDG.E.128 R204, [R10.64] ;  /* 0x000000040acc7981 */ /* 0x0002a8000c1e1d00 */
[----:B------:R3:W-:Y:S04]  /*0f20*/  STL [R1+0x1d0], R0 ;  /* 0x0001d00001007387 */ /* 0x0007e80000100800 */
[----:B------:R-:W4:Y:S01]  /*0f30*/  LDL R249, [R1+0x1b0] ;  /* 0x0001b00001f97983 */ /* 0x000f220000100800 */
[----:B-1----:R-:W-:Y:S01]  /*0f40*/  MOV R10, 0x10 ;  /* 0x00000010000a7802 */ /* 0x002fe20000000f00 */
[----:B------:R-:W1:Y:S02]  /*0f50*/  LDC.U8 R9, c[0x0][0x1f0] ;  /* 0x00007c00ff097b82 */ /* 0x000e640000000000 */
[----:B------:R-:W4:Y:S02]  /*0f60*/  LDL R241, [R1+0x1c0] ;  /* 0x0001c00001f17983 */ /* 0x000f240000100800 */
[----:B------:R-:W-:-:S02]  /*0f70*/  IMAD.WIDE.U32 R208, R4, R10, c[0x0][0x210] ;  /* 0x0000840004d07625 */ /* 0x000fc400078e000a */
[----:B------:R-:W4:Y:S04]  /*0f80*/  LDL R240, [R1+0x1b4] ;  /* 0x0001b40001f07983 */ /* 0x000f280000100800 */
[----:B0-----:R-:W4:Y:S04]  /*0f90*/  LDL R5, [R1+0x1c4] ;  /* 0x0001c40001057983 */ /* 0x001f280000100800 */
[----:B------:R-:W4:Y:S01]  /*0fa0*/  LDG.E.128 R208, [R208.64] ;  /* 0x00000004d0d07981 */ /* 0x000f22000c1e1d00 */
[----:B------:R-:W-:-:S03]  /*0fb0*/  IMAD.WIDE.U32 R10, R4, R10, c[0x0][0x208] ;  /* 0x00008200040a7625 */ /* 0x000fc600078e000a */
[----:B------:R-:W4:Y:S04]  /*0fc0*/  LDL R236, [R1+0x1b8] ;  /* 0x0001b80001ec7983 */ /* 0x000f280000100800 */
[----:B------:R2:W4:Y:S01]  /*0fd0*/  LDG.E.128 R212, [R10.64] ;  /* 0x000000040ad47981 */ /* 0x000522000c1e1d00 */
[----:B-1----:R-:W-:-:S03]  /*0fe0*/  ISETP.NE.AND P4, PT, R9, RZ, PT ;  /* 0x000000ff0900720c */ /* 0x002fc60003f85270 */
[----:B---3--:R-:W3:Y:S01]  /*0ff0*/  LDL R0, [R1+0x1c8] ;  /* 0x0001c80001007983 */ /* 0x008ee20000100800 */
[--C-:B--2---:R-:W-:Y:S02]  /*1000*/  PRMT R10, RZ, 0x5410, R204.reuse ;  /* 0x00005410ff0a7816 */ /* 0x104fe400000000cc */
[----:B------:R-:W-:Y:S02]  /*1010*/  PRMT R9, RZ, 0x7610, R204 ;  /* 0x00007610ff097816 */ /* 0x000fe400000000cc */
[--C-:B------:R-:W-:Y:S02]  /*1020*/  PRMT R11, RZ, 0x5410, R205.reuse ;  /* 0x00005410ff0b7816 */ /* 0x100fe400000000cd */
[----:B-----5:R-:W-:Y:S02]  /*1030*/  FSEL R204, R2, RZ, !P4 ;  /* 0x000000ff02cc7208 */ /* 0x020fe40006000000 */
[----:B------:R-:W-:Y:S02]  /*1040*/  PRMT R205, RZ, 0x7610, R205 ;  /* 0x00007610ffcd7816 */ /* 0x000fe400000000cd */
[----:B------:R-:W-:-:S02]  /*1050*/  PRMT R218, RZ, 0x7610, R206 ;  /* 0x00007610ffda7816 */ /* 0x000fc400000000ce */
[--C-:B------:R-:W-:Y:S02]  /*1060*/  PRMT R229, RZ, 0x7610, R207.reuse ;  /* 0x00007610ffe57816 */ /* 0x100fe400000000cf */
[----:B------:R-:W-:Y:S01]  /*1070*/  PRMT R219, RZ, 0x5410, R206 ;  /* 0x00005410ffdb7816 */ /* 0x000fe200000000ce */
[----:B------:R-:W-:Y:S01]  /*1080*/  FADD.FTZ R206, R10, -R204 ;  /* 0x800000cc0ace7221 */ /* 0x000fe20000010000 */
[----:B------:R-:W-:Y:S01]  /*1090*/  PRMT R235, RZ, 0x5410, R207 ;  /* 0x00005410ffeb7816 */ /* 0x000fe200000000cf */
[C---:B------:R-:W-:Y:S02]  /*10a0*/  FADD.FTZ R10, -R204.reuse, R205 ;  /* 0x000000cdcc0a7221 */ /* 0x040fe40000010100 */
[C---:B------:R-:W-:Y:S02]  /*10b0*/  FADD.FTZ R205, -R204.reuse, R218 ;  /* 0x000000dacccd7221 */ /* 0x040fe40000010100 */
[C---:B------:R-:W-:Y:S02]  /*10c0*/  FADD.FTZ R6, -R204.reuse, R229 ;  /* 0x000000e5cc067221 */ /* 0x040fe40000010100 */
[----:B------:R-:W-:Y:S01]  /*10d0*/  FMUL.FTZ R229, R3, R206 ;  /* 0x000000ce03e57220 */ /* 0x000fe20000410000 */
[----:B----4-:R-:W-:Y:S01]  /*10e0*/  PRMT R218, RZ, 0x5410, R208 ;  /* 0x00005410ffda7816 */ /* 0x010fe200000000d0 */
[----:B------:R-:W-:-:S02]  /*10f0*/  FADD.FTZ R12, -R204, R9 ;  /* 0x00000009cc0c7221 */ /* 0x000fc40000010100 */
[C---:B------:R-:W-:Y:S02]  /*1100*/  FADD.FTZ R11, -R204.reuse, R11 ;  /* 0x0000000bcc0b7221 */ /* 0x040fe40000010100 */
[C---:B------:R-:W-:Y:S02]  /*1110*/  FADD.FTZ R9, -R204.reuse, R219 ;  /* 0x000000dbcc097221 */ /* 0x040fe40000010100 */
[----:B------:R-:W-:Y:S01]  /*1120*/  FADD.FTZ R207, -R204, R235 ;  /* 0x000000ebcccf7221 */ /* 0x000fe20000010100 */
[----:B------:R-:W-:Y:S01]  /*1130*/  PRMT R206, RZ, 0x5410, R212 ;  /* 0x00005410ffce7816 */ /* 0x000fe200000000d4 */
[-C--:B------:R-:W-:Y:S01]  /*1140*/  FMUL.FTZ R204, R249, R218.reuse ;  /* 0x000000daf9cc7220 */ /* 0x080fe20000410000 */
[----:B------:R-:W2:Y:S01]  /*1150*/  LDL R235, [R1+0x1cc] ;  /* 0x0001cc0001eb7983 */ /* 0x000ea20000100800 */
[----:B------:R-:W-:Y:S02]  /*1160*/  FADD.FTZ R132, R132, R218 ;  /* 0x000000da84847221 */ /* 0x000fe40000010000 */
[----:B------:R-:W-:Y:S01]  /*1170*/  FFMA.FTZ R100, R229, R218, R100 ;  /* 0x000000dae5647223 */ /* 0x000fe20000010064 */
[----:B------:R-:W4:Y:S04]  /*1180*/  LDL R219, [R1+0x190] ;  /* 0x0001900001db7983 */ /* 0x000f280000100800 */
[----:B------:R-:W2:Y:S01]  /*1190*/  LDL R218, [R1+0x1bc] ;  /* 0x0001bc0001da7983 */ /* 0x000ea20000100800 */
[----:B------:R-:W-:Y:S01]  /*11a0*/  FFMA.FTZ R249, R241, R206, R204 ;  /* 0x000000cef1f97223 */ /* 0x000fe200000100cc */
[----:B------:R-:W-:Y:S01]  /*11b0*/  PRMT R204, RZ, 0x7610, R208 ;  /* 0x00007610ffcc7816 */ /* 0x000fe200000000d0 */
[----:B------:R-:W-:-:S02]  /*11c0*/  FADD.FTZ R60, R60, R206 ;  /* 0x000000ce3c3c7221 */ /* 0x000fc40000010000 */
[----:B------:R-:W-:Y:S01]  /*11d0*/  FFMA.FTZ R20, R229, R206, R20 ;  /* 0x000000cee5147223 */ /* 0x000fe20000010014 */
[----:B------:R-:W-:Y:S01]  /*11e0*/  PRMT R206, RZ, 0x7610, R212 ;  /* 0x00007610ffce7816 */ /* 0x000fe200000000d4 */
[----:B------:R-:W-:Y:S02]  /*11f0*/  FMUL.FTZ R241, R3, R12 ;  /* 0x0000000c03f17220 */ /* 0x000fe40000410000 */
[----:B------:R-:W-:-:S04]  /*1200*/  FMUL.FTZ R12, R240, R204 ;  /* 0x000000ccf00c7220 */ /* 0x000fc80000410000 */
[----:B------:R-:W-:Y:S01]  /*1210*/  FFMA.FTZ R5, R5, R206, R12 ;  /* 0x000000ce05057223 */ /* 0x000fe2000001000c */
[----:B------:R-:W-:Y:S01]  /*1220*/  PRMT R12, RZ, 0x5410, R209 ;  /* 0x00005410ff0c7816 */ /* 0x000fe200000000d1 */
[----:B------:R-:W-:Y:S02]  /*1230*/  FADD.FTZ R133, R133, R204 ;  /* 0x000000cc85857221 */ /* 0x000fe40000010000 */
[----:B------:R-:W-:Y:S01]  /*1240*/  FFMA.FTZ R101, R241, R204, R101 ;  /* 0x000000ccf1657223 */ /* 0x000fe20000010065 */
[----:B------:R-:W-:Y:S01]  /*1250*/  PRMT R204, RZ, 0x5410, R213 ;  /* 0x00005410ffcc7816 */ /* 0x000fe200000000d5 */
[----:B------:R-:W-:Y:S02]  /*1260*/  FMUL.FTZ R240, R3, R11 ;  /* 0x0000000b03f07220 */ /* 0x000fe40000410000 */
[----:B------:R-:W-:-:S04]  /*1270*/  FMUL.FTZ R11, R236, R12 ;  /* 0x0000000cec0b7220 */ /* 0x000fc80000410000 */
[----:B---3--:R-:W-:Y:S01]  /*1280*/  FFMA.FTZ R0, R0, R204, R11 ;  /* 0x000000cc00007223 */ /* 0x008fe2000001000b */
[----:B------:R-:W-:Y:S01]  /*1290*/  PRMT R11, RZ, 0x7610, R209 ;  /* 0x00007610ff0b7816 */ /* 0x000fe200000000d1 */
[----:B------:R0:W-:Y:S01]  /*12a0*/  STL [R1+0x7c], R5 ;  /* 0x00007c0501007387 */ /* 0x0001e20000100800 */
[----:B------:R-:W-:-:S03]  /*12b0*/  FMUL.FTZ R236, R3, R10 ;  /* 0x0000000a03ec7220 */ /* 0x000fc60000410000 */
[----:B------:R1:W-:Y:S04]  /*12c0*/  STL [R1+0x68], R0 ;  /* 0x0000680001007387 */ /* 0x0003e80000100800 */
[----:B------:R-:W3:Y:S01]  /*12d0*/  LDL R209, [R1+0x1a0] ;  /* 0x0001a00001d17983 */ /* 0x000ee20000100800 */
[----:B------:R-:W-:Y:S02]  /*12e0*/  FADD.FTZ R134, R134, R12 ;  /* 0x0000000c86867221 */ /* 0x000fe40000010000 */
[----:B------:R-:W-:Y:S01]  /*12f0*/  FFMA.FTZ R102, R240, R12, R102 ;  /* 0x0000000cf0667223 */ /* 0x000fe20000010066 */
[----:B------:R-:W-:Y:S01]  /*1300*/  PRMT R12, RZ, 0x7610, R213 ;  /* 0x00007610ff0c7816 */ /* 0x000fe200000000d5 */
[----:B------:R-:W3:Y:S04]  /*1310*/  LDL R208, [R1+0x1a4] ;  /* 0x0001a40001d07983 */ /* 0x000ee80000100800 */
[----:B------:R-:W-:Y:S01]  /*1320*/  FADD.FTZ R63, R63, R12 ;  /* 0x0000000c3f3f7221 */ /* 0x000fe20000010000 */
[----:B------:R-:W3:Y:S01]  /*1330*/  LDL R213, [R1+0x19c] ;  /* 0x00019c0001d57983 */ /* 0x000ee20000100800 */
[----:B------:R-:W-:-:S02]  /*1340*/  FFMA.FTZ R23, R236, R12, R23 ;  /* 0x0000000cec177223 */ /* 0x000fc40000010017 */
[----:B------:R-:W-:Y:S02]  /*1350*/  FADD.FTZ R61, R61, R206 ;  /* 0x000000ce3d3d7221 */ /* 0x000fe40000010000 */
[----:B------:R-:W-:Y:S02]  /*1360*/  FFMA.FTZ R21, R241, R206, R21 ;  /* 0x000000cef1157223 */ /* 0x000fe40000010015 */
[----:B------:R-:W3:Y:S01]  /*1370*/  LDL R206, [R1+0x1a8] ;  /* 0x0001a80001ce7983 */ /* 0x000ee20000100800 */
[----:B------:R-:W-:Y:S02]  /*1380*/  FADD.FTZ R62, R62, R204 ;  /* 0x000000cc3e3e7221 */ /* 0x000fe40000010000 */
[----:B------:R-:W-:Y:S02]  /*1390*/  FFMA.FTZ R22, R240, R204, R22 ;  /* 0x000000ccf0167223 */ /* 0x000fe40000010016 */
[----:B------:R-:W3:Y:S01]  /*13a0*/  LDL R204, [R1+0x1ac] ;  /* 0x0001ac0001cc7983 */ /* 0x000ee20000100800 */
[----:B--2---:R-:W-:-:S03]  /*13b0*/  FMUL.FTZ R10, R218, R11 ;  /* 0x0000000bda0a7220 */ /* 0x004fc60000410000 */
[----:B------:R-:W2:Y:S01]  /*13c0*/  LDL R218, [R1+0x194] ;  /* 0x0001940001da7983 */ /* 0x000ea20000100800 */
[----:B------:R-:W-:-:S03]  /*13d0*/  FFMA.FTZ R212, R235, R12, R10 ;  /* 0x0000000cebd47223 */ /* 0x000fc6000001000a */
[----:B------:R-:W2:Y:S01]  /*13e0*/  LDL R12, [R1+0x198] ;  /* 0x00019800010c7983 */ /* 0x000ea20000100800 */
[----:B------:R-:W-:Y:S01]  /*13f0*/  PRMT R10, RZ, 0x5410, R210 ;  /* 0x00005410ff0a7816 */ /* 0x000fe200000000d2 */
[----:B------:R-:W-:Y:S02]  /*1400*/  FMUL.FTZ R235, R3, R9 ;  /* 0x0000000903eb7220 */ /* 0x000fe40000410000 */
[----:B------:R-:W-:Y:S02]  /*1410*/  FADD.FTZ R135, R135, R11 ;  /* 0x0000000b87877221 */ /* 0x000fe40000010000 */
[----:B------:R-:W-:Y:S01]  /*1420*/  FFMA.FTZ R103, R236, R11, R103 ;  /* 0x0000000bec677223 */ /* 0x000fe20000010067 */
[----:B------:R-:W-:Y:S01]  /*1430*/  PRMT R11, RZ, 0x5410, R214 ;  /* 0x00005410ff0b7816 */ /* 0x000fe200000000d6 */
[----:B----4-:R-:W-:Y:S02]  /*1440*/  FMUL.FTZ R9, R219, R10 ;  /* 0x0000000adb097220 */ /* 0x010fe40000410000 */
[----:B------:R-:W-:-:S02]  /*1450*/  FADD.FTZ R136, R136, R10 ;  /* 0x0000000a88887221 */ /* 0x000fc40000010000 */
[C---:B------:R-:W-:Y:S01]  /*1460*/  FFMA.FTZ R104, R235.reuse, R10, R104 ;  /* 0x0000000aeb687223 */ /* 0x040fe20000010068 */
[----:B------:R-:W-:Y:S01]  /*1470*/  PRMT R10, RZ, 0x7610, R210 ;  /* 0x00007610ff0a7816 */ /* 0x000fe200000000d2 */
[----:B------:R-:W-:Y:S01]  /*1480*/  FADD.FTZ R64, R64, R11 ;  /* 0x0000000b40407221 */ /* 0x000fe20000010000 */
[----:B------:R-:W-:Y:S01]  /*1490*/  ISETP.NE.U32.AND P4, PT, RZ, c[0x0][0x218], PT ;  /* 0x00008600ff007a0c */ /* 0x000fe20003f85070 */
[----:B------:R-:W-:Y:S02]  /*14a0*/  FFMA.FTZ R24, R235, R11, R24 ;  /* 0x0000000beb187223 */ /* 0x000fe40000010018 */
[----:B------:R-:W-:Y:S01]  /*14b0*/  FMUL.FTZ R219, R3, R205 ;  /* 0x000000cd03db7220 */ /* 0x000fe20000410000 */
[----:B------:R-:W-:Y:S01]  /*14c0*/  ISETP.NE.AND.EX P4, PT, RZ, c[0x0][0x21c], PT, P4 ;  /* 0x00008700ff007a0c */ /* 0x000fe20003f85340 */
[----:B---3--:R-:W-:Y:S01]  /*14d0*/  FFMA.FTZ R209, R209, R11, R9 ;  /* 0x0000000bd1d17223 */ /* 0x008fe20000010009 */
[----:B------:R-:W-:-:S05]  /*14e0*/  PRMT R9, RZ, 0x7610, R214 ;  /* 0x00007610ff097816 */ /* 0x000fca00000000d6 */
[----:B------:R-:W-:Y:S02]  /*14f0*/  FADD.FTZ R65, R65, R9 ;  /* 0x0000000941417221 */ /* 0x000fe40000010000 */
[----:B------:R-:W-:Y:S02]  /*1500*/  FFMA.FTZ R25, R219, R9, R25 ;  /* 0x00000009db197223 */ /* 0x000fe40000010019 */
[----:B------:R-:W-:Y:S02]  /*1510*/  FADD.FTZ R137, R137, R10 ;  /* 0x0000000a89897221 */ /* 0x000fe40000010000 */
[-C--:B------:R-:W-:Y:S01]  /*1520*/  FFMA.FTZ R105, R219, R10.reuse, R105 ;  /* 0x0000000adb697223 */ /* 0x080fe20000010069 */
[----:B------:R3:W-:Y:S04]  /*1530*/  STL [R1+0x54], R212 ;  /* 0x000054d401007387 */ /* 0x0007e80000100800 */
[----:B------:R3:W-:Y:S01]  /*1540*/  STL [R1+0x40], R209 ;  /* 0x000040d101007387 */ /* 0x0007e20000100800 */
[----:B--2---:R-:W-:-:S04]  /*1550*/  FMUL.FTZ R11, R218, R10 ;  /* 0x0000000ada0b7220 */ /* 0x004fc80000410000 */
[----:B------:R-:W-:Y:S01]  /*1560*/  FFMA.FTZ R208, R208, R9, R11 ;  /* 0x00000009d0d07223 */ /* 0x000fe2000001000b */
[----:B------:R-:W-:Y:S02]  /*1570*/  PRMT R9, RZ, 0x5410, R211 ;  /* 0x00005410ff097816 */ /* 0x000fe400000000d3 */
[----:B------:R-:W-:-:S03]  /*1580*/  PRMT R11, RZ, 0x5410, R215 ;  /* 0x00005410ff0b7816 */ /* 0x000fc600000000d7 */
[----:B------:R-:W-:Y:S02]  /*1590*/  FMUL.FTZ R10, R12, R9 ;  /* 0x000000090c0a7220 */ /* 0x000fe40000410000 */
[----:B------:R-:W-:Y:S02]  /*15a0*/  FMUL.FTZ R218, R3, R207 ;  /* 0x000000cf03da7220 */ /* 0x000fe40000410000 */
[-C--:B------:R-:W-:Y:S01]  /*15b0*/  FFMA.FTZ R206, R206, R11.reuse, R10 ;  /* 0x0000000bcece7223 */ /* 0x080fe2000001000a */
[----:B------:R-:W-:Y:S01]  /*15c0*/  @P4 LEA R10, P5, R4, c[0x0][0x218], 0x4 ;  /* 0x00008600040a4a11 */ /* 0x000fe200078a20ff */
[----:B------:R-:W-:Y:S02]  /*15d0*/  FADD.FTZ R66, R66, R11 ;  /* 0x0000000b42427221 */ /* 0x000fe40000010000 */
[----:B------:R-:W-:Y:S01]  /*15e0*/  FFMA.FTZ R26, R218, R11, R26 ;  /* 0x0000000bda1a7223 */ /* 0x000fe2000001001a */
[----:B------:R-:W-:-:S05]  /*15f0*/  @P4 LEA.HI.X R11, R4, c[0x0][0x21c], RZ, 0x4, P5 ;  /* 0x00008700040b4a11 */ /* 0x000fca00028f24ff */
[----:B------:R2:W5:Y:S01]  /*1600*/  @P4 LDG.E.128 R172, [R10.64] ;  /* 0x000000040aac4981 */ /* 0x000562000c1e1d00 */
[----:B------:R-:W-:Y:S02]  /*1610*/  FADD.FTZ R138, R138, R9 ;  /* 0x000000098a8a7221 */ /* 0x000fe40000010000 */
[----:B------:R-:W-:Y:S02]  /*1620*/  FFMA.FTZ R106, R218, R9, R106 ;  /* 0x00000009da6a7223 */ /* 0x000fe4000001006a */
[----:B------:R-:W-:Y:S01]  /*1630*/  FMUL.FTZ R9, R3, R6 ;  /* 0x0000000603097220 */ /* 0x000fe20000410000 */
[----:B--2---:R-:W-:Y:S02]  /*1640*/  PRMT R11, RZ, 0x7610, R211 ;  /* 0x00007610ff0b7816 */ /* 0x004fe400000000d3 */
[----:B------:R-:W-:-:S03]  /*1650*/  PRMT R10, RZ, 0x7610, R215 ;  /* 0x00007610ff0a7816 */ /* 0x000fc600000000d7 */
[-C--:B------:R-:W-:Y:S02]  /*1660*/  FMUL.FTZ R12, R213, R11.reuse ;  /* 0x0000000bd50c7220 */ /* 0x080fe40000410000 */
[----:B------:R-:W-:Y:S02]  /*1670*/  FADD.FTZ R67, R67, R10 ;  /* 0x0000000a43437221 */ /* 0x000fe40000010000 */
[-C--:B------:R-:W-:Y:S02]  /*1680*/  FFMA.FTZ R27, R9, R10.reuse, R27 ;  /* 0x0000000a091b7223 */ /* 0x080fe4000001001b */
[----:B------:R-:W-:Y:S02]  /*1690*/  FFMA.FTZ R204, R204, R10, R12 ;  /* 0x0000000acccc7223 */ /* 0x000fe4000001000c */
[----:B------:R-:W-:Y:S02]  /*16a0*/  FADD.FTZ R139, R139, R11 ;  /* 0x0000000b8b8b7221 */ /* 0x000fe40000010000 */
[----:B------:R-:W-:-:S02]  /*16b0*/  FFMA.FTZ R107, R9, R11, R107 ;  /* 0x0000000b096b7223 */ /* 0x000fc4000001006b */
[----:B------:R-:W-:Y:S02]  /*16c0*/  FADD.FTZ R10, RZ, R249 ;  /* 0x000000f9ff0a7221 */ /* 0x000fe40000010000 */
[----:B------:R-:W-:Y:S01]  /*16d0*/  FFMA.FTZ R11, R229, R249, RZ ;  /* 0x000000f9e50b7223 */ /* 0x000fe200000100ff */
[----:B------:R3:W-:Y:S01]  /*16e0*/  STL [R1+0x2c], R208 ;  /* 0x00002cd001007387 */ /* 0x0007e20000100800 */
[----:B------:R-:W-:Y:S02]  /*16f0*/  FADD.FTZ R10, R10, R5 ;  /* 0x000000050a0a7221 */ /* 0x000fe40000010000 */
[----:B------:R-:W-:Y:S01]  /*1700*/  FFMA.FTZ R11, R241, R5, R11 ;  /* 0x00000005f10b7223 */ /* 0x000fe2000001000b */
[----:B------:R3:W-:Y:S01]  /*1710*/  STL [R1+0x28], R206 ;  /* 0x000028ce01007387 */ /* 0x0007e20000100800 */
[----:B------:R-:W-:-:S03]  /*1720*/  FADD.FTZ R10, R10, R0 ;  /* 0x000000000a0a7221 */ /* 0x000fc60000010000 */
[----:B------:R3:W5:Y:S01]  /*1730*/  LDL.LU R6, [R1+0x1d8] ;  /* 0x0001d80001067983 */ /* 0x0007620000300800 */
[----:B------:R-:W-:-:S03]  /*1740*/  FFMA.FTZ R11, R240, R0, R11 ;  /* 0x00000000f00b7223 */ /* 0x000fc6000001000b */
[----:B------:R3:W-:Y:S04]  /*1750*/  STL [R1+0x4], R204 ;  /* 0x000004cc01007387 */ /* 0x0007e80000100800 */
[----:B0-----:R3:W5:Y:S04]  /*1760*/  LDL.LU R5, [R1+0x1d4] ;  /* 0x0001d40001057983 */ /* 0x0017680000300800 */
[----:B-1----:R3:W5:Y:S01]  /*1770*/  LDL.LU R0, [R1+0x1d0] ;  /* 0x0001d00001007983 */ /* 0x0027620000300800 */
        /* <DEDUP_REMOVED lines=8> */
[----:B------:R-:W-:Y:S01]  /*1800*/  FADD.FTZ R12, R10, R204 ;  /* 0x000000cc0a0c7221 */ /* 0x000fe20000010000 */
[----:B------:R-:W-:Y:S01]  /*1810*/  IADD3 R10, R4, 0x20, RZ ;  /* 0x00000020040a7810 */ /* 0x000fe20007ffe0ff */
[----:B------:R-:W-:Y:S02]  /*1820*/  FFMA.FTZ R11, R9, R204, R11 ;  /* 0x000000cc090b7223 */ /* 0x000fe4000001000b */
.L_x_523:
[----:B---3--:R-:W-:Y:S05]  /*1830*/  BSYNC B1 ;  /* 0x0000000000017941 */ /* 0x008fea0003800000 */
.L_x_522:
[----:B------:R-:W-:Y:S01]  /*1840*/  BSSY B1, `(.L_x_524) ;  /* 0x000009d000017945 */ /* 0x000fe20003800000 */
[----:B------:R-:W-:Y:S05]  /*1850*/  @!P1 BRA `(.L_x_525) ;  /* 0x000009b000009947 */ /* 0x000fea0003800000 */
[C---:B------:R-:W-:Y:S01]  /*1860*/  LEA R14, P4, R10.reuse, c[0x0][0x188], 0x4 ;  /* 0x000062000a0e7a11 */ /* 0x040fe200078820ff */
[----:B------:R-:W-:Y:S03]  /*1870*/  STL [R1+0x1e0], R7 ;  /* 0x0001e00701007387 */ /* 0x000fe60000100800 */
[----:B------:R-:W-:Y:S01]  /*1880*/  LEA.HI.X R15, R10, c[0x0][0x18c], RZ, 0x4, P4 ;  /* 0x000063000a0f7a11 */ /* 0x000fe200020f24ff */
[----:B------:R-:W0:Y:S01]  /*1890*/  LDC.U8 R217, c[0x0][0x1f0] ;  /* 0x00007c00ffd97b82 */ /* 0x000e220000000000 */
[----:B-----5:R-:W-:Y:S04]  /*18a0*/  STL [R1+0x1dc], R6 ;  /* 0x0001dc0601007387 */ /* 0x020fe80000100800 */
[----:B------:R1:W2:Y:S04]  /*18b0*/  LDG.E.128 R204, [R14.64] ;  /* 0x000000040ecc7981 */ /* 0x0002a8000c1e1d00 */
[----:B------:R3:W-:Y:S04]  /*18c0*/  STL [R1+0x1d8], R5 ;  /* 0x0001d80501007387 */ /* 0x0007e80000100800 */
[----:B------:R4:W-:Y:S01]  /*18d0*/  STL [R1+0x1d4], R4 ;  /* 0x0001d40401007387 */ /* 0x0009e20000100800 */
[----:B-1----:R-:W-:-:S03]  /*18e0*/  HFMA2.MMA R14, -RZ, RZ, 0, 9.5367431640625e-07 ;  /* 0x00000010ff0e7435 */ /* 0x002fc600000001ff */
[----:B------:R1:W-:Y:S04]  /*18f0*/  STL [R1+0x1d0], R0 ;  /* 0x0001d00001007387 */ /* 0x0003e80000100800 */
[----:B---3--:R-:W3:Y:S03]  /*1900*/  LDL R5, [R1+0x180] ;  /* 0x0001800001057983 */ /* 0x008ee60000100800 */
[CC--:B------:R-:W-:Y:S01]  /*1910*/  IMAD.WIDE.U32 R208, R10.reuse, R14.reuse, c[0x0][0x210] ;  /* 0x000084000ad07625 */ /* 0x0c0fe200078e000e */
[----:B0-----:R-:W-:Y:S01]  /*1920*/  ISETP.NE.AND P4, PT, R217, RZ, PT ;  /* 0x000000ffd900720c */ /* 0x001fe20003f85270 */
[----:B----4-:R-:W4:Y:S02]  /*1930*/  LDL R4, [R1+0x184] ;  /* 0x0001840001047983 */ /* 0x010f240000100800 */
[----:B------:R-:W-:-:S02]  /*1940*/  IMAD.WIDE.U32 R14, R10, R14, c[0x0][0x208] ;  /* 0x000082000a0e7625 */ /* 0x000fc400078e000e */
[----:B------:R-:W3:Y:S04]  /*1950*/  LDG.E.128 R208, [R208.64] ;  /* 0x00000004d0d07981 */ /* 0x000ee8000c1e1d00 */
[----:B------:R0:W4:Y:S04]  /*1960*/  LDG.E.128 R212, [R14.64] ;  /* 0x000000040ed47981 */ /* 0x000128000c1e1d00 */
[----:B-1----:R-:W4:Y:S01]  /*1970*/  LDL R0, [R1+0x188] ;  /* 0x0001880001007983 */ /* 0x002f220000100800 */
[----:B0-----:R-:W-:Y:S02]  /*1980*/  FSEL R15, R2, RZ, !P4 ;  /* 0x000000ff020f7208 */ /* 0x001fe40006000000 */
[----:B--2---:R-:W-:-:S02]  /*1990*/  PRMT R14, RZ, 0x7610, R204 ;  /* 0x00007610ff0e7816 */ /* 0x004fc400000000cc */
[--C-:B------:R-:W-:Y:S02]  /*19a0*/  PRMT R225, RZ, 0x7610, R205.reuse ;  /* 0x00007610ffe17816 */ /* 0x100fe400000000cd */
[----:B------:R-:W-:Y:S02]  /*19b0*/  PRMT R217, RZ, 0x5410, R204 ;  /* 0x00005410ffd97816 */ /* 0x000fe400000000cc */
[----:B------:R-:W-:Y:S01]  /*19c0*/  PRMT R204, RZ, 0x5410, R205 ;  /* 0x00005410ffcc7816 */ /* 0x000fe200000000cd */
[C---:B------:R-:W-:Y:S02]  /*19d0*/  FADD.FTZ R205, -R15.reuse, R14 ;  /* 0x0000000e0fcd7221 */ /* 0x040fe40000010100 */
[----:B------:R-:W-:Y:S02]  /*19e0*/  FADD.FTZ R14, -R15, R225 ;  /* 0x000000e10f0e7221 */ /* 0x000fe40000010100 */
[----:B------:R-:W2:Y:S01]  /*19f0*/  LDL R225, [R1+0x170] ;  /* 0x0001700001e17983 */ /* 0x000ea20000100800 */
[----:B------:R-:W-:-:S02]  /*1a00*/  PRMT R244, RZ, 0x5410, R207 ;  /* 0x00005410fff47816 */ /* 0x000fc400000000cf */
[--C-:B------:R-:W-:Y:S02]  /*1a10*/  PRMT R232, RZ, 0x5410, R206.reuse ;  /* 0x00005410ffe87816 */ /* 0x100fe400000000ce */
[----:B------:R-:W-:Y:S01]  /*1a20*/  PRMT R228, RZ, 0x7610, R206 ;  /* 0x00007610ffe47816 */ /* 0x000fe200000000ce */
[C---:B------:R-:W-:Y:S01]  /*1a30*/  FADD.FTZ R206, -R15.reuse, R217 ;  /* 0x000000d90fce7221 */ /* 0x040fe20000010100 */
[----:B------:R-:W-:Y:S01]  /*1a40*/  PRMT R237, RZ, 0x7610, R207 ;  /* 0x00007610ffed7816 */ /* 0x000fe200000000cf */
[C---:B------:R-:W-:Y:S02]  /*1a50*/  FADD.FTZ R7, -R15.reuse, R244 ;  /* 0x000000f40f077221 */ /* 0x040fe40000010100 */
[----:B------:R-:W-:Y:S02]  /*1a60*/  FADD.FTZ R207, -R15, R232 ;  /* 0x000000e80fcf7221 */ /* 0x000fe40000010100 */
[----:B------:R-:W-:Y:S01]  /*1a70*/  FMUL.FTZ R244, R3, R206 ;  /* 0x000000ce03f47220 */ /* 0x000fe20000410000 */
[----:B------:R-:W4:Y:S01]  /*1a80*/  LDL R232, [R1+0x174] ;  /* 0x0001740001e87983 */ /* 0x000f220000100800 */
[----:B---3--:R-:W-:Y:S01]  /*1a90*/  PRMT R206, RZ, 0x5410, R208 ;  /* 0x00005410ffce7816 */ /* 0x008fe200000000d0 */
[----:B------:R-:W-:-:S02]  /*1aa0*/  FADD.FTZ R204, -R15, R204 ;  /* 0x000000cc0fcc7221 */ /* 0x000fc40000010100 */
[C---:B------:R-:W-:Y:S02]  /*1ab0*/  FADD.FTZ R217, -R15.reuse, R228 ;  /* 0x000000e40fd97221 */ /* 0x040fe40000010100 */
[----:B------:R-:W-:Y:S01]  /*1ac0*/  FADD.FTZ R6, -R15, R237 ;  /* 0x000000ed0f067221 */ /* 0x000fe20000010100 */
[----:B------:R-:W3:Y:S01]  /*1ad0*/  LDL R228, [R1+0x178] ;  /* 0x0001780001e47983 */ /* 0x000ee20000100800 */
[----:B------:R-:W-:Y:S02]  /*1ae0*/  FADD.FTZ R140, R140, R206 ;  /* 0x000000ce8c8c7221 */ /* 0x000fe40000010000 */
[-C--:B------:R-:W-:Y:S02]  /*1af0*/  FFMA.FTZ R108, R244, R206.reuse, R108 ;  /* 0x000000cef46c7223 */ /* 0x080fe4000001006c */
[----:B--2---:R-:W-:Y:S01]  /*1b00*/  FMUL.FTZ R15, R225, R206 ;  /* 0x000000cee10f7220 */ /* 0x004fe20000410000 */
[----:B----4-:R-:W-:-:S05]  /*1b10*/  PRMT R225, RZ, 0x5410, R212 ;  /* 0x00005410ffe17816 */ /* 0x010fca00000000d4 */
[-C--:B------:R-:W-:Y:S02]  /*1b20*/  FFMA.FTZ R5, R5, R225.reuse, R15 ;  /* 0x000000e105057223 */ /* 0x080fe4000001000f */
[----:B------:R-:W-:Y:S02]  /*1b30*/  FADD.FTZ R68, R68, R225 ;  /* 0x000000e144447221 */ /* 0x000fe40000010000 */
[----:B------:R-:W-:Y:S01]  /*1b40*/  FFMA.FTZ R28, R244, R225, R28 ;  /* 0x000000e1f41c7223 */ /* 0x000fe2000001001c */
[----:B------:R-:W-:Y:S01]  /*1b50*/  PRMT R206, RZ, 0x7610, R208 ;  /* 0x00007610ffce7816 */ /* 0x000fe200000000d0 */
[----:B------:R-:W2:Y:S04]  /*1b60*/  LDL R225, [R1+0x18c] ;  /* 0x00018c0001e17983 */ /* 0x000ea80000100800 */
[----:B------:R0:W-:Y:S04]  /*1b70*/  STL [R1+0x8c], R5 ;  /* 0x00008c0501007387 */ /* 0x0001e80000100800 */
[----:B------:R-:W4:Y:S01]  /*1b80*/  LDL R208, [R1+0x17c] ;  /* 0x00017c0001d07983 */ /* 0x000f220000100800 */
[----:B------:R-:W-:Y:S01]  /*1b90*/  FMUL.FTZ R15, R232, R206 ;  /* 0x000000cee80f7220 */ /* 0x000fe20000410000 */
[----:B------:R-:W-:Y:S01]  /*1ba0*/  PRMT R212, RZ, 0x7610, R212 ;  /* 0x00007610ffd47816 */ /* 0x000fe200000000d4 */
[C---:B------:R-:W-:Y:S01]  /*1bb0*/  FMUL.FTZ R232, R3.reuse, R204 ;  /* 0x000000cc03e87220 */ /* 0x040fe20000410000 */
[----:B------:R-:W-:Y:S01]  /*1bc0*/  PRMT R204, RZ, 0x5410, R209 ;  /* 0x00005410ffcc7816 */ /* 0x000fe200000000d1 */
[----:B------:R-:W-:Y:S01]  /*1bd0*/  FMUL.FTZ R237, R3, R205 ;  /* 0x000000cd03ed7220 */ /* 0x000fe20000410000 */
[----:B------:R-:W-:Y:S01]  /*1be0*/  PRMT R205, RZ, 0x5410, R213 ;  /* 0x00005410ffcd7816 */ /* 0x000fe200000000d5 */
[----:B------:R-:W-:-:S02]  /*1bf0*/  FFMA.FTZ R4, R4, R212, R15 ;  /* 0x000000d404047223 */ /* 0x000fc4000001000f */
[----:B---3--:R-:W-:-:S04]  /*1c00*/  FMUL.FTZ R15, R228, R204 ;  /* 0x000000cce40f7220 */ /* 0x008fc80000410000 */
[----:B------:R-:W-:Y:S01]  /*1c10*/  FFMA.FTZ R0, R0, R205, R15 ;  /* 0x000000cd00007223 */ /* 0x000fe2000001000f */
[----:B------:R-:W-:Y:S01]  /*1c20*/  PRMT R15, RZ, 0x7610, R209 ;  /* 0x00007610ff0f7816 */ /* 0x000fe200000000d1 */
[----:B------:R-:W-:Y:S02]  /*1c30*/  FADD.FTZ R142, R142, R204 ;  /* 0x000000cc8e8e7221 */ /* 0x000fe40000010000 */
[----:B------:R-:W-:Y:S01]  /*1c40*/  FFMA.FTZ R110, R232, R204, R110 ;  /* 0x000000cce86e7223 */ /* 0x000fe2000001006e */
[----:B------:R-:W-:Y:S01]  /*1c50*/  PRMT R204, RZ, 0x7610, R213 ;  /* 0x00007610ffcc7816 */ /* 0x000fe200000000d5 */
[----:B------:R-:W-:Y:S01]  /*1c60*/  FMUL.FTZ R228, R3, R14 ;  /* 0x0000000e03e47220 */ /* 0x000fe20000410000 */
[----:B------:R1:W-:Y:S04]  /*1c70*/  STL [R1+0x78], R4 ;  /* 0x0000780401007387 */ /* 0x0003e80000100800 */
[----:B------:R3:W-:Y:S01]  /*1c80*/  STL [R1+0x64], R0 ;  /* 0x0000640001007387 */ /* 0x0007e20000100800 */
[----:B------:R-:W-:-:S02]  /*1c90*/  FADD.FTZ R69, R69, R212 ;  /* 0x000000d445457221 */ /* 0x000fc40000010000 */
[----:B------:R-:W-:Y:S01]  /*1ca0*/  FFMA.FTZ R29, R237, R212, R29 ;  /* 0x000000d4ed1d7223 */ /* 0x000fe2000001001d */
[----:B------:R-:W3:Y:S04]  /*1cb0*/  LDL R209, [R1+0x154] ;  /* 0x0001540001d17983 */ /* 0x000ee80000100800 */
[----:B------:R-:W3:Y:S01]  /*1cc0*/  LDL R212, [R1+0x160] ;  /* 0x0001600001d47983 */ /* 0x000ee20000100800 */
[----:B------:R-:W-:Y:S02]  /*1cd0*/  FADD.FTZ R141, R141, R206 ;  /* 0x000000ce8d8d7221 */ /* 0x000fe40000010000 */
[----:B------:R-:W-:Y:S02]  /*1ce0*/  FFMA.FTZ R109, R237, R206, R109 ;  /* 0x000000ceed6d7223 */ /* 0x000fe4000001006d */
[----:B------:R-:W3:Y:S01]  /*1cf0*/  LDL R206, [R1+0x164] ;  /* 0x0001640001ce7983 */ /* 0x000ee20000100800 */
[----:B----4-:R-:W-:-:S02]  /*1d00*/  FMUL.FTZ R14, R208, R15 ;  /* 0x0000000fd00e7220 */ /* 0x010fc40000410000 */
[----:B------:R-:W-:Y:S01]  /*1d10*/  FADD.FTZ R70, R70, R205 ;  /* 0x000000cd46467221 */ /* 0x000fe20000010000 */
[----:B------:R-:W4:Y:S01]  /*1d20*/  LDL R208, [R1+0x168] ;  /* 0x0001680001d07983 */ /* 0x000f220000100800 */
[----:B--2---:R-:W-:-:S03]  /*1d30*/  FFMA.FTZ R213, R225, R204, R14 ;  /* 0x000000cce1d57223 */ /* 0x004fc6000001000e */
[----:B------:R-:W2:Y:S01]  /*1d40*/  LDL R14, [R1+0x150] ;  /* 0x00015000010e7983 */ /* 0x000ea20000100800 */
[----:B------:R-:W-:-:S03]  /*1d50*/  FFMA.FTZ R30, R232, R205, R30 ;  /* 0x000000cde81e7223 */ /* 0x000fc6000001001e */
[----:B------:R-:W3:Y:S01]  /*1d60*/  LDL R205, [R1+0x158] ;  /* 0x0001580001cd7983 */ /* 0x000ee20000100800 */
[----:B------:R-:W-:Y:S02]  /*1d70*/  FADD.FTZ R143, R143, R15 ;  /* 0x0000000f8f8f7221 */ /* 0x000fe40000010000 */
[C---:B------:R-:W-:Y:S01]  /*1d80*/  FFMA.FTZ R111, R228.reuse, R15, R111 ;  /* 0x0000000fe46f7223 */ /* 0x040fe2000001006f */
[----:B------:R-:W-:Y:S01]  /*1d90*/  PRMT R15, RZ, 0x5410, R210 ;  /* 0x00005410ff0f7816 */ /* 0x000fe200000000d2 */
[----:B------:R-:W-:Y:S02]  /*1da0*/  FMUL.FTZ R225, R3, R207 ;  /* 0x000000cf03e17220 */ /* 0x000fe40000410000 */
[----:B------:R-:W-:Y:S02]  /*1db0*/  FADD.FTZ R71, R71, R204 ;  /* 0x000000cc47477221 */ /* 0x000fe40000010000 */
[----:B------:R-:W-:Y:S01]  /*1dc0*/  FFMA.FTZ R31, R228, R204, R31 ;  /* 0x000000cce41f7223 */ /* 0x000fe2000001001f */
[----:B------:R-:W-:Y:S01]  /*1dd0*/  PRMT R204, RZ, 0x5410, R214 ;  /* 0x00005410ffcc7816 */ /* 0x000fe200000000d6 */
[----:B------:R-:W-:-:S02]  /*1de0*/  FADD.FTZ R144, R144, R15 ;  /* 0x0000000f90907221 */ /* 0x000fc40000010000 */
[C---:B------:R-:W-:Y:S02]  /*1df0*/  FFMA.FTZ R112, R225.reuse, R15, R112 ;  /* 0x0000000fe1707223 */ /* 0x040fe40000010070 */
[----:B------:R-:W-:Y:S02]  /*1e00*/  FADD.FTZ R72, R72, R204 ;  /* 0x000000cc48487221 */ /* 0x000fe40000010000 */
[----:B------:R-:W-:Y:S02]  /*1e10*/  FFMA.FTZ R32, R225, R204, R32 ;  /* 0x000000cce1207223 */ /* 0x000fe40000010020 */
[----:B------:R-:W-:Y:S01]  /*1e20*/  FMUL.FTZ R217, R3, R217 ;  /* 0x000000d903d97220 */ /* 0x000fe20000410000 */
[----:B------:R0:W-:Y:S01]  /*1e30*/  STL [R1+0x50], R213 ;  /* 0x000050d501007387 */ /* 0x0001e20000100800 */
[----:B--2---:R-:W-:Y:S01]  /*1e40*/  FMUL.FTZ R14, R14, R15 ;  /* 0x0000000f0e0e7220 */ /* 0x004fe20000410000 */
[----:B------:R-:W-:-:S03]  /*1e50*/  PRMT R15, RZ, 0x7610, R210 ;  /* 0x00007610ff0f7816 */ /* 0x000fc600000000d2 */
[----:B---3--:R-:W-:Y:S01]  /*1e60*/  FFMA.FTZ R212, R212, R204, R14 ;  /* 0x000000ccd4d47223 */ /* 0x008fe2000001000e */
[----:B------:R-:W-:Y:S01]  /*1e70*/  PRMT R14, RZ, 0x7610, R214 ;  /* 0x00007610ff0e7816 */ /* 0x000fe200000000d6 */
[----:B------:R-:W-:-:S03]  /*1e80*/  FMUL.FTZ R204, R209, R15 ;  /* 0x0000000fd1cc7220 */ /* 0x000fc60000410000 */
[----:B------:R2:W-:Y:S01]  /*1e90*/  STL [R1+0x3c], R212 ;  /* 0x00003cd401007387 */ /* 0x0005e20000100800 */
[----:B------:R-:W-:Y:S02]  /*1ea0*/  FADD.FTZ R73, R73, R14 ;  /* 0x0000000e49497221 */ /* 0x000fe40000010000 */
[-C--:B------:R-:W-:Y:S02]  /*1eb0*/  FFMA.FTZ R33, R217, R14.reuse, R33 ;  /* 0x0000000ed9217223 */ /* 0x080fe40000010021 */
[----:B------:R-:W-:Y:S02]  /*1ec0*/  FFMA.FTZ R209, R206, R14, R204 ;  /* 0x0000000eced17223 */ /* 0x000fe400000100cc */
[----:B------:R-:W-:Y:S02]  /*1ed0*/  FMUL.FTZ R14, R3, R7 ;  /* 0x00000007030e7220 */ /* 0x000fe40000410000 */
[----:B------:R2:W5:Y:S04]  /*1ee0*/  LDL.LU R7, [R1+0x1e0] ;  /* 0x0001e00001077983 */ /* 0x0005680000300800 */
[----:B------:R-:W3:Y:S04]  /*1ef0*/  LDL R206, [R1+0x15c] ;  /* 0x00015c0001ce7983 */ /* 0x000ee80000100800 */
[----:B------:R-:W2:Y:S01]  /*1f00*/  LDL R207, [R1+0x16c] ;  /* 0x00016c0001cf7983 */ /* 0x000ea20000100800 */
[----:B------:R-:W-:Y:S01]  /*1f10*/  ISETP.NE.U32.AND P4, PT, RZ, c[0x0][0x218], PT ;  /* 0x00008600ff007a0c */ /* 0x000fe20003f85070 */
[----:B------:R-:W-:-:S02]  /*1f20*/  FADD.FTZ R145, R145, R15 ;  /* 0x0000000f91917221 */ /* 0x000fc40000010000 */
[----:B------:R-:W-:Y:S01]  /*1f30*/  FFMA.FTZ R113, R217, R15, R113 ;  /* 0x0000000fd9717223 */ /* 0x000fe20000010071 */
[----:B------:R-:W-:Y:S02]  /*1f40*/  ISETP.NE.AND.EX P4, PT, RZ, c[0x0][0x21c], PT, P4 ;  /* 0x00008700ff007a0c */ /* 0x000fe40003f85340 */
[----:B------:R-:W-:-:S05]  /*1f50*/  PRMT R15, RZ, 0x5410, R211 ;  /* 0x00005410ff0f7816 */ /* 0x000fca00000000d3 */
[----:B------:R-:W-:Y:S01]  /*1f60*/  FMUL.FTZ R204, R205, R15 ;  /* 0x0000000fcdcc7220 */ /* 0x000fe20000410000 */
[----:B------:R-:W-:-:S05]  /*1f70*/  PRMT R205, RZ, 0x5410, R215 ;  /* 0x00005410ffcd7816 */ /* 0x000fca00000000d7 */
[-C--:B----4-:R-:W-:Y:S01]  /*1f80*/  FFMA.FTZ R208, R208, R205.reuse, R204 ;  /* 0x000000cdd0d07223 */ /* 0x090fe200000100cc */
[----:B------:R-:W-:Y:S01]  /*1f90*/  @P4 LEA R204, P5, R10, c[0x0][0x218], 0x4 ;  /* 0x000086000acc4a11 */ /* 0x000fe200078a20ff */
[----:B------:R-:W-:Y:S02]  /*1fa0*/  FADD.FTZ R74, R74, R205 ;  /* 0x000000cd4a4a7221 */ /* 0x000fe40000010000 */
[----:B------:R-:W-:Y:S01]  /*1fb0*/  FFMA.FTZ R34, R14, R205, R34 ;  /* 0x000000cd0e227223 */ /* 0x000fe20000010022 */
[----:B------:R-:W-:-:S05]  /*1fc0*/  @P4 LEA.HI.X R205, R10, c[0x0][0x21c], RZ, 0x4, P5 ;  /* 0x000087000acd4a11 */ /* 0x000fca00028f24ff */
[----:B------:R4:W5:Y:S01]  /*1fd0*/  @P4 LDG.E.128 R176, [R204.64] ;  /* 0x00000004ccb04981 */ /* 0x000962000c1e1d00 */
[----:B------:R-:W-:Y:S01]  /*1fe0*/  FADD.FTZ R12, R12, R5 ;  /* 0x000000050c0c7221 */ /* 0x000fe20000010000 */
[----:B----4-:R-:W-:Y:S02]  /*1ff0*/  PRMT R204, RZ, 0x7610, R211 ;  /* 0x00007610ffcc7816 */ /* 0x010fe400000000d3 */
[----:B------:R-:W-:Y:S01]  /*2000*/  PRMT R205, RZ, 0x7610, R215 ;  /* 0x00007610ffcd7816 */ /* 0x000fe200000000d7 */
[----:B------:R-:W-:Y:S01]  /*2010*/  FFMA.FTZ R11, R244, R5, R11 ;  /* 0x00000005f40b7223 */ /* 0x000fe2000001000b */
[----:B------:R4:W-:Y:S01]  /*2020*/  STL [R1+0x24], R209 ;  /* 0x000024d101007387 */ /* 0x0009e20000100800 */
[----:B------:R-:W-:Y:S02]  /*2030*/  FADD.FTZ R146, R146, R15 ;  /* 0x0000000f92927221 */ /* 0x000fe40000010000 */
[----:B------:R-:W-:Y:S01]  /*2040*/  FFMA.FTZ R114, R14, R15, R114 ;  /* 0x0000000f0e727223 */ /* 0x000fe20000010072 */
[----:B------:R4:W-:Y:S01]  /*2050*/  STL [R1+0x20], R208 ;  /* 0x000020d001007387 */ /* 0x0009e20000100800 */
[----:B------:R-:W-:-:S02]  /*2060*/  FMUL.FTZ R15, R3, R6 ;  /* 0x00000006030f7220 */ /* 0x000fc40000410000 */
[----:B------:R-:W-:Y:S01]  /*2070*/  FADD.FTZ R12, R12, R4 ;  /* 0x000000040c0c7221 */ /* 0x000fe20000010000 */
[----:B------:R4:W5:Y:S01]  /*2080*/  LDL.LU R6, [R1+0x1dc] ;  /* 0x0001dc0001067983 */ /* 0x0009620000300800 */
[----:B------:R-:W-:Y:S02]  /*2090*/  FFMA.FTZ R11, R237, R4, R11 ;  /* 0x00000004ed0b7223 */ /* 0x000fe4000001000b */
[----:B------:R-:W-:Y:S02]  /*20a0*/  FADD.FTZ R12, R12, R0 ;  /* 0x000000000c0c7221 */ /* 0x000fe40000010000 */
[----:B------:R-:W-:Y:S02]  /*20b0*/  FFMA.FTZ R11, R232, R0, R11 ;  /* 0x00000000e80b7223 */ /* 0x000fe4000001000b */
        /* <DEDUP_REMOVED lines=21> */
.L_x_525:
[----:B----4-:R-:W-:Y:S05]  /*2210*/  BSYNC B1 ;  /* 0x0000000000017941 */ /* 0x010fea0003800000 */
.L_x_524:
[----:B------:R-:W-:Y:S01]  /*2220*/  BSSY B1, `(.L_x_526) ;  /* 0x000009a000017945 */ /* 0x000fe20003800000 */
[----:B------:R-:W-:Y:S05]  /*2230*/  @!P2 BRA `(.L_x_527) ;  /* 0x000009800000a947 */ /* 0x000fea0003800000 */
[C---:B------:R-:W-:Y:S01]  /*2240*/  LEA R204, P4, R10.reuse, c[0x0][0x188], 0x4 ;  /* 0x000062000acc7a11 */ /* 0x040fe200078820ff */
[----:B------:R-:W-:Y:S03]  /*2250*/  STL [R1+0x1dc], R8 ;  /* 0x0001dc0801007387 */ /* 0x000fe60000100800 */
[C---:B------:R-:W-:Y:S01]  /*2260*/  LEA.HI.X R205, R10.reuse, c[0x0][0x18c], RZ, 0x4, P4 ;  /* 0x000063000acd7a11 */ /* 0x040fe200020f24ff */
[----:B------:R-:W0:Y:S01]  /*2270*/  LDC.U8 R252, c[0x0][0x1f0] ;  /* 0x00007c00fffc7b82 */ /* 0x000e220000000000 */
[----:B------:R-:W-:Y:S01]  /*2280*/  HFMA2.MMA R208, -RZ, RZ, 0, 9.5367431640625e-07 ;  /* 0x00000010ffd07435 */ /* 0x000fe200000001ff */
[----:B-----5:R1:W-:Y:S04]  /*2290*/  STL [R1+0x1d8], R7 ;  /* 0x0001d80701007387 */ /* 0x0203e80000100800 */
[----:B------:R2:W3:Y:S04]  /*22a0*/  LDG.E.128 R212, [R204.64] ;  /* 0x00000004ccd47981 */ /* 0x0004e8000c1e1d00 */
[----:B------:R4:W-:Y:S04]  /*22b0*/  STL [R1+0x1d4], R4 ;  /* 0x0001d40401007387 */ /* 0x0009e80000100800 */
[----:B------:R0:W-:Y:S01]  /*22c0*/  STL [R1+0x1d0], R0 ;  /* 0x0001d00001007387 */ /* 0x0001e20000100800 */
[----:B--2---:R-:W-:-:S03]  /*22d0*/  IMAD.WIDE.U32 R204, R10, R208, c[0x0][0x210] ;  /* 0x000084000acc7625 */ /* 0x004fc600078e00d0 */
[----:B-1----:R-:W2:Y:S01]  /*22e0*/  LDL R7, [R1+0x140] ;  /* 0x0001400001077983 */ /* 0x002ea20000100800 */
[----:B0-----:R-:W-:Y:S01]  /*22f0*/  ISETP.NE.AND P4, PT, R252, RZ, PT ;  /* 0x000000fffc00720c */ /* 0x001fe20003f85270 */
[----:B------:R-:W-:Y:S02]  /*2300*/  IMAD.WIDE.U32 R208, R10, R208, c[0x0][0x208] ;  /* 0x000082000ad07625 */ /* 0x000fe400078e00d0 */
[----:B------:R-:W2:Y:S01]  /*2310*/  LDG.E.128 R204, [R204.64] ;  /* 0x00000004cccc7981 */ /* 0x000ea2000c1e1d00 */
[----:B------:R-:W-:-:S03]  /*2320*/  FSEL R6, R2, RZ, !P4 ;  /* 0x000000ff02067208 */ /* 0x000fc60006000000 */
[----:B----4-:R-:W4:Y:S04]  /*2330*/  LDL R4, [R1+0x144] ;  /* 0x0001440001047983 */ /* 0x010f280000100800 */
[----:B------:R-:W4:Y:S04]  /*2340*/  LDG.E.128 R208, [R208.64] ;  /* 0x00000004d0d07981 */ /* 0x000f28000c1e1d00 */
[----:B------:R-:W4:Y:S01]  /*2350*/  LDL R0, [R1+0x148] ;  /* 0x0001480001007983 */ /* 0x000f220000100800 */
[----:B---3--:R-:W-:Y:S02]  /*2360*/  PRMT R5, RZ, 0x7610, R212 ;  /* 0x00007610ff057816 */ /* 0x008fe400000000d4 */
[----:B------:R-:W-:-:S02]  /*2370*/  PRMT R223, RZ, 0x7610, R213 ;  /* 0x00007610ffdf7816 */ /* 0x000fc400000000d5 */
[----:B------:R-:W-:Y:S01]  /*2380*/  PRMT R13, RZ, 0x5410, R212 ;  /* 0x00005410ff0d7816 */ /* 0x000fe200000000d4 */
[C---:B------:R-:W-:Y:S02]  /*2390*/  FADD.FTZ R212, -R6.reuse, R5 ;  /* 0x0000000506d47221 */ /* 0x040fe40000010100 */
[C---:B------:R-:W-:Y:S02]  /*23a0*/  FADD.FTZ R5, -R6.reuse, R223 ;  /* 0x000000df06057221 */ /* 0x040fe40000010100 */
[----:B------:R-:W3:Y:S01]  /*23b0*/  LDL R223, [R1+0x130] ;  /* 0x0001300001df7983 */ /* 0x000ee20000100800 */
[----:B------:R-:W-:Y:S02]  /*23c0*/  PRMT R231, RZ, 0x7610, R214 ;  /* 0x00007610ffe77816 */ /* 0x000fe400000000d6 */
[--C-:B------:R-:W-:Y:S02]  /*23d0*/  PRMT R252, RZ, 0x5410, R215.reuse ;  /* 0x00005410fffc7816 */ /* 0x100fe400000000d7 */
[----:B------:R-:W-:Y:S01]  /*23e0*/  PRMT R243, RZ, 0x7610, R215 ;  /* 0x00007610fff37816 */ /* 0x000fe200000000d7 */
[C---:B------:R-:W-:Y:S01]  /*23f0*/  FADD.FTZ R215, -R6.reuse, R231 ;  /* 0x000000e706d77221 */ /* 0x040fe20000010100 */
[----:B------:R-:W-:Y:S01]  /*2400*/  PRMT R224, RZ, 0x5410, R213 ;  /* 0x00005410ffe07816 */ /* 0x000fe200000000d5 */
[----:B------:R-:W4:Y:S01]  /*2410*/  LDL R231, [R1+0x134] ;  /* 0x0001340001e77983 */ /* 0x000f220000100800 */
[----:B------:R-:W-:-:S03]  /*2420*/  FADD.FTZ R213, -R6, R13 ;  /* 0x0000000d06d57221 */ /* 0x000fc60000010100 */
[C---:B------:R-:W-:Y:S02]  /*2430*/  FADD.FTZ R13, -R6.reuse, R224 ;  /* 0x000000e0060d7221 */ /* 0x040fe40000010100 */
[----:B------:R-:W4:Y:S01]  /*2440*/  LDL R224, [R1+0x138] ;  /* 0x0001380001e07983 */ /* 0x000f220000100800 */
[C---:B------:R-:W-:Y:S01]  /*2450*/  FADD.FTZ R8, -R6.reuse, R243 ;  /* 0x000000f306087221 */ /* 0x040fe20000010100 */
[----:B------:R-:W-:Y:S01]  /*2460*/  PRMT R234, RZ, 0x5410, R214 ;  /* 0x00005410ffea7816 */ /* 0x000fe200000000d6 */
[----:B------:R-:W-:Y:S01]  /*2470*/  FMUL.FTZ R243, R3, R213 ;  /* 0x000000d503f37220 */ /* 0x000fe20000410000 */
[----:B--2---:R-:W-:Y:S01]  /*2480*/  PRMT R213, RZ, 0x5410, R204 ;  /* 0x00005410ffd57816 */ /* 0x004fe200000000cc */
[C---:B------:R-:W-:Y:S02]  /*2490*/  FADD.FTZ R252, -R6.reuse, R252 ;  /* 0x000000fc06fc7221 */ /* 0x040fe40000010100 */
[----:B------:R-:W-:Y:S02]  /*24a0*/  FADD.FTZ R214, -R6, R234 ;  /* 0x000000ea06d67221 */ /* 0x000fe40000010100 */
[----:B------:R-:W-:-:S02]  /*24b0*/  FADD.FTZ R148, R148, R213 ;  /* 0x000000d594947221 */ /* 0x000fc40000010000 */
[-C--:B------:R-:W-:Y:S02]  /*24c0*/  FFMA.FTZ R116, R243, R213.reuse, R116 ;  /* 0x000000d5f3747223 */ /* 0x080fe40000010074 */
[----:B---3--:R-:W-:Y:S01]  /*24d0*/  FMUL.FTZ R6, R223, R213 ;  /* 0x000000d5df067220 */ /* 0x008fe20000410000 */
[----:B----4-:R-:W-:Y:S01]  /*24e0*/  PRMT R223, RZ, 0x5410, R208 ;  /* 0x00005410ffdf7816 */ /* 0x010fe200000000d0 */
[----:B------:R-:W2:Y:S04]  /*24f0*/  LDL R213, [R1+0x13c] ;  /* 0x00013c0001d57983 */ /* 0x000ea80000100800 */
[----:B------:R-:W-:Y:S02]  /*2500*/  FADD.FTZ R76, R76, R223 ;  /* 0x000000df4c4c7221 */ /* 0x000fe40000010000 */
[----:B------:R-:W-:-:S02]  /*2510*/  FFMA.FTZ R36, R243, R223, R36 ;  /* 0x000000dff3247223 */ /* 0x000fc40000010024 */
[----:B------:R-:W-:Y:S02]  /*2520*/  FFMA.FTZ R7, R7, R223, R6 ;  /* 0x000000df07077223 */ /* 0x000fe40000010006 */
[----:B------:R-:W3:Y:S01]  /*2530*/  LDL R223, [R1+0x14c] ;  /* 0x00014c0001df7983 */ /* 0x000ee20000100800 */
[----:B------:R-:W-:Y:S01]  /*2540*/  PRMT R204, RZ, 0x7610, R204 ;  /* 0x00007610ffcc7816 */ /* 0x000fe200000000cc */
[----:B------:R-:W-:Y:S01]  /*2550*/  FMUL.FTZ R234, R3, R212 ;  /* 0x000000d403ea7220 */ /* 0x000fe20000410000 */
[----:B------:R-:W-:-:S03]  /*2560*/  PRMT R208, RZ, 0x7610, R208 ;  /* 0x00007610ffd07816 */ /* 0x000fc600000000d0 */
[-C--:B------:R-:W-:Y:S02]  /*2570*/  FMUL.FTZ R6, R231, R204.reuse ;  /* 0x000000cce7067220 */ /* 0x080fe40000410000 */
[----:B------:R-:W-:Y:S01]  /*2580*/  FMUL.FTZ R231, R3, R13 ;  /* 0x0000000d03e77220 */ /* 0x000fe20000410000 */
[----:B------:R-:W-:Y:S01]  /*2590*/  PRMT R13, RZ, 0x5410, R205 ;  /* 0x00005410ff0d7816 */ /* 0x000fe200000000cd */
[----:B------:R-:W-:Y:S02]  /*25a0*/  FADD.FTZ R149, R149, R204 ;  /* 0x000000cc95957221 */ /* 0x000fe40000010000 */
[----:B------:R-:W-:Y:S01]  /*25b0*/  FFMA.FTZ R117, R234, R204, R117 ;  /* 0x000000ccea757223 */ /* 0x000fe20000010075 */
[----:B------:R-:W-:Y:S01]  /*25c0*/  PRMT R204, RZ, 0x5410, R209 ;  /* 0x00005410ffcc7816 */ /* 0x000fe200000000d1 */
[----:B------:R-:W-:Y:S02]  /*25d0*/  FFMA.FTZ R4, R4, R208, R6 ;  /* 0x000000d004047223 */ /* 0x000fe40000010006 */
[----:B------:R-:W-:-:S04]  /*25e0*/  FMUL.FTZ R6, R224, R13 ;  /* 0x0000000de0067220 */ /* 0x000fc80000410000 */
[----:B------:R-:W-:Y:S01]  /*25f0*/  FFMA.FTZ R0, R0, R204, R6 ;  /* 0x000000cc00007223 */ /* 0x000fe20000010006 */
[----:B------:R-:W-:Y:S01]  /*2600*/  PRMT R6, RZ, 0x7610, R205 ;  /* 0x00007610ff067816 */ /* 0x000fe200000000cd */
[----:B------:R-:W-:Y:S02]  /*2610*/  FADD.FTZ R150, R150, R13 ;  /* 0x0000000d96967221 */ /* 0x000fe40000010000 */
[----:B------:R-:W-:Y:S01]  /*2620*/  FFMA.FTZ R118, R231, R13, R118 ;  /* 0x0000000de7767223 */ /* 0x000fe20000010076 */
[----:B------:R-:W-:Y:S01]  /*2630*/  PRMT R13, RZ, 0x7610, R209 ;  /* 0x00007610ff0d7816 */ /* 0x000fe200000000d1 */
[----:B------:R-:W-:Y:S01]  /*2640*/  FMUL.FTZ R224, R3, R5 ;  /* 0x0000000503e07220 */ /* 0x000fe20000410000 */
[----:B------:R0:W-:Y:S04]  /*2650*/  STL [R1+0x88], R7 ;  /* 0x0000880701007387 */ /* 0x0001e80000100800 */
[----:B------:R1:W-:Y:S04]  /*2660*/  STL [R1+0x74], R4 ;  /* 0x0000740401007387 */ /* 0x0003e80000100800 */
[----:B------:R4:W-:Y:S04]  /*2670*/  STL [R1+0x60], R0 ;  /* 0x0000600001007387 */ /* 0x0009e80000100800 */
[----:B------:R-:W4:Y:S01]  /*2680*/  LDL R212, [R1+0x120] ;  /* 0x0001200001d47983 */ /* 0x000f220000100800 */
[----:B------:R-:W-:-:S02]  /*2690*/  FADD.FTZ R78, R78, R204 ;  /* 0x000000cc4e4e7221 */ /* 0x000fc40000010000 */
[----:B------:R-:W-:Y:S01]  /*26a0*/  FFMA.FTZ R38, R231, R204, R38 ;  /* 0x000000cce7267223 */ /* 0x000fe20000010026 */
[----:B------:R-:W4:Y:S04]  /*26b0*/  LDL R209, [R1+0x124] ;  /* 0x0001240001d17983 */ /* 0x000f280000100800 */
[----:B------:R-:W4:Y:S04]  /*26c0*/  LDL R204, [R1+0x114] ;  /* 0x0001140001cc7983 */ /* 0x000f280000100800 */
[----:B------:R-:W4:Y:S01]  /*26d0*/  LDL R205, [R1+0x118] ;  /* 0x0001180001cd7983 */ /* 0x000f220000100800 */
[----:B------:R-:W-:-:S02]  /*26e0*/  FADD.FTZ R77, R77, R208 ;  /* 0x000000d04d4d7221 */ /* 0x000fc40000010000 */
[----:B------:R-:W-:Y:S02]  /*26f0*/  FFMA.FTZ R37, R234, R208, R37 ;  /* 0x000000d0ea257223 */ /* 0x000fe40000010025 */
[----:B------:R-:W4:Y:S01]  /*2700*/  LDL R208, [R1+0x128] ;  /* 0x0001280001d07983 */ /* 0x000f220000100800 */
[----:B--2---:R-:W-:-:S04]  /*2710*/  FMUL.FTZ R5, R213, R6 ;  /* 0x00000006d5057220 */ /* 0x004fc80000410000 */
[-C--:B---3--:R-:W-:Y:S02]  /*2720*/  FFMA.FTZ R213, R223, R13.reuse, R5 ;  /* 0x0000000ddfd57223 */ /* 0x088fe40000010005 */
[----:B------:R-:W2:Y:S01]  /*2730*/  LDL R5, [R1+0x110] ;  /* 0x0001100001057983 */ /* 0x000ea20000100800 */
[----:B------:R-:W-:Y:S02]  /*2740*/  FADD.FTZ R151, R151, R6 ;  /* 0x0000000697977221 */ /* 0x000fe40000010000 */
[C---:B------:R-:W-:Y:S01]  /*2750*/  FFMA.FTZ R119, R224.reuse, R6, R119 ;  /* 0x00000006e0777223 */ /* 0x040fe20000010077 */
[----:B------:R-:W-:Y:S01]  /*2760*/  PRMT R6, RZ, 0x5410, R206 ;  /* 0x00005410ff067816 */ /* 0x000fe200000000ce */
[----:B------:R-:W-:Y:S02]  /*2770*/  FADD.FTZ R79, R79, R13 ;  /* 0x0000000d4f4f7221 */ /* 0x000fe40000010000 */
[----:B------:R-:W-:Y:S01]  /*2780*/  FFMA.FTZ R39, R224, R13, R39 ;  /* 0x0000000de0277223 */ /* 0x000fe20000010027 */
[----:B------:R-:W-:Y:S01]  /*2790*/  PRMT R13, RZ, 0x5410, R210 ;  /* 0x00005410ff0d7816 */ /* 0x000fe200000000d2 */
[----:B------:R-:W-:-:S02]  /*27a0*/  FMUL.FTZ R223, R3, R214 ;  /* 0x000000d603df7220 */ /* 0x000fc40000410000 */
[----:B------:R-:W-:Y:S01]  /*27b0*/  FADD.FTZ R152, R152, R6 ;  /* 0x0000000698987221 */ /* 0x000fe20000010000 */
[----:B------:R-:W3:Y:S01]  /*27c0*/  LDL R214, [R1+0x12c] ;  /* 0x00012c0001d67983 */ /* 0x000ee20000100800 */
[----:B------:R-:W-:Y:S02]  /*27d0*/  FADD.FTZ R80, R80, R13 ;  /* 0x0000000d50507221 */ /* 0x000fe40000010000 */
[C---:B------:R-:W-:Y:S02]  /*27e0*/  FFMA.FTZ R40, R223.reuse, R13, R40 ;  /* 0x0000000ddf287223 */ /* 0x040fe40000010028 */
[----:B------:R-:W-:Y:S01]  /*27f0*/  FFMA.FTZ R120, R223, R6, R120 ;  /* 0x00000006df787223 */ /* 0x000fe20000010078 */
[----:B------:R0:W-:Y:S01]  /*2800*/  STL [R1+0x4c], R213 ;  /* 0x00004cd501007387 */ /* 0x0001e20000100800 */
[----:B------:R-:W-:Y:S02]  /*2810*/  FADD.FTZ R12, R12, R7 ;  /* 0x000000070c0c7221 */ /* 0x000fe40000010000 */
[----:B------:R-:W-:-:S02]  /*2820*/  FFMA.FTZ R11, R243, R7, R11 ;  /* 0x00000007f30b7223 */ /* 0x000fc4000001000b */
[----:B------:R-:W-:Y:S02]  /*2830*/  FADD.FTZ R12, R12, R4 ;  /* 0x000000040c0c7221 */ /* 0x000fe40000010000 */
[----:B------:R-:W-:Y:S02]  /*2840*/  FFMA.FTZ R11, R234, R4, R11 ;  /* 0x00000004ea0b7223 */ /* 0x000fe4000001000b */
[----:B------:R-:W-:Y:S02]  /*2850*/  FADD.FTZ R12, R12, R0 ;  /* 0x000000000c0c7221 */ /* 0x000fe40000010000 */
[----:B------:R-:W-:Y:S02]  /*2860*/  FFMA.FTZ R11, R231, R0, R11 ;  /* 0x00000000e70b7223 */ /* 0x000fe4000001000b */
[----:B--2---:R-:W-:-:S04]  /*2870*/  FMUL.FTZ R5, R5, R6 ;  /* 0x0000000605057220 */ /* 0x004fc80000410000 */
[----:B----4-:R-:W-:Y:S01]  /*2880*/  FFMA.FTZ R212, R212, R13, R5 ;  /* 0x0000000dd4d47223 */ /* 0x010fe20000010005 */
[----:B------:R-:W-:Y:S01]  /*2890*/  PRMT R13, RZ, 0x7610, R206 ;  /* 0x00007610ff0d7816 */ /* 0x000fe200000000ce */
[----:B------:R-:W-:Y:S01]  /*28a0*/  FMUL.FTZ R5, R3, R215 ;  /* 0x000000d703057220 */ /* 0x000fe20000410000 */
[----:B------:R-:W-:-:S03]  /*28b0*/  PRMT R6, RZ, 0x7610, R210 ;  /* 0x00007610ff067816 */ /* 0x000fc600000000d2 */
[-C--:B------:R-:W-:Y:S02]  /*28c0*/  FMUL.FTZ R204, R204, R13.reuse ;  /* 0x0000000dcccc7220 */ /* 0x080fe40000410000 */
[----:B------:R-:W-:Y:S02]  /*28d0*/  FADD.FTZ R153, R153, R13 ;  /* 0x0000000d99997221 */ /* 0x000fe40000010000 */
[----:B------:R-:W-:Y:S01]  /*28e0*/  FFMA.FTZ R121, R5, R13, R121 ;  /* 0x0000000d05797223 */ /* 0x000fe20000010079 */
[----:B------:R-:W-:Y:S01]  /*28f0*/  PRMT R13, RZ, 0x5410, R207 ;  /* 0x00005410ff0d7816 */ /* 0x000fe200000000cf */
[----:B------:R-:W-:Y:S01]  /*2900*/  FFMA.FTZ R209, R209, R6, R204 ;  /* 0x00000006d1d17223 */ /* 0x000fe200000100cc */
[----:B------:R2:W-:Y:S03]  /*2910*/  STL [R1+0x38], R212 ;  /* 0x000038d401007387 */ /* 0x0005e60000100800 */
[----:B------:R-:W-:Y:S01]  /*2920*/  FMUL.FTZ R204, R205, R13 ;  /* 0x0000000dcdcc7220 */ /* 0x000fe20000410000 */
[----:B------:R-:W-:Y:S01]  /*2930*/  PRMT R205, RZ, 0x5410, R211 ;  /* 0x00005410ffcd7816 */ /* 0x000fe200000000d3 */
[----:B------:R-:W4:Y:S01]  /*2940*/  LDL R210, [R1+0x11c] ;  /* 0x00011c0001d27983 */ /* 0x000f220000100800 */
[----:B------:R-:W-:-:S02]  /*2950*/  FADD.FTZ R81, R81, R6 ;  /* 0x0000000651517221 */ /* 0x000fc40000010000 */
[----:B------:R-:W-:Y:S02]  /*2960*/  FFMA.FTZ R41, R5, R6, R41 ;  /* 0x0000000605297223 */ /* 0x000fe40000010029 */
[C---:B------:R-:W-:Y:S02]  /*2970*/  FMUL.FTZ R6, R3.reuse, R252 ;  /* 0x000000fc03067220 */ /* 0x040fe40000410000 */
[----:B------:R-:W-:Y:S01]  /*2980*/  FFMA.FTZ R208, R208, R205, R204 ;  /* 0x000000cdd0d07223 */ /* 0x000fe200000100cc */
[----:B------:R2:W-:Y:S01]  /*2990*/  STL [R1+0x1c], R209 ;  /* 0x00001cd101007387 */ /* 0x0005e20000100800 */
[----:B------:R-:W-:Y:S02]  /*29a0*/  FADD.FTZ R154, R154, R13 ;  /* 0x0000000d9a9a7221 */ /* 0x000fe40000010000 */
[----:B------:R-:W-:Y:S01]  /*29b0*/  FFMA.FTZ R122, R6, R13, R122 ;  /* 0x0000000d067a7223 */ /* 0x000fe2000001007a */
[----:B------:R2:W-:Y:S01]  /*29c0*/  STL [R1+0x18], R208 ;  /* 0x000018d001007387 */ /* 0x0005e20000100800 */
[----:B------:R-:W-:-:S03]  /*29d0*/  FMUL.FTZ R13, R3, R8 ;  /* 0x00000008030d7220 */ /* 0x000fc60000410000 */
[----:B------:R2:W5:Y:S04]  /*29e0*/  LDL.LU R8, [R1+0x1dc] ;  /* 0x0001dc0001087983 */ /* 0x0005680000300800 */
[----:B0-----:R2:W5:Y:S04]  /*29f0*/  LDL.LU R7, [R1+0x1d8] ;  /* 0x0001d80001077983 */ /* 0x0015680000300800 */
[----:B-1----:R2:W5:Y:S04]  /*2a00*/  LDL.LU R4, [R1+0x1d4] ;  /* 0x0001d40001047983 */ /* 0x0025680000300800 */
[----:B------:R2:W5:Y:S01]  /*2a10*/  LDL.LU R0, [R1+0x1d0] ;  /* 0x0001d00001007983 */ /* 0x0005620000300800 */
[----:B------:R-:W-:-:S04]  /*2a20*/  ISETP.NE.U32.AND P4, PT, RZ, c[0x0][0x218], PT ;  /* 0x00008600ff007a0c */ /* 0x000fc80003f85070 */
[----:B------:R-:W-:Y:S01]  /*2a30*/  ISETP.NE.AND.EX P4, PT, RZ, c[0x0][0x21c], PT, P4 ;  /* 0x00008700ff007a0c */ /* 0x000fe20003f85340 */
[----:B------:R-:W-:Y:S02]  /*2a40*/  FADD.FTZ R82, R82, R205 ;  /* 0x000000cd52527221 */ /* 0x000fe40000010000 */
[----:B------:R-:W-:Y:S02]  /*2a50*/  FFMA.FTZ R42, R6, R205, R42 ;  /* 0x000000cd062a7223 */ /* 0x000fe4000001002a */
[----:B------:R-:W-:Y:S02]  /*2a60*/  FADD.FTZ R12, R12, R213 ;  /* 0x000000d50c0c7221 */ /* 0x000fe40000010000 */
[----:B------:R-:W-:-:S06]  /*2a70*/  FFMA.FTZ R11, R224, R213, R11 ;  /* 0x000000d5e00b7223 */ /* 0x000fcc000001000b */
[----:B------:R-:W-:Y:S01]  /*2a80*/  @P4 LEA R204, P5, R10, c[0x0][0x218], 0x4 ;  /* 0x000086000acc4a11 */ /* 0x000fe200078a20ff */
[----:B------:R-:W-:Y:S01]  /*2a90*/  FADD.FTZ R12, R12, R212 ;  /* 0x000000d40c0c7221 */ /* 0x000fe20000010000 */
[----:B------:R-:W-:Y:S02]  /*2aa0*/  PRMT R207, RZ, 0x7610, R207 ;  /* 0x00007610ffcf7816 */ /* 0x000fe400000000cf */
[----:B------:R-:W-:Y:S01]  /*2ab0*/  @P4 LEA.HI.X R205, R10, c[0x0][0x21c], RZ, 0x4, P5 ;  /* 0x000087000acd4a11 */ /* 0x000fe200028f24ff */
[----:B------:R-:W-:Y:S02]  /*2ac0*/  FFMA.FTZ R11, R223, R212, R11 ;  /* 0x000000d4df0b7223 */ /* 0x000fe4000001000b */
[----:B------:R-:W-:Y:S02]  /*2ad0*/  FADD.FTZ R12, R12, R209 ;  /* 0x000000d10c0c7221 */ /* 0x000fe40000010000 */
[----:B------:R0:W5:Y:S01]  /*2ae0*/  @P4 LDG.E.128 R180, [R204.64] ;  /* 0x00000004ccb44981 */ /* 0x000162000c1e1d00 */
[----:B------:R-:W-:-:S02]  /*2af0*/  FFMA.FTZ R11, R5, R209, R11 ;  /* 0x000000d1050b7223 */ /* 0x000fc4000001000b */
[----:B------:R-:W-:Y:S02]  /*2b00*/  FADD.FTZ R12, R12, R208 ;  /* 0x000000d00c0c7221 */ /* 0x000fe40000010000 */
[----:B------:R-:W-:Y:S01]  /*2b10*/  FFMA.FTZ R11, R6, R208, R11 ;  /* 0x000000d0060b7223 */ /* 0x000fe2000001000b */
[----:B0-----:R-:W-:Y:S01]  /*2b20*/  PRMT R204, RZ, 0x7610, R211 ;  /* 0x00007610ffcc7816 */ /* 0x001fe200000000d3 */
[----:B------:R-:W-:Y:S01]  /*2b30*/  FADD.FTZ R155, R155, R207 ;  /* 0x000000cf9b9b7221 */ /* 0x000fe20000010000 */
[----:B------:R-:W-:Y:S01]  /*2b40*/  IADD3 R10, R10, 0x20, RZ ;  /* 0x000000200a0a7810 */ /* 0x000fe20007ffe0ff */
[----:B------:R-:W-:Y:S02]  /*2b50*/  FFMA.FTZ R123, R13, R207, R123 ;  /* 0x000000cf0d7b7223 */ /* 0x000fe4000001007b */
[----:B------:R-:W-:Y:S02]  /*2b60*/  FADD.FTZ R83, R83, R204 ;  /* 0x000000cc53537221 */ /* 0x000fe40000010000 */
[----:B------:R-:W-:-:S02]  /*2b70*/  FFMA.FTZ R43, R13, R204, R43 ;  /* 0x000000cc0d2b7223 */ /* 0x000fc4000001002b */
[----:B----4-:R-:W-:-:S04]  /*2b80*/  FMUL.FTZ R205, R210, R207 ;  /* 0x000000cfd2cd7220 */ /* 0x010fc80000410000 */
[----:B---3--:R-:W-:-:S04]  /*2b90*/  FFMA.FTZ R252, R214, R204, R205 ;  /* 0x000000ccd6fc7223 */ /* 0x008fc800000100cd */
[----:B------:R-:W-:Y:S02]  /*2ba0*/  FADD.FTZ R12, R12, R252 ;  /* 0x000000fc0c0c7221 */ /* 0x000fe40000010000 */
[----:B------:R-:W-:Y:S02]  /*2bb0*/  FFMA.FTZ R11, R13, R252, R11 ;  /* 0x000000fc0d0b7223 */ /* 0x000fe4000001000b */
.L_x_527:
[----:B--2---:R-:W-:Y:S05]  /*2bc0*/  BSYNC B1 ;  /* 0x0000000000017941 */ /* 0x004fea0003800000 */
.L_x_526:
[----:B------:R-:W-:Y:S01]  /*2bd0*/  BSSY B1, `(.L_x_528) ;  /* 0x0000098000017945 */ /* 0x000fe20003800000 */
[----:B------:R-:W-:Y:S05]  /*2be0*/  @!P3 BRA `(.L_x_529) ;  /* 0x000009600000b947 */ /* 0x000fea0003800000 */
[C---:B------:R-:W-:Y:S01]  /*2bf0*/  LEA R204, P4, R10.reuse, c[0x0][0x188], 0x4 ;  /* 0x000062000acc7a11 */ /* 0x040fe200078820ff */
[----:B-----5:R-:W-:Y:S03]  /*2c00*/  STL [R1+0x1d8], R5 ;  /* 0x0001d80501007387 */ /* 0x020fe60000100800 */
[C---:B------:R-:W-:Y:S01]  /*2c10*/  LEA.HI.X R205, R10.reuse, c[0x0][0x18c], RZ, 0x4, P4 ;  /* 0x000063000acd7a11 */ /* 0x040fe200020f24ff */
[----:B------:R-:W0:Y:S01]  /*2c20*/  LDC.U8 R251, c[0x0][0x1f0] ;  /* 0x00007c00fffb7b82 */ /* 0x000e220000000000 */
[----:B------:R-:W-:Y:S01]  /*2c30*/  HFMA2.MMA R208, -RZ, RZ, 0, 9.5367431640625e-07 ;  /* 0x00000010ffd07435 */ /* 0x000fe200000001ff */
[----:B------:R1:W-:Y:S04]  /*2c40*/  STL [R1+0x1d4], R4 ;  /* 0x0001d40401007387 */ /* 0x0003e80000100800 */
[----:B------:R2:W3:Y:S04]  /*2c50*/  LDG.E.128 R212, [R204.64] ;  /* 0x00000004ccd47981 */ /* 0x0004e8000c1e1d00 */
[----:B------:R4:W-:Y:S04]  /*2c60*/  STL [R1+0x1d0], R0 ;  /* 0x0001d00001007387 */ /* 0x0009e80000100800 */
[----:B-1----:R-:W3:Y:S01]  /*2c70*/  LDL R4, [R1+0x100] ;  /* 0x0001000001047983 */ /* 0x002ee20000100800 */
[----:B--2---:R-:W-:Y:S01]  /*2c80*/  IMAD.WIDE.U32 R204, R10, R208, c[0x0][0x210] ;  /* 0x000084000acc7625 */ /* 0x004fe200078e00d0 */
[----:B0-----:R-:W-:-:S03]  /*2c90*/  ISETP.NE.AND P4, PT, R251, RZ, PT ;  /* 0x000000fffb00720c */ /* 0x001fc60003f85270 */
[----:B------:R-:W-:Y:S02]  /*2ca0*/  IMAD.WIDE.U32 R208, R10, R208, c[0x0][0x208] ;  /* 0x000082000ad07625 */ /* 0x000fe400078e00d0 */
[----:B------:R-:W2:Y:S01]  /*2cb0*/  LDG.E.128 R204, [R204.64] ;  /* 0x00000004cccc7981 */ /* 0x000ea2000c1e1d00 */
[----:B------:R-:W-:-:S03]  /*2cc0*/  FSEL R8, R2, RZ, !P4 ;  /* 0x000000ff02087208 */ /* 0x000fc60006000000 */
[----:B----4-:R-:W4:Y:S04]  /*2cd0*/  LDL R0, [R1+0x104] ;  /* 0x0001040001007983 */ /* 0x010f280000100800 */
[----:B------:R-:W4:Y:S01]  /*2ce0*/  LDG.E.128 R208, [R208.64] ;  /* 0x00000004d0d07981 */ /* 0x000f22000c1e1d00 */
[--C-:B---3--:R-:W-:Y:S02]  /*2cf0*/  PRMT R7, RZ, 0x7610, R212.reuse ;  /* 0x00007610ff077816 */ /* 0x108fe400000000d4 */
[--C-:B------:R-:W-:Y:S02]  /*2d00*/  PRMT R221, RZ, 0x7610, R213.reuse ;  /* 0x00007610ffdd7816 */ /* 0x100fe400000000d5 */
[----:B------:R-:W-:Y:S02]  /*2d10*/  PRMT R216, RZ, 0x5410, R212 ;  /* 0x00005410ffd87816 */ /* 0x000fe400000000d4 */
[----:B------:R-:W-:Y:S01]  /*2d20*/  PRMT R212, RZ, 0x5410, R213 ;  /* 0x00005410ffd47816 */ /* 0x000fe200000000d5 */
[----:B------:R-:W-:-:S02]  /*2d30*/  FADD.FTZ R213, -R8, R7 ;  /* 0x0000000708d57221 */ /* 0x000fc40000010100 */
[C---:B------:R-:W-:Y:S02]  /*2d40*/  FADD.FTZ R7, -R8.reuse, R221 ;  /* 0x000000dd08077221 */ /* 0x040fe40000010100 */
[----:B------:R-:W3:Y:S01]  /*2d50*/  LDL R221, [R1+0xf0] ;  /* 0x0000f00001dd7983 */ /* 0x000ee20000100800 */
[--C-:B------:R-:W-:Y:S02]  /*2d60*/  PRMT R242, RZ, 0x5410, R215.reuse ;  /* 0x00005410fff27816 */ /* 0x100fe400000000d7 */
[--C-:B------:R-:W-:Y:S02]  /*2d70*/  PRMT R230, RZ, 0x5410, R214.reuse ;  /* 0x00005410ffe67816 */ /* 0x100fe400000000d6 */
[----:B------:R-:W-:Y:S01]  /*2d80*/  PRMT R222, RZ, 0x7610, R214 ;  /* 0x00007610ffde7816 */ /* 0x000fe200000000d6 */
[C---:B------:R-:W-:Y:S01]  /*2d90*/  FADD.FTZ R214, -R8.reuse, R216 ;  /* 0x000000d808d67221 */ /* 0x040fe20000010100 */
[----:B------:R-:W-:Y:S01]  /*2da0*/  PRMT R233, RZ, 0x7610, R215 ;  /* 0x00007610ffe97816 */ /* 0x000fe200000000d7 */
[----:B------:R-:W-:-:S02]  /*2db0*/  FADD.FTZ R251, -R8, R242 ;  /* 0x000000f208fb7221 */ /* 0x000fc40000010100 */
[----:B------:R-:W-:Y:S01]  /*2dc0*/  FMUL.FTZ R242, R3, R214 ;  /* 0x000000d603f27220 */ /* 0x000fe20000410000 */
[----:B--2---:R-:W-:Y:S01]  /*2dd0*/  PRMT R214, RZ, 0x5410, R204 ;  /* 0x00005410ffd67816 */ /* 0x004fe200000000cc */
[C---:B------:R-:W-:Y:S02]  /*2de0*/  FADD.FTZ R215, -R8.reuse, R230 ;  /* 0x000000e608d77221 */ /* 0x040fe40000010100 */
[----:B------:R-:W2:Y:S01]  /*2df0*/  LDL R230, [R1+0xf4] ;  /* 0x0000f40001e67983 */ /* 0x000ea20000100800 */
[C---:B------:R-:W-:Y:S02]  /*2e00*/  FADD.FTZ R212, -R8.reuse, R212 ;  /* 0x000000d408d47221 */ /* 0x040fe40000010100 */
[C---:B------:R-:W-:Y:S02]  /*2e10*/  FADD.FTZ R216, -R8.reuse, R222 ;  /* 0x000000de08d87221 */ /* 0x040fe40000010100 */
[----:B------:R-:W-:Y:S01]  /*2e20*/  FADD.FTZ R5, -R8, R233 ;  /* 0x000000e908057221 */ /* 0x000fe20000010100 */
[----:B------:R-:W2:Y:S01]  /*2e30*/  LDL R222, [R1+0x108] ;  /* 0x0001080001de7983 */ /* 0x000ea20000100800 */
[----:B------:R-:W-:-:S02]  /*2e40*/  FADD.FTZ R156, R156, R214 ;  /* 0x000000d69c9c7221 */ /* 0x000fc40000010000 */
[-C--:B------:R-:W-:Y:S02]  /*2e50*/  FFMA.FTZ R124, R242, R214.reuse, R124 ;  /* 0x000000d6f27c7223 */ /* 0x080fe4000001007c */
[----:B------:R-:W-:Y:S02]  /*2e60*/  FMUL.FTZ R233, R3, R213 ;  /* 0x000000d503e97220 */ /* 0x000fe40000410000 */
[----:B---3--:R-:W-:Y:S01]  /*2e70*/  FMUL.FTZ R8, R221, R214 ;  /* 0x000000d6dd087220 */ /* 0x008fe20000410000 */
[----:B----4-:R-:W-:Y:S01]  /*2e80*/  PRMT R221, RZ, 0x5410, R208 ;  /* 0x00005410ffdd7816 */ /* 0x010fe200000000d0 */
[----:B------:R-:W3:Y:S04]  /*2e90*/  LDL R214, [R1+0xf8] ;  /* 0x0000f80001d67983 */ /* 0x000ee80000100800 */
[----:B------:R-:W-:-:S02]  /*2ea0*/  FFMA.FTZ R4, R4, R221, R8 ;  /* 0x000000dd04047223 */ /* 0x000fc40000010008 */
[----:B------:R-:W-:Y:S02]  /*2eb0*/  FADD.FTZ R84, R84, R221 ;  /* 0x000000dd54547221 */ /* 0x000fe40000010000 */
[----:B------:R-:W-:Y:S02]  /*2ec0*/  FFMA.FTZ R44, R242, R221, R44 ;  /* 0x000000ddf22c7223 */ /* 0x000fe4000001002c */
[----:B------:R-:W4:Y:S04]  /*2ed0*/  LDL R221, [R1+0x10c] ;  /* 0x00010c0001dd7983 */ /* 0x000f280000100800 */
[----:B------:R0:W-:Y:S04]  /*2ee0*/  STL [R1+0x84], R4 ;  /* 0x0000840401007387 */ /* 0x0001e80000100800 */
[----:B------:R-:W4:Y:S01]  /*2ef0*/  LDL R213, [R1+0xfc] ;  /* 0x0000fc0001d57983 */ /* 0x000f220000100800 */
[----:B------:R-:W-:-:S02]  /*2f00*/  PRMT R204, RZ, 0x7610, R204 ;  /* 0x00007610ffcc7816 */ /* 0x000fc400000000cc */
[----:B------:R-:W-:-:S03]  /*2f10*/  PRMT R208, RZ, 0x7610, R208 ;  /* 0x00007610ffd07816 */ /* 0x000fc600000000d0 */
[-C--:B--2---:R-:W-:Y:S02]  /*2f20*/  FMUL.FTZ R8, R230, R204.reuse ;  /* 0x000000cce6087220 */ /* 0x084fe40000410000 */
[----:B------:R-:W-:Y:S02]  /*2f30*/  FADD.FTZ R157, R157, R204 ;  /* 0x000000cc9d9d7221 */ /* 0x000fe40000010000 */
[----:B------:R-:W-:Y:S01]  /*2f40*/  FFMA.FTZ R125, R233, R204, R125 ;  /* 0x000000cce97d7223 */ /* 0x000fe2000001007d */
[----:B------:R-:W-:Y:S01]  /*2f50*/  PRMT R204, RZ, 0x5410, R205 ;  /* 0x00005410ffcc7816 */ /* 0x000fe200000000cd */
[----:B------:R-:W-:Y:S02]  /*2f60*/  FADD.FTZ R85, R85, R208 ;  /* 0x000000d055557221 */ /* 0x000fe40000010000 */
[-C--:B------:R-:W-:Y:S02]  /*2f70*/  FFMA.FTZ R45, R233, R208.reuse, R45 ;  /* 0x000000d0e92d7223 */ /* 0x080fe4000001002d */
[----:B------:R-:W-:Y:S01]  /*2f80*/  FFMA.FTZ R0, R0, R208, R8 ;  /* 0x000000d000007223 */ /* 0x000fe20000010008 */
[----:B------:R-:W-:Y:S01]  /*2f90*/  PRMT R208, RZ, 0x5410, R209 ;  /* 0x00005410ffd07816 */ /* 0x000fe200000000d1 */
[----:B------:R-:W-:-:S02]  /*2fa0*/  FMUL.FTZ R230, R3, R212 ;  /* 0x000000d403e67220 */ /* 0x000fc40000410000 */
[----:B------:R-:W-:Y:S02]  /*2fb0*/  FADD.FTZ R158, R158, R204 ;  /* 0x000000cc9e9e7221 */ /* 0x000fe40000010000 */
[-C--:B------:R-:W-:Y:S01]  /*2fc0*/  FFMA.FTZ R126, R230, R204.reuse, R126 ;  /* 0x000000cce67e7223 */ /* 0x080fe2000001007e */
[----:B------:R1:W-:Y:S01]  /*2fd0*/  STL [R1+0x70], R0 ;  /* 0x0000700001007387 */ /* 0x0003e20000100800 */
[----:B---3--:R-:W-:-:S04]  /*2fe0*/  FMUL.FTZ R8, R214, R204 ;  /* 0x000000ccd6087220 */ /* 0x008fc80000410000 */
[----:B------:R-:W-:Y:S01]  /*2ff0*/  FFMA.FTZ R214, R222, R208, R8 ;  /* 0x000000d0ded67223 */ /* 0x000fe20000010008 */
[----:B------:R-:W-:Y:S01]  /*3000*/  PRMT R8, RZ, 0x7610, R205 ;  /* 0x00007610ff087816 */ /* 0x000fe200000000cd */
[----:B------:R-:W-:Y:S01]  /*3010*/  FMUL.FTZ R222, R3, R7 ;  /* 0x0000000703de7220 */ /* 0x000fe20000410000 */
[----:B------:R-:W-:Y:S02]  /*3020*/  PRMT R204, RZ, 0x7610, R209 ;  /* 0x00007610ffcc7816 */ /* 0x000fe400000000d1 */
[----:B------:R2:W-:Y:S04]  /*3030*/  STL [R1+0x5c], R214 ;  /* 0x00005cd601007387 */ /* 0x0005e80000100800 */
[----:B------:R-:W3:Y:S01]  /*3040*/  LDL R212, [R1+0xe0] ;  /* 0x0000e00001d47983 */ /* 0x000ee20000100800 */
[----:B----4-:R-:W-:-:S03]  /*3050*/  FMUL.FTZ R7, R213, R8 ;  /* 0x00000008d5077220 */ /* 0x010fc60000410000 */
[----:B------:R-:W4:Y:S01]  /*3060*/  LDL R209, [R1+0xe4] ;  /* 0x0000e40001d17983 */ /* 0x000f220000100800 */
[----:B------:R-:W-:-:S03]  /*3070*/  FFMA.FTZ R213, R221, R204, R7 ;  /* 0x000000ccddd57223 */ /* 0x000fc60000010007 */
[----:B------:R-:W2:Y:S04]  /*3080*/  LDL R205, [R1+0xd8] ;  /* 0x0000d80001cd7983 */ /* 0x000ea80000100800 */
        /* <DEDUP_REMOVED lines=9> */
[----:B------:R-:W4:Y:S01]  /*3120*/  LDL R215, [R1+0xec] ;  /* 0x0000ec0001d77983 */ /* 0x000f220000100800 */
[----:B------:R-:W-:Y:S02]  /*3130*/  FFMA.FTZ R46, R230, R208, R46 ;  /* 0x000000d0e62e7223 */ /* 0x000fe4000001002e */
[----:B------:R-:W-:Y:S01]  /*3140*/  FADD.FTZ R88, R88, R204 ;  /* 0x000000cc58587221 */ /* 0x000fe20000010000 */
[----:B------:R-:W4:Y:S01]  /*3150*/  LDL R208, [R1+0xe8] ;  /* 0x0000e80001d07983 */ /* 0x000f220000100800 */
[----:B------:R-:W-:-:S03]  /*3160*/  FFMA.FTZ R48, R221, R204, R48 ;  /* 0x000000ccdd307223 */ /* 0x000fc60000010030 */
[----:B------:R0:W-:Y:S01]  /*3170*/  STL [R1+0x48], R213 ;  /* 0x000048d501007387 */ /* 0x0001e20000100800 */
[----:B--2---:R-:W-:-:S04]  /*3180*/  FMUL.FTZ R7, R7, R8 ;  /* 0x0000000807077220 */ /* 0x004fc80000410000 */
[----:B---3--:R-:W-:Y:S02]  /*3190*/  FFMA.FTZ R212, R212, R204, R7 ;  /* 0x000000ccd4d47223 */ /* 0x008fe40000010007 */
[----:B------:R-:W2:Y:S01]  /*31a0*/  LDL R204, [R1+0xd4] ;  /* 0x0000d40001cc7983 */ /* 0x000ea20000100800 */
[----:B------:R-:W-:Y:S01]  /*31b0*/  PRMT R206, RZ, 0x7610, R206 ;  /* 0x00007610ffce7816 */ /* 0x000fe200000000ce */
[----:B------:R-:W-:Y:S02]  /*31c0*/  FMUL.FTZ R7, R3, R216 ;  /* 0x000000d803077220 */ /* 0x000fe40000410000 */
[----:B------:R-:W-:Y:S02]  /*31d0*/  FADD.FTZ R160, R160, R8 ;  /* 0x00000008a0a07221 */ /* 0x000fe40000010000 */
[----:B------:R-:W-:Y:S01]  /*31e0*/  FFMA.FTZ R128, R221, R8, R128 ;  /* 0x00000008dd807223 */ /* 0x000fe20000010080 */
[----:B------:R-:W-:Y:S01]  /*31f0*/  PRMT R8, RZ, 0x7610, R210 ;  /* 0x00007610ff087816 */ /* 0x000fe200000000d2 */
[----:B------:R-:W-:-:S02]  /*3200*/  FADD.FTZ R161, R161, R206 ;  /* 0x000000cea1a17221 */ /* 0x000fc40000010000 */
[----:B------:R-:W-:Y:S01]  /*3210*/  FFMA.FTZ R129, R7, R206, R129 ;  /* 0x000000ce07817223 */ /* 0x000fe20000010081 */
[----:B------:R3:W-:Y:S04]  /*3220*/  STL [R1+0x34], R212 ;  /* 0x000034d401007387 */ /* 0x0007e80000100800 */
[----:B------:R-:W3:Y:S01]  /*3230*/  LDL R210, [R1+0xdc] ;  /* 0x0000dc0001d27983 */ /* 0x000ee20000100800 */
[----:B------:R-:W-:Y:S02]  /*3240*/  FADD.FTZ R12, R12, R4 ;  /* 0x000000040c0c7221 */ /* 0x000fe40000010000 */
[----:B------:R-:W-:Y:S02]  /*3250*/  FFMA.FTZ R11, R242, R4, R11 ;  /* 0x00000004f20b7223 */ /* 0x000fe4000001000b */
[----:B------:R-:W-:-:S02]  /*3260*/  FMUL.FTZ R216, R3, R5 ;  /* 0x0000000503d87220 */ /* 0x000fc40000410000 */
[----:B------:R-:W-:Y:S02]  /*3270*/  FADD.FTZ R12, R12, R0 ;  /* 0x000000000c0c7221 */ /* 0x000fe40000010000 */
[----:B------:R-:W-:Y:S02]  /*3280*/  FFMA.FTZ R11, R233, R0, R11 ;  /* 0x00000000e90b7223 */ /* 0x000fe4000001000b */
[----:B--2---:R-:W-:Y:S01]  /*3290*/  FMUL.FTZ R204, R204, R206 ;  /* 0x000000cecccc7220 */ /* 0x004fe20000410000 */
[----:B------:R-:W-:-:S03]  /*32a0*/  PRMT R206, RZ, 0x5410, R207 ;  /* 0x00005410ffce7816 */ /* 0x000fc600000000cf */
[----:B----4-:R-:W-:Y:S02]  /*32b0*/  FFMA.FTZ R209, R209, R8, R204 ;  /* 0x00000008d1d17223 */ /* 0x010fe400000100cc */
[----:B------:R-:W-:Y:S01]  /*32c0*/  FMUL.FTZ R204, R205, R206 ;  /* 0x000000cecdcc7220 */ /* 0x000fe20000410000 */
[----:B------:R-:W-:-:S05]  /*32d0*/  PRMT R205, RZ, 0x5410, R211 ;  /* 0x00005410ffcd7816 */ /* 0x000fca00000000d3 */
[----:B------:R-:W-:Y:S01]  /*32e0*/  FFMA.FTZ R208, R208, R205, R204 ;  /* 0x000000cdd0d07223 */ /* 0x000fe200000100cc */
[----:B------:R2:W-:Y:S04]  /*32f0*/  STL [R1+0x14], R209 ;  /* 0x000014d101007387 */ /* 0x0005e80000100800 */
[----:B------:R2:W-:Y:S04]  /*3300*/  STL [R1+0x10], R208 ;  /* 0x000010d001007387 */ /* 0x0005e80000100800 */
[----:B------:R2:W5:Y:S04]  /*3310*/  LDL.LU R5, [R1+0x1d8] ;  /* 0x0001d80001057983 */ /* 0x0005680000300800 */
[----:B0-----:R2:W5:Y:S04]  /*3320*/  LDL.LU R4, [R1+0x1d4] ;  /* 0x0001d40001047983 */ /* 0x0015680000300800 */
[----:B-1----:R2:W5:Y:S01]  /*3330*/  LDL.LU R0, [R1+0x1d0] ;  /* 0x0001d00001007983 */ /* 0x0025620000300800 */
[----:B------:R-:W-:-:S04]  /*3340*/  ISETP.NE.U32.AND P4, PT, RZ, c[0x0][0x218], PT ;  /* 0x00008600ff007a0c */ /* 0x000fc80003f85070 */
[----:B------:R-:W-:Y:S01]  /*3350*/  ISETP.NE.AND.EX P4, PT, RZ, c[0x0][0x21c], PT, P4 ;  /* 0x00008700ff007a0c */ /* 0x000fe20003f85340 */
[----:B------:R-:W-:Y:S02]  /*3360*/  FADD.FTZ R89, R89, R8 ;  /* 0x0000000859597221 */ /* 0x000fe40000010000 */
[----:B------:R-:W-:Y:S02]  /*3370*/  FFMA.FTZ R49, R7, R8, R49 ;  /* 0x0000000807317223 */ /* 0x000fe40000010031 */
[----:B------:R-:W-:Y:S02]  /*3380*/  FMUL.FTZ R8, R3, R251 ;  /* 0x000000fb03087220 */ /* 0x000fe40000410000 */
[----:B------:R-:W-:Y:S02]  /*3390*/  FADD.FTZ R12, R12, R214 ;  /* 0x000000d60c0c7221 */ /* 0x000fe40000010000 */
[----:B------:R-:W-:-:S04]  /*33a0*/  FFMA.FTZ R11, R230, R214, R11 ;  /* 0x000000d6e60b7223 */ /* 0x000fc8000001000b */
[----:B------:R-:W-:Y:S01]  /*33b0*/  @P4 LEA R204, P5, R10, c[0x0][0x218], 0x4 ;  /* 0x000086000acc4a11 */ /* 0x000fe200078a20ff */
[----:B------:R-:W-:Y:S02]  /*33c0*/  FADD.FTZ R90, R90, R205 ;  /* 0x000000cd5a5a7221 */ /* 0x000fe40000010000 */
[----:B------:R-:W-:Y:S01]  /*33d0*/  FFMA.FTZ R50, R8, R205, R50 ;  /* 0x000000cd08327223 */ /* 0x000fe20000010032 */
[----:B------:R-:W-:Y:S01]  /*33e0*/  @P4 LEA.HI.X R205, R10, c[0x0][0x21c], RZ, 0x4, P5 ;  /* 0x000087000acd4a11 */ /* 0x000fe200028f24ff */
[----:B------:R-:W-:Y:S02]  /*33f0*/  FADD.FTZ R12, R12, R213 ;  /* 0x000000d50c0c7221 */ /* 0x000fe40000010000 */
[----:B------:R-:W-:Y:S01]  /*3400*/  FFMA.FTZ R11, R222, R213, R11 ;  /* 0x000000d5de0b7223 */ /* 0x000fe2000001000b */
[----:B------:R-:W-:Y:S01]  /*3410*/  PRMT R207, RZ, 0x7610, R207 ;  /* 0x00007610ffcf7816 */ /* 0x000fe200000000cf */
[----:B------:R-:W-:Y:S01]  /*3420*/  FADD.FTZ R12, R12, R212 ;  /* 0x000000d40c0c7221 */ /* 0x000fe20000010000 */
[----:B------:R0:W5:Y:S01]  /*3430*/  @P4 LDG.E.128 R184, [R204.64] ;  /* 0x00000004ccb84981 */ /* 0x000162000c1e1d00 */
[----:B------:R-:W-:-:S02]  /*3440*/  FFMA.FTZ R11, R221, R212, R11 ;  /* 0x000000d4dd0b7223 */ /* 0x000fc4000001000b */
[----:B------:R-:W-:Y:S02]  /*3450*/  FADD.FTZ R12, R12, R209 ;  /* 0x000000d10c0c7221 */ /* 0x000fe40000010000 */
[----:B------:R-:W-:Y:S01]  /*3460*/  FFMA.FTZ R11, R7, R209, R11 ;  /* 0x000000d1070b7223 */ /* 0x000fe2000001000b */
[----:B0-----:R-:W-:Y:S01]  /*3470*/  PRMT R204, RZ, 0x7610, R211 ;  /* 0x00007610ffcc7816 */ /* 0x001fe200000000d3 */
[----:B---3--:R-:W-:Y:S02]  /*3480*/  FMUL.FTZ R205, R210, R207 ;  /* 0x000000cfd2cd7220 */ /* 0x008fe40000410000 */
[----:B------:R-:W-:Y:S02]  /*3490*/  FADD.FTZ R12, R12, R208 ;  /* 0x000000d00c0c7221 */ /* 0x000fe40000010000 */
[----:B------:R-:W-:Y:S02]  /*34a0*/  FFMA.FTZ R251, R215, R204, R205 ;  /* 0x000000ccd7fb7223 */ /* 0x000fe400000100cd */
        /* <DEDUP_REMOVED lines=10> */
.L_x_529:
[----:B--2---:R-:W-:Y:S05]  /*3550*/  BSYNC B1 ;  /* 0x0000000000017941 */ /* 0x004fea0003800000 */
.L_x_528:
[----:B------:R-:W-:Y:S01]  /*3560*/  ISETP.GE.U32.AND P4, PT, R248, 0xa0, PT ;  /* 0x000000a0f800780c */ /* 0x000fe20003f86070 */
[----:B------:R-:W-:-:S12]  /*3570*/  BSSY B1, `(.L_x_530) ;  /* 0x0000097000017945 */ /* 0x000fd80003800000 */
[----:B------:R-:W-:Y:S05]  /*3580*/  @!P4 BRA `(.L_x_531) ;  /* 0x000009500000c947 */ /* 0x000fea0003800000 */
[C---:B------:R-:W-:Y:S01]  /*3590*/  LEA R204, P4, R10.reuse, c[0x0][0x188], 0x4 ;  /* 0x000062000acc7a11 */ /* 0x040fe200078820ff */
[----:B-----5:R0:W-:Y:S03]  /*35a0*/  STL [R1+0x1d8], R5 ;  /* 0x0001d80501007387 */ /* 0x0201e60000100800 */
[----:B------:R-:W-:Y:S01]  /*35b0*/  LEA.HI.X R205, R10, c[0x0][0x18c], RZ, 0x4, P4 ;  /* 0x000063000acd7a11 */ /* 0x000fe200020f24ff */
[----:B------:R-:W1:Y:S01]  /*35c0*/  LDC.U8 R250, c[0x0][0x1f0] ;  /* 0x00007c00fffa7b82 */ /* 0x000e620000000000 */
[----:B------:R-:W-:Y:S01]  /*35d0*/  HFMA2.MMA R212, -RZ, RZ, 0, 9.5367431640625e-07 ;  /* 0x00000010ffd47435 */ /* 0x000fe200000001ff */
[----:B------:R2:W-:Y:S04]  /*35e0*/  STL [R1+0x1d4], R4 ;  /* 0x0001d40401007387 */ /* 0x0005e80000100800 */
[----:B------:R-:W3:Y:S01]  /*35f0*/  LDG.E.128 R204, [R204.64] ;  /* 0x00000004cccc7981 */ /* 0x000ee2000c1e1d00 */
[----:B------:R-:W-:-:S03]  /*3600*/  ISETP.NE.U32.AND P4, PT, RZ, c[0x0][0x218], PT ;  /* 0x00008600ff007a0c */ /* 0x000fc60003f85070 */
[----:B------:R4:W-:Y:S01]  /*3610*/  STL [R1+0x1d0], R0 ;  /* 0x0001d00001007387 */ /* 0x0009e20000100800 */
[----:B------:R-:W-:Y:S01]  /*3620*/  ISETP.NE.AND.EX P4, PT, RZ, c[0x0][0x21c], PT, P4 ;  /* 0x00008700ff007a0c */ /* 0x000fe20003f85340 */
[CC--:B------:R-:W-:Y:S02]  /*3630*/  IMAD.WIDE.U32 R208, R10.reuse, R212.reuse, c[0x0][0x210] ;  /* 0x000084000ad07625 */ /* 0x0c0fe400078e00d4 */
[----:B------:R-:W3:Y:S02]  /*3640*/  LDL R246, [R1+0xb0] ;  /* 0x0000b00001f67983 */ /* 0x000ee40000100800 */
[C---:B------:R-:W-:Y:S02]  /*3650*/  IMAD.WIDE.U32 R212, R10.reuse, R212, c[0x0][0x208] ;  /* 0x000082000ad47625 */ /* 0x040fe400078e00d4 */
[----:B------:R-:W3:Y:S04]  /*3660*/  LDG.E.128 R208, [R208.64] ;  /* 0x00000004d0d07981 */ /* 0x000ee8000c1e1d00 */
[----:B------:R-:W3:Y:S02]  /*3670*/  LDG.E.128 R212, [R212.64] ;  /* 0x00000004d4d47981 */ /* 0x000ee4000c1e1d00 */
[----:B------:R-:W-:-:S02]  /*3680*/  @P4 LEA R226, P5, R10, c[0x0][0x218], 0x4 ;  /* 0x000086000ae24a11 */ /* 0x000fc400078a20ff */
[----:B0-----:R-:W3:Y:S02]  /*3690*/  LDL R5, [R1+0xc0] ;  /* 0x0000c00001057983 */ /* 0x001ee40000100800 */
[----:B------:R-:W-:Y:S02]  /*36a0*/  @P4 LEA.HI.X R227, R10, c[0x0][0x21c], RZ, 0x4, P5 ;  /* 0x000087000ae34a11 */ /* 0x000fe400028f24ff */
[----:B------:R-:W3:Y:S04]  /*36b0*/  LDL R245, [R1+0xb4] ;  /* 0x0000b40001f57983 */ /* 0x000ee80000100800 */
[----:B------:R0:W5:Y:S01]  /*36c0*/  @P4 LDG.E.128 R16, [R226.64] ;  /* 0x00000004e2104981 */ /* 0x000162000c1e1d00 */
[----:B-1----:R-:W-:-:S03]  /*36d0*/  ISETP.NE.AND P4, PT, R250, RZ, PT ;  /* 0x000000fffa00720c */ /* 0x002fc60003f85270 */
[----:B--2---:R-:W2:Y:S01]  /*36e0*/  LDL R4, [R1+0xc4] ;  /* 0x0000c40001047983 */ /* 0x004ea20000100800 */
[----:B------:R-:W-:-:S03]  /*36f0*/  FSEL R10, R2, RZ, !P4 ;  /* 0x000000ff020a7208 */ /* 0x000fc60006000000 */
[----:B----4-:R-:W4:Y:S01]  /*3700*/  LDL R0, [R1+0xc8] ;  /* 0x0000c80001007983 */ /* 0x010f220000100800 */
[----:B---3--:R-:W-:Y:S02]  /*3710*/  PRMT R2, RZ, 0x7610, R204 ;  /* 0x00007610ff027816 */ /* 0x008fe400000000cc */
[----:B0-----:R-:W-:Y:S02]  /*3720*/  PRMT R226, RZ, 0x7610, R206 ;  /* 0x00007610ffe27816 */ /* 0x001fe400000000ce */
[--C-:B------:R-:W-:Y:S02]  /*3730*/  PRMT R239, RZ, 0x5410, R207.reuse ;  /* 0x00005410ffef7816 */ /* 0x100fe400000000cf */
[----:B------:R-:W-:Y:S01]  /*3740*/  PRMT R238, RZ, 0x7610, R207 ;  /* 0x00007610ffee7816 */ /* 0x000fe200000000cf */
[C---:B------:R-:W-:Y:S02]  /*3750*/  FADD.FTZ R207, -R10.reuse, R2 ;  /* 0x000000020acf7221 */ /* 0x040fe40000010100 */
[----:B------:R-:W-:-:S02]  /*3760*/  FADD.FTZ R2, -R10, R226 ;  /* 0x000000e20a027221 */ /* 0x000fc40000010100 */
[----:B------:R-:W-:Y:S02]  /*3770*/  FADD.FTZ R226, -R10, R239 ;  /* 0x000000ef0ae27221 */ /* 0x000fe40000010100 */
[----:B------:R-:W3:Y:S01]  /*3780*/  LDL R239, [R1+0xb8] ;  /* 0x0000b80001ef7983 */ /* 0x000ee20000100800 */
[----:B------:R-:W-:Y:S02]  /*3790*/  PRMT R220, RZ, 0x5410, R204 ;  /* 0x00005410ffdc7816 */ /* 0x000fe400000000cc */
[----:B------:R-:W-:-:S03]  /*37a0*/  PRMT R204, RZ, 0x5410, R205 ;  /* 0x00005410ffcc7816 */ /* 0x000fc600000000cd */
[C---:B------:R-:W-:Y:S01]  /*37b0*/  FADD.FTZ R220, -R10.reuse, R220 ;  /* 0x000000dc0adc7221 */ /* 0x040fe20000010100 */
[----:B------:R-:W-:Y:S02]  /*37c0*/  PRMT R227, RZ, 0x5410, R206 ;  /* 0x00005410ffe37816 */ /* 0x000fe400000000ce */
[----:B------:R-:W-:Y:S01]  /*37d0*/  PRMT R205, RZ, 0x7610, R205 ;  /* 0x00007610ffcd7816 */ /* 0x000fe200000000cd */
[----:B------:R-:W-:Y:S01]  /*37e0*/  FMUL.FTZ R247, R3, R220 ;  /* 0x000000dc03f77220 */ /* 0x000fe20000410000 */
[----:B------:R-:W-:Y:S01]  /*37f0*/  PRMT R220, RZ, 0x5410, R208 ;  /* 0x00005410ffdc7816 */ /* 0x000fe200000000d0 */
[C---:B------:R-:W-:Y:S02]  /*3800*/  FADD.FTZ R206, -R10.reuse, R204 ;  /* 0x000000cc0ace7221 */ /* 0x040fe40000010100 */
[C---:B------:R-:W-:Y:S01]  /*3810*/  FADD.FTZ R204, -R10.reuse, R227 ;  /* 0x000000e30acc7221 */ /* 0x040fe20000010100 */
[----:B------:R-:W-:Y:S01]  /*3820*/  PRMT R227, RZ, 0x5410, R212 ;  /* 0x00005410ffe37816 */ /* 0x000fe200000000d4 */
[C---:B------:R-:W-:Y:S01]  /*3830*/  FADD.FTZ R205, -R10.reuse, R205 ;  /* 0x000000cd0acd7221 */ /* 0x040fe20000010100 */
[----:B------:R-:W-:Y:S01]  /*3840*/  PRMT R208, RZ, 0x7610, R208 ;  /* 0x00007610ffd07816 */ /* 0x000fe200000000d0 */
[----:B------:R-:W-:-:S02]  /*3850*/  FADD.FTZ R250, -R10, R238 ;  /* 0x000000ee0afa7221 */ /* 0x000fc40000010100 */
[----:B------:R-:W-:Y:S01]  /*3860*/  FMUL.FTZ R10, R246, R220 ;  /* 0x000000dcf60a7220 */ /* 0x000fe20000410000 */
[----:B------:R-:W-:Y:S01]  /*3870*/  PRMT R212, RZ, 0x7610, R212 ;  /* 0x00007610ffd47816 */ /* 0x000fe200000000d4 */
[----:B------:R-:W-:Y:S01]  /*3880*/  FADD.FTZ R188, R188, R220 ;  /* 0x000000dcbcbc7221 */ /* 0x000fe20000010000 */
[----:B------:R-:W4:Y:S01]  /*3890*/  LDL R238, [R1+0xcc] ;  /* 0x0000cc0001ee7983 */ /* 0x000f220000100800 */
[----:B------:R-:W-:Y:S02]  /*38a0*/  FFMA.FTZ R5, R5, R227, R10 ;  /* 0x000000e305057223 */ /* 0x000fe4000001000a */
[----:B------:R-:W-:Y:S02]  /*38b0*/  FMUL.FTZ R10, R245, R208 ;  /* 0x000000d0f50a7220 */ /* 0x000fe40000410000 */
[----:B------:R-:W-:Y:S01]  /*38c0*/  FMUL.FTZ R245, R3, R206 ;  /* 0x000000ce03f57220 */ /* 0x000fe20000410000 */
[----:B------:R-:W-:Y:S01]  /*38d0*/  PRMT R206, RZ, 0x5410, R209 ;  /* 0x00005410ffce7816 */ /* 0x000fe200000000d1 */
[----:B------:R-:W-:-:S02]  /*38e0*/  FFMA.FTZ R164, R247, R220, R164 ;  /* 0x000000dcf7a47223 */ /* 0x000fc400000100a4 */
[----:B------:R-:W4:Y:S01]  /*38f0*/  LDL R220, [R1+0xbc] ;  /* 0x0000bc0001dc7983 */ /* 0x000f220000100800 */
[----:B------:R-:W-:Y:S01]  /*3900*/  FMUL.FTZ R246, R3, R207 ;  /* 0x000000cf03f67220 */ /* 0x000fe20000410000 */
[----:B------:R-:W-:Y:S01]  /*3910*/  PRMT R207, RZ, 0x5410, R213 ;  /* 0x00005410ffcf7816 */ /* 0x000fe200000000d5 */
[----:B--2---:R-:W-:Y:S02]  /*3920*/  FFMA.FTZ R4, R4, R212, R10 ;  /* 0x000000d404047223 */ /* 0x004fe4000001000a */
[----:B------:R-:W-:Y:S02]  /*3930*/  FADD.FTZ R52, R52, R227 ;  /* 0x000000e334347221 */ /* 0x000fe40000010000 */
[----:B------:R-:W-:Y:S02]  /*3940*/  FFMA.FTZ R92, R247, R227, R92 ;  /* 0x000000e3f75c7223 */ /* 0x000fe4000001005c */
[----:B------:R-:W2:Y:S01]  /*3950*/  LDL R227, [R1+0x90] ;  /* 0x0000900001e37983 */ /* 0x000ea20000100800 */
[----:B------:R-:W-:-:S02]  /*3960*/  FADD.FTZ R190, R190, R206 ;  /* 0x000000cebebe7221 */ /* 0x000fc40000010000 */
[-C--:B------:R-:W-:Y:S01]  /*3970*/  FFMA.FTZ R166, R245, R206.reuse, R166 ;  /* 0x000000cef5a67223 */ /* 0x080fe200000100a6 */
[----:B------:R0:W-:Y:S04]  /*3980*/  STL [R1+0x80], R5 ;  /* 0x0000800501007387 */ /* 0x0001e80000100800 */
[----:B------:R1:W-:Y:S01]  /*3990*/  STL [R1+0x6c], R4 ;  /* 0x00006c0401007387 */ /* 0x0003e20000100800 */
[----:B---3--:R-:W-:-:S04]  /*39a0*/  FMUL.FTZ R10, R239, R206 ;  /* 0x000000ceef0a7220 */ /* 0x008fc80000410000 */
[----:B----4-:R-:W-:Y:S01]  /*39b0*/  FFMA.FTZ R0, R0, R207, R10 ;  /* 0x000000cf00007223 */ /* 0x010fe2000001000a */
[----:B------:R-:W-:-:S04]  /*39c0*/  PRMT R206, RZ, 0x7610, R209 ;  /* 0x00007610ffce7816 */ /* 0x000fc800000000d1 */
[----:B------:R3:W-:Y:S04]  /*39d0*/  STL [R1+0x58], R0 ;  /* 0x0000580001007387 */ /* 0x0007e80000100800 */
[----:B------:R-:W4:Y:S01]  /*39e0*/  LDL R209, [R1+0xa0] ;  /* 0x0000a00001d17983 */ /* 0x000f220000100800 */
[----:B------:R-:W-:Y:S01]  /*39f0*/  PRMT R10, RZ, 0x7610, R213 ;  /* 0x00007610ff0a7816 */ /* 0x000fe200000000d5 */
[----:B------:R-:W-:Y:S02]  /*3a00*/  FMUL.FTZ R239, R3, R205 ;  /* 0x000000cd03ef7220 */ /* 0x000fe40000410000 */
[----:B------:R-:W-:Y:S01]  /*3a10*/  FADD.FTZ R53, R53, R212 ;  /* 0x000000d435357221 */ /* 0x000fe20000010000 */
[----:B------:R-:W3:Y:S01]  /*3a20*/  LDL R213, [R1+0xac] ;  /* 0x0000ac0001d57983 */ /* 0x000ee20000100800 */
[----:B------:R-:W-:-:S02]  /*3a30*/  FFMA.FTZ R93, R246, R212, R93 ;  /* 0x000000d4f65d7223 */ /* 0x000fc4000001005d */
[----:B------:R-:W-:Y:S02]  /*3a40*/  FADD.FTZ R55, R55, R10 ;  /* 0x0000000a37377221 */ /* 0x000fe40000010000 */
[----:B------:R-:W-:Y:S02]  /*3a50*/  FFMA.FTZ R95, R239, R10, R95 ;  /* 0x0000000aef5f7223 */ /* 0x000fe4000001005f */
[----:B------:R-:W-:Y:S02]  /*3a60*/  FMUL.FTZ R205, R220, R206 ;  /* 0x000000cedccd7220 */ /* 0x000fe40000410000 */
[----:B------:R-:W-:Y:S01]  /*3a70*/  FADD.FTZ R189, R189, R208 ;  /* 0x000000d0bdbd7221 */ /* 0x000fe20000010000 */
[----:B------:R-:W3:Y:S01]  /*3a80*/  LDL R220, [R1+0x98] ;  /* 0x0000980001dc7983 */ /* 0x000ee20000100800 */
[----:B------:R-:W-:Y:S01]  /*3a90*/  FFMA.FTZ R212, R238, R10, R205 ;  /* 0x0000000aeed47223 */ /* 0x000fe200000100cd */
[----:B------:R-:W-:Y:S01]  /*3aa0*/  PRMT R10, RZ, 0x5410, R210 ;  /* 0x00005410ff0a7816 */ /* 0x000fe200000000d2 */
[----:B------:R-:W-:Y:S01]  /*3ab0*/  FMUL.FTZ R238, R3, R204 ;  /* 0x000000cc03ee7220 */ /* 0x000fe20000410000 */
[----:B------:R-:W-:Y:S01]  /*3ac0*/  PRMT R205, RZ, 0x5410, R214 ;  /* 0x00005410ffcd7816 */ /* 0x000fe200000000d6 */
[----:B------:R-:W-:-:S02]  /*3ad0*/  FFMA.FTZ R165, R246, R208, R165 ;  /* 0x000000d0f6a57223 */ /* 0x000fc400000100a5 */
[----:B--2---:R-:W-:Y:S01]  /*3ae0*/  FMUL.FTZ R204, R227, R10 ;  /* 0x0000000ae3cc7220 */ /* 0x004fe20000410000 */
[----:B------:R-:W2:Y:S01]  /*3af0*/  LDL R208, [R1+0xa4] ;  /* 0x0000a40001d07983 */ /* 0x000ea20000100800 */
[----:B------:R-:W-:Y:S02]  /*3b00*/  FADD.FTZ R54, R54, R207 ;  /* 0x000000cf36367221 */ /* 0x000fe40000010000 */
[----:B------:R-:W-:Y:S02]  /*3b10*/  FFMA.FTZ R94, R245, R207, R94 ;  /* 0x000000cff55e7223 */ /* 0x000fe4000001005e */
[----:B------:R-:W-:Y:S01]  /*3b20*/  FADD.FTZ R191, R191, R206 ;  /* 0x000000cebfbf7221 */ /* 0x000fe20000010000 */
[----:B------:R-:W2:Y:S01]  /*3b30*/  LDL R207, [R1+0xa8] ;  /* 0x0000a80001cf7983 */ /* 0x000ea20000100800 */
[----:B------:R-:W-:Y:S02]  /*3b40*/  FFMA.FTZ R167, R239, R206, R167 ;  /* 0x000000ceefa77223 */ /* 0x000fe400000100a7 */
[----:B------:R-:W-:Y:S01]  /*3b50*/  FADD.FTZ R56, R56, R205 ;  /* 0x000000cd38387221 */ /* 0x000fe20000010000 */
[----:B------:R-:W2:Y:S01]  /*3b60*/  LDL R206, [R1+0x9c] ;  /* 0x00009c0001ce7983 */ /* 0x000ea20000100800 */
[----:B------:R-:W-:-:S03]  /*3b70*/  FFMA.FTZ R96, R238, R205, R96 ;  /* 0x000000cdee607223 */ /* 0x000fc60000010060 */
[----:B------:R0:W-:Y:S01]  /*3b80*/  STL [R1+0x44], R212 ;  /* 0x000044d401007387 */ /* 0x0001e20000100800 */
[----:B----4-:R-:W-:-:S03]  /*3b90*/  FFMA.FTZ R209, R209, R205, R204 ;  /* 0x000000cdd1d17223 */ /* 0x010fc600000100cc */
[----:B------:R-:W4:Y:S01]  /*3ba0*/  LDL R205, [R1+0x94] ;  /* 0x0000940001cd7983 */ /* 0x000f220000100800 */
[----:B------:R-:W-:Y:S01]  /*3bb0*/  PRMT R204, RZ, 0x7610, R210 ;  /* 0x00007610ffcc7816 */ /* 0x000fe200000000d2 */
[----:B------:R-:W-:Y:S02]  /*3bc0*/  FADD.FTZ R196, R196, R10 ;  /* 0x0000000ac4c47221 */ /* 0x000fe40000010000 */
[----:B------:R-:W-:Y:S01]  /*3bd0*/  FFMA.FTZ R168, R238, R10, R168 ;  /* 0x0000000aeea87223 */ /* 0x000fe200000100a8 */
[----:B------:R-:W-:Y:S01]  /*3be0*/  PRMT R10, RZ, 0x7610, R214 ;  /* 0x00007610ff0a7816 */ /* 0x000fe200000000d6 */
[----:B------:R-:W-:Y:S02]  /*3bf0*/  FMUL.FTZ R227, R3, R2 ;  /* 0x0000000203e37220 */ /* 0x000fe40000410000 */
[----:B------:R-:W-:Y:S02]  /*3c00*/  FADD.FTZ R197, R197, R204 ;  /* 0x000000ccc5c57221 */ /* 0x000fe40000010000 */
[----:B------:R-:W-:-:S02]  /*3c10*/  FFMA.FTZ R169, R227, R204, R169 ;  /* 0x000000cce3a97223 */ /* 0x000fc400000100a9 */
[----:B------:R-:W-:Y:S02]  /*3c20*/  FADD.FTZ R57, R57, R10 ;  /* 0x0000000a39397221 */ /* 0x000fe40000010000 */
[----:B------:R-:W-:Y:S02]  /*3c30*/  FFMA.FTZ R97, R227, R10, R97 ;  /* 0x0000000ae3617223 */ /* 0x000fe40000010061 */
[----:B------:R-:W-:Y:S02]  /*3c40*/  FMUL.FTZ R226, R3, R226 ;  /* 0x000000e203e27220 */ /* 0x000fe40000410000 */
[----:B------:R-:W-:Y:S01]  /*3c50*/  FFMA.FTZ R11, R247, R5, R11 ;  /* 0x00000005f70b7223 */ /* 0x000fe2000001000b */
[----:B------:R0:W-:Y:S03]  /*3c60*/  STL [R1+0x30], R209 ;  /* 0x000030d101007387 */ /* 0x0001e60000100800 */
[----:B------:R-:W-:-:S04]  /*3c70*/  FFMA.FTZ R11, R246, R4, R11 ;  /* 0x00000004f60b7223 */ /* 0x000fc8000001000b */
[----:B------:R-:W-:Y:S02]  /*3c80*/  FFMA.FTZ R11, R245, R0, R11 ;  /* 0x00000000f50b7223 */ /* 0x000fe4000001000b */
[----:B----4-:R-:W-:-:S04]  /*3c90*/  FMUL.FTZ R2, R205, R204 ;  /* 0x000000cccd027220 */ /* 0x010fc80000410000 */
[----:B--2---:R-:W-:Y:S01]  /*3ca0*/  FFMA.FTZ R208, R208, R10, R2 ;  /* 0x0000000ad0d07223 */ /* 0x004fe20000010002 */
[----:B------:R-:W-:Y:S02]  /*3cb0*/  PRMT R2, RZ, 0x5410, R211 ;  /* 0x00005410ff027816 */ /* 0x000fe400000000d3 */
[----:B------:R-:W-:-:S03]  /*3cc0*/  PRMT R204, RZ, 0x5410, R215 ;  /* 0x00005410ffcc7816 */ /* 0x000fc600000000d7 */
[----:B---3--:R-:W-:-:S04]  /*3cd0*/  FMUL.FTZ R10, R220, R2 ;  /* 0x00000002dc0a7220 */ /* 0x008fc80000410000 */
[----:B------:R-:W-:Y:S01]  /*3ce0*/  FFMA.FTZ R207, R207, R204, R10 ;  /* 0x000000cccfcf7223 */ /* 0x000fe2000001000a */
[----:B------:R-:W-:Y:S01]  /*3cf0*/  PRMT R10, RZ, 0x7610, R211 ;  /* 0x00007610ff0a7816 */ /* 0x000fe200000000d3 */
[----:B------:R-:W-:Y:S02]  /*3d00*/  FADD.FTZ R198, R198, R2 ;  /* 0x00000002c6c67221 */ /* 0x000fe40000010000 */
[----:B------:R-:W-:Y:S01]  /*3d10*/  FFMA.FTZ R170, R226, R2, R170 ;  /* 0x00000002e2aa7223 */ /* 0x000fe200000100aa */
[----:B------:R-:W-:Y:S01]  /*3d20*/  PRMT R2, RZ, 0x7610, R215 ;  /* 0x00007610ff027816 */ /* 0x000fe200000000d7 */
[----:B------:R-:W-:Y:S02]  /*3d30*/  FADD.FTZ R58, R58, R204 ;  /* 0x000000cc3a3a7221 */ /* 0x000fe40000010000 */
[----:B------:R-:W-:Y:S02]  /*3d40*/  FFMA.FTZ R98, R226, R204, R98 ;  /* 0x000000cce2627223 */ /* 0x000fe40000010062 */
[----:B------:R-:W-:-:S02]  /*3d50*/  FMUL.FTZ R220, R3, R250 ;  /* 0x000000fa03dc7220 */ /* 0x000fc40000410000 */
[----:B------:R-:W-:Y:S02]  /*3d60*/  FMUL.FTZ R204, R206, R10 ;  /* 0x0000000acecc7220 */ /* 0x000fe40000410000 */
[----:B------:R-:W-:Y:S02]  /*3d70*/  FADD.FTZ R59, R59, R2 ;  /* 0x000000023b3b7221 */ /* 0x000fe40000010000 */
[-C--:B------:R-:W-:Y:S02]  /*3d80*/  FFMA.FTZ R99, R220, R2.reuse, R99 ;  /* 0x00000002dc637223 */ /* 0x080fe40000010063 */
[----:B------:R-:W-:Y:S02]  /*3d90*/  FFMA.FTZ R250, R213, R2, R204 ;  /* 0x00000002d5fa7223 */ /* 0x000fe400000100cc */
[----:B------:R-:W-:Y:S01]  /*3da0*/  FADD.FTZ R2, R12, R5 ;  /* 0x000000050c027221 */ /* 0x000fe20000010000 */
[----:B------:R2:W-:Y:S03]  /*3db0*/  STL [R1+0xc], R208 ;  /* 0x00000cd001007387 */ /* 0x0005e60000100800 */
[----:B------:R-:W-:Y:S01]  /*3dc0*/  FADD.FTZ R2, R2, R4 ;  /* 0x0000000402027221 */ /* 0x000fe20000010000 */
[----:B------:R2:W-:Y:S03]  /*3dd0*/  STL [R1+0x8], R207 ;  /* 0x000008cf01007387 */ /* 0x0005e60000100800 */
[----:B------:R-:W-:Y:S01]  /*3de0*/  FADD.FTZ R2, R2, R0 ;  /* 0x0000000002027221 */ /* 0x000fe20000010000 */
        /* <DEDUP_REMOVED lines=15> */
.L_x_531:
[----:B--2---:R-:W-:Y:S05]  /*3ee0*/  BSYNC B1 ;  /* 0x0000000000017941 */ /* 0x004fea0003800000 */
.L_x_530:
[----:B------:R-:W-:Y:S05]  /*3ef0*/  BRA.DIV ~URZ, `(.L_x_532) ;  /* 0x000048b27f007947 */ /* 0x000fea000b800000 */
[----:B------:R0:W1:Y:S02]  /*3f00*/  SHFL.BFLY PT, R10, R12, 0x1, 0x1f ;  /* 0x0c201f000c0a7f89 */ /* 0x00006400000e0000 */
.L_x_563:
[----:B------:R-:W-:Y:S05]  /*3f10*/  BRA.DIV ~URZ, `(.L_x_533) ;  /* 0x000049127f007947 */ /* 0x000fea000b800000 */
[----:B-1---5:R-:W-:Y:S02]  /*3f20*/  FADD.FTZ R2, R10, R12 ;  /* 0x0000000c0a027221 */ /* 0x022fe40000010000 */
[----:B------:R-:W1:Y:S02]  /*3f30*/  SHFL.BFLY PT, R10, R11, 0x1, 0x1f ;  /* 0x0c201f000b0a7f89 */ /* 0x000e6400000e0000 */
[----:B-1----:R-:W-:-:S02]  /*3f40*/  FADD.FTZ R11, R10, R11 ;  /* 0x0000000b0a0b7221 */ /* 0x002fc40000010000 */
[----:B------:R-:W1:Y:S02]  /*3f50*/  SHFL.BFLY PT, R10, R2, 0x2, 0x1f ;  /* 0x0c401f00020a7f89 */ /* 0x000e6400000e0000 */
[----:B-1----:R-:W-:Y:S02]  /*3f60*/  FADD.FTZ R2, R10, R2 ;  /* 0x000000020a027221 */ /* 0x002fe40000010000 */
[----:B------:R-:W1:Y:S02]  /*3f70*/  SHFL.BFLY PT, R10, R11, 0x2, 0x1f ;  /* 0x0c401f000b0a7f89 */ /* 0x000e6400000e0000 */
[----:B-1----:R-:W-:Y:S02]  /*3f80*/  FADD.FTZ R11, R11, R10 ;  /* 0x0000000a0b0b7221 */ /* 0x002fe40000010000 */
[----:B------:R-:W1:Y:S02]  /*3f90*/  SHFL.BFLY PT, R10, R2, 0x4, 0x1f ;  /* 0x0c801f00020a7f89 */ /* 0x000e6400000e0000 */
[----:B-1----:R-:W-:-:S02]  /*3fa0*/  FADD.FTZ R2, R2, R10 ;  /* 0x0000000a02027221 */ /* 0x002fc40000010000 */
[----:B------:R-:W1:Y:S02]  /*3fb0*/  SHFL.BFLY PT, R10, R11, 0x4, 0x1f ;  /* 0x0c801f000b0a7f89 */ /* 0x000e6400000e0000 */
[----:B-1----:R-:W-:Y:S02]  /*3fc0*/  FADD.FTZ R11, R11, R10 ;  /* 0x0000000a0b0b7221 */ /* 0x002fe40000010000 */
[----:B------:R-:W1:Y:S02]  /*3fd0*/  SHFL.BFLY PT, R10, R2, 0x8, 0x1f ;  /* 0x0d001f00020a7f89 */ /* 0x000e6400000e0000 */
[----:B-1----:R-:W-:Y:S02]  /*3fe0*/  FADD.FTZ R10, R2, R10 ;  /* 0x0000000a020a7221 */ /* 0x002fe40000010000 */
[----:B------:R-:W1:Y:S04]  /*3ff0*/  SHFL.BFLY PT, R2, R11, 0x8, 0x1f ;  /* 0x0d001f000b027f89 */ /* 0x000e6800000e0000 */
[----:B0-----:R0:W2:Y:S01]  /*4000*/  SHFL.BFLY PT, R12, R10, 0x10, 0x1f ;  /* 0x0e001f000a0c7f89 */ /* 0x0010a200000e0000 */
[----:B-1----:R-:W-:-:S05]  /*4010*/  FADD.FTZ R11, R11, R2 ;  /* 0x000000020b0b7221 */ /* 0x002fca0000010000 */
[----:B------:R0:W1:Y:S02]  /*4020*/  SHFL.BFLY PT, R2, R11, 0x10, 0x1f ;  /* 0x0e001f000b027f89 */ /* 0x00006400000e0000 */
.L_x_564:
[----:B--2---:R-:W2:Y:S01]  /*4030*/  LDC.U8 R204, c[0x0][0x1f0] ;  /* 0x00007c00ffcc7b82 */ /* 0x004ea20000000000 */
[----:B0-----:R-:W-:Y:S01]  /*4040*/  FADD.FTZ R10, R12, R10 ;  /* 0x0000000a0c0a7221 */ /* 0x001fe20000010000 */
[----:B------:R-:W-:Y:S01]  /*4050*/  BSSY B1, `(.L_x_534) ;  /* 0x000006b000017945 */ /* 0x000fe20003800000 */
[----:B-1----:R-:W-:Y:S02]  /*4060*/  FADD.FTZ R2, R2, R11 ;  /* 0x0000000b02027221 */ /* 0x002fe40000010000 */
        /* <DEDUP_REMOVED lines=13> */
[----:B------:R-:W-:Y:S01]  /*4140*/  FADD.FTZ R10, R249, -R10 ;  /* 0x8000000af90a7221 */ /* 0x000fe20000010000 */
[----:B------:R-:W-:Y:S01]  /*4150*/  ISETP.NE.AND.EX P5, PT, RZ, c[0x0][0x25c], PT, P5 ;  /* 0x00009700ff007a0c */ /* 0x000fe20003fa5350 */
[----:B------:R-:W4:Y:S01]  /*4160*/  LDL R211, [R1+0x2c] ;  /* 0x00002c0001d37983 */ /* 0x000f220000100800 */
[----:B------:R-:W-:Y:S01]  /*4170*/  FFMA.FTZ R11, R241, R2, R209 ;  /* 0x00000002f10b7223 */ /* 0x000fe200000100d1 */
[----:B------:R-:W-:Y:S01]  /*4180*/  ISETP.NE.U32.AND P6, PT, RZ, c[0x0][0x250], PT ;  /* 0x00009400ff007a0c */ /* 0x000fe20003fc5070 */
[----:B------:R-:W-:-:S03]  /*4190*/  FMUL.FTZ R12, R3, R10 ;  /* 0x0000000a030c7220 */ /* 0x000fc60000410000 */
[----:B------:R-:W-:-:S04]  /*41a0*/  ISETP.NE.AND.EX P6, PT, RZ, c[0x0][0x254], PT, P6 ;  /* 0x00009500ff007a0c */ /* 0x000fc80003fc5360 */
[----:B------:R-:W-:-:S05]  /*41b0*/  @P4 PRMT R10, RZ, 0x5410, R172 ;  /* 0x00005410ff0a4816 */ /* 0x000fca00000000ac */
[----:B------:R-:W-:Y:S02]  /*41c0*/  @P4 FADD.FTZ R12, R12, R10 ;  /* 0x0000000a0c0c4221 */ /* 0x000fe40000010000 */
[----:B------:R-:W-:-:S04]  /*41d0*/  FFMA.FTZ R10, R240, R2, R209 ;  /* 0x00000002f00a7223 */ /* 0x000fc800000100d1 */
[----:B--2---:R-:W-:Y:S02]  /*41e0*/  FADD.FTZ R10, R210, -R10 ;  /* 0x8000000ad20a7221 */ /* 0x004fe40000010000 */
[----:B------:R-:W2:Y:S01]  /*41f0*/  LDL R210, [R1+0x28] ;  /* 0x0000280001d27983 */ /* 0x000ea20000100800 */
[----:B---3--:R-:W-:Y:S01]  /*4200*/  FADD.FTZ R11, R204, -R11 ;  /* 0x8000000bcc0b7221 */ /* 0x008fe20000010000 */
[----:B------:R-:W-:Y:S01]  /*4210*/  @P4 PRMT R204, RZ, 0x5410, R173 ;  /* 0x00005410ffcc4816 */ /* 0x000fe200000000ad */
[C---:B------:R-:W-:Y:S02]  /*4220*/  FMUL.FTZ R10, R3.reuse, R10 ;  /* 0x0000000a030a7220 */ /* 0x040fe40000410000 */
[----:B------:R-:W-:Y:S02]  /*4230*/  FMUL.FTZ R11, R3, R11 ;  /* 0x0000000b030b7220 */ /* 0x000fe40000410000 */
[----:B------:R-:W-:Y:S01]  /*4240*/  @P4 FADD.FTZ R10, R10, R204 ;  /* 0x000000cc0a0a4221 */ /* 0x000fe20000010000 */
[----:B------:R-:W-:-:S05]  /*4250*/  @P4 PRMT R204, RZ, 0x7610, R172 ;  /* 0x00007610ffcc4816 */ /* 0x000fca00000000ac */
[----:B------:R-:W-:Y:S01]  /*4260*/  @P4 FADD.FTZ R11, R11, R204 ;  /* 0x000000cc0b0b4221 */ /* 0x000fe20000010000 */
[----:B------:R-:W-:-:S04]  /*4270*/  @P5 F2FP.BF16.PACK_AB R204, RZ, R12 ;  /* 0x0000000cffcc523e */ /* 0x000fc800000010ff */
[----:B------:R-:W-:Y:S01]  /*4280*/  @P5 PRMT R200, R204, 0x7610, R200 ;  /* 0x00007610ccc85816 */ /* 0x000fe200000000c8 */
[----:B------:R-:W-:-:S04]  /*4290*/  FFMA.FTZ R204, R236, R2, R209 ;  /* 0x00000002eccc7223 */ /* 0x000fc800000100d1 */
[----:B----4-:R-:W-:Y:S02]  /*42a0*/  FADD.FTZ R204, R208, -R204 ;  /* 0x800000ccd0cc7221 */ /* 0x010fe40000010000 */
[----:B------:R-:W3:Y:S01]  /*42b0*/  LDL R208, [R1+0x4] ;  /* 0x0000040001d07983 */ /* 0x000ee20000100800 */
[----:B------:R-:W-:-:S04]  /*42c0*/  @P6 F2FP.BF16.PACK_AB R205, RZ, R12 ;  /* 0x0000000cffcd623e */ /* 0x000fc800000010ff */
[----:B------:R-:W-:Y:S01]  /*42d0*/  @P6 PRMT R192, R205, 0x7610, R192 ;  /* 0x00007610cdc06816 */ /* 0x000fe200000000c0 */
[----:B------:R-:W-:Y:S01]  /*42e0*/  FMUL.FTZ R205, R3, R204 ;  /* 0x000000cc03cd7220 */ /* 0x000fe20000410000 */
[----:B------:R-:W-:Y:S02]  /*42f0*/  @P4 PRMT R204, RZ, 0x7610, R173 ;  /* 0x00007610ffcc4816 */ /* 0x000fe400000000ad */
[-C--:B------:R-:W-:Y:S02]  /*4300*/  @P5 F2FP.BF16.PACK_AB R206, RZ, R10.reuse ;  /* 0x0000000affce523e */ /* 0x080fe400000010ff */
[----:B------:R-:W-:Y:S01]  /*4310*/  @P6 F2FP.BF16.PACK_AB R207, RZ, R10 ;  /* 0x0000000affcf623e */ /* 0x000fe200000010ff */
[----:B------:R-:W-:Y:S01]  /*4320*/  @P4 FADD.FTZ R205, R205, R204 ;  /* 0x000000cccdcd4221 */ /* 0x000fe20000010000 */
[----:B------:R-:W-:Y:S02]  /*4330*/  @P5 PRMT R201, R206, 0x7610, R201 ;  /* 0x00007610cec95816 */ /* 0x000fe400000000c9 */
[----:B------:R-:W-:-:S02]  /*4340*/  @P6 PRMT R193, R207, 0x7610, R193 ;  /* 0x00007610cfc16816 */ /* 0x000fc400000000c1 */
[----:B------:R-:W-:Y:S02]  /*4350*/  F2FP.BF16.PACK_AB R204, R11, R12 ;  /* 0x0000000c0bcc723e */ /* 0x000fe400000010ff */
[-C--:B------:R-:W-:Y:S02]  /*4360*/  @P5 F2FP.BF16.PACK_AB R206, RZ, R11.reuse ;  /* 0x0000000bffce523e */ /* 0x080fe400000010ff */
[----:B------:R-:W-:Y:S01]  /*4370*/  @P6 F2FP.BF16.PACK_AB R207, RZ, R11 ;  /* 0x0000000bffcf623e */ /* 0x000fe200000010ff */
[-C--:B------:R-:W-:Y:S01]  /*4380*/  FFMA.FTZ R11, R235, R2.reuse, R209 ;  /* 0x00000002eb0b7223 */ /* 0x080fe200000100d1 */
[----:B------:R-:W-:Y:S02]  /*4390*/  @P6 F2FP.BF16.PACK_AB R12, RZ, R205 ;  /* 0x000000cdff0c623e */ /* 0x000fe400000010ff */
[----:B------:R-:W-:Y:S01]  /*43a0*/  @P5 PRMT R200, R200, 0x5410, R206 ;  /* 0x00005410c8c85816 */ /* 0x000fe200000000ce */
[----:B-----5:R-:W-:Y:S01]  /*43b0*/  FADD.FTZ R11, R212, -R11 ;  /* 0x8000000bd40b7221 */ /* 0x020fe20000010000 */
[----:B------:R-:W-:Y:S01]  /*43c0*/  @P6 PRMT R193, R193, 0x5410, R12 ;  /* 0x00005410c1c16816 */ /* 0x000fe2000000000c */
[----:B------:R-:W-:Y:S01]  /*43d0*/  FFMA.FTZ R12, R219, R2, R209 ;  /* 0x00000002db0c7223 */ /* 0x000fe200000100d1 */
[----:B------:R-:W-:-:S02]  /*43e0*/  @P6 PRMT R192, R192, 0x5410, R207 ;  /* 0x00005410c0c06816 */ /* 0x000fc400000000cf */
[----:B------:R-:W-:Y:S01]  /*43f0*/  @P5 F2FP.BF16.PACK_AB R206, RZ, R205 ;  /* 0x000000cdffce523e */ /* 0x000fe200000010ff */
[----:B------:R-:W-:Y:S01]  /*4400*/  FMUL.FTZ R11, R3, R11 ;  /* 0x0000000b030b7220 */ /* 0x000fe20000410000 */
[----:B------:R-:W-:Y:S01]  /*4410*/  @P4 PRMT R207, RZ, 0x5410, R174 ;  /* 0x00005410ffcf4816 */ /* 0x000fe200000000ae */
[----:B------:R-:W-:Y:S01]  /*4420*/  FADD.FTZ R12, R211, -R12 ;  /* 0x8000000cd30c7221 */ /* 0x000fe20000010000 */
[----:B------:R-:W-:Y:S02]  /*4430*/  @P5 PRMT R201, R201, 0x5410, R206 ;  /* 0x00005410c9c95816 */ /* 0x000fe400000000ce */
[----:B------:R-:W-:Y:S01]  /*4440*/  @P4 PRMT R206, RZ, 0x7610, R174 ;  /* 0x00007610ffce4816 */ /* 0x000fe200000000ae */
[----:B------:R-:W-:Y:S02]  /*4450*/  @P4 FADD.FTZ R11, R11, R207 ;  /* 0x000000cf0b0b4221 */ /* 0x000fe40000010000 */
[----:B------:R-:W-:-:S03]  /*4460*/  FMUL.FTZ R12, R3, R12 ;  /* 0x0000000c030c7220 */ /* 0x000fc60000410000 */
[-C--:B------:R-:W-:Y:S01]  /*4470*/  @P5 F2FP.BF16.PACK_AB R207, RZ, R11.reuse ;  /* 0x0000000bffcf523e */ /* 0x080fe200000010ff */
[----:B------:R-:W-:Y:S01]  /*4480*/  @P4 FADD.FTZ R12, R12, R206 ;  /* 0x000000ce0c0c4221 */ /* 0x000fe20000010000 */
[----:B------:R-:W-:Y:S02]  /*4490*/  F2FP.BF16.PACK_AB R205, R205, R10 ;  /* 0x0000000acdcd723e */ /* 0x000fe400000010ff */
[----:B------:R-:W-:Y:S02]  /*44a0*/  @P5 PRMT R202, R207, 0x7610, R202 ;  /* 0x00007610cfca5816 */ /* 0x000fe400000000ca */
[----:B------:R-:W-:Y:S02]  /*44b0*/  @P5 F2FP.BF16.PACK_AB R10, RZ, R12 ;  /* 0x0000000cff0a523e */ /* 0x000fe400000010ff */
[-C--:B------:R-:W-:Y:S02]  /*44c0*/  @P6 F2FP.BF16.PACK_AB R207, RZ, R11.reuse ;  /* 0x0000000bffcf623e */ /* 0x080fe400000010ff */
[----:B------:R-:W-:Y:S01]  /*44d0*/  F2FP.BF16.PACK_AB R206, R12, R11 ;  /* 0x0000000b0cce723e */ /* 0x000fe200000010ff */
[----:B------:R-:W-:Y:S01]  /*44e0*/  FFMA.FTZ R11, R218, R2, R209 ;  /* 0x00000002da0b7223 */ /* 0x000fe200000100d1 */
[----:B------:R-:W-:-:S02]  /*44f0*/  @P5 PRMT R202, R202, 0x5410, R10 ;  /* 0x00005410caca5816 */ /* 0x000fc4000000000a */
[----:B------:R-:W-:Y:S02]  /*4500*/  @P6 PRMT R194, R207, 0x7610, R194 ;  /* 0x00007610cfc26816 */ /* 0x000fe400000000c2 */
[----:B------:R-:W-:-:S04]  /*4510*/  @P6 F2FP.BF16.PACK_AB R10, RZ, R12 ;  /* 0x0000000cff0a623e */ /* 0x000fc800000010ff */
[----:B------:R-:W-:Y:S02]  /*4520*/  @P6 PRMT R194, R194, 0x5410, R10 ;  /* 0x00005410c2c26816 */ /* 0x000fe4000000000a */
[--C-:B------:R-:W-:Y:S02]  /*4530*/  @P4 PRMT R10, RZ, 0x5410, R175.reuse ;  /* 0x00005410ff0a4816 */ /* 0x100fe400000000af */
[----:B------:R-:W-:Y:S01]  /*4540*/  @P4 PRMT R12, RZ, 0x7610, R175 ;  /* 0x00007610ff0c4816 */ /* 0x000fe200000000af */
[----:B--2---:R-:W-:-:S04]  /*4550*/  FADD.FTZ R11, R210, -R11 ;  /* 0x8000000bd20b7221 */ /* 0x004fc80000010000 */
[----:B------:R-:W-:-:S04]  /*4560*/  FMUL.FTZ R11, R3, R11 ;  /* 0x0000000b030b7220 */ /* 0x000fc80000410000 */
[----:B------:R-:W-:Y:S02]  /*4570*/  @P4 FADD.FTZ R11, R11, R10 ;  /* 0x0000000a0b0b4221 */ /* 0x000fe40000010000 */
[----:B------:R-:W-:-:S04]  /*4580*/  FFMA.FTZ R10, R9, R2, R209 ;  /* 0x00000002090a7223 */ /* 0x000fc800000100d1 */
[----:B---3--:R-:W-:-:S04]  /*4590*/  FADD.FTZ R10, R208, -R10 ;  /* 0x8000000ad00a7221 */ /* 0x008fc80000010000 */
[----:B------:R-:W-:-:S04]  /*45a0*/  FMUL.FTZ R10, R3, R10 ;  /* 0x0000000a030a7220 */ /* 0x000fc80000410000 */
[----:B------:R-:W-:Y:S01]  /*45b0*/  @P4 FADD.FTZ R10, R10, R12 ;  /* 0x0000000c0a0a4221 */ /* 0x000fe20000010000 */
[----:B------:R-:W-:-:S04]  /*45c0*/  @P5 F2FP.BF16.PACK_AB R12, RZ, R11 ;  /* 0x0000000bff0c523e */ /* 0x000fc800000010ff */
[----:B------:R-:W-:Y:S02]  /*45d0*/  @P5 PRMT R203, R12, 0x7610, R203 ;  /* 0x000076100ccb5816 */ /* 0x000fe400000000cb */
[----:B------:R-:W-:Y:S02]  /*45e0*/  @P5 F2FP.BF16.PACK_AB R12, RZ, R10 ;  /* 0x0000000aff0c523e */ /* 0x000fe400000010ff */
[----:B------:R-:W-:Y:S02]  /*45f0*/  ISETP.NE.U32.AND P4, PT, RZ, c[0x0][0x258], PT ;  /* 0x00009600ff007a0c */ /* 0x000fe40003f85070 */
[----:B------:R-:W-:Y:S02]  /*4600*/  @P5 PRMT R203, R203, 0x5410, R12 ;  /* 0x00005410cbcb5816 */ /* 0x000fe4000000000c */
[----:B------:R-:W-:Y:S02]  /*4610*/  @P6 F2FP.BF16.PACK_AB R12, RZ, R11 ;  /* 0x0000000bff0c623e */ /* 0x000fe400000010ff */
[----:B------:R-:W-:-:S02]  /*4620*/  ISETP.NE.AND.EX P4, PT, RZ, c[0x0][0x25c], PT, P4 ;  /* 0x00009700ff007a0c */ /* 0x000fc40003f85340 */
[----:B------:R-:W-:Y:S01]  /*4630*/  @P6 PRMT R195, R12, 0x7610, R195 ;  /* 0x000076100cc36816 */ /* 0x000fe200000000c3 */
[----:B------:R-:W-:Y:S01]  /*4640*/  HFMA2.MMA R12, -RZ, RZ, 0, 9.5367431640625e-07 ;  /* 0x00000010ff0c7435 */ /* 0x000fe200000001ff */
[----:B------:R-:W-:Y:S02]  /*4650*/  F2FP.BF16.PACK_AB R207, R10, R11 ;  /* 0x0000000b0acf723e */ /* 0x000fe400000010ff */
[----:B------:R-:W-:-:S04]  /*4660*/  @P6 F2FP.BF16.PACK_AB R10, RZ, R10 ;  /* 0x0000000aff0a623e */ /* 0x000fc800000010ff */
        /* <DEDUP_REMOVED lines=9> */
.L_x_535:
[----:B------:R-:W-:Y:S05]  /*4700*/  BSYNC B1 ;  /* 0x0000000000017941 */ /* 0x000fea0003800000 */
.L_x_534:
[----:B------:R-:W-:Y:S01]  /*4710*/  BSSY B1, `(.L_x_536) ;  /* 0x0000067000017945 */ /* 0x000fe20003800000 */
[----:B------:R-:W-:Y:S05]  /*4720*/  @!P1 BRA `(.L_x_537) ;  /* 0x0000065000009947 */ /* 0x000fea0003800000 */
[----:B0-----:R-:W2:Y:S04]  /*4730*/  LDL R11, [R1+0x8c] ;  /* 0x00008c00010b7983 */ /* 0x001ea80000100800 */
[----:B------:R-:W3:Y:S04]  /*4740*/  LDL R210, [R1+0x64] ;  /* 0x0000640001d27983 */ /* 0x000ee80000100800 */
[----:B------:R-:W4:Y:S01]  /*4750*/  LDL R204, [R1+0x78] ;  /* 0x0000780001cc7983 */ /* 0x000f220000100800 */
[----:B------:R-:W-:Y:S01]  /*4760*/  ISETP.NE.U32.AND P4, PT, RZ, c[0x0][0x218], PT ;  /* 0x00008600ff007a0c */ /* 0x000fe20003f85070 */
[----:B------:R-:W-:-:S02]  /*4770*/  FFMA.FTZ R10, R244, R2, R209 ;  /* 0x00000002f40a7223 */ /* 0x000fc400000100d1 */
[----:B------:R-:W5:Y:S01]  /*4780*/  LDL R208, [R1+0x50] ;  /* 0x0000500001d07983 */ /* 0x000f620000100800 */
[----:B------:R-:W-:-:S03]  /*4790*/  ISETP.NE.AND.EX P4, PT, RZ, c[0x0][0x21c], PT, P4 ;  /* 0x00008700ff007a0c */ /* 0x000fc60003f85340 */
[----:B------:R-:W3:Y:S04]  /*47a0*/  LDL R212, [R1+0x3c] ;  /* 0x00003c0001d47983 */ /* 0x000ee80000100800 */
[----:B------:R-:W5:Y:S01]  /*47b0*/  LDL R211, [R1+0x24] ;  /* 0x0000240001d37983 */ /* 0x000f620000100800 */
[----:B------:R-:W-:-:S04]  /*47c0*/  ISETP.NE.U32.AND P5, PT, RZ, c[0x0][0x258], PT ;  /* 0x00009600ff007a0c */ /* 0x000fc80003fa5070 */
[----:B------:R-:W-:Y:S02]  /*47d0*/  ISETP.NE.AND.EX P5, PT, RZ, c[0x0][0x25c], PT, P5 ;  /* 0x00009700ff007a0c */ /* 0x000fe40003fa5350 */
[----:B------:R-:W-:-:S04]  /*47e0*/  ISETP.NE.U32.AND P6, PT, RZ, c[0x0][0x250], PT ;  /* 0x00009400ff007a0c */ /* 0x000fc80003fc5070 */
[----:B------:R-:W-:Y:S01]  /*47f0*/  ISETP.NE.AND.EX P6, PT, RZ, c[0x0][0x254], PT, P6 ;  /* 0x00009500ff007a0c */ /* 0x000fe20003fc5360 */
[----:B--2---:R-:W-:-:S04]  /*4800*/  FADD.FTZ R10, R11, -R10 ;  /* 0x8000000a0b0a7221 */ /* 0x004fc80000010000 */
[----:B------:R-:W-:Y:S01]  /*4810*/  FMUL.FTZ R12, R3, R10 ;  /* 0x0000000a030c7220 */ /* 0x000fe20000410000 */
[----:B------:R-:W-:Y:S01]  /*4820*/  @P4 PRMT R10, RZ, 0x5410, R176 ;  /* 0x00005410ff0a4816 */ /* 0x000fe200000000b0 */
[----:B------:R-:W-:-:S04]  /*4830*/  FFMA.FTZ R11, R237, R2, R209 ;  /* 0x00000002ed0b7223 */ /* 0x000fc800000100d1 */
[----:B------:R-:W-:Y:S02]  /*4840*/  @P4 FADD.FTZ R12, R12, R10 ;  /* 0x0000000a0c0c4221 */ /* 0x000fe40000010000 */
[----:B------:R-:W-:Y:S02]  /*4850*/  FFMA.FTZ R10, R232, R2, R209 ;  /* 0x00000002e80a7223 */ /* 0x000fe400000100d1 */
[----:B----4-:R-:W-:Y:S02]  /*4860*/  FADD.FTZ R11, R204, -R11 ;  /* 0x8000000bcc0b7221 */ /* 0x010fe40000010000 */
[----:B---3--:R-:W-:Y:S01]  /*4870*/  FADD.FTZ R10, R210, -R10 ;  /* 0x8000000ad20a7221 */ /* 0x008fe20000010000 */
[----:B------:R-:W-:Y:S01]  /*4880*/  @P4 PRMT R204, RZ, 0x5410, R177 ;  /* 0x00005410ffcc4816 */ /* 0x000fe200000000b1 */
[C---:B------:R-:W-:Y:S01]  /*4890*/  FMUL.FTZ R11, R3.reuse, R11 ;  /* 0x0000000b030b7220 */ /* 0x040fe20000410000 */
[----:B------:R-:W2:Y:S01]  /*48a0*/  LDL R210, [R1+0x20] ;  /* 0x0000200001d27983 */ /* 0x000ea20000100800 */
[----:B------:R-:W-:-:S04]  /*48b0*/  FMUL.FTZ R10, R3, R10 ;  /* 0x0000000a030a7220 */ /* 0x000fc80000410000 */
[----:B------:R-:W-:Y:S01]  /*48c0*/  @P4 FADD.FTZ R10, R10, R204 ;  /* 0x000000cc0a0a4221 */ /* 0x000fe20000010000 */
[----:B------:R-:W-:-:S05]  /*48d0*/  @P4 PRMT R204, RZ, 0x7610, R176 ;  /* 0x00007610ffcc4816 */ /* 0x000fca00000000b0 */
[----:B------:R-:W-:Y:S01]  /*48e0*/  @P4 FADD.FTZ R11, R11, R204 ;  /* 0x000000cc0b0b4221 */ /* 0x000fe20000010000 */
[----:B------:R-:W-:-:S04]  /*48f0*/  @P5 F2FP.BF16.PACK_AB R204, RZ, R12 ;  /* 0x0000000cffcc523e */ /* 0x000fc800000010ff */
[----:B------:R-:W-:Y:S01]  /*4900*/  @P5 PRMT R200, R204, 0x7610, R200 ;  /* 0x00007610ccc85816 */ /* 0x000fe200000000c8 */
[----:B------:R-:W-:-:S04]  /*4910*/  FFMA.FTZ R204, R228, R2, R209 ;  /* 0x00000002e4cc7223 */ /* 0x000fc800000100d1 */
[----:B-----5:R-:W-:Y:S02]  /*4920*/  FADD.FTZ R204, R208, -R204 ;  /* 0x800000ccd0cc7221 */ /* 0x020fe40000010000 */
[----:B------:R-:W3:Y:S01]  /*4930*/  LDL R208, [R1] ;  /* 0x0000000001d07983 */ /* 0x000ee20000100800 */
        /* <DEDUP_REMOVED lines=15> */
[----:B------:R-:W-:Y:S01]  /*4a30*/  FADD.FTZ R11, R212, -R11 ;  /* 0x8000000bd40b7221 */ /* 0x000fe20000010000 */
        /* <DEDUP_REMOVED lines=52> */
.L_x_537:
[----:B------:R-:W-:Y:S05]  /*4d80*/  BSYNC B1 ;  /* 0x0000000000017941 */ /* 0x000fea0003800000 */
.L_x_536:
        /* <DEDUP_REMOVED lines=8> */
[----:B------:R-:W-:Y:S02]  /*4e10*/  ISETP.NE.AND.EX P4, PT, RZ, c[0x0][0x21c], PT, P4 ;  /* 0x00008700ff007a0c */ /* 0x000fe40003f85340 */
[----:B------:R-:W-:Y:S01]  /*4e20*/  ISETP.NE.U32.AND P5, PT, RZ, c[0x0][0x258], PT ;  /* 0x00009600ff007a0c */ /* 0x000fe20003fa5070 */
[----:B------:R-:W3:Y:S03]  /*4e30*/  LDL R211, [R1+0x38] ;  /* 0x0000380001d37983 */ /* 0x000ee60000100800 */
[----:B------:R-:W-:Y:S02]  /*4e40*/  ISETP.NE.AND.EX P5, PT, RZ, c[0x0][0x25c], PT, P5 ;  /* 0x00009700ff007a0c */ /* 0x000fe40003fa5350 */
[----:B------:R-:W-:Y:S01]  /*4e50*/  ISETP.NE.U32.AND P6, PT, RZ, c[0x0][0x250], PT ;  /* 0x00009400ff007a0c */ /* 0x000fe20003fc5070 */
        /* <DEDUP_REMOVED lines=9> */
[----:B------:R-:W2:Y:S02]  /*4ef0*/  LDL R210, [R1+0x1c] ;  /* 0x00001c0001d27983 */ /* 0x000ea40000100800 */
        /* <DEDUP_REMOVED lines=9> */
[----:B------:R-:W3:Y:S01]  /*4f90*/  LDL R208, [R1+0x18] ;  /* 0x0000180001d07983 */ /* 0x000ee20000100800 */
[----:B------:R-:W-:Y:S02]  /*4fa0*/  ISETP.NE.AND.EX P6, PT, RZ, c[0x0][0x254], PT, P6 ;  /* 0x00009500ff007a0c */ /* 0x000fe40003fc5360 */
[----:B------:R-:W-:-:S11]  /*4fb0*/  @P5 F2FP.BF16.PACK_AB R206, RZ, R10 ;  /* 0x0000000affce523e */ /* 0x000fd600000010ff */
[----:B------:R-:W-:-:S04]  /*4fc0*/  @P6 F2FP.BF16.PACK_AB R205, RZ, R12 ;  /* 0x0000000cffcd623e */ /* 0x000fc800000010ff */
[----:B------:R-:W-:Y:S01]  /*4fd0*/  @P6 PRMT R192, R205, 0x7610, R192 ;  /* 0x00007610cdc06816 */ /* 0x000fe200000000c0 */
[----:B------:R-:W-:Y:S01]  /*4fe0*/  FMUL.FTZ R205, R3, R204 ;  /* 0x000000cc03cd7220 */ /* 0x000fe20000410000 */
[----:B------:R-:W-:Y:S02]  /*4ff0*/  @P4 PRMT R204, RZ, 0x7610, R181 ;  /* 0x00007610ffcc4816 */ /* 0x000fe400000000b5 */
[----:B------:R-:W-:-:S03]  /*5000*/  @P6 F2FP.BF16.PACK_AB R207, RZ, R10 ;  /* 0x0000000affcf623e */ /* 0x000fc600000010ff */
[----:B------:R-:W-:Y:S01]  /*5010*/  @P4 FADD.FTZ R205, R205, R204 ;  /* 0x000000cccdcd4221 */ /* 0x000fe20000010000 */
[----:B------:R-:W-:Y:S02]  /*5020*/  @P5 PRMT R201, R206, 0x7610, R201 ;  /* 0x00007610cec95816 */ /* 0x000fe400000000c9 */
[----:B------:R-:W-:Y:S02]  /*5030*/  @P6 PRMT R193, R207, 0x7610, R193 ;  /* 0x00007610cfc16816 */ /* 0x000fe400000000c1 */
[----:B------:R-:W-:Y:S02]  /*5040*/  F2FP.BF16.PACK_AB R204, R11, R12 ;  /* 0x0000000c0bcc723e */ /* 0x000fe400000010ff */
[-C--:B------:R-:W-:Y:S02]  /*5050*/  @P5 F2FP.BF16.PACK_AB R206, RZ, R11.reuse ;  /* 0x0000000bffce523e */ /* 0x080fe400000010ff */
[----:B------:R-:W-:Y:S01]  /*5060*/  @P6 F2FP.BF16.PACK_AB R207, RZ, R11 ;  /* 0x0000000bffcf623e */ /* 0x000fe200000010ff */
[----:B------:R-:W-:Y:S01]  /*5070*/  FFMA.FTZ R11, R223, R2, R209 ;  /* 0x00000002df0b7223 */ /* 0x000fe200000100d1 */
[----:B------:R-:W-:-:S02]  /*5080*/  @P6 F2FP.BF16.PACK_AB R12, RZ, R205 ;  /* 0x000000cdff0c623e */ /* 0x000fc400000010ff */
[----:B------:R-:W-:Y:S01]  /*5090*/  @P5 PRMT R200, R200, 0x5410, R206 ;  /* 0x00005410c8c85816 */ /* 0x000fe200000000ce */
[----:B------:R-:W-:Y:S01]  /*50a0*/  FADD.FTZ R11, R211, -R11 ;  /* 0x8000000bd30b7221 */ /* 0x000fe20000010000 */
[----:B------:R-:W-:Y:S01]  /*50b0*/  @P6 PRMT R193, R193, 0x5410, R12 ;  /* 0x00005410c1c16816 */ /* 0x000fe2000000000c */
[----:B------:R-:W-:Y:S01]  /*50c0*/  FFMA.FTZ R12, R5, R2, R209 ;  /* 0x00000002050c7223 */ /* 0x000fe200000100d1 */
[----:B------:R-:W-:Y:S02]  /*50d0*/  @P6 PRMT R192, R192, 0x5410, R207 ;  /* 0x00005410c0c06816 */ /* 0x000fe400000000cf */
[----:B------:R-:W-:Y:S01]  /*50e0*/  @P5 F2FP.BF16.PACK_AB R206, RZ, R205 ;  /* 0x000000cdffce523e */ /* 0x000fe200000010ff */
[----:B------:R-:W-:Y:S01]  /*50f0*/  FMUL.FTZ R11, R3, R11 ;  /* 0x0000000b030b7220 */ /* 0x000fe20000410000 */
[----:B------:R-:W-:Y:S02]  /*5100*/  @P4 PRMT R207, RZ, 0x5410, R182 ;  /* 0x00005410ffcf4816 */ /* 0x000fe400000000b6 */
[----:B------:R-:W-:-:S02]  /*5110*/  @P5 PRMT R201, R201, 0x5410, R206 ;  /* 0x00005410c9c95816 */ /* 0x000fc400000000ce */
        /* <DEDUP_REMOVED lines=11> */
[----:B------:R-:W-:Y:S01]  /*51d0*/  F2FP.BF16.PACK_AB R206, R12, R11 ;  /* 0x0000000b0cce723e */ /* 0x000fe200000010ff */
[----:B------:R-:W-:Y:S01]  /*51e0*/  FFMA.FTZ R11, R6, R2, R209 ;  /* 0x00000002060b7223 */ /* 0x000fe200000100d1 */
[----:B------:R-:W-:Y:S02]  /*51f0*/  @P5 PRMT R202, R202, 0x5410, R10 ;  /* 0x00005410caca5816 */ /* 0x000fe4000000000a */
[----:B------:R-:W-:Y:S01]  /*5200*/  @P6 F2FP.BF16.PACK_AB R10, RZ, R12 ;  /* 0x0000000cff0a623e */ /* 0x000fe200000010ff */
[----:B---3--:R-:W-:-:S03]  /*5210*/  FADD.FTZ R11, R208, -R11 ;  /* 0x8000000bd00b7221 */ /* 0x008fc60000010000 */
[----:B------:R-:W-:Y:S02]  /*5220*/  @P6 PRMT R194, R194, 0x5410, R10 ;  /* 0x00005410c2c26816 */ /* 0x000fe4000000000a */
[----:B------:R-:W-:Y:S01]  /*5230*/  @P4 PRMT R10, RZ, 0x5410, R183 ;  /* 0x00005410ff0a4816 */ /* 0x000fe200000000b7 */
[----:B------:R-:W-:-:S04]  /*5240*/  FMUL.FTZ R11, R3, R11 ;  /* 0x0000000b030b7220 */ /* 0x000fc80000410000 */
[----:B------:R-:W-:Y:S02]  /*5250*/  @P4 FADD.FTZ R11, R11, R10 ;  /* 0x0000000a0b0b4221 */ /* 0x000fe40000010000 */
[----:B------:R-:W-:Y:S01]  /*5260*/  FFMA.FTZ R10, R13, R2, R209 ;  /* 0x000000020d0a7223 */ /* 0x000fe200000100d1 */
[----:B------:R-:W-:-:S03]  /*5270*/  @P4 PRMT R12, RZ, 0x7610, R183 ;  /* 0x00007610ff0c4816 */ /* 0x000fc600000000b7 */
[----:B------:R-:W-:-:S04]  /*5280*/  FADD.FTZ R10, R252, -R10 ;  /* 0x8000000afc0a7221 */ /* 0x000fc80000010000 */
        /* <DEDUP_REMOVED lines=22> */
.L_x_539:
[----:B------:R-:W-:Y:S05]  /*53f0*/  BSYNC B1 ;  /* 0x0000000000017941 */ /* 0x000fea0003800000 */
.L_x_538:
        /* <DEDUP_REMOVED lines=102> */
.L_x_541:
[----:B------:R-:W-:Y:S05]  /*5a60*/  BSYNC B1 ;  /* 0x0000000000017941 */ /* 0x000fea0003800000 */
.L_x_540:
[----:B------:R-:W-:Y:S01]  /*5a70*/  ISETP.GE.U32.AND P4, PT, R248, 0xa0, PT ;  /* 0x000000a0f800780c */ /* 0x000fe20003f86070 */
[----:B------:R-:W-:-:S12]  /*5a80*/  BSSY B1, `(.L_x_542) ;  /* 0x0000065000017945 */ /* 0x000fd80003800000 */
[----:B------:R-:W-:Y:S05]  /*5a90*/  @!P4 BRA `(.L_x_543) ;  /* 0x000006300000c947 */ /* 0x000fea0003800000 */
[----:B------:R-:W2:Y:S01]  /*5aa0*/  LDL R213, [R1+0x44] ;  /* 0x0000440001d57983 */ /* 0x000ea20000100800 */
[-CC-:B0-----:R-:W-:Y:S02]  /*5ab0*/  FFMA.FTZ R11, R247, R2.reuse, R209.reuse ;  /* 0x00000002f70b7223 */ /* 0x181fe400000100d1 */
[-CC-:B------:R-:W-:Y:S01]  /*5ac0*/  FFMA.FTZ R204, R246, R2.reuse, R209.reuse ;  /* 0x00000002f6cc7223 */ /* 0x180fe200000100d1 */
[----:B------:R-:W3:Y:S01]  /*5ad0*/  LDL R211, [R1+0xc] ;  /* 0x00000c0001d37983 */ /* 0x000ee20000100800 */
[-CC-:B------:R-:W-:Y:S02]  /*5ae0*/  FFMA.FTZ R10, R245, R2.reuse, R209.reuse ;  /* 0x00000002f50a7223 */ /* 0x180fe400000100d1 */
[-CC-:B------:R-:W-:Y:S01]  /*5af0*/  FFMA.FTZ R205, R239, R2.reuse, R209.reuse ;  /* 0x00000002efcd7223 */ /* 0x180fe200000100d1 */
[----:B------:R-:W4:Y:S01]  /*5b00*/  LDL R215, [R1+0x6c] ;  /* 0x00006c0001d77983 */ /* 0x000f220000100800 */
[-CC-:B------:R-:W-:Y:S02]  /*5b10*/  FFMA.FTZ R206, R238, R2.reuse, R209.reuse ;  /* 0x00000002eece7223 */ /* 0x180fe400000100d1 */
[-CC-:B------:R-:W-:Y:S01]  /*5b20*/  FFMA.FTZ R12, R227, R2.reuse, R209.reuse ;  /* 0x00000002e30c7223 */ /* 0x180fe200000100d1 */
[----:B------:R-:W5:Y:S01]  /*5b30*/  LDL R214, [R1+0x58] ;  /* 0x0000580001d67983 */ /* 0x000f620000100800 */
[----:B------:R-:W-:-:S02]  /*5b40*/  FFMA.FTZ R208, R226, R2, R209 ;  /* 0x00000002e2d07223 */ /* 0x000fc400000100d1 */
[----:B------:R-:W-:Y:S01]  /*5b50*/  FFMA.FTZ R207, R220, R2, R209 ;  /* 0x00000002dccf7223 */ /* 0x000fe200000100d1 */
[----:B------:R-:W5:Y:S04]  /*5b60*/  LDL R212, [R1+0x30] ;  /* 0x0000300001d47983 */ /* 0x000f680000100800 */
[----:B------:R-:W5:Y:S04]  /*5b70*/  LDL R210, [R1+0x8] ;  /* 0x0000080001d27983 */ /* 0x000f680000100800 */
[----:B------:R-:W5:Y:S01]  /*5b80*/  LDL R209, [R1+0x80] ;  /* 0x0000800001d17983 */ /* 0x000f620000100800 */
[----:B------:R-:W-:-:S04]  /*5b90*/  ISETP.NE.U32.AND P4, PT, RZ, c[0x0][0x218], PT ;  /* 0x00008600ff007a0c */ /* 0x000fc80003f85070 */
[----:B------:R-:W-:Y:S02]  /*5ba0*/  ISETP.NE.AND.EX P4, PT, RZ, c[0x0][0x21c], PT, P4 ;  /* 0x00008700ff007a0c */ /* 0x000fe40003f85340 */
[----:B------:R-:W-:Y:S01]  /*5bb0*/  ISETP.NE.U32.AND P5, PT, RZ, c[0x0][0x258], PT ;  /* 0x00009600ff007a0c */ /* 0x000fe20003fa5070 */
[----:B------:R-:W-:-:S03]  /*5bc0*/  FADD.FTZ R207, R250, -R207 ;  /* 0x800000cffacf7221 */ /* 0x000fc60000010000 */
[----:B------:R-:W-:Y:S01]  /*5bd0*/  ISETP.NE.AND.EX P5, PT, RZ, c[0x0][0x25c], PT, P5 ;  /* 0x00009700ff007a0c */ /* 0x000fe20003fa5350 */
[----:B------:R-:W-:Y:S01]  /*5be0*/  FMUL.FTZ R207, R3, R207 ;  /* 0x000000cf03cf7220 */ /* 0x000fe20000410000 */
[----:B------:R-:W-:-:S04]  /*5bf0*/  ISETP.NE.U32.AND P6, PT, RZ, c[0x0][0x250], PT ;  /* 0x00009400ff007a0c */ /* 0x000fc80003fc5070 */
[----:B------:R-:W-:Y:S01]  /*5c00*/  ISETP.NE.AND.EX P6, PT, RZ, c[0x0][0x254], PT, P6 ;  /* 0x00009500ff007a0c */ /* 0x000fe20003fc5360 */
[----:B--2---:R-:W-:Y:S02]  /*5c10*/  FADD.FTZ R2, R213, -R205 ;  /* 0x800000cdd5027221 */ /* 0x004fe40000010000 */
[----:B---3--:R-:W-:Y:S02]  /*5c20*/  FADD.FTZ R205, R211, -R12 ;  /* 0x8000000cd3cd7221 */ /* 0x008fe40000010000 */
[----:B----4-:R-:W-:Y:S02]  /*5c30*/  FADD.FTZ R204, R215, -R204 ;  /* 0x800000ccd7cc7221 */ /* 0x010fe40000010000 */
[----:B-----5:R-:W-:Y:S02]  /*5c40*/  FADD.FTZ R10, R214, -R10 ;  /* 0x8000000ad60a7221 */ /* 0x020fe40000010000 */
[----:B------:R-:W-:Y:S02]  /*5c50*/  FADD.FTZ R206, R212, -R206 ;  /* 0x800000ced4ce7221 */ /* 0x000fe40000010000 */
[----:B------:R-:W-:-:S02]  /*5c60*/  FADD.FTZ R12, R210, -R208 ;  /* 0x800000d0d20c7221 */ /* 0x000fc40000010000 */
[----:B------:R-:W-:Y:S02]  /*5c70*/  FADD.FTZ R11, R209, -R11 ;  /* 0x8000000bd10b7221 */ /* 0x000fe40000010000 */
[C---:B------:R-:W-:Y:S02]  /*5c80*/  FMUL.FTZ R204, R3.reuse, R204 ;  /* 0x000000cc03cc7220 */ /* 0x040fe40000410000 */
[C---:B------:R-:W-:Y:S02]  /*5c90*/  FMUL.FTZ R11, R3.reuse, R11 ;  /* 0x0000000b030b7220 */ /* 0x040fe40000410000 */
[C---:B------:R-:W-:Y:S02]  /*5ca0*/  FMUL.FTZ R10, R3.reuse, R10 ;  /* 0x0000000a030a7220 */ /* 0x040fe40000410000 */
[C---:B------:R-:W-:Y:S02]  /*5cb0*/  FMUL.FTZ R2, R3.reuse, R2 ;  /* 0x0000000203027220 */ /* 0x040fe40000410000 */
[----:B------:R-:W-:-:S02]  /*5cc0*/  FMUL.FTZ R206, R3, R206 ;  /* 0x000000ce03ce7220 */ /* 0x000fc40000410000 */
[C---:B------:R-:W-:Y:S02]  /*5cd0*/  FMUL.FTZ R208, R3.reuse, R205 ;  /* 0x000000cd03d07220 */ /* 0x040fe40000410000 */
        /* <DEDUP_REMOVED lines=9> */
[----:B------:R-:W-:-:S04]  /*5d70*/  @P6 F2FP.BF16.PACK_AB R3, RZ, R11 ;  /* 0x0000000bff03623e */ /* 0x000fc800000010ff */
[----:B------:R-:W-:Y:S02]  /*5d80*/  @P6 PRMT R192, R3, 0x7610, R192 ;  /* 0x0000761003c06816 */ /* 0x000fe400000000c0 */
[----:B------:R-:W-:-:S04]  /*5d90*/  @P6 F2FP.BF16.PACK_AB R3, RZ, R204 ;  /* 0x000000ccff03623e */ /* 0x000fc800000010ff */
[----:B------:R-:W-:Y:S02]  /*5da0*/  @P6 PRMT R192, R192, 0x5410, R3 ;  /* 0x00005410c0c06816 */ /* 0x000fe40000000003 */
        /* <DEDUP_REMOVED lines=12> */
[----:B------:R-:W-:-:S04]  /*5e70*/  @P5 F2FP.BF16.PACK_AB R3, RZ, R10 ;  /* 0x0000000aff03523e */ /* 0x000fc800000010ff */
[----:B------:R-:W-:Y:S02]  /*5e80*/  @P5 PRMT R201, R3, 0x7610, R201 ;  /* 0x0000761003c95816 */ /* 0x000fe400000000c9 */
[----:B------:R-:W-:-:S04]  /*5e90*/  @P6 F2FP.BF16.PACK_AB R3, RZ, R10 ;  /* 0x0000000aff03623e */ /* 0x000fc800000010ff */
[----:B------:R-:W-:Y:S02]  /*5ea0*/  @P6 PRMT R193, R3, 0x7610, R193 ;  /* 0x0000761003c16816 */ /* 0x000fe400000000c1 */
[----:B------:R-:W-:Y:S02]  /*5eb0*/  @P5 F2FP.BF16.PACK_AB R3, RZ, R206 ;  /* 0x000000ceff03523e */ /* 0x000fe400000010ff */
[----:B------:R-:W-:Y:S02]  /*5ec0*/  F2FP.BF16.PACK_AB R204, R204, R11 ;  /* 0x0000000bcccc723e */ /* 0x000fe400000010ff */
[----:B------:R-:W-:Y:S02]  /*5ed0*/  ISETP.NE.U32.AND P4, PT, RZ, c[0x0][0x258], PT ;  /* 0x00009600ff007a0c */ /* 0x000fe40003f85070 */
[----:B------:R-:W-:Y:S02]  /*5ee0*/  @P5 PRMT R202, R3, 0x7610, R202 ;  /* 0x0000761003ca5816 */ /* 0x000fe400000000ca */
[----:B------:R-:W-:-:S02]  /*5ef0*/  @P5 F2FP.BF16.PACK_AB R11, RZ, R12 ;  /* 0x0000000cff0b523e */ /* 0x000fc400000010ff */
[----:B------:R-:W-:Y:S02]  /*5f00*/  @P5 F2FP.BF16.PACK_AB R3, RZ, R2 ;  /* 0x00000002ff03523e */ /* 0x000fe400000010ff */
[----:B------:R-:W-:Y:S02]  /*5f10*/  ISETP.NE.AND.EX P4, PT, RZ, c[0x0][0x25c], PT, P4 ;  /* 0x00009700ff007a0c */ /* 0x000fe40003f85340 */
[----:B------:R-:W-:Y:S01]  /*5f20*/  @P5 PRMT R203, R11, 0x7610, R203 ;  /* 0x000076100bcb5816 */ /* 0x000fe200000000cb */
[----:B------:R-:W-:Y:S01]  /*5f30*/  HFMA2.MMA R209, -RZ, RZ, 0, 9.5367431640625e-07 ;  /* 0x00000010ffd17435 */ /* 0x000fe200000001ff */
[----:B------:R-:W-:Y:S02]  /*5f40*/  @P5 PRMT R201, R201, 0x5410, R3 ;  /* 0x00005410c9c95816 */ /* 0x000fe40000000003 */
[----:B------:R-:W-:Y:S02]  /*5f50*/  @P5 F2FP.BF16.PACK_AB R11, RZ, R207 ;  /* 0x000000cfff0b523e */ /* 0x000fe400000010ff */
[----:B------:R-:W-:-:S02]  /*5f60*/  @P5 F2FP.BF16.PACK_AB R3, RZ, R208 ;  /* 0x000000d0ff03523e */ /* 0x000fc400000010ff */
[----:B------:R-:W-:Y:S02]  /*5f70*/  @P5 PRMT R203, R203, 0x5410, R11 ;  /* 0x00005410cbcb5816 */ /* 0x000fe4000000000b */
[----:B------:R-:W-:Y:S02]  /*5f80*/  @P5 PRMT R202, R202, 0x5410, R3 ;  /* 0x00005410caca5816 */ /* 0x000fe40000000003 */
[----:B------:R-:W-:Y:S02]  /*5f90*/  F2FP.BF16.PACK_AB R205, R2, R10 ;  /* 0x0000000a02cd723e */ /* 0x000fe400000010ff */
[----:B------:R-:W-:Y:S02]  /*5fa0*/  @P6 F2FP.BF16.PACK_AB R11, RZ, R2 ;  /* 0x00000002ff0b623e */ /* 0x000fe400000010ff */
[----:B------:R-:W-:Y:S02]  /*5fb0*/  @P6 F2FP.BF16.PACK_AB R2, RZ, R206 ;  /* 0x000000ceff02623e */ /* 0x000fe400000010ff */
[----:B------:R-:W-:-:S02]  /*5fc0*/  @P6 F2FP.BF16.PACK_AB R3, RZ, R12 ;  /* 0x0000000cff03623e */ /* 0x000fc400000010ff */
[----:B------:R-:W-:Y:S02]  /*5fd0*/  @P6 PRMT R194, R2, 0x7610, R194 ;  /* 0x0000761002c26816 */ /* 0x000fe400000000c2 */
[----:B------:R-:W-:Y:S01]  /*5fe0*/  @P6 PRMT R195, R3, 0x7610, R195 ;  /* 0x0000761003c36816 */ /* 0x000fe200000000c3 */
[----:B------:R-:W-:Y:S01]  /*5ff0*/  @P4 IMAD.WIDE.U32 R2, R4, R209, c[0x0][0x258] ;  /* 0x0000960004024625 */ /* 0x000fe200078e00d1 */
[----:B------:R-:W-:Y:S02]  /*6000*/  @P6 PRMT R193, R193, 0x5410, R11 ;  /* 0x00005410c1c16816 */ /* 0x000fe4000000000b */
[----:B------:R-:W-:Y:S02]  /*6010*/  @P6 F2FP.BF16.PACK_AB R11, RZ, R207 ;  /* 0x000000cfff0b623e */ /* 0x000fe400000010ff */
[----:B------:R0:W-:Y:S01]  /*6020*/  @P4 STG.E.128 [R2.64], R200 ;  /* 0x000000c802004986 */ /* 0x0001e2000c101d04 */
[----:B------:R-:W-:Y:S02]  /*6030*/  F2FP.BF16.PACK_AB R206, R208, R206 ;  /* 0x000000ced0ce723e */ /* 0x000fe400000010ff */
[----:B------:R-:W-:-:S02]  /*6040*/  F2FP.BF16.PACK_AB R207, R207, R12 ;  /* 0x0000000ccfcf723e */ /* 0x000fc400000010ff */
[----:B------:R-:W-:Y:S02]  /*6050*/  @P6 F2FP.BF16.PACK_AB R10, RZ, R208 ;  /* 0x000000d0ff0a623e */ /* 0x000fe400000010ff */
[----:B------:R-:W-:Y:S01]  /*6060*/  @P6 PRMT R195, R195, 0x5410, R11 ;  /* 0x00005410c3c36816 */ /* 0x000fe2000000000b */
[----:B0-----:R-:W-:-:S05]  /*6070*/  IMAD.WIDE.U32 R2, R4, R209, c[0x0][0x248] ;  /* 0x0000920004027625 */ /* 0x001fca00078e00d1 */
[----:B------:R0:W-:Y:S01]  /*6080*/  STG.E.128 [R2.64], R204 ;  /* 0x000000cc02007986 */ /* 0x0001e2000c101d04 */
[----:B------:R-:W-:Y:S02]  /*6090*/  @P6 PRMT R194, R194, 0x5410, R10 ;  /* 0x00005410c2c26816 */ /* 0x000fe4000000000a */
[----:B0-----:R-:W-:-:S04]  /*60a0*/  @P6 LEA R2, P4, R4, c[0x0][0x250], 0x4 ;  /* 0x0000940004026a11 */ /* 0x001fc800078820ff */
[----:B------:R-:W-:-:S05]  /*60b0*/  @P6 LEA.HI.X R3, R4, c[0x0][0x254], RZ, 0x4, P4 ;  /* 0x0000950004036a11 */ /* 0x000fca00020f24ff */
[----:B------:R0:W-:Y:S04]  /*60c0*/  @P6 STG.E.128 [R2.64], R192 ;  /* 0x000000c002006986 */ /* 0x0001e8000c101d04 */
.L_x_543:
[----:B------:R-:W-:Y:S05]  /*60d0*/  BSYNC B1 ;  /* 0x0000000000017941 */ /* 0x000fea0003800000 */
.L_x_542:
[----:B0-----:R-:W-:-:S04]  /*60e0*/  MOV R2, c[0x0][0x160] ;  /* 0x0000580000027a02 */ /* 0x001fc80000000f00 */
[----:B------:R-:W-:-:S04]  /*60f0*/  LEA R0, R2, R0, 0x2 ;  /* 0x0000000002007211 */ /* 0x000fc800078e10ff */
[----:B------:R-:W-:-:S13]  /*6100*/  ISETP.GE.AND P4, PT, R0, c[0x0][0x164], PT ;  /* 0x0000590000007a0c */ /* 0x000fda0003f86270 */
[----:B------:R-:W-:Y:S01]  /*6110*/  @P4 CALL.REL.NOINC `(.L_x_521) ;  /* 0x0000001000004944 */ /* 0x000fe20003c00000 */
[----:B------:R-:W-:Y:S05]  /*6120*/  BRA `(.L_x_544) ;  /* 0xffffaca000007947 */ /* 0x000fea000383ffff */
.L_x_521:
[----:B------:R-:W-:Y:S05]  /*6130*/  BSYNC B0 ;  /* 0x0000000000007941 */ /* 0x000fea0003800000 */
.L_x_520:
        /* <DEDUP_REMOVED lines=38> */
[----:B-----5:R-:W-:-:S03]  /*63a0*/  FADD.FTZ R87, R4, R7 ;  /* 0x0000000704577221 */ /* 0x020fc60000010000 */
        /* <DEDUP_REMOVED lines=61> */
[----:B-----5:R-:W-:-:S03]  /*6780*/  FADD.FTZ R175, R175, R178 ;  /* 0x000000b2afaf7221 */ /* 0x020fc60000010000 */
        /* <DEDUP_REMOVED lines=118> */
[----:B------:R-:W5:Y:S04]  /*6ef0*/  LDS R117, [R204.X4+0x2a00] ;  /* 0x002a0000cc757984 */ /* 0x000f680000004800 */
[----:B------:R-:W5:Y:S04]  /*6f00*/  LDS R90, [R204.X4+0x400] ;  /* 0x00040000cc5a7984 */ /* 0x000f680000004800 */
[----:B------:R-:W5:Y:S04]  /*6f10*/  LDS R115, [R204.X4+0x1800] ;  /* 0x00180000cc737984 */ /* 0x000f680000004800 */
[----:B------:R-:W5:Y:S04]  /*6f20*/  LDS R96, [R204.X4+0x3c00] ;  /* 0x003c0000cc607984 */ /* 0x000f680000004800 */
[----:B------:R-:W5:Y:S04]  /*6f30*/  LDS R95, [R204.X4+0x2c00] ;  /* 0x002c0000cc5f7984 */ /* 0x000f680000004800 */
[----:B------:R0:W5:Y:S01]  /*6f40*/  LDS R102, [R204.X4+0x3e00] ;  /* 0x003e0000cc667984 */ /* 0x0001620000004800 */
        /* <DEDUP_REMOVED lines=11> */
[----:B-----5:R-:W-:Y:S01]  /*7000*/  FADD.FTZ R117, R88, R117 ;  /* 0x0000007558757221 */ /* 0x020fe20000010000 */
        /* <DEDUP_REMOVED lines=37> */
.L_x_546:
[----:B-1----:R-:W-:Y:S05]  /*7260*/  BSYNC B0 ;  /* 0x0000000000007941 */ /* 0x002fea0003800000 */
.L_x_545:
        /* <DEDUP_REMOVED lines=23> */
.L_x_548:
[----:B------:R-:W-:Y:S05]  /*73e0*/  BSYNC B0 ;  /* 0x0000000000007941 */ /* 0x000fea0003800000 */
.L_x_547:
        /* <DEDUP_REMOVED lines=23> */
.L_x_550:
[----:B------:R-:W-:Y:S05]  /*7560*/  BSYNC B0 ;  /* 0x0000000000007941 */ /* 0x000fea0003800000 */
.L_x_549:
        /* <DEDUP_REMOVED lines=161> */
.L_x_552:
[----:B0-----:R-:W-:Y:S05]  /*7f80*/  BSYNC B0 ;  /* 0x0000000000007941 */ /* 0x001fea0003800000 */
.L_x_551:
        /* <DEDUP_REMOVED lines=23> */
.L_x_554:
[----:B------:R-:W-:Y:S05]  /*8100*/  BSYNC B0 ;  /* 0x0000000000007941 */ /* 0x000fea0003800000 */
.L_x_553:
        /* <DEDUP_REMOVED lines=23> */
.L_x_556:
[----:B------:R-:W-:Y:S05]  /*8280*/  BSYNC B0 ;  /* 0x0000000000007941 */ /* 0x000fea0003800000 */
.L_x_555:
        /* <DEDUP_REMOVED lines=23> */
.L_x_558:
[----:B------:R-:W-:Y:S05]  /*8400*/  BSYNC B0 ;  /* 0x0000000000007941 */ /* 0x000fea0003800000 */
.L_x_557:
        /* <DEDUP_REMOVED lines=23> */
.L_x_560:
[----:B------:R-:W-:Y:S05]  /*8580*/  BSYNC B0 ;  /* 0x0000000000007941 */ /* 0x000fea0003800000 */
.L_x_559:
        /* <DEDUP_REMOVED lines=23> */
.L_x_562:
[----:B------:R-:W-:Y:S05]  /*8700*/  BSYNC B0 ;  /* 0x0000000000007941 */ /* 0x000fea0003800000 */
.L_x_561:
        /* <DEDUP_REMOVED lines=10> */
.L_x_532:
[----:B-----5:R-:W-:Y:S01]  /*87b0*/  HFMA2.MMA R2, -RZ, RZ, 0, 5.9604644775390625e-08 ;  /* 0x00000001ff027435 */ /* 0x020fe200000001ff */
[----:B------:R-:W-:-:S02]  /*87c0*/  MOV R205, R12 ;  /* 0x0000000c00cd7202 */ /* 0x000fc40000000f00 */
[----:B------:R-:W-:Y:S02]  /*87d0*/  MOV R207, 0x1f ;  /* 0x0000001f00cf7802 */ /* 0x000fe40000000f00 */
[----:B------:R-:W-:Y:S02]  /*87e0*/  MOV R206, 0xffffffff ;  /* 0xffffffff00ce7802 */ /* 0x000fe40000000f00 */
[----:B------:R-:W-:Y:S02]  /*87f0*/  MOV R204, 0x8810 ;  /* 0x0000881000cc7802 */ /* 0x000fe40000000f00 */
[----:B------:R-:W-:Y:S05]  /*8800*/  CALL.REL.NOINC `($__internal_24_$__cuda_sm70_shflsync_bfly_p) ;  /* 0x0000045000007944 */ /* 0x000fea0003c00000 */
[----:B-1----:R-:W-:Y:S01]  /*8810*/  MOV R10, R2 ;  /* 0x00000002000a7202 */ /* 0x002fe20000000f00 */
[----:B------:R-:W-:Y:S05]  /*8820*/  BRA `(.L_x_563) ;  /* 0xffffb6e000007947 */ /* 0x000fea000383ffff */
.L_x_533:
[----:B-----5:R-:W-:Y:S01]  /*8830*/  HFMA2.MMA R2, -RZ, RZ, 0, 5.9604644775390625e-08 ;  /* 0x00000001ff027435 */ /* 0x020fe200000001ff */
[----:B------:R-:W-:Y:S02]  /*8840*/  MOV R205, R11 ;  /* 0x0000000b00cd7202 */ /* 0x000fe40000000f00 */
[----:B------:R-:W-:Y:S02]  /*8850*/  MOV R207, 0x1f ;  /* 0x0000001f00cf7802 */ /* 0x000fe40000000f00 */
[----:B------:R-:W-:-:S02]  /*8860*/  MOV R206, 0xffffffff ;  /* 0xffffffff00ce7802 */ /* 0x000fc40000000f00 */
[----:B------:R-:W-:Y:S02]  /*8870*/  MOV R204, 0x8890 ;  /* 0x0000889000cc7802 */ /* 0x000fe40000000f00 */
[----:B01----:R-:W-:Y:S05]  /*8880*/  CALL.REL.NOINC `($__internal_24_$__cuda_sm70_shflsync_bfly_p) ;  /* 0x000003d000007944 */ /* 0x003fea0003c00000 */
[----:B------:R-:W-:Y:S01]  /*8890*/  FADD.FTZ R10, R10, R12 ;  /* 0x0000000c0a0a7221 */ /* 0x000fe20000010000 */
[----:B------:R-:W-:Y:S01]  /*88a0*/  MOV R207, 0x1f ;  /* 0x0000001f00cf7802 */ /* 0x000fe20000000f00 */
[----:B-1----:R-:W-:Y:S01]  /*88b0*/  FADD.FTZ R11, R11, R2 ;  /* 0x000000020b0b7221 */ /* 0x002fe20000010000 */
[----:B------:R-:W-:Y:S01]  /*88c0*/  HFMA2.MMA R2, -RZ, RZ, 0, 1.1920928955078125e-07 ;  /* 0x00000002ff027435 */ /* 0x000fe200000001ff */
[----:B------:R-:W-:Y:S02]  /*88d0*/  MOV R206, 0xffffffff ;  /* 0xffffffff00ce7802 */ /* 0x000fe40000000f00 */
[----:B------:R-:W-:Y:S02]  /*88e0*/  MOV R205, R10 ;  /* 0x0000000a00cd7202 */ /* 0x000fe40000000f00 */
[----:B------:R-:W-:Y:S02]  /*88f0*/  MOV R204, 0x8910 ;  /* 0x0000891000cc7802 */ /* 0x000fe40000000f00 */
[----:B------:R-:W-:Y:S05]  /*8900*/  CALL.REL.NOINC `($__internal_24_$__cuda_sm70_shflsync_bfly_p) ;  /* 0x0000035000007944 */ /* 0x000fea0003c00000 */
[----:B-1----:R-:W-:Y:S01]  /*8910*/  MOV R12, R2 ;  /* 0x00000002000c7202 */ /* 0x002fe20000000f00 */
[----:B------:R-:W-:Y:S01]  /*8920*/  HFMA2.MMA R2, -RZ, RZ, 0, 1.1920928955078125e-07 ;  /* 0x00000002ff027435 */ /* 0x000fe200000001ff */
[----:B------:R-:W-:-:S02]  /*8930*/  MOV R205, R11 ;  /* 0x0000000b00cd7202 */ /* 0x000fc40000000f00 */
[----:B------:R-:W-:Y:S02]  /*8940*/  MOV R207, 0x1f ;  /* 0x0000001f00cf7802 */ /* 0x000fe40000000f00 */
[----:B------:R-:W-:Y:S02]  /*8950*/  MOV R206, 0xffffffff ;  /* 0xffffffff00ce7802 */ /* 0x000fe40000000f00 */
[----:B------:R-:W-:Y:S02]  /*8960*/  MOV R204, 0x8980 ;  /* 0x0000898000cc7802 */ /* 0x000fe40000000f00 */
[----:B------:R-:W-:Y:S05]  /*8970*/  CALL.REL.NOINC `($__internal_24_$__cuda_sm70_shflsync_bfly_p) ;  /* 0x000002e000007944 */ /* 0x000fea0003c00000 */
[----:B------:R-:W-:Y:S01]  /*8980*/  FADD.FTZ R10, R12, R10 ;  /* 0x0000000a0c0a7221 */ /* 0x000fe20000010000 */
[----:B------:R-:W-:Y:S01]  /*8990*/  MOV R207, 0x1f ;  /* 0x0000001f00cf7802 */ /* 0x000fe20000000f00 */
[----:B-1----:R-:W-:Y:S01]  /*89a0*/  FADD.FTZ R11, R11, R2 ;  /* 0x000000020b0b7221 */ /* 0x002fe20000010000 */
[----:B------:R-:W-:Y:S01]  /*89b0*/  HFMA2.MMA R2, -RZ, RZ, 0, 2.384185791015625e-07 ;  /* 0x00000004ff027435 */ /* 0x000fe200000001ff */
[----:B------:R-:W-:Y:S02]  /*89c0*/  MOV R206, 0xffffffff ;  /* 0xffffffff00ce7802 */ /* 0x000fe40000000f00 */
[----:B------:R-:W-:-:S02]  /*89d0*/  MOV R205, R10 ;  /* 0x0000000a00cd7202 */ /* 0x000fc40000000f00 */
[----:B------:R-:W-:Y:S02]  /*89e0*/  MOV R204, 0x8a00 ;  /* 0x00008a0000cc7802 */ /* 0x000fe40000000f00 */
[----:B------:R-:W-:Y:S05]  /*89f0*/  CALL.REL.NOINC `($__internal_24_$__cuda_sm70_shflsync_bfly_p) ;  /* 0x0000026000007944 */ /* 0x000fea0003c00000 */
[----:B-1----:R-:W-:Y:S01]  /*8a00*/  MOV R12, R2 ;  /* 0x00000002000c7202 */ /* 0x002fe20000000f00 */
[----:B------:R-:W-:Y:S01]  /*8a10*/  HFMA2.MMA R2, -RZ, RZ, 0, 2.384185791015625e-07 ;  /* 0x00000004ff027435 */ /* 0x000fe200000001ff */
[----:B------:R-:W-:Y:S02]  /*8a20*/  MOV R205, R11 ;  /* 0x0000000b00cd7202 */ /* 0x000fe40000000f00 */
[----:B------:R-:W-:Y:S02]  /*8a30*/  MOV R207, 0x1f ;  /* 0x0000001f00cf7802 */ /* 0x000fe40000000f00 */
[----:B------:R-:W-:Y:S02]  /*8a40*/  MOV R206, 0xffffffff ;  /* 0xffffffff00ce7802 */ /* 0x000fe40000000f00 */
[----:B------:R-:W-:Y:S02]  /*8a50*/  MOV R204, 0x8a70 ;  /* 0x00008a7000cc7802 */ /* 0x000fe40000000f00 */
[----:B------:R-:W-:Y:S05]  /*8a60*/  CALL.REL.NOINC `($__internal_24_$__cuda_sm70_shflsync_bfly_p) ;  /* 0x000001f000007944 */ /* 0x000fea0003c00000 */
[----:B------:R-:W-:Y:S01]  /*8a70*/  FADD.FTZ R10, R12, R10 ;  /* 0x0000000a0c0a7221 */ /* 0x000fe20000010000 */
[----:B------:R-:W-:Y:S01]  /*8a80*/  MOV R207, 0x1f ;  /* 0x0000001f00cf7802 */ /* 0x000fe20000000f00 */
[----:B-1----:R-:W-:Y:S01]  /*8a90*/  FADD.FTZ R11, R11, R2 ;  /* 0x000000020b0b7221 */ /* 0x002fe20000010000 */
[----:B------:R-:W-:Y:S01]  /*8aa0*/  HFMA2.MMA R2, -RZ, RZ, 0, 4.76837158203125e-07 ;  /* 0x00000008ff027435 */ /* 0x000fe200000001ff */
[----:B------:R-:W-:-:S02]  /*8ab0*/  MOV R206, 0xffffffff ;  /* 0xffffffff00ce7802 */ /* 0x000fc40000000f00 */
[----:B------:R-:W-:Y:S02]  /*8ac0*/  MOV R205, R10 ;  /* 0x0000000a00cd7202 */ /* 0x000fe40000000f00 */
[----:B------:R-:W-:Y:S02]  /*8ad0*/  MOV R204, 0x8af0 ;  /* 0x00008af000cc7802 */ /* 0x000fe40000000f00 */
[----:B------:R-:W-:Y:S05]  /*8ae0*/  CALL.REL.NOINC `($__internal_24_$__cuda_sm70_shflsync_bfly_p) ;  /* 0x0000017000007944 */ /* 0x000fea0003c00000 */
[----:B-1----:R-:W-:Y:S01]  /*8af0*/  MOV R12, R2 ;  /* 0x00000002000c7202 */ /* 0x002fe20000000f00 */
[----:B------:R-:W-:Y:S01]  /*8b00*/  HFMA2.MMA R2, -RZ, RZ, 0, 4.76837158203125e-07 ;  /* 0x00000008ff027435 */ /* 0x000fe200000001ff */
[----:B------:R-:W-:Y:S02]  /*8b10*/  MOV R205, R11 ;  /* 0x0000000b00cd7202 */ /* 0x000fe40000000f00 */
[----:B------:R-:W-:Y:S02]  /*8b20*/  MOV R207, 0x1f ;  /* 0x0000001f00cf7802 */ /* 0x000fe40000000f00 */
[----:B------:R-:W-:Y:S02]  /*8b30*/  MOV R206, 0xffffffff ;  /* 0xffffffff00ce7802 */ /* 0x000fe40000000f00 */
[----:B------:R-:W-:-:S02]  /*8b40*/  MOV R204, 0x8b60 ;  /* 0x00008b6000cc7802 */ /* 0x000fc40000000f00 */
[----:B------:R-:W-:Y:S05]  /*8b50*/  CALL.REL.NOINC `($__internal_24_$__cuda_sm70_shflsync_bfly_p) ;  /* 0x0000010000007944 */ /* 0x000fea0003c00000 */
[----:B------:R-:W-:Y:S01]  /*8b60*/  FADD.FTZ R10, R12, R10 ;  /* 0x0000000a0c0a7221 */ /* 0x000fe20000010000 */
[----:B------:R-:W-:Y:S01]  /*8b70*/  MOV R207, 0x1f ;  /* 0x0000001f00cf7802 */ /* 0x000fe20000000f00 */
[----:B-1----:R-:W-:Y:S01]  /*8b80*/  FADD.FTZ R11, R11, R2 ;  /* 0x000000020b0b7221 */ /* 0x002fe20000010000 */
[----:B------:R-:W-:Y:S01]  /*8b90*/  HFMA2.MMA R2, -RZ, RZ, 0, 9.5367431640625e-07 ;  /* 0x00000010ff027435 */ /* 0x000fe200000001ff */
[----:B------:R-:W-:-:S02]  /*8ba0*/  MOV R206, 0xffffffff ;  /* 0xffffffff00ce7802 */ /* 0x000fc40000000f00 */
[----:B------:R-:W-:Y:S02]  /*8bb0*/  MOV R205, R10 ;  /* 0x0000000a00cd7202 */ /* 0x000fe40000000f00 */
[----:B------:R-:W-:Y:S02]  /*8bc0*/  MOV R204, 0x8be0 ;  /* 0x00008be000cc7802 */ /* 0x000fe40000000f00 */
[----:B------:R-:W-:Y:S05]  /*8bd0*/  CALL.REL.NOINC `($__internal_24_$__cuda_sm70_shflsync_bfly_p) ;  /* 0x0000008000007944 */ /* 0x000fea0003c00000 */
[----:B-1----:R-:W-:Y:S01]  /*8be0*/  MOV R12, R2 ;  /* 0x00000002000c7202 */ /* 0x002fe20000000f00 */
[----:B------:R-:W-:Y:S01]  /*8bf0*/  HFMA2.MMA R2, -RZ, RZ, 0, 9.5367431640625e-07 ;  /* 0x00000010ff027435 */ /* 0x000fe200000001ff */
[----:B------:R-:W-:Y:S02]  /*8c00*/  MOV R205, R11 ;  /* 0x0000000b00cd7202 */ /* 0x000fe40000000f00 */
[----:B------:R-:W-:Y:S02]  /*8c10*/  MOV R207, 0x1f ;  /* 0x0000001f00cf7802 */ /* 0x000fe40000000f00 */
[----:B------:R-:W-:Y:S02]  /*8c20*/  MOV R206, 0xffffffff ;  /* 0xffffffff00ce7802 */ /* 0x000fe40000000f00 */
[----:B------:R-:W-:-:S02]  /*8c30*/  MOV R204, 0x8c50 ;  /* 0x00008c5000cc7802 */ /* 0x000fc40000000f00 */
[----:B------:R-:W-:Y:S05]  /*8c40*/  CALL.REL.NOINC `($__internal_24_$__cuda_sm70_shflsync_bfly_p) ;  /* 0x0000001000007944 */ /* 0x000fea0003c00000 */
[----:B-1----:R-:W-:Y:S05]  /*8c50*/  BRA `(.L_x_564) ;  /* 0xffffb3d000007947 */ /* 0x002fea000383ffff */
        .weak           $__internal_24_$__cuda_sm70_shflsync_bfly_p
        .type           $__internal_24_$__cuda_sm70_shflsync_bfly_p,@function
        .size           $__internal_24_$__cuda_sm70_shflsync_bfly_p,(.L_x_2850 - $__internal_24_$__cuda_sm70_shflsync_bfly_p)
$__internal_24_$__cuda_sm70_shflsync_bfly_p:
[----:B------:R-:W-:Y:S04]  /*8c60*/  WARPSYNC R206 ;  /* 0x000000ce00007348 */ /* 0x000fe80003800000 */
[----:B------:R0:W1:Y:S02]  /*8c70*/  SHFL.BFLY PT, R2, R205, R2, R207 ;  /* 0x0c000002cd027389 */ /* 0x00006400000e00cf */
[----:B0-----:R-:W-:-:S06]  /*8c80*/  HFMA2.MMA R205, -RZ, RZ, 0, 0 ;  /* 0x00000000ffcd7435 */ /* 0x001fcc00000001ff */
[----:B------:R-:W-:Y:S05]  /*8c90*/  RET.REL.NODEC R204 `(_ZN10layer_norm31ln_parallel_residual_bwd_kernelINS_13Kernel_traitsIf13__nv_bfloat16S2_S2_fjLj1280ELj1ELj4ELj1ELj16ENS_18Kernel_traits_baseILj1280EfS2_S2_S2_fjLj128EEEEELb0ELb0ELb0EEEvNS_9BwdParamsE) ;  /* 0xffff7360cc007950 */ /* 0x000fea0003c3ffff */
.L_x_565:
        /* <DEDUP_REMOVED lines=14> */
.L_x_2850:


//--------------------- .text._ZN10layer_norm31ln_parallel_residual_bwd_kernelINS_13Kernel_traitsIf13__nv_bfloat16S2_S2_fjLj1280ELj1ELj4ELj1ELj16ENS_18Kernel_traits_baseILj1280EfS2_S2_S2_fjLj128EEEEELb0ELb0ELb1EEEvNS_9BwdParamsE --------------------------
	.section	.text._ZN10layer_norm31ln_parallel_residual_bwd_kernelINS_13Kernel_traitsIf13__nv_bfloat16S2_S2_fjLj1280ELj1ELj4ELj1ELj16ENS_18Kernel_traits_baseILj1280EfS2_S2_S2_fjLj128EEEEELb0ELb0ELb1EEEvNS_9BwdParamsE,"ax",@progbits
	.sectioninfo	@"SHI_REGISTERS=255"
	.align	128
        .global         _ZN10layer_norm31ln_parallel_residual_bwd_kernelINS_13Kernel_traitsIf13__nv_bfloat16S2_S2_fjLj1280ELj1ELj4ELj1ELj16ENS_18Kernel_traits_baseILj1280EfS2_S2_S2_fjLj128EEEEELb0ELb0ELb1EEEvNS_9BwdParamsE
        .type           _ZN10layer_norm31ln_parallel_residual_bwd_kernelINS_13Kernel_traitsIf13__nv_bfloat16S2_S2_fjLj1280ELj1ELj4ELj1ELj16ENS_18Kernel_traits_baseILj1280EfS2_S2_S2_fjLj128EEEEELb0ELb0ELb1EEEvNS_9BwdParamsE,@function
        .size           _ZN10layer_norm31ln_parallel_residual_bwd_kernelINS_13Kernel_traitsIf13__nv_bfloat16S2_S2_fjLj1280ELj1ELj4ELj1ELj16ENS_18Kernel_traits_baseILj1280EfS2_S2_S2_fjLj128EEEEELb0ELb0ELb1EEEvNS_9BwdParamsE,(.L_x_2851 - _ZN10layer_norm31ln_parallel_residual_bwd_kernelINS_13Kernel_traitsIf13__nv_bfloat16S2_S2_fjLj1280ELj1ELj4ELj1ELj16ENS_18Kernel_traits_baseILj1280EfS2_S2_S2_fjLj128EEEEELb0ELb0ELb1EEEvNS_9BwdParamsE)
        .other          _ZN10layer_norm31ln_parallel_residual_bwd_kernelINS_13Kernel_traitsIf13__nv_bfloat16S2_S2_fjLj1280ELj1ELj4ELj1ELj16ENS_18Kernel_traits_baseILj1280EfS2_S2_S2_fjLj128EEEEELb0ELb0ELb1EEEvNS_9BwdParamsE,@"STO_CUDA_ENTRY STV_DEFAULT"
_ZN10layer_norm31ln_parallel_residual_bwd_kernelINS_13Kernel_traitsIf13__nv_bfloat16S2_S2_fjLj1280ELj1ELj4ELj1ELj16ENS_18Kernel_traits_baseILj1280EfS2_S2_S2_fjLj128EEEEELb0ELb0ELb1EEEvNS_9BwdParamsE:
.text._ZN10layer_norm31ln_parallel_residual_bwd_kernelINS_13Kernel_traitsIf13__nv_bfloat16S2_S2_fjLj1280ELj1ELj4ELj1ELj16ENS_18Kernel_traits_baseILj1280EfS2_S2_S2_fjLj128EEEEELb0ELb0ELb1EEEvNS_9BwdParamsE:
        /* <DEDUP_REMOVED lines=91> */
.L_x_567:
[----:B------:R0:W-:Y:S01]  /*05b0*/  STL [R1+0x1b0], RZ ;  /* 0x0001b0ff01007387 */ /* 0x0001e20000100800 */
[----:B------:R-:W-:-:S03]  /*05c0*/  SHF.L.U32 R2, R2, 0x5, RZ ;  /* 0x0000000502027819 */ /* 0x000fc600000006ff */
[----:B------:R0:W-:Y:S01]  /*05d0*/  STL [R1+0x1ac], RZ ;  /* 0x0001acff01007387 */ /* 0x0001e20000100800 */
[----:B------:R-:W-:-:S03]  /*05e0*/  LOP3.LUT R4, R2, 0x3e0, RZ, 0xc0, !PT ;  /* 0x000003e002047812 */ /* 0x000fc600078ec0ff */
[----:B------:R0:W-:Y:S01]  /*05f0*/  STL [R1+0x1a8], RZ ;  /* 0x0001a8ff01007387 */ /* 0x0001e20000100800 */
[C---:B------:R-:W-:Y:S02]  /*0600*/  IADD3 R2, P0, R4.reuse, c[0x0][0x1b0], RZ ;  /* 0x00006c0004027a10 */ /* 0x040fe40007f1e0ff */
[----:B------:R-:W-:Y:S01]  /*0610*/  IADD3 R4, P1, R4, c[0x0][0x1b8], RZ ;  /* 0x00006e0004047a10 */ /* 0x000fe20007f3e0ff */
[----:B------:R0:W-:Y:S01]  /*0620*/  STL [R1+0x1a4], RZ ;  /* 0x0001a4ff01007387 */ /* 0x0001e20000100800 */
[----:B------:R-:W-:Y:S02]  /*0630*/  IADD3.X R3, RZ, c[0x0][0x1b4], RZ, P0, !PT ;  /* 0x00006d00ff037a10 */ /* 0x000fe400007fe4ff */
[----:B------:R-:W-:Y:S01]  /*0640*/  IADD3.X R5, RZ, c[0x0][0x1bc], RZ, P1, !PT ;  /* 0x00006f00ff057a10 */ /* 0x000fe20000ffe4ff */
        /* <DEDUP_REMOVED lines=104> */
[----:B------:R0:W-:Y:S01]  /*0cd0*/  STL [R1], RZ ;  /* 0x000000ff01007387 */ /* 0x0001e20000100800 */
[----:B------:R-:W-:Y:S01]  /*0ce0*/  HFMA2.MMA R252, -RZ, RZ, 0, 0 ;  /* 0x00000000fffc7435 */ /* 0x000fe200000001ff */
[----:B------:R-:W-:Y:S01]  /*0cf0*/  BSSY B1, `(.L_x_569) ;  /* 0x0000519000017945 */ /* 0x000fe20003800000 */
[----:B------:R-:W-:Y:S01]  /*0d00*/  CS2R R250, SRZ ;  /* 0x0000000000fa7805 */ /* 0x000fe2000001ff00 */
[----:B------:R1:W5:Y:S01]  /*0d10*/  LDG.E.128 R100, [R2.64] ;  /* 0x0000000402647981 */ /* 0x000362000c1e1d00 */
[----:B------:R-:W-:Y:S01]  /*0d20*/  CS2R R248, SRZ ;  /* 0x0000000000f87805 */ /* 0x000fe2000001ff00 */
[----:B------:R-:W-:Y:S01]  /*0d30*/  CS2R R188, SRZ ;  /* 0x0000000000bc7805 */ /* 0x000fe2000001ff00 */
[----:B------:R-:W-:Y:S01]  /*0d40*/  CS2R R190, SRZ ;  /* 0x0000000000be7805 */ /* 0x000fe2000001ff00 */
[----:B------:R1:W5:Y:S01]  /*0d50*/  LDG.E.128 R96, [R2.64+0x10] ;  /* 0x0000100402607981 */ /* 0x000362000c1e1d00 */
        /* <DEDUP_REMOVED lines=24> */
[----:B------:R-:W-:-:S03]  /*0ee0*/  CS2R R202, SRZ ;  /* 0x0000000000ca7805 */ /* 0x000fc6000001ff00 */
[----:B------:R1:W5:Y:S04]  /*0ef0*/  LDG.E.128 R68, [R2.64+0x1000] ;  /* 0x0010000402447981 */ /* 0x000368000c1e1d00 */
[----:B------:R1:W5:Y:S04]  /*0f00*/  LDG.E.128 R64, [R2.64+0x1010] ;  /* 0x0010100402407981 */ /* 0x000368000c1e1d00 */
[----:B------:R2:W5:Y:S04]  /*0f10*/  LDG.E.128 R60, [R4.64] ;  /* 0x00000004043c7981 */ /* 0x000568000c1e1d00 */
[----:B------:R2:W5:Y:S01]  /*0f20*/  LDG.E.128 R56, [R4.64+0x10] ;  /* 0x0000100404387981 */ /* 0x000562000c1e1d00 */
[----:B-1----:R-:W-:-:S03]  /*0f30*/  CS2R R2, SRZ ;  /* 0x0000000000027805 */ /* 0x002fc6000001ff00 */
[----:B------:R2:W5:Y:S04]  /*0f40*/  LDG.E.128 R52, [R4.64+0x400] ;  /* 0x0004000404347981 */ /* 0x000568000c1e1d00 */
[----:B------:R2:W5:Y:S04]  /*0f50*/  LDG.E.128 R48, [R4.64+0x410] ;  /* 0x0004100404307981 */ /* 0x000568000c1e1d00 */
[----:B------:R2:W5:Y:S04]  /*0f60*/  LDG.E.128 R44, [R4.64+0x800] ;  /* 0x00080004042c7981 */ /* 0x000568000c1e1d00 */
[----:B------:R2:W5:Y:S04]  /*0f70*/  LDG.E.128 R40, [R4.64+0x810] ;  /* 0x0008100404287981 */ /* 0x000568000c1e1d00 */
[----:B------:R2:W5:Y:S04]  /*0f80*/  LDG.E.128 R36, [R4.64+0xc00] ;  /* 0x000c000404247981 */ /* 0x000568000c1e1d00 */
[----:B------:R2:W5:Y:S04]  /*0f90*/  LDG.E.128 R32, [R4.64+0xc10] ;  /* 0x000c100404207981 */ /* 0x000568000c1e1d00 */
[----:B------:R2:W5:Y:S04]  /*0fa0*/  LDG.E.128 R28, [R4.64+0x1000] ;  /* 0x00100004041c7981 */ /* 0x000568000c1e1d00 */
[----:B------:R2:W5:Y:S02]  /*0fb0*/  LDG.E.128 R24, [R4.64+0x1010] ;  /* 0x0010100404187981 */ /* 0x000564000c1e1d00 */
[----:B0-2---:R-:W-:-:S02]  /*0fc0*/  CS2R R4, SRZ ;  /* 0x0000000000047805 */ /* 0x005fc4000001ff00 */
.L_x_573:
[----:B------:R-:W0:Y:S01]  /*0fd0*/  S2R R134, SR_TID.X ;  /* 0x0000000000867919 */ /* 0x000e220000002100 */
[----:B------:R-:W-:Y:S01]  /*0fe0*/  IMAD R132, R0, c[0x0][0x168], RZ ;  /* 0x00005a0000847a24 */ /* 0x000fe200078e02ff */
[----:B------:R-:W-:-:S02]  /*0ff0*/  MOV R231, 0x10 ;  /* 0x0000001000e77802 */ /* 0x000fc40000000f00 */
[----:B------:R-:W-:Y:S02]  /*1000*/  STL [R1+0x1bc], R126 ;  /* 0x0001bc7e01007387 */ /* 0x000fe40000100800 */
[----:B------:R-:W-:Y:S02]  /*1010*/  SHF.R.S32.HI R133, RZ, 0x1f, R132 ;  /* 0x0000001fff857819 */ /* 0x000fe40000011484 */
[----:B------:R-:W-:Y:S02]  /*1020*/  STL [R1+0x1b8], R125 ;  /* 0x0001b87d01007387 */ /* 0x000fe40000100800 */
[----:B------:R-:W-:Y:S02]  /*1030*/  LEA.HI R133, R133, R132, RZ, 0x3 ;  /* 0x0000008485857211 */ /* 0x000fe400078f18ff */
[----:B------:R1:W-:Y:S02]  /*1040*/  STL [R1+0x1b4], R124 ;  /* 0x0001b47c01007387 */ /* 0x0003e40000100800 */
[----:B-1----:R-:W1:Y:S01]  /*1050*/  LDC.U8 R124, c[0x0][0x1f0] ;  /* 0x00007c00ff7c7b82 */ /* 0x002e620000000000 */
[----:B0-----:R-:W-:-:S04]  /*1060*/  LOP3.LUT R208, R134, 0x1f, RZ, 0xc0, !PT ;  /* 0x0000001f86d07812 */ /* 0x001fc800078ec0ff */
[----:B------:R-:W-:-:S05]  /*1070*/  LEA.HI.SX32 R208, R133, R208, 0x1d ;  /* 0x000000d085d07211 */ /* 0x000fca00078feaff */
[----:B------:R-:W-:-:S04]  /*1080*/  IMAD.WIDE.U32 R168, R208, R231, c[0x0][0x208] ;  /* 0x00008200d0a87625 */ /* 0x000fc800078e00e7 */
[CC--:B------:R-:W-:Y:S02]  /*1090*/  IMAD.WIDE.U32 R172, R208.reuse, R231.reuse, c[0x0][0x210] ;  /* 0x00008400d0ac7625 */ /* 0x0c0fe400078e00e7 */
[----:B------:R-:W2:Y:S01]  /*10a0*/  LDG.E.128 R168, [R168.64] ;  /* 0x00000004a8a87981 */ /* 0x000ea2000c1e1d00 */
[----:B------:R-:W-:Y:S01]  /*10b0*/  MOV R132, 0x4 ;  /* 0x0000000400847802 */ /* 0x000fe20000000f00 */
[----:B------:R-:W-:Y:S02]  /*10c0*/  IMAD.WIDE.U32 R156, R208, R231, c[0x0][0x188] ;  /* 0x00006200d09c7625 */ /* 0x000fe400078e00e7 */
[----:B------:R-:W3:Y:S01]  /*10d0*/  LDG.E.128 R172, [R172.64] ;  /* 0x00000004acac7981 */ /* 0x000ee2000c1e1d00 */
[----:B-1----:R-:W-:Y:S01]  /*10e0*/  ISETP.NE.AND P1, PT, R124, RZ, PT ;  /* 0x000000ff7c00720c */ /* 0x002fe20003f25270 */
[CC--:B------:R-:W-:Y:S02]  /*10f0*/  IMAD.WIDE R228, R0.reuse, R132.reuse, c[0x0][0x1a0] ;  /* 0x0000680000e47625 */ /* 0x0c0fe400078e0284 */
[----:B------:R-:W4:Y:S04]  /*1100*/  LDL.LU R124, [R1+0x20] ;  /* 0x00002000017c7983 */ /* 0x000f280000300800 */
[----:B------:R-:W4:Y:S04]  /*1110*/  LDG.E.128 R156, [R156.64] ;  /* 0x000000049c9c7981 */ /* 0x000f28000c1e1d00 */
[----:B------:R-:W4:Y:S01]  /*1120*/  LDG.E R228, [R228.64] ;  /* 0x00000004e4e47981 */ /* 0x000f22000c1e1900 */
[----:B------:R-:W-:Y:S01]  /*1130*/  IMAD.WIDE R132, R0, R132, c[0x0][0x1a8] ;  /* 0x00006a0000847625 */ /* 0x000fe200078e0284 */
[----:B------:R-:W-:-:S02]  /*1140*/  IADD3 R206, R208, 0x20, RZ ;  /* 0x00000020d0ce7810 */ /* 0x000fc40007ffe0ff */
[----:B------:R-:W4:Y:S04]  /*1150*/  LDL.LU R245, [R1+0x10] ;  /* 0x0000100001f57983 */ /* 0x000f280000300800 */
[----:B------:R0:W4:Y:S04]  /*1160*/  LDG.E R209, [R132.64] ;  /* 0x0000000484d17981 */ /* 0x000128000c1e1900 */
[----:B------:R-:W4:Y:S04]  /*1170*/  LDL.LU R244, [R1+0x1c] ;  /* 0x00001c0001f47983 */ /* 0x000f280000300800 */
[----:B------:R-:W4:Y:S01]  /*1180*/  LDL.LU R243, [R1+0xc] ;  /* 0x00000c0001f37983 */ /* 0x000f220000300800 */
[----:B0-----:R-:W-:-:S03]  /*1190*/  IMAD.WIDE.U32 R132, R206, R231, c[0x0][0x188] ;  /* 0x00006200ce847625 */ /* 0x001fc600078e00e7 */
[----:B------:R-:W4:Y:S01]  /*11a0*/  LDL.LU R242, [R1+0x28] ;  /* 0x0000280001f27983 */ /* 0x000f220000300800 */
[----:B------:R-:W-:-:S03]  /*11b0*/  IMAD.WIDE.U32 R136, R206, R231, c[0x0][0x210] ;  /* 0x00008400ce887625 */ /* 0x000fc600078e00e7 */
[----:B------:R-:W4:Y:S04]  /*11c0*/  LDG.E.128 R132, [R132.64] ;  /* 0x0000000484847981 */ /* 0x000f28000c1e1d00 */
[----:B------:R-:W4:Y:S04]  /*11d0*/  LDL.LU R241, [R1+0x18] ;  /* 0x0000180001f17983 */ /* 0x000f280000300800 */
[----:B------:R-:W4:Y:S04]  /*11e0*/  LDL.LU R240, [R1+0x24] ;  /* 0x0000240001f07983 */ /* 0x000f280000300800 */
[----:B------:R-:W4:Y:S04]  /*11f0*/  LDL.LU R239, [R1+0x14] ;  /* 0x0000140001ef7983 */ /* 0x000f280000300800 */
[----:B------:R-:W4:Y:S04]  /*1200*/  LDL.LU R238, [R1+0x50] ;  /* 0x0000500001ee7983 */ /* 0x000f280000300800 */
[----:B------:R-:W4:Y:S04]  /*1210*/  LDL.LU R237, [R1+0x40] ;  /* 0x0000400001ed7983 */ /* 0x000f280000300800 */
[----:B------:R-:W4:Y:S04]  /*1220*/  LDL.LU R236, [R1+0x4c] ;  /* 0x00004c0001ec7983 */ /* 0x000f280000300800 */
[----:B------:R-:W4:Y:S04]  /*1230*/  LDL.LU R235, [R1+0x3c] ;  /* 0x00003c0001eb7983 */ /* 0x000f280000300800 */
[----:B------:R-:W4:Y:S04]  /*1240*/  LDL.LU R234, [R1+0x58] ;  /* 0x0000580001ea7983 */ /* 0x000f280000300800 */
[----:B------:R-:W4:Y:S04]  /*1250*/  LDG.E.128 R136, [R136.64] ;  /* 0x0000000488887981 */ /* 0x000f28000c1e1d00 */
[----:B------:R-:W4:Y:S04]  /*1260*/  LDL.LU R233, [R1+0x48] ;  /* 0x0000480001e97983 */ /* 0x000f280000300800 */
[----:B------:R-:W4:Y:S04]  /*1270*/  LDL.LU R232, [R1+0x54] ;  /* 0x0000540001e87983 */ /* 0x000f280000300800 */
[----:B------:R-:W4:Y:S04]  /*1280*/  LDL.LU R126, [R1+0x44] ;  /* 0x00004400017e7983 */ /* 0x000f280000300800 */
[----:B------:R-:W4:Y:S01]  /*1290*/  LDL.LU R125, [R1+0x80] ;  /* 0x00008000017d7983 */ /* 0x000f220000300800 */
[----:B--2---:R-:W-:-:S02]  /*12a0*/  PRMT R226, RZ, 0x5410, R168 ;  /* 0x00005410ffe27816 */ /* 0x004fc400000000a8 */
[----:B------:R-:W-:Y:S02]  /*12b0*/  PRMT R224, RZ, 0x7610, R168 ;  /* 0x00007610ffe07816 */ /* 0x000fe400000000a8 */
[----:B---3--:R-:W-:-:S05]  /*12c0*/  PRMT R168, RZ, 0x5410, R172 ;  /* 0x00005410ffa87816 */ /* 0x008fca00000000ac */
[----:B----4-:R-:W-:-:S05]  /*12d0*/  FADD.FTZ R124, R168, R124 ;  /* 0x0000007ca87c7221 */ /* 0x010fca0000010000 */
[----:B------:R0:W-:Y:S04]  /*12e0*/  STL [R1+0x20], R124 ;  /* 0x0000207c01007387 */ /* 0x0001e80000100800 */
[----:B0-----:R-:W2:Y:S01]  /*12f0*/  LDL.LU R124, [R1+0x70] ;  /* 0x00007000017c7983 */ /* 0x001ea20000300800 */
[--C-:B------:R-:W-:Y:S02]  /*1300*/  PRMT R212, RZ, 0x5410, R156.reuse ;  /* 0x00005410ffd47816 */ /* 0x100fe4000000009c */
[----:B------:R-:W-:Y:S02]  /*1310*/  FSEL R228, R228, RZ, !P1 ;  /* 0x000000ffe4e47208 */ /* 0x000fe40004800000 */
[----:B------:R-:W-:Y:S02]  /*1320*/  PRMT R211, RZ, 0x7610, R156 ;  /* 0x00007610ffd37816 */ /* 0x000fe4000000009c */
[--C-:B------:R-:W-:Y:S01]  /*1330*/  PRMT R210, RZ, 0x5410, R157.reuse ;  /* 0x00005410ffd27816 */ /* 0x100fe2000000009d */
[----:B------:R-:W-:Y:S01]  /*1340*/  FADD.FTZ R212, R212, -R228 ;  /* 0x800000e4d4d47221 */ /* 0x000fe20000010000 */
[----:B------:R-:W-:Y:S01]  /*1350*/  PRMT R207, RZ, 0x7610, R157 ;  /* 0x00007610ffcf7816 */ /* 0x000fe2000000009d */
[C---:B------:R-:W-:Y:S01]  /*1360*/  FADD.FTZ R211, -R228.reuse, R211 ;  /* 0x000000d3e4d37221 */ /* 0x040fe20000010100 */
[----:B------:R-:W-:Y:S01]  /*1370*/  PRMT R172, RZ, 0x7610, R172 ;  /* 0x00007610ffac7816 */ /* 0x000fe200000000ac */
[C---:B------:R-:W-:Y:S01]  /*1380*/  FMUL.FTZ R227, R209.reuse, R212 ;  /* 0x000000d4d1e37220 */ /* 0x040fe20000410000 */
[----:B------:R-:W-:Y:S01]  /*1390*/  PRMT R179, RZ, 0x5410, R158 ;  /* 0x00005410ffb37816 */ /* 0x000fe2000000009e */
[C---:B------:R-:W-:Y:S01]  /*13a0*/  FADD.FTZ R210, -R228.reuse, R210 ;  /* 0x000000d2e4d27221 */ /* 0x040fe20000010100 */
[----:B------:R-:W-:Y:S01]  /*13b0*/  PRMT R178, RZ, 0x7610, R158 ;  /* 0x00007610ffb27816 */ /* 0x000fe2000000009e */
[----:B------:R-:W-:Y:S01]  /*13c0*/  FMUL.FTZ R225, R209, R211 ;  /* 0x000000d3d1e17220 */ /* 0x000fe20000410000 */
[--C-:B------:R-:W-:Y:S01]  /*13d0*/  PRMT R222, RZ, 0x5410, R169.reuse ;  /* 0x00005410ffde7816 */ /* 0x100fe200000000a9 */
[----:B-----5:R-:W-:Y:S01]  /*13e0*/  FMUL.FTZ R211, R61, R172 ;  /* 0x000000ac3dd37220 */ /* 0x020fe20000410000 */
[----:B------:R-:W-:Y:S01]  /*13f0*/  PRMT R220, RZ, 0x7610, R169 ;  /* 0x00007610ffdc7816 */ /* 0x000fe200000000a9 */
[C---:B------:R-:W-:Y:S01]  /*1400*/  FADD.FTZ R207, -R228.reuse, R207 ;  /* 0x000000cfe4cf7221 */ /* 0x040fe20000010100 */
[----:B------:R-:W-:Y:S01]  /*1410*/  PRMT R169, RZ, 0x5410, R173 ;  /* 0x00005410ffa97816 */ /* 0x000fe200000000ad */
[----:B------:R-:W-:Y:S01]  /*1420*/  FMUL.FTZ R223, R209, R210 ;  /* 0x000000d2d1df7220 */ /* 0x000fe20000410000 */
[----:B------:R-:W-:Y:S01]  /*1430*/  PRMT R176, RZ, 0x5410, R159 ;  /* 0x00005410ffb07816 */ /* 0x000fe2000000009f */
[----:B------:R-:W-:Y:S01]  /*1440*/  FADD.FTZ R179, -R228, R179 ;  /* 0x000000b3e4b37221 */ /* 0x000fe20000010100 */
[----:B------:R-:W-:Y:S01]  /*1450*/  PRMT R229, RZ, 0x7610, R173 ;  /* 0x00007610ffe57816 */ /* 0x000fe200000000ad */
[----:B------:R-:W-:Y:S01]  /*1460*/  FFMA.FTZ R245, R227, R168, R245 ;  /* 0x000000a8e3f57223 */ /* 0x000fe200000100f5 */
[----:B------:R-:W-:Y:S01]  /*1470*/  PRMT R177, RZ, 0x7610, R159 ;  /* 0x00007610ffb17816 */ /* 0x000fe2000000009f */
[----:B------:R-:W-:Y:S01]  /*1480*/  FADD.FTZ R194, R224, R194 ;  /* 0x000000c2e0c27221 */ /* 0x000fe20000010000 */
[----:B------:R-:W-:Y:S01]  /*1490*/  PRMT R173, RZ, 0x5410, R174 ;  /* 0x00005410ffad7816 */ /* 0x000fe200000000ae */
[----:B------:R-:W-:-:S02]  /*14a0*/  FFMA.FTZ R203, R225, R224, R203 ;  /* 0x000000e0e1cb7223 */ /* 0x000fc400000100cb */
[----:B------:R-:W-:Y:S02]  /*14b0*/  FADD.FTZ R244, R172, R244 ;  /* 0x000000f4acf47221 */ /* 0x000fe40000010000 */
[----:B------:R-:W-:Y:S01]  /*14c0*/  FFMA.FTZ R224, R101, R224, R211 ;  /* 0x000000e065e07223 */ /* 0x000fe200000100d3 */
[----:B------:R-:W-:Y:S01]  /*14d0*/  PRMT R211, RZ, 0x5410, R132 ;  /* 0x00005410ffd37816 */ /* 0x000fe20000000084 */
[----:B------:R-:W-:Y:S02]  /*14e0*/  FMUL.FTZ R221, R209, R207 ;  /* 0x000000cfd1dd7220 */ /* 0x000fe40000410000 */
[----:B------:R-:W-:Y:S02]  /*14f0*/  FADD.FTZ R178, -R228, R178 ;  /* 0x000000b2e4b27221 */ /* 0x000fe40000010100 */
[----:B------:R-:W-:Y:S01]  /*1500*/  FFMA.FTZ R243, R225, R172, R243 ;  /* 0x000000ace1f37223 */ /* 0x000fe200000100f3 */
[----:B------:R-:W-:Y:S01]  /*1510*/  PRMT R230, RZ, 0x7610, R174 ;  /* 0x00007610ffe67816 */ /* 0x000fe200000000ae */
[----:B------:R-:W-:Y:S01]  /*1520*/  FADD.FTZ R242, R169, R242 ;  /* 0x000000f2a9f27221 */ /* 0x000fe20000010000 */
[----:B------:R-:W-:Y:S01]  /*1530*/  STL [R1+0x10], R245 ;  /* 0x000010f501007387 */ /* 0x000fe20000100800 */
[----:B------:R-:W-:-:S02]  /*1540*/  FMUL.FTZ R219, R209, R179 ;  /* 0x000000b3d1db7220 */ /* 0x000fc40000410000 */
[C---:B------:R-:W-:Y:S02]  /*1550*/  FADD.FTZ R176, -R228.reuse, R176 ;  /* 0x000000b0e4b07221 */ /* 0x040fe40000010100 */
[----:B------:R-:W-:Y:S01]  /*1560*/  FFMA.FTZ R241, R223, R169, R241 ;  /* 0x000000a9dff17223 */ /* 0x000fe200000100f1 */
[----:B------:R-:W-:Y:S01]  /*1570*/  PRMT R174, RZ, 0x5410, R175 ;  /* 0x00005410ffae7816 */ /* 0x000fe200000000af */
[----:B------:R-:W-:Y:S01]  /*1580*/  FADD.FTZ R240, R229, R240 ;  /* 0x000000f0e5f07221 */ /* 0x000fe20000010000 */
[----:B------:R-:W-:Y:S01]  /*1590*/  STL [R1+0x1c], R244 ;  /* 0x00001cf401007387 */ /* 0x000fe20000100800 */
[----:B------:R-:W-:Y:S02]  /*15a0*/  FMUL.FTZ R217, R209, R178 ;  /* 0x000000b2d1d97220 */ /* 0x000fe40000410000 */
[----:B------:R-:W-:Y:S01]  /*15b0*/  FADD.FTZ R177, -R228, R177 ;  /* 0x000000b1e4b17221 */ /* 0x000fe20000010100 */
[----:B------:R-:W-:Y:S01]  /*15c0*/  STL [R1+0xc], R243 ;  /* 0x00000cf301007387 */ /* 0x000fe20000100800 */
[----:B------:R-:W-:Y:S01]  /*15d0*/  FFMA.FTZ R239, R221, R229, R239 ;  /* 0x000000e5ddef7223 */ /* 0x000fe200000100ef */
[----:B------:R-:W-:Y:S01]  /*15e0*/  PRMT R175, RZ, 0x7610, R175 ;  /* 0x00007610ffaf7816 */ /* 0x000fe200000000af */
[----:B------:R-:W-:Y:S01]  /*15f0*/  FADD.FTZ R238, R173, R238 ;  /* 0x000000eeadee7221 */ /* 0x000fe20000010000 */
[----:B------:R-:W-:Y:S01]  /*1600*/  STL [R1+0x28], R242 ;  /* 0x000028f201007387 */ /* 0x000fe20000100800 */
[----:B------:R-:W-:-:S02]  /*1610*/  FMUL.FTZ R215, R209, R176 ;  /* 0x000000b0d1d77220 */ /* 0x000fc40000410000 */
[----:B------:R-:W-:Y:S01]  /*1620*/  FFMA.FTZ R237, R219, R173, R237 ;  /* 0x000000addbed7223 */ /* 0x000fe200000100ed */
[----:B------:R-:W-:Y:S01]  /*1630*/  STL [R1+0x18], R241 ;  /* 0x000018f101007387 */ /* 0x000fe20000100800 */
[----:B------:R-:W-:Y:S02]  /*1640*/  FADD.FTZ R211, -R228, R211 ;  /* 0x000000d3e4d37221 */ /* 0x000fe40000010100 */
[----:B------:R-:W-:Y:S01]  /*1650*/  FADD.FTZ R236, R230, R236 ;  /* 0x000000ece6ec7221 */ /* 0x000fe20000010000 */
[----:B------:R-:W-:Y:S01]  /*1660*/  STL [R1+0x24], R240 ;  /* 0x000024f001007387 */ /* 0x000fe20000100800 */
[----:B------:R-:W-:Y:S01]  /*1670*/  FMUL.FTZ R214, R209, R177 ;  /* 0x000000b1d1d67220 */ /* 0x000fe20000410000 */
[----:B------:R-:W-:Y:S01]  /*1680*/  PRMT R172, RZ, 0x5410, R136 ;  /* 0x00005410ffac7816 */ /* 0x000fe20000000088 */
[----:B------:R-:W-:Y:S01]  /*1690*/  FFMA.FTZ R235, R217, R230, R235 ;  /* 0x000000e6d9eb7223 */ /* 0x000fe200000100eb */
[----:B------:R-:W-:Y:S01]  /*16a0*/  STL [R1+0x14], R239 ;  /* 0x000014ef01007387 */ /* 0x000fe20000100800 */
[----:B------:R-:W-:-:S02]  /*16b0*/  FADD.FTZ R234, R174, R234 ;  /* 0x000000eaaeea7221 */ /* 0x000fc40000010000 */
[----:B------:R-:W-:Y:S01]  /*16c0*/  IMAD.WIDE.U32 R140, R206, R231, c[0x0][0x208] ;  /* 0x00008200ce8c7625 */ /* 0x000fe200078e00e7 */
[----:B------:R-:W-:Y:S03]  /*16d0*/  STL [R1+0x50], R238 ;  /* 0x000050ee01007387 */ /* 0x000fe60000100800 */
[----:B------:R-:W-:Y:S01]  /*16e0*/  FFMA.FTZ R233, R215, R174, R233 ;  /* 0x000000aed7e97223 */ /* 0x000fe200000100e9 */
[----:B------:R-:W-:Y:S01]  /*16f0*/  STL [R1+0x40], R237 ;  /* 0x000040ed01007387 */ /* 0x000fe20000100800 */
[----:B------:R-:W-:Y:S02]  /*1700*/  FMUL.FTZ R211, R209, R211 ;  /* 0x000000d3d1d37220 */ /* 0x000fe40000410000 */
[----:B------:R-:W-:Y:S01]  /*1710*/  FADD.FTZ R232, R175, R232 ;  /* 0x000000e8afe87221 */ /* 0x000fe20000010000 */
[----:B------:R-:W-:Y:S01]  /*1720*/  STL [R1+0x4c], R236 ;  /* 0x00004cec01007387 */ /* 0x000fe20000100800 */
[----:B------:R-:W-:-:S03]  /*1730*/  FFMA.FTZ R126, R214, R175, R126 ;  /* 0x000000afd67e7223 */ /* 0x000fc6000001007e */
[----:B------:R-:W-:Y:S01]  /*1740*/  STL [R1+0x3c], R235 ;  /* 0x00003ceb01007387 */ /* 0x000fe20000100800 */
[----:B------:R-:W-:-:S03]  /*1750*/  FADD.FTZ R125, R172, R125 ;  /* 0x0000007dac7d7221 */ /* 0x000fc60000010000 */
[----:B------:R-:W-:Y:S01]  /*1760*/  STL [R1+0x58], R234 ;  /* 0x000058ea01007387 */ /* 0x000fe20000100800 */
[----:B------:R-:W-:-:S03]  /*1770*/  FMUL.FTZ R207, R63, R229 ;  /* 0x000000e53fcf7220 */ /* 0x000fc60000410000 */
[----:B------:R-:W-:Y:S04]  /*1780*/  STL [R1+0x48], R233 ;  /* 0x000048e901007387 */ /* 0x000fe80000100800 */
[----:B------:R-:W3:Y:S04]  /*1790*/  LDG.E.128 R140, [R140.64] ;  /* 0x000000048c8c7981 */ /* 0x000ee8000c1e1d00 */
[----:B------:R-:W-:Y:S04]  /*17a0*/  STL [R1+0x54], R232 ;  /* 0x000054e801007387 */ /* 0x000fe80000100800 */
[----:B------:R-:W-:Y:S04]  /*17b0*/  STL [R1+0x44], R126 ;  /* 0x0000447e01007387 */ /* 0x000fe80000100800 */
[----:B------:R-:W4:Y:S01]  /*17c0*/  LDL.LU R229, [R1+0x7c] ;  /* 0x00007c0001e57983 */ /* 0x000f220000300800 */
[----:B--2---:R-:W-:-:S05]  /*17d0*/  FFMA.FTZ R124, R211, R172, R124 ;  /* 0x000000acd37c7223 */ /* 0x004fca000001007c */
[----:B------:R0:W-:Y:S04]  /*17e0*/  STL [R1+0x70], R124 ;  /* 0x0000707c01007387 */ /* 0x0001e80000100800 */
[----:B------:R1:W-:Y:S04]  /*17f0*/  STL [R1+0x80], R125 ;  /* 0x0000807d01007387 */ /* 0x0003e80000100800 */
[----:B0-----:R-:W2:Y:S04]  /*1800*/  LDL.LU R124, [R1+0x6c] ;  /* 0x00006c00017c7983 */ /* 0x001ea80000300800 */
[----:B------:R-:W4:Y:S04]  /*1810*/  LDL.LU R233, [R1] ;  /* 0x0000000001e97983 */ /* 0x000f280000300800 */
[----:B------:R-:W4:Y:S01]  /*1820*/  LDL.LU R232, [R1+0x88] ;  /* 0x0000880001e87983 */ /* 0x000f220000300800 */
[----:B------:R-:W-:-:S03]  /*1830*/  PRMT R132, RZ, 0x7610, R132 ;  /* 0x00007610ff847816 */ /* 0x000fc60000000084 */
[----:B------:R-:W4:Y:S02]  /*1840*/  LDL.LU R126, [R1+0x78] ;  /* 0x00007800017e7983 */ /* 0x000f240000300800 */
[----:B------:R-:W-:Y:S01]  /*1850*/  FADD.FTZ R132, -R228, R132 ;  /* 0x00000084e4847221 */ /* 0x000fe20000010100 */
[----:B------:R-:W-:Y:S01]  /*1860*/  PRMT R136, RZ, 0x7610, R136 ;  /* 0x00007610ff887816 */ /* 0x000fe20000000088 */
[----:B------:R-:W-:Y:S01]  /*1870*/  FMUL.FTZ R212, R60, R168 ;  /* 0x000000a83cd47220 */ /* 0x000fe20000410000 */
[----:B------:R-:W4:Y:S01]  /*1880*/  LDL.LU R234, [R1+0x84] ;  /* 0x0000840001ea7983 */ /* 0x000f220000300800 */
[----:B------:R-:W-:-:S03]  /*1890*/  FMUL.FTZ R216, R57, R230 ;  /* 0x000000e639d87220 */ /* 0x000fc60000410000 */
[----:B-1----:R-:W4:Y:S01]  /*18a0*/  LDL.LU R125, [R1+0x74] ;  /* 0x00007400017d7983 */ /* 0x002f220000300800 */
[--C-:B---3--:R-:W-:Y:S02]  /*18b0*/  PRMT R168, RZ, 0x5410, R140.reuse ;  /* 0x00005410ffa87816 */ /* 0x108fe4000000008c */
[----:B------:R-:W-:Y:S01]  /*18c0*/  PRMT R230, RZ, 0x7610, R140 ;  /* 0x00007610ffe67816 */ /* 0x000fe2000000008c */
[----:B------:R-:W-:-:S04]  /*18d0*/  FMUL.FTZ R140, R209, R132 ;  /* 0x00000084d18c7220 */ /* 0x000fc80000410000 */
[----:B--2---:R-:W-:-:S05]  /*18e0*/  FFMA.FTZ R124, R140, R136, R124 ;  /* 0x000000888c7c7223 */ /* 0x004fca000001007c */
[----:B------:R0:W-:Y:S04]  /*18f0*/  STL [R1+0x6c], R124 ;  /* 0x00006c7c01007387 */ /* 0x0001e80000100800 */
[----:B0-----:R-:W2:Y:S01]  /*1900*/  LDL.LU R124, [R1+0x8] ;  /* 0x00000800017c7983 */ /* 0x001ea20000300800 */
[----:B------:R-:W-:-:S04]  /*1910*/  ISETP.NE.U32.AND P0, PT, RZ, c[0x0][0x218], PT ;  /* 0x00008600ff007a0c */ /* 0x000fc80003f05070 */
[----:B------:R-:W-:Y:S01]  /*1920*/  ISETP.NE.AND.EX P0, PT, RZ, c[0x0][0x21c], PT, P0 ;  /* 0x00008700ff007a0c */ /* 0x000fe20003f05300 */
[----:B------:R-:W-:Y:S01]  /*1930*/  FADD.FTZ R192, R220, R192 ;  /* 0x000000c0dcc07221 */ /* 0x000fe20000010000 */
[--C-:B------:R-:W-:Y:S01]  /*1940*/  PRMT R218, RZ, 0x5410, R170.reuse ;  /* 0x00005410ffda7816 */ /* 0x100fe200000000aa */
[-C--:B------:R-:W-:Y:S01]  /*1950*/  FFMA.FTZ R201, R221, R220.reuse, R201 ;  /* 0x000000dcddc97223 */ /* 0x080fe200000100c9 */
[----:B------:R-:W-:Y:S01]  /*1960*/  IADD3 R205, R208, 0x40, RZ ;  /* 0x00000040d0cd7810 */ /* 0x000fe20007ffe0ff */
[----:B------:R-:W-:Y:S01]  /*1970*/  FMUL.FTZ R210, R62, R169 ;  /* 0x000000a93ed27220 */ /* 0x000fe20000410000 */
[----:B------:R-:W-:Y:S01]  /*1980*/  PRMT R170, RZ, 0x7610, R170 ;  /* 0x00007610ffaa7816 */ /* 0x000fe200000000aa */
[----:B------:R-:W-:Y:S01]  /*1990*/  FFMA.FTZ R220, R103, R220, R207 ;  /* 0x000000dc67dc7223 */ /* 0x000fe200000100cf */
[----:B------:R-:W-:Y:S01]  /*19a0*/  IADD3 R207, R208, 0x80, RZ ;  /* 0x00000080d0cf7810 */ /* 0x000fe20007ffe0ff */
[----:B------:R-:W-:-:S04]  /*19b0*/  FADD.FTZ R191, R222, R191 ;  /* 0x000000bfdebf7221 */ /* 0x000fc80000010000 */
[----:B------:R-:W-:Y:S01]  /*19c0*/  @P0 IMAD.WIDE.U32 R176, R231, R206, c[0x0][0x218] ;  /* 0x00008600e7b00625 */ /* 0x000fe200078e00ce */
[----:B------:R-:W-:-:S03]  /*19d0*/  PRMT R213, RZ, 0x5410, R171 ;  /* 0x00005410ffd57816 */ /* 0x000fc600000000ab */
[-C--:B------:R-:W-:Y:S01]  /*19e0*/  FFMA.FTZ R200, R223, R222.reuse, R200 ;  /* 0x000000dedfc87223 */ /* 0x080fe200000100c8 */
[----:B------:R0:W5:Y:S01]  /*19f0*/  @P0 LDG.E.128 R108, [R176.64] ;  /* 0x00000004b06c0981 */ /* 0x000162000c1e1d00 */
[----:B------:R-:W-:Y:S01]  /*1a00*/  FFMA.FTZ R222, R102, R222, R210 ;  /* 0x000000de66de7223 */ /* 0x000fe200000100d2 */
[----:B------:R-:W-:Y:S01]  /*1a10*/  IADD3 R160, R208, 0x60, RZ ;  /* 0x00000060d0a07810 */ /* 0x000fe20007ffe0ff */
[----:B------:R-:W-:Y:S01]  /*1a20*/  FADD.FTZ R193, R226, R193 ;  /* 0x000000c1e2c17221 */ /* 0x000fe20000010000 */
[----:B------:R-:W-:Y:S01]  /*1a30*/  PRMT R171, RZ, 0x7610, R171 ;  /* 0x00007610ffab7816 */ /* 0x000fe200000000ab */
[----:B------:R-:W-:Y:S02]  /*1a40*/  FFMA.FTZ R202, R227, R226, R202 ;  /* 0x000000e2e3ca7223 */ /* 0x000fe400000100ca */
[----:B------:R-:W-:Y:S02]  /*1a50*/  FMUL.FTZ R179, R56, R173 ;  /* 0x000000ad38b37220 */ /* 0x000fe40000410000 */
[----:B------:R-:W-:Y:S01]  /*1a60*/  FMUL.FTZ R210, R52, R172 ;  /* 0x000000ac34d27220 */ /* 0x000fe20000410000 */
[----:B------:R-:W-:Y:S01]  /*1a70*/  IADD3 R204, R208, 0x60, RZ ;  /* 0x00000060d0cc7810 */ /* 0x000fe20007ffe0ff */
[----:B------:R-:W-:-:S02]  /*1a80*/  FFMA.FTZ R226, R100, R226, R212 ;  /* 0x000000e264e27223 */ /* 0x000fc400000100d4 */
[----:B------:R-:W-:Y:S02]  /*1a90*/  FADD.FTZ R190, R170, R190 ;  /* 0x000000beaabe7221 */ /* 0x000fe40000010000 */
[-C--:B------:R-:W-:Y:S02]  /*1aa0*/  FFMA.FTZ R199, R217, R170.reuse, R199 ;  /* 0x000000aad9c77223 */ /* 0x080fe400000100c7 */
[----:B------:R-:W-:Y:S02]  /*1ab0*/  FFMA.FTZ R216, R97, R170, R216 ;  /* 0x000000aa61d87223 */ /* 0x000fe400000100d8 */
[----:B------:R-:W-:-:S04]  /*1ac0*/  @P0 IMAD.WIDE.U32 R172, R231, R205, c[0x0][0x218] ;  /* 0x00008600e7ac0625 */ /* 0x000fc800078e00cd */
[----:B0-----:R-:W-:Y:S01]  /*1ad0*/  @P0 IMAD.WIDE.U32 R176, R207, R231, c[0x0][0x218] ;  /* 0x00008600cfb00625 */ /* 0x001fe200078e00e7 */
[----:B------:R0:W5:Y:S03]  /*1ae0*/  @P0 LDG.E.128 R112, [R172.64] ;  /* 0x00000004ac700981 */ /* 0x000166000c1e1d00 */
[----:B------:R-:W-:Y:S01]  /*1af0*/  FMUL.FTZ R132, R53, R136 ;  /* 0x0000008835847220 */ /* 0x000fe20000410000 */
[----:B------:R1:W5:Y:S01]  /*1b00*/  @P0 LDG.E.128 R120, [R176.64] ;  /* 0x00000004b0780981 */ /* 0x000362000c1e1d00 */
[----:B------:R-:W-:Y:S02]  /*1b10*/  FMUL.FTZ R170, R58, R174 ;  /* 0x000000ae3aaa7220 */ /* 0x000fe40000410000 */
[----:B------:R-:W-:Y:S02]  /*1b20*/  FMUL.FTZ R212, R59, R175 ;  /* 0x000000af3bd47220 */ /* 0x000fe40000410000 */
[----:B------:R-:W-:-:S02]  /*1b30*/  FADD.FTZ R250, R230, R250 ;  /* 0x000000fae6fa7221 */ /* 0x000fc40000010000 */
[-C--:B------:R-:W-:Y:S02]  /*1b40*/  FFMA.FTZ R2, R140, R230.reuse, R2 ;  /* 0x000000e68c027223 */ /* 0x080fe40000010002 */
[----:B------:R-:W-:Y:S02]  /*1b50*/  FADD.FTZ R249, R213, R249 ;  /* 0x000000f9d5f97221 */ /* 0x000fe40000010000 */
[----:B------:R-:W-:Y:S02]  /*1b60*/  FFMA.FTZ R196, R215, R213, R196 ;  /* 0x000000d5d7c47223 */ /* 0x000fe400000100c4 */
[----:B------:R-:W-:Y:S01]  /*1b70*/  FFMA.FTZ R230, R93, R230, R132 ;  /* 0x000000e65de67223 */ /* 0x000fe20000010084 */
[----:B------:R-:W-:Y:S01]  /*1b80*/  PRMT R132, RZ, 0x5410, R133 ;  /* 0x00005410ff847816 */ /* 0x000fe20000000085 */
[----:B------:R-:W-:-:S04]  /*1b90*/  IMAD.WIDE.U32 R156, R160, R231, c[0x0][0x188] ;  /* 0x00006200a09c7625 */ /* 0x000fc800078e00e7 */
[----:B------:R-:W-:Y:S02]  /*1ba0*/  FFMA.FTZ R213, R98, R213, R170 ;  /* 0x000000d562d57223 */ /* 0x000fe400000100aa */
[----:B------:R-:W-:Y:S01]  /*1bb0*/  FADD.FTZ R248, R171, R248 ;  /* 0x000000f8abf87221 */ /* 0x000fe20000010000 */
[----:B------:R-:W3:Y:S01]  /*1bc0*/  LDG.E.128 R156, [R156.64] ;  /* 0x000000049c9c7981 */ /* 0x000ee2000c1e1d00 */
[-C--:B------:R-:W-:Y:S02]  /*1bd0*/  FFMA.FTZ R197, R214, R171.reuse, R197 ;  /* 0x000000abd6c57223 */ /* 0x080fe400000100c5 */
[----:B------:R-:W-:Y:S02]  /*1be0*/  FFMA.FTZ R212, R99, R171, R212 ;  /* 0x000000ab63d47223 */ /* 0x000fe400000100d4 */
[----:B------:R-:W-:Y:S02]  /*1bf0*/  FADD.FTZ R251, R168, R251 ;  /* 0x000000fba8fb7221 */ /* 0x000fe40000010000 */
[----:B------:R-:W-:-:S02]  /*1c00*/  FFMA.FTZ R195, R211, R168, R195 ;  /* 0x000000a8d3c37223 */ /* 0x000fc400000100c3 */
[----:B------:R-:W-:Y:S02]  /*1c10*/  FFMA.FTZ R210, R92, R168, R210 ;  /* 0x000000a85cd27223 */ /* 0x000fe400000100d2 */
[----:B------:R-:W-:-:S04]  /*1c20*/  IMAD.WIDE.U32 R144, R205, R231, c[0x0][0x188] ;  /* 0x00006200cd907625 */ /* 0x000fc800078e00e7 */
[CC--:B------:R-:W-:Y:S02]  /*1c30*/  IMAD.WIDE.U32 R148, R205.reuse, R231.reuse, c[0x0][0x210] ;  /* 0x00008400cd947625 */ /* 0x0c0fe400078e00e7 */
[----:B------:R-:W3:Y:S02]  /*1c40*/  LDG.E.128 R144, [R144.64] ;  /* 0x0000000490907981 */ /* 0x000ee4000c1e1d00 */
[-C--:B------:R-:W-:Y:S02]  /*1c50*/  IMAD.WIDE.U32 R152, R205, R231.reuse, c[0x0][0x208] ;  /* 0x00008200cd987625 */ /* 0x080fe400078e00e7 */
[----:B------:R-:W3:Y:S02]  /*1c60*/  LDG.E.128 R148, [R148.64] ;  /* 0x0000000494947981 */ /* 0x000ee4000c1e1d00 */
[CC--:B------:R-:W-:Y:S02]  /*1c70*/  IMAD.WIDE.U32 R164, R204.reuse, R231.reuse, c[0x0][0x208] ;  /* 0x00008200cca47625 */ /* 0x0c0fe400078e00e7 */
[----:B------:R-:W3:Y:S02]  /*1c80*/  LDG.E.128 R152, [R152.64] ;  /* 0x0000000498987981 */ /* 0x000ee4000c1e1d00 */
[----:B------:R-:W-:-:S02]  /*1c90*/  IMAD.WIDE.U32 R160, R204, R231, c[0x0][0x210] ;  /* 0x00008400cca07625 */ /* 0x000fc400078e00e7 */
[----:B------:R-:W3:Y:S02]  /*1ca0*/  LDG.E.128 R164, [R164.64] ;  /* 0x00000004a4a47981 */ /* 0x000ee4000c1e1d00 */
[----:B------:R-:W-:Y:S02]  /*1cb0*/  @P0 IMAD.WIDE.U32 R170, R208, R231, c[0x0][0x218] ;  /* 0x00008600d0aa0625 */ /* 0x000fe400078e00e7 */
[----:B------:R-:W3:Y:S02]  /*1cc0*/  LDG.E.128 R160, [R160.64] ;  /* 0x00000004a0a07981 */ /* 0x000ee4000c1e1d00 */
[C---:B------:R-:W-:Y:S02]  /*1cd0*/  IMAD.WIDE.U32 R168, R231.reuse, R207, c[0x0][0x188] ;  /* 0x00006200e7a87625 */ /* 0x040fe400078e00cf */
[----:B------:R1:W5:Y:S02]  /*1ce0*/  @P0 LDG.E.128 R104, [R170.64] ;  /* 0x00000004aa680981 */ /* 0x000364000c1e1d00 */
[----:B------:R-:W-:-:S04]  /*1cf0*/  @P0 IMAD.WIDE.U32 R174, R231, R204, c[0x0][0x218] ;  /* 0x00008600e7ae0625 */ /* 0x000fc800078e00cc */
[CC--:B0-----:R-:W-:Y:S01]  /*1d00*/  IMAD.WIDE.U32 R172, R207.reuse, R231.reuse, c[0x0][0x210] ;  /* 0x00008400cfac7625 */ /* 0x0c1fe200078e00e7 */
[----:B------:R0:W5:Y:S03]  /*1d10*/  @P0 LDG.E.128 R116, [R174.64] ;  /* 0x00000004ae740981 */ /* 0x000166000c1e1d00 */
[----:B-1----:R-:W-:Y:S01]  /*1d20*/  IMAD.WIDE.U32 R176, R207, R231, c[0x0][0x208] ;  /* 0x00008200cfb07625 */ /* 0x002fe200078e00e7 */
[----:B------:R-:W-:Y:S01]  /*1d30*/  PRMT R231, RZ, 0x5410, R141 ;  /* 0x00005410ffe77816 */ /* 0x000fe2000000008d */
[----:B------:R-:W3:Y:S02]  /*1d40*/  LDG.E.128 R168, [R168.64] ;  /* 0x00000004a8a87981 */ /* 0x000ee4000c1e1d00 */
[----:B----4-:R-:W-:Y:S02]  /*1d50*/  FADD.FTZ R229, R136, R229 ;  /* 0x000000e588e57221 */ /* 0x010fe40000010000 */
[----:B------:R-:W-:Y:S01]  /*1d60*/  FADD.FTZ R132, -R228, R132 ;  /* 0x00000084e4847221 */ /* 0x000fe20000010100 */
[----:B0-----:R-:W4:Y:S01]  /*1d70*/  LDG.E.128 R172, [R172.64] ;  /* 0x00000004acac7981 */ /* 0x001f22000c1e1d00 */
[----:B------:R-:W-:-:S03]  /*1d80*/  FADD.FTZ R233, R231, R233 ;  /* 0x000000e9e7e97221 */ /* 0x000fc60000010000 */
[----:B------:R0:W-:Y:S04]  /*1d90*/  STL [R1+0x7c], R229 ;  /* 0x00007ce501007387 */ /* 0x0001e80000100800 */
[----:B------:R-:W3:Y:S01]  /*1da0*/  LDL.LU R237, [R1+0xb0] ;  /* 0x0000b00001ed7983 */ /* 0x000ee20000300800 */
[----:B0-----:R-:W-:Y:S01]  /*1db0*/  FMUL.FTZ R229, R209, R132 ;  /* 0x00000084d1e57220 */ /* 0x001fe20000410000 */
[--C-:B------:R-:W-:Y:S02]  /*1dc0*/  PRMT R132, RZ, 0x5410, R137.reuse ;  /* 0x00005410ff847816 */ /* 0x100fe40000000089 */
[----:B------:R0:W-:Y:S03]  /*1dd0*/  STL [R1], R233 ;  /* 0x000000e901007387 */ /* 0x0001e60000100800 */
[----:B------:R-:W-:Y:S01]  /*1de0*/  FADD.FTZ R232, R132, R232 ;  /* 0x000000e884e87221 */ /* 0x000fe20000010000 */
[----:B0-----:R-:W4:Y:S04]  /*1df0*/  LDL.LU R233, [R1+0xa0] ;  /* 0x0000a00001e97983 */ /* 0x001f280000300800 */
[----:B------:R-:W4:Y:S04]  /*1e00*/  LDL.LU R236, [R1+0x4] ;  /* 0x0000040001ec7983 */ /* 0x000f280000300800 */
[----:B------:R-:W4:Y:S04]  /*1e10*/  LDL.LU R235, [R1+0xac] ;  /* 0x0000ac0001eb7983 */ /* 0x000f280000300800 */
[----:B------:R0:W-:Y:S01]  /*1e20*/  STL [R1+0x88], R232 ;  /* 0x000088e801007387 */ /* 0x0001e20000100800 */
[----:B------:R-:W-:Y:S01]  /*1e30*/  FFMA.FTZ R126, R229, R132, R126 ;  /* 0x00000084e57e7223 */ /* 0x000fe2000001007e */
[----:B------:R-:W-:-:S02]  /*1e40*/  PRMT R137, RZ, 0x7610, R137 ;  /* 0x00007610ff897816 */ /* 0x000fc40000000089 */
[----:B0-----:R-:W-:-:S05]  /*1e50*/  PRMT R232, RZ, 0x7610, R133 ;  /* 0x00007610ffe87816 */ /* 0x001fca0000000085 */
[----:B------:R-:W-:Y:S01]  /*1e60*/  FADD.FTZ R232, -R228, R232 ;  /* 0x000000e8e4e87221 */ /* 0x000fe20000010100 */
[----:B------:R0:W-:Y:S03]  /*1e70*/  STL [R1+0x78], R126 ;  /* 0x0000787e01007387 */ /* 0x0001e60000100800 */
[----:B------:R-:W-:-:S04]  /*1e80*/  FMUL.FTZ R232, R209, R232 ;  /* 0x000000e8d1e87220 */ /* 0x000fc80000410000 */
[----:B------:R-:W-:Y:S01]  /*1e90*/  FFMA.FTZ R125, R232, R137, R125 ;  /* 0x00000089e87d7223 */ /* 0x000fe2000001007d */
[----:B0-----:R-:W4:Y:S01]  /*1ea0*/  LDL.LU R126, [R1+0x9c] ;  /* 0x00009c00017e7983 */ /* 0x001f220000300800 */
[----:B------:R-:W-:Y:S01]  /*1eb0*/  PRMT R133, RZ, 0x5410, R142 ;  /* 0x00005410ff857816 */ /* 0x000fe2000000008e */
[----:B------:R-:W-:Y:S02]  /*1ec0*/  FADD.FTZ R234, R137, R234 ;  /* 0x000000ea89ea7221 */ /* 0x000fe40000010000 */
[----:B------:R0:W-:Y:S04]  /*1ed0*/  STL [R1+0x74], R125 ;  /* 0x0000747d01007387 */ /* 0x0001e80000100800 */
[----:B0-----:R-:W4:Y:S04]  /*1ee0*/  LDL.LU R125, [R1+0x30] ;  /* 0x00003000017d7983 */ /* 0x001f280000300800 */
[----:B------:R0:W-:Y:S04]  /*1ef0*/  STL [R1+0x84], R234 ;  /* 0x000084ea01007387 */ /* 0x0001e80000100800 */
[----:B0-----:R-:W4:Y:S01]  /*1f00*/  LDL.LU R234, [R1+0xb8] ;  /* 0x0000b80001ea7983 */ /* 0x001f220000300800 */
[----:B--2---:R-:W-:-:S05]  /*1f10*/  FADD.FTZ R124, R133, R124 ;  /* 0x0000007c857c7221 */ /* 0x004fca0000010000 */
[----:B------:R0:W-:Y:S04]  /*1f20*/  STL [R1+0x8], R124 ;  /* 0x0000087c01007387 */ /* 0x0001e80000100800 */
[----:B0-----:R-:W2:Y:S01]  /*1f30*/  LDL.LU R124, [R1+0xa8] ;  /* 0x0000a800017c7983 */ /* 0x001ea20000300800 */
[----:B------:R-:W-:Y:S01]  /*1f40*/  FMUL.FTZ R136, R54, R132 ;  /* 0x0000008436887220 */ /* 0x000fe20000410000 */
[----:B------:R-:W-:Y:S01]  /*1f50*/  PRMT R132, RZ, 0x5410, R134 ;  /* 0x00005410ff847816 */ /* 0x000fe20000000086 */
[-C--:B------:R-:W-:Y:S01]  /*1f60*/  FFMA.FTZ R187, R229, R231.reuse, R187 ;  /* 0x000000e7e5bb7223 */ /* 0x080fe200000100bb */
[----:B------:R-:W-:Y:S01]  /*1f70*/  PRMT R141, RZ, 0x7610, R141 ;  /* 0x00007610ff8d7816 */ /* 0x000fe2000000008d */
[----:B------:R-:W-:Y:S01]  /*1f80*/  FFMA.FTZ R136, R94, R231, R136 ;  /* 0x000000e75e887223 */ /* 0x000fe20000010088 */
[----:B------:R-:W2:Y:S01]  /*1f90*/  LDL.LU R238, [R1+0x2c] ;  /* 0x00002c0001ee7983 */ /* 0x000ea20000300800 */
[----:B------:R-:W-:-:S02]  /*1fa0*/  FMUL.FTZ R231, R55, R137 ;  /* 0x0000008937e77220 */ /* 0x000fc40000410000 */
[----:B------:R-:W-:Y:S02]  /*1fb0*/  FADD.FTZ R132, -R228, R132 ;  /* 0x00000084e4847221 */ /* 0x000fe40000010100 */
[----:B------:R-:W-:Y:S02]  /*1fc0*/  FADD.FTZ R252, R141, R252 ;  /* 0x000000fc8dfc7221 */ /* 0x000fe40000010000 */
[-C--:B------:R-:W-:Y:S02]  /*1fd0*/  FFMA.FTZ R188, R232, R141.reuse, R188 ;  /* 0x0000008de8bc7223 */ /* 0x080fe400000100bc */
[----:B------:R-:W-:Y:S02]  /*1fe0*/  FFMA.FTZ R231, R95, R141, R231 ;  /* 0x0000008d5fe77223 */ /* 0x000fe400000100e7 */
[----:B------:R-:W-:Y:S01]  /*1ff0*/  FMUL.FTZ R141, R209, R132 ;  /* 0x00000084d18d7220 */ /* 0x000fe20000410000 */
[--C-:B------:R-:W-:Y:S02]  /*2000*/  PRMT R132, RZ, 0x5410, R138.reuse ;  /* 0x00005410ff847816 */ /* 0x100fe4000000008a */
[----:B------:R-:W-:-:S02]  /*2010*/  PRMT R138, RZ, 0x7610, R138 ;  /* 0x00007610ff8a7816 */ /* 0x000fc4000000008a */
[----:B------:R-:W-:Y:S01]  /*2020*/  PRMT R142, RZ, 0x7610, R142 ;  /* 0x00007610ff8e7816 */ /* 0x000fe2000000008e */
[-C--:B------:R-:W-:Y:S02]  /*2030*/  FMUL.FTZ R137, R48, R132.reuse ;  /* 0x0000008430897220 */ /* 0x080fe40000410000 */
[CC--:B------:R-:W-:Y:S02]  /*2040*/  FFMA.FTZ R185, R141.reuse, R133.reuse, R185 ;  /* 0x000000858db97223 */ /* 0x0c0fe400000100b9 */
[----:B------:R-:W-:Y:S01]  /*2050*/  FFMA.FTZ R137, R88, R133, R137 ;  /* 0x0000008558897223 */ /* 0x000fe20000010089 */
[----:B------:R-:W-:Y:S01]  /*2060*/  PRMT R133, RZ, 0x5410, R143 ;  /* 0x00005410ff857816 */ /* 0x000fe2000000008f */
[----:B---3--:R-:W-:Y:S02]  /*2070*/  FADD.FTZ R237, R132, R237 ;  /* 0x000000ed84ed7221 */ /* 0x008fe40000010000 */
[----:B----4-:R-:W-:-:S05]  /*2080*/  FFMA.FTZ R233, R141, R132, R233 ;  /* 0x000000848de97223 */ /* 0x010fca00000100e9 */
[----:B------:R0:W-:Y:S02]  /*2090*/  STL [R1+0xa0], R233 ;  /* 0x0000a0e901007387 */ /* 0x0001e40000100800 */
[----:B0-----:R-:W-:-:S05]  /*20a0*/  PRMT R233, RZ, 0x7610, R134 ;  /* 0x00007610ffe97816 */ /* 0x001fca0000000086 */
[----:B------:R-:W-:Y:S02]  /*20b0*/  FADD.FTZ R233, -R228, R233 ;  /* 0x000000e9e4e97221 */ /* 0x000fe40000010100 */
[----:B------:R-:W-:Y:S02]  /*20c0*/  FMUL.FTZ R132, R49, R138 ;  /* 0x0000008a31847220 */ /* 0x000fe40000410000 */
[----:B------:R-:W-:Y:S02]  /*20d0*/  FMUL.FTZ R233, R209, R233 ;  /* 0x000000e9d1e97220 */ /* 0x000fe40000410000 */
[----:B------:R-:W-:Y:S01]  /*20e0*/  FADD.FTZ R236, R142, R236 ;  /* 0x000000ec8eec7221 */ /* 0x000fe20000010000 */
[----:B------:R0:W-:Y:S01]  /*20f0*/  STL [R1+0xb0], R237 ;  /* 0x0000b0ed01007387 */ /* 0x0001e20000100800 */
[-C--:B------:R-:W-:Y:S02]  /*2100*/  FFMA.FTZ R186, R233, R142.reuse, R186 ;  /* 0x0000008ee9ba7223 */ /* 0x080fe400000100ba */
[----:B------:R-:W-:Y:S01]  /*2110*/  FFMA.FTZ R142, R89, R142, R132 ;  /* 0x0000008e598e7223 */ /* 0x000fe20000010084 */
[----:B------:R-:W-:Y:S01]  /*2120*/  PRMT R132, RZ, 0x5410, R135 ;  /* 0x00005410ff847816 */ /* 0x000fe20000000087 */
[----:B------:R-:W-:Y:S01]  /*2130*/  FADD.FTZ R235, R138, R235 ;  /* 0x000000eb8aeb7221 */ /* 0x000fe20000010000 */
[----:B0-----:R-:W3:Y:S01]  /*2140*/  LDL.LU R237, [R1+0xb4] ;  /* 0x0000b40001ed7983 */ /* 0x001ee20000300800 */
[----:B------:R-:W-:-:S03]  /*2150*/  FFMA.FTZ R126, R233, R138, R126 ;  /* 0x0000008ae97e7223 */ /* 0x000fc6000001007e */
[----:B------:R0:W-:Y:S01]  /*2160*/  STL [R1+0x4], R236 ;  /* 0x000004ec01007387 */ /* 0x0001e20000100800 */
[----:B------:R-:W-:-:S03]  /*2170*/  FADD.FTZ R132, -R228, R132 ;  /* 0x00000084e4847221 */ /* 0x000fc60000010100 */
[----:B0-----:R-:W4:Y:S01]  /*2180*/  LDL.LU R236, [R1+0xa4] ;  /* 0x0000a40001ec7983 */ /* 0x001f220000300800 */
[----:B------:R-:W-:-:S03]  /*2190*/  FADD.FTZ R125, R133, R125 ;  /* 0x0000007d857d7221 */ /* 0x000fc60000010000 */
[----:B------:R0:W-:Y:S01]  /*21a0*/  STL [R1+0x9c], R126 ;  /* 0x00009c7e01007387 */ /* 0x0001e20000100800 */
[----:B------:R-:W-:Y:S01]  /*21b0*/  FMUL.FTZ R138, R209, R132 ;  /* 0x00000084d18a7220 */ /* 0x000fe20000410000 */
[----:B------:R-:W-:Y:S02]  /*21c0*/  PRMT R132, RZ, 0x5410, R139 ;  /* 0x00005410ff847816 */ /* 0x000fe4000000008b */
[----:B0-----:R-:W4:Y:S04]  /*21d0*/  LDL.LU R126, [R1+0x38] ;  /* 0x00003800017e7983 */ /* 0x001f280000300800 */
[----:B------:R0:W-:Y:S04]  /*21e0*/  STL [R1+0xac], R235 ;  /* 0x0000aceb01007387 */ /* 0x0001e80000100800 */
[----:B0-----:R-:W4:Y:S04]  /*21f0*/  LDL.LU R235, [R1+0xe0] ;  /* 0x0000e00001eb7983 */ /* 0x001f280000300800 */
[----:B------:R0:W-:Y:S04]  /*2200*/  STL [R1+0x30], R125 ;  /* 0x0000307d01007387 */ /* 0x0001e80000100800 */
[----:B0-----:R-:W4:Y:S01]  /*2210*/  LDL.LU R125, [R1+0xd0] ;  /* 0x0000d000017d7983 */ /* 0x001f220000300800 */
[----:B--2---:R-:W-:-:S05]  /*2220*/  FFMA.FTZ R124, R138, R132, R124 ;  /* 0x000000848a7c7223 */ /* 0x004fca000001007c */
[----:B------:R0:W-:Y:S04]  /*2230*/  STL [R1+0xa8], R124 ;  /* 0x0000a87c01007387 */ /* 0x0001e80000100800 */
[----:B0-----:R-:W2:Y:S01]  /*2240*/  LDL.LU R124, [R1+0x34] ;  /* 0x00003400017c7983 */ /* 0x001ea20000300800 */
[----:B------:R-:W-:-:S05]  /*2250*/  FADD.FTZ R234, R132, R234 ;  /* 0x000000ea84ea7221 */ /* 0x000fca0000010000 */
[----:B------:R0:W-:Y:S04]  /*2260*/  STL [R1+0xb8], R234 ;  /* 0x0000b8ea01007387 */ /* 0x0001e80000100800 */
[----:B------:R-:W2:Y:S01]  /*2270*/  LDL.LU R239, [R1+0xdc] ;  /* 0x0000dc0001ef7983 */ /* 0x000ea20000300800 */
[----:B------:R-:W-:Y:S02]  /*2280*/  PRMT R143, RZ, 0x7610, R143 ;  /* 0x00007610ff8f7816 */ /* 0x000fe4000000008f */
[----:B0-----:R-:W-:-:S03]  /*2290*/  PRMT R234, RZ, 0x7610, R135 ;  /* 0x00007610ffea7816 */ /* 0x001fc60000000087 */
[----:B------:R-:W-:Y:S01]  /*22a0*/  FADD.FTZ R238, R143, R238 ;  /* 0x000000ee8fee7221 */ /* 0x000fe20000010000 */
[----:B------:R-:W-:Y:S01]  /*22b0*/  PRMT R139, RZ, 0x7610, R139 ;  /* 0x00007610ff8b7816 */ /* 0x000fe2000000008b */
[----:B------:R-:W-:-:S03]  /*22c0*/  FADD.FTZ R234, -R228, R234 ;  /* 0x000000eae4ea7221 */ /* 0x000fc60000010100 */
[----:B------:R0:W-:Y:S01]  /*22d0*/  STL [R1+0x2c], R238 ;  /* 0x00002cee01007387 */ /* 0x0001e20000100800 */
[----:B------:R-:W-:Y:S02]  /*22e0*/  FMUL.FTZ R134, R50, R132 ;  /* 0x0000008432867220 */ /* 0x000fe40000410000 */
[----:B------:R-:W-:Y:S02]  /*22f0*/  FMUL.FTZ R234, R209, R234 ;  /* 0x000000ead1ea7220 */ /* 0x000fe40000410000 */
[----:B------:R-:W-:Y:S01]  /*2300*/  FMUL.FTZ R132, R51, R139 ;  /* 0x0000008b33847220 */ /* 0x000fe20000410000 */
[----:B0-----:R-:W2:Y:S01]  /*2310*/  LDL.LU R238, [R1+0xcc] ;  /* 0x0000cc0001ee7983 */ /* 0x001ea20000300800 */
[-C--:B------:R-:W-:Y:S02]  /*2320*/  FFMA.FTZ R184, R234, R143.reuse, R184 ;  /* 0x0000008feab87223 */ /* 0x080fe400000100b8 */
[----:B------:R-:W-:Y:S01]  /*2330*/  FFMA.FTZ R143, R91, R143, R132 ;  /* 0x0000008f5b8f7223 */ /* 0x000fe20000010084 */
[----:B------:R-:W-:Y:S01]  /*2340*/  PRMT R132, RZ, 0x5410, R144 ;  /* 0x00005410ff847816 */ /* 0x000fe20000000090 */
[----:B------:R-:W-:-:S02]  /*2350*/  FFMA.FTZ R183, R138, R133, R183 ;  /* 0x000000858ab77223 */ /* 0x000fc400000100b7 */
[----:B------:R-:W-:Y:S01]  /*2360*/  FFMA.FTZ R134, R90, R133, R134 ;  /* 0x000000855a867223 */ /* 0x000fe20000010086 */
[----:B------:R-:W-:Y:S01]  /*2370*/  PRMT R133, RZ, 0x5410, R152 ;  /* 0x00005410ff857816 */ /* 0x000fe20000000098 */
[----:B------:R-:W-:Y:S01]  /*2380*/  FADD.FTZ R132, -R228, R132 ;  /* 0x00000084e4847221 */ /* 0x000fe20000010100 */
[----:B------:R-:W-:Y:S01]  /*2390*/  PRMT R152, RZ, 0x7610, R152 ;  /* 0x00007610ff987816 */ /* 0x000fe20000000098 */
[----:B---3--:R-:W-:-:S05]  /*23a0*/  FADD.FTZ R237, R139, R237 ;  /* 0x000000ed8bed7221 */ /* 0x008fca0000010000 */
[----:B------:R0:W-:Y:S01]  /*23b0*/  STL [R1+0xb4], R237 ;  /* 0x0000b4ed01007387 */ /* 0x0001e20000100800 */
[----:B----4-:R-:W-:-:S03]  /*23c0*/  FFMA.FTZ R236, R234, R139, R236 ;  /* 0x0000008beaec7223 */ /* 0x010fc600000100ec */
[----:B0-----:R-:W3:Y:S01]  /*23d0*/  LDL.LU R237, [R1+0x60] ;  /* 0x0000600001ed7983 */ /* 0x001ee20000300800 */
[----:B------:R-:W-:Y:S01]  /*23e0*/  FMUL.FTZ R139, R209, R132 ;  /* 0x00000084d18b7220 */ /* 0x000fe20000410000 */
[----:B------:R-:W-:Y:S02]  /*23f0*/  PRMT R132, RZ, 0x5410, R148 ;  /* 0x00005410ff847816 */ /* 0x000fe40000000094 */
[----:B------:R0:W-:Y:S01]  /*2400*/  STL [R1+0xa4], R236 ;  /* 0x0000a4ec01007387 */ /* 0x0001e20000100800 */
[----:B------:R-:W-:-:S03]  /*2410*/  FADD.FTZ R126, R133, R126 ;  /* 0x0000007e857e7221 */ /* 0x000fc60000010000 */
[----:B0-----:R-:W4:Y:S04]  /*2420*/  LDL.LU R236, [R1+0xe8] ;  /* 0x0000e80001ec7983 */ /* 0x001f280000300800 */
[----:B------:R0:W-:Y:S04]  /*2430*/  STL [R1+0x38], R126 ;  /* 0x0000387e01007387 */ /* 0x0001e80000100800 */
[----:B0-----:R-:W4:Y:S01]  /*2440*/  LDL.LU R126, [R1+0xd8] ;  /* 0x0000d800017e7983 */ /* 0x001f220000300800 */
[----:B------:R-:W-:Y:S02]  /*2450*/  FADD.FTZ R235, R132, R235 ;  /* 0x000000eb84eb7221 */ /* 0x000fe40000010000 */
[----:B------:R-:W-:-:S05]  /*2460*/  FFMA.FTZ R125, R139, R132, R125 ;  /* 0x000000848b7d7223 */ /* 0x000fca000001007d */
[----:B------:R0:W-:Y:S04]  /*2470*/  STL [R1+0xd0], R125 ;  /* 0x0000d07d01007387 */ /* 0x0001e80000100800 */
[----:B0-----:R-:W4:Y:S04]  /*2480*/  LDL.LU R125, [R1+0x5c] ;  /* 0x00005c00017d7983 */ /* 0x001f280000300800 */
[----:B------:R-:W-:Y:S01]  /*2490*/  STL [R1+0xe0], R235 ;  /* 0x0000e0eb01007387 */ /* 0x000fe20000100800 */
[----:B--2---:R-:W-:-:S05]  /*24a0*/  FADD.FTZ R124, R152, R124 ;  /* 0x0000007c987c7221 */ /* 0x004fca0000010000 */
[----:B------:R0:W-:Y:S04]  /*24b0*/  STL [R1+0x34], R124 ;  /* 0x0000347c01007387 */ /* 0x0001e80000100800 */
[----:B0-----:R-:W2:Y:S01]  /*24c0*/  LDL.LU R124, [R1+0xe4] ;  /* 0x0000e400017c7983 */ /* 0x001ea20000300800 */
[----:B------:R-:W-:Y:S02]  /*24d0*/  PRMT R148, RZ, 0x7610, R148 ;  /* 0x00007610ff947816 */ /* 0x000fe40000000094 */
[----:B------:R-:W-:Y:S01]  /*24e0*/  PRMT R235, RZ, 0x7610, R144 ;  /* 0x00007610ffeb7816 */ /* 0x000fe20000000090 */
[----:B------:R-:W2:Y:S02]  /*24f0*/  LDL.LU R240, [R1+0xd4] ;  /* 0x0000d40001f07983 */ /* 0x000ea40000300800 */
[----:B------:R-:W-:-:S02]  /*2500*/  FADD.FTZ R239, R148, R239 ;  /* 0x000000ef94ef7221 */ /* 0x000fc40000010000 */
[----:B------:R-:W-:-:S03]  /*2510*/  FADD.FTZ R235, -R228, R235 ;  /* 0x000000ebe4eb7221 */ /* 0x000fc60000010100 */
[----:B------:R0:W-:Y:S01]  /*2520*/  STL [R1+0xdc], R239 ;  /* 0x0000dcef01007387 */ /* 0x0001e20000100800 */
[----:B------:R-:W-:Y:S02]  /*2530*/  FMUL.FTZ R235, R209, R235 ;  /* 0x000000ebd1eb7220 */ /* 0x000fe40000410000 */
[----:B------:R-:W-:Y:S01]  /*2540*/  FMUL.FTZ R135, R44, R132 ;  /* 0x000000842c877220 */ /* 0x000fe20000410000 */
[----:B0-----:R-:W2:Y:S01]  /*2550*/  LDL.LU R239, [R1+0x68] ;  /* 0x0000680001ef7983 */ /* 0x001ea20000300800 */
[-C--:B------:R-:W-:Y:S02]  /*2560*/  FMUL.FTZ R132, R45, R148.reuse ;  /* 0x000000942d847220 */ /* 0x080fe40000410000 */
[C---:B------:R-:W-:Y:S02]  /*2570*/  FFMA.FTZ R238, R235.reuse, R148, R238 ;  /* 0x00000094ebee7223 */ /* 0x040fe400000100ee */
[-C--:B------:R-:W-:Y:S02]  /*2580*/  FFMA.FTZ R182, R235, R152.reuse, R182 ;  /* 0x00000098ebb67223 */ /* 0x080fe400000100b6 */
[----:B------:R-:W-:Y:S01]  /*2590*/  FFMA.FTZ R152, R85, R152, R132 ;  /* 0x0000009855987223 */ /* 0x000fe20000010084 */
[----:B------:R-:W-:Y:S01]  /*25a0*/  PRMT R132, RZ, 0x5410, R145 ;  /* 0x00005410ff847816 */ /* 0x000fe20000000091 */
[----:B------:R0:W-:Y:S01]  /*25b0*/  STL [R1+0xcc], R238 ;  /* 0x0000ccee01007387 */ /* 0x0001e20000100800 */
[----:B------:R-:W-:-:S03]  /*25c0*/  FFMA.FTZ R181, R139, R133, R181 ;  /* 0x000000858bb57223 */ /* 0x000fc600000100b5 */
[----:B------:R-:W-:Y:S01]  /*25d0*/  FADD.FTZ R132, -R228, R132 ;  /* 0x00000084e4847221 */ /* 0x000fe20000010100 */
[----:B0-----:R-:W2:Y:S01]  /*25e0*/  LDL.LU R238, [R1+0x110] ;  /* 0x0001100001ee7983 */ /* 0x001ea20000300800 */
[----:B------:R-:W-:Y:S01]  /*25f0*/  FFMA.FTZ R135, R84, R133, R135 ;  /* 0x0000008554877223 */ /* 0x000fe20000010087 */
[----:B------:R-:W-:Y:S01]  /*2600*/  PRMT R133, RZ, 0x5410, R153 ;  /* 0x00005410ff857816 */ /* 0x000fe20000000099 */
[----:B------:R-:W-:Y:S01]  /*2610*/  FMUL.FTZ R148, R209, R132 ;  /* 0x00000084d1947220 */ /* 0x000fe20000410000 */
[----:B------:R-:W-:Y:S02]  /*2620*/  PRMT R132, RZ, 0x5410, R149 ;  /* 0x00005410ff847816 */ /* 0x000fe40000000095 */
[----:B------:R-:W-:Y:S02]  /*2630*/  PRMT R153, RZ, 0x7610, R153 ;  /* 0x00007610ff997816 */ /* 0x000fe40000000099 */
[----:B------:R-:W-:Y:S01]  /*2640*/  PRMT R149, RZ, 0x7610, R149 ;  /* 0x00007610ff957816 */ /* 0x000fe20000000095 */
[----:B---3--:R-:W-:-:S05]  /*2650*/  FADD.FTZ R237, R133, R237 ;  /* 0x000000ed85ed7221 */ /* 0x008fca0000010000 */
[----:B------:R0:W-:Y:S04]  /*2660*/  STL [R1+0x60], R237 ;  /* 0x000060ed01007387 */ /* 0x0001e80000100800 */
[----:B0-----:R-:W3:Y:S01]  /*2670*/  LDL.LU R237, [R1+0x100] ;  /* 0x0001000001ed7983 */ /* 0x001ee20000300800 */
[----:B----4-:R-:W-:Y:S02]  /*2680*/  FADD.FTZ R236, R132, R236 ;  /* 0x000000ec84ec7221 */ /* 0x010fe40000010000 */
[----:B------:R-:W-:-:S05]  /*2690*/  FFMA.FTZ R126, R148, R132, R126 ;  /* 0x00000084947e7223 */ /* 0x000fca000001007e */
[----:B------:R0:W-:Y:S04]  /*26a0*/  STL [R1+0xd8], R126 ;  /* 0x0000d87e01007387 */ /* 0x0001e80000100800 */
[----:B0-----:R-:W4:Y:S04]  /*26b0*/  LDL.LU R126, [R1+0x64] ;  /* 0x00006400017e7983 */ /* 0x001f280000300800 */
[----:B------:R-:W-:Y:S01]  /*26c0*/  STL [R1+0xe8], R236 ;  /* 0x0000e8ec01007387 */ /* 0x000fe20000100800 */
[----:B------:R-:W-:-:S05]  /*26d0*/  FADD.FTZ R125, R153, R125 ;  /* 0x0000007d997d7221 */ /* 0x000fca0000010000 */
[----:B------:R0:W-:Y:S04]  /*26e0*/  STL [R1+0x5c], R125 ;  /* 0x00005c7d01007387 */ /* 0x0001e80000100800 */
[----:B0-----:R-:W4:Y:S01]  /*26f0*/  LDL.LU R125, [R1+0x10c] ;  /* 0x00010c00017d7983 */ /* 0x001f220000300800 */
[----:B--2---:R-:W-:-:S05]  /*2700*/  FADD.FTZ R124, R149, R124 ;  /* 0x0000007c957c7221 */ /* 0x004fca0000010000 */
[----:B------:R0:W-:Y:S04]  /*2710*/  STL [R1+0xe4], R124 ;  /* 0x0000e47c01007387 */ /* 0x0001e80000100800 */
[----:B0-----:R-:W2:Y:S01]  /*2720*/  LDL.LU R124, [R1+0xfc] ;  /* 0x0000fc00017c7983 */ /* 0x001ea20000300800 */
[----:B------:R-:W-:Y:S01]  /*2730*/  PRMT R236, RZ, 0x7610, R145 ;  /* 0x00007610ffec7816 */ /* 0x000fe20000000091 */
[----:B------:R-:W-:-:S04]  /*2740*/  FMUL.FTZ R144, R46, R132 ;  /* 0x000000842e907220 */ /* 0x000fc80000410000 */
[----:B------:R-:W-:Y:S02]  /*2750*/  FADD.FTZ R236, -R228, R236 ;  /* 0x000000ece4ec7221 */ /* 0x000fe40000010100 */
[-C--:B------:R-:W-:Y:S02]  /*2760*/  FFMA.FTZ R23, R148, R133.reuse, R23 ;  /* 0x0000008594177223 */ /* 0x080fe40000010017 */
[----:B------:R-:W-:Y:S01]  /*2770*/  FFMA.FTZ R144, R86, R133, R144 ;  /* 0x0000008556907223 */ /* 0x000fe20000010090 */
[----:B------:R-:W-:Y:S01]  /*2780*/  PRMT R133, RZ, 0x5410, R154 ;  /* 0x00005410ff857816 */ /* 0x000fe2000000009a */
[----:B------:R-:W-:Y:S02]  /*2790*/  FMUL.FTZ R236, R209, R236 ;  /* 0x000000ecd1ec7220 */ /* 0x000fe40000410000 */
[----:B------:R-:W-:Y:S02]  /*27a0*/  FMUL.FTZ R132, R47, R149 ;  /* 0x000000952f847220 */ /* 0x000fe40000410000 */
[----:B------:R-:W-:-:S02]  /*27b0*/  FFMA.FTZ R180, R236, R153, R180 ;  /* 0x00000099ecb47223 */ /* 0x000fc400000100b4 */
[----:B------:R-:W-:Y:S01]  /*27c0*/  FFMA.FTZ R153, R87, R153, R132 ;  /* 0x0000009957997223 */ /* 0x000fe20000010084 */
[----:B------:R-:W-:Y:S01]  /*27d0*/  PRMT R132, RZ, 0x5410, R146 ;  /* 0x00005410ff847816 */ /* 0x000fe20000000092 */
[----:B------:R-:W-:Y:S02]  /*27e0*/  FFMA.FTZ R240, R236, R149, R240 ;  /* 0x00000095ecf07223 */ /* 0x000fe400000100f0 */
[----:B------:R-:W-:Y:S02]  /*27f0*/  FADD.FTZ R239, R133, R239 ;  /* 0x000000ef85ef7221 */ /* 0x000fe40000010000 */
[----:B------:R-:W-:Y:S01]  /*2800*/  FADD.FTZ R132, -R228, R132 ;  /* 0x00000084e4847221 */ /* 0x000fe20000010100 */
[----:B------:R0:W-:Y:S04]  /*2810*/  STL [R1+0xd4], R240 ;  /* 0x0000d4f001007387 */ /* 0x0001e80000100800 */
[----:B------:R-:W-:Y:S01]  /*2820*/  STL [R1+0x68], R239 ;  /* 0x000068ef01007387 */ /* 0x000fe20000100800 */
[----:B------:R-:W-:-:S03]  /*2830*/  FMUL.FTZ R149, R209, R132 ;  /* 0x00000084d1957220 */ /* 0x000fc60000410000 */
[----:B------:R-:W2:Y:S01]  /*2840*/  LDL.LU R243, [R1+0x90] ;  /* 0x0000900001f37983 */ /* 0x000ea20000300800 */
[----:B------:R-:W-:-:S03]  /*2850*/  PRMT R132, RZ, 0x5410, R150 ;  /* 0x00005410ff847816 */ /* 0x000fc60000000096 */
[----:B0-----:R-:W2:Y:S02]  /*2860*/  LDL.LU R240, [R1+0x118] ;  /* 0x0001180001f07983 */ /* 0x001ea40000300800 */
[----:B------:R-:W-:-:S05]  /*2870*/  FADD.FTZ R238, R132, R238 ;  /* 0x000000ee84ee7221 */ /* 0x000fca0000010000 */
[----:B------:R0:W-:Y:S01]  /*2880*/  STL [R1+0x110], R238 ;  /* 0x000110ee01007387 */ /* 0x0001e20000100800 */
[----:B------:R-:W-:-:S03]  /*2890*/  PRMT R154, RZ, 0x7610, R154 ;  /* 0x00007610ff9a7816 */ /* 0x000fc6000000009a */
[----:B0-----:R-:W2:Y:S01]  /*28a0*/  LDL.LU R238, [R1+0x108] ;  /* 0x0001080001ee7983 */ /* 0x001ea20000300800 */
[----:B------:R-:W-:Y:S01]  /*28b0*/  PRMT R150, RZ, 0x7610, R150 ;  /* 0x00007610ff967816 */ /* 0x000fe20000000096 */
[----:B---3--:R-:W-:-:S05]  /*28c0*/  FFMA.FTZ R237, R149, R132, R237 ;  /* 0x0000008495ed7223 */ /* 0x008fca00000100ed */
[----:B------:R0:W-:Y:S02]  /*28d0*/  STL [R1+0x100], R237 ;  /* 0x000100ed01007387 */ /* 0x0001e40000100800 */
[----:B0-----:R-:W-:Y:S01]  /*28e0*/  PRMT R237, RZ, 0x7610, R146 ;  /* 0x00007610ffed7816 */ /* 0x001fe20000000092 */
[----:B----4-:R-:W-:-:S05]  /*28f0*/  FADD.FTZ R126, R154, R126 ;  /* 0x0000007e9a7e7221 */ /* 0x010fca0000010000 */
[----:B------:R0:W-:Y:S01]  /*2900*/  STL [R1+0x64], R126 ;  /* 0x0000647e01007387 */ /* 0x0001e20000100800 */
[----:B------:R-:W-:-:S03]  /*2910*/  FADD.FTZ R237, -R228, R237 ;  /* 0x000000ede4ed7221 */ /* 0x000fc60000010100 */
[----:B0-----:R-:W3:Y:S01]  /*2920*/  LDL.LU R126, [R1+0x8c] ;  /* 0x00008c00017e7983 */ /* 0x001ee20000300800 */
[----:B------:R-:W-:-:S03]  /*2930*/  FMUL.FTZ R237, R209, R237 ;  /* 0x000000edd1ed7220 */ /* 0x000fc60000410000 */
[----:B------:R-:W4:Y:S04]  /*2940*/  LDL.LU R242, [R1+0x114] ;  /* 0x0001140001f27983 */ /* 0x000f280000300800 */
[----:B------:R-:W4:Y:S01]  /*2950*/  LDL.LU R241, [R1+0x104] ;  /* 0x0001040001f17983 */ /* 0x000f220000300800 */
[----:B------:R-:W-:-:S05]  /*2960*/  FADD.FTZ R125, R150, R125 ;  /* 0x0000007d967d7221 */ /* 0x000fca0000010000 */
[----:B------:R0:W-:Y:S04]  /*2970*/  STL [R1+0x10c], R125 ;  /* 0x00010c7d01007387 */ /* 0x0001e80000100800 */
[----:B0-----:R-:W4:Y:S04]  /*2980*/  LDL.LU R125, [R1+0x98] ;  /* 0x00009800017d7983 */ /* 0x001f280000300800 */
[----:B------:R-:W4:Y:S01]  /*2990*/  LDL.LU R239, [R1+0x140] ;  /* 0x0001400001ef7983 */ /* 0x000f220000300800 */
[----:B--2---:R-:W-:-:S05]  /*29a0*/  FFMA.FTZ R124, R237, R150, R124 ;  /* 0x00000096ed7c7223 */ /* 0x004fca000001007c */
[----:B------:R0:W-:Y:S04]  /*29b0*/  STL [R1+0xfc], R124 ;  /* 0x0000fc7c01007387 */ /* 0x0001e80000100800 */
[----:B0-----:R-:W2:Y:S01]  /*29c0*/  LDL.LU R124, [R1+0x130] ;  /* 0x00013000017c7983 */ /* 0x001ea20000300800 */
[----:B------:R-:W-:Y:S02]  /*29d0*/  FMUL.FTZ R145, R40, R132 ;  /* 0x0000008428917220 */ /* 0x000fe40000410000 */
[----:B------:R-:W-:Y:S02]  /*29e0*/  FMUL.FTZ R132, R41, R150 ;  /* 0x0000009629847220 */ /* 0x000fe40000410000 */
[-C--:B------:R-:W-:Y:S02]  /*29f0*/  FFMA.FTZ R22, R237, R154.reuse, R22 ;  /* 0x0000009aed167223 */ /* 0x080fe40000010016 */
[----:B------:R-:W-:Y:S01]  /*2a00*/  FFMA.FTZ R154, R81, R154, R132 ;  /* 0x0000009a519a7223 */ /* 0x000fe20000010084 */
[----:B------:R-:W-:Y:S01]  /*2a10*/  PRMT R132, RZ, 0x5410, R147 ;  /* 0x00005410ff847816 */ /* 0x000fe20000000093 */
[----:B------:R-:W-:-:S04]  /*2a20*/  FFMA.FTZ R21, R149, R133, R21 ;  /* 0x0000008595157223 */ /* 0x000fc80000010015 */
[----:B------:R-:W-:Y:S02]  /*2a30*/  FADD.FTZ R132, -R228, R132 ;  /* 0x00000084e4847221 */ /* 0x000fe40000010100 */
[----:B------:R-:W-:Y:S01]  /*2a40*/  FFMA.FTZ R145, R80, R133, R145 ;  /* 0x0000008550917223 */ /* 0x000fe20000010091 */
[----:B------:R-:W-:Y:S01]  /*2a50*/  PRMT R133, RZ, 0x5410, R155 ;  /* 0x00005410ff857816 */ /* 0x000fe2000000009b */
[----:B------:R-:W-:Y:S01]  /*2a60*/  FMUL.FTZ R150, R209, R132 ;  /* 0x00000084d1967220 */ /* 0x000fe20000410000 */
[----:B------:R-:W-:-:S03]  /*2a70*/  PRMT R132, RZ, 0x5410, R151 ;  /* 0x00005410ff847816 */ /* 0x000fc60000000097 */
[----:B------:R-:W-:Y:S02]  /*2a80*/  FADD.FTZ R243, R133, R243 ;  /* 0x000000f385f37221 */ /* 0x000fe40000010000 */
[----:B------:R-:W-:-:S03]  /*2a90*/  FADD.FTZ R240, R132, R240 ;  /* 0x000000f084f07221 */ /* 0x000fc60000010000 */
[----:B------:R-:W-:Y:S04]  /*2aa0*/  STL [R1+0x90], R243 ;  /* 0x000090f301007387 */ /* 0x000fe80000100800 */
[----:B------:R0:W-:Y:S04]  /*2ab0*/  STL [R1+0x118], R240 ;  /* 0x000118f001007387 */ /* 0x0001e80000100800 */
[----:B0-----:R-:W2:Y:S01]  /*2ac0*/  LDL.LU R240, [R1+0x94] ;  /* 0x0000940001f07983 */ /* 0x001ea20000300800 */
[----:B------:R-:W-:-:S05]  /*2ad0*/  FFMA.FTZ R238, R150, R132, R238 ;  /* 0x0000008496ee7223 */ /* 0x000fca00000100ee */
[----:B------:R0:W-:Y:S01]  /*2ae0*/  STL [R1+0x108], R238 ;  /* 0x000108ee01007387 */ /* 0x0001e20000100800 */
[----:B------:R-:W-:Y:S02]  /*2af0*/  PRMT R151, RZ, 0x7610, R151 ;  /* 0x00007610ff977816 */ /* 0x000fe40000000097 */
[----:B0-----:R-:W-:Y:S01]  /*2b00*/  PRMT R238, RZ, 0x7610, R147 ;  /* 0x00007610ffee7816 */ /* 0x001fe20000000093 */
[----:B------:R-:W-:Y:S01]  /*2b10*/  FMUL.FTZ R146, R42, R132 ;  /* 0x000000842a927220 */ /* 0x000fe20000410000 */
[----:B------:R-:W-:-:S03]  /*2b20*/  PRMT R155, RZ, 0x7610, R155 ;  /* 0x00007610ff9b7816 */ /* 0x000fc6000000009b */
[----:B------:R-:W-:Y:S02]  /*2b30*/  FADD.FTZ R238, -R228, R238 ;  /* 0x000000eee4ee7221 */ /* 0x000fe40000010100 */
[----:B------:R-:W-:Y:S02]  /*2b40*/  FMUL.FTZ R132, R43, R151 ;  /* 0x000000972b847220 */ /* 0x000fe40000410000 */
[----:B------:R-:W-:Y:S02]  /*2b50*/  FMUL.FTZ R238, R209, R238 ;  /* 0x000000eed1ee7220 */ /* 0x000fe40000410000 */
[----:B------:R-:W-:Y:S02]  /*2b60*/  FFMA.FTZ R19, R150, R133, R19 ;  /* 0x0000008596137223 */ /* 0x000fe40000010013 */
[----:B------:R-:W-:Y:S02]  /*2b70*/  FFMA.FTZ R20, R238, R155, R20 ;  /* 0x0000009bee147223 */ /* 0x000fe40000010014 */
[----:B------:R-:W-:Y:S01]  /*2b80*/  FFMA.FTZ R146, R82, R133, R146 ;  /* 0x0000008552927223 */ /* 0x000fe20000010092 */
[----:B------:R-:W-:Y:S01]  /*2b90*/  PRMT R133, RZ, 0x5410, R164 ;  /* 0x00005410ff857816 */ /* 0x000fe200000000a4 */
[----:B---3--:R-:W-:-:S02]  /*2ba0*/  FADD.FTZ R126, R155, R126 ;  /* 0x0000007e9b7e7221 */ /* 0x008fc40000010000 */
[----:B------:R-:W-:Y:S01]  /*2bb0*/  FFMA.FTZ R155, R83, R155, R132 ;  /* 0x0000009b539b7223 */ /* 0x000fe20000010084 */
[----:B------:R-:W-:Y:S01]  /*2bc0*/  PRMT R132, RZ, 0x5410, R156 ;  /* 0x00005410ff847816 */ /* 0x000fe2000000009c */
[----:B----4-:R-:W-:Y:S01]  /*2bd0*/  FADD.FTZ R242, R151, R242 ;  /* 0x000000f297f27221 */ /* 0x010fe20000010000 */
[----:B------:R0:W-:Y:S03]  /*2be0*/  STL [R1+0x8c], R126 ;  /* 0x00008c7e01007387 */ /* 0x0001e60000100800 */
[----:B------:R-:W-:Y:S02]  /*2bf0*/  FADD.FTZ R132, -R228, R132 ;  /* 0x00000084e4847221 */ /* 0x000fe40000010100 */
[----:B------:R-:W-:Y:S01]  /*2c00*/  FFMA.FTZ R241, R238, R151, R241 ;  /* 0x00000097eef17223 */ /* 0x000fe200000100f1 */
[----:B0-----:R-:W3:Y:S01]  /*2c10*/  LDL.LU R126, [R1+0x13c] ;  /* 0x00013c00017e7983 */ /* 0x001ee20000300800 */
[----:B------:R-:W-:Y:S01]  /*2c20*/  FMUL.FTZ R151, R209, R132 ;  /* 0x00000084d1977220 */ /* 0x000fe20000410000 */
[----:B------:R-:W-:-:S02]  /*2c30*/  PRMT R132, RZ, 0x5410, R160 ;  /* 0x00005410ff847816 */ /* 0x000fc400000000a0 */
[----:B------:R-:W-:Y:S04]  /*2c40*/  STL [R1+0x114], R242 ;  /* 0x000114f201007387 */ /* 0x000fe80000100800 */
[----:B------:R-:W-:Y:S01]  /*2c50*/  STL [R1+0x104], R241 ;  /* 0x000104f101007387 */ /* 0x000fe20000100800 */
[----:B------:R-:W-:-:S05]  /*2c60*/  FADD.FTZ R125, R133, R125 ;  /* 0x0000007d857d7221 */ /* 0x000fca0000010000 */
[----:B------:R0:W-:Y:S04]  /*2c70*/  STL [R1+0x98], R125 ;  /* 0x0000987d01007387 */ /* 0x0001e80000100800 */
[----:B0-----:R-:W4:Y:S01]  /*2c80*/  LDL.LU R125, [R1+0x12c] ;  /* 0x00012c00017d7983 */ /* 0x001f220000300800 */
[----:B--2---:R-:W-:-:S05]  /*2c90*/  FFMA.FTZ R124, R151, R132, R124 ;  /* 0x00000084977c7223 */ /* 0x004fca000001007c */
[----:B------:R0:W-:Y:S04]  /*2ca0*/  STL [R1+0x130], R124 ;  /* 0x0001307c01007387 */ /* 0x0001e80000100800 */
[----:B0-----:R-:W2:Y:S01]  /*2cb0*/  LDL.LU R124, [R1+0xc0] ;  /* 0x0000c000017c7983 */ /* 0x001ea20000300800 */
[----:B------:R-:W-:Y:S01]  /*2cc0*/  PRMT R164, RZ, 0x7610, R164 ;  /* 0x00007610ffa47816 */ /* 0x000fe200000000a4 */
[----:B------:R-:W-:-:S05]  /*2cd0*/  FADD.FTZ R239, R132, R239 ;  /* 0x000000ef84ef7221 */ /* 0x000fca0000010000 */
[----:B------:R-:W-:Y:S04]  /*2ce0*/  STL [R1+0x140], R239 ;  /* 0x000140ef01007387 */ /* 0x000fe80000100800 */
[----:B------:R-:W2:Y:S01]  /*2cf0*/  LDL.LU R244, [R1+0x148] ;  /* 0x0001480001f47983 */ /* 0x000ea20000300800 */
[----:B------:R-:W-:-:S05]  /*2d00*/  FADD.FTZ R240, R164, R240 ;  /* 0x000000f0a4f07221 */ /* 0x000fca0000010000 */
[----:B------:R0:W-:Y:S04]  /*2d10*/  STL [R1+0x94], R240 ;  /* 0x000094f001007387 */ /* 0x0001e80000100800 */
[----:B0-----:R-:W2:Y:S01]  /*2d20*/  LDL.LU R240, [R1+0x138] ;  /* 0x0001380001f07983 */ /* 0x001ea20000300800 */
[----:B------:R-:W-:-:S03]  /*2d30*/  PRMT R239, RZ, 0x7610, R156 ;  /* 0x00007610ffef7816 */ /* 0x000fc6000000009c */
[----:B------:R-:W2:Y:S01]  /*2d40*/  LDL.LU R243, [R1+0xbc] ;  /* 0x0000bc0001f37983 */ /* 0x000ea20000300800 */
[----:B------:R-:W-:-:S03]  /*2d50*/  PRMT R160, RZ, 0x7610, R160 ;  /* 0x00007610ffa07816 */ /* 0x000fc600000000a0 */
[----:B------:R-:W2:Y:S01]  /*2d60*/  LDL.LU R242, [R1+0x144] ;  /* 0x0001440001f27983 */ /* 0x000ea20000300800 */
[----:B------:R-:W-:-:S03]  /*2d70*/  FADD.FTZ R239, -R228, R239 ;  /* 0x000000efe4ef7221 */ /* 0x000fc60000010100 */
[----:B------:R-:W2:Y:S01]  /*2d80*/  LDL.LU R241, [R1+0x134] ;  /* 0x0001340001f17983 */ /* 0x000ea20000300800 */
[----:B------:R-:W-:Y:S02]  /*2d90*/  FMUL.FTZ R239, R209, R239 ;  /* 0x000000efd1ef7220 */ /* 0x000fe40000410000 */
[----:B------:R-:W-:Y:S02]  /*2da0*/  FMUL.FTZ R147, R36, R132 ;  /* 0x0000008424937220 */ /* 0x000fe40000410000 */
[-C--:B------:R-:W-:Y:S02]  /*2db0*/  FFMA.FTZ R17, R151, R133.reuse, R17 ;  /* 0x0000008597117223 */ /* 0x080fe40000010011 */
[----:B------:R-:W-:Y:S01]  /*2dc0*/  FFMA.FTZ R147, R76, R133, R147 ;  /* 0x000000854c937223 */ /* 0x000fe20000010093 */
[----:B------:R-:W-:Y:S01]  /*2dd0*/  PRMT R133, RZ, 0x5410, R165 ;  /* 0x00005410ff857816 */ /* 0x000fe200000000a5 */
[----:B---3--:R-:W-:-:S05]  /*2de0*/  FADD.FTZ R126, R160, R126 ;  /* 0x0000007ea07e7221 */ /* 0x008fca0000010000 */
[----:B------:R0:W-:Y:S04]  /*2df0*/  STL [R1+0x13c], R126 ;  /* 0x00013c7e01007387 */ /* 0x0001e80000100800 */
[----:B0-----:R-:W3:Y:S01]  /*2e00*/  LDL.LU R126, [R1+0xc8] ;  /* 0x0000c800017e7983 */ /* 0x001ee20000300800 */
[----:B----4-:R-:W-:-:S05]  /*2e10*/  FFMA.FTZ R125, R239, R160, R125 ;  /* 0x000000a0ef7d7223 */ /* 0x010fca000001007d */
[----:B------:R0:W-:Y:S04]  /*2e20*/  STL [R1+0x12c], R125 ;  /* 0x00012c7d01007387 */ /* 0x0001e80000100800 */
[----:B0-----:R-:W4:Y:S01]  /*2e30*/  LDL.LU R125, [R1+0x170] ;  /* 0x00017000017d7983 */ /* 0x001f220000300800 */
[----:B--2---:R-:W-:-:S05]  /*2e40*/  FADD.FTZ R124, R133, R124 ;  /* 0x0000007c857c7221 */ /* 0x004fca0000010000 */
[----:B------:R0:W-:Y:S04]  /*2e50*/  STL [R1+0xc0], R124 ;  /* 0x0000c07c01007387 */ /* 0x0001e80000100800 */
[----:B0-----:R-:W3:Y:S01]  /*2e60*/  LDL.LU R124, [R1+0x158] ;  /* 0x00015800017c7983 */ /* 0x001ee20000300800 */
[----:B------:R-:W-:Y:S02]  /*2e70*/  FMUL.FTZ R132, R37, R160 ;  /* 0x000000a025847220 */ /* 0x000fe40000410000 */
[-C--:B------:R-:W-:Y:S02]  /*2e80*/  FFMA.FTZ R18, R239, R164.reuse, R18 ;  /* 0x000000a4ef127223 */ /* 0x080fe40000010012 */
[----:B------:R-:W-:Y:S01]  /*2e90*/  FFMA.FTZ R164, R77, R164, R132 ;  /* 0x000000a44da47223 */ /* 0x000fe20000010084 */
[----:B------:R-:W-:-:S05]  /*2ea0*/  PRMT R132, RZ, 0x5410, R157 ;  /* 0x00005410ff847816 */ /* 0x000fca000000009d */
[----:B------:R-:W-:-:S04]  /*2eb0*/  FADD.FTZ R132, -R228, R132 ;  /* 0x00000084e4847221 */ /* 0x000fc80000010100 */
[----:B------:R-:W-:Y:S01]  /*2ec0*/  FMUL.FTZ R160, R209, R132 ;  /* 0x00000084d1a07220 */ /* 0x000fe20000410000 */
[----:B------:R-:W-:-:S05]  /*2ed0*/  PRMT R132, RZ, 0x5410, R161 ;  /* 0x00005410ff847816 */ /* 0x000fca00000000a1 */
[----:B------:R-:W-:-:S05]  /*2ee0*/  FFMA.FTZ R240, R160, R132, R240 ;  /* 0x00000084a0f07223 */ /* 0x000fca00000100f0 */
[----:B------:R0:W-:Y:S01]  /*2ef0*/  STL [R1+0x138], R240 ;  /* 0x000138f001007387 */ /* 0x0001e20000100800 */
[----:B------:R-:W-:Y:S02]  /*2f00*/  PRMT R161, RZ, 0x7610, R161 ;  /* 0x00007610ffa17816 */ /* 0x000fe400000000a1 */
[----:B0-----:R-:W-:Y:S01]  /*2f10*/  PRMT R240, RZ, 0x7610, R157 ;  /* 0x00007610fff07816 */ /* 0x001fe2000000009d */
[----:B------:R-:W-:Y:S01]  /*2f20*/  FMUL.FTZ R156, R38, R132 ;  /* 0x00000084269c7220 */ /* 0x000fe20000410000 */
[----:B------:R-:W-:-:S03]  /*2f30*/  PRMT R165, RZ, 0x7610, R165 ;  /* 0x00007610ffa57816 */ /* 0x000fc600000000a5 */
[----:B------:R-:W-:Y:S02]  /*2f40*/  FADD.FTZ R240, -R228, R240 ;  /* 0x000000f0e4f07221 */ /* 0x000fe40000010100 */
[----:B------:R-:W-:Y:S02]  /*2f50*/  FADD.FTZ R244, R132, R244 ;  /* 0x000000f484f47221 */ /* 0x000fe40000010000 */
[----:B------:R-:W-:Y:S02]  /*2f60*/  FMUL.FTZ R240, R209, R240 ;  /* 0x000000f0d1f07220 */ /* 0x000fe40000410000 */
[----:B------:R-:W-:Y:S02]  /*2f70*/  FMUL.FTZ R132, R39, R161 ;  /* 0x000000a127847220 */ /* 0x000fe40000410000 */
[----:B------:R-:W-:Y:S02]  /*2f80*/  FADD.FTZ R243, R165, R243 ;  /* 0x000000f3a5f37221 */ /* 0x000fe40000010000 */
[----:B------:R-:W-:-:S02]  /*2f90*/  FFMA.FTZ R16, R240, R165, R16 ;  /* 0x000000a5f0107223 */ /* 0x000fc40000010010 */
[----:B------:R-:W-:Y:S01]  /*2fa0*/  FFMA.FTZ R165, R79, R165, R132 ;  /* 0x000000a54fa57223 */ /* 0x000fe20000010084 */
[----:B------:R-:W-:Y:S01]  /*2fb0*/  PRMT R132, RZ, 0x5410, R158 ;  /* 0x00005410ff847816 */ /* 0x000fe2000000009e */
[----:B------:R-:W-:Y:S02]  /*2fc0*/  FADD.FTZ R242, R161, R242 ;  /* 0x000000f2a1f27221 */ /* 0x000fe40000010000 */
[----:B------:R-:W-:Y:S01]  /*2fd0*/  FFMA.FTZ R241, R240, R161, R241 ;  /* 0x000000a1f0f17223 */ /* 0x000fe200000100f1 */
[----:B------:R0:W-:Y:S01]  /*2fe0*/  STL [R1+0x148], R244 ;  /* 0x000148f401007387 */ /* 0x0001e20000100800 */
[----:B------:R-:W-:Y:S02]  /*2ff0*/  FADD.FTZ R132, -R228, R132 ;  /* 0x00000084e4847221 */ /* 0x000fe40000010100 */
[-C--:B------:R-:W-:Y:S01]  /*3000*/  FFMA.FTZ R15, R160, R133.reuse, R15 ;  /* 0x00000085a00f7223 */ /* 0x080fe2000001000f */
[----:B------:R1:W-:Y:S01]  /*3010*/  STL [R1+0xbc], R243 ;  /* 0x0000bcf301007387 */ /* 0x0003e20000100800 */
[----:B------:R-:W-:Y:S01]  /*3020*/  FFMA.FTZ R156, R78, R133, R156 ;  /* 0x000000854e9c7223 */ /* 0x000fe2000001009c */
[----:B------:R-:W-:Y:S01]  /*3030*/  PRMT R133, RZ, 0x5410, R166 ;  /* 0x00005410ff857816 */ /* 0x000fe200000000a6 */
[----:B------:R-:W-:Y:S01]  /*3040*/  FMUL.FTZ R161, R209, R132 ;  /* 0x00000084d1a17220 */ /* 0x000fe20000410000 */
[----:B------:R0:W-:Y:S01]  /*3050*/  STL [R1+0x144], R242 ;  /* 0x000144f201007387 */ /* 0x0001e20000100800 */
[----:B------:R-:W-:-:S03]  /*3060*/  PRMT R132, RZ, 0x5410, R162 ;  /* 0x00005410ff847816 */ /* 0x000fc600000000a2 */
[----:B------:R-:W-:Y:S04]  /*3070*/  STL [R1+0x134], R241 ;  /* 0x000134f101007387 */ /* 0x000fe80000100800 */
[----:B------:R-:W3:Y:S01]  /*3080*/  LDL.LU R246, [R1+0xc4] ;  /* 0x0000c40001f67983 */ /* 0x000ee20000300800 */
[----:B------:R-:W-:Y:S02]  /*3090*/  FMUL.FTZ R157, R32, R132 ;  /* 0x00000084209d7220 */ /* 0x000fe40000410000 */
[-C--:B------:R-:W-:Y:S02]  /*30a0*/  FFMA.FTZ R13, R161, R133.reuse, R13 ;  /* 0x00000085a10d7223 */ /* 0x080fe4000001000d */
[----:B------:R-:W-:Y:S02]  /*30b0*/  FFMA.FTZ R157, R72, R133, R157 ;  /* 0x00000085489d7223 */ /* 0x000fe4000001009d */
[----:B---3--:R-:W-:-:S05]  /*30c0*/  FADD.FTZ R126, R133, R126 ;  /* 0x0000007e857e7221 */ /* 0x008fca0000010000 */
[----:B------:R3:W-:Y:S04]  /*30d0*/  STL [R1+0xc8], R126 ;  /* 0x0000c87e01007387 */ /* 0x0007e80000100800 */
[----:B------:R-:W2:Y:S04]  /*30e0*/  LDL.LU R245, [R1+0x16c] ;  /* 0x00016c0001f57983 */ /* 0x000ea80000300800 */
[----:B------:R-:W2:Y:S01]  /*30f0*/  LDL.LU R133, [R1+0x154] ;  /* 0x0001540001857983 */ /* 0x000ea20000300800 */
[----:B----4-:R-:W-:-:S05]  /*3100*/  FADD.FTZ R125, R132, R125 ;  /* 0x0000007d847d7221 */ /* 0x010fca0000010000 */
[----:B------:R4:W-:Y:S04]  /*3110*/  STL [R1+0x170], R125 ;  /* 0x0001707d01007387 */ /* 0x0009e80000100800 */
[----:B0-----:R-:W2:Y:S04]  /*3120*/  LDL.LU R244, [R1+0xf0] ;  /* 0x0000f00001f47983 */ /* 0x001ea80000300800 */
[----:B-1----:R-:W2:Y:S04]  /*3130*/  LDL.LU R243, [R1+0x178] ;  /* 0x0001780001f37983 */ /* 0x002ea80000300800 */
[----:B------:R-:W2:Y:S01]  /*3140*/  LDL.LU R242, [R1+0x160] ;  /* 0x0001600001f27983 */ /* 0x000ea20000300800 */
[----:B---3--:R-:W-:-:S05]  /*3150*/  FFMA.FTZ R124, R161, R132, R124 ;  /* 0x00000084a17c7223 */ /* 0x008fca000001007c */
[----:B------:R0:W-:Y:S04]  /*3160*/  STL [R1+0x158], R124 ;  /* 0x0001587c01007387 */ /* 0x0001e80000100800 */
[----:B------:R-:W3:Y:S04]  /*3170*/  LDL.LU R126, [R1+0xec] ;  /* 0x0000ec00017e7983 */ /* 0x000ee80000300800 */
[----:B----4-:R-:W4:Y:S01]  /*3180*/  LDL.LU R125, [R1+0x174] ;  /* 0x00017400017d7983 */ /* 0x010f220000300800 */
[----:B------:R-:W-:Y:S02]  /*3190*/  PRMT R241, RZ, 0x7610, R158 ;  /* 0x00007610fff17816 */ /* 0x000fe4000000009e */
[----:B------:R-:W-:Y:S01]  /*31a0*/  PRMT R162, RZ, 0x7610, R162 ;  /* 0x00007610ffa27816 */ /* 0x000fe200000000a2 */
[----:B0-----:R-:W4:Y:S02]  /*31b0*/  LDL.LU R124, [R1+0x15c] ;  /* 0x00015c00017c7983 */ /* 0x001f240000300800 */
[----:B------:R-:W-:Y:S01]  /*31c0*/  FADD.FTZ R241, -R228, R241 ;  /* 0x000000f1e4f17221 */ /* 0x000fe20000010100 */
[----:B------:R-:W-:Y:S01]  /*31d0*/  PRMT R166, RZ, 0x7610, R166 ;  /* 0x00007610ffa67816 */ /* 0x000fe200000000a6 */
[----:B------:R-:W-:-:S02]  /*31e0*/  FMUL.FTZ R132, R33, R162 ;  /* 0x000000a221847220 */ /* 0x000fc40000410000 */
[----:B------:R-:W-:-:S04]  /*31f0*/  FMUL.FTZ R241, R209, R241 ;  /* 0x000000f1d1f17220 */ /* 0x000fc80000410000 */
[----:B------:R-:W-:Y:S02]  /*3200*/  FFMA.FTZ R14, R241, R166, R14 ;  /* 0x000000a6f10e7223 */ /* 0x000fe4000001000e */
[----:B------:R-:W-:Y:S02]  /*3210*/  FADD.FTZ R189, R218, R189 ;  /* 0x000000bddabd7221 */ /* 0x000fe40000010000 */
[-C--:B------:R-:W-:Y:S02]  /*3220*/  FFMA.FTZ R198, R219, R218.reuse, R198 ;  /* 0x000000dadbc67223 */ /* 0x080fe400000100c6 */
[----:B------:R-:W-:Y:S02]  /*3230*/  FFMA.FTZ R218, R96, R218, R179 ;  /* 0x000000da60da7223 */ /* 0x000fe400000100b3 */
[----:B------:R-:W4:Y:S01]  /*3240*/  LDG.E.128 R176, [R176.64] ;  /* 0x00000004b0b07981 */ /* 0x000f22000c1e1d00 */
[----:B------:R-:W-:Y:S02]  /*3250*/  FADD.FTZ R246, R166, R246 ;  /* 0x000000f6a6f67221 */ /* 0x000fe40000010000 */
[----:B------:R-:W-:Y:S01]  /*3260*/  FFMA.FTZ R166, R73, R166, R132 ;  /* 0x000000a649a67223 */ /* 0x000fe20000010084 */
[----:B------:R-:W-:-:S05]  /*3270*/  PRMT R132, RZ, 0x5410, R159 ;  /* 0x00005410ff847816 */ /* 0x000fca000000009f */
[----:B------:R-:W-:Y:S01]  /*3280*/  FADD.FTZ R132, -R228, R132 ;  /* 0x00000084e4847221 */ /* 0x000fe20000010100 */
[----:B------:R-:W-:Y:S01]  /*3290*/  STL [R1+0xc4], R246 ;  /* 0x0000c4f601007387 */ /* 0x000fe20000100800 */
[----:B--2---:R-:W-:Y:S02]  /*32a0*/  FADD.FTZ R245, R162, R245 ;  /* 0x000000f5a2f57221 */ /* 0x004fe40000010000 */
[----:B------:R-:W-:Y:S02]  /*32b0*/  FFMA.FTZ R133, R241, R162, R133 ;  /* 0x000000a2f1857223 */ /* 0x000fe40000010085 */
[----:B------:R-:W-:Y:S01]  /*32c0*/  FMUL.FTZ R162, R209, R132 ;  /* 0x00000084d1a27220 */ /* 0x000fe20000410000 */
[----:B------:R-:W-:Y:S01]  /*32d0*/  PRMT R132, RZ, 0x5410, R163 ;  /* 0x00005410ff847816 */ /* 0x000fe200000000a3 */
[----:B------:R-:W-:Y:S04]  /*32e0*/  STL [R1+0x16c], R245 ;  /* 0x00016cf501007387 */ /* 0x000fe80000100800 */
[----:B------:R0:W-:Y:S01]  /*32f0*/  STL [R1+0x154], R133 ;  /* 0x0001548501007387 */ /* 0x0001e20000100800 */
[----:B------:R-:W-:Y:S01]  /*3300*/  FMUL.FTZ R158, R34, R132 ;  /* 0x00000084229e7220 */ /* 0x000fe20000410000 */
[----:B0-----:R-:W-:-:S05]  /*3310*/  PRMT R133, RZ, 0x5410, R167 ;  /* 0x00005410ff857816 */ /* 0x001fca00000000a7 */
[-C--:B------:R-:W-:Y:S02]  /*3320*/  FFMA.FTZ R11, R162, R133.reuse, R11 ;  /* 0x00000085a20b7223 */ /* 0x080fe4000001000b */
[----:B------:R-:W-:Y:S02]  /*3330*/  FADD.FTZ R244, R133, R244 ;  /* 0x000000f485f47221 */ /* 0x000fe40000010000 */
[----:B------:R-:W-:Y:S02]  /*3340*/  FADD.FTZ R243, R132, R243 ;  /* 0x000000f384f37221 */ /* 0x000fe40000010000 */
[----:B------:R-:W-:Y:S01]  /*3350*/  FFMA.FTZ R242, R162, R132, R242 ;  /* 0x00000084a2f27223 */ /* 0x000fe200000100f2 */
[----:B------:R-:W-:Y:S01]  /*3360*/  PRMT R132, RZ, 0x7610, R159 ;  /* 0x00007610ff847816 */ /* 0x000fe2000000009f */
[----:B------:R-:W-:Y:S01]  /*3370*/  FFMA.FTZ R158, R74, R133, R158 ;  /* 0x000000854a9e7223 */ /* 0x000fe2000001009e */
[----:B------:R-:W-:Y:S02]  /*3380*/  PRMT R159, RZ, 0x7610, R167 ;  /* 0x00007610ff9f7816 */ /* 0x000fe400000000a7 */
[----:B------:R-:W-:Y:S01]  /*3390*/  PRMT R133, RZ, 0x7610, R163 ;  /* 0x00007610ff857816 */ /* 0x000fe200000000a3 */
[----:B------:R-:W-:Y:S04]  /*33a0*/  STL [R1+0xf0], R244 ;  /* 0x0000f0f401007387 */ /* 0x000fe80000100800 */
[----:B------:R-:W-:Y:S04]  /*33b0*/  STL [R1+0x178], R243 ;  /* 0x000178f301007387 */ /* 0x000fe80000100800 */
[----:B------:R-:W-:Y:S01]  /*33c0*/  STL [R1+0x160], R242 ;  /* 0x000160f201007387 */ /* 0x000fe20000100800 */
[----:B---3--:R-:W-:-:S02]  /*33d0*/  FADD.FTZ R126, R159, R126 ;  /* 0x0000007e9f7e7221 */ /* 0x008fc40000010000 */
[----:B----4-:R-:W-:-:S03]  /*33e0*/  FADD.FTZ R125, R133, R125 ;  /* 0x0000007d857d7221 */ /* 0x010fc60000010000 */
[----:B------:R0:W-:Y:S04]  /*33f0*/  STL [R1+0xec], R126 ;  /* 0x0000ec7e01007387 */ /* 0x0001e80000100800 */
[----:B0-----:R-:W2:Y:S04]  /*3400*/  LDL.LU R126, [R1+0xf8] ;  /* 0x0000f800017e7983 */ /* 0x001ea80000300800 */
[----:B------:R0:W-:Y:S04]  /*3410*/  STL [R1+0x174], R125 ;  /* 0x0001747d01007387 */ /* 0x0001e80000100800 */
[----:B0-----:R-:W3:Y:S01]  /*3420*/  LDL.LU R125, [R1+0x198] ;  /* 0x00019800017d7983 */ /* 0x001ee20000300800 */
[----:B------:R-:W-:-:S04]  /*3430*/  FADD.FTZ R132, -R228, R132 ;  /* 0x00000084e4847221 */ /* 0x000fc80000010100 */
[----:B------:R-:W-:Y:S02]  /*3440*/  FMUL.FTZ R163, R209, R132 ;  /* 0x00000084d1a37220 */ /* 0x000fe40000410000 */
[----:B------:R-:W-:Y:S02]  /*3450*/  FMUL.FTZ R132, R35, R133 ;  /* 0x0000008523847220 */ /* 0x000fe40000410000 */
[-C--:B------:R-:W-:Y:S01]  /*3460*/  FFMA.FTZ R12, R163, R159.reuse, R12 ;  /* 0x0000009fa30c7223 */ /* 0x080fe2000001000c */
[----:B------:R-:W-:Y:S01]  /*3470*/  PRMT R245, RZ, 0x5410, R171 ;  /* 0x00005410fff57816 */ /* 0x000fe200000000ab */
[----:B------:R-:W-:Y:S01]  /*3480*/  FFMA.FTZ R159, R75, R159, R132 ;  /* 0x0000009f4b9f7223 */ /* 0x000fe20000010084 */
[----:B------:R-:W-:Y:S01]  /*3490*/  PRMT R132, RZ, 0x5410, R169 ;  /* 0x00005410ff847816 */ /* 0x000fe200000000a9 */
[----:B------:R-:W-:Y:S01]  /*34a0*/  FFMA.FTZ R124, R163, R133, R124 ;  /* 0x00000085a37c7223 */ /* 0x000fe2000001007c */
[--C-:B------:R-:W-:Y:S02]  /*34b0*/  PRMT R133, RZ, 0x5410, R168.reuse ;  /* 0x00005410ff857816 */ /* 0x100fe400000000a8 */
[----:B------:R-:W-:-:S02]  /*34c0*/  PRMT R167, RZ, 0x7610, R168 ;  /* 0x00007610ffa77816 */ /* 0x000fc400000000a8 */
[----:B------:R-:W-:Y:S02]  /*34d0*/  PRMT R244, RZ, 0x7610, R169 ;  /* 0x00007610fff47816 */ /* 0x000fe400000000a9 */
[--C-:B------:R-:W-:Y:S02]  /*34e0*/  PRMT R242, RZ, 0x5410, R170.reuse ;  /* 0x00005410fff27816 */ /* 0x100fe400000000aa */
[----:B------:R-:W-:Y:S02]  /*34f0*/  PRMT R243, RZ, 0x7610, R170 ;  /* 0x00007610fff37816 */ /* 0x000fe400000000aa */
[----:B------:R-:W-:Y:S01]  /*3500*/  PRMT R171, RZ, 0x7610, R171 ;  /* 0x00007610ffab7816 */ /* 0x000fe200000000ab */
[----:B------:R0:W-:Y:S01]  /*3510*/  STL [R1+0x15c], R124 ;  /* 0x00015c7c01007387 */ /* 0x0001e20000100800 */
[C---:B------:R-:W-:Y:S02]  /*3520*/  FADD.FTZ R168, -R228.reuse, R133 ;  /* 0x00000085e4a87221 */ /* 0x040fe40000010100 */
[----:B------:R-:W-:-:S02]  /*3530*/  FADD.FTZ R170, -R228, R132 ;  /* 0x00000084e4aa7221 */ /* 0x000fc40000010100 */
[C---:B------:R-:W-:Y:S02]  /*3540*/  FADD.FTZ R169, -R228.reuse, R167 ;  /* 0x000000a7e4a97221 */ /* 0x040fe40000010100 */
[C---:B------:R-:W-:Y:S02]  /*3550*/  FADD.FTZ R244, -R228.reuse, R244 ;  /* 0x000000f4e4f47221 */ /* 0x040fe40000010100 */
[C---:B------:R-:W-:Y:S01]  /*3560*/  FADD.FTZ R242, -R228.reuse, R242 ;  /* 0x000000f2e4f27221 */ /* 0x040fe20000010100 */
[----:B0-----:R-:W4:Y:S01]  /*3570*/  LDL.LU R124, [R1+0x168] ;  /* 0x00016800017c7983 */ /* 0x001f220000300800 */
[C---:B------:R-:W-:Y:S02]  /*3580*/  FADD.FTZ R243, -R228.reuse, R243 ;  /* 0x000000f3e4f37221 */ /* 0x040fe40000010100 */
[C---:B------:R-:W-:Y:S01]  /*3590*/  FADD.FTZ R133, -R228.reuse, R245 ;  /* 0x000000f5e4857221 */ /* 0x040fe20000010100 */
[----:B------:R-:W4:Y:S01]  /*35a0*/  LDL.LU R247, [R1+0x194] ;  /* 0x0001940001f77983 */ /* 0x000f220000300800 */
[----:B------:R-:W-:Y:S01]  /*35b0*/  FADD.FTZ R132, -R228, R171 ;  /* 0x000000abe4847221 */ /* 0x000fe20000010100 */
[----:B------:R-:W-:-:S02]  /*35c0*/  PRMT R228, RZ, 0x5410, R176 ;  /* 0x00005410ffe47816 */ /* 0x000fc400000000b0 */
[----:B------:R-:W-:Y:S01]  /*35d0*/  PRMT R171, RZ, 0x5410, R172 ;  /* 0x00005410ffab7816 */ /* 0x000fe200000000ac */
[----:B------:R-:W4:Y:S04]  /*35e0*/  LDL.LU R246, [R1+0x164] ;  /* 0x0001640001f67983 */ /* 0x000f280000300800 */
[----:B------:R-:W4:Y:S01]  /*35f0*/  LDL.LU R245, [R1+0xf4] ;  /* 0x0000f40001f57983 */ /* 0x000f220000300800 */
[----:B--2---:R-:W-:-:S05]  /*3600*/  FADD.FTZ R126, R228, R126 ;  /* 0x0000007ee47e7221 */ /* 0x004fca0000010000 */
[----:B------:R0:W-:Y:S01]  /*3610*/  STL [R1+0xf8], R126 ;  /* 0x0000f87e01007387 */ /* 0x0001e20000100800 */
[----:B---3--:R-:W-:-:S03]  /*3620*/  FADD.FTZ R125, R171, R125 ;  /* 0x0000007dab7d7221 */ /* 0x008fc60000010000 */
[----:B0-----:R-:W2:Y:S04]  /*3630*/  LDL.LU R126, [R1+0x120] ;  /* 0x00012000017e7983 */ /* 0x001ea80000300800 */
[----:B------:R0:W-:Y:S04]  /*3640*/  STL [R1+0x198], R125 ;  /* 0x0001987d01007387 */ /* 0x0001e80000100800 */
[----:B0-----:R-:W3:Y:S01]  /*3650*/  LDL.LU R125, [R1+0x1a0] ;  /* 0x0001a000017d7983 */ /* 0x001ee20000300800 */
[----:B------:R-:W-:Y:S02]  /*3660*/  FMUL.FTZ R168, R209, R168 ;  /* 0x000000a8d1a87220 */ /* 0x000fe40000410000 */
[----:B------:R-:W-:-:S02]  /*3670*/  FMUL.FTZ R167, R28, R171 ;  /* 0x000000ab1ca77220 */ /* 0x000fc40000410000 */
[-C--:B------:R-:W-:Y:S02]  /*3680*/  FFMA.FTZ R9, R168, R228.reuse, R9 ;  /* 0x000000e4a8097223 */ /* 0x080fe40000010009 */
[----:B------:R-:W-:Y:S01]  /*3690*/  FFMA.FTZ R167, R68, R228, R167 ;  /* 0x000000e444a77223 */ /* 0x000fe200000100a7 */
[----:B------:R-:W-:Y:S01]  /*36a0*/  PRMT R228, RZ, 0x5410, R177 ;  /* 0x00005410ffe47816 */ /* 0x000fe200000000b1 */
[----:B----4-:R-:W-:Y:S01]  /*36b0*/  FFMA.FTZ R124, R168, R171, R124 ;  /* 0x000000aba87c7223 */ /* 0x010fe2000001007c */
[----:B------:R-:W-:Y:S02]  /*36c0*/  PRMT R171, RZ, 0x7610, R176 ;  /* 0x00007610ffab7816 */ /* 0x000fe400000000b0 */
[----:B------:R-:W-:Y:S01]  /*36d0*/  PRMT R176, RZ, 0x7610, R172 ;  /* 0x00007610ffb07816 */ /* 0x000fe200000000ac */
[----:B------:R-:W-:Y:S01]  /*36e0*/  FMUL.FTZ R172, R209, R169 ;  /* 0x000000a9d1ac7220 */ /* 0x000fe20000410000 */
[----:B------:R0:W-:Y:S03]  /*36f0*/  STL [R1+0x168], R124 ;  /* 0x0001687c01007387 */ /* 0x0001e60000100800 */
[----:B------:R-:W-:-:S02]  /*3700*/  FADD.FTZ R247, R176, R247 ;  /* 0x000000f7b0f77221 */ /* 0x000fc40000010000 */
[-C--:B------:R-:W-:Y:S02]  /*3710*/  FMUL.FTZ R169, R29, R176.reuse ;  /* 0x000000b01da97220 */ /* 0x080fe40000410000 */
[----:B------:R-:W-:Y:S01]  /*3720*/  FADD.FTZ R245, R171, R245 ;  /* 0x000000f5abf57221 */ /* 0x000fe20000010000 */
[----:B0-----:R-:W4:Y:S01]  /*3730*/  LDL.LU R124, [R1+0x180] ;  /* 0x00018000017c7983 */ /* 0x001f220000300800 */
[----:B------:R-:W-:Y:S01]  /*3740*/  FFMA.FTZ R246, R172, R176, R246 ;  /* 0x000000b0acf67223 */ /* 0x000fe200000100f6 */
[----:B------:R-:W-:Y:S02]  /*3750*/  PRMT R176, RZ, 0x5410, R173 ;  /* 0x00005410ffb07816 */ /* 0x000fe400000000ad */
[----:B------:R-:W-:Y:S04]  /*3760*/  STL [R1+0xf4], R245 ;  /* 0x0000f4f501007387 */ /* 0x000fe80000100800 */
[----:B------:R0:W-:Y:S04]  /*3770*/  STL [R1+0x194], R247 ;  /* 0x000194f701007387 */ /* 0x0001e80000100800 */
[----:B0-----:R-:W4:Y:S04]  /*3780*/  LDL.LU R247, [R1+0x11c] ;  /* 0x00011c0001f77983 */ /* 0x001f280000300800 */
[----:B------:R0:W-:Y:S04]  /*3790*/  STL [R1+0x164], R246 ;  /* 0x000164f601007387 */ /* 0x0001e80000100800 */
[----:B0-----:R-:W4:Y:S04]  /*37a0*/  LDL.LU R246, [R1+0x19c] ;  /* 0x00019c0001f67983 */ /* 0x001f280000300800 */
[----:B------:R-:W4:Y:S01]  /*37b0*/  LDL.LU R245, [R1+0x17c] ;  /* 0x00017c0001f57983 */ /* 0x000f220000300800 */
[----:B--2---:R-:W-:-:S05]  /*37c0*/  FADD.FTZ R126, R228, R126 ;  /* 0x0000007ee47e7221 */ /* 0x004fca0000010000 */
[----:B------:R0:W-:Y:S01]  /*37d0*/  STL [R1+0x120], R126 ;  /* 0x0001207e01007387 */ /* 0x0001e20000100800 */
[----:B---3--:R-:W-:-:S03]  /*37e0*/  FADD.FTZ R125, R176, R125 ;  /* 0x0000007db07d7221 */ /* 0x008fc60000010000 */
[----:B0-----:R-:W2:Y:S04]  /*37f0*/  LDL.LU R126, [R1+0x128] ;  /* 0x00012800017e7983 */ /* 0x001ea80000300800 */
[----:B------:R0:W-:Y:S04]  /*3800*/  STL [R1+0x1a0], R125 ;  /* 0x0001a07d01007387 */ /* 0x0001e80000100800 */
[----:B0-----:R-:W3:Y:S01]  /*3810*/  LDL.LU R125, [R1+0x1a8] ;  /* 0x0001a800017d7983 */ /* 0x001ee20000300800 */
[-C--:B------:R-:W-:Y:S02]  /*3820*/  FFMA.FTZ R10, R172, R171.reuse, R10 ;  /* 0x000000abac0a7223 */ /* 0x080fe4000001000a */
[----:B------:R-:W-:Y:S01]  /*3830*/  FFMA.FTZ R171, R69, R171, R169 ;  /* 0x000000ab45ab7223 */ /* 0x000fe200000100a9 */
[----:B------:R-:W-:Y:S01]  /*3840*/  PRMT R173, RZ, 0x7610, R173 ;  /* 0x00007610ffad7816 */ /* 0x000fe200000000ad */
[----:B------:R-:W-:-:S02]  /*3850*/  FMUL.FTZ R170, R209, R170 ;  /* 0x000000aad1aa7220 */ /* 0x000fc40000410000 */
[----:B------:R-:W-:Y:S01]  /*3860*/  FMUL.FTZ R169, R30, R176 ;  /* 0x000000b01ea97220 */ /* 0x000fe20000410000 */
[----:B------:R-:W-:Y:S01]  /*3870*/  PRMT R177, RZ, 0x7610, R177 ;  /* 0x00007610ffb17816 */ /* 0x000fe200000000b1 */
[-C--:B------:R-:W-:Y:S02]  /*3880*/  FFMA.FTZ R7, R170, R228.reuse, R7 ;  /* 0x000000e4aa077223 */ /* 0x080fe40000010007 */
[----:B------:R-:W-:Y:S02]  /*3890*/  FFMA.FTZ R169, R70, R228, R169 ;  /* 0x000000e446a97223 */ /* 0x000fe400000100a9 */
[----:B------:R-:W-:Y:S01]  /*38a0*/  FMUL.FTZ R228, R209, R244 ;  /* 0x000000f4d1e47220 */ /* 0x000fe20000410000 */
[----:B------:R-:W-:Y:S01]  /*38b0*/  PRMT R244, RZ, 0x5410, R178 ;  /* 0x00005410fff47816 */ /* 0x000fe200000000b2 */
[----:B----4-:R-:W-:Y:S02]  /*38c0*/  FFMA.FTZ R124, R170, R176, R124 ;  /* 0x000000b0aa7c7223 */ /* 0x010fe4000001007c */
[----:B------:R-:W-:-:S02]  /*38d0*/  FMUL.FTZ R176, R31, R173 ;  /* 0x000000ad1fb07220 */ /* 0x000fc40000410000 */
[-C--:B------:R-:W-:Y:S01]  /*38e0*/  FFMA.FTZ R8, R228, R177.reuse, R8 ;  /* 0x000000b1e4087223 */ /* 0x080fe20000010008 */
[----:B------:R0:W-:Y:S04]  /*38f0*/  STL [R1+0x180], R124 ;  /* 0x0001807c01007387 */ /* 0x0001e80000100800 */
[----:B0-----:R-:W4:Y:S01]  /*3900*/  LDL.LU R124, [R1+0x188] ;  /* 0x00018800017c7983 */ /* 0x001f220000300800 */
[----:B------:R-:W-:Y:S02]  /*3910*/  FADD.FTZ R247, R177, R247 ;  /* 0x000000f7b1f77221 */ /* 0x000fe40000010000 */
[----:B------:R-:W-:Y:S02]  /*3920*/  FFMA.FTZ R177, R71, R177, R176 ;  /* 0x000000b147b17223 */ /* 0x000fe400000100b0 */
[----:B------:R-:W-:Y:S01]  /*3930*/  FMUL.FTZ R176, R209, R242 ;  /* 0x000000f2d1b07220 */ /* 0x000fe20000410000 */
[----:B------:R-:W-:Y:S01]  /*3940*/  PRMT R242, RZ, 0x5410, R174 ;  /* 0x00005410fff27816 */ /* 0x000fe200000000ae */
[----:B------:R0:W-:Y:S01]  /*3950*/  STL [R1+0x11c], R247 ;  /* 0x00011cf701007387 */ /* 0x0001e20000100800 */
[----:B------:R-:W-:-:S03]  /*3960*/  FADD.FTZ R246, R173, R246 ;  /* 0x000000f6adf67221 */ /* 0x000fc60000010000 */
[----:B0-----:R-:W4:Y:S01]  /*3970*/  LDL.LU R247, [R1+0x124] ;  /* 0x0001240001f77983 */ /* 0x001f220000300800 */
[----:B------:R-:W-:-:S03]  /*3980*/  FFMA.FTZ R245, R228, R173, R245 ;  /* 0x000000ade4f57223 */ /* 0x000fc600000100f5 */
[----:B------:R0:W-:Y:S04]  /*3990*/  STL [R1+0x19c], R246 ;  /* 0x00019cf601007387 */ /* 0x0001e80000100800 */
[----:B0-----:R-:W4:Y:S04]  /*39a0*/  LDL.LU R246, [R1+0x1a4] ;  /* 0x0001a40001f67983 */ /* 0x001f280000300800 */
[----:B------:R0:W-:Y:S04]  /*39b0*/  STL [R1+0x17c], R245 ;  /* 0x00017cf501007387 */ /* 0x0001e80000100800 */
[----:B0-----:R-:W4:Y:S01]  /*39c0*/  LDL.LU R245, [R1+0x184] ;  /* 0x0001840001f57983 */ /* 0x001f220000300800 */
[----:B--2---:R-:W-:-:S05]  /*39d0*/  FADD.FTZ R126, R244, R126 ;  /* 0x0000007ef47e7221 */ /* 0x004fca0000010000 */
[----:B------:R0:W-:Y:S01]  /*39e0*/  STL [R1+0x128], R126 ;  /* 0x0001287e01007387 */ /* 0x0001e20000100800 */
[----:B---3--:R-:W-:-:S03]  /*39f0*/  FADD.FTZ R125, R242, R125 ;  /* 0x0000007df27d7221 */ /* 0x008fc60000010000 */
[----:B0-----:R0:W5:Y:S04]  /*3a00*/  LDL.LU R126, [R1+0x1bc] ;  /* 0x0001bc00017e7983 */ /* 0x0011680000300800 */
[----:B------:R1:W-:Y:S04]  /*3a10*/  STL [R1+0x1a8], R125 ;  /* 0x0001a87d01007387 */ /* 0x0003e80000100800 */
[----:B-1----:R-:W2:Y:S01]  /*3a20*/  LDL.LU R125, [R1+0x150] ;  /* 0x00015000017d7983 */ /* 0x002ea20000300800 */
[----:B------:R-:W-:Y:S01]  /*3a30*/  PRMT R174, RZ, 0x7610, R174 ;  /* 0x00007610ffae7816 */ /* 0x000fe200000000ae */
[----:B------:R-:W-:Y:S01]  /*3a40*/  FMUL.FTZ R173, R24, R242 ;  /* 0x000000f218ad7220 */ /* 0x000fe20000410000 */
[----:B------:R-:W-:Y:S01]  /*3a50*/  PRMT R178, RZ, 0x7610, R178 ;  /* 0x00007610ffb27816 */ /* 0x000fe200000000b2 */
[----:B------:R-:W-:-:S02]  /*3a60*/  FMUL.FTZ R243, R209, R243 ;  /* 0x000000f3d1f37220 */ /* 0x000fc40000410000 */
[-C--:B------:R-:W-:Y:S02]  /*3a70*/  FFMA.FTZ R5, R176, R244.reuse, R5 ;  /* 0x000000f4b0057223 */ /* 0x080fe40000010005 */
[----:B------:R-:W-:Y:S01]  /*3a80*/  FFMA.FTZ R173, R64, R244, R173 ;  /* 0x000000f440ad7223 */ /* 0x000fe200000100ad */
[----:B------:R-:W-:Y:S01]  /*3a90*/  PRMT R244, RZ, 0x5410, R179 ;  /* 0x00005410fff47816 */ /* 0x000fe200000000b3 */
[----:B------:R-:W-:Y:S02]  /*3aa0*/  FFMA.FTZ R6, R243, R178, R6 ;  /* 0x000000b2f3067223 */ /* 0x000fe40000010006 */
[----:B----4-:R-:W-:Y:S02]  /*3ab0*/  FFMA.FTZ R124, R176, R242, R124 ;  /* 0x000000f2b07c7223 */ /* 0x010fe4000001007c */
[----:B------:R-:W-:-:S04]  /*3ac0*/  FMUL.FTZ R242, R25, R174 ;  /* 0x000000ae19f27220 */ /* 0x000fc80000410000 */
[----:B------:R-:W-:Y:S01]  /*3ad0*/  FFMA.FTZ R242, R65, R178, R242 ;  /* 0x000000b241f27223 */ /* 0x000fe200000100f2 */
[----:B------:R1:W-:Y:S04]  /*3ae0*/  STL [R1+0x188], R124 ;  /* 0x0001887c01007387 */ /* 0x0003e80000100800 */
[----:B-1----:R-:W3:Y:S01]  /*3af0*/  LDL.LU R124, [R1+0x1b0] ;  /* 0x0001b000017c7983 */ /* 0x002ee20000300800 */
[----:B------:R-:W-:Y:S02]  /*3b00*/  FADD.FTZ R247, R178, R247 ;  /* 0x000000f7b2f77221 */ /* 0x000fe40000010000 */
[----:B------:R-:W-:Y:S01]  /*3b10*/  FMUL.FTZ R178, R209, R133 ;  /* 0x00000085d1b27220 */ /* 0x000fe20000410000 */
[----:B------:R-:W-:Y:S02]  /*3b20*/  PRMT R133, RZ, 0x5410, R175 ;  /* 0x00005410ff857816 */ /* 0x000fe400000000af */
[----:B------:R1:W-:Y:S01]  /*3b30*/  STL [R1+0x124], R247 ;  /* 0x000124f701007387 */ /* 0x0003e20000100800 */
[----:B------:R-:W-:-:S03]  /*3b40*/  FADD.FTZ R246, R174, R246 ;  /* 0x000000f6aef67221 */ /* 0x000fc60000010000 */
[----:B-1----:R-:W4:Y:S04]  /*3b50*/  LDL.LU R247, [R1+0x14c] ;  /* 0x00014c0001f77983 */ /* 0x002f280000300800 */
[----:B------:R1:W-:Y:S01]  /*3b60*/  STL [R1+0x1a4], R246 ;  /* 0x0001a4f601007387 */ /* 0x0003e20000100800 */
[----:B------:R-:W-:Y:S02]  /*3b70*/  FFMA.FTZ R3, R178, R244, R3 ;  /* 0x000000f4b2037223 */ /* 0x000fe40000010003 */
[----:B------:R-:W-:Y:S01]  /*3b80*/  FFMA.FTZ R245, R243, R174, R245 ;  /* 0x000000aef3f57223 */ /* 0x000fe200000100f5 */
[----:B-1----:R-:W4:Y:S01]  /*3b90*/  LDL.LU R246, [R1+0x1ac] ;  /* 0x0001ac0001f67983 */ /* 0x002f220000300800 */
[----:B------:R-:W-:-:S03]  /*3ba0*/  FMUL.FTZ R174, R26, R133 ;  /* 0x000000851aae7220 */ /* 0x000fc60000410000 */
[----:B------:R1:W-:Y:S01]  /*3bb0*/  STL [R1+0x184], R245 ;  /* 0x000184f501007387 */ /* 0x0003e20000100800 */
[----:B------:R-:W-:-:S03]  /*3bc0*/  FFMA.FTZ R174, R66, R244, R174 ;  /* 0x000000f442ae7223 */ /* 0x000fc600000100ae */
[----:B-1----:R-:W4:Y:S01]  /*3bd0*/  LDL.LU R245, [R1+0x18c] ;  /* 0x00018c0001f57983 */ /* 0x002f220000300800 */
[----:B--2---:R-:W-:-:S05]  /*3be0*/  FADD.FTZ R125, R244, R125 ;  /* 0x0000007df47d7221 */ /* 0x004fca0000010000 */
[----:B------:R1:W-:Y:S04]  /*3bf0*/  STL [R1+0x150], R125 ;  /* 0x0001507d01007387 */ /* 0x0003e80000100800 */
[----:B-1----:R0:W5:Y:S04]  /*3c00*/  LDL.LU R125, [R1+0x1b8] ;  /* 0x0001b800017d7983 */ /* 0x0021680000300800 */
[----:B------:R-:W2:Y:S01]  /*3c10*/  LDL.LU R244, [R1+0x190] ;  /* 0x0001900001f47983 */ /* 0x000ea20000300800 */
[----:B------:R-:W-:Y:S01]  /*3c20*/  PRMT R179, RZ, 0x7610, R179 ;  /* 0x00007610ffb37816 */ /* 0x000fe200000000b3 */
[----:B---3--:R-:W-:-:S05]  /*3c30*/  FADD.FTZ R124, R133, R124 ;  /* 0x0000007c857c7221 */ /* 0x008fca0000010000 */
[----:B------:R1:W-:Y:S04]  /*3c40*/  STL [R1+0x1b0], R124 ;  /* 0x0001b07c01007387 */ /* 0x0003e80000100800 */
[----:B-1----:R0:W5:Y:S01]  /*3c50*/  LDL.LU R124, [R1+0x1b4] ;  /* 0x0001b400017c7983 */ /* 0x0021620000300800 */
[----:B----4-:R-:W-:Y:S02]  /*3c60*/  FADD.FTZ R247, R179, R247 ;  /* 0x000000f7b3f77221 */ /* 0x010fe40000010000 */
[----:B--2---:R-:W-:Y:S01]  /*3c70*/  FFMA.FTZ R244, R178, R133, R244 ;  /* 0x00000085b2f47223 */ /* 0x004fe200000100f4 */
[----:B------:R-:W-:Y:S01]  /*3c80*/  PRMT R133, RZ, 0x7610, R175 ;  /* 0x00007610ff857816 */ /* 0x000fe200000000af */
[----:B------:R-:W-:-:S04]  /*3c90*/  FMUL.FTZ R175, R209, R132 ;  /* 0x00000084d1af7220 */ /* 0x000fc80000410000 */
[----:B------:R-:W-:Y:S02]  /*3ca0*/  FFMA.FTZ R245, R175, R133, R245 ;  /* 0x00000085aff57223 */ /* 0x000fe400000100f5 */
[----:B------:R-:W-:Y:S01]  /*3cb0*/  FADD.FTZ R246, R133, R246 ;  /* 0x000000f685f67221 */ /* 0x000fe20000010000 */
[----:B------:R-:W-:Y:S04]  /*3cc0*/  STL [R1+0x190], R244 ;  /* 0x000190f401007387 */ /* 0x000fe80000100800 */
[----:B------:R-:W-:Y:S04]  /*3cd0*/  STL [R1+0x14c], R247 ;  /* 0x00014cf701007387 */ /* 0x000fe80000100800 */
[----:B------:R1:W-:Y:S04]  /*3ce0*/  STL [R1+0x18c], R245 ;  /* 0x00018cf501007387 */ /* 0x0003e80000100800 */
[----:B------:R2:W-:Y:S01]  /*3cf0*/  STL [R1+0x1ac], R246 ;  /* 0x0001acf601007387 */ /* 0x0005e20000100800 */
[----:B-1----:R-:W-:-:S02]  /*3d00*/  FFMA.FTZ R245, R227, R226, RZ ;  /* 0x000000e2e3f57223 */ /* 0x002fc400000100ff */
[----:B--2---:R-:W-:Y:S02]  /*3d10*/  FADD.FTZ R246, RZ, R226 ;  /* 0x000000e2fff67221 */ /* 0x004fe40000010000 */
        /* <DEDUP_REMOVED lines=72> */
[----:B------:R-:W-:Y:S02]  /*41a0*/  FMUL.FTZ R132, R27, R133 ;  /* 0x000000851b847220 */ /* 0x000fe40000410000 */
[----:B------:R-:W-:Y:S02]  /*41b0*/  FFMA.FTZ R245, R243, R242, R245 ;  /* 0x000000f2f3f57223 */ /* 0x000fe400000100f5 */
[----:B------:R-:W-:Y:S02]  /*41c0*/  FADD.FTZ R246, R246, R242 ;  /* 0x000000f2f6f67221 */ /* 0x000fe40000010000 */
[-C--:B------:R-:W-:Y:S02]  /*41d0*/  FFMA.FTZ R4, R175, R179.reuse, R4 ;  /* 0x000000b3af047223 */ /* 0x080fe40000010004 */
[----:B------:R-:W-:-:S02]  /*41e0*/  FFMA.FTZ R179, R67, R179, R132 ;  /* 0x000000b343b37223 */ /* 0x000fc40000010084 */
[----:B------:R-:W-:Y:S02]  /*41f0*/  FFMA.FTZ R245, R178, R174, R245 ;  /* 0x000000aeb2f57223 */ /* 0x000fe400000100f5 */
[----:B------:R-:W-:Y:S02]  /*4200*/  FADD.FTZ R246, R246, R174 ;  /* 0x000000aef6f67221 */ /* 0x000fe40000010000 */
[----:B------:R-:W-:Y:S02]  /*4210*/  FFMA.FTZ R245, R175, R179, R245 ;  /* 0x000000b3aff57223 */ /* 0x000fe400000100f5 */
[----:B------:R-:W-:Y:S01]  /*4220*/  FADD.FTZ R246, R246, R179 ;  /* 0x000000b3f6f67221 */ /* 0x000fe20000010000 */
[----:B------:R-:W-:Y:S05]  /*4230*/  BRA.DIV ~URZ, `(.L_x_570) ;  /* 0x000041227f007947 */ /* 0x000fea000b800000 */
[----:B0-----:R0:W1:Y:S02]  /*4240*/  SHFL.BFLY PT, R247, R246, 0x1, 0x1f ;  /* 0x0c201f00f6f77f89 */ /* 0x00106400000e0000 */
.L_x_574:
        /* <DEDUP_REMOVED lines=18> */
.L_x_575:
        /* <DEDUP_REMOVED lines=54> */
[C---:B------:R-:W-:Y:S02]  /*46d0*/  FMUL.FTZ R154, R209.reuse, R149 ;  /* 0x00000095d19a7220 */ /* 0x040fe40000410000 */
[C---:B------:R-:W-:Y:S01]  /*46e0*/  FMUL.FTZ R149, R209.reuse, R132 ;  /* 0x00000084d1957220 */ /* 0x040fe20000410000 */
[----:B-----5:R-:W-:Y:S01]  /*46f0*/  @P0 PRMT R132, RZ, 0x5410, R107 ;  /* 0x00005410ff840816 */ /* 0x020fe2000000006b */
[----:B------:R-:W-:Y:S02]  /*4700*/  FMUL.FTZ R215, R209, R215 ;  /* 0x000000d7d1d77220 */ /* 0x000fe40000410000 */
[----:B------:R-:W-:-:S02]  /*4710*/  FADD.FTZ R214, R212, -R214 ;  /* 0x800000d6d4d67221 */ /* 0x000fc40000010000 */
[----:B------:R-:W-:Y:S01]  /*4720*/  @P0 FADD.FTZ R215, R215, R132 ;  /* 0x00000084d7d70221 */ /* 0x000fe20000010000 */
[----:B------:R-:W-:Y:S01]  /*4730*/  @P0 PRMT R132, RZ, 0x7610, R107 ;  /* 0x00007610ff840816 */ /* 0x000fe2000000006b */
[C---:B------:R-:W-:Y:S02]  /*4740*/  FMUL.FTZ R214, R209.reuse, R214 ;  /* 0x000000d6d1d67220 */ /* 0x040fe40000410000 */
[----:B------:R-:W-:Y:S02]  /*4750*/  FADD.FTZ R219, R218, -R219 ;  /* 0x800000dbdadb7221 */ /* 0x000fe40000010000 */
[----:B------:R-:W-:Y:S01]  /*4760*/  @P0 FADD.FTZ R214, R214, R132 ;  /* 0x00000084d6d60221 */ /* 0x000fe20000010000 */
[----:B------:R-:W-:Y:S01]  /*4770*/  @P0 PRMT R132, RZ, 0x5410, R106 ;  /* 0x00005410ff840816 */ /* 0x000fe2000000006a */
[----:B------:R-:W-:Y:S02]  /*4780*/  FMUL.FTZ R219, R209, R219 ;  /* 0x000000dbd1db7220 */ /* 0x000fe40000410000 */
[----:B------:R-:W-:-:S02]  /*4790*/  FADD.FTZ R217, R216, -R217 ;  /* 0x800000d9d8d97221 */ /* 0x000fc40000010000 */
[----:B------:R-:W-:Y:S01]  /*47a0*/  @P0 FADD.FTZ R219, R219, R132 ;  /* 0x00000084dbdb0221 */ /* 0x000fe20000010000 */
[----:B------:R-:W-:Y:S01]  /*47b0*/  @P0 PRMT R132, RZ, 0x7610, R106 ;  /* 0x00007610ff840816 */ /* 0x000fe2000000006a */
[----:B------:R-:W-:Y:S02]  /*47c0*/  FMUL.FTZ R217, R209, R217 ;  /* 0x000000d9d1d97220 */ /* 0x000fe40000410000 */
        /* <DEDUP_REMOVED lines=19> */
[----:B------:R-:W-:Y:S02]  /*4900*/  FADD.FTZ R238, R155, -R238 ;  /* 0x800000ee9bee7221 */ /* 0x000fe40000010000 */
[----:B------:R-:W-:Y:S01]  /*4910*/  FMUL.FTZ R155, R209, R141 ;  /* 0x0000008dd19b7220 */ /* 0x000fe20000410000 */
[----:B------:R-:W-:Y:S01]  /*4920*/  @P1 F2FP.BF16.PACK_AB R141, RZ, R219 ;  /* 0x000000dbff8d123e */ /* 0x000fe200000010ff */
[----:B------:R-:W-:Y:S01]  /*4930*/  FADD.FTZ R233, R142, -R233 ;  /* 0x800000e98ee97221 */ /* 0x000fe20000010000 */
[----:B------:R-:W-:Y:S01]  /*4940*/  @P1 F2FP.BF16.PACK_AB R142, RZ, R223 ;  /* 0x000000dfff8e123e */ /* 0x000fe200000010ff */
[----:B------:R-:W-:Y:S01]  /*4950*/  @P0 FADD.FTZ R155, R155, R132 ;  /* 0x000000849b9b0221 */ /* 0x000fe20000010000 */
[----:B------:R-:W-:Y:S01]  /*4960*/  @P0 PRMT R132, RZ, 0x7610, R110 ;  /* 0x00007610ff840816 */ /* 0x000fe2000000006e */
[----:B------:R-:W-:Y:S01]  /*4970*/  FMUL.FTZ R233, R209, R233 ;  /* 0x000000e9d1e97220 */ /* 0x000fe20000410000 */
[----:B------:R-:W-:Y:S01]  /*4980*/  @P1 PRMT R126, R141, 0x7610, R126 ;  /* 0x000076108d7e1816 */ /* 0x000fe2000000007e */
[----:B------:R-:W-:Y:S01]  /*4990*/  FADD.FTZ R138, R134, -R138 ;  /* 0x8000008a868a7221 */ /* 0x000fe20000010000 */
[----:B------:R-:W-:Y:S01]  /*49a0*/  @P1 PRMT R125, R142, 0x7610, R125 ;  /* 0x000076108e7d1816 */ /* 0x000fe2000000007d */
[----:B------:R-:W-:Y:S01]  /*49b0*/  @P0 FADD.FTZ R233, R233, R132 ;  /* 0x00000084e9e90221 */ /* 0x000fe20000010000 */
[----:B------:R-:W-:Y:S01]  /*49c0*/  @P0 PRMT R132, RZ, 0x5410, R111 ;  /* 0x00005410ff840816 */ /* 0x000fe2000000006f */
[----:B------:R-:W-:Y:S01]  /*49d0*/  FADD.FTZ R160, R156, -R160 ;  /* 0x800000a09ca07221 */ /* 0x000fe20000010000 */
[----:B------:R-:W-:Y:S01]  /*49e0*/  @P0 PRMT R142, RZ, 0x5410, R120 ;  /* 0x00005410ff8e0816 */ /* 0x000fe20000000078 */
[----:B------:R-:W-:-:S02]  /*49f0*/  FMUL.FTZ R156, R209, R138 ;  /* 0x0000008ad19c7220 */ /* 0x000fc40000410000 */
[----:B------:R-:W-:Y:S01]  /*4a00*/  FADD.FTZ R234, R143, -R234 ;  /* 0x800000ea8fea7221 */ /* 0x000fe20000010000 */
[----:B------:R-:W-:Y:S01]  /*4a10*/  @P1 F2FP.BF16.PACK_AB R143, RZ, R227 ;  /* 0x000000e3ff8f123e */ /* 0x000fe200000010ff */
[----:B------:R-:W-:Y:S01]  /*4a20*/  @P0 FADD.FTZ R156, R156, R132 ;  /* 0x000000849c9c0221 */ /* 0x000fe20000010000 */
[----:B------:R-:W-:Y:S01]  /*4a30*/  @P0 PRMT R132, RZ, 0x7610, R111 ;  /* 0x00007610ff840816 */ /* 0x000fe2000000006f */
[----:B------:R-:W-:Y:S01]  /*4a40*/  FMUL.FTZ R234, R209, R234 ;  /* 0x000000ead1ea7220 */ /* 0x000fe20000410000 */
[----:B------:R-:W-:Y:S01]  /*4a50*/  @P1 PRMT R124, R143, 0x7610, R124 ;  /* 0x000076108f7c1816 */ /* 0x000fe2000000007c */
[----:B------:R-:W-:Y:S01]  /*4a60*/  FADD.FTZ R229, R136, -R229 ;  /* 0x800000e588e57221 */ /* 0x000fe20000010000 */
[----:B--2---:R-:W-:Y:S01]  /*4a70*/  LOP3.LUT R136, R244, 0x1f, RZ, 0xc0, !PT ;  /* 0x0000001ff4887812 */ /* 0x004fe200078ec0ff */
[----:B------:R-:W-:Y:S01]  /*4a80*/  @P0 FADD.FTZ R234, R234, R132 ;  /* 0x00000084eaea0221 */ /* 0x000fe20000010000 */
[----:B------:R-:W-:Y:S01]  /*4a90*/  @P0 PRMT R132, RZ, 0x5410, R109 ;  /* 0x00005410ff840816 */ /* 0x000fe2000000006d */
[----:B------:R-:W-:-:S02]  /*4aa0*/  FMUL.FTZ R229, R209, R229 ;  /* 0x000000e5d1e57220 */ /* 0x000fc40000410000 */
[----:B------:R-:W-:Y:S02]  /*4ab0*/  FADD.FTZ R232, R231, -R232 ;  /* 0x800000e8e7e87221 */ /* 0x000fe40000010000 */
[----:B------:R-:W-:Y:S01]  /*4ac0*/  @P0 FADD.FTZ R229, R229, R132 ;  /* 0x00000084e5e50221 */ /* 0x000fe20000010000 */
[----:B------:R-:W-:Y:S01]  /*4ad0*/  @P0 PRMT R132, RZ, 0x7610, R109 ;  /* 0x00007610ff840816 */ /* 0x000fe2000000006d */
[C---:B------:R-:W-:Y:S02]  /*4ae0*/  FMUL.FTZ R232, R209.reuse, R232 ;  /* 0x000000e8d1e87220 */ /* 0x040fe40000410000 */
[----:B------:R-:W-:Y:S02]  /*4af0*/  FADD.FTZ R211, R210, -R211 ;  /* 0x800000d3d2d37221 */ /* 0x000fe40000010000 */
[----:B------:R-:W-:Y:S01]  /*4b00*/  @P0 FADD.FTZ R232, R232, R132 ;  /* 0x00000084e8e80221 */ /* 0x000fe20000010000 */
[----:B------:R-:W-:Y:S01]  /*4b10*/  @P0 PRMT R132, RZ, 0x5410, R108 ;  /* 0x00005410ff840816 */ /* 0x000fe2000000006c */
[----:B------:R-:W-:-:S02]  /*4b20*/  FMUL.FTZ R211, R209, R211 ;  /* 0x000000d3d1d37220 */ /* 0x000fc40000410000 */
[----:B------:R-:W-:Y:S02]  /*4b30*/  FADD.FTZ R140, R230, -R140 ;  /* 0x8000008ce68c7221 */ /* 0x000fe40000010000 */
[----:B------:R-:W-:Y:S01]  /*4b40*/  @P0 FADD.FTZ R211, R211, R132 ;  /* 0x00000084d3d30221 */ /* 0x000fe20000010000 */
[----:B------:R-:W-:Y:S01]  /*4b50*/  @P0 PRMT R132, RZ, 0x7610, R108 ;  /* 0x00007610ff840816 */ /* 0x000fe2000000006c */
[----:B------:R-:W-:Y:S02]  /*4b60*/  FADD.FTZ R236, R153, -R236 ;  /* 0x800000ec99ec7221 */ /* 0x000fe40000010000 */
[C---:B------:R-:W-:Y:S01]  /*4b70*/  FMUL.FTZ R153, R209.reuse, R140 ;  /* 0x0000008cd1997220 */ /* 0x040fe20000410000 */
[----:B------:R-:W-:Y:S01]  /*4b80*/  @P1 F2FP.BF16.PACK_AB R140, RZ, R225 ;  /* 0x000000e1ff8c123e */ /* 0x000fe200000010ff */
[----:B------:R-:W-:Y:S02]  /*4b90*/  FMUL.FTZ R237, R209, R237 ;  /* 0x000000edd1ed7220 */ /* 0x000fe40000410000 */
[----:B------:R-:W-:Y:S01]  /*4ba0*/  @P0 FADD.FTZ R153, R153, R132 ;  /* 0x0000008499990221 */ /* 0x000fe20000010000 */
[----:B------:R-:W-:Y:S01]  /*4bb0*/  @P0 PRMT R132, RZ, 0x5410, R114 ;  /* 0x00005410ff840816 */ /* 0x000fe20000000072 */
[----:B------:R-:W-:Y:S01]  /*4bc0*/  FADD.FTZ R150, R146, -R150 ;  /* 0x8000009692967221 */ /* 0x000fe20000010000 */
[----:B------:R-:W-:Y:S01]  /*4bd0*/  @P1 PRMT R124, R124, 0x5410, R140 ;  /* 0x000054107c7c1816 */ /* 0x000fe2000000008c */
[----:B------:R-:W-:-:S02]  /*4be0*/  FMUL.FTZ R238, R209, R238 ;  /* 0x000000eed1ee7220 */ /* 0x000fc40000410000 */
[----:B------:R-:W-:Y:S01]  /*4bf0*/  @P0 FADD.FTZ R154, R154, R132 ;  /* 0x000000849a9a0221 */ /* 0x000fe20000010000 */
[----:B------:R-:W-:Y:S01]  /*4c00*/  @P0 PRMT R132, RZ, 0x7610, R114 ;  /* 0x00007610ff840816 */ /* 0x000fe20000000072 */
[----:B------:R-:W-:Y:S02]  /*4c10*/  FMUL.FTZ R150, R209, R150 ;  /* 0x00000096d1967220 */ /* 0x000fe40000410000 */
[----:B------:R-:W-:Y:S02]  /*4c20*/  FADD.FTZ R148, R144, -R148 ;  /* 0x8000009490947221 */ /* 0x000fe40000010000 */
[----:B------:R-:W-:Y:S01]  /*4c30*/  @P0 FADD.FTZ R237, R237, R132 ;  /* 0x00000084eded0221 */ /* 0x000fe20000010000 */
[----:B------:R-:W-:Y:S01]  /*4c40*/  @P0 PRMT R132, RZ, 0x5410, R115 ;  /* 0x00005410ff840816 */ /* 0x000fe20000000073 */
[----:B------:R-:W-:Y:S02]  /*4c50*/  FADD.FTZ R235, R152, -R235 ;  /* 0x800000eb98eb7221 */ /* 0x000fe40000010000 */
[----:B------:R-:W-:-:S02]  /*4c60*/  FMUL.FTZ R152, R209, R148 ;  /* 0x00000094d1987220 */ /* 0x000fc40000410000 */
[----:B------:R-:W-:Y:S01]  /*4c70*/  @P0 FADD.FTZ R150, R150, R132 ;  /* 0x0000008496960221 */ /* 0x000fe20000010000 */
[----:B------:R-:W-:Y:S01]  /*4c80*/  @P0 PRMT R132, RZ, 0x7610, R115 ;  /* 0x00007610ff840816 */ /* 0x000fe20000000073 */
[----:B------:R-:W-:Y:S02]  /*4c90*/  FMUL.FTZ R236, R209, R236 ;  /* 0x000000ecd1ec7220 */ /* 0x000fe40000410000 */
[----:B------:R-:W-:Y:S01]  /*4ca0*/  FADD.FTZ R139, R135, -R139 ;  /* 0x8000008b878b7221 */ /* 0x000fe20000010000 */
[----:B------:R-:W-:Y:S01]  /*4cb0*/  @P1 F2FP.BF16.PACK_AB R135, RZ, R221 ;  /* 0x000000ddff87123e */ /* 0x000fe200000010ff */
[----:B------:R-:W-:Y:S01]  /*4cc0*/  @P0 FADD.FTZ R238, R238, R132 ;  /* 0x00000084eeee0221 */ /* 0x000fe20000010000 */
[----:B------:R-:W-:Y:S01]  /*4cd0*/  @P0 PRMT R132, RZ, 0x5410, R113 ;  /* 0x00005410ff840816 */ /* 0x000fe20000000071 */
[----:B------:R-:W-:Y:S01]  /*4ce0*/  FMUL.FTZ R139, R209, R139 ;  /* 0x0000008bd18b7220 */ /* 0x000fe20000410000 */
[----:B------:R-:W-:Y:S01]  /*4cf0*/  @P1 PRMT R125, R125, 0x5410, R135 ;  /* 0x000054107d7d1816 */ /* 0x000fe20000000087 */
[----:B------:R-:W-:Y:S01]  /*4d00*/  FMUL.FTZ R235, R209, R235 ;  /* 0x000000ebd1eb7220 */ /* 0x000fe20000410000 */
[----:B------:R-:W-:Y:S01]  /*4d10*/  F2FP.BF16.PACK_AB R135, R214, R215 ;  /* 0x000000d7d687723e */ /* 0x000fe200000010ff */
[----:B------:R-:W-:Y:S01]  /*4d20*/  @P0 FADD.FTZ R152, R152, R132 ;  /* 0x0000008498980221 */ /* 0x000fe20000010000 */
[----:B------:R-:W-:Y:S01]  /*4d30*/  @P0 PRMT R132, RZ, 0x7610, R113 ;  /* 0x00007610ff840816 */ /* 0x000fe20000000071 */
[----:B------:R-:W-:Y:S01]  /*4d40*/  FADD.FTZ R161, R157, -R161 ;  /* 0x800000a19da17221 */ /* 0x000fe20000010000 */
[----:B------:R-:W-:Y:S01]  /*4d50*/  @P1 F2FP.BF16.PACK_AB R157, RZ, R232 ;  /* 0x000000e8ff9d123e */ /* 0x000fe200000010ff */
[----:B------:R-:W-:-:S02]  /*4d60*/  FADD.FTZ R241, R166, -R241 ;  /* 0x800000f1a6f17221 */ /* 0x000fc40000010000 */
[----:B------:R-:W-:Y:S01]  /*4d70*/  @P0 FADD.FTZ R236, R236, R132 ;  /* 0x00000084ecec0221 */ /* 0x000fe20000010000 */
[----:B------:R-:W-:Y:S01]  /*4d80*/  @P0 PRMT R132, RZ, 0x5410, R112 ;  /* 0x00005410ff840816 */ /* 0x000fe20000000070 */
[C---:B------:R-:W-:Y:S02]  /*4d90*/  FMUL.FTZ R161, R209.reuse, R161 ;  /* 0x000000a1d1a17220 */ /* 0x040fe40000410000 */
[----:B------:R-:W-:Y:S02]  /*4da0*/  FMUL.FTZ R241, R209, R241 ;  /* 0x000000f1d1f17220 */ /* 0x000fe40000410000 */
[----:B------:R-:W-:Y:S01]  /*4db0*/  @P0 FADD.FTZ R139, R139, R132 ;  /* 0x000000848b8b0221 */ /* 0x000fe20000010000 */
[----:B------:R-:W-:Y:S01]  /*4dc0*/  @P0 PRMT R132, RZ, 0x7610, R112 ;  /* 0x00007610ff840816 */ /* 0x000fe20000000070 */
[----:B------:R-:W-:Y:S01]  /*4dd0*/  FADD.FTZ R162, R158, -R162 ;  /* 0x800000a29ea27221 */ /* 0x000fe20000010000 */
[----:B------:R-:W-:Y:S01]  /*4de0*/  @P1 F2FP.BF16.PACK_AB R158, RZ, R153 ;  /* 0x00000099ff9e123e */ /* 0x000fe200000010ff */
[----:B------:R-:W-:Y:S01]  /*4df0*/  FADD.FTZ R163, R159, -R163 ;  /* 0x800000a39fa37221 */ /* 0x000fe20000010000 */
[----:B------:R-:W-:Y:S01]  /*4e00*/  @P1 F2FP.BF16.PACK_AB R159, RZ, R234 ;  /* 0x000000eaff9f123e */ /* 0x000fe200000010ff */
[----:B------:R-:W-:Y:S01]  /*4e10*/  @P0 FADD.FTZ R235, R235, R132 ;  /* 0x00000084ebeb0221 */ /* 0x000fe20000010000 */
[----:B------:R-:W-:Y:S01]  /*4e20*/  @P0 PRMT R132, RZ, 0x5410, R118 ;  /* 0x00005410ff840816 */ /* 0x000fe20000000076 */
[----:B------:R-:W-:-:S02]  /*4e30*/  FMUL.FTZ R162, R209, R162 ;  /* 0x000000a2d1a27220 */ /* 0x000fc40000410000 */
[----:B------:R-:W-:Y:S02]  /*4e40*/  FMUL.FTZ R163, R209, R163 ;  /* 0x000000a3d1a37220 */ /* 0x000fe40000410000 */
[----:B------:R-:W-:Y:S01]  /*4e50*/  @P0 FADD.FTZ R161, R161, R132 ;  /* 0x00000084a1a10221 */ /* 0x000fe20000010000 */
[----:B------:R-:W-:Y:S01]  /*4e60*/  @P0 PRMT R132, RZ, 0x7610, R118 ;  /* 0x00007610ff840816 */ /* 0x000fe20000000076 */
[----:B------:R-:W-:Y:S02]  /*4e70*/  FMUL.FTZ R160, R209, R160 ;  /* 0x000000a0d1a07220 */ /* 0x000fe40000410000 */
[----:B------:R-:W-:Y:S02]  /*4e80*/  FADD.FTZ R240, R165, -R240 ;  /* 0x800000f0a5f07221 */ /* 0x000fe40000010000 */
[----:B------:R-:W-:Y:S01]  /*4e90*/  @P0 FADD.FTZ R241, R241, R132 ;  /* 0x00000084f1f10221 */ /* 0x000fe20000010000 */
[----:B------:R-:W-:Y:S01]  /*4ea0*/  @P0 PRMT R132, RZ, 0x5410, R119 ;  /* 0x00005410ff840816 */ /* 0x000fe20000000077 */
[----:B------:R-:W-:-:S02]  /*4eb0*/  FMUL.FTZ R240, R209, R240 ;  /* 0x000000f0d1f07220 */ /* 0x000fc40000410000 */
[----:B------:R-:W-:Y:S02]  /*4ec0*/  FADD.FTZ R151, R147, -R151 ;  /* 0x8000009793977221 */ /* 0x000fe40000010000 */
[----:B------:R-:W-:Y:S01]  /*4ed0*/  @P0 FADD.FTZ R162, R162, R132 ;  /* 0x00000084a2a20221 */ /* 0x000fe20000010000 */
[----:B------:R-:W-:Y:S01]  /*4ee0*/  @P0 PRMT R132, RZ, 0x7610, R119 ;  /* 0x00007610ff840816 */ /* 0x000fe20000000077 */
[----:B------:R-:W-:Y:S02]  /*4ef0*/  FMUL.FTZ R151, R209, R151 ;  /* 0x00000097d1977220 */ /* 0x000fe40000410000 */
[----:B------:R-:W-:Y:S01]  /*4f00*/  FADD.FTZ R239, R164, -R239 ;  /* 0x800000efa4ef7221 */ /* 0x000fe20000010000 */
[----:B------:R-:W-:Y:S01]  /*4f10*/  MOV R164, 0x10 ;  /* 0x0000001000a47802 */ /* 0x000fe20000000f00 */
[----:B------:R-:W-:Y:S01]  /*4f20*/  @P0 FADD.FTZ R163, R163, R132 ;  /* 0x00000084a3a30221 */ /* 0x000fe20000010000 */
[----:B------:R-:W-:Y:S01]  /*4f30*/  @P0 PRMT R132, RZ, 0x5410, R117 ;  /* 0x00005410ff840816 */ /* 0x000fe20000000075 */
[----:B------:R-:W-:-:S02]  /*4f40*/  FMUL.FTZ R239, R209, R239 ;  /* 0x000000efd1ef7220 */ /* 0x000fc40000410000 */
[----:B------:R-:W-:Y:S02]  /*4f50*/  FADD.FTZ R178, R174, -R178 ;  /* 0x800000b2aeb27221 */ /* 0x000fe40000010000 */
        /* <DEDUP_REMOVED lines=15> */
[----:B------:R-:W-:Y:S02]  /*5050*/  IMAD R133, R0, c[0x0][0x168], RZ ;  /* 0x00005a0000857a24 */ /* 0x000fe400078e02ff */
[----:B------:R-:W-:Y:S01]  /*5060*/  @P0 FADD.FTZ R148, R148, R132 ;  /* 0x0000008494940221 */ /* 0x000fe20000010000 */
[----:B------:R-:W-:Y:S01]  /*5070*/  @P0 PRMT R132, RZ, 0x7610, R123 ;  /* 0x00007610ff840816 */ /* 0x000fe2000000007b */
[----:B------:R-:W-:Y:S01]  /*5080*/  FADD.FTZ R228, R177, -R228 ;  /* 0x800000e4b1e47221 */ /* 0x000fe20000010000 */
[----:B------:R-:W-:Y:S01]  /*5090*/  SHF.R.S32.HI R134, RZ, 0x1f, R133 ;  /* 0x0000001fff867819 */ /* 0x000fe20000011485 */
[----:B------:R-:W-:Y:S02]  /*50a0*/  FADD.FTZ R168, R167, -R168 ;  /* 0x800000a8a7a87221 */ /* 0x000fe40000010000 */
[----:B------:R-:W-:Y:S01]  /*50b0*/  @P0 FADD.FTZ R149, R149, R132 ;  /* 0x0000008495950221 */ /* 0x000fe20000010000 */
[----:B------:R-:W-:Y:S01]  /*50c0*/  @P0 PRMT R132, RZ, 0x5410, R122 ;  /* 0x00005410ff840816 */ /* 0x000fe2000000007a */
[----:B------:R-:W-:Y:S01]  /*50d0*/  FMUL.FTZ R145, R209, R228 ;  /* 0x000000e4d1917220 */ /* 0x000fe20000410000 */
[----:B------:R-:W-:Y:S01]  /*50e0*/  LEA.HI R134, R134, R133, RZ, 0x3 ;  /* 0x0000008586867211 */ /* 0x000fe200078f18ff */
[----:B------:R-:W-:Y:S01]  /*50f0*/  IMAD.WIDE.U32 R140, R208, R164, c[0x0][0x248] ;  /* 0x00009200d08c7625 */ /* 0x000fe200078e00a4 */
[----:B------:R-:W-:-:S02]  /*5100*/  @P1 F2FP.BF16.PACK_AB R133, RZ, R214 ;  /* 0x000000d6ff85123e */ /* 0x000fc400000010ff */
[----:B------:R-:W-:Y:S01]  /*5110*/  LEA.HI.SX32 R136, R134, R136, 0x1d ;  /* 0x0000008886887211 */ /* 0x000fe200078feaff */
[----:B------:R-:W-:Y:S01]  /*5120*/  @P0 FADD.FTZ R146, R146, R132 ;  /* 0x0000008492920221 */ /* 0x000fe20000010000 */
[----:B------:R-:W-:Y:S01]  /*5130*/  @P0 PRMT R132, RZ, 0x7610, R122 ;  /* 0x00007610ff840816 */ /* 0x000fe2000000007a */
[----:B------:R-:W-:Y:S01]  /*5140*/  FMUL.FTZ R137, R209, R168 ;  /* 0x000000a8d1897220 */ /* 0x000fe20000410000 */
[----:B------:R-:W-:Y:S01]  /*5150*/  @P1 F2FP.BF16.PACK_AB R134, RZ, R217 ;  /* 0x000000d9ff86123e */ /* 0x000fe200000010ff */
[----:B------:R-:W-:Y:S01]  /*5160*/  FADD.FTZ R172, R171, -R172 ;  /* 0x800000acabac7221 */ /* 0x000fe20000010000 */
[----:B------:R-:W-:Y:S01]  /*5170*/  @P2 F2FP.BF16.PACK_AB R214, RZ, R214 ;  /* 0x000000d6ffd6223e */ /* 0x000fe200000010ff */
[----:B------:R-:W-:Y:S01]  /*5180*/  @P0 FADD.FTZ R147, R147, R132 ;  /* 0x0000008493930221 */ /* 0x000fe20000010000 */
[--C-:B------:R-:W-:Y:S01]  /*5190*/  @P0 PRMT R132, RZ, 0x5410, R121.reuse ;  /* 0x00005410ff840816 */ /* 0x100fe20000000079 */
[----:B------:R-:W-:Y:S01]  /*51a0*/  @P0 FADD.FTZ R137, R137, R142 ;  /* 0x0000008e89890221 */ /* 0x000fe20000010000 */
[----:B------:R-:W-:Y:S01]  /*51b0*/  @P1 PRMT R126, R126, 0x5410, R134 ;  /* 0x000054107e7e1816 */ /* 0x000fe20000000086 */
[----:B------:R-:W-:Y:S01]  /*51c0*/  FMUL.FTZ R138, R209, R172 ;  /* 0x000000acd18a7220 */ /* 0x000fe20000410000 */
[----:B------:R-:W-:Y:S01]  /*51d0*/  F2FP.BF16.PACK_AB R134, R217, R219 ;  /* 0x000000dbd986723e */ /* 0x000fe200000010ff */
[----:B------:R-:W-:Y:S01]  /*51e0*/  @P0 FADD.FTZ R144, R144, R132 ;  /* 0x0000008490900221 */ /* 0x000fe20000010000 */
[----:B------:R-:W-:-:S02]  /*51f0*/  @P0 PRMT R132, RZ, 0x7610, R121 ;  /* 0x00007610ff840816 */ /* 0x000fc40000000079 */
[----:B------:R-:W-:Y:S02]  /*5200*/  @P2 F2FP.BF16.PACK_AB R219, RZ, R219 ;  /* 0x000000dbffdb223e */ /* 0x000fe400000010ff */
[----:B------:R-:W-:Y:S01]  /*5210*/  @P0 PRMT R142, RZ, 0x7610, R120 ;  /* 0x00007610ff8e0816 */ /* 0x000fe20000000078 */
[----:B------:R-:W-:Y:S01]  /*5220*/  @P0 FADD.FTZ R145, R145, R132 ;  /* 0x0000008491910221 */ /* 0x000fe20000010000 */
[-C--:B------:R-:W-:Y:S02]  /*5230*/  @P1 F2FP.BF16.PACK_AB R132, RZ, R215.reuse ;  /* 0x000000d7ff84123e */ /* 0x080fe400000010ff */
[----:B------:R-:W-:Y:S01]  /*5240*/  @P2 F2FP.BF16.PACK_AB R215, RZ, R215 ;  /* 0x000000d7ffd7223e */ /* 0x000fe200000010ff */
[----:B------:R-:W-:Y:S01]  /*5250*/  @P0 FADD.FTZ R138, R138, R142 ;  /* 0x0000008e8a8a0221 */ /* 0x000fe20000010000 */
[----:B------:R-:W-:Y:S01]  /*5260*/  @P1 PRMT R127, R132, 0x7610, R127 ;  /* 0x00007610847f1816 */ /* 0x000fe2000000007f */
[----:B------:R-:W-:Y:S01]  /*5270*/  @P1 IMAD.WIDE.U32 R142, R206, R164, c[0x0][0x258] ;  /* 0x00009600ce8e1625 */ /* 0x000fe200078e00a4 */
[----:B------:R-:W-:-:S02]  /*5280*/  @P2 F2FP.BF16.PACK_AB R217, RZ, R217 ;  /* 0x000000d9ffd9223e */ /* 0x000fc400000010ff */
[----:B------:R-:W-:Y:S01]  /*5290*/  @P1 PRMT R127, R127, 0x5410, R133 ;  /* 0x000054107f7f1816 */ /* 0x000fe20000000085 */
[CC--:B------:R-:W-:Y:S01]  /*52a0*/  @P1 IMAD.WIDE.U32 R132, R208.reuse, R164.reuse, c[0x0][0x258] ;  /* 0x00009600d0841625 */ /* 0x0c0fe200078e00a4 */
[----:B------:R-:W-:Y:S02]  /*52b0*/  @P2 PRMT R131, R215, 0x7610, R131 ;  /* 0x00007610d7832816 */ /* 0x000fe40000000083 */
[----:B------:R-:W-:Y:S01]  /*52c0*/  @P2 PRMT R130, R219, 0x7610, R130 ;  /* 0x00007610db822816 */ /* 0x000fe20000000082 */
[----:B------:R-:W-:Y:S01]  /*52d0*/  @P2 IMAD.WIDE.U32 R208, R208, R164, c[0x0][0x250] ;  /* 0x00009400d0d02625 */ /* 0x000fe200078e00a4 */
[----:B------:R0:W-:Y:S01]  /*52e0*/  @P1 STG.E.128 [R132.64], R124 ;  /* 0x0000007c84001986 */ /* 0x0001e2000c101d04 */
[----:B------:R-:W-:Y:S02]  /*52f0*/  @P2 PRMT R131, R131, 0x5410, R214 ;  /* 0x0000541083832816 */ /* 0x000fe400000000d6 */
[----:B------:R-:W-:Y:S02]  /*5300*/  @P2 PRMT R130, R130, 0x5410, R217 ;  /* 0x0000541082822816 */ /* 0x000fe400000000d9 */
[----:B0-----:R-:W-:-:S02]  /*5310*/  F2FP.BF16.PACK_AB R133, R221, R223 ;  /* 0x000000dfdd85723e */ /* 0x001fc400000010ff */
[----:B------:R-:W-:Y:S02]  /*5320*/  F2FP.BF16.PACK_AB R132, R225, R227 ;  /* 0x000000e3e184723e */ /* 0x000fe400000010ff */
[----:B------:R-:W-:Y:S02]  /*5330*/  @P2 F2FP.BF16.PACK_AB R223, RZ, R223 ;  /* 0x000000dfffdf223e */ /* 0x000fe400000010ff */
[----:B------:R-:W-:Y:S01]  /*5340*/  @P2 F2FP.BF16.PACK_AB R227, RZ, R227 ;  /* 0x000000e3ffe3223e */ /* 0x000fe200000010ff */
[----:B------:R0:W-:Y:S01]  /*5350*/  STG.E.128 [R140.64], R132 ;  /* 0x000000848c007986 */ /* 0x0001e2000c101d04 */
[----:B------:R-:W-:Y:S02]  /*5360*/  @P2 F2FP.BF16.PACK_AB R221, RZ, R221 ;  /* 0x000000ddffdd223e */ /* 0x000fe400000010ff */
[----:B------:R-:W-:Y:S02]  /*5370*/  @P2 F2FP.BF16.PACK_AB R225, RZ, R225 ;  /* 0x000000e1ffe1223e */ /* 0x000fe400000010ff */
[----:B------:R-:W-:-:S02]  /*5380*/  @P2 PRMT R129, R223, 0x7610, R129 ;  /* 0x00007610df812816 */ /* 0x000fc40000000081 */
[----:B------:R-:W-:Y:S02]  /*5390*/  @P2 PRMT R128, R227, 0x7610, R128 ;  /* 0x00007610e3802816 */ /* 0x000fe40000000080 */
[----:B------:R-:W-:Y:S02]  /*53a0*/  @P2 PRMT R129, R129, 0x5410, R221 ;  /* 0x0000541081812816 */ /* 0x000fe400000000dd */
[----:B------:R-:W-:-:S05]  /*53b0*/  @P2 PRMT R128, R128, 0x5410, R225 ;  /* 0x0000541080802816 */ /* 0x000fca00000000e1 */
[----:B------:R2:W-:Y:S01]  /*53c0*/  @P2 STG.E.128 [R208.64], R128 ;  /* 0x00000080d0002986 */ /* 0x0005e2000c101d04 */
[----:B0-----:R-:W-:Y:S02]  /*53d0*/  @P1 F2FP.BF16.PACK_AB R132, RZ, R155 ;  /* 0x0000009bff84123e */ /* 0x001fe400000010ff */
[----:B------:R-:W-:Y:S02]  /*53e0*/  @P1 F2FP.BF16.PACK_AB R134, RZ, R156 ;  /* 0x0000009cff86123e */ /* 0x000fe400000010ff */
[----:B------:R-:W-:Y:S02]  /*53f0*/  @P1 F2FP.BF16.PACK_AB R135, RZ, R229 ;  /* 0x000000e5ff87123e */ /* 0x000fe400000010ff */
[----:B------:R-:W-:Y:S02]  /*5400*/  @P1 F2FP.BF16.PACK_AB R140, RZ, R211 ;  /* 0x000000d3ff8c123e */ /* 0x000fe400000010ff */
[----:B------:R-:W-:Y:S02]  /*5410*/  @P1 F2FP.BF16.PACK_AB R133, RZ, R233 ;  /* 0x000000e9ff85123e */ /* 0x000fe400000010ff */
[----:B------:R-:W-:-:S02]  /*5420*/  @P1 PRMT R125, R135, 0x7610, R125 ;  /* 0x00007610877d1816 */ /* 0x000fc4000000007d */
[----:B------:R-:W-:Y:S01]  /*5430*/  @P1 PRMT R124, R140, 0x7610, R124 ;  /* 0x000076108c7c1816 */ /* 0x000fe2000000007c */
[----:B------:R-:W-:Y:S01]  /*5440*/  IMAD.WIDE.U32 R140, R206, R164, c[0x0][0x248] ;  /* 0x00009200ce8c7625 */ /* 0x000fe200078e00a4 */
[----:B------:R-:W-:Y:S02]  /*5450*/  @P1 PRMT R126, R132, 0x7610, R126 ;  /* 0x00007610847e1816 */ /* 0x000fe4000000007e */
[----:B------:R-:W-:Y:S02]  /*5460*/  @P1 PRMT R127, R134, 0x7610, R127 ;  /* 0x00007610867f1816 */ /* 0x000fe4000000007f */
[----:B------:R-:W-:Y:S02]  /*5470*/  @P1 PRMT R126, R126, 0x5410, R133 ;  /* 0x000054107e7e1816 */ /* 0x000fe40000000085 */
[----:B------:R-:W-:Y:S02]  /*5480*/  @P1 PRMT R127, R127, 0x5410, R159 ;  /* 0x000054107f7f1816 */ /* 0x000fe4000000009f */
[----:B------:R-:W-:-:S02]  /*5490*/  @P1 PRMT R125, R125, 0x5410, R157 ;  /* 0x000054107d7d1816 */ /* 0x000fc4000000009d */
[----:B------:R-:W-:Y:S02]  /*54a0*/  @P1 PRMT R124, R124, 0x5410, R158 ;  /* 0x000054107c7c1816 */ /* 0x000fe4000000009e */
[----:B------:R-:W-:Y:S02]  /*54b0*/  F2FP.BF16.PACK_AB R134, R233, R155 ;  /* 0x0000009be986723e */ /* 0x000fe400000010ff */
[-C--:B------:R-:W-:Y:S01]  /*54c0*/  F2FP.BF16.PACK_AB R135, R234, R156.reuse ;  /* 0x0000009cea87723e */ /* 0x080fe200000010ff */
[----:B------:R0:W-:Y:S01]  /*54d0*/  @P1 STG.E.128 [R142.64], R124 ;  /* 0x0000007c8e001986 */ /* 0x0001e2000c101d04 */
[----:B------:R-:W-:Y:S02]  /*54e0*/  F2FP.BF16.PACK_AB R133, R232, R229 ;  /* 0x000000e5e885723e */ /* 0x000fe400000010ff */
[----:B------:R-:W-:Y:S02]  /*54f0*/  F2FP.BF16.PACK_AB R132, R153, R211 ;  /* 0x000000d39984723e */ /* 0x000fe400000010ff */
[----:B------:R-:W-:-:S02]  /*5500*/  @P2 F2FP.BF16.PACK_AB R156, RZ, R156 ;  /* 0x0000009cff9c223e */ /* 0x000fc400000010ff */
[----:B------:R-:W-:Y:S01]  /*5510*/  @P2 F2FP.BF16.PACK_AB R229, RZ, R229 ;  /* 0x000000e5ffe5223e */ /* 0x000fe200000010ff */
[----:B------:R3:W-:Y:S01]  /*5520*/  STG.E.128 [R140.64], R132 ;  /* 0x000000848c007986 */ /* 0x0007e2000c101d04 */
[----:B------:R-:W-:Y:S02]  /*5530*/  @P2 F2FP.BF16.PACK_AB R211, RZ, R211 ;  /* 0x000000d3ffd3223e */ /* 0x000fe400000010ff */
[----:B------:R-:W-:Y:S02]  /*5540*/  @P2 F2FP.BF16.PACK_AB R233, RZ, R233 ;  /* 0x000000e9ffe9223e */ /* 0x000fe400000010ff */
[----:B------:R-:W-:Y:S02]  /*5550*/  @P2 F2FP.BF16.PACK_AB R234, RZ, R234 ;  /* 0x000000eaffea223e */ /* 0x000fe400000010ff */
[----:B------:R-:W-:Y:S02]  /*5560*/  @P2 F2FP.BF16.PACK_AB R232, RZ, R232 ;  /* 0x000000e8ffe8223e */ /* 0x000fe400000010ff */
[----:B--2---:R-:W-:-:S02]  /*5570*/  @P2 PRMT R131, R156, 0x7610, R131 ;  /* 0x000076109c832816 */ /* 0x004fc40000000083 */
[----:B------:R-:W-:Y:S02]  /*5580*/  @P2 PRMT R129, R229, 0x7610, R129 ;  /* 0x00007610e5812816 */ /* 0x000fe40000000081 */
[----:B------:R-:W-:Y:S02]  /*5590*/  @P2 PRMT R128, R211, 0x7610, R128 ;  /* 0x00007610d3802816 */ /* 0x000fe40000000080 */
[----:B0-----:R-:W-:Y:S02]  /*55a0*/  @P1 F2FP.BF16.PACK_AB R142, RZ, R152 ;  /* 0x00000098ff8e123e */ /* 0x001fe400000010ff */
[----:B------:R-:W-:Y:S02]  /*55b0*/  @P1 F2FP.BF16.PACK_AB R143, RZ, R139 ;  /* 0x0000008bff8f123e */ /* 0x000fe400000010ff */
[----:B---3--:R-:W-:Y:S02]  /*55c0*/  @P2 F2FP.BF16.PACK_AB R132, RZ, R155 ;  /* 0x0000009bff84223e */ /* 0x008fe400000010ff */
[----:B------:R-:W-:-:S02]  /*55d0*/  @P2 F2FP.BF16.PACK_AB R134, RZ, R153 ;  /* 0x00000099ff86223e */ /* 0x000fc400000010ff */
[----:B------:R-:W-:Y:S01]  /*55e0*/  @P2 PRMT R130, R132, 0x7610, R130 ;  /* 0x0000761084822816 */ /* 0x000fe20000000082 */
[----:B------:R-:W-:Y:S01]  /*55f0*/  @P2 IMAD.WIDE.U32 R132, R206, R164, c[0x0][0x250] ;  /* 0x00009400ce842625 */ /* 0x000fe200078e00a4 */
[----:B------:R-:W-:Y:S02]  /*5600*/  @P1 F2FP.BF16.PACK_AB R135, RZ, R154 ;  /* 0x0000009aff87123e */ /* 0x000fe400000010ff */
[----:B------:R-:W-:Y:S02]  /*5610*/  @P1 F2FP.BF16.PACK_AB R141, RZ, R150 ;  /* 0x00000096ff8d123e */ /* 0x000fe400000010ff */
[----:B------:R-:W-:Y:S02]  /*5620*/  @P2 PRMT R130, R130, 0x5410, R233 ;  /* 0x0000541082822816 */ /* 0x000fe400000000e9 */
[----:B------:R-:W-:Y:S02]  /*5630*/  @P2 PRMT R131, R131, 0x5410, R234 ;  /* 0x0000541083832816 */ /* 0x000fe400000000ea */
[----:B------:R-:W-:-:S02]  /*5640*/  @P2 PRMT R129, R129, 0x5410, R232 ;  /* 0x0000541081812816 */ /* 0x000fc400000000e8 */
[----:B------:R-:W-:Y:S02]  /*5650*/  @P2 PRMT R128, R128, 0x5410, R134 ;  /* 0x0000541080802816 */ /* 0x000fe40000000086 */
[----:B------:R-:W-:Y:S02]  /*5660*/  @P1 F2FP.BF16.PACK_AB R140, RZ, R237 ;  /* 0x000000edff8c123e */ /* 0x000fe400000010ff */
[----:B------:R-:W-:Y:S01]  /*5670*/  @P1 F2FP.BF16.PACK_AB R153, RZ, R236 ;  /* 0x000000ecff99123e */ /* 0x000fe200000010ff */
[----:B------:R0:W-:Y:S01]  /*5680*/  @P2 STG.E.128 [R132.64], R128 ;  /* 0x0000008084002986 */ /* 0x0001e2000c101d04 */
[----:B------:R-:W-:Y:S02]  /*5690*/  @P1 F2FP.BF16.PACK_AB R155, RZ, R235 ;  /* 0x000000ebff9b123e */ /* 0x000fe400000010ff */
[----:B------:R-:W-:Y:S02]  /*56a0*/  @P1 PRMT R125, R142, 0x7610, R125 ;  /* 0x000076108e7d1816 */ /* 0x000fe4000000007d */
[----:B------:R-:W-:Y:S01]  /*56b0*/  @P1 PRMT R124, R143, 0x7610, R124 ;  /* 0x000076108f7c1816 */ /* 0x000fe2000000007c */
[----:B------:R-:W-:Y:S01]  /*56c0*/  @P1 IMAD.WIDE.U32 R142, R205, R164, c[0x0][0x258] ;  /* 0x00009600cd8e1625 */ /* 0x000fe200078e00a4 */
        /* <DEDUP_REMOVED lines=8> */
[----:B------:R-:W-:Y:S02]  /*5750*/  F2FP.BF16.PACK_AB R134, R237, R154 ;  /* 0x0000009aed86723e */ /* 0x000fe400000010ff */
[----:B------:R-:W-:Y:S01]  /*5760*/  F2FP.BF16.PACK_AB R135, R238, R150 ;  /* 0x00000096ee87723e */ /* 0x000fe200000010ff */
[----:B------:R-:W-:Y:S01]  /*5770*/  @P1 STG.E.128 [R142.64], R124 ;  /* 0x0000007c8e001986 */ /* 0x000fe2000c101d04 */
        /* <DEDUP_REMOVED lines=13> */
[----:B------:R-:W-:Y:S01]  /*5850*/  @P1 F2FP.BF16.PACK_AB R152, RZ, R163 ;  /* 0x000000a3ff98123e */ /* 0x000fe200000010ff */
[----:B0-----:R-:W-:Y:S01]  /*5860*/  @P1 IMAD.WIDE.U32 R140, R204, R164, c[0x0][0x258] ;  /* 0x00009600cc8c1625 */ /* 0x001fe200078e00a4 */
        /* <DEDUP_REMOVED lines=68> */
[-C--:B------:R-:W-:Y:S02]  /*5cb0*/  F2FP.BF16.PACK_AB R132, R138, R137.reuse ;  /* 0x000000898a84723e */ /* 0x080fe400000010ff */
        /* <DEDUP_REMOVED lines=28> */
.L_x_572:
[----:B------:R-:W-:Y:S05]  /*5e80*/  BSYNC B1 ;  /* 0x0000000000017941 */ /* 0x000fea0003800000 */
.L_x_569:
        /* <DEDUP_REMOVED lines=22> */
[----:B------:R0:W5:Y:S04]  /*5ff0*/  LDL.LU R62, [R1] ;  /* 0x00000000013e7983 */ /* 0x0001680000300800 */
        /* <DEDUP_REMOVED lines=137> */
.L_x_568:
[----:B0-----:R-:W-:Y:S05]  /*6890*/  BSYNC B0 ;  /* 0x0000000000007941 */ /* 0x001fea0003800000 */
.L_x_566:
        /* <DEDUP_REMOVED lines=8> */
[----:B-----5:R-:W-:Y:S04]  /*6920*/  STS.128 [R0+0x400], R60 ;  /* 0x0004003c00007388 */ /* 0x020fe80000000c00 */
        /* <DEDUP_REMOVED lines=70> */
[----:B------:R-:W3:Y:S04]  /*6d90*/  LDS R135, [R168.X4+0x4800] ;  /* 0x00480000a8877984 */ /* 0x000ee80000004800 */
[----:B------:R-:W3:Y:S04]  /*6da0*/  LDS R134, [R168.X4+0x4a00] ;  /* 0x004a0000a8867984 */ /* 0x000ee80000004800 */
[----:B------:R-:W3:Y:S04]  /*6db0*/  LDS R145, [R168.X4+0x4c00] ;  /* 0x004c0000a8917984 */ /* 0x000ee80000004800 */
[----:B------:R-:W3:Y:S04]  /*6dc0*/  LDS R144, [R168.X4+0x4e00] ;  /* 0x004e0000a8907984 */ /* 0x000ee80000004800 */
[----:B------:R-:W-:Y:S01]  /*6dd0*/  BAR.SYNC.DEFER_BLOCKING 0x0 ;  /* 0x0000000000007b1d */ /* 0x000fe20000010000 */
[----:B----4-:R-:W-:-:S02]  /*6de0*/  FADD.FTZ R2, R2, R121 ;  /* 0x0000007902027221 */ /* 0x010fc40000010000 */
[----:B------:R-:W-:Y:S02]  /*6df0*/  FADD.FTZ R3, R3, R120 ;  /* 0x0000007803037221 */ /* 0x000fe40000010000 */
[----:B------:R-:W-:Y:S02]  /*6e00*/  FADD.FTZ R4, R4, R123 ;  /* 0x0000007b04047221 */ /* 0x000fe40000010000 */
[----:B0-----:R-:W-:Y:S02]  /*6e10*/  FADD.FTZ R5, R5, R122 ;  /* 0x0000007a05057221 */ /* 0x001fe40000010000 */
[----:B-1----:R-:W-:Y:S02]  /*6e20*/  FADD.FTZ R6, R6, R133 ;  /* 0x0000008506067221 */ /* 0x002fe40000010000 */
[----:B--2---:R-:W-:Y:S01]  /*6e30*/  FADD.FTZ R7, R7, R132 ;  /* 0x0000008407077221 */ /* 0x004fe20000010000 */
        /* <DEDUP_REMOVED lines=8> */
[----:B------:R0:W-:Y:S04]  /*6ec0*/  STS.128 [R0+0x1000], R12 ;  /* 0x0010000c00007388 */ /* 0x0001e80000000c00 */
[----:B------:R-:W-:Y:S04]  /*6ed0*/  STS.128 [R0+0x1010], R160 ;  /* 0x001010a000007388 */ /* 0x000fe80000000c00 */
[----:B------:R-:W-:Y:S01]  /*6ee0*/  BAR.SYNC.DEFER_BLOCKING 0x0 ;  /* 0x0000000000007b1d */ /* 0x000fe20000010000 */
[----:B0-----:R-:W-:-:S02]  /*6ef0*/  FADD.FTZ R12, R28, R109 ;  /* 0x0000006d1c0c7221 */ /* 0x001fc40000010000 */
[----:B------:R-:W-:Y:S02]  /*6f00*/  FADD.FTZ R13, R29, R108 ;  /* 0x0000006c1d0d7221 */ /* 0x000fe40000010000 */
[----:B------:R-:W-:Y:S02]  /*6f10*/  FADD.FTZ R14, R30, R111 ;  /* 0x0000006f1e0e7221 */ /* 0x000fe40000010000 */
[----:B------:R-:W-:Y:S02]  /*6f20*/  FADD.FTZ R15, R31, R110 ;  /* 0x0000006e1f0f7221 */ /* 0x000fe40000010000 */
[----:B---3--:R-:W-:Y:S02]  /*6f30*/  FADD.FTZ R12, R12, R135 ;  /* 0x000000870c0c7221 */ /* 0x008fe40000010000 */
[----:B------:R-:W-:Y:S02]  /*6f40*/  FADD.FTZ R13, R13, R134 ;  /* 0x000000860d0d7221 */ /* 0x000fe40000010000 */
[----:B------:R-:W-:-:S02]  /*6f50*/  FADD.FTZ R14, R14, R145 ;  /* 0x000000910e0e7221 */ /* 0x000fc40000010000 */
[----:B------:R-:W-:Y:S01]  /*6f60*/  FADD.FTZ R15, R15, R144 ;  /* 0x000000900f0f7221 */ /* 0x000fe20000010000 */
[----:B------:R-:W0:Y:S04]  /*6f70*/  LDS R20, [R168.X4+0x400] ;  /* 0x00040000a8147984 */ /* 0x000e280000004800 */
[----:B------:R-:W1:Y:S04]  /*6f80*/  LDS R16, [R168.X4+0x600] ;  /* 0x00060000a8107984 */ /* 0x000e680000004800 */
[----:B------:R-:W2:Y:S04]  /*6f90*/  LDS R24, [R168.X4] ;  /* 0x00000000a8187984 */ /* 0x000ea80000004800 */
        /* <DEDUP_REMOVED lines=34> */
[----:B------:R-:W-:Y:S02]  /*71c0*/  FADD.FTZ R17, R17, R26 ;  /* 0x0000001a11117221 */ /* 0x000fe40000010000 */
[----:B--2---:R-:W-:Y:S01]  /*71d0*/  FADD.FTZ R18, RZ, R18 ;  /* 0x00000012ff127221 */ /* 0x004fe20000010000 */
[----:B------:R-:W2:Y:S01]  /*71e0*/  LDS R46, [R168.X4+0x3600] ;  /* 0x00360000a82e7984 */ /* 0x000ea20000004800 */
[----:B---3--:R-:W-:Y:S02]  /*71f0*/  FADD.FTZ R19, RZ, R19 ;  /* 0x00000013ff137221 */ /* 0x008fe40000010000 */
[----:B------:R-:W-:Y:S01]  /*7200*/  FADD.FTZ R18, R18, R29 ;  /* 0x0000001d12127221 */ /* 0x000fe20000010000 */
        /* <DEDUP_REMOVED lines=30> */
[----:B------:R-:W-:Y:S02]  /*73f0*/  FADD.FTZ R25, R25, R58 ;  /* 0x0000003a19197221 */ /* 0x000fe40000010000 */
        /* <DEDUP_REMOVED lines=33> */
[----:B--2---:R-:W-:-:S03]  /*7610*/  FADD.FTZ R38, RZ, R38 ;  /* 0x00000026ff267221 */ /* 0x004fc60000010000 */
[----:B------:R-:W2:Y:S01]  /*7620*/  LDS R16, [R168.X4+0xc00] ;  /* 0x000c0000a8107984 */ /* 0x000ea20000004800 */
[----:B---3--:R-:W-:-:S03]  /*7630*/  FADD.FTZ R52, RZ, R52 ;  /* 0x00000034ff347221 */ /* 0x008fc60000010000 */
        /* <DEDUP_REMOVED lines=8> */
[----:B------:R-:W4:Y:S01]  /*76c0*/  LDS R41, [R168.X4+0x2400] ;  /* 0x00240000a8297984 */ /* 0x000f220000004800 */
[----:B------:R-:W-:-:S03]  /*76d0*/  FADD.FTZ R37, RZ, R37 ;  /* 0x00000025ff257221 */ /* 0x000fc60000010000 */
[----:B------:R-:W4:Y:S01]  /*76e0*/  LDS R19, [R168.X4+0x1200] ;  /* 0x00120000a8137984 */ /* 0x000f220000004800 */
[----:B------:R-:W-:-:S03]  /*76f0*/  FADD.FTZ R37, R37, R54 ;  /* 0x0000003625257221 */ /* 0x000fc60000010000 */
        /* <DEDUP_REMOVED lines=39> */
[----:B------:R-:W-:Y:S01]  /*7970*/  LDS R44, [R168.X4+0x4e00] ;  /* 0x004e0000a82c7984 */ /* 0x000fe20000004800 */
[----:B------:R-:W-:-:S03]  /*7980*/  FADD.FTZ R19, R19, R40 ;  /* 0x0000002813137221 */ /* 0x000fc60000010000 */
[----:B------:R-:W-:Y:S01]  /*7990*/  BAR.SYNC.DEFER_BLOCKING 0x0 ;  /* 0x0000000000007b1d */ /* 0x000fe20000010000 */
[----:B------:R-:W-:Y:S02]  /*79a0*/  FADD.FTZ R69, R36, R69 ;  /* 0x0000004524457221 */ /* 0x000fe40000010000 */
[----:B------:R-:W-:Y:S02]  /*79b0*/  FADD.FTZ R71, R24, R71 ;  /* 0x0000004718477221 */ /* 0x000fe40000010000 */
[----:B0-----:R-:W-:Y:S02]  /*79c0*/  FADD.FTZ R77, R26, R77 ;  /* 0x0000004d1a4d7221 */ /* 0x001fe40000010000 */
[----:B-1----:R-:W-:Y:S02]  /*79d0*/  FADD.FTZ R79, R38, R79 ;  /* 0x0000004f264f7221 */ /* 0x002fe40000010000 */
[----:B--2---:R-:W-:Y:S02]  /*79e0*/  FADD.FTZ R85, R28, R85 ;  /* 0x000000551c557221 */ /* 0x004fe40000010000 */
[----:B---3--:R-:W-:Y:S01]  /*79f0*/  FADD.FTZ R87, R52, R87 ;  /* 0x0000005734577221 */ /* 0x008fe20000010000 */
[----:B------:R0:W-:Y:S01]  /*7a00*/  STS.128 [R0], R32 ;  /* 0x0000002000007388 */ /* 0x0001e20000000c00 */
        /* <DEDUP_REMOVED lines=11> */
[----:B------:R1:W-:Y:S04]  /*7ac0*/  STS.128 [R0+0x1010], R8 ;  /* 0x0010100800007388 */ /* 0x0003e80000000c00 */
        /* <DEDUP_REMOVED lines=10> */
[C---:B------:R-:W-:Y:S02]  /*7b70*/  SHF.L.U32 R17, R8.reuse, 0x2, RZ ;  /* 0x0000000208117819 */ /* 0x040fe400000006ff */
[----:B------:R-:W-:Y:S01]  /*7b80*/  SHF.L.U64.HI R24, R8, 0x2, R9 ;  /* 0x0000000208187819 */ /* 0x000fe20000010209 */
[----:B------:R-:W4:Y:S01]  /*7b90*/  LDS R35, [R168.X4+0x1600] ;  /* 0x00160000a8237984 */ /* 0x000f220000004800 */
[----:B------:R-:W-:-:S02]  /*7ba0*/  IADD3 R8, P0, R17, c[0x0][0x228], RZ ;  /* 0x00008a0011087a10 */ /* 0x000fc40007f1e0ff */
[C---:B------:R-:W-:Y:S01]  /*7bb0*/  IADD3 R16, P1, R17.reuse, c[0x0][0x238], RZ ;  /* 0x00008e0011107a10 */ /* 0x040fe20007f3e0ff */
[----:B------:R-:W4:Y:S01]  /*7bc0*/  LDS R20, [R168.X4+0x400] ;  /* 0x00040000a8147984 */ /* 0x000f220000004800 */
[----:B------:R-:W-:Y:S02]  /*7bd0*/  IADD3.X R9, R24, c[0x0][0x22c], RZ, P0, !PT ;  /* 0x00008b0018097a10 */ /* 0x000fe400007fe4ff */
[----:B------:R-:W-:Y:S01]  /*7be0*/  IADD3 R10, P0, R17, c[0x0][0x220], RZ ;  /* 0x00008800110a7a10 */ /* 0x000fe20007f1e0ff */
[----:B------:R-:W4:Y:S04]  /*7bf0*/  LDS R41, [R168.X4+0x2a00] ;  /* 0x002a0000a8297984 */ /* 0x000f280000004800 */
[----:B------:R-:W4:Y:S04]  /*7c00*/  LDS R37, [R168.X4+0x1800] ;  /* 0x00180000a8257984 */ /* 0x000f280000004800 */
[----:B------:R-:W4:Y:S01]  /*7c10*/  LDS R43, [R168.X4+0x2c00] ;  /* 0x002c0000a82b7984 */ /* 0x000f220000004800 */
[----:B0-----:R-:W-:-:S03]  /*7c20*/  FADD.FTZ R32, RZ, R32 ;  /* 0x00000020ff207221 */ /* 0x001fc60000010000 */
[----:B------:R-:W0:Y:S01]  /*7c30*/  LDS R26, [R168.X4+0x3e00] ;  /* 0x003e0000a81a7984 */ /* 0x000e220000004800 */
[----:B--2---:R-:W-:-:S03]  /*7c40*/  FADD.FTZ R32, R32, R33 ;  /* 0x0000002120207221 */ /* 0x004fc60000010000 */
[----:B------:R-:W2:Y:S01]  /*7c50*/  LDS R49, [R168.X4+0x4000] ;  /* 0x00400000a8317984 */ /* 0x000ea20000004800 */
[----:B------:R-:W-:Y:S02]  /*7c60*/  FADD.FTZ R33, R19, R44 ;  /* 0x0000002c13217221 */ /* 0x000fe40000010000 */
[----:B-1----:R-:W-:Y:S01]  /*7c70*/  FADD.FTZ R32, R32, R11 ;  /* 0x0000000b20207221 */ /* 0x002fe20000010000 */
[----:B------:R-:W1:Y:S01]  /*7c80*/  LDS R22, [R168.X4+0x600] ;  /* 0x00060000a8167984 */ /* 0x000e620000004800 */
[----:B------:R-:W-:Y:S02]  /*7c90*/  IADD3.X R11, R24, c[0x0][0x224], RZ, P0, !PT ;  /* 0x00008900180b7a10 */ /* 0x000fe400007fe4ff */
[----:B------:R-:W-:Y:S01]  /*7ca0*/  IADD3 R18, P0, R17, c[0x0][0x230], RZ ;  /* 0x00008c0011127a10 */ /* 0x000fe20007f1e0ff */
[----:B------:R-:W1:Y:S01]  /*7cb0*/  LDS R39, [R168.X4+0x1a00] ;  /* 0x001a0000a8277984 */ /* 0x000e620000004800 */
[----:B---3--:R-:W-:Y:S01]  /*7cc0*/  FADD.FTZ R47, R32, R45 ;  /* 0x0000002d202f7221 */ /* 0x008fe20000010000 */
        /* <DEDUP_REMOVED lines=13> */
[----:B------:R-:W-:Y:S01]  /*7da0*/  STG.E [R16.64], R47 ;  /* 0x0000002f10007986 */ /* 0x000fe2000c101904 */
[----:B0-----:R-:W-:-:S03]  /*7db0*/  FADD.FTZ R41, R41, R26 ;  /* 0x0000001a29297221 */ /* 0x001fc60000010000 */
[----:B------:R-:W0:Y:S01]  /*7dc0*/  LDS R47, [R168.X4+0x3000] ;  /* 0x00300000a82f7984 */ /* 0x000e220000004800 */
[----:B--2---:R-:W-:-:S03]  /*7dd0*/  FADD.FTZ R51, R20, R49 ;  /* 0x0000003114337221 */ /* 0x004fc60000010000 */
[----:B------:R-:W2:Y:S01]  /*7de0*/  LDS R0, [R168.X4+0xa00] ;  /* 0x000a0000a8007984 */ /* 0x000ea20000004800 */
[----:B-1----:R-:W-:-:S03]  /*7df0*/  FADD.FTZ R22, RZ, R22 ;  /* 0x00000016ff167221 */ /* 0x002fc60000010000 */
[----:B------:R-:W1:Y:S01]  /*7e00*/  LDS R53, [R168.X4+0x4200] ;  /* 0x00420000a8357984 */ /* 0x000e620000004800 */
[----:B------:R-:W-:-:S03]  /*7e10*/  FADD.FTZ R22, R22, R39 ;  /* 0x0000002716167221 */ /* 0x000fc60000010000 */
[----:B------:R-:W1:Y:S04]  /*7e20*/  LDS R37, [R168.X4+0x1e00] ;  /* 0x001e0000a8257984 */ /* 0x000e680000004800 */
[----:B------:R-:W1:Y:S01]  /*7e30*/  LDS R2, [R168.X4+0xc00] ;  /* 0x000c0000a8027984 */ /* 0x000e620000004800 */
        /* <DEDUP_REMOVED lines=9> */
[----:B0-----:R-:W-:-:S03]  /*7ed0*/  FADD.FTZ R24, R24, R47 ;  /* 0x0000002f18187221 */ /* 0x001fc60000010000 */
[----:B------:R-:W0:Y:S01]  /*7ee0*/  LDS R3, [R168.X4+0xe00] ;  /* 0x000e0000a8037984 */ /* 0x000e220000004800 */
[----:B--2---:R-:W-:-:S03]  /*7ef0*/  FADD.FTZ R0, RZ, R0 ;  /* 0x00000000ff007221 */ /* 0x004fc60000010000 */
[----:B------:R-:W-:Y:S01]  /*7f00*/  STG.E [R16.64+0x200], R41 ;  /* 0x0002002910007986 */ /* 0x000fe2000c101904 */
[----:B-1----:R-:W-:-:S03]  /*7f10*/  FADD.FTZ R53, R22, R53 ;  /* 0x0000003516357221 */ /* 0x002fc60000010000 */
[----:B------:R-:W1:Y:S01]  /*7f20*/  LDS R57, [R168.X4+0x4600] ;  /* 0x00460000a8397984 */ /* 0x000e620000004800 */
[----:B------:R-:W-:-:S03]  /*7f30*/  FADD.FTZ R0, R0, R37 ;  /* 0x0000002500007221 */ /* 0x000fc60000010000 */
[----:B------:R-:W2:Y:S01]  /*7f40*/  LDS R49, [R168.X4+0x3400] ;  /* 0x00340000a8317984 */ /* 0x000ea20000004800 */
[----:B------:R-:W-:-:S03]  /*7f50*/  FADD.FTZ R2, RZ, R2 ;  /* 0x00000002ff027221 */ /* 0x000fc60000010000 */
        /* <DEDUP_REMOVED lines=64> */
.L_x_570:
[----:B0-----:R-:W-:Y:S01]  /*8360*/  HFMA2.MMA R244, -RZ, RZ, 0, 5.9604644775390625e-08 ;  /* 0x00000001fff47435 */ /* 0x001fe200000001ff */
[----:B------:R-:W-:-:S02]  /*8370*/  MOV R133, R246 ;  /* 0x000000f600857202 */ /* 0x000fc40000000f00 */
[----:B------:R-:W-:-:S03]  /*8380*/  MOV R132, 0x83a0 ;  /* 0x000083a000847802 */ /* 0x000fc60000000f00 */
[----:B-----5:R-:W-:Y:S05]  /*8390*/  CALL.REL.NOINC `($__internal_25_$__cuda_sm70_shflsync_bfly_p) ;  /* 0x0000034000007944 */ /* 0x020fea0003c00000 */
[----:B-1----:R-:W-:Y:S01]  /*83a0*/  MOV R247, R244 ;  /* 0x000000f400f77202 */ /* 0x002fe20000000f00 */
[----:B0----5:R-:W-:Y:S05]  /*83b0*/  BRA `(.L_x_574) ;  /* 0xffffbe9000007947 */ /* 0x021fea000383ffff */
.L_x_571:
[----:B------:R-:W-:Y:S01]  /*83c0*/  HFMA2.MMA R244, -RZ, RZ, 0, 5.9604644775390625e-08 ;  /* 0x00000001fff47435 */ /* 0x000fe200000001ff */
[----:B------:R-:W-:Y:S02]  /*83d0*/  MOV R133, R245 ;  /* 0x000000f500857202 */ /* 0x000fe40000000f00 */
[----:B------:R-:W-:-:S03]  /*83e0*/  MOV R132, 0x8400 ;  /* 0x0000840000847802 */ /* 0x000fc60000000f00 */
[----:B01---5:R-:W-:Y:S05]  /*83f0*/  CALL.REL.NOINC `($__internal_25_$__cuda_sm70_shflsync_bfly_p) ;  /* 0x000002e000007944 */ /* 0x023fea0003c00000 */
[----:B------:R-:W-:Y:S01]  /*8400*/  FADD.FTZ R246, R246, R247 ;  /* 0x000000f7f6f67221 */ /* 0x000fe20000010000 */
[----:B------:R-:W-:Y:S01]  /*8410*/  MOV R132, 0x8460 ;  /* 0x0000846000847802 */ /* 0x000fe20000000f00 */
[----:B-1----:R-:W-:Y:S01]  /*8420*/  FADD.FTZ R245, R245, R244 ;  /* 0x000000f4f5f57221 */ /* 0x002fe20000010000 */
[----:B------:R-:W-:Y:S02]  /*8430*/  MOV R244, 0x2 ;  /* 0x0000000200f47802 */ /* 0x000fe40000000f00 */
[----:B------:R-:W-:Y:S02]  /*8440*/  MOV R133, R246 ;  /* 0x000000f600857202 */ /* 0x000fe40000000f00 */
[----:B0----5:R-:W-:Y:S05]  /*8450*/  CALL.REL.NOINC `($__internal_25_$__cuda_sm70_shflsync_bfly_p) ;  /* 0x0000028000007944 */ /* 0x021fea0003c00000 */
[----:B-1----:R-:W-:Y:S01]  /*8460*/  MOV R247, R244 ;  /* 0x000000f400f77202 */ /* 0x002fe20000000f00 */
[----:B------:R-:W-:Y:S01]  /*8470*/  HFMA2.MMA R244, -RZ, RZ, 0, 1.1920928955078125e-07 ;  /* 0x00000002fff47435 */ /* 0x000fe200000001ff */
[----:B------:R-:W-:-:S02]  /*8480*/  MOV R133, R245 ;  /* 0x000000f500857202 */ /* 0x000fc40000000f00 */
[----:B------:R-:W-:-:S03]  /*8490*/  MOV R132, 0x84b0 ;  /* 0x000084b000847802 */ /* 0x000fc60000000f00 */
[----:B0----5:R-:W-:Y:S05]  /*84a0*/  CALL.REL.NOINC `($__internal_25_$__cuda_sm70_shflsync_bfly_p) ;  /* 0x0000023000007944 */ /* 0x021fea0003c00000 */
[----:B------:R-:W-:Y:S01]  /*84b0*/  FADD.FTZ R246, R247, R246 ;  /* 0x000000f6f7f67221 */ /* 0x000fe20000010000 */
[----:B------:R-:W-:Y:S01]  /*84c0*/  MOV R132, 0x8510 ;  /* 0x0000851000847802 */ /* 0x000fe20000000f00 */
[----:B-1----:R-:W-:Y:S01]  /*84d0*/  FADD.FTZ R245, R245, R244 ;  /* 0x000000f4f5f57221 */ /* 0x002fe20000010000 */
[----:B------:R-:W-:Y:S02]  /*84e0*/  MOV R244, 0x4 ;  /* 0x0000000400f47802 */ /* 0x000fe40000000f00 */
[----:B------:R-:W-:Y:S02]  /*84f0*/  MOV R133, R246 ;  /* 0x000000f600857202 */ /* 0x000fe40000000f00 */
[----:B0----5:R-:W-:Y:S05]  /*8500*/  CALL.REL.NOINC `($__internal_25_$__cuda_sm70_shflsync_bfly_p) ;  /* 0x000001d000007944 */ /* 0x021fea0003c00000 */
[----:B-1----:R-:W-:Y:S01]  /*8510*/  MOV R247, R244 ;  /* 0x000000f400f77202 */ /* 0x002fe20000000f00 */
[----:B------:R-:W-:Y:S01]  /*8520*/  HFMA2.MMA R244, -RZ, RZ, 0, 2.384185791015625e-07 ;  /* 0x00000004fff47435 */ /* 0x000fe200000001ff */
[----:B------:R-:W-:Y:S02]  /*8530*/  MOV R133, R245 ;  /* 0x000000f500857202 */ /* 0x000fe40000000f00 */
[----:B------:R-:W-:-:S03]  /*8540*/  MOV R132, 0x8560 ;  /* 0x0000856000847802 */ /* 0x000fc60000000f00 */
[----:B0----5:R-:W-:Y:S05]  /*8550*/  CALL.REL.NOINC `($__internal_25_$__cuda_sm70_shflsync_bfly_p) ;  /* 0x0000018000007944 */ /* 0x021fea0003c00000 */
[----:B------:R-:W-:Y:S01]  /*8560*/  FADD.FTZ R246, R247, R246 ;  /* 0x000000f6f7f67221 */ /* 0x000fe20000010000 */
[----:B------:R-:W-:Y:S01]  /*8570*/  MOV R132, 0x85c0 ;  /* 0x000085c000847802 */ /* 0x000fe20000000f00 */
[----:B-1----:R-:W-:Y:S01]  /*8580*/  FADD.FTZ R245, R245, R244 ;  /* 0x000000f4f5f57221 */ /* 0x002fe20000010000 */
[----:B------:R-:W-:-:S02]  /*8590*/  MOV R244, 0x8 ;  /* 0x0000000800f47802 */ /* 0x000fc40000000f00 */
[----:B------:R-:W-:Y:S02]  /*85a0*/  MOV R133, R246 ;  /* 0x000000f600857202 */ /* 0x000fe40000000f00 */
[----:B0----5:R-:W-:Y:S05]  /*85b0*/  CALL.REL.NOINC `($__internal_25_$__cuda_sm70_shflsync_bfly_p) ;  /* 0x0000012000007944 */ /* 0x021fea0003c00000 */
[----:B-1----:R-:W-:Y:S01]  /*85c0*/  MOV R247, R244 ;  /* 0x000000f400f77202 */ /* 0x002fe20000000f00 */
[----:B------:R-:W-:Y:S01]  /*85d0*/  HFMA2.MMA R244, -RZ, RZ, 0, 4.76837158203125e-07 ;  /* 0x00000008fff47435 */ /* 0x000fe200000001ff */
[----:B------:R-:W-:Y:S02]  /*85e0*/  MOV R133, R245 ;  /* 0x000000f500857202 */ /* 0x000fe40000000f00 */
        /* <DEDUP_REMOVED lines=9> */
[----:B------:R-:W-:Y:S01]  /*8680*/  HFMA2.MMA R244, -RZ, RZ, 0, 9.5367431640625e-07 ;  /* 0x00000010fff47435 */ /* 0x000fe200000001ff */
[----:B------:R-:W-:-:S02]  /*8690*/  MOV R133, R245 ;  /* 0x000000f500857202 */ /* 0x000fc40000000f00 */
[----:B------:R-:W-:-:S03]  /*86a0*/  MOV R132, 0x86c0 ;  /* 0x000086c000847802 */ /* 0x000fc60000000f00 */
[----:B0----5:R-:W-:Y:S05]  /*86b0*/  CALL.REL.NOINC `($__internal_25_$__cuda_sm70_shflsync_bfly_p) ;  /* 0x0000002000007944 */ /* 0x021fea0003c00000 */
[----:B-1----:R-:W-:Y:S01]  /*86c0*/  MOV R132, R244 ;  /* 0x000000f400847202 */ /* 0x002fe20000000f00 */
[----:B0----5:R-:W-:Y:S05]  /*86d0*/  BRA `(.L_x_575) ;  /* 0xffffbc9000007947 */ /* 0x021fea000383ffff */
        .weak           $__internal_25_$__cuda_sm70_shflsync_bfly_p
        .type           $__internal_25_$__cuda_sm70_shflsync_bfly_p,@function
        .size           $__internal_25_$__cuda_sm70_shflsync_bfly_p,(.L_x_2851 - $__internal_25_$__cuda_sm70_shflsync_bfly_p)
$__internal_25_$__cuda_sm70_shflsync_bfly_p:
        /* <DEDUP_REMOVED lines=9> */
[----:B------:R-:W-:Y:S05]  /*8770*/  RET.REL.NODEC R132 `(_ZN10layer_norm31ln_parallel_residual_bwd_kernelINS_13Kernel_traitsIf13__nv_bfloat16S2_S2_fjLj1280ELj1ELj4ELj1ELj16ENS_18Kernel_traits_baseILj1280EfS2_S2_S2_fjLj128EEEEELb0ELb0ELb1EEEvNS_9BwdParamsE) ;  /* 0xffff788084007950 */ /* 0x000fea0003c3ffff */
.L_x_576:
        /* <DEDUP_REMOVED lines=16> */
.L_x_2851:


//--------------------- .text._ZN10layer_norm31ln_parallel_residual_bwd_kernelINS_13Kernel_traitsIf13__nv_bfloat16S2_S2_fjLj1280ELj1ELj4ELj1ELj16ENS_18Kernel_traits_baseILj1280EfS2_S2_S2_fjLj128EEEEELb0ELb1ELb0EEEvNS_9BwdParamsE --------------------------
	.section	.text._ZN10layer_norm31ln_parallel_residual_bwd_kernelINS_13Kernel_traitsIf13__nv_bfloat16S2_S2_fjLj1280ELj1ELj4ELj1ELj16ENS_18Kernel_traits_baseILj1280EfS2_S2_S2_fjLj128EEEEELb0ELb1ELb0EEEvNS_9BwdParamsE,"ax",@progbits
	.sectioninfo	@"SHI_REGISTERS=254"
	.align	128
        .global         _ZN10layer_norm31ln_parallel_residual_bwd_kernelINS_13Kernel_traitsIf13__nv_bfloat16S2_S2_fjLj1280ELj1ELj4ELj1ELj16ENS_18Kernel_traits_baseILj1280EfS2_S2_S2_fjLj128EEEEELb0ELb1ELb0EEEvNS_9BwdParamsE
        .type           _ZN10layer_norm31ln_parallel_residual_bwd_kernelINS_13Kernel_traitsIf13__nv_bfloat16S2_S2_fjLj1280ELj1ELj4ELj1ELj16ENS_18Kernel_traits_baseILj1280EfS2_S2_S2_fjLj128EEEEELb0ELb1ELb0EEEvNS_9BwdParamsE,@function
        .size           _ZN10layer_norm31ln_parallel_residual_bwd_kernelINS_13Kernel_traitsIf13__nv_bfloat16S2_S2_fjLj1280ELj1ELj4ELj1ELj16ENS_18Kernel_traits_baseILj1280EfS2_S2_S2_fjLj128EEEEELb0ELb1ELb0EEEvNS_9BwdParamsE,(.L_x_2852 - _ZN10layer_norm31ln_parallel_residual_bwd_kernelINS_13Kernel_traitsIf13__nv_bfloat16S2_S2_fjLj1280ELj1ELj4ELj1ELj16ENS_18Kernel_traits_baseILj1280EfS2_S2_S2_fjLj128EEEEELb0ELb1ELb0EEEvNS_9BwdParamsE)
        .other          _ZN10layer_norm31ln_parallel_residual_bwd_kernelINS_13Kernel_traitsIf13__nv_bfloat16S2_S2_fjLj1280ELj1ELj4ELj1ELj16ENS_18Kernel_traits_baseILj1280EfS2_S2_S2_fjLj128EEEEELb0ELb1ELb0EEEvNS_9BwdParamsE,@"STO_CUDA_ENTRY STV_DEFAULT"
_ZN10layer_norm31ln_parallel_residual_bwd_kernelINS_13Kernel_traitsIf13__nv_bfloat16S2_S2_fjLj1280ELj1ELj4ELj1ELj16ENS_18Kernel_traits_baseILj1280EfS2_S2_S2_fjLj128EEEEELb0ELb1ELb0EEEvNS_9BwdParamsE:
.text._ZN10layer_norm31ln_parallel_residual_bwd_kernelINS_13Kernel_traitsIf13__nv_bfloat16S2_S2_fjLj1280ELj1ELj4ELj1ELj16ENS_18Kernel_traits_baseILj1280EfS2_S2_S2_fjLj128EEEEELb0ELb1ELb0EEEvNS_9BwdParamsE:
        /* <DEDUP_REMOVED lines=23> */
[----:B------:R-:W0:Y:S04]  /*0170*/  S2R R5, SR_CTAID.X ;  /* 0x0000000000057919 */ /* 0x000e280000002500 */
[C---:B------:R-:W-:Y:S01]  /*0180*/  @P3 IMAD.WIDE.U32 R10, R6.reuse, R11, c[0x0][0x1b0] ;  /* 0x00006c00060a3625 */ /* 0x040fe200078e000b */
[----:B------:R-:W-:Y:S01]  /*0190*/  @P3 IADD3 R6, R6, 0x20, RZ ;  /* 0x0000002006063810 */ /* 0x000fe20007ffe0ff */
[----:B------:R1:W5:Y:S04]  /*01a0*/  @P2 LDG.E.128 R36, [R8.64] ;  /* 0x0000000408242981 */ /* 0x000368000c1e1d00 */
[C---:B------:R-:W-:Y:S01]  /*01b0*/  @P4 IMAD.WIDE.U32 R12, R6.reuse, R13, c[0x0][0x1b0] ;  /* 0x00006c00060c4625 */ /* 0x040fe200078e000d */
[----:B------:R-:W-:Y:S01]  /*01c0*/  @P4 IADD3 R6, R6, 0x20, RZ ;  /* 0x0000002006064810 */ /* 0x000fe20007ffe0ff */
[----:B------:R1:W5:Y:S04]  /*01d0*/  @P2 LDG.E.128 R40, [R8.64+0x10] ;  /* 0x0000100408282981 */ /* 0x000368000c1e1d00 */
[----:B------:R-:W-:Y:S01]  /*01e0*/  @P5 IMAD.WIDE.U32 R6, R6, R7, c[0x0][0x1b0] ;  /* 0x00006c0006065625 */ /* 0x000fe200078e0007 */
[----:B------:R1:W5:Y:S04]  /*01f0*/  @P3 LDG.E.128 R44, [R10.64] ;  /* 0x000000040a2c3981 */ /* 0x000368000c1e1d00 */
[----:B------:R1:W5:Y:S04]  /*0200*/  @P3 LDG.E.128 R48, [R10.64+0x10] ;  /* 0x000010040a303981 */ /* 0x000368000c1e1d00 */
[----:B------:R1:W5:Y:S04]  /*0210*/  @P4 LDG.E.128 R52, [R12.64] ;  /* 0x000000040c344981 */ /* 0x000368000c1e1d00 */
[----:B------:R1:W5:Y:S04]  /*0220*/  @P4 LDG.E.128 R56, [R12.64+0x10] ;  /* 0x000010040c384981 */ /* 0x000368000c1e1d00 */
[----:B------:R1:W5:Y:S04]  /*0230*/  @P5 LDG.E.128 R60, [R6.64] ;  /* 0x00000004063c5981 */ /* 0x000368000c1e1d00 */
[----:B------:R1:W5:Y:S01]  /*0240*/  @P5 LDG.E.128 R64, [R6.64+0x10] ;  /* 0x0000100406405981 */ /* 0x000362000c1e1d00 */
[----:B------:R-:W-:-:S03]  /*0250*/  SHF.R.U32.HI R0, RZ, 0x5, R4 ;  /* 0x00000005ff007819 */ /* 0x000fc60000011604 */
[----:B------:R0:W5:Y:S04]  /*0260*/  @P1 LDG.E.128 R28, [R2.64] ;  /* 0x00000004021c1981 */ /* 0x000168000c1e1d00 */
[----:B------:R0:W5:Y:S02]  /*0270*/  @P1 LDG.E.128 R32, [R2.64+0x10] ;  /* 0x0000100402201981 */ /* 0x000164000c1e1d00 */
[----:B0-----:R-:W-:-:S05]  /*0280*/  IMAD R2, R5, 0x4, R0 ;  /* 0x0000000405027824 */ /* 0x001fca00078e0200 */
        /* <DEDUP_REMOVED lines=43> */
[----:B-1----:R-:W0:Y:S01]  /*0540*/  LDC.U8 R3, c[0x0][0x1f0] ;  /* 0x00007c00ff037b82 */ /* 0x002e220000000000 */
[----:B------:R-:W-:-:S07]  /*0550*/  HFMA2.MMA R69, -RZ, RZ, 0, 0 ;  /* 0x00000000ff457435 */ /* 0x000fce00000001ff */
.L_x_601:
[----:B------:R-:W-:-:S05]  /*0560*/  MOV R173, 0x4 ;  /* 0x0000000400ad7802 */ /* 0x000fca0000000f00 */
[----:B------:R-:W-:-:S06]  /*0570*/  IMAD.WIDE R174, R2, R173, c[0x0][0x1a0] ;  /* 0x0000680002ae7625 */ /* 0x000fcc00078e02ad */
[----:B------:R-:W2:Y:S01]  /*0580*/  LDG.E R174, [R174.64] ;  /* 0x00000004aeae7981 */ /* 0x000ea2000c1e1900 */
[C---:B------:R-:W-:Y:S02]  /*0590*/  IMAD R0, R2.reuse, c[0x0][0x168], RZ ;  /* 0x00005a0002007a24 */ /* 0x040fe400078e02ff */
[----:B------:R-:W-:-:S03]  /*05a0*/  IMAD.WIDE R172, R2, R173, c[0x0][0x1a8] ;  /* 0x00006a0002ac7625 */ /* 0x000fc600078e02ad */
[----:B------:R-:W-:Y:S01]  /*05b0*/  SHF.R.S32.HI R177, RZ, 0x1f, R0 ;  /* 0x0000001fffb17819 */ /* 0x000fe20000011400 */
[----:B------:R-:W-:Y:S01]  /*05c0*/  BSSY B1, `(.L_x_579) ;  /* 0x0000060000017945 */ /* 0x000fe20003800000 */
[----:B0-----:R-:W-:Y:S01]  /*05d0*/  ISETP.NE.AND P0, PT, R3, RZ, PT ;  /* 0x000000ff0300720c */ /* 0x001fe20003f05270 */
[----:B-----5:R0:W5:Y:S01]  /*05e0*/  LDG.E R191, [R172.64] ;  /* 0x00000004acbf7981 */ /* 0x020162000c1e1900 */
        /* <DEDUP_REMOVED lines=21> */
[----:B--2---:R-:W-:Y:S02]  /*0740*/  PRMT R225, RZ, 0x5410, R172 ;  /* 0x00005410ffe17816 */ /* 0x004fe400000000ac */
[--C-:B------:R-:W-:Y:S02]  /*0750*/  PRMT R245, RZ, 0x5410, R174.reuse ;  /* 0x00005410fff57816 */ /* 0x100fe400000000ae */
[----:B------:R-:W-:Y:S01]  /*0760*/  PRMT R247, RZ, 0x7610, R174 ;  /* 0x00007610fff77816 */ /* 0x000fe200000000ae */
[C---:B------:R-:W-:Y:S01]  /*0770*/  FADD.FTZ R174, -R242.reuse, R225 ;  /* 0x000000e1f2ae7221 */ /* 0x040fe20000010100 */
[--C-:B------:R-:W-:Y:S02]  /*0780*/  PRMT R233, RZ, 0x5410, R173.reuse ;  /* 0x00005410ffe97816 */ /* 0x100fe400000000ad */
[----:B------:R-:W-:Y:S01]  /*0790*/  PRMT R231, RZ, 0x7610, R172 ;  /* 0x00007610ffe77816 */ /* 0x000fe200000000ac */
[----:B-----5:R-:W-:Y:S01]  /*07a0*/  FMUL.FTZ R241, R191, R174 ;  /* 0x000000aebff17220 */ /* 0x020fe20000410000 */
[----:B------:R-:W-:Y:S01]  /*07b0*/  PRMT R243, RZ, 0x7610, R173 ;  /* 0x00007610fff37816 */ /* 0x000fe200000000ad */
[----:B------:R-:W-:Y:S01]  /*07c0*/  FADD.FTZ R174, -R242, R233 ;  /* 0x000000e9f2ae7221 */ /* 0x000fe20000010100 */
[----:B---3--:R-:W-:-:S02]  /*07d0*/  PRMT R229, RZ, 0x5410, R176 ;  /* 0x00005410ffe57816 */ /* 0x008fc400000000b0 */
[----:B------:R-:W-:Y:S01]  /*07e0*/  PRMT R238, RZ, 0x7610, R176 ;  /* 0x00007610ffee7816 */ /* 0x000fe200000000b0 */
[C---:B------:R-:W-:Y:S01]  /*07f0*/  FADD.FTZ R176, -R242.reuse, R231 ;  /* 0x000000e7f2b07221 */ /* 0x040fe20000010100 */
[----:B------:R-:W-:Y:S01]  /*0800*/  PRMT R235, RZ, 0x5410, R177 ;  /* 0x00005410ffeb7816 */ /* 0x000fe200000000b1 */
[C---:B------:R-:W-:Y:S02]  /*0810*/  FMUL.FTZ R237, R191.reuse, R174 ;  /* 0x000000aebfed7220 */ /* 0x040fe40000410000 */
[----:B------:R-:W-:Y:S02]  /*0820*/  FMUL.FTZ R239, R191, R176 ;  /* 0x000000b0bfef7220 */ /* 0x000fe40000410000 */
[C---:B------:R-:W-:Y:S02]  /*0830*/  FADD.FTZ R174, -R242.reuse, R243 ;  /* 0x000000f3f2ae7221 */ /* 0x040fe40000010100 */
[----:B------:R-:W-:Y:S01]  /*0840*/  FADD.FTZ R176, -R242, R245 ;  /* 0x000000f5f2b07221 */ /* 0x000fe20000010100 */
[----:B------:R-:W-:Y:S01]  /*0850*/  PRMT R234, RZ, 0x7610, R177 ;  /* 0x00007610ffea7816 */ /* 0x000fe200000000b1 */
[----:B------:R-:W-:Y:S01]  /*0860*/  FADD.FTZ R114, R114, R235 ;  /* 0x000000eb72727221 */ /* 0x000fe20000010000 */
[----:B------:R-:W-:Y:S01]  /*0870*/  PRMT R177, RZ, 0x5410, R178 ;  /* 0x00005410ffb17816 */ /* 0x000fe200000000b2 */
[----:B------:R-:W-:-:S02]  /*0880*/  FFMA.FTZ R70, R237, R235, R70 ;  /* 0x000000ebed467223 */ /* 0x000fc40000010046 */
[----:B------:R-:W-:Y:S02]  /*0890*/  FMUL.FTZ R236, R30, R235 ;  /* 0x000000eb1eec7220 */ /* 0x000fe40000410000 */
[C---:B------:R-:W-:Y:S02]  /*08a0*/  FMUL.FTZ R235, R191.reuse, R174 ;  /* 0x000000aebfeb7220 */ /* 0x040fe40000410000 */
[----:B------:R-:W-:Y:S02]  /*08b0*/  FADD.FTZ R174, -R242, R247 ;  /* 0x000000f7f2ae7221 */ /* 0x000fe40000010100 */
        /* <DEDUP_REMOVED lines=8> */
[----:B------:R-:W-:-:S02]  /*0940*/  FMUL.FTZ R238, R29, R238 ;  /* 0x000000ee1dee7220 */ /* 0x000fc40000410000 */
[----:B------:R-:W-:Y:S02]  /*0950*/  FADD.FTZ R177, RZ, R240 ;  /* 0x000000f0ffb17221 */ /* 0x000fe40000010000 */
[----:B------:R-:W-:Y:S02]  /*0960*/  FFMA.FTZ R174, R241, R240, RZ ;  /* 0x000000f0f1ae7223 */ /* 0x000fe400000100ff */
[----:B------:R-:W-:Y:S02]  /*0970*/  FADD.FTZ R177, R177, R238 ;  /* 0x000000eeb1b17221 */ /* 0x000fe40000010000 */
[----:B------:R-:W-:Y:S01]  /*0980*/  FFMA.FTZ R174, R239, R238, R174 ;  /* 0x000000eeefae7223 */ /* 0x000fe200000100ae */
[----:B------:R-:W-:Y:S01]  /*0990*/  PRMT R173, RZ, 0x5410, R175 ;  /* 0x00005410ffad7816 */ /* 0x000fe200000000af */
[----:B------:R-:W-:Y:S02]  /*09a0*/  FADD.FTZ R115, R115, R234 ;  /* 0x000000ea73737221 */ /* 0x000fe40000010000 */
[----:B------:R-:W-:-:S02]  /*09b0*/  FFMA.FTZ R71, R235, R234, R71 ;  /* 0x000000eaeb477223 */ /* 0x000fc40000010047 */
[----:B------:R-:W-:Y:S02]  /*09c0*/  FMUL.FTZ R234, R31, R234 ;  /* 0x000000ea1fea7220 */ /* 0x000fe40000410000 */
[----:B------:R-:W-:Y:S02]  /*09d0*/  FADD.FTZ R177, R177, R236 ;  /* 0x000000ecb1b17221 */ /* 0x000fe40000010000 */
[----:B------:R-:W-:Y:S01]  /*09e0*/  FFMA.FTZ R174, R237, R236, R174 ;  /* 0x000000ecedae7223 */ /* 0x000fe200000100ae */
[----:B------:R-:W-:Y:S01]  /*09f0*/  PRMT R178, RZ, 0x7610, R178 ;  /* 0x00007610ffb27816 */ /* 0x000fe200000000b2 */
[----:B------:R-:W-:Y:S02]  /*0a00*/  FADD.FTZ R176, -R242, R173 ;  /* 0x000000adf2b07221 */ /* 0x000fe40000010100 */
[----:B------:R-:W-:Y:S02]  /*0a10*/  FADD.FTZ R177, R177, R234 ;  /* 0x000000eab1b17221 */ /* 0x000fe40000010000 */
[----:B------:R-:W-:Y:S01]  /*0a20*/  FFMA.FTZ R174, R235, R234, R174 ;  /* 0x000000eaebae7223 */ /* 0x000fe200000100ae */
[----:B------:R-:W-:Y:S01]  /*0a30*/  PRMT R227, RZ, 0x5410, R179 ;  /* 0x00005410ffe37816 */ /* 0x000fe200000000b3 */
[----:B------:R-:W-:Y:S01]  /*0a40*/  FADD.FTZ R112, R112, R229 ;  /* 0x000000e570707221 */ /* 0x000fe20000010000 */
[----:B------:R-:W-:Y:S01]  /*0a50*/  PRMT R175, RZ, 0x7610, R175 ;  /* 0x00007610ffaf7816 */ /* 0x000fe200000000af */
[----:B------:R-:W-:-:S02]  /*0a60*/  FFMA.FTZ R68, R241, R229, R68 ;  /* 0x000000e5f1447223 */ /* 0x000fc40000010044 */
[----:B------:R-:W-:Y:S02]  /*0a70*/  FMUL.FTZ R229, R191, R176 ;  /* 0x000000b0bfe57220 */ /* 0x000fe40000410000 */
        /* <DEDUP_REMOVED lines=9> */
[----:B------:R-:W-:Y:S02]  /*0b10*/  FFMA.FTZ R174, R231, R230, R174 ;  /* 0x000000e6e7ae7223 */ /* 0x000fe400000100ae */
[----:B------:R-:W-:Y:S02]  /*0b20*/  FMUL.FTZ R228, R191, R228 ;  /* 0x000000e4bfe47220 */ /* 0x000fe40000410000 */
        /* <DEDUP_REMOVED lines=9> */
.L_x_580:
[----:B------:R-:W-:Y:S05]  /*0bc0*/  BSYNC B1 ;  /* 0x0000000000017941 */ /* 0x000fea0003800000 */
.L_x_579:
[----:B------:R-:W-:Y:S01]  /*0bd0*/  BSSY B1, `(.L_x_581) ;  /* 0x0000056000017945 */ /* 0x000fe20003800000 */
[----:B------:R-:W-:Y:S05]  /*0be0*/  @!P2 BRA `(.L_x_582) ;  /* 0x000005400000a947 */ /* 0x000fea0003800000 */
[----:B------:R-:W-:Y:S01]  /*0bf0*/  HFMA2.MMA R177, -RZ, RZ, 0, 9.5367431640625e-07 ;  /* 0x00000010ffb17435 */ /* 0x000fe200000001ff */
[----:B------:R-:W-:-:S04]  /*0c00*/  LEA R172, P0, R244, c[0x0][0x188], 0x4 ;  /* 0x00006200f4ac7a11 */ /* 0x000fc800078020ff */
[----:B------:R-:W-:Y:S02]  /*0c10*/  LEA.HI.X R173, R244, c[0x0][0x18c], RZ, 0x4, P0 ;  /* 0x00006300f4ad7a11 */ /* 0x000fe400000f24ff */
[----:B------:R-:W-:-:S03]  /*0c20*/  ISETP.NE.U32.AND P0, PT, RZ, c[0x0][0x218], PT ;  /* 0x00008600ff007a0c */ /* 0x000fc60003f05070 */
[----:B------:R-:W-:Y:S01]  /*0c30*/  IMAD.WIDE.U32 R176, R244, R177, c[0x0][0x208] ;  /* 0x00008200f4b07625 */ /* 0x000fe200078e00b1 */
[----:B------:R-:W2:Y:S01]  /*0c40*/  LDG.E.128 R172, [R172.64] ;  /* 0x00000004acac7981 */ /* 0x000ea2000c1e1d00 */
[----:B------:R-:W-:-:S04]  /*0c50*/  ISETP.NE.AND.EX P0, PT, RZ, c[0x0][0x21c], PT, P0 ;  /* 0x00008700ff007a0c */ /* 0x000fc80003f05300 */
[----:B------:R-:W3:Y:S09]  /*0c60*/  LDG.E.128 R176, [R176.64] ;  /* 0x00000004b0b07981 */ /* 0x000ef2000c1e1d00 */
[----:B------:R-:W-:-:S04]  /*0c70*/  @P0 LEA R212, P6, R244, c[0x0][0x218], 0x4 ;  /* 0x00008600f4d40a11 */ /* 0x000fc800078c20ff */
[----:B------:R-:W-:-:S05]  /*0c80*/  @P0 LEA.HI.X R213, R244, c[0x0][0x21c], RZ, 0x4, P6 ;  /* 0x00008700f4d50a11 */ /* 0x000fca00030f24ff */
[----:B------:R0:W5:Y:S01]  /*0c90*/  @P0 LDG.E.128 R24, [R212.64] ;  /* 0x00000004d4180981 */ /* 0x000162000c1e1d00 */
[----:B------:R-:W-:Y:S02]  /*0ca0*/  IADD3 R244, R244, 0x20, RZ ;  /* 0x00000020f4f47810 */ /* 0x000fe40007ffe0ff */
[--C-:B--2---:R-:W-:Y:S02]  /*0cb0*/  PRMT R195, RZ, 0x5410, R172.reuse ;  /* 0x00005410ffc37816 */ /* 0x104fe400000000ac */
[----:B0-----:R-:W-:Y:S02]  /*0cc0*/  PRMT R213, RZ, 0x7610, R172 ;  /* 0x00007610ffd57816 */ /* 0x001fe400000000ac */
[--C-:B---3--:R-:W-:Y:S01]  /*0cd0*/  PRMT R219, RZ, 0x5410, R176.reuse ;  /* 0x00005410ffdb7816 */ /* 0x108fe200000000b0 */
[C---:B------:R-:W-:Y:S01]  /*0ce0*/  FADD.FTZ R172, -R242.reuse, R195 ;  /* 0x000000c3f2ac7221 */ /* 0x040fe20000010100 */
[----:B------:R-:W-:Y:S01]  /*0cf0*/  PRMT R221, RZ, 0x5410, R173 ;  /* 0x00005410ffdd7816 */ /* 0x000fe200000000ad */
[----:B------:R-:W-:Y:S01]  /*0d00*/  FADD.FTZ R224, -R242, R213 ;  /* 0x000000d5f2e07221 */ /* 0x000fe20000010100 */
[----:B------:R-:W-:Y:S01]  /*0d10*/  PRMT R176, RZ, 0x7610, R176 ;  /* 0x00007610ffb07816 */ /* 0x000fe200000000b0 */
[----:B-----5:R-:W-:-:S02]  /*0d20*/  FMUL.FTZ R195, R191, R172 ;  /* 0x000000acbfc37220 */ /* 0x020fc40000410000 */
[----:B------:R-:W-:Y:S01]  /*0d30*/  FMUL.FTZ R226, R36, R219 ;  /* 0x000000db24e27220 */ /* 0x000fe20000410000 */
[----:B------:R-:W-:Y:S01]  /*0d40*/  PRMT R251, RZ, 0x5410, R174 ;  /* 0x00005410fffb7816 */ /* 0x000fe200000000ae */
[----:B------:R-:W-:Y:S01]  /*0d50*/  FMUL.FTZ R224, R191, R224 ;  /* 0x000000e0bfe07220 */ /* 0x000fe20000410000 */
[----:B------:R-:W-:Y:S01]  /*0d60*/  PRMT R249, RZ, 0x7610, R173 ;  /* 0x00007610fff97816 */ /* 0x000fe200000000ad */
[C---:B------:R-:W-:Y:S01]  /*0d70*/  FADD.FTZ R222, -R242.reuse, R221 ;  /* 0x000000ddf2de7221 */ /* 0x040fe20000010100 */
[----:B------:R-:W-:Y:S01]  /*0d80*/  PRMT R247, RZ, 0x5410, R177 ;  /* 0x00005410fff77816 */ /* 0x000fe200000000b1 */
[----:B------:R-:W-:Y:S02]  /*0d90*/  FMUL.FTZ R223, R37, R176 ;  /* 0x000000b025df7220 */ /* 0x000fe40000410000 */
[----:B------:R-:W-:Y:S02]  /*0da0*/  FADD.FTZ R172, R245, R226 ;  /* 0x000000e2f5ac7221 */ /* 0x000fe40000010000 */
[----:B------:R-:W-:Y:S01]  /*0db0*/  FFMA.FTZ R243, R195, R226, R243 ;  /* 0x000000e2c3f37223 */ /* 0x000fe200000100f3 */
[----:B------:R-:W-:Y:S01]  /*0dc0*/  PRMT R215, RZ, 0x7610, R174 ;  /* 0x00007610ffd77816 */ /* 0x000fe200000000ae */
[C---:B------:R-:W-:Y:S01]  /*0dd0*/  FADD.FTZ R218, -R242.reuse, R251 ;  /* 0x000000fbf2da7221 */ /* 0x040fe20000010100 */
[----:B------:R-:W-:Y:S01]  /*0de0*/  PRMT R174, RZ, 0x7610, R177 ;  /* 0x00007610ffae7816 */ /* 0x000fe200000000b1 */
[----:B------:R-:W-:-:S02]  /*0df0*/  FADD.FTZ R220, -R242, R249 ;  /* 0x000000f9f2dc7221 */ /* 0x000fc40000010100 */
[----:B------:R-:W-:Y:S02]  /*0e00*/  FMUL.FTZ R222, R191, R222 ;  /* 0x000000debfde7220 */ /* 0x000fe40000410000 */
[----:B------:R-:W-:Y:S02]  /*0e10*/  FMUL.FTZ R221, R38, R247 ;  /* 0x000000f726dd7220 */ /* 0x000fe40000410000 */
[----:B------:R-:W-:Y:S02]  /*0e20*/  FADD.FTZ R172, R172, R223 ;  /* 0x000000dfacac7221 */ /* 0x000fe40000010000 */
[----:B------:R-:W-:Y:S01]  /*0e30*/  FFMA.FTZ R243, R224, R223, R243 ;  /* 0x000000dfe0f37223 */ /* 0x000fe200000100f3 */
        /* <DEDUP_REMOVED lines=13> */
[C---:B------:R-:W-:Y:S02]  /*0f10*/  FADD.FTZ R214, -R242.reuse, R173 ;  /* 0x000000adf2d67221 */ /* 0x040fe40000010100 */
[----:B------:R-:W-:Y:S02]  /*0f20*/  FADD.FTZ R216, -R242, R215 ;  /* 0x000000d7f2d87221 */ /* 0x000fe40000010100 */
[----:B------:R-:W-:Y:S02]  /*0f30*/  FMUL.FTZ R217, R40, R217 ;  /* 0x000000d928d97220 */ /* 0x000fe40000410000 */
[----:B------:R-:W-:Y:S02]  /*0f40*/  FADD.FTZ R172, R172, R219 ;  /* 0x000000dbacac7221 */ /* 0x000fe40000010000 */
[----:B------:R-:W-:Y:S01]  /*0f50*/  FFMA.FTZ R243, R220, R219, R243 ;  /* 0x000000dbdcf37223 */ /* 0x000fe200000100f3 */
[----:B------:R-:W-:Y:S01]  /*0f60*/  PRMT R213, RZ, 0x5410, R179 ;  /* 0x00005410ffd57816 */ /* 0x000fe200000000b3 */
[----:B------:R-:W-:-:S02]  /*0f70*/  FMUL.FTZ R214, R191, R214 ;  /* 0x000000d6bfd67220 */ /* 0x000fc40000410000 */
[----:B------:R-:W-:Y:S02]  /*0f80*/  FADD.FTZ R212, -R242, R175 ;  /* 0x000000aff2d47221 */ /* 0x000fe40000010100 */
        /* <DEDUP_REMOVED lines=26> */
.L_x_582:
[----:B------:R-:W-:Y:S05]  /*1130*/  BSYNC B1 ;  /* 0x0000000000017941 */ /* 0x000fea0003800000 */
.L_x_581:
        /* <DEDUP_REMOVED lines=15> */
[----:B------:R-:W-:Y:S02]  /*1230*/  PRMT R173, RZ, 0x7610, R12 ;  /* 0x00007610ffad7816 */ /* 0x000fe4000000000c */
[----:B------:R-:W-:Y:S01]  /*1240*/  PRMT R179, RZ, 0x7610, R13 ;  /* 0x00007610ffb37816 */ /* 0x000fe2000000000d */
[C---:B------:R-:W-:Y:S01]  /*1250*/  FADD.FTZ R6, -R242.reuse, R7 ;  /* 0x00000007f2067221 */ /* 0x040fe20000010100 */
[----:B------:R-:W-:Y:S01]  /*1260*/  PRMT R175, RZ, 0x5410, R13 ;  /* 0x00005410ffaf7816 */ /* 0x000fe2000000000d */
[C---:B------:R-:W-:Y:S01]  /*1270*/  FADD.FTZ R208, -R242.reuse, R173 ;  /* 0x000000adf2d07221 */ /* 0x040fe20000010100 */
[--C-:B---3--:R-:W-:Y:S01]  /*1280*/  PRMT R211, RZ, 0x5410, R8.reuse ;  /* 0x00005410ffd37816 */ /* 0x108fe20000000008 */
[----:B------:R-:W-:Y:S01]  /*1290*/  FADD.FTZ R12, -R242, R179 ;  /* 0x000000b3f20c7221 */ /* 0x000fe20000010100 */
[--C-:B------:R-:W-:Y:S01]  /*12a0*/  PRMT R19, RZ, 0x5410, R15.reuse ;  /* 0x00005410ff137816 */ /* 0x100fe2000000000f */
[C---:B-----5:R-:W-:Y:S01]  /*12b0*/  FMUL.FTZ R6, R191.reuse, R6 ;  /* 0x00000006bf067220 */ /* 0x060fe20000410000 */
[----:B------:R-:W-:Y:S01]  /*12c0*/  PRMT R17, RZ, 0x7610, R15 ;  /* 0x00007610ff117816 */ /* 0x000fe2000000000f */
[----:B------:R-:W-:Y:S01]  /*12d0*/  FMUL.FTZ R208, R191, R208 ;  /* 0x000000d0bfd07220 */ /* 0x000fe20000410000 */
[----:B------:R-:W-:-:S02]  /*12e0*/  PRMT R8, RZ, 0x7610, R8 ;  /* 0x00007610ff087816 */ /* 0x000fc40000000008 */
[--C-:B------:R-:W-:Y:S02]  /*12f0*/  PRMT R247, RZ, 0x5410, R14.reuse ;  /* 0x00005410fff77816 */ /* 0x100fe4000000000e */
[----:B------:R-:W-:Y:S02]  /*1300*/  PRMT R13, RZ, 0x7610, R14 ;  /* 0x00007610ff0d7816 */ /* 0x000fe4000000000e */
[--C-:B------:R-:W-:Y:S02]  /*1310*/  PRMT R15, RZ, 0x5410, R10.reuse ;  /* 0x00005410ff0f7816 */ /* 0x100fe4000000000a */
[----:B------:R-:W-:Y:S01]  /*1320*/  PRMT R16, RZ, 0x7610, R10 ;  /* 0x00007610ff107816 */ /* 0x000fe2000000000a */
[----:B------:R-:W-:Y:S01]  /*1330*/  FADD.FTZ R10, -R242, R175 ;  /* 0x000000aff20a7221 */ /* 0x000fe20000010100 */
[--C-:B------:R-:W-:Y:S02]  /*1340*/  PRMT R177, RZ, 0x5410, R9.reuse ;  /* 0x00005410ffb17816 */ /* 0x100fe40000000009 */
[----:B------:R-:W-:Y:S01]  /*1350*/  PRMT R14, RZ, 0x7610, R9 ;  /* 0x00007610ff0e7816 */ /* 0x000fe20000000009 */
[----:B------:R-:W-:-:S02]  /*1360*/  FMUL.FTZ R9, R191, R12 ;  /* 0x0000000cbf097220 */ /* 0x000fc40000410000 */
[----:B------:R-:W-:Y:S02]  /*1370*/  FADD.FTZ R124, R124, R211 ;  /* 0x000000d37c7c7221 */ /* 0x000fe40000010000 */
[-C--:B------:R-:W-:Y:S02]  /*1380*/  FFMA.FTZ R88, R6, R211.reuse, R88 ;  /* 0x000000d306587223 */ /* 0x080fe40000010058 */
[----:B------:R-:W-:Y:S02]  /*1390*/  FADD.FTZ R125, R125, R8 ;  /* 0x000000087d7d7221 */ /* 0x000fe40000010000 */
[-C--:B------:R-:W-:Y:S02]  /*13a0*/  FFMA.FTZ R89, R208, R8.reuse, R89 ;  /* 0x00000008d0597223 */ /* 0x080fe40000010059 */
[----:B------:R-:W-:Y:S02]  /*13b0*/  FMUL.FTZ R7, R45, R8 ;  /* 0x000000082d077220 */ /* 0x000fe40000410000 */
[----:B------:R-:W-:-:S02]  /*13c0*/  FMUL.FTZ R211, R44, R211 ;  /* 0x000000d32cd37220 */ /* 0x000fc40000410000 */
[----:B------:R-:W-:Y:S02]  /*13d0*/  FMUL.FTZ R8, R191, R10 ;  /* 0x0000000abf087220 */ /* 0x000fe40000410000 */
[C---:B------:R-:W-:Y:S02]  /*13e0*/  FADD.FTZ R10, -R242.reuse, R247 ;  /* 0x000000f7f20a7221 */ /* 0x040fe40000010100 */
[----:B------:R-:W-:Y:S02]  /*13f0*/  FADD.FTZ R127, R127, R14 ;  /* 0x0000000e7f7f7221 */ /* 0x000fe40000010000 */
[-C--:B------:R-:W-:Y:S02]  /*1400*/  FFMA.FTZ R91, R9, R14.reuse, R91 ;  /* 0x0000000e095b7223 */ /* 0x080fe4000001005b */
[----:B------:R-:W-:Y:S02]  /*1410*/  FMUL.FTZ R12, R47, R14 ;  /* 0x0000000e2f0c7220 */ /* 0x000fe40000410000 */
[----:B------:R-:W-:-:S02]  /*1420*/  FADD.FTZ R14, -R242, R13 ;  /* 0x0000000df20e7221 */ /* 0x000fc40000010100 */
[----:B------:R-:W-:Y:S02]  /*1430*/  FADD.FTZ R18, R245, R211 ;  /* 0x000000d3f5127221 */ /* 0x000fe40000010000 */
[----:B------:R-:W-:Y:S02]  /*1440*/  FFMA.FTZ R243, R6, R211, R243 ;  /* 0x000000d306f37223 */ /* 0x000fe400000100f3 */
[C---:B------:R-:W-:Y:S01]  /*1450*/  FMUL.FTZ R10, R191.reuse, R10 ;  /* 0x0000000abf0a7220 */ /* 0x040fe20000410000 */
[--C-:B------:R-:W-:Y:S01]  /*1460*/  PRMT R173, RZ, 0x5410, R11.reuse ;  /* 0x00005410ffad7816 */ /* 0x100fe2000000000b */
[----:B------:R-:W-:Y:S01]  /*1470*/  FMUL.FTZ R14, R191, R14 ;  /* 0x0000000ebf0e7220 */ /* 0x000fe20000410000 */
[----:B------:R-:W-:Y:S01]  /*1480*/  PRMT R172, RZ, 0x7610, R11 ;  /* 0x00007610ffac7816 */ /* 0x000fe2000000000b */
        /* <DEDUP_REMOVED lines=9> */
[----:B------:R-:W-:Y:S02]  /*1520*/  FADD.FTZ R16, -R242, R19 ;  /* 0x00000013f2107221 */ /* 0x000fe40000010100 */
[----:B------:R-:W-:Y:S02]  /*1530*/  FADD.FTZ R19, R18, R11 ;  /* 0x0000000b12137221 */ /* 0x000fe40000010000 */
[----:B------:R-:W-:Y:S02]  /*1540*/  FFMA.FTZ R243, R8, R11, R243 ;  /* 0x0000000b08f37223 */ /* 0x000fe400000100f3 */
[----:B------:R-:W-:Y:S02]  /*1550*/  FADD.FTZ R18, R19, R12 ;  /* 0x0000000c13127221 */ /* 0x000fe40000010000 */
[----:B------:R-:W-:-:S02]  /*1560*/  FFMA.FTZ R243, R9, R12, R243 ;  /* 0x0000000c09f37223 */ /* 0x000fc400000100f3 */
[----:B------:R-:W-:Y:S02]  /*1570*/  FADD.FTZ R174, R18, R13 ;  /* 0x0000000d12ae7221 */ /* 0x000fe40000010000 */
[----:B------:R-:W-:Y:S02]  /*1580*/  FFMA.FTZ R243, R10, R13, R243 ;  /* 0x0000000d0af37223 */ /* 0x000fe400000100f3 */
[----:B------:R-:W-:Y:S02]  /*1590*/  FADD.FTZ R176, -R242, R17 ;  /* 0x00000011f2b07221 */ /* 0x000fe40000010100 */
[----:B------:R-:W-:Y:S02]  /*15a0*/  FMUL.FTZ R16, R191, R16 ;  /* 0x00000010bf107220 */ /* 0x000fe40000410000 */
        /* <DEDUP_REMOVED lines=15> */
.L_x_584:
[----:B------:R-:W-:Y:S05]  /*16a0*/  BSYNC B1 ;  /* 0x0000000000017941 */ /* 0x000fea0003800000 */
.L_x_583:
        /* <DEDUP_REMOVED lines=16> */
[--C-:B------:R-:W-:Y:S02]  /*17b0*/  PRMT R247, RZ, 0x5410, R174.reuse ;  /* 0x00005410fff77816 */ /* 0x100fe400000000ae */
[----:B------:R-:W-:Y:S02]  /*17c0*/  PRMT R179, RZ, 0x7610, R174 ;  /* 0x00007610ffb37816 */ /* 0x000fe400000000ae */
[----:B---3--:R-:W-:-:S02]  /*17d0*/  PRMT R181, RZ, 0x5410, R20 ;  /* 0x00005410ffb57816 */ /* 0x008fc40000000014 */
[----:B------:R-:W-:Y:S01]  /*17e0*/  PRMT R176, RZ, 0x7610, R20 ;  /* 0x00007610ffb07816 */ /* 0x000fe20000000014 */
[C---:B------:R-:W-:Y:S01]  /*17f0*/  FADD.FTZ R20, -R242.reuse, R5 ;  /* 0x00000005f2147221 */ /* 0x040fe20000010100 */
[--C-:B------:R-:W-:Y:S02]  /*1800*/  PRMT R185, RZ, 0x5410, R22.reuse ;  /* 0x00005410ffb97816 */ /* 0x100fe40000000016 */
[----:B------:R-:W-:Y:S01]  /*1810*/  PRMT R174, RZ, 0x7610, R22 ;  /* 0x00007610ffae7816 */ /* 0x000fe20000000016 */
[----:B------:R-:W-:Y:S02]  /*1820*/  FADD.FTZ R22, -R242, R177 ;  /* 0x000000b1f2167221 */ /* 0x000fe40000010100 */
[C---:B-----5:R-:W-:Y:S02]  /*1830*/  FMUL.FTZ R5, R191.reuse, R20 ;  /* 0x00000014bf057220 */ /* 0x060fe40000410000 */
[----:B------:R-:W-:Y:S01]  /*1840*/  FMUL.FTZ R20, R191, R22 ;  /* 0x00000016bf147220 */ /* 0x000fe20000410000 */
[----:B------:R-:W-:Y:S01]  /*1850*/  PRMT R189, RZ, 0x7610, R173 ;  /* 0x00007610ffbd7816 */ /* 0x000fe200000000ad */
[----:B------:R-:W-:Y:S01]  /*1860*/  FADD.FTZ R133, R133, R176 ;  /* 0x000000b085857221 */ /* 0x000fe20000010000 */
[----:B------:R-:W-:Y:S01]  /*1870*/  PRMT R187, RZ, 0x5410, R21 ;  /* 0x00005410ffbb7816 */ /* 0x000fe20000000015 */
[-C--:B------:R-:W-:Y:S01]  /*1880*/  FFMA.FTZ R97, R20, R176.reuse, R97 ;  /* 0x000000b014617223 */ /* 0x080fe20000010061 */
[----:B------:R-:W-:Y:S01]  /*1890*/  PRMT R184, RZ, 0x7610, R21 ;  /* 0x00007610ffb87816 */ /* 0x000fe20000000015 */
[----:B------:R-:W-:Y:S01]  /*18a0*/  FMUL.FTZ R21, R53, R176 ;  /* 0x000000b035157220 */ /* 0x000fe20000410000 */
[----:B------:R-:W-:Y:S01]  /*18b0*/  PRMT R183, RZ, 0x5410, R173 ;  /* 0x00005410ffb77816 */ /* 0x000fe200000000ad */
[----:B------:R-:W-:-:S02]  /*18c0*/  FADD.FTZ R176, -R242, R247 ;  /* 0x000000f7f2b07221 */ /* 0x000fc40000010100 */
[-C--:B------:R-:W-:Y:S02]  /*18d0*/  FMUL.FTZ R22, R52, R181.reuse ;  /* 0x000000b534167220 */ /* 0x080fe40000410000 */
[----:B------:R-:W-:Y:S02]  /*18e0*/  FADD.FTZ R180, -R242, R189 ;  /* 0x000000bdf2b47221 */ /* 0x000fe40000010100 */
[----:B------:R-:W-:Y:S02]  /*18f0*/  FADD.FTZ R132, R132, R181 ;  /* 0x000000b584847221 */ /* 0x000fe40000010000 */
[----:B------:R-:W-:Y:S02]  /*1900*/  FFMA.FTZ R96, R5, R181, R96 ;  /* 0x000000b505607223 */ /* 0x000fe40000010060 */
[----:B------:R-:W-:Y:S02]  /*1910*/  FMUL.FTZ R181, R191, R176 ;  /* 0x000000b0bfb57220 */ /* 0x000fe40000410000 */
[----:B------:R-:W-:-:S02]  /*1920*/  FADD.FTZ R186, -R242, R179 ;  /* 0x000000b3f2ba7221 */ /* 0x000fc40000010100 */
[----:B------:R-:W-:Y:S02]  /*1930*/  FADD.FTZ R178, -R242, R183 ;  /* 0x000000b7f2b27221 */ /* 0x000fe40000010100 */
[----:B------:R-:W-:Y:S02]  /*1940*/  FADD.FTZ R176, R245, R22 ;  /* 0x00000016f5b07221 */ /* 0x000fe40000010000 */
[----:B------:R-:W-:Y:S02]  /*1950*/  FFMA.FTZ R243, R5, R22, R243 ;  /* 0x0000001605f37223 */ /* 0x000fe400000100f3 */
[C---:B------:R-:W-:Y:S01]  /*1960*/  FMUL.FTZ R180, R191.reuse, R180 ;  /* 0x000000b4bfb47220 */ /* 0x040fe20000410000 */
[--C-:B------:R-:W-:Y:S01]  /*1970*/  PRMT R177, RZ, 0x5410, R23.reuse ;  /* 0x00005410ffb17816 */ /* 0x100fe20000000017 */
[C---:B------:R-:W-:Y:S01]  /*1980*/  FMUL.FTZ R186, R191.reuse, R186 ;  /* 0x000000babfba7220 */ /* 0x040fe20000410000 */
[----:B------:R-:W-:Y:S01]  /*1990*/  PRMT R172, RZ, 0x7610, R23 ;  /* 0x00007610ffac7816 */ /* 0x000fe20000000017 */
[----:B------:R-:W-:-:S02]  /*19a0*/  FMUL.FTZ R23, R191, R178 ;  /* 0x000000b2bf177220 */ /* 0x000fc40000410000 */
[----:B------:R-:W-:Y:S02]  /*19b0*/  FMUL.FTZ R182, R54, R187 ;  /* 0x000000bb36b67220 */ /* 0x000fe40000410000 */
[----:B------:R-:W-:Y:S02]  /*19c0*/  FADD.FTZ R179, R176, R21 ;  /* 0x00000015b0b37221 */ /* 0x000fe40000010000 */
[----:B------:R-:W-:Y:S01]  /*19d0*/  FFMA.FTZ R243, R20, R21, R243 ;  /* 0x0000001514f37223 */ /* 0x000fe200000100f3 */
[----:B------:R-:W-:Y:S01]  /*19e0*/  PRMT R173, RZ, 0x5410, R175 ;  /* 0x00005410ffad7816 */ /* 0x000fe200000000af */
        /* <DEDUP_REMOVED lines=8> */
[----:B------:R-:W-:-:S02]  /*1a70*/  FMUL.FTZ R185, R57, R174 ;  /* 0x000000ae39b97220 */ /* 0x000fc40000410000 */
[----:B------:R-:W-:Y:S02]  /*1a80*/  FADD.FTZ R174, R179, R182 ;  /* 0x000000b6b3ae7221 */ /* 0x000fe40000010000 */
[----:B------:R-:W-:Y:S01]  /*1a90*/  FFMA.FTZ R243, R23, R182, R243 ;  /* 0x000000b617f37223 */ /* 0x000fe200000100f3 */
[----:B------:R-:W-:Y:S01]  /*1aa0*/  PRMT R175, RZ, 0x7610, R175 ;  /* 0x00007610ffaf7816 */ /* 0x000fe200000000af */
[----:B------:R-:W-:Y:S02]  /*1ab0*/  FADD.FTZ R176, -R242, R173 ;  /* 0x000000adf2b07221 */ /* 0x000fe40000010100 */
[----:B------:R-:W-:Y:S02]  /*1ac0*/  FADD.FTZ R173, R174, R183 ;  /* 0x000000b7aead7221 */ /* 0x000fe40000010000 */
[----:B------:R-:W-:Y:S02]  /*1ad0*/  FFMA.FTZ R243, R180, R183, R243 ;  /* 0x000000b7b4f37223 */ /* 0x000fe400000100f3 */
[----:B------:R-:W-:-:S02]  /*1ae0*/  FADD.FTZ R190, -R242, R175 ;  /* 0x000000aff2be7221 */ /* 0x000fc40000010100 */
[----:B------:R-:W-:Y:S02]  /*1af0*/  FADD.FTZ R174, R173, R184 ;  /* 0x000000b8adae7221 */ /* 0x000fe40000010000 */
[----:B------:R-:W-:Y:S02]  /*1b00*/  FFMA.FTZ R243, R181, R184, R243 ;  /* 0x000000b8b5f37223 */ /* 0x000fe400000100f3 */
        /* <DEDUP_REMOVED lines=11> */
[C---:B------:R-:W-:Y:S02]  /*1bc0*/  FFMA.FTZ R243, R187.reuse, R188, R243 ;  /* 0x000000bcbbf37223 */ /* 0x040fe400000100f3 */
[----:B------:R-:W-:Y:S02]  /*1bd0*/  FADD.FTZ R138, R138, R177 ;  /* 0x000000b18a8a7221 */ /* 0x000fe40000010000 */
[----:B------:R-:W-:Y:S02]  /*1be0*/  FFMA.FTZ R102, R187, R177, R102 ;  /* 0x000000b1bb667223 */ /* 0x000fe40000010066 */
[----:B------:R-:W-:Y:S02]  /*1bf0*/  FADD.FTZ R245, R172, R189 ;  /* 0x000000bdacf57221 */ /* 0x000fe40000010000 */
[----:B------:R-:W-:-:S02]  /*1c00*/  FFMA.FTZ R243, R190, R189, R243 ;  /* 0x000000bdbef37223 */ /* 0x000fc400000100f3 */
.L_x_586:
[----:B------:R-:W-:Y:S05]  /*1c10*/  BSYNC B1 ;  /* 0x0000000000017941 */ /* 0x000fea0003800000 */
.L_x_585:
        /* <DEDUP_REMOVED lines=18> */
[--C-:B------:R-:W-:Y:S01]  /*1d40*/  PRMT R201, RZ, 0x5410, R174.reuse ;  /* 0x00005410ffc97816 */ /* 0x100fe200000000ae */
[C---:B------:R-:W-:Y:S01]  /*1d50*/  FADD.FTZ R194, -R242.reuse, R197 ;  /* 0x000000c5f2c27221 */ /* 0x040fe20000010100 */
[----:B------:R-:W-:Y:S01]  /*1d60*/  PRMT R203, RZ, 0x7610, R174 ;  /* 0x00007610ffcb7816 */ /* 0x000fe200000000ae */
[----:B------:R-:W-:Y:S01]  /*1d70*/  FADD.FTZ R174, -R242, R193 ;  /* 0x000000c1f2ae7221 */ /* 0x000fe20000010100 */
[----:B---3--:R-:W-:-:S02]  /*1d80*/  PRMT R175, RZ, 0x5410, R176 ;  /* 0x00005410ffaf7816 */ /* 0x008fc400000000b0 */
[--C-:B------:R-:W-:Y:S01]  /*1d90*/  PRMT R199, RZ, 0x5410, R173.reuse ;  /* 0x00005410ffc77816 */ /* 0x100fe200000000ad */
[C---:B-----5:R-:W-:Y:S01]  /*1da0*/  FMUL.FTZ R192, R191.reuse, R194 ;  /* 0x000000c2bfc07220 */ /* 0x060fe20000410000 */
[----:B------:R-:W-:Y:S02]  /*1db0*/  PRMT R173, RZ, 0x7610, R173 ;  /* 0x00007610ffad7816 */ /* 0x000fe400000000ad */
[----:B------:R-:W-:Y:S01]  /*1dc0*/  PRMT R176, RZ, 0x7610, R176 ;  /* 0x00007610ffb07816 */ /* 0x000fe200000000b0 */
[----:B------:R-:W-:Y:S02]  /*1dd0*/  FMUL.FTZ R193, R191, R174 ;  /* 0x000000aebfc17220 */ /* 0x000fe40000410000 */
[----:B------:R-:W-:Y:S02]  /*1de0*/  FMUL.FTZ R194, R60, R175 ;  /* 0x000000af3cc27220 */ /* 0x000fe40000410000 */
[C---:B------:R-:W-:Y:S02]  /*1df0*/  FADD.FTZ R196, -R242.reuse, R199 ;  /* 0x000000c7f2c47221 */ /* 0x040fe40000010100 */
[C---:B------:R-:W-:Y:S01]  /*1e00*/  FADD.FTZ R204, -R242.reuse, R201 ;  /* 0x000000c9f2cc7221 */ /* 0x040fe20000010100 */
[----:B------:R-:W-:Y:S01]  /*1e10*/  PRMT R201, RZ, 0x5410, R177 ;  /* 0x00005410ffc97816 */ /* 0x000fe200000000b1 */
[----:B------:R-:W-:-:S02]  /*1e20*/  FADD.FTZ R198, -R242, R173 ;  /* 0x000000adf2c67221 */ /* 0x000fc40000010100 */
[----:B------:R-:W-:Y:S02]  /*1e30*/  FADD.FTZ R141, R141, R176 ;  /* 0x000000b08d8d7221 */ /* 0x000fe40000010000 */
[-C--:B------:R-:W-:Y:S02]  /*1e40*/  FFMA.FTZ R105, R192, R176.reuse, R105 ;  /* 0x000000b0c0697223 */ /* 0x080fe40000010069 */
[----:B------:R-:W-:Y:S02]  /*1e50*/  FMUL.FTZ R199, R61, R176 ;  /* 0x000000b03dc77220 */ /* 0x000fe40000410000 */
[----:B------:R-:W-:Y:S02]  /*1e60*/  FADD.FTZ R176, R245, R194 ;  /* 0x000000c2f5b07221 */ /* 0x000fe40000010000 */
[----:B------:R-:W-:Y:S01]  /*1e70*/  FFMA.FTZ R243, R193, R194, R243 ;  /* 0x000000c2c1f37223 */ /* 0x000fe200000100f3 */
[----:B------:R-:W-:Y:S01]  /*1e80*/  PRMT R200, RZ, 0x7610, R177 ;  /* 0x00007610ffc87816 */ /* 0x000fe200000000b1 */
[----:B------:R-:W-:-:S02]  /*1e90*/  FMUL.FTZ R197, R191, R196 ;  /* 0x000000c4bfc57220 */ /* 0x000fc40000410000 */
[----:B------:R-:W-:Y:S02]  /*1ea0*/  FADD.FTZ R140, R140, R175 ;  /* 0x000000af8c8c7221 */ /* 0x000fe40000010000 */
[----:B------:R-:W-:Y:S02]  /*1eb0*/  FFMA.FTZ R104, R193, R175, R104 ;  /* 0x000000afc1687223 */ /* 0x000fe40000010068 */
[----:B------:R-:W-:Y:S02]  /*1ec0*/  FMUL.FTZ R196, R191, R198 ;  /* 0x000000c6bfc47220 */ /* 0x000fe40000410000 */
[----:B------:R-:W-:Y:S02]  /*1ed0*/  FMUL.FTZ R198, R62, R201 ;  /* 0x000000c93ec67220 */ /* 0x000fe40000410000 */
[----:B------:R-:W-:Y:S02]  /*1ee0*/  FADD.FTZ R175, R176, R199 ;  /* 0x000000c7b0af7221 */ /* 0x000fe40000010000 */
[----:B------:R-:W-:Y:S01]  /*1ef0*/  FFMA.FTZ R243, R192, R199, R243 ;  /* 0x000000c7c0f37223 */ /* 0x000fe200000100f3 */
[----:B------:R-:W-:Y:S01]  /*1f00*/  PRMT R177, RZ, 0x5410, R178 ;  /* 0x00005410ffb17816 */ /* 0x000fe200000000b2 */
[----:B------:R-:W-:-:S02]  /*1f10*/  FADD.FTZ R202, -R242, R203 ;  /* 0x000000cbf2ca7221 */ /* 0x000fc40000010100 */
[----:B------:R-:W-:Y:S02]  /*1f20*/  FMUL.FTZ R203, R63, R200 ;  /* 0x000000c83fcb7220 */ /* 0x000fe40000410000 */
[----:B------:R-:W-:Y:S02]  /*1f30*/  FADD.FTZ R176, R175, R198 ;  /* 0x000000c6afb07221 */ /* 0x000fe40000010000 */
[C---:B------:R-:W-:Y:S01]  /*1f40*/  FFMA.FTZ R243, R197.reuse, R198, R243 ;  /* 0x000000c6c5f37223 */ /* 0x040fe200000100f3 */
[----:B------:R-:W-:Y:S01]  /*1f50*/  PRMT R178, RZ, 0x7610, R178 ;  /* 0x00007610ffb27816 */ /* 0x000fe200000000b2 */
[----:B------:R-:W-:Y:S02]  /*1f60*/  FADD.FTZ R172, -R242, R205 ;  /* 0x000000cdf2ac7221 */ /* 0x000fe40000010100 */
[----:B------:R-:W-:Y:S02]  /*1f70*/  FADD.FTZ R142, R142, R201 ;  /* 0x000000c98e8e7221 */ /* 0x000fe40000010000 */
[----:B------:R-:W-:-:S02]  /*1f80*/  FFMA.FTZ R106, R197, R201, R106 ;  /* 0x000000c9c56a7223 */ /* 0x000fc4000001006a */
[----:B------:R-:W-:Y:S02]  /*1f90*/  FADD.FTZ R143, R143, R200 ;  /* 0x000000c88f8f7221 */ /* 0x000fe40000010000 */
[----:B------:R-:W-:Y:S02]  /*1fa0*/  FFMA.FTZ R107, R196, R200, R107 ;  /* 0x000000c8c46b7223 */ /* 0x000fe4000001006b */
[C---:B------:R-:W-:Y:S02]  /*1fb0*/  FMUL.FTZ R201, R191.reuse, R204 ;  /* 0x000000ccbfc97220 */ /* 0x040fe40000410000 */
[----:B------:R-:W-:Y:S02]  /*1fc0*/  FMUL.FTZ R200, R64, R177 ;  /* 0x000000b140c87220 */ /* 0x000fe40000410000 */
[----:B------:R-:W-:Y:S02]  /*1fd0*/  FADD.FTZ R175, R176, R203 ;  /* 0x000000cbb0af7221 */ /* 0x000fe40000010000 */
[----:B------:R-:W-:Y:S01]  /*1fe0*/  FFMA.FTZ R243, R196, R203, R243 ;  /* 0x000000cbc4f37223 */ /* 0x000fe200000100f3 */
[----:B------:R-:W-:Y:S01]  /*1ff0*/  PRMT R173, RZ, 0x5410, R179 ;  /* 0x00005410ffad7816 */ /* 0x000fe200000000b3 */
[----:B------:R-:W-:-:S02]  /*2000*/  FMUL.FTZ R207, R191, R172 ;  /* 0x000000acbfcf7220 */ /* 0x000fc40000410000 */
[----:B------:R-:W-:Y:S02]  /*2010*/  FMUL.FTZ R202, R191, R202 ;  /* 0x000000cabfca7220 */ /* 0x000fe40000410000 */
[----:B------:R-:W-:Y:S02]  /*2020*/  FMUL.FTZ R205, R65, R178 ;  /* 0x000000b241cd7220 */ /* 0x000fe40000410000 */
[----:B------:R-:W-:Y:S02]  /*2030*/  FADD.FTZ R172, R175, R200 ;  /* 0x000000c8afac7221 */ /* 0x000fe40000010000 */
[----:B------:R-:W-:Y:S01]  /*2040*/  FFMA.FTZ R243, R201, R200, R243 ;  /* 0x000000c8c9f37223 */ /* 0x000fe200000100f3 */
[----:B------:R-:W-:Y:S01]  /*2050*/  PRMT R174, RZ, 0x7610, R179 ;  /* 0x00007610ffae7816 */ /* 0x000fe200000000b3 */
        /* <DEDUP_REMOVED lines=17> */
.L_x_588:
[----:B------:R-:W-:Y:S05]  /*2170*/  BSYNC B1 ;  /* 0x0000000000017941 */ /* 0x000fea0003800000 */
.L_x_587:
[----:B------:R-:W-:Y:S05]  /*2180*/  BRA.DIV ~URZ, `(.L_x_589) ;  /* 0x000033227f007947 */ /* 0x000fea000b800000 */
[----:B------:R0:W1:Y:S02]  /*2190*/  SHFL.BFLY PT, R178, R245, 0x1, 0x1f ;  /* 0x0c201f00f5b27f89 */ /* 0x00006400000e0000 */
.L_x_602:
        /* <DEDUP_REMOVED lines=18> */
.L_x_603:
        /* <DEDUP_REMOVED lines=13> */
[----:B------:R-:W-:Y:S02]  /*2390*/  ISETP.NE.AND.EX P6, PT, RZ, c[0x0][0x25c], PT, P6 ;  /* 0x00009700ff007a0c */ /* 0x000fe40003fc5360 */
[----:B-1----:R-:W-:Y:S01]  /*23a0*/  MOV R179, 0x10 ;  /* 0x0000001000b37802 */ /* 0x002fe20000000f00 */
        /* <DEDUP_REMOVED lines=9> */
[----:B------:R-:W-:Y:S01]  /*2440*/  FADD.FTZ R178, R232, -R173 ;  /* 0x800000ade8b27221 */ /* 0x000fe20000010000 */
[----:B------:R-:W-:-:S03]  /*2450*/  @P6 F2FP.BF16.PACK_AB R173, RZ, R172 ;  /* 0x000000acffad623e */ /* 0x000fc600000010ff */
[----:B------:R-:W-:Y:S01]  /*2460*/  @P0 FADD.FTZ R249, R249, R174 ;  /* 0x000000aef9f90221 */ /* 0x000fe20000010000 */
[----:B------:R-:W-:Y:S01]  /*2470*/  @P0 PRMT R174, RZ, 0x5410, R150 ;  /* 0x00005410ffae0816 */ /* 0x000fe20000000096 */
[----:B0-----:R-:W-:Y:S01]  /*2480*/  FMUL.FTZ R245, R191, R178 ;  /* 0x000000b2bff57220 */ /* 0x001fe20000410000 */
[----:B------:R-:W-:Y:S01]  /*2490*/  @P6 PRMT R80, R173, 0x7610, R80 ;  /* 0x00007610ad506816 */ /* 0x000fe20000000050 */
[----:B------:R-:W-:Y:S01]  /*24a0*/  FFMA.FTZ R173, R239, R177, R176 ;  /* 0x000000b1efad7223 */ /* 0x000fe200000100b0 */
        /* <DEDUP_REMOVED lines=18> */
[-CC-:B------:R-:W-:Y:S02]  /*25d0*/  FFMA.FTZ R174, R228, R177.reuse, R176.reuse ;  /* 0x000000b1e4ae7223 */ /* 0x180fe400000100b0 */
        /* <DEDUP_REMOVED lines=20> */
[----:B------:R-:W-:Y:S02]  /*2720*/  @P6 PRMT R83, R83, 0x5410, R178 ;  /* 0x0000541053536816 */ /* 0x000fe400000000b2 */
[----:B------:R-:W-:Y:S02]  /*2730*/  ISETP.NE.U32.AND P6, PT, RZ, c[0x0][0x250], PT ;  /* 0x00009400ff007a0c */ /* 0x000fe40003fc5070 */
        /* <DEDUP_REMOVED lines=29> */
.L_x_592:
[----:B------:R-:W-:Y:S05]  /*2910*/  BSYNC B1 ;  /* 0x0000000000017941 */ /* 0x000fea0003800000 */
.L_x_591:
        /* <DEDUP_REMOVED lines=9> */
[----:B------:R-:W-:Y:S01]  /*29b0*/  FADD.FTZ R172, R226, -R173 ;  /* 0x800000ade2ac7221 */ /* 0x000fe20000010000 */
[----:B-1----:R-:W-:Y:S01]  /*29c0*/  HFMA2.MMA R179, -RZ, RZ, 0, 9.5367431640625e-07 ;  /* 0x00000010ffb37435 */ /* 0x002fe200000001ff */
[----:B------:R-:W-:-:S02]  /*29d0*/  FFMA.FTZ R178, R218, R177, R176 ;  /* 0x000000b1dab27223 */ /* 0x000fc400000100b0 */
        /* <DEDUP_REMOVED lines=23> */
[----:B------:R-:W-:-:S02]  /*2b50*/  @P0 PRMT R174, RZ, 0x7610, R24 ;  /* 0x00007610ffae0816 */ /* 0x000fc40000000018 */
[----:B------:R-:W-:-:S03]  /*2b60*/  @P0 PRMT R175, RZ, 0x7610, R25 ;  /* 0x00007610ffaf0816 */ /* 0x000fc60000000019 */
[----:B------:R-:W-:Y:S02]  /*2b70*/  @P0 FADD.FTZ R173, R173, R174 ;  /* 0x000000aeadad0221 */ /* 0x000fe40000010000 */
[----:B------:R-:W-:-:S04]  /*2b80*/  FFMA.FTZ R174, R220, R177, R176 ;  /* 0x000000b1dcae7223 */ /* 0x000fc800000100b0 */
[----:B------:R-:W-:-:S04]  /*2b90*/  FADD.FTZ R174, R219, -R174 ;  /* 0x800000aedbae7221 */ /* 0x000fc80000010000 */
[----:B------:R-:W-:Y:S02]  /*2ba0*/  FMUL.FTZ R248, R191, R174 ;  /* 0x000000aebff87220 */ /* 0x000fe40000410000 */
[----:B------:R-:W-:Y:S02]  /*2bb0*/  FFMA.FTZ R174, R216, R177, R176 ;  /* 0x000000b1d8ae7223 */ /* 0x000fe400000100b0 */
[----:B------:R-:W-:Y:S01]  /*2bc0*/  @P0 FADD.FTZ R248, R248, R175 ;  /* 0x000000aff8f80221 */ /* 0x000fe20000010000 */
[----:B------:R-:W-:Y:S01]  /*2bd0*/  @P0 PRMT R175, RZ, 0x5410, R27 ;  /* 0x00005410ffaf0816 */ /* 0x000fe2000000001b */
[----:B------:R-:W-:-:S04]  /*2be0*/  FADD.FTZ R174, R215, -R174 ;  /* 0x800000aed7ae7221 */ /* 0x000fc80000010000 */
[----:B------:R-:W-:Y:S02]  /*2bf0*/  @P0 FADD.FTZ R244, R244, R175 ;  /* 0x000000aff4f40221 */ /* 0x000fe40000010000 */
[----:B------:R-:W-:Y:S02]  /*2c00*/  FFMA.FTZ R175, R212, R177, R176 ;  /* 0x000000b1d4af7223 */ /* 0x000fe400000100b0 */
[C---:B------:R-:W-:Y:S01]  /*2c10*/  FMUL.FTZ R246, R191.reuse, R174 ;  /* 0x000000aebff67220 */ /* 0x040fe20000410000 */
[----:B------:R-:W-:Y:S01]  /*2c20*/  @P6 F2FP.BF16.PACK_AB R178, RZ, R244 ;  /* 0x000000f4ffb2623e */ /* 0x000fe200000010ff */
[----:B------:R-:W-:Y:S01]  /*2c30*/  FADD.FTZ R174, R210, -R175 ;  /* 0x800000afd2ae7221 */ /* 0x000fe20000010000 */
[----:B------:R-:W-:Y:S02]  /*2c40*/  @P0 PRMT R175, RZ, 0x7610, R26 ;  /* 0x00007610ffaf0816 */ /* 0x000fe4000000001a */
[----:B------:R-:W-:Y:S01]  /*2c50*/  @P6 PRMT R83, R178, 0x7610, R83 ;  /* 0x00007610b2536816 */ /* 0x000fe20000000053 */
[----:B------:R-:W-:Y:S01]  /*2c60*/  FMUL.FTZ R247, R191, R174 ;  /* 0x000000aebff77220 */ /* 0x000fe20000410000 */
[----:B------:R-:W-:Y:S01]  /*2c70*/  @P6 F2FP.BF16.PACK_AB R174, RZ, R173 ;  /* 0x000000adffae623e */ /* 0x000fe200000010ff */
[----:B------:R-:W-:Y:S01]  /*2c80*/  @P0 FADD.FTZ R246, R246, R175 ;  /* 0x000000aff6f60221 */ /* 0x000fe20000010000 */
[----:B------:R-:W-:Y:S01]  /*2c90*/  @P6 F2FP.BF16.PACK_AB R175, RZ, R248 ;  /* 0x000000f8ffaf623e */ /* 0x000fe200000010ff */
[----:B------:R-:W-:Y:S01]  /*2ca0*/  @P0 FADD.FTZ R247, R247, R242 ;  /* 0x000000f2f7f70221 */ /* 0x000fe20000010000 */
[----:B------:R-:W-:-:S02]  /*2cb0*/  @P6 PRMT R80, R80, 0x5410, R174 ;  /* 0x0000541050506816 */ /* 0x000fc400000000ae */
[----:B------:R-:W-:Y:S02]  /*2cc0*/  ISETP.NE.U32.AND P0, PT, RZ, c[0x0][0x258], PT ;  /* 0x00009600ff007a0c */ /* 0x000fe40003f05070 */
        /* <DEDUP_REMOVED lines=36> */
.L_x_594:
[----:B------:R-:W-:Y:S05]  /*2f10*/  BSYNC B1 ;  /* 0x0000000000017941 */ /* 0x000fea0003800000 */
.L_x_593:
        /* <DEDUP_REMOVED lines=10> */
[----:B-1----:R-:W-:Y:S01]  /*2fc0*/  MOV R179, 0x10 ;  /* 0x0000001000b37802 */ /* 0x002fe20000000f00 */
        /* <DEDUP_REMOVED lines=25> */
[----:B------:R-:W-:-:S02]  /*3160*/  FFMA.FTZ R175, R9, R177, R176 ;  /* 0x000000b109af7223 */ /* 0x000fc400000100b0 */
[----:B------:R-:W-:Y:S02]  /*3170*/  @P0 FADD.FTZ R247, R247, R242 ;  /* 0x000000f2f7f70221 */ /* 0x000fe40000010000 */
[----:B------:R-:W-:Y:S02]  /*3180*/  @P0 FADD.FTZ R173, R173, R174 ;  /* 0x000000aeadad0221 */ /* 0x000fe40000010000 */
[----:B------:R-:W-:Y:S02]  /*3190*/  FFMA.FTZ R174, R16, R177, R176 ;  /* 0x000000b110ae7223 */ /* 0x000fe400000100b0 */
[----:B------:R-:W-:Y:S01]  /*31a0*/  FADD.FTZ R248, R12, -R175 ;  /* 0x800000af0cf87221 */ /* 0x000fe20000010000 */
[----:B------:R-:W-:Y:S01]  /*31b0*/  @P0 PRMT R175, RZ, 0x7610, R161 ;  /* 0x00007610ffaf0816 */ /* 0x000fe200000000a1 */
[----:B------:R-:W-:Y:S02]  /*31c0*/  FADD.FTZ R174, R17, -R174 ;  /* 0x800000ae11ae7221 */ /* 0x000fe40000010000 */
[----:B------:R-:W-:-:S02]  /*31d0*/  FMUL.FTZ R248, R191, R248 ;  /* 0x000000f8bff87220 */ /* 0x000fc40000410000 */
[----:B------:R-:W-:Y:S02]  /*31e0*/  FMUL.FTZ R244, R191, R174 ;  /* 0x000000aebff47220 */ /* 0x000fe40000410000 */
[----:B------:R-:W-:Y:S01]  /*31f0*/  @P0 FADD.FTZ R248, R248, R175 ;  /* 0x000000aff8f80221 */ /* 0x000fe20000010000 */
[----:B------:R-:W-:Y:S01]  /*3200*/  @P0 PRMT R175, RZ, 0x5410, R163 ;  /* 0x00005410ffaf0816 */ /* 0x000fe200000000a3 */
[----:B------:R-:W-:-:S04]  /*3210*/  FFMA.FTZ R174, R14, R177, R176 ;  /* 0x000000b10eae7223 */ /* 0x000fc800000100b0 */
[----:B------:R-:W-:Y:S02]  /*3220*/  FADD.FTZ R174, R15, -R174 ;  /* 0x800000ae0fae7221 */ /* 0x000fe40000010000 */
[----:B------:R-:W-:Y:S01]  /*3230*/  @P0 FADD.FTZ R244, R244, R175 ;  /* 0x000000aff4f40221 */ /* 0x000fe20000010000 */
[----:B------:R-:W-:Y:S01]  /*3240*/  @P0 PRMT R175, RZ, 0x7610, R162 ;  /* 0x00007610ffaf0816 */ /* 0x000fe200000000a2 */
[----:B------:R-:W-:Y:S01]  /*3250*/  FMUL.FTZ R246, R191, R174 ;  /* 0x000000aebff67220 */ /* 0x000fe20000410000 */
[----:B------:R-:W-:Y:S02]  /*3260*/  @P6 F2FP.BF16.PACK_AB R174, RZ, R173 ;  /* 0x000000adffae623e */ /* 0x000fe400000010ff */
[----:B------:R-:W-:Y:S01]  /*3270*/  @P6 F2FP.BF16.PACK_AB R178, RZ, R244 ;  /* 0x000000f4ffb2623e */ /* 0x000fe200000010ff */
[----:B------:R-:W-:Y:S01]  /*3280*/  @P0 FADD.FTZ R246, R246, R175 ;  /* 0x000000aff6f60221 */ /* 0x000fe20000010000 */
[----:B------:R-:W-:Y:S02]  /*3290*/  @P6 PRMT R80, R80, 0x5410, R174 ;  /* 0x0000541050506816 */ /* 0x000fe400000000ae */
        /* <DEDUP_REMOVED lines=39> */
.L_x_596:
[----:B------:R-:W-:Y:S05]  /*3510*/  BSYNC B1 ;  /* 0x0000000000017941 */ /* 0x000fea0003800000 */
.L_x_595:
[----:B------:R-:W-:Y:S01]  /*3520*/  BSSY B1, `(.L_x_597) ;  /* 0x000005f000017945 */ /* 0x000fe20003800000 */
[----:B------:R-:W-:Y:S05]  /*3530*/  @!P4 BRA `(.L_x_598) ;  /* 0x000005d00000c947 */ /* 0x000fea0003800000 */
[----:B------:R-:W-:Y:S01]  /*3540*/  ISETP.NE.U32.AND P0, PT, RZ, c[0x0][0x218], PT ;  /* 0x00008600ff007a0c */ /* 0x000fe20003f05070 */
[----:B0-----:R-:W-:Y:S01]  /*3550*/  FFMA.FTZ R173, R5, R177, R176 ;  /* 0x000000b105ad7223 */ /* 0x001fe200000100b0 */
[----:B------:R-:W-:Y:S01]  /*3560*/  ISETP.NE.U32.AND P6, PT, RZ, c[0x0][0x258], PT ;  /* 0x00009600ff007a0c */ /* 0x000fe20003fc5070 */
[----:B-1----:R-:W-:Y:S01]  /*3570*/  HFMA2.MMA R179, -RZ, RZ, 0, 9.5367431640625e-07 ;  /* 0x00000010ffb37435 */ /* 0x002fe200000001ff */
        /* <DEDUP_REMOVED lines=16> */
[----:B------:R-:W-:Y:S01]  /*3680*/  FMUL.FTZ R245, R191, R178 ;  /* 0x000000b2bff57220 */ /* 0x000fe20000410000 */
[----:B------:R-:W-:Y:S01]  /*3690*/  @P6 PRMT R80, R173, 0x7610, R80 ;  /* 0x00007610ad506816 */ /* 0x000fe20000000050 */
[----:B------:R-:W-:Y:S01]  /*36a0*/  FFMA.FTZ R178, R190, R177, R176 ;  /* 0x000000b1beb27223 */ /* 0x000fe200000100b0 */
        /* <DEDUP_REMOVED lines=11> */
[-C--:B------:R-:W-:Y:S02]  /*3760*/  FFMA.FTZ R175, R187, R177.reuse, R176 ;  /* 0x000000b1bbaf7223 */ /* 0x080fe400000100b0 */
        /* <DEDUP_REMOVED lines=58> */
.L_x_598:
[----:B------:R-:W-:Y:S05]  /*3b10*/  BSYNC B1 ;  /* 0x0000000000017941 */ /* 0x000fea0003800000 */
.L_x_597:
[----:B------:R-:W-:Y:S01]  /*3b20*/  BSSY B1, `(.L_x_599) ;  /* 0x000005e000017945 */ /* 0x000fe20003800000 */
[----:B------:R-:W-:Y:S05]  /*3b30*/  @!P5 BRA `(.L_x_600) ;  /* 0x000005c00000d947 */ /* 0x000fea0003800000 */
[----:B------:R-:W-:Y:S01]  /*3b40*/  ISETP.NE.U32.AND P0, PT, RZ, c[0x0][0x218], PT ;  /* 0x00008600ff007a0c */ /* 0x000fe20003f05070 */
[-CC-:B------:R-:W-:Y:S01]  /*3b50*/  FFMA.FTZ R175, R193, R177.reuse, R176.reuse ;  /* 0x000000b1c1af7223 */ /* 0x180fe200000100b0 */
[----:B------:R-:W-:Y:S01]  /*3b60*/  ISETP.NE.U32.AND P6, PT, RZ, c[0x0][0x258], PT ;  /* 0x00009600ff007a0c */ /* 0x000fe20003fc5070 */
[-CC-:B-1----:R-:W-:Y:S01]  /*3b70*/  FFMA.FTZ R179, R197, R177.reuse, R176.reuse ;  /* 0x000000b1c5b37223 */ /* 0x182fe200000100b0 */
        /* <DEDUP_REMOVED lines=9> */
[-C--:B------:R-:W-:Y:S01]  /*3c10*/  FFMA.FTZ R178, R192, R177.reuse, R176 ;  /* 0x000000b1c0b27223 */ /* 0x080fe200000100b0 */
[----:B------:R-:W-:Y:S01]  /*3c20*/  @P0 PRMT R244, RZ, 0x5410, R169 ;  /* 0x00005410fff40816 */ /* 0x000fe200000000a9 */
[----:B------:R-:W-:Y:S02]  /*3c30*/  FMUL.FTZ R247, R191, R172 ;  /* 0x000000acbff77220 */ /* 0x000fe40000410000 */
[----:B------:R-:W-:Y:S01]  /*3c40*/  @P0 FADD.FTZ R242, R242, R175 ;  /* 0x000000aff2f20221 */ /* 0x000fe20000010000 */
[----:B------:R-:W-:Y:S01]  /*3c50*/  @P0 PRMT R175, RZ, 0x5410, R170 ;  /* 0x00005410ffaf0816 */ /* 0x000fe200000000aa */
[----:B------:R-:W-:-:S02]  /*3c60*/  FFMA.FTZ R245, R201, R177, R176 ;  /* 0x000000b1c9f57223 */ /* 0x000fc400000100b0 */
[-C--:B------:R-:W-:Y:S01]  /*3c70*/  FFMA.FTZ R173, R207, R177.reuse, R176 ;  /* 0x000000b1cfad7223 */ /* 0x080fe200000100b0 */
        /* <DEDUP_REMOVED lines=16> */
[----:B------:R-:W-:Y:S01]  /*3d80*/  FMUL.FTZ R248, R191, R174 ;  /* 0x000000aebff87220 */ /* 0x000fe20000410000 */
[----:B------:R-:W-:Y:S01]  /*3d90*/  MOV R177, 0x10 ;  /* 0x0000001000b17802 */ /* 0x000fe20000000f00 */
        /* <DEDUP_REMOVED lines=16> */
[----:B------:R-:W-:Y:S02]  /*3ea0*/  @P6 PRMT R82, R174, 0x7610, R82 ;  /* 0x00007610ae526816 */ /* 0x000fe40000000052 */
[----:B------:R-:W-:Y:S02]  /*3eb0*/  @P6 F2FP.BF16.PACK_AB R172, RZ, R245 ;  /* 0x000000f5ffac623e */ /* 0x000fe400000010ff */
[----:B------:R-:W-:Y:S02]  /*3ec0*/  @P6 F2FP.BF16.PACK_AB R174, RZ, R247 ;  /* 0x000000f7ffae623e */ /* 0x000fe400000010ff */
[----:B------:R-:W-:-:S02]  /*3ed0*/  @P6 F2FP.BF16.PACK_AB R176, RZ, R191 ;  /* 0x000000bfffb0623e */ /* 0x000fc400000010ff */
[----:B------:R-:W-:Y:S01]  /*3ee0*/  @P6 PRMT R83, R175, 0x7610, R83 ;  /* 0x00007610af536816 */ /* 0x000fe20000000053 */
[-C--:B------:R-:W-:Y:S01]  /*3ef0*/  @P0 IMAD.WIDE.U32 R178, R0, R177.reuse, c[0x0][0x258] ;  /* 0x0000960000b20625 */ /* 0x080fe200078e00b1 */
[----:B------:R-:W-:Y:S02]  /*3f00*/  @P6 PRMT R80, R80, 0x5410, R172 ;  /* 0x0000541050506816 */ /* 0x000fe400000000ac */
[----:B------:R-:W-:Y:S02]  /*3f10*/  @P6 PRMT R81, R81, 0x5410, R173 ;  /* 0x0000541051516816 */ /* 0x000fe400000000ad */
[----:B------:R-:W-:Y:S02]  /*3f20*/  @P6 PRMT R82, R82, 0x5410, R174 ;  /* 0x0000541052526816 */ /* 0x000fe400000000ae */
[----:B------:R-:W-:Y:S01]  /*3f30*/  @P6 PRMT R83, R83, 0x5410, R176 ;  /* 0x0000541053536816 */ /* 0x000fe200000000b0 */
[----:B------:R-:W-:Y:S01]  /*3f40*/  IMAD.WIDE.U32 R176, R0, R177, c[0x0][0x248] ;  /* 0x0000920000b07625 */ /* 0x000fe200078e00b1 */
[----:B------:R-:W-:-:S02]  /*3f50*/  F2FP.BF16.PACK_AB R172, R245, R242 ;  /* 0x000000f2f5ac723e */ /* 0x000fc400000010ff */
[----:B------:R-:W-:Y:S01]  /*3f60*/  F2FP.BF16.PACK_AB R173, R248, R243 ;  /* 0x000000f3f8ad723e */ /* 0x000fe200000010ff */
[----:B------:R-:W-:Y:S01]  /*3f70*/  @P0 STG.E.128 [R178.64], R80 ;  /* 0x00000050b2000986 */ /* 0x000fe2000c101d04 */
[----:B------:R-:W-:Y:S02]  /*3f80*/  ISETP.NE.U32.AND P0, PT, RZ, c[0x0][0x250], PT ;  /* 0x00009400ff007a0c */ /* 0x000fe40003f05070 */
        /* <DEDUP_REMOVED lines=23> */
.L_x_600:
[----:B------:R-:W-:Y:S05]  /*4100*/  BSYNC B1 ;  /* 0x0000000000017941 */ /* 0x000fea0003800000 */
.L_x_599:
[----:B0-----:R-:W-:-:S05]  /*4110*/  IMAD.MOV.U32 R173, RZ, RZ, c[0x0][0x160] ;  /* 0x00005800ffad7624 */ /* 0x001fca00078e00ff */
[----:B------:R-:W-:-:S04]  /*4120*/  LEA R2, R173, R2, 0x2 ;  /* 0x00000002ad027211 */ /* 0x000fc800078e10ff */
[----:B------:R-:W-:-:S13]  /*4130*/  ISETP.GE.AND P0, PT, R2, c[0x0][0x164], PT ;  /* 0x0000590002007a0c */ /* 0x000fda0003f06270 */
[----:B-1---5:R-:W-:Y:S01]  /*4140*/  @P0 CALL.REL.NOINC `(.L_x_578) ;  /* 0x0000001000000944 */ /* 0x022fe20003c00000 */
[----:B------:R-:W-:Y:S05]  /*4150*/  BRA `(.L_x_601) ;  /* 0xffffc40000007947 */ /* 0x000fea000383ffff */
.L_x_578:
[----:B-1----:R-:W-:Y:S05]  /*4160*/  BSYNC B0 ;  /* 0x0000000000007941 */ /* 0x002fea0003800000 */
.L_x_577:
[----:B------:R-:W-:Y:S01]  /*4170*/  SHF.R.U32.HI R0, RZ, 0x5, R4 ;  /* 0x00000005ff007819 */ /* 0x000fe20000011604 */
[----:B------:R-:W-:Y:S01]  /*4180*/  WARPSYNC 0xffffffff ;  /* 0xffffffff00007948 */ /* 0x000fe20003800000 */
[----:B------:R-:W-:Y:S01]  /*4190*/  LOP3.LUT R3, R4, 0x1f, RZ, 0xc0, !PT ;  /* 0x0000001f04037812 */ /* 0x000fe200078ec0ff */
[----:B-----5:R-:W0:Y:S04]  /*41a0*/  S2R R51, SR_CTAID.X ;  /* 0x0000000000337919 */ /* 0x020e280000002500 */
[----:B------:R-:W-:-:S05]  /*41b0*/  IMAD R0, R0, 0xa0, R3 ;  /* 0x000000a000007824 */ /* 0x000fca00078e0203 */
[----:B------:R-:W-:-:S05]  /*41c0*/  SHF.L.U32 R0, R0, 0x5, RZ ;  /* 0x0000000500007819 */ /* 0x000fca00000006ff */
[----:B------:R-:W-:Y:S04]  /*41d0*/  STS.128 [R0], R112 ;  /* 0x0000007000007388 */ /* 0x000fe80000000c00 */
[----:B------:R-:W-:Y:S04]  /*41e0*/  STS.128 [R0+0x10], R116 ;  /* 0x0000107400007388 */ /* 0x000fe80000000c00 */
[----:B------:R-:W-:Y:S01]  /*41f0*/  STS.128 [R0+0x400], R84 ;  /* 0x0004005400007388 */ /* 0x000fe20000000c00 */
[----:B0-----:R-:W-:-:S03]  /*4200*/  IMAD R53, R51, c[0x0][0x168], RZ ;  /* 0x00005a0033357a24 */ /* 0x001fc600078e02ff */
[----:B------:R-:W-:Y:S02]  /*4210*/  STS.128 [R0+0x410], R156 ;  /* 0x0004109c00007388 */ /* 0x000fe40000000c00 */
[----:B------:R-:W-:Y:S02]  /*4220*/  IADD3 R52, P0, R53, R4, RZ ;  /* 0x0000000435347210 */ /* 0x000fe40007f1e0ff */
[----:B------:R-:W-:Y:S02]  /*4230*/  STS.128 [R0+0x800], R124 ;  /* 0x0008007c00007388 */ /* 0x000fe40000000c00 */
[----:B------:R-:W-:Y:S02]  /*4240*/  IADD3.X R55, RZ, RZ, RZ, P0, !PT ;  /* 0x000000ffff377210 */ /* 0x000fe400007fe4ff */
[----:B------:R-:W-:Y:S02]  /*4250*/  STS.128 [R0+0x810], R128 ;  /* 0x0008108000007388 */ /* 0x000fe40000000c00 */
[----:B------:R-:W-:-:S02]  /*4260*/  SHF.L.U64.HI R55, R52, 0x2, R55 ;  /* 0x0000000234377819 */ /* 0x000fc40000010237 */
        /* <DEDUP_REMOVED lines=25> */
[----:B----4-:R-:W-:-:S03]  /*4400*/  FADD.FTZ R5, RZ, R5 ;  /* 0x00000005ff057221 */ /* 0x010fc60000010000 */
[----:B------:R-:W4:Y:S01]  /*4410*/  LDS R19, [R4.X4+0x2200] ;  /* 0x0022000004137984 */ /* 0x000f220000004800 */
[----:B------:R-:W-:Y:S01]  /*4420*/  FADD.FTZ R5, R5, R16 ;  /* 0x0000001005057221 */ /* 0x000fe20000010000 */
[----:B------:R-:W-:Y:S02]  /*4430*/  IADD3 R16, R6, c[0x0][0x168], RZ ;  /* 0x00005a0006107a10 */ /* 0x000fe40007ffe0ff */
[----:B------:R-:W4:Y:S01]  /*4440*/  LDS R13, [R4.X4+0x1000] ;  /* 0x00100000040d7984 */ /* 0x000f220000004800 */
[----:B------:R-:W-:Y:S01]  /*4450*/  SHF.L.U32 R6, R52, 0x2, RZ ;  /* 0x0000000234067819 */ /* 0x000fe200000006ff */
[----:B------:R-:W-:Y:S01]  /*4460*/  FADD.FTZ R8, RZ, R8 ;  /* 0x00000008ff087221 */ /* 0x000fe20000010000 */
[----:B------:R-:W-:Y:S01]  /*4470*/  LOP3.LUT P0, RZ, R16, 0xffffff80, RZ, 0xc0, !PT ;  /* 0xffffff8010ff7812 */ /* 0x000fe2000780c0ff */
[----:B------:R-:W4:Y:S01]  /*4480*/  LDS R22, [R4.X4+0x2400] ;  /* 0x0024000004167984 */ /* 0x000f220000004800 */
[----:B------:R-:W-:Y:S01]  /*4490*/  IADD3 R52, P1, R6, c[0x0][0x228], RZ ;  /* 0x00008a0006347a10 */ /* 0x000fe20007f3e0ff */
[----:B------:R-:W-:Y:S01]  /*44a0*/  FADD.FTZ R8, R8, R15 ;  /* 0x0000000f08087221 */ /* 0x000fe20000010000 */
[C---:B------:R-:W-:Y:S01]  /*44b0*/  ISETP.GE.U32.AND P5, PT, R16.reuse, 0x180, PT ;  /* 0x000001801000780c */ /* 0x040fe20003fa6070 */
[----:B------:R-:W4:Y:S01]  /*44c0*/  LDS R14, [R4.X4+0x1200] ;  /* 0x00120000040e7984 */ /* 0x000f220000004800 */
[----:B------:R-:W-:Y:S01]  /*44d0*/  IADD3.X R57, R55, c[0x0][0x22c], RZ, P1, !PT ;  /* 0x00008b0037397a10 */ /* 0x000fe20000ffe4ff */
[----:B------:R-:W-:Y:S01]  /*44e0*/  FADD.FTZ R9, RZ, R9 ;  /* 0x00000009ff097221 */ /* 0x000fe20000010000 */
[C---:B------:R-:W-:Y:S01]  /*44f0*/  ISETP.GE.U32.AND P1, PT, R16.reuse, 0x100, PT ;  /* 0x000001001000780c */ /* 0x040fe20003f26070 */
[----:B------:R-:W4:Y:S01]  /*4500*/  LDS R21, [R4.X4+0x2600] ;  /* 0x0026000004157984 */ /* 0x000f220000004800 */
[----:B------:R-:W-:Y:S01]  /*4510*/  ISETP.GE.U32.AND P4, PT, R16, 0x280, PT ;  /* 0x000002801000780c */ /* 0x000fe20003f86070 */
[----:B------:R-:W-:-:S02]  /*4520*/  FADD.FTZ R9, R9, R18 ;  /* 0x0000001209097221 */ /* 0x000fc40000010000 */
        /* <DEDUP_REMOVED lines=41> */
[----:B------:R-:W-:Y:S01]  /*47c0*/  FADD.FTZ R33, R2, R33 ;  /* 0x0000002102217221 */ /* 0x000fe20000010000 */
[----:B------:R-:W-:Y:S01]  /*47d0*/  @P0 MOV R2, R52 ;  /* 0x0000003400020202 */ /* 0x000fe20000000f00 */
[----:B------:R-:W-:Y:S01]  /*47e0*/  FADD.FTZ R23, R3, R34 ;  /* 0x0000002203177221 */ /* 0x000fe20000010000 */
[----:B------:R-:W-:Y:S01]  /*47f0*/  @P0 MOV R3, R57 ;  /* 0x0000003900030202 */ /* 0x000fe20000000f00 */
[----:B------:R-:W-:Y:S02]  /*4800*/  FADD.FTZ R5, R5, R36 ;  /* 0x0000002405057221 */ /* 0x000fe40000010000 */
[----:B0-----:R-:W-:Y:S02]  /*4810*/  FADD.FTZ R35, R8, R35 ;  /* 0x0000002308237221 */ /* 0x001fe40000010000 */
[----:B-1----:R-:W-:Y:S02]  /*4820*/  FADD.FTZ R9, R9, R38 ;  /* 0x0000002609097221 */ /* 0x002fe40000010000 */
[----:B--2---:R-:W-:Y:S01]  /*4830*/  FADD.FTZ R37, R10, R37 ;  /* 0x000000250a257221 */ /* 0x004fe20000010000 */
[----:B------:R-:W-:Y:S01]  /*4840*/  STS.128 [R0], R68 ;  /* 0x0000004400007388 */ /* 0x000fe20000000c00 */
[----:B---3--:R-:W-:-:S03]  /*4850*/  FADD.FTZ R11, R11, R40 ;  /* 0x000000280b0b7221 */ /* 0x008fc60000010000 */
[----:B------:R-:W-:Y:S01]  /*4860*/  STS.128 [R0+0x10], R72 ;  /* 0x0000104800007388 */ /* 0x000fe20000000c00 */
        /* <DEDUP_REMOVED lines=26> */
[----:B------:R-:W-:Y:S02]  /*4a10*/  IADD3 R46, P2, R6, c[0x0][0x220], RZ ;  /* 0x00008800062e7a10 */ /* 0x000fe40007f5e0ff */
[----:B------:R-:W-:Y:S01]  /*4a20*/  LDS R24, [R4.X4+0x1c00] ;  /* 0x001c000004187984 */ /* 0x000fe20000004800 */
[----:B--2---:R-:W-:Y:S01]  /*4a30*/  FADD.FTZ R43, R43, R48 ;  /* 0x000000302b2b7221 */ /* 0x004fe20000010000 */
[----:B------:R-:W-:Y:S02]  /*4a40*/  IADD3.X R55, R55, c[0x0][0x224], RZ, P2, !PT ;  /* 0x0000890037377a10 */ /* 0x000fe400017fe4ff */
[----:B------:R-:W-:Y:S01]  /*4a50*/  @P0 IADD3 R52, P2, R52, 0x200, RZ ;  /* 0x0000020034340810 */ /* 0x000fe20007f5e0ff */
[----:B---3--:R-:W-:Y:S01]  /*4a60*/  FADD.FTZ R43, R43, R50 ;  /* 0x000000322b2b7221 */ /* 0x008fe20000010000 */
        /* <DEDUP_REMOVED lines=10> */
[----:B------:R-:W-:Y:S01]  /*4b10*/  @P0 IMAD.MOV.U32 R3, RZ, RZ, R55 ;  /* 0x000000ffff030224 */ /* 0x000fe200078e0037 */
[----:B------:R-:W-:Y:S01]  /*4b20*/  @P0 IADD3 R46, P3, R46, 0x200, RZ ;  /* 0x000002002e2e0810 */ /* 0x000fe20007f7e0ff */
[----:B------:R-:W-:Y:S01]  /*4b30*/  FADD.FTZ R0, R45, R0 ;  /* 0x000000002d007221 */ /* 0x000fe20000010000 */
[----:B------:R-:W1:Y:S02]  /*4b40*/  LDS R15, [R4.X4+0xa00] ;  /* 0x000a0000040f7984 */ /* 0x000e640000004800 */
[----:B------:R-:W-:Y:S01]  /*4b50*/  @P0 IADD3.X R55, RZ, R55, RZ, P3, !PT ;  /* 0x00000037ff370210 */ /* 0x000fe20001ffe4ff */
[----:B------:R-:W-:Y:S01]  /*4b60*/  FADD.FTZ R51, R44, R51 ;  /* 0x000000332c337221 */ /* 0x000fe20000010000 */
[----:B------:R2:W-:Y:S01]  /*4b70*/  @P0 STG.E [R2.64], R33 ;  /* 0x0000002102000986 */ /* 0x0005e2000c101904 */
[----:B------:R-:W-:Y:S01]  /*4b80*/  @P1 MOV R6, R46 ;  /* 0x0000002e00061202 */ /* 0x000fe20000000f00 */
[----:B------:R-:W-:Y:S01]  /*4b90*/  FADD.FTZ R0, R0, R7 ;  /* 0x0000000700007221 */ /* 0x000fe20000010000 */
[----:B------:R-:W-:Y:S01]  /*4ba0*/  @P1 IADD3 R46, P2, R46, 0x200, RZ ;  /* 0x000002002e2e1810 */ /* 0x000fe20007f5e0ff */
[----:B------:R-:W-:Y:S01]  /*4bb0*/  LDS R33, [R4.X4+0x2e00] ;  /* 0x002e000004217984 */ /* 0x000fe20000004800 */
[----:B------:R-:W-:Y:S01]  /*4bc0*/  @P1 MOV R7, R55 ;  /* 0x0000003700071202 */ /* 0x000fe20000000f00 */
[----:B0-----:R-:W-:Y:S01]  /*4bd0*/  FADD.FTZ R53, R0, R53 ;  /* 0x0000003500357221 */ /* 0x001fe20000010000 */
[C---:B------:R-:W-:Y:S01]  /*4be0*/  ISETP.GE.U32.AND P3, PT, R16.reuse, 0x300, PT ;  /* 0x000003001000780c */ /* 0x040fe20003f66070 */
[----:B------:R-:W-:Y:S01]  /*4bf0*/  @P1 IMAD.X R55, RZ, RZ, R55, P2 ;  /* 0x000000ffff371224 */ /* 0x000fe200010e0637 */
[----:B------:R-:W0:Y:S01]  /*4c00*/  LDS R0, [R4.X4+0x600] ;  /* 0x0006000004007984 */ /* 0x000e220000004800 */
[----:B------:R-:W-:-:S02]  /*4c10*/  ISETP.GE.U32.AND P2, PT, R16, 0x380, PT ;  /* 0x000003801000780c */ /* 0x000fc40003f46070 */
[----:B--2---:R-:W-:Y:S01]  /*4c20*/  @P1 MOV R2, R52 ;  /* 0x0000003400021202 */ /* 0x004fe20000000f00 */
[----:B------:R-:W2:Y:S01]  /*4c30*/  LDS R18, [R4.X4+0x1e00] ;  /* 0x001e000004127984 */ /* 0x000ea20000004800 */
[----:B------:R-:W-:Y:S02]  /*4c40*/  @P1 IADD3 R52, P0, R52, 0x200, RZ ;  /* 0x0000020034341810 */ /* 0x000fe40007f1e0ff */
[-C--:B------:R-:W-:Y:S01]  /*4c50*/  @P1 MOV R3, R57.reuse ;  /* 0x0000003900031202 */ /* 0x080fe20000000f00 */
[----:B------:R-:W3:Y:S01]  /*4c60*/  LDS R20, [R4.X4+0x3200] ;  /* 0x0032000004147984 */ /* 0x000ee20000004800 */
[----:B------:R-:W-:Y:S02]  /*4c70*/  @P1 IADD3.X R57, RZ, R57, RZ, P0, !PT ;  /* 0x00000039ff391210 */ /* 0x000fe400007fe4ff */
[----:B------:R-:W-:Y:S01]  /*4c80*/  ISETP.GE.U32.AND P0, PT, R16, 0x200, PT ;  /* 0x000002001000780c */ /* 0x000fe20003f06070 */
[----:B------:R4:W-:Y:S04]  /*4c90*/  @P1 STG.E [R2.64], R51 ;  /* 0x0000003302001986 */ /* 0x0009e8000c101904 */
[----:B------:R-:W-:Y:S04]  /*4ca0*/  @P1 STG.E [R6.64], R23 ;  /* 0x0000001706001986 */ /* 0x000fe8000c101904 */
[----:B------:R-:W3:Y:S01]  /*4cb0*/  LDS R23, [R4.X4+0x1a00] ;  /* 0x001a000004177984 */ /* 0x000ee20000004800 */
[----:B----4-:R-:W-:-:S03]  /*4cc0*/  @P5 MOV R2, R52 ;  /* 0x0000003400025202 */ /* 0x010fc60000000f00 */
[----:B------:R-:W4:Y:S01]  /*4cd0*/  LDS R22, [R4.X4+0x4600] ;  /* 0x0046000004167984 */ /* 0x000f220000004800 */
[-C--:B------:R-:W-:Y:S01]  /*4ce0*/  @P5 MOV R3, R57.reuse ;  /* 0x0000003900035202 */ /* 0x080fe20000000f00 */
[----:B-1----:R-:W-:Y:S01]  /*4cf0*/  FADD.FTZ R15, RZ, R15 ;  /* 0x0000000fff0f7221 */ /* 0x002fe20000010000 */
[----:B------:R-:W-:Y:S01]  /*4d00*/  @P5 IADD3 R52, P1, R52, 0x200, RZ ;  /* 0x0000020034345810 */ /* 0x000fe20007f3e0ff */
[----:B------:R-:W-:Y:S03]  /*4d10*/  LDS R17, [R4.X4+0x2000] ;  /* 0x0020000004117984 */ /* 0x000fe60000004800 */
[----:B------:R-:W-:Y:S01]  /*4d20*/  @P5 IADD3.X R57, RZ, R57, RZ, P1, !PT ;  /* 0x00000039ff395210 */ /* 0x000fe20000ffe4ff */
[----:B------:R1:W-:Y:S01]  /*4d30*/  @P5 STG.E [R2.64], R53 ;  /* 0x0000003502005986 */ /* 0x0003e2000c101904 */
[----:B------:R-:W-:-:S03]  /*4d40*/  ISETP.GE.U32.AND P1, PT, R16, 0x400, PT ;  /* 0x000004001000780c */ /* 0x000fc60003f26070 */
[----:B------:R-:W-:Y:S01]  /*4d50*/  LDS R21, [R4.X4+0x3400] ;  /* 0x0034000004157984 */ /* 0x000fe20000004800 */
[----:B0-----:R-:W-:-:S03]  /*4d60*/  FADD.FTZ R0, RZ, R0 ;  /* 0x00000000ff007221 */ /* 0x001fc60000010000 */
[----:B------:R-:W-:Y:S01]  /*4d70*/  LDS R29, [R4.X4+0x4800] ;  /* 0x00480000041d7984 */ /* 0x000fe20000004800 */
[----:B--2---:R-:W-:Y:S01]  /*4d80*/  FADD.FTZ R15, R15, R18 ;  /* 0x000000120f0f7221 */ /* 0x004fe20000010000 */
[----:B-1----:R-:W-:Y:S02]  /*4d90*/  @P5 MOV R2, R46 ;  /* 0x0000002e00025202 */ /* 0x002fe40000000f00 */
[----:B------:R-:W-:Y:S01]  /*4da0*/  LDS R19, [R4.X4+0x2200] ;  /* 0x0022000004137984 */ /* 0x000fe20000004800 */
[-C--:B------:R-:W-:Y:S01]  /*4db0*/  @P5 MOV R3, R55.reuse ;  /* 0x0000003700035202 */ /* 0x080fe20000000f00 */
[----:B---3--:R-:W-:Y:S01]  /*4dc0*/  FADD.FTZ R15, R15, R20 ;  /* 0x000000140f0f7221 */ /* 0x008fe20000010000 */
[----:B------:R-:W-:Y:S01]  /*4dd0*/  @P5 IADD3 R46, P6, R46, 0x200, RZ ;  /* 0x000002002e2e5810 */ /* 0x000fe20007fde0ff */
[----:B------:R-:W-:Y:S03]  /*4de0*/  LDS R8, [R4.X4+0x2400] ;  /* 0x0024000004087984 */ /* 0x000fe60000004800 */
[----:B------:R-:W-:Y:S01]  /*4df0*/  @P5 IADD3.X R55, RZ, R55, RZ, P6, !PT ;  /* 0x00000037ff375210 */ /* 0x000fe200037fe4ff */
[----:B------:R0:W-:Y:S01]  /*4e00*/  @P5 STG.E [R2.64], R5 ;  /* 0x0000000502005986 */ /* 0x0001e2000c101904 */
[----:B------:R-:W-:-:S02]  /*4e10*/  @P0 MOV R6, R46 ;  /* 0x0000002e00060202 */ /* 0x000fc40000000f00 */
[----:B------:R-:W-:Y:S01]  /*4e20*/  @P0 MOV R7, R55 ;  /* 0x0000003700070202 */ /* 0x000fe20000000f00 */
[----:B------:R-:W1:Y:S01]  /*4e30*/  LDS R5, [R4.X4+0x800] ;  /* 0x0008000004057984 */ /* 0x000e620000004800 */
[----:B------:R-:W-:Y:S01]  /*4e40*/  ISETP.GE.U32.AND P5, PT, R16, 0x480, PT ;  /* 0x000004801000780c */ /* 0x000fe20003fa6070 */
[----:B------:R-:W-:Y:S02]  /*4e50*/  FADD.FTZ R0, R0, R23 ;  /* 0x0000001700007221 */ /* 0x000fe40000010000 */
[----:B------:R-:W-:Y:S02]  /*4e60*/  LDS R23, [R4.X4+0x3600] ;  /* 0x0036000004177984 */ /* 0x000fe40000004800 */
[----:B------:R-:W-:Y:S01]  /*4e70*/  FADD.FTZ R0, R0, R33 ;  /* 0x0000002100007221 */ /* 0x000fe20000010000 */
[----:B0-----:R-:W-:Y:S01]  /*4e80*/  @P0 MOV R2, R52 ;  /* 0x0000003400020202 */ /* 0x001fe20000000f00 */
[----:B------:R-:W-:Y:S01]  /*4e90*/  @P0 IMAD.MOV.U32 R3, RZ, RZ, R57 ;  /* 0x000000ffff030224 */ /* 0x000fe200078e0039 */
[----:B------:R-:W-:Y:S01]  /*4ea0*/  @P0 IADD3 R52, P6, R52, 0x200, RZ ;  /* 0x0000020034340810 */ /* 0x000fe20007fde0ff */
[----:B------:R-:W-:Y:S01]  /*4eb0*/  FADD.FTZ R43, R0, R43 ;  /* 0x0000002b002b7221 */ /* 0x000fe20000010000 */
[----:B------:R-:W-:Y:S01]  /*4ec0*/  LDS R31, [R4.X4+0x4a00] ;  /* 0x004a0000041f7984 */ /* 0x000fe20000004800 */
[----:B----4-:R-:W-:Y:S01]  /*4ed0*/  FADD.FTZ R15, R15, R22 ;  /* 0x000000160f0f7221 */ /* 0x010fe20000010000 */
[----:B------:R-:W-:-:S02]  /*4ee0*/  @P0 IADD3.X R57, RZ, R57, RZ, P6, !PT ;  /* 0x00000039ff390210 */ /* 0x000fc400037fe4ff */
[----:B------:R-:W-:Y:S01]  /*4ef0*/  @P0 IADD3 R46, P6, R46, 0x200, RZ ;  /* 0x000002002e2e0810 */ /* 0x000fe20007fde0ff */
[----:B------:R-:W0:Y:S03]  /*4f00*/  LDS R0, [R4.X4+0xe00] ;  /* 0x000e000004007984 */ /* 0x000e260000004800 */
[----:B------:R-:W-:Y:S01]  /*4f10*/  @P0 IADD3.X R55, RZ, R55, RZ, P6, !PT ;  /* 0x00000037ff370210 */ /* 0x000fe200037fe4ff */
[----:B------:R2:W-:Y:S01]  /*4f20*/  @P0 STG.E [R2.64], R43 ;  /* 0x0000002b02000986 */ /* 0x0005e2000c101904 */
[----:B------:R-:W-:-:S03]  /*4f30*/  ISETP.GE.U32.AND P6, PT, R16, 0x500, PT ;  /* 0x000005001000780c */ /* 0x000fc60003fc6070 */
[----:B------:R-:W3:Y:S04]  /*4f40*/  LDS R16, [R4.X4+0xc00] ;  /* 0x000c000004107984 */ /* 0x000ee80000004800 */
[----:B------:R-:W-:Y:S01]  /*4f50*/  @P0 STG.E [R6.64], R35 ;  /* 0x0000002306000986 */ /* 0x000fe2000c101904 */
[----:B--2---:R-:W-:-:S03]  /*4f60*/  @P4 MOV R2, R52 ;  /* 0x0000003400024202 */ /* 0x004fc60000000f00 */
[----:B------:R-:W2:Y:S01]  /*4f70*/  LDS R6, [R4.X4+0x1200] ;  /* 0x0012000004067984 */ /* 0x000ea20000004800 */
[-C--:B------:R-:W-:Y:S02]  /*4f80*/  @P4 MOV R3, R57.reuse ;  /* 0x0000003900034202 */ /* 0x080fe40000000f00 */
[----:B------:R-:W-:Y:S01]  /*4f90*/  @P4 IADD3 R52, P0, R52, 0x200, RZ ;  /* 0x0000020034344810 */ /* 0x000fe20007f1e0ff */
[----:B------:R-:W-:Y:S01]  /*4fa0*/  LDS R25, [R4.X4+0x3800] ;  /* 0x0038000004197984 */ /* 0x000fe20000004800 */
[----:B-1----:R-:W-:Y:S02]  /*4fb0*/  FADD.FTZ R5, RZ, R5 ;  /* 0x00000005ff057221 */ /* 0x002fe40000010000 */
[----:B------:R-:W-:Y:S01]  /*4fc0*/  @P4 IADD3.X R57, RZ, R57, RZ, P0, !PT ;  /* 0x00000039ff394210 */ /* 0x000fe200007fe4ff */
[----:B------:R-:W1:Y:S01]  /*4fd0*/  LDS R7, [R4.X4+0x2600] ;  /* 0x0026000004077984 */ /* 0x000e620000004800 */
[----:B------:R-:W-:-:S04]  /*4fe0*/  FADD.FTZ R5, R5, R24 ;  /* 0x0000001805057221 */ /* 0x000fc80000010000 */
[----:B------:R-:W-:-:S04]  /*4ff0*/  FADD.FTZ R5, R5, R26 ;  /* 0x0000001a05057221 */ /* 0x000fc80000010000 */
[----:B------:R-:W-:Y:S02]  /*5000*/  FADD.FTZ R27, R5, R34 ;  /* 0x00000022051b7221 */ /* 0x000fe40000010000 */
[----:B------:R-:W4:Y:S01]  /*5010*/  LDS R5, [R4.X4+0x1000] ;  /* 0x0010000004057984 */ /* 0x000f220000004800 */
[----:B0-----:R-:W-:-:S03]  /*5020*/  FADD.FTZ R0, RZ, R0 ;  /* 0x00000000ff007221 */ /* 0x001fc60000010000 */
[----:B------:R0:W-:Y:S01]  /*5030*/  @P4 STG.E [R2.64], R27 ;  /* 0x0000001b02004986 */ /* 0x0001e2000c101904 */
[----:B------:R-:W-:-:S03]  /*5040*/  FADD.FTZ R0, R0, R19 ;  /* 0x0000001300007221 */ /* 0x000fc60000010000 */
[----:B------:R-:W4:Y:S01]  /*5050*/  LDS R27, [R4.X4+0x4c00] ;  /* 0x004c0000041b7984 */ /* 0x000f220000004800 */
[----:B---3--:R-:W-:Y:S02]  /*5060*/  FADD.FTZ R16, RZ, R16 ;  /* 0x00000010ff107221 */ /* 0x008fe40000010000 */
[----:B------:R-:W-:Y:S02]  /*5070*/  FADD.FTZ R0, R0, R23 ;  /* 0x0000001700007221 */ /* 0x000fe40000010000 */
[----:B------:R-:W-:Y:S01]  /*5080*/  FADD.FTZ R16, R16, R17 ;  /* 0x0000001110107221 */ /* 0x000fe20000010000 */
[----:B0-----:R-:W-:Y:S01]  /*5090*/  @P4 MOV R2, R46 ;  /* 0x0000002e00024202 */ /* 0x001fe20000000f00 */
[----:B------:R-:W-:Y:S01]  /*50a0*/  @P4 IMAD.MOV.U32 R3, RZ, RZ, R55 ;  /* 0x000000ffff034224 */ /* 0x000fe200078e0037 */
[----:B------:R-:W-:Y:S01]  /*50b0*/  @P4 IADD3 R46, P0, R46, 0x200, RZ ;  /* 0x000002002e2e4810 */ /* 0x000fe20007f1e0ff */
[----:B------:R-:W-:Y:S01]  /*50c0*/  LDS R17, [R4.X4+0x4e00] ;  /* 0x004e000004117984 */ /* 0x000fe20000004800 */
[----:B------:R-:W-:-:S02]  /*50d0*/  FADD.FTZ R16, R16, R21 ;  /* 0x0000001510107221 */ /* 0x000fc40000010000 */
[----:B------:R-:W-:Y:S01]  /*50e0*/  @P4 IADD3.X R55, RZ, R55, RZ, P0, !PT ;  /* 0x00000037ff374210 */ /* 0x000fe200007fe4ff */
[----:B------:R0:W-:Y:S01]  /*50f0*/  @P4 STG.E [R2.64], R9 ;  /* 0x0000000902004986 */ /* 0x0001e2000c101904 */
[----:B------:R-:W-:Y:S02]  /*5100*/  FADD.FTZ R29, R16, R29 ;  /* 0x0000001d101d7221 */ /* 0x000fe40000010000 */
[----:B------:R-:W-:Y:S01]  /*5110*/  FADD.FTZ R31, R0, R31 ;  /* 0x0000001f001f7221 */ /* 0x000fe20000010000 */
[----:B------:R-:W3:Y:S01]  /*5120*/  LDS R9, [R4.X4+0x3a00] ;  /* 0x003a000004097984 */ /* 0x000ee20000004800 */
[----:B--2---:R-:W-:-:S04]  /*5130*/  FADD.FTZ R6, RZ, R6 ;  /* 0x00000006ff067221 */ /* 0x004fc80000010000 */
[----:B-1----:R-:W-:Y:S01]  /*5140*/  FADD.FTZ R0, R6, R7 ;  /* 0x0000000706007221 */ /* 0x002fe20000010000 */
[----:B0-----:R-:W-:Y:S02]  /*5150*/  @P3 MOV R2, R52 ;  /* 0x0000003400023202 */ /* 0x001fe40000000f00 */
[-C--:B------:R-:W-:Y:S02]  /*5160*/  @P3 MOV R3, R57.reuse ;  /* 0x0000003900033202 */ /* 0x080fe40000000f00 */
[----:B------:R-:W-:Y:S01]  /*5170*/  @P3 IADD3 R52, P0, R52, 0x200, RZ ;  /* 0x0000020034343810 */ /* 0x000fe20007f1e0ff */
[----:B----4-:R-:W-:Y:S02]  /*5180*/  FADD.FTZ R5, RZ, R5 ;  /* 0x00000005ff057221 */ /* 0x010fe40000010000 */
[----:B------:R0:W-:Y:S01]  /*5190*/  @P3 STG.E [R2.64], R15 ;  /* 0x0000000f02003986 */ /* 0x0001e2000c101904 */
[----:B------:R-:W-:Y:S01]  /*51a0*/  @P3 IADD3.X R57, RZ, R57, RZ, P0, !PT ;  /* 0x00000039ff393210 */ /* 0x000fe200007fe4ff */
[----:B------:R-:W-:-:S04]  /*51b0*/  FADD.FTZ R8, R5, R8 ;  /* 0x0000000805087221 */ /* 0x000fc80000010000 */
[----:B------:R-:W-:-:S04]  /*51c0*/  FADD.FTZ R8, R8, R25 ;  /* 0x0000001908087221 */ /* 0x000fc80000010000 */
[----:B------:R-:W-:Y:S01]  /*51d0*/  FADD.FTZ R27, R8, R27 ;  /* 0x0000001b081b7221 */ /* 0x000fe20000010000 */
[----:B0-----:R-:W-:Y:S02]  /*51e0*/  @P3 MOV R2, R46 ;  /* 0x0000002e00023202 */ /* 0x001fe40000000f00 */
[----:B------:R-:W-:Y:S02]  /*51f0*/  @P3 MOV R3, R55 ;  /* 0x0000003700033202 */ /* 0x000fe40000000f00 */
[----:B------:R-:W-:-:S03]  /*5200*/  @P3 IADD3 R46, P4, R46, 0x200, RZ ;  /* 0x000002002e2e3810 */ /* 0x000fc60007f9e0ff */
[----:B------:R0:W-:Y:S02]  /*5210*/  @P3 STG.E [R2.64], R37 ;  /* 0x0000002502003986 */ /* 0x0001e4000c101904 */
[----:B------:R-:W-:Y:S02]  /*5220*/  @P3 IMAD.X R55, RZ, RZ, R55, P4 ;  /* 0x000000ffff373224 */ /* 0x000fe400020e0637 */
[----:B---3--:R-:W-:-:S04]  /*5230*/  FADD.FTZ R0, R0, R9 ;  /* 0x0000000900007221 */ /* 0x008fc80000010000 */
[----:B------:R-:W-:Y:S01]  /*5240*/  FADD.FTZ R17, R0, R17 ;  /* 0x0000001100117221 */ /* 0x000fe20000010000 */
[----:B0-----:R-:W-:Y:S02]  /*5250*/  @P2 MOV R2, R52 ;  /* 0x0000003400022202 */ /* 0x001fe40000000f00 */
        /* <DEDUP_REMOVED lines=13> */
[----:B------:R-:W-:Y:S01]  /*5330*/  @P5 MOV R6, R46 ;  /* 0x0000002e00065202 */ /* 0x000fe20000000f00 */
[----:B0-----:R-:W-:Y:S01]  /*5340*/  @P1 IMAD.MOV.U32 R3, RZ, RZ, R57 ;  /* 0x000000ffff031224 */ /* 0x001fe200078e0039 */
[----:B------:R-:W-:Y:S01]  /*5350*/  @P1 MOV R2, R52 ;  /* 0x0000003400021202 */ /* 0x000fe20000000f00 */
[----:B------:R-:W-:Y:S01]  /*5360*/  @P5 IMAD.MOV.U32 R7, RZ, RZ, R55 ;  /* 0x000000ffff075224 */ /* 0x000fe200078e0037 */
[----:B------:R-:W-:-:S02]  /*5370*/  @P1 IADD3 R52, P0, R52, 0x200, RZ ;  /* 0x0000020034341810 */ /* 0x000fc40007f1e0ff */
[----:B------:R-:W-:Y:S01]  /*5380*/  @P5 IADD3 R46, P2, R46, 0x200, RZ ;  /* 0x000002002e2e5810 */ /* 0x000fe20007f5e0ff */
[----:B------:R0:W-:Y:S01]  /*5390*/  @P1 STG.E [R2.64], R31 ;  /* 0x0000001f02001986 */ /* 0x0001e2000c101904 */
[----:B------:R-:W-:Y:S02]  /*53a0*/  @P1 IADD3.X R57, RZ, R57, RZ, P0, !PT ;  /* 0x00000039ff391210 */ /* 0x000fe400007fe4ff */
[----:B------:R-:W-:Y:S01]  /*53b0*/  @P5 IADD3.X R55, RZ, R55, RZ, P2, !PT ;  /* 0x00000037ff375210 */ /* 0x000fe200017fe4ff */
[----:B------:R1:W-:Y:S01]  /*53c0*/  @P1 STG.E [R4.64], R39 ;  /* 0x0000002704001986 */ /* 0x0003e2000c101904 */
[----:B0-----:R-:W-:Y:S02]  /*53d0*/  @P5 MOV R2, R52 ;  /* 0x0000003400025202 */ /* 0x001fe40000000f00 */
[----:B------:R-:W-:Y:S02]  /*53e0*/  @P5 MOV R3, R57 ;  /* 0x0000003900035202 */ /* 0x000fe40000000f00 */
[----:B------:R-:W-:-:S02]  /*53f0*/  @P5 IADD3 R52, P0, R52, 0x200, RZ ;  /* 0x0000020034345810 */ /* 0x000fc40007f1e0ff */
[----:B-1----:R-:W-:Y:S01]  /*5400*/  MOV R4, R46 ;  /* 0x0000002e00047202 */ /* 0x002fe20000000f00 */
[----:B------:R0:W-:Y:S01]  /*5410*/  @P5 STG.E [R2.64], R27 ;  /* 0x0000001b02005986 */ /* 0x0001e2000c101904 */
[----:B------:R-:W-:Y:S02]  /*5420*/  @P5 IADD3.X R57, RZ, R57, RZ, P0, !PT ;  /* 0x00000039ff395210 */ /* 0x000fe400007fe4ff */
        /* <DEDUP_REMOVED lines=8> */
.L_x_589:
[----:B------:R-:W-:Y:S01]  /*54b0*/  HFMA2.MMA R176, -RZ, RZ, 0, 5.9604644775390625e-08 ;  /* 0x00000001ffb07435 */ /* 0x000fe200000001ff */
[----:B------:R-:W-:Y:S01]  /*54c0*/  MOV R177, R245 ;  /* 0x000000f500b17202 */ /* 0x000fe20000000f00 */
[----:B------:R-:W-:Y:S01]  /*54d0*/  IMAD.MOV.U32 R175, RZ, RZ, 0x1f ;  /* 0x0000001fffaf7424 */ /* 0x000fe200078e00ff */
[----:B------:R-:W-:-:S02]  /*54e0*/  MOV R174, 0xffffffff ;  /* 0xffffffff00ae7802 */ /* 0x000fc40000000f00 */
[----:B------:R-:W-:Y:S02]  /*54f0*/  MOV R172, 0x5510 ;  /* 0x0000551000ac7802 */ /* 0x000fe40000000f00 */
[----:B-----5:R-:W-:Y:S05]  /*5500*/  CALL.REL.NOINC `($__internal_26_$__cuda_sm70_shflsync_bfly_p) ;  /* 0x0000046000007944 */ /* 0x020fea0003c00000 */
[----:B-1----:R-:W-:Y:S01]  /*5510*/  MOV R178, R174 ;  /* 0x000000ae00b27202 */ /* 0x002fe20000000f00 */
[----:B0-----:R-:W-:Y:S05]  /*5520*/  BRA `(.L_x_602) ;  /* 0xffffcc7000007947 */ /* 0x001fea000383ffff */
.L_x_590:
[----:B------:R-:W-:Y:S01]  /*5530*/  HFMA2.MMA R176, -RZ, RZ, 0, 5.9604644775390625e-08 ;  /* 0x00000001ffb07435 */ /* 0x000fe200000001ff */
[----:B------:R-:W-:Y:S02]  /*5540*/  MOV R177, R243 ;  /* 0x000000f300b17202 */ /* 0x000fe40000000f00 */
[----:B------:R-:W-:Y:S02]  /*5550*/  MOV R175, 0x1f ;  /* 0x0000001f00af7802 */ /* 0x000fe40000000f00 */
[----:B------:R-:W-:Y:S02]  /*5560*/  MOV R174, 0xffffffff ;  /* 0xffffffff00ae7802 */ /* 0x000fe40000000f00 */
[----:B------:R-:W-:Y:S02]  /*5570*/  MOV R172, 0x5590 ;  /* 0x0000559000ac7802 */ /* 0x000fe40000000f00 */
[----:B01---5:R-:W-:Y:S05]  /*5580*/  CALL.REL.NOINC `($__internal_26_$__cuda_sm70_shflsync_bfly_p) ;  /* 0x000003e000007944 */ /* 0x023fea0003c00000 */
[----:B------:R-:W-:Y:S01]  /*5590*/  FADD.FTZ R245, R178, R245 ;  /* 0x000000f5b2f57221 */ /* 0x000fe20000010000 */
[----:B0-----:R-:W-:Y:S01]  /*55a0*/  HFMA2.MMA R176, -RZ, RZ, 0, 1.1920928955078125e-07 ;  /* 0x00000002ffb07435 */ /* 0x001fe200000001ff */
[----:B-1----:R-:W-:Y:S01]  /*55b0*/  FADD.FTZ R243, R243, R174 ;  /* 0x000000aef3f37221 */ /* 0x002fe20000010000 */
[----:B------:R-:W-:Y:S01]  /*55c0*/  MOV R175, 0x1f ;  /* 0x0000001f00af7802 */ /* 0x000fe20000000f00 */
[----:B------:R-:W-:Y:S01]  /*55d0*/  IMAD.MOV.U32 R174, RZ, RZ, -0x1 ;  /* 0xffffffffffae7424 */ /* 0x000fe200078e00ff */
[----:B------:R-:W-:-:S02]  /*55e0*/  MOV R177, R245 ;  /* 0x000000f500b17202 */ /* 0x000fc40000000f00 */
[----:B------:R-:W-:Y:S02]  /*55f0*/  MOV R172, 0x5610 ;  /* 0x0000561000ac7802 */ /* 0x000fe40000000f00 */
[----:B------:R-:W-:Y:S05]  /*5600*/  CALL.REL.NOINC `($__internal_26_$__cuda_sm70_shflsync_bfly_p) ;  /* 0x0000036000007944 */ /* 0x000fea0003c00000 */
[----:B0-----:R-:W-:Y:S01]  /*5610*/  HFMA2.MMA R176, -RZ, RZ, 0, 1.1920928955078125e-07 ;  /* 0x00000002ffb07435 */ /* 0x001fe200000001ff */
[----:B-1----:R-:W-:Y:S02]  /*5620*/  MOV R178, R174 ;  /* 0x000000ae00b27202 */ /* 0x002fe40000000f00 */
[----:B------:R-:W-:Y:S02]  /*5630*/  MOV R177, R243 ;  /* 0x000000f300b17202 */ /* 0x000fe40000000f00 */
[----:B------:R-:W-:Y:S02]  /*5640*/  MOV R175, 0x1f ;  /* 0x0000001f00af7802 */ /* 0x000fe40000000f00 */
[----:B------:R-:W-:Y:S02]  /*5650*/  MOV R174, 0xffffffff ;  /* 0xffffffff00ae7802 */ /* 0x000fe40000000f00 */
[----:B------:R-:W-:Y:S02]  /*5660*/  MOV R172, 0x5680 ;  /* 0x0000568000ac7802 */ /* 0x000fe40000000f00 */
[----:B------:R-:W-:Y:S05]  /*5670*/  CALL.REL.NOINC `($__internal_26_$__cuda_sm70_shflsync_bfly_p) ;  /* 0x000002f000007944 */ /* 0x000fea0003c00000 */
[----:B------:R-:W-:Y:S01]  /*5680*/  FADD.FTZ R245, R178, R245 ;  /* 0x000000f5b2f57221 */ /* 0x000fe20000010000 */
[----:B0-----:R-:W-:Y:S01]  /*5690*/  HFMA2.MMA R176, -RZ, RZ, 0, 2.384185791015625e-07 ;  /* 0x00000004ffb07435 */ /* 0x001fe200000001ff */
[----:B-1----:R-:W-:Y:S01]  /*56a0*/  FADD.FTZ R243, R243, R174 ;  /* 0x000000aef3f37221 */ /* 0x002fe20000010000 */
[----:B------:R-:W-:Y:S01]  /*56b0*/  MOV R175, 0x1f ;  /* 0x0000001f00af7802 */ /* 0x000fe20000000f00 */
[----:B------:R-:W-:Y:S01]  /*56c0*/  IMAD.MOV.U32 R174, RZ, RZ, -0x1 ;  /* 0xffffffffffae7424 */ /* 0x000fe200078e00ff */
[----:B------:R-:W-:-:S02]  /*56d0*/  MOV R177, R245 ;  /* 0x000000f500b17202 */ /* 0x000fc40000000f00 */
[----:B------:R-:W-:Y:S02]  /*56e0*/  MOV R172, 0x5700 ;  /* 0x0000570000ac7802 */ /* 0x000fe40000000f00 */
[----:B------:R-:W-:Y:S05]  /*56f0*/  CALL.REL.NOINC `($__internal_26_$__cuda_sm70_shflsync_bfly_p) ;  /* 0x0000027000007944 */ /* 0x000fea0003c00000 */
[----:B0-----:R-:W-:Y:S01]  /*5700*/  HFMA2.MMA R176, -RZ, RZ, 0, 2.384185791015625e-07 ;  /* 0x00000004ffb07435 */ /* 0x001fe200000001ff */
[----:B-1----:R-:W-:Y:S02]  /*5710*/  MOV R178, R174 ;  /* 0x000000ae00b27202 */ /* 0x002fe40000000f00 */
[----:B------:R-:W-:Y:S02]  /*5720*/  MOV R177, R243 ;  /* 0x000000f300b17202 */ /* 0x000fe40000000f00 */
[----:B------:R-:W-:Y:S02]  /*5730*/  MOV R175, 0x1f ;  /* 0x0000001f00af7802 */ /* 0x000fe40000000f00 */
[----:B------:R-:W-:Y:S02]  /*5740*/  MOV R174, 0xffffffff ;  /* 0xffffffff00ae7802 */ /* 0x000fe40000000f00 */
[----:B------:R-:W-:Y:S02]  /*5750*/  MOV R172, 0x5770 ;  /* 0x0000577000ac7802 */ /* 0x000fe40000000f00 */
[----:B------:R-:W-:Y:S05]  /*5760*/  CALL.REL.NOINC `($__internal_26_$__cuda_sm70_shflsync_bfly_p) ;  /* 0x0000020000007944 */ /* 0x000fea0003c00000 */
[----:B------:R-:W-:Y:S01]  /*5770*/  FADD.FTZ R245, R178, R245 ;  /* 0x000000f5b2f57221 */ /* 0x000fe20000010000 */
[----:B0-----:R-:W-:Y:S01]  /*5780*/  HFMA2.MMA R176, -RZ, RZ, 0, 4.76837158203125e-07 ;  /* 0x00000008ffb07435 */ /* 0x001fe200000001ff */
[----:B-1----:R-:W-:Y:S01]  /*5790*/  FADD.FTZ R179, R243, R174 ;  /* 0x000000aef3b37221 */ /* 0x002fe20000010000 */
[----:B------:R-:W-:Y:S01]  /*57a0*/  MOV R175, 0x1f ;  /* 0x0000001f00af7802 */ /* 0x000fe20000000f00 */
[----:B------:R-:W-:Y:S01]  /*57b0*/  IMAD.MOV.U32 R174, RZ, RZ, -0x1 ;  /* 0xffffffffffae7424 */ /* 0x000fe200078e00ff */
[----:B------:R-:W-:-:S02]  /*57c0*/  MOV R177, R245 ;  /* 0x000000f500b17202 */ /* 0x000fc40000000f00 */
[----:B------:R-:W-:Y:S02]  /*57d0*/  MOV R172, 0x57f0 ;  /* 0x000057f000ac7802 */ /* 0x000fe40000000f00 */
[----:B------:R-:W-:Y:S05]  /*57e0*/  CALL.REL.NOINC `($__internal_26_$__cuda_sm70_shflsync_bfly_p) ;  /* 0x0000018000007944 */ /* 0x000fea0003c00000 */
[----:B0-----:R-:W-:Y:S01]  /*57f0*/  HFMA2.MMA R176, -RZ, RZ, 0, 4.76837158203125e-07 ;  /* 0x00000008ffb07435 */ /* 0x001fe200000001ff */
[----:B-1----:R-:W-:Y:S02]  /*5800*/  MOV R178, R174 ;  /* 0x000000ae00b27202 */ /* 0x002fe40000000f00 */
[----:B------:R-:W-:Y:S02]  /*5810*/  MOV R177, R179 ;  /* 0x000000b300b17202 */ /* 0x000fe40000000f00 */
[----:B------:R-:W-:Y:S02]  /*5820*/  MOV R175, 0x1f ;  /* 0x0000001f00af7802 */ /* 0x000fe40000000f00 */
[----:B------:R-:W-:Y:S02]  /*5830*/  MOV R174, 0xffffffff ;  /* 0xffffffff00ae7802 */ /* 0x000fe40000000f00 */
[----:B------:R-:W-:Y:S02]  /*5840*/  MOV R172, 0x5860 ;  /* 0x0000586000ac7802 */ /* 0x000fe40000000f00 */
[----:B------:R-:W-:Y:S05]  /*5850*/  CALL.REL.NOINC `($__internal_26_$__cuda_sm70_shflsync_bfly_p) ;  /* 0x0000011000007944 */ /* 0x000fea0003c00000 */
[----:B------:R-:W-:Y:S01]  /*5860*/  FADD.FTZ R178, R178, R245 ;  /* 0x000000f5b2b27221 */ /* 0x000fe20000010000 */
[----:B0-----:R-:W-:Y:S01]  /*5870*/  HFMA2.MMA R176, -RZ, RZ, 0, 9.5367431640625e-07 ;  /* 0x00000010ffb07435 */ /* 0x001fe200000001ff */
[----:B-1----:R-:W-:Y:S01]  /*5880*/  FADD.FTZ R179, R179, R174 ;  /* 0x000000aeb3b37221 */ /* 0x002fe20000010000 */
[----:B------:R-:W-:Y:S01]  /*5890*/  MOV R175, 0x1f ;  /* 0x0000001f00af7802 */ /* 0x000fe20000000f00 */
[----:B------:R-:W-:Y:S01]  /*58a0*/  IMAD.MOV.U32 R174, RZ, RZ, -0x1 ;  /* 0xffffffffffae7424 */ /* 0x000fe200078e00ff */
[----:B------:R-:W-:-:S02]  /*58b0*/  MOV R177, R178 ;  /* 0x000000b200b17202 */ /* 0x000fc40000000f00 */
[----:B------:R-:W-:Y:S02]  /*58c0*/  MOV R172, 0x58e0 ;  /* 0x000058e000ac7802 */ /* 0x000fe40000000f00 */
[----:B------:R-:W-:Y:S05]  /*58d0*/  CALL.REL.NOINC `($__internal_26_$__cuda_sm70_shflsync_bfly_p) ;  /* 0x0000009000007944 */ /* 0x000fea0003c00000 */
[----:B0-----:R-:W-:Y:S01]  /*58e0*/  HFMA2.MMA R176, -RZ, RZ, 0, 9.5367431640625e-07 ;  /* 0x00000010ffb07435 */ /* 0x001fe200000001ff */
[----:B-1----:R-:W-:Y:S02]  /*58f0*/  MOV R243, R174 ;  /* 0x000000ae00f37202 */ /* 0x002fe40000000f00 */
[----:B------:R-:W-:Y:S02]  /*5900*/  MOV R177, R179 ;  /* 0x000000b300b17202 */ /* 0x000fe40000000f00 */
[----:B------:R-:W-:Y:S02]  /*5910*/  MOV R175, 0x1f ;  /* 0x0000001f00af7802 */ /* 0x000fe40000000f00 */
[----:B------:R-:W-:Y:S02]  /*5920*/  MOV R174, 0xffffffff ;  /* 0xffffffff00ae7802 */ /* 0x000fe40000000f00 */
[----:B------:R-:W-:Y:S02]  /*5930*/  MOV R172, 0x5950 ;  /* 0x0000595000ac7802 */ /* 0x000fe40000000f00 */
[----:B------:R-:W-:Y:S05]  /*5940*/  CALL.REL.NOINC `($__internal_26_$__cuda_sm70_shflsync_bfly_p) ;  /* 0x0000002000007944 */ /* 0x000fea0003c00000 */
[----:B-1----:R-:W-:Y:S01]  /*5950*/  MOV R172, R174 ;  /* 0x000000ae00ac7202 */ /* 0x002fe20000000f00 */
[----:B0-----:R-:W-:Y:S05]  /*5960*/  BRA `(.L_x_603) ;  /* 0xffffc95000007947 */ /* 0x001fea000383ffff */
        .weak           $__internal_26_$__cuda_sm70_shflsync_bfly_p
        .type           $__internal_26_$__cuda_sm70_shflsync_bfly_p,@function
        .size           $__internal_26_$__cuda_sm70_shflsync_bfly_p,(.L_x_2852 - $__internal_26_$__cuda_sm70_shflsync_bfly_p)
$__internal_26_$__cuda_sm70_shflsync_bfly_p:
[----:B------:R-:W-:Y:S01]  /*5970*/  HFMA2.MMA R173, -RZ, RZ, 0, 0 ;  /* 0x00000000ffad7435 */ /* 0x000fe200000001ff */
[----:B------:R-:W-:Y:S04]  /*5980*/  WARPSYNC R174 ;  /* 0x000000ae00007348 */ /* 0x000fe80003800000 */
[----:B------:R0:W1:Y:S01]  /*5990*/  SHFL.BFLY PT, R174, R177, R176, R175 ;  /* 0x0c0000b0b1ae7389 */ /* 0x00006200000e00af */
[----:B------:R-:W-:Y:S05]  /*59a0*/  RET.REL.NODEC R172 `(_ZN10layer_norm31ln_parallel_residual_bwd_kernelINS_13Kernel_traitsIf13__nv_bfloat16S2_S2_fjLj1280ELj1ELj4ELj1ELj16ENS_18Kernel_traits_baseILj1280EfS2_S2_S2_fjLj128EEEEELb0ELb1ELb0EEEvNS_9BwdParamsE) ;  /* 0xffffa650ac007950 */ /* 0x000fea0003c3ffff */
.L_x_604:
        /* <DEDUP_REMOVED lines=13> */
.L_x_2852:


//--------------------- .text._ZN10layer_norm31ln_parallel_residual_bwd_kernelINS_13Kernel_traitsIf13__nv_bfloat16S2_S2_fjLj1280ELj1ELj4ELj1ELj16ENS_18Kernel_traits_baseILj1280EfS2_S2_S2_fjLj128EEEEELb0ELb1ELb1EEEvNS_9BwdParamsE --------------------------
	.section	.text._ZN10layer_norm31ln_parallel_residual_bwd_kernelINS_13Kernel_traitsIf13__nv_bfloat16S2_S2_fjLj1280ELj1ELj4ELj1ELj16ENS_18Kernel_traits_baseILj1280EfS2_S2_S2_fjLj128EEEEELb0ELb1ELb1EEEvNS_9BwdParamsE,"ax",@progbits
	.sectioninfo	@"SHI_REGISTERS=255"
	.align	128
        .global         _ZN10layer_norm31ln_parallel_residual_bwd_kernelINS_13Kernel_traitsIf13__nv_bfloat16S2_S2_fjLj1280ELj1ELj4ELj1ELj16ENS_18Kernel_traits_baseILj1280EfS2_S2_S2_fjLj128EEEEELb0ELb1ELb1EEEvNS_9BwdParamsE
        .type           _ZN10layer_norm31ln_parallel_residual_bwd_kernelINS_13Kernel_traitsIf13__nv_bfloat16S2_S2_fjLj1280ELj1ELj4ELj1ELj16ENS_18Kernel_traits_baseILj1280EfS2_S2_S2_fjLj128EEEEELb0ELb1ELb1EEEvNS_9BwdParamsE,@function
        .size           _ZN10layer_norm31ln_parallel_residual_bwd_kernelINS_13Kernel_traitsIf13__nv_bfloat16S2_S2_fjLj1280ELj1ELj4ELj1ELj16ENS_18Kernel_traits_baseILj1280EfS2_S2_S2_fjLj128EEEEELb0ELb1ELb1EEEvNS_9BwdParamsE,(.L_x_2853 - _ZN10layer_norm31ln_parallel_residual_bwd_kernelINS_13Kernel_traitsIf13__nv_bfloat16S2_S2_fjLj1280ELj1ELj4ELj1ELj16ENS_18Kernel_traits_baseILj1280EfS2_S2_S2_fjLj128EEEEELb0ELb1ELb1EEEvNS_9BwdParamsE)
        .other          _ZN10layer_norm31ln_parallel_residual_bwd_kernelINS_13Kernel_traitsIf13__nv_bfloat16S2_S2_fjLj1280ELj1ELj4ELj1ELj16ENS_18Kernel_traits_baseILj1280EfS2_S2_S2_fjLj128EEEEELb0ELb1ELb1EEEvNS_9BwdParamsE,@"STO_CUDA_ENTRY STV_DEFAULT"
_ZN10layer_norm31ln_parallel_residual_bwd_kernelINS_13Kernel_traitsIf13__nv_bfloat16S2_S2_fjLj1280ELj1ELj4ELj1ELj16ENS_18Kernel_traits_baseILj1280EfS2_S2_S2_fjLj128EEEEELb0ELb1ELb1EEEvNS_9BwdParamsE:
.text._ZN10layer_norm31ln_parallel_residual_bwd_kernelINS_13Kernel_traitsIf13__nv_bfloat16S2_S2_fjLj1280ELj1ELj4ELj1ELj16ENS_18Kernel_traits_baseILj1280EfS2_S2_S2_fjLj128EEEEELb0ELb1ELb1EEEvNS_9BwdParamsE:
        /* <DEDUP_REMOVED lines=50> */
.L_x_606:
[----:B------:R-:W0:Y:S01]  /*0320*/  LDC.U8 R194, c[0x0][0x1f0] ;  /* 0x00007c00ffc27b82 */ /* 0x000e220000000000 */
[----:B------:R-:W-:-:S04]  /*0330*/  SHF.L.U32 R0, R157, 0x5, RZ ;  /* 0x000000059d007819 */ /* 0x000fc800000006ff */
[----:B------:R-:W-:-:S04]  /*0340*/  LOP3.LUT R0, R0, 0x3e0, RZ, 0xc0, !PT ;  /* 0x000003e000007812 */ /* 0x000fc800078ec0ff */
[----:B------:R-:W-:-:S04]  /*0350*/  IADD3 R2, P0, R0, c[0x0][0x1b0], RZ ;  /* 0x00006c0000027a10 */ /* 0x000fc80007f1e0ff */
[----:B------:R-:W-:Y:S01]  /*0360*/  IADD3.X R3, RZ, c[0x0][0x1b4], RZ, P0, !PT ;  /* 0x00006d00ff037a10 */ /* 0x000fe200007fe4ff */
[----:B------:R-:W-:Y:S01]  /*0370*/  HFMA2.MMA R156, -RZ, RZ, 0, 0 ;  /* 0x00000000ff9c7435 */ /* 0x000fe200000001ff */
[----:B------:R-:W-:Y:S01]  /*0380*/  BSSY B1, `(.L_x_608) ;  /* 0x0000392000017945 */ /* 0x000fe20003800000 */
[----:B------:R-:W-:Y:S01]  /*0390*/  HFMA2.MMA R0, -RZ, RZ, 0, 0 ;  /* 0x00000000ff007435 */ /* 0x000fe200000001ff */
        /* <DEDUP_REMOVED lines=34> */
[----:B------:R-:W-:Y:S01]  /*05c0*/  MOV R192, RZ ;  /* 0x000000ff00c07202 */ /* 0x000fe20000000f00 */
[----:B------:R-:W-:Y:S01]  /*05d0*/  CS2R R190, SRZ ;  /* 0x0000000000be7805 */ /* 0x000fe2000001ff00 */
[----:B------:R-:W-:Y:S01]  /*05e0*/  CS2R R118, SRZ ;  /* 0x0000000000767805 */ /* 0x000fe2000001ff00 */
[----:B------:R1:W5:Y:S01]  /*05f0*/  LDG.E.128 R4, [R2.64+0x1010] ;  /* 0x0010100402047981 */ /* 0x000362000c1e1d00 */
        /* <DEDUP_REMOVED lines=9> */
[----:B-1----:R-:W-:Y:S01]  /*0690*/  CS2R R2, SRZ ;  /* 0x0000000000027805 */ /* 0x002fe2000001ff00 */
[----:B------:R-:W-:Y:S01]  /*06a0*/  CS2R R176, SRZ ;  /* 0x0000000000b07805 */ /* 0x000fe2000001ff00 */
[----:B0-----:R-:W-:-:S02]  /*06b0*/  MOV R195, RZ ;  /* 0x000000ff00c37202 */ /* 0x001fc40000000f00 */
.L_x_612:
[----:B------:R-:W-:Y:S01]  /*06c0*/  IMAD R60, R193, c[0x0][0x168], RZ ;  /* 0x00005a00c13c7a24 */ /* 0x000fe200078e02ff */
[----:B------:R-:W-:-:S02]  /*06d0*/  LOP3.LUT R62, R157, 0x1f, RZ, 0xc0, !PT ;  /* 0x0000001f9d3e7812 */ /* 0x000fc400078ec0ff */
[----:B------:R-:W-:Y:S02]  /*06e0*/  MOV R201, 0x10 ;  /* 0x0000001000c97802 */ /* 0x000fe40000000f00 */
[----:B------:R-:W-:-:S04]  /*06f0*/  SHF.R.S32.HI R61, RZ, 0x1f, R60 ;  /* 0x0000001fff3d7819 */ /* 0x000fc8000001143c */
[----:B------:R-:W-:Y:S02]  /*0700*/  LEA.HI R61, R61, R60, RZ, 0x3 ;  /* 0x0000003c3d3d7211 */ /* 0x000fe400078f18ff */
[----:B------:R-:W-:Y:S02]  /*0710*/  MOV R158, 0x4 ;  /* 0x00000004009e7802 */ /* 0x000fe40000000f00 */
[----:B------:R-:W-:-:S03]  /*0720*/  LEA.HI.SX32 R199, R61, R62, 0x1d ;  /* 0x0000003e3dc77211 */ /* 0x000fc600078feaff */
[----:B------:R-:W-:Y:S01]  /*0730*/  IMAD.WIDE R172, R193, R158, c[0x0][0x1a0] ;  /* 0x00006800c1ac7625 */ /* 0x000fe200078e029e */
[----:B------:R-:W-:-:S03]  /*0740*/  IADD3 R198, R199, 0x20, RZ ;  /* 0x00000020c7c67810 */ /* 0x000fc60007ffe0ff */
[CC--:B------:R-:W-:Y:S01]  /*0750*/  IMAD.WIDE.U32 R60, R199.reuse, R201.reuse, c[0x0][0x188] ;  /* 0x00006200c73c7625 */ /* 0x0c0fe200078e00c9 */
[C---:B------:R-:W-:Y:S01]  /*0760*/  IADD3 R196, R199.reuse, 0x40, RZ ;  /* 0x00000040c7c47810 */ /* 0x040fe20007ffe0ff */
[----:B------:R-:W2:Y:S02]  /*0770*/  LDG.E R172, [R172.64] ;  /* 0x00000004acac7981 */ /* 0x000ea4000c1e1900 */
[CC--:B------:R-:W-:Y:S01]  /*0780*/  IMAD.WIDE.U32 R64, R199.reuse, R201.reuse, c[0x0][0x208] ;  /* 0x00008200c7407625 */ /* 0x0c0fe200078e00c9 */
[C---:B------:R-:W-:Y:S01]  /*0790*/  IADD3 R84, R199.reuse, 0x60, RZ ;  /* 0x00000060c7547810 */ /* 0x040fe20007ffe0ff */
[----:B------:R-:W3:Y:S01]  /*07a0*/  LDG.E.128 R60, [R60.64] ;  /* 0x000000043c3c7981 */ /* 0x000ee2000c1e1d00 */
[----:B------:R-:W-:Y:S01]  /*07b0*/  IADD3 R197, R199, 0x80, RZ ;  /* 0x00000080c7c57810 */ /* 0x000fe20007ffe0ff */
[CC--:B------:R-:W-:Y:S02]  /*07c0*/  IMAD.WIDE.U32 R68, R198.reuse, R201.reuse, c[0x0][0x188] ;  /* 0x00006200c6447625 */ /* 0x0c0fe400078e00c9 */
[----:B------:R-:W4:Y:S02]  /*07d0*/  LDG.E.128 R64, [R64.64] ;  /* 0x0000000440407981 */ /* 0x000f24000c1e1d00 */
[----:B------:R-:W-:-:S02]  /*07e0*/  IMAD.WIDE.U32 R72, R198, R201, c[0x0][0x208] ;  /* 0x00008200c6487625 */ /* 0x000fc400078e00c9 */
[----:B------:R-:W4:Y:S02]  /*07f0*/  LDG.E.128 R68, [R68.64] ;  /* 0x0000000444447981 */ /* 0x000f24000c1e1d00 */
[CC--:B------:R-:W-:Y:S02]  /*0800*/  IMAD.WIDE.U32 R76, R196.reuse, R201.reuse, c[0x0][0x188] ;  /* 0x00006200c44c7625 */ /* 0x0c0fe400078e00c9 */
[----:B------:R-:W4:Y:S02]  /*0810*/  LDG.E.128 R72, [R72.64] ;  /* 0x0000000448487981 */ /* 0x000f24000c1e1d00 */
[-C--:B------:R-:W-:Y:S02]  /*0820*/  IMAD.WIDE.U32 R80, R196, R201.reuse, c[0x0][0x208] ;  /* 0x00008200c4507625 */ /* 0x080fe400078e00c9 */
[----:B------:R-:W4:Y:S02]  /*0830*/  LDG.E.128 R76, [R76.64] ;  /* 0x000000044c4c7981 */ /* 0x000f24000c1e1d00 */
[----:B------:R-:W-:-:S02]  /*0840*/  IMAD.WIDE.U32 R84, R84, R201, c[0x0][0x188] ;  /* 0x0000620054547625 */ /* 0x000fc400078e00c9 */
[----:B------:R-:W4:Y:S02]  /*0850*/  LDG.E.128 R80, [R80.64] ;  /* 0x0000000450507981 */ /* 0x000f24000c1e1d00 */
[----:B------:R-:W-:Y:S02]  /*0860*/  IMAD.WIDE.U32 R88, R201, R197, c[0x0][0x188] ;  /* 0x00006200c9587625 */ /* 0x000fe400078e00c5 */
[----:B------:R-:W4:Y:S02]  /*0870*/  LDG.E.128 R84, [R84.64] ;  /* 0x0000000454547981 */ /* 0x000f24000c1e1d00 */
[----:B------:R-:W-:Y:S02]  /*0880*/  IMAD.WIDE R158, R193, R158, c[0x0][0x1a8] ;  /* 0x00006a00c19e7625 */ /* 0x000fe400078e029e */
[----:B------:R-:W4:Y:S02]  /*0890*/  LDG.E.128 R88, [R88.64] ;  /* 0x0000000458587981 */ /* 0x000f24000c1e1d00 */
[----:B------:R-:W-:-:S02]  /*08a0*/  IMAD.WIDE.U32 R96, R197, R201, c[0x0][0x208] ;  /* 0x00008200c5607625 */ /* 0x000fc400078e00c9 */
[----:B------:R3:W4:Y:S04]  /*08b0*/  LDG.E R159, [R158.64] ;  /* 0x000000049e9f7981 */ /* 0x000728000c1e1900 */
[----:B------:R-:W4:Y:S01]  /*08c0*/  LDG.E.128 R96, [R96.64] ;  /* 0x0000000460607981 */ /* 0x000f22000c1e1d00 */
[----:B------:R-:W-:-:S05]  /*08d0*/  IADD3 R200, R199, 0x60, RZ ;  /* 0x00000060c7c87810 */ /* 0x000fca0007ffe0ff */
[----:B------:R-:W-:-:S06]  /*08e0*/  IMAD.WIDE.U32 R92, R200, R201, c[0x0][0x208] ;  /* 0x00008200c85c7625 */ /* 0x000fcc00078e00c9 */
[----:B------:R-:W4:Y:S01]  /*08f0*/  LDG.E.128 R92, [R92.64] ;  /* 0x000000045c5c7981 */ /* 0x000f22000c1e1d00 */
[----:B------:R-:W-:-:S04]  /*0900*/  ISETP.NE.U32.AND P1, PT, RZ, c[0x0][0x218], PT ;  /* 0x00008600ff007a0c */ /* 0x000fc80003f25070 */
[----:B------:R-:W-:Y:S02]  /*0910*/  ISETP.NE.AND.EX P1, PT, RZ, c[0x0][0x21c], PT, P1 ;  /* 0x00008700ff007a0c */ /* 0x000fe40003f25310 */
[----:B------:R-:W-:-:S04]  /*0920*/  ISETP.NE.AND P0, PT, R194, RZ, PT ;  /* 0x000000ffc200720c */ /* 0x000fc80003f05270 */
[----:B--2---:R-:W-:Y:S02]  /*0930*/  FSEL R172, R172, RZ, !P0 ;  /* 0x000000ffacac7208 */ /* 0x004fe40004000000 */
[--C-:B---3--:R-:W-:Y:S02]  /*0940*/  PRMT R158, RZ, 0x5410, R60.reuse ;  /* 0x00005410ff9e7816 */ /* 0x108fe4000000003c */
[----:B------:R-:W-:Y:S02]  /*0950*/  PRMT R202, RZ, 0x7610, R60 ;  /* 0x00007610ffca7816 */ /* 0x000fe4000000003c */
[--C-:B------:R-:W-:Y:S02]  /*0960*/  PRMT R173, RZ, 0x5410, R61.reuse ;  /* 0x00005410ffad7816 */ /* 0x100fe4000000003d */
[----:B------:R-:W-:Y:S01]  /*0970*/  PRMT R204, RZ, 0x7610, R61 ;  /* 0x00007610ffcc7816 */ /* 0x000fe2000000003d */
[----:B------:R-:W-:Y:S01]  /*0980*/  @P1 IMAD.WIDE.U32 R60, R199, R201, c[0x0][0x218] ;  /* 0x00008600c73c1625 */ /* 0x000fe200078e00c9 */
[----:B----4-:R-:W-:-:S02]  /*0990*/  PRMT R213, RZ, 0x5410, R66 ;  /* 0x00005410ffd57816 */ /* 0x010fc40000000042 */
[----:B------:R-:W-:Y:S02]  /*09a0*/  PRMT R212, RZ, 0x7610, R66 ;  /* 0x00007610ffd47816 */ /* 0x000fe40000000042 */
[--C-:B------:R-:W-:Y:S02]  /*09b0*/  PRMT R215, RZ, 0x5410, R67.reuse ;  /* 0x00005410ffd77816 */ /* 0x100fe40000000043 */
[----:B------:R-:W-:Y:S01]  /*09c0*/  PRMT R216, RZ, 0x7610, R67 ;  /* 0x00007610ffd87816 */ /* 0x000fe20000000043 */
[----:B------:R-:W-:Y:S01]  /*09d0*/  @P1 IMAD.WIDE.U32 R66, R201, R200, c[0x0][0x218] ;  /* 0x00008600c9421625 */ /* 0x000fe200078e00c8 */
[--C-:B------:R-:W-:Y:S01]  /*09e0*/  PRMT R203, RZ, 0x5410, R62.reuse ;  /* 0x00005410ffcb7816 */ /* 0x100fe2000000003e */
[----:B-----5:R0:W5:Y:S01]  /*09f0*/  @P1 LDG.E.128 R128, [R60.64] ;  /* 0x000000043c801981 */ /* 0x020162000c1e1d00 */
[----:B------:R-:W-:Y:S02]  /*0a00*/  PRMT R206, RZ, 0x7610, R62 ;  /* 0x00007610ffce7816 */ /* 0x000fe4000000003e */
[----:B------:R-:W-:-:S02]  /*0a10*/  PRMT R205, RZ, 0x5410, R63 ;  /* 0x00005410ffcd7816 */ /* 0x000fc4000000003f */
[----:B------:R-:W-:Y:S01]  /*0a20*/  PRMT R207, RZ, 0x7610, R63 ;  /* 0x00007610ffcf7816 */ /* 0x000fe2000000003f */
[C---:B------:R-:W-:Y:S01]  /*0a30*/  @P1 IMAD.WIDE.U32 R62, R201.reuse, R198, c[0x0][0x218] ;  /* 0x00008600c93e1625 */ /* 0x040fe200078e00c6 */
[--C-:B------:R-:W-:Y:S01]  /*0a40*/  PRMT R209, RZ, 0x5410, R64.reuse ;  /* 0x00005410ffd17816 */ /* 0x100fe20000000040 */
[----:B------:R1:W5:Y:S01]  /*0a50*/  @P1 LDG.E.128 R48, [R66.64] ;  /* 0x0000000442301981 */ /* 0x000362000c1e1d00 */
[----:B------:R-:W-:Y:S02]  /*0a60*/  PRMT R208, RZ, 0x7610, R64 ;  /* 0x00007610ffd07816 */ /* 0x000fe40000000040 */
[--C-:B------:R-:W-:Y:S02]  /*0a70*/  PRMT R211, RZ, 0x5410, R65.reuse ;  /* 0x00005410ffd37816 */ /* 0x100fe40000000041 */
[----:B------:R-:W-:Y:S01]  /*0a80*/  PRMT R210, RZ, 0x7610, R65 ;  /* 0x00007610ffd27816 */ /* 0x000fe20000000041 */
[----:B------:R-:W-:Y:S01]  /*0a90*/  @P1 IMAD.WIDE.U32 R64, R201, R196, c[0x0][0x218] ;  /* 0x00008600c9401625 */ /* 0x000fe200078e00c4 */
[----:B------:R-:W-:Y:S01]  /*0aa0*/  PRMT R219, RZ, 0x7610, R70 ;  /* 0x00007610ffdb7816 */ /* 0x000fe20000000046 */
[----:B------:R2:W5:Y:S01]  /*0ab0*/  @P1 LDG.E.128 R132, [R62.64] ;  /* 0x000000043e841981 */ /* 0x000562000c1e1d00 */
[----:B------:R-:W-:Y:S01]  /*0ac0*/  PRMT R214, RZ, 0x5410, R68 ;  /* 0x00005410ffd67816 */ /* 0x000fe20000000044 */
[----:B------:R-:W-:Y:S01]  /*0ad0*/  FADD.FTZ R158, -R172, R158 ;  /* 0x0000009eac9e7221 */ /* 0x000fe20000010100 */
[----:B------:R-:W-:Y:S01]  /*0ae0*/  PRMT R217, RZ, 0x7610, R68 ;  /* 0x00007610ffd97816 */ /* 0x000fe20000000044 */
[----:B0-----:R-:W-:Y:S01]  /*0af0*/  @P1 IMAD.WIDE.U32 R60, R197, R201, c[0x0][0x218] ;  /* 0x00008600c53c1625 */ /* 0x001fe200078e00c9 */
[--C-:B------:R-:W-:Y:S01]  /*0b00*/  PRMT R223, RZ, 0x5410, R75.reuse ;  /* 0x00005410ffdf7816 */ /* 0x100fe2000000004b */
[----:B------:R0:W5:Y:S01]  /*0b10*/  @P1 LDG.E.128 R44, [R64.64] ;  /* 0x00000004402c1981 */ /* 0x000162000c1e1d00 */
[----:B------:R-:W-:-:S02]  /*0b20*/  PRMT R224, RZ, 0x7610, R75 ;  /* 0x00007610ffe07816 */ /* 0x000fc4000000004b */
[--C-:B------:R-:W-:Y:S02]  /*0b30*/  PRMT R68, RZ, 0x5410, R69.reuse ;  /* 0x00005410ff447816 */ /* 0x100fe40000000045 */
[----:B------:R-:W-:Y:S02]  /*0b40*/  PRMT R218, RZ, 0x7610, R69 ;  /* 0x00007610ffda7816 */ /* 0x000fe40000000045 */
[--C-:B------:R-:W-:Y:S01]  /*0b50*/  PRMT R225, RZ, 0x7610, R76.reuse ;  /* 0x00007610ffe17816 */ /* 0x100fe2000000004c */
[----:B------:R-:W-:Y:S01]  /*0b60*/  FMUL.FTZ R158, R159, R158 ;  /* 0x0000009e9f9e7220 */ /* 0x000fe20000410000 */
[----:B------:R-:W-:Y:S02]  /*0b70*/  PRMT R75, RZ, 0x5410, R76 ;  /* 0x00005410ff4b7816 */ /* 0x000fe4000000004c */
[----:B------:R-:W-:Y:S02]  /*0b80*/  PRMT R226, RZ, 0x7610, R77 ;  /* 0x00007610ffe27816 */ /* 0x000fe4000000004d */
[----:B------:R-:W-:-:S02]  /*0b90*/  PRMT R231, RZ, 0x5410, R83 ;  /* 0x00005410ffe77816 */ /* 0x000fc40000000053 */
[----:B------:R-:W-:Y:S01]  /*0ba0*/  PRMT R232, RZ, 0x7610, R83 ;  /* 0x00007610ffe87816 */ /* 0x000fe20000000053 */
[----:B------:R-:W-:Y:S01]  /*0bb0*/  FADD.FTZ R236, -R172, R219 ;  /* 0x000000dbacec7221 */ /* 0x000fe20000010100 */
[----:B------:R-:W-:Y:S01]  /*0bc0*/  PRMT R69, RZ, 0x5410, R70 ;  /* 0x00005410ff457816 */ /* 0x000fe20000000046 */
        /* <DEDUP_REMOVED lines=8> */
[----:B-1----:R-:W-:Y:S02]  /*0c50*/  PRMT R67, RZ, 0x5410, R89 ;  /* 0x00005410ff437816 */ /* 0x002fe40000000059 */
[----:B------:R-:W-:Y:S02]  /*0c60*/  PRMT R71, RZ, 0x7610, R71 ;  /* 0x00007610ff477816 */ /* 0x000fe40000000047 */
[----:B------:R-:W-:-:S02]  /*0c70*/  PRMT R78, RZ, 0x7610, R78 ;  /* 0x00007610ff4e7816 */ /* 0x000fc4000000004e */
[--C-:B------:R-:W-:Y:S02]  /*0c80*/  PRMT R227, RZ, 0x5410, R79.reuse ;  /* 0x00005410ffe37816 */ /* 0x100fe4000000004f */
[----:B------:R-:W-:Y:S02]  /*0c90*/  PRMT R228, RZ, 0x7610, R79 ;  /* 0x00007610ffe47816 */ /* 0x000fe4000000004f */
[----:B------:R-:W-:Y:S02]  /*0ca0*/  PRMT R84, RZ, 0x7610, R84 ;  /* 0x00007610ff547816 */ /* 0x000fe40000000054 */
[----:B------:R-:W-:Y:S02]  /*0cb0*/  PRMT R85, RZ, 0x7610, R85 ;  /* 0x00007610ff557816 */ /* 0x000fe40000000055 */
[----:B------:R-:W-:Y:S02]  /*0cc0*/  PRMT R86, RZ, 0x7610, R86 ;  /* 0x00007610ff567816 */ /* 0x000fe40000000056 */
[----:B------:R-:W-:-:S02]  /*0cd0*/  PRMT R87, RZ, 0x7610, R87 ;  /* 0x00007610ff577816 */ /* 0x000fc40000000057 */
[--C-:B--2---:R-:W-:Y:S02]  /*0ce0*/  PRMT R63, RZ, 0x5410, R88.reuse ;  /* 0x00005410ff3f7816 */ /* 0x104fe40000000058 */
[----:B0-----:R-:W-:Y:S02]  /*0cf0*/  PRMT R65, RZ, 0x7610, R88 ;  /* 0x00007610ff417816 */ /* 0x001fe40000000058 */
[----:B------:R-:W-:Y:S02]  /*0d00*/  PRMT R89, RZ, 0x7610, R89 ;  /* 0x00007610ff597816 */ /* 0x000fe40000000059 */
[--C-:B------:R-:W-:Y:S02]  /*0d10*/  PRMT R201, RZ, 0x5410, R90.reuse ;  /* 0x00005410ffc97816 */ /* 0x100fe4000000005a */
[----:B------:R-:W-:Y:S02]  /*0d20*/  PRMT R237, RZ, 0x7610, R90 ;  /* 0x00007610ffed7816 */ /* 0x000fe4000000005a */
[----:B------:R-:W-:Y:S01]  /*0d30*/  PRMT R239, RZ, 0x5410, R91 ;  /* 0x00005410ffef7816 */ /* 0x000fe2000000005b */
[----:B------:R-:W-:Y:S01]  /*0d40*/  FADD.FTZ R90, -R172, R217 ;  /* 0x000000d9ac5a7221 */ /* 0x000fe20000010100 */
[----:B------:R-:W-:-:S02]  /*0d50*/  PRMT R221, RZ, 0x5410, R73 ;  /* 0x00005410ffdd7816 */ /* 0x000fc40000000049 */
[----:B------:R-:W-:Y:S02]  /*0d60*/  PRMT R222, RZ, 0x7610, R73 ;  /* 0x00007610ffde7816 */ /* 0x000fe40000000049 */
[----:B------:R-:W-:Y:S01]  /*0d70*/  PRMT R91, RZ, 0x7610, R91 ;  /* 0x00007610ff5b7816 */ /* 0x000fe2000000005b */
[C---:B------:R-:W-:Y:S01]  /*0d80*/  FADD.FTZ R62, -R172.reuse, R173 ;  /* 0x000000adac3e7221 */ /* 0x040fe20000010100 */
[--C-:B------:R-:W-:Y:S01]  /*0d90*/  PRMT R73, RZ, 0x5410, R74.reuse ;  /* 0x00005410ff497816 */ /* 0x100fe2000000004a */
[----:B---3--:R-:W-:Y:S01]  /*0da0*/  FADD.FTZ R60, -R172, R69 ;  /* 0x00000045ac3c7221 */ /* 0x008fe20000010100 */
[----:B------:R-:W-:Y:S01]  /*0db0*/  PRMT R74, RZ, 0x7610, R74 ;  /* 0x00007610ff4a7816 */ /* 0x000fe2000000004a */
[----:B------:R-:W-:Y:S02]  /*0dc0*/  FADD.FTZ R192, R209, R192 ;  /* 0x000000c0d1c07221 */ /* 0x000fe40000010000 */
[-C--:B------:R-:W-:Y:S02]  /*0dd0*/  FFMA.FTZ R195, R158, R209.reuse, R195 ;  /* 0x000000d19ec37223 */ /* 0x080fe400000100c3 */
[----:B------:R-:W-:-:S02]  /*0de0*/  FMUL.FTZ R209, R40, R209 ;  /* 0x000000d128d17220 */ /* 0x000fc40000410000 */
[----:B------:R-:W-:Y:S02]  /*0df0*/  FMUL.FTZ R236, R159, R236 ;  /* 0x000000ec9fec7220 */ /* 0x000fe40000410000 */
        /* <DEDUP_REMOVED lines=33> */
[C---:B------:R-:W-:Y:S01]  /*1010*/  FADD.FTZ R239, -R172.reuse, R239 ;  /* 0x000000efacef7221 */ /* 0x040fe20000010100 */
[----:B------:R-:W-:Y:S01]  /*1020*/  PRMT R173, RZ, 0x7610, R99 ;  /* 0x00007610ffad7816 */ /* 0x000fe20000000063 */
[----:B------:R-:W-:Y:S01]  /*1030*/  FADD.FTZ R172, -R172, R91 ;  /* 0x0000005bacac7221 */ /* 0x000fe20000010100 */
[----:B------:R-:W-:Y:S01]  /*1040*/  PRMT R91, RZ, 0x5410, R99 ;  /* 0x00005410ff5b7816 */ /* 0x000fe20000000063 */
[----:B------:R-:W-:-:S02]  /*1050*/  FMUL.FTZ R217, R159, R90 ;  /* 0x0000005a9fd97220 */ /* 0x000fc40000410000 */
[C---:B------:R-:W-:Y:S02]  /*1060*/  FMUL.FTZ R62, R159.reuse, R62 ;  /* 0x0000003e9f3e7220 */ /* 0x040fe40000410000 */
[----:B------:R-:W-:Y:S02]  /*1070*/  FMUL.FTZ R90, R159, R60 ;  /* 0x0000003c9f5a7220 */ /* 0x000fe40000410000 */
[----:B------:R-:W-:Y:S02]  /*1080*/  FMUL.FTZ R99, R41, R208 ;  /* 0x000000d029637220 */ /* 0x000fe40000410000 */
[----:B------:R-:W-:Y:S02]  /*1090*/  FADD.FTZ R164, R74, R164 ;  /* 0x000000a44aa47221 */ /* 0x000fe40000010000 */
[-C--:B------:R-:W-:Y:S02]  /*10a0*/  FFMA.FTZ R165, R236, R74.reuse, R165 ;  /* 0x0000004aeca57223 */ /* 0x080fe400000100a5 */
[----:B------:R-:W-:-:S02]  /*10b0*/  FMUL.FTZ R227, R29, R74 ;  /* 0x0000004a1de37220 */ /* 0x000fc40000410000 */
[----:B------:R-:W-:Y:S02]  /*10c0*/  FADD.FTZ R60, RZ, R209 ;  /* 0x000000d1ff3c7221 */ /* 0x000fe40000010000 */
[----:B------:R-:W-:Y:S02]  /*10d0*/  FMUL.FTZ R202, R159, R202 ;  /* 0x000000ca9fca7220 */ /* 0x000fe40000410000 */
[----:B------:R-:W-:Y:S02]  /*10e0*/  FFMA.FTZ R74, R158, R209, RZ ;  /* 0x000000d19e4a7223 */ /* 0x000fe400000100ff */
[----:B------:R-:W-:Y:S02]  /*10f0*/  FADD.FTZ R188, R211, R188 ;  /* 0x000000bcd3bc7221 */ /* 0x000fe40000010000 */
[-C--:B------:R-:W-:Y:S02]  /*1100*/  FFMA.FTZ R189, R62, R211.reuse, R189 ;  /* 0x000000d33ebd7223 */ /* 0x080fe400000100bd */
[----:B------:R-:W-:-:S02]  /*1110*/  FMUL.FTZ R211, R42, R211 ;  /* 0x000000d32ad37220 */ /* 0x000fc40000410000 */
[----:B------:R-:W-:Y:S02]  /*1120*/  FADD.FTZ R60, R60, R99 ;  /* 0x000000633c3c7221 */ /* 0x000fe40000010000 */
[----:B------:R-:W-:Y:S02]  /*1130*/  FFMA.FTZ R74, R202, R99, R74 ;  /* 0x00000063ca4a7223 */ /* 0x000fe4000001004a */
[----:B------:R-:W-:Y:S02]  /*1140*/  FMUL.FTZ R64, R159, R64 ;  /* 0x000000409f407220 */ /* 0x000fe40000410000 */
[----:B------:R-:W-:Y:S02]  /*1150*/  FMUL.FTZ R203, R43, R210 ;  /* 0x000000d22bcb7220 */ /* 0x000fe40000410000 */
[----:B------:R-:W-:Y:S02]  /*1160*/  FADD.FTZ R60, R60, R211 ;  /* 0x000000d33c3c7221 */ /* 0x000fe40000010000 */
[----:B------:R-:W-:-:S02]  /*1170*/  FMUL.FTZ R204, R159, R204 ;  /* 0x000000cc9fcc7220 */ /* 0x000fc40000410000 */
[----:B------:R-:W-:Y:S02]  /*1180*/  FFMA.FTZ R74, R62, R211, R74 ;  /* 0x000000d33e4a7223 */ /* 0x000fe4000001004a */
        /* <DEDUP_REMOVED lines=8> */
[----:B------:R-:W-:Y:S02]  /*1210*/  FMUL.FTZ R206, R159, R206 ;  /* 0x000000ce9fce7220 */ /* 0x000fe40000410000 */
[----:B------:R-:W-:Y:S02]  /*1220*/  FFMA.FTZ R74, R64, R213, R74 ;  /* 0x000000d5404a7223 */ /* 0x000fe4000001004a */
[----:B------:R-:W-:-:S02]  /*1230*/  FADD.FTZ R180, R215, R180 ;  /* 0x000000b4d7b47221 */ /* 0x000fc40000010000 */
[-C--:B------:R-:W-:Y:S02]  /*1240*/  FFMA.FTZ R181, R66, R215.reuse, R181 ;  /* 0x000000d742b57223 */ /* 0x080fe400000100b5 */
[----:B------:R-:W-:Y:S02]  /*1250*/  FMUL.FTZ R215, R38, R215 ;  /* 0x000000d726d77220 */ /* 0x000fe40000410000 */
[----:B------:R-:W-:Y:S02]  /*1260*/  FADD.FTZ R60, R60, R205 ;  /* 0x000000cd3c3c7221 */ /* 0x000fe40000010000 */
[----:B------:R-:W-:Y:S01]  /*1270*/  FFMA.FTZ R74, R206, R205, R74 ;  /* 0x000000cdce4a7223 */ /* 0x000fe2000001004a */
[--C-:B------:R-:W-:Y:S01]  /*1280*/  PRMT R220, RZ, 0x5410, R72.reuse ;  /* 0x00005410ffdc7816 */ /* 0x100fe20000000048 */
[----:B------:R-:W-:Y:S02]  /*1290*/  FMUL.FTZ R207, R39, R216 ;  /* 0x000000d827cf7220 */ /* 0x000fe40000410000 */
[----:B------:R-:W-:Y:S01]  /*12a0*/  FADD.FTZ R60, R60, R215 ;  /* 0x000000d73c3c7221 */ /* 0x000fe20000010000 */
[----:B------:R-:W-:Y:S01]  /*12b0*/  PRMT R72, RZ, 0x7610, R72 ;  /* 0x00007610ff487816 */ /* 0x000fe20000000048 */
[----:B------:R-:W-:Y:S01]  /*12c0*/  FMUL.FTZ R88, R159, R88 ;  /* 0x000000589f587220 */ /* 0x000fe20000410000 */
[----:B------:R-:W-:Y:S01]  /*12d0*/  PRMT R61, RZ, 0x5410, R92 ;  /* 0x00005410ff3d7816 */ /* 0x000fe2000000005c */
[----:B------:R-:W-:-:S02]  /*12e0*/  FFMA.FTZ R74, R66, R215, R74 ;  /* 0x000000d7424a7223 */ /* 0x000fc4000001004a */
[C---:B------:R-:W-:Y:S02]  /*12f0*/  FMUL.FTZ R248, R159.reuse, R248 ;  /* 0x000000f89ff87220 */ /* 0x040fe40000410000 */
[----:B------:R-:W-:Y:S02]  /*1300*/  FMUL.FTZ R219, R32, R220 ;  /* 0x000000dc20db7220 */ /* 0x000fe40000410000 */
[----:B------:R-:W-:Y:S02]  /*1310*/  FADD.FTZ R60, R60, R207 ;  /* 0x000000cf3c3c7221 */ /* 0x000fe40000010000 */
[----:B------:R-:W-:Y:S02]  /*1320*/  FMUL.FTZ R214, R159, R214 ;  /* 0x000000d69fd67220 */ /* 0x000fe40000410000 */
[----:B------:R-:W-:Y:S02]  /*1330*/  FFMA.FTZ R74, R88, R207, R74 ;  /* 0x000000cf584a7223 */ /* 0x000fe4000001004a */
[----:B------:R-:W-:-:S02]  /*1340*/  FADD.FTZ R171, R72, R171 ;  /* 0x000000ab48ab7221 */ /* 0x000fc40000010000 */
[----:B------:R-:W-:Y:S02]  /*1350*/  FMUL.FTZ R68, R159, R68 ;  /* 0x000000449f447220 */ /* 0x000fe40000410000 */
[-C--:B------:R-:W-:Y:S02]  /*1360*/  FFMA.FTZ R176, R217, R72.reuse, R176 ;  /* 0x00000048d9b07223 */ /* 0x080fe400000100b0 */
        /* <DEDUP_REMOVED lines=19> */
[----:B------:R-:W-:Y:S02]  /*14a0*/  FFMA.FTZ R60, R218, R225, R60 ;  /* 0x000000e1da3c7223 */ /* 0x000fe4000001003c */
[----:B------:R-:W-:Y:S02]  /*14b0*/  FMUL.FTZ R70, R159, R70 ;  /* 0x000000469f467220 */ /* 0x000fe40000410000 */
[----:B------:R-:W-:-:S02]  /*14c0*/  FADD.FTZ R74, R74, R73 ;  /* 0x000000494a4a7221 */ /* 0x000fc40000010000 */
[----:B------:R-:W-:Y:S02]  /*14d0*/  FFMA.FTZ R60, R90, R73, R60 ;  /* 0x000000495a3c7223 */ /* 0x000fe4000001003c */
[----:B------:R-:W-:Y:S02]  /*14e0*/  FADD.FTZ R162, R223, R162 ;  /* 0x000000a2dfa27221 */ /* 0x000fe40000010000 */
[-C--:B------:R-:W-:Y:S02]  /*14f0*/  FFMA.FTZ R163, R70, R223.reuse, R163 ;  /* 0x000000df46a37223 */ /* 0x080fe400000100a3 */
[----:B------:R-:W-:Y:S02]  /*1500*/  FMUL.FTZ R223, R30, R223 ;  /* 0x000000df1edf7220 */ /* 0x000fe40000410000 */
[----:B------:R-:W-:Y:S01]  /*1510*/  FADD.FTZ R74, R74, R227 ;  /* 0x000000e34a4a7221 */ /* 0x000fe20000010000 */
[----:B------:R-:W-:Y:S01]  /*1520*/  PRMT R79, RZ, 0x5410, R80 ;  /* 0x00005410ff4f7816 */ /* 0x000fe20000000050 */
[----:B------:R-:W-:-:S02]  /*1530*/  FFMA.FTZ R60, R236, R227, R60 ;  /* 0x000000e3ec3c7223 */ /* 0x000fc4000001003c */
[----:B------:R-:W-:Y:S02]  /*1540*/  FMUL.FTZ R240, R159, R240 ;  /* 0x000000f09ff07220 */ /* 0x000fe40000410000 */
[----:B------:R-:W-:Y:S02]  /*1550*/  FMUL.FTZ R233, R31, R224 ;  /* 0x000000e01fe97220 */ /* 0x000fe40000410000 */
[----:B------:R-:W-:Y:S01]  /*1560*/  FADD.FTZ R74, R74, R223 ;  /* 0x000000df4a4a7221 */ /* 0x000fe20000010000 */
[----:B------:R-:W-:Y:S01]  /*1570*/  PRMT R80, RZ, 0x7610, R80 ;  /* 0x00007610ff507816 */ /* 0x000fe20000000050 */
[----:B------:R-:W-:Y:S02]  /*1580*/  FMUL.FTZ R238, R159, R238 ;  /* 0x000000ee9fee7220 */ /* 0x000fe40000410000 */
[----:B------:R-:W-:Y:S02]  /*1590*/  FFMA.FTZ R60, R70, R223, R60 ;  /* 0x000000df463c7223 */ /* 0x000fe4000001003c */
[----:B------:R-:W-:-:S02]  /*15a0*/  FADD.FTZ R122, R79, R122 ;  /* 0x0000007a4f7a7221 */ /* 0x000fc40000010000 */
[----:B------:R-:W-:Y:S02]  /*15b0*/  FMUL.FTZ R241, R159, R242 ;  /* 0x000000f29ff17220 */ /* 0x000fe40000410000 */
        /* <DEDUP_REMOVED lines=13> */
[-C--:B------:R-:W-:Y:S01]  /*1690*/  FFMA.FTZ R100, R76, R229.reuse, R100 ;  /* 0x000000e54c647223 */ /* 0x080fe20000010064 */
[----:B------:R-:W-:Y:S01]  /*16a0*/  PRMT R81, RZ, 0x5410, R82 ;  /* 0x00005410ff517816 */ /* 0x000fe20000000052 */
[----:B------:R-:W-:Y:S02]  /*16b0*/  FMUL.FTZ R229, R26, R229 ;  /* 0x000000e51ae57220 */ /* 0x000fe40000410000 */
[----:B------:R-:W-:Y:S01]  /*16c0*/  FADD.FTZ R74, R61, R80 ;  /* 0x000000503d4a7221 */ /* 0x000fe20000010000 */
[----:B------:R-:W-:Y:S01]  /*16d0*/  PRMT R82, RZ, 0x7610, R82 ;  /* 0x00007610ff527816 */ /* 0x000fe20000000052 */
[----:B------:R-:W-:Y:S02]  /*16e0*/  FFMA.FTZ R60, R241, R80, R60 ;  /* 0x00000050f13c7223 */ /* 0x000fe4000001003c */
[C---:B------:R-:W-:Y:S02]  /*16f0*/  FMUL.FTZ R244, R159.reuse, R244 ;  /* 0x000000f49ff47220 */ /* 0x040fe40000410000 */
[----:B------:R-:W-:-:S02]  /*1700*/  FMUL.FTZ R78, R159, R78 ;  /* 0x0000004e9f4e7220 */ /* 0x000fc40000410000 */
[----:B------:R-:W-:Y:S02]  /*1710*/  FMUL.FTZ R243, R27, R230 ;  /* 0x000000e61bf37220 */ /* 0x000fe40000410000 */
[----:B------:R-:W-:Y:S01]  /*1720*/  FADD.FTZ R74, R74, R229 ;  /* 0x000000e54a4a7221 */ /* 0x000fe20000010000 */
[----:B------:R-:W-:Y:S01]  /*1730*/  PRMT R92, RZ, 0x7610, R92 ;  /* 0x00007610ff5c7816 */ /* 0x000fe2000000005c */
[----:B------:R-:W-:Y:S02]  /*1740*/  FMUL.FTZ R226, R159, R226 ;  /* 0x000000e29fe27220 */ /* 0x000fe40000410000 */
[----:B------:R-:W-:Y:S02]  /*1750*/  FFMA.FTZ R60, R76, R229, R60 ;  /* 0x000000e54c3c7223 */ /* 0x000fe4000001003c */
[----:B------:R-:W-:Y:S02]  /*1760*/  FADD.FTZ R126, R81, R126 ;  /* 0x0000007e517e7221 */ /* 0x000fe40000010000 */
[----:B------:R-:W-:-:S02]  /*1770*/  FFMA.FTZ R102, R244, R81, R102 ;  /* 0x00000051f4667223 */ /* 0x000fc40000010066 */
[----:B------:R-:W-:Y:S02]  /*1780*/  FADD.FTZ R125, R82, R125 ;  /* 0x0000007d527d7221 */ /* 0x000fe40000010000 */
[-C--:B------:R-:W-:Y:S02]  /*1790*/  FFMA.FTZ R101, R78, R82.reuse, R101 ;  /* 0x000000524e657223 */ /* 0x080fe40000010065 */
[----:B------:R-:W-:Y:S02]  /*17a0*/  FMUL.FTZ R245, R21, R82 ;  /* 0x0000005215f57220 */ /* 0x000fe40000410000 */
[----:B------:R-:W-:Y:S02]  /*17b0*/  FMUL.FTZ R84, R159, R84 ;  /* 0x000000549f547220 */ /* 0x000fe40000410000 */
[----:B------:R-:W-:Y:S02]  /*17c0*/  FMUL.FTZ R81, R20, R81 ;  /* 0x0000005114517220 */ /* 0x000fe40000410000 */
[----:B------:R-:W-:-:S02]  /*17d0*/  FADD.FTZ R82, R74, R243 ;  /* 0x000000f34a527221 */ /* 0x000fc40000010000 */
[----:B------:R-:W-:Y:S02]  /*17e0*/  FFMA.FTZ R60, R226, R243, R60 ;  /* 0x000000f3e23c7223 */ /* 0x000fe4000001003c */
        /* <DEDUP_REMOVED lines=17> */
[----:B------:R-:W-:Y:S01]  /*1900*/  FADD.FTZ R208, R92, R247 ;  /* 0x000000f75cd07221 */ /* 0x000fe20000010000 */
[----:B------:R-:W-:Y:S01]  /*1910*/  PRMT R69, RZ, 0x5410, R93 ;  /* 0x00005410ff457816 */ /* 0x000fe2000000005d */
[----:B------:R-:W-:Y:S02]  /*1920*/  FFMA.FTZ R61, R228, R247, R60 ;  /* 0x000000f7e43d7223 */ /* 0x000fe4000001003c */
[----:B------:R-:W-:Y:S02]  /*1930*/  FMUL.FTZ R250, R159, R250 ;  /* 0x000000fa9ffa7220 */ /* 0x000fe40000410000 */
[----:B------:R-:W-:Y:S01]  /*1940*/  FADD.FTZ R60, R208, R249 ;  /* 0x000000f9d03c7221 */ /* 0x000fe20000010000 */
[----:B------:R-:W-:Y:S01]  /*1950*/  PRMT R93, RZ, 0x7610, R93 ;  /* 0x00007610ff5d7816 */ /* 0x000fe2000000005d */
[----:B------:R-:W-:Y:S02]  /*1960*/  FFMA.FTZ R61, R248, R249, R61 ;  /* 0x000000f9f83d7223 */ /* 0x000fe4000001003d */
        /* <DEDUP_REMOVED lines=24> */
[----:B------:R-:W-:Y:S02]  /*1af0*/  FADD.FTZ R148, R75, R148 ;  /* 0x000000944b947221 */ /* 0x000fe40000010000 */
[-C--:B------:R-:W-:Y:S02]  /*1b00*/  FFMA.FTZ R112, R235, R75.reuse, R112 ;  /* 0x0000004beb707223 */ /* 0x080fe40000010070 */
[----:B------:R-:W-:Y:S02]  /*1b10*/  FMUL.FTZ R74, R14, R75 ;  /* 0x0000004b0e4a7220 */ /* 0x000fe40000410000 */
[----:B------:R-:W-:-:S02]  /*1b20*/  FMUL.FTZ R94, R13, R94 ;  /* 0x0000005e0d5e7220 */ /* 0x000fc40000410000 */
[----:B------:R-:W-:Y:S01]  /*1b30*/  FADD.FTZ R75, R60, R71 ;  /* 0x000000473c4b7221 */ /* 0x000fe20000010000 */
[----:B------:R-:W-:Y:S01]  /*1b40*/  PRMT R95, RZ, 0x7610, R95 ;  /* 0x00007610ff5f7816 */ /* 0x000fe2000000005f */
[----:B------:R-:W-:Y:S02]  /*1b50*/  FFMA.FTZ R61, R234, R71, R61 ;  /* 0x00000047ea3d7223 */ /* 0x000fe4000001003d */
        /* <DEDUP_REMOVED lines=8> */
[----:B------:R-:W-:Y:S01]  /*1be0*/  FFMA.FTZ R61, R235, R74, R61 ;  /* 0x0000004aeb3d7223 */ /* 0x000fe2000001003d */
[----:B------:R-:W-:Y:S01]  /*1bf0*/  PRMT R96, RZ, 0x7610, R96 ;  /* 0x00007610ff607816 */ /* 0x000fe20000000060 */
[----:B------:R-:W-:Y:S02]  /*1c00*/  FMUL.FTZ R65, R159, R65 ;  /* 0x000000419f417220 */ /* 0x000fe40000410000 */
[----:B------:R-:W-:-:S02]  /*1c10*/  FADD.FTZ R75, R60, R95 ;  /* 0x0000005f3c4b7221 */ /* 0x000fc40000010000 */
[----:B------:R-:W-:Y:S02]  /*1c20*/  FMUL.FTZ R63, R159, R63 ;  /* 0x0000003f9f3f7220 */ /* 0x000fe40000410000 */
[----:B------:R-:W-:Y:S02]  /*1c30*/  FMUL.FTZ R92, R8, R77 ;  /* 0x0000004d085c7220 */ /* 0x000fe40000410000 */
[----:B------:R-:W-:Y:S01]  /*1c40*/  FFMA.FTZ R60, R82, R95, R61 ;  /* 0x0000005f523c7223 */ /* 0x000fe2000001003d */
[----:B------:R-:W-:Y:S01]  /*1c50*/  PRMT R83, RZ, 0x5410, R97 ;  /* 0x00005410ff537816 */ /* 0x000fe20000000061 */
[----:B------:R-:W-:Y:S02]  /*1c60*/  FADD.FTZ R149, R96, R149 ;  /* 0x0000009560957221 */ /* 0x000fe40000010000 */
[-C--:B------:R-:W-:Y:S02]  /*1c70*/  FFMA.FTZ R113, R65, R96.reuse, R113 ;  /* 0x0000006041717223 */ /* 0x080fe40000010071 */
[----:B------:R-:W-:-:S02]  /*1c80*/  FMUL.FTZ R96, R9, R96 ;  /* 0x0000006009607220 */ /* 0x000fc40000410000 */
[----:B------:R-:W-:Y:S02]  /*1c90*/  FADD.FTZ R61, R75, R92 ;  /* 0x0000005c4b3d7221 */ /* 0x000fe40000010000 */
[----:B------:R-:W-:Y:S01]  /*1ca0*/  FFMA.FTZ R60, R63, R92, R60 ;  /* 0x0000005c3f3c7223 */ /* 0x000fe2000001003c */
[----:B------:R-:W-:Y:S01]  /*1cb0*/  PRMT R97, RZ, 0x7610, R97 ;  /* 0x00007610ff617816 */ /* 0x000fe20000000061 */
[----:B------:R-:W-:Y:S02]  /*1cc0*/  FADD.FTZ R186, R210, R186 ;  /* 0x000000bad2ba7221 */ /* 0x000fe40000010000 */
[----:B------:R-:W-:Y:S02]  /*1cd0*/  FFMA.FTZ R187, R204, R210, R187 ;  /* 0x000000d2ccbb7223 */ /* 0x000fe400000100bb */
[C---:B------:R-:W-:Y:S02]  /*1ce0*/  FMUL.FTZ R210, R159.reuse, R89 ;  /* 0x000000599fd27220 */ /* 0x040fe40000410000 */
[----:B------:R-:W-:-:S02]  /*1cf0*/  FMUL.FTZ R67, R159, R67 ;  /* 0x000000439f437220 */ /* 0x000fc40000410000 */
[----:B------:R-:W-:Y:S02]  /*1d00*/  FMUL.FTZ R208, R10, R83 ;  /* 0x000000530ad07220 */ /* 0x000fe40000410000 */
[----:B------:R-:W-:Y:S02]  /*1d10*/  FADD.FTZ R61, R61, R96 ;  /* 0x000000603d3d7221 */ /* 0x000fe40000010000 */
[----:B------:R-:W-:Y:S01]  /*1d20*/  FFMA.FTZ R60, R65, R96, R60 ;  /* 0x00000060413c7223 */ /* 0x000fe2000001003c */
[----:B------:R-:W-:Y:S01]  /*1d30*/  PRMT R85, RZ, 0x5410, R98 ;  /* 0x00005410ff557816 */ /* 0x000fe20000000062 */
[----:B------:R-:W-:Y:S02]  /*1d40*/  FADD.FTZ R178, R216, R178 ;  /* 0x000000b2d8b27221 */ /* 0x000fe40000010000 */
[----:B------:R-:W-:Y:S02]  /*1d50*/  FFMA.FTZ R179, R88, R216, R179 ;  /* 0x000000d858b37223 */ /* 0x000fe400000100b3 */
[----:B------:R-:W-:-:S02]  /*1d60*/  FADD.FTZ R151, R97, R151 ;  /* 0x0000009761977221 */ /* 0x000fc40000010000 */
[-C--:B------:R-:W-:Y:S02]  /*1d70*/  FFMA.FTZ R115, R210, R97.reuse, R115 ;  /* 0x00000061d2737223 */ /* 0x080fe40000010073 */
[----:B------:R-:W-:Y:S02]  /*1d80*/  FMUL.FTZ R97, R11, R97 ;  /* 0x000000610b617220 */ /* 0x000fe40000410000 */
[----:B------:R-:W-:Y:S02]  /*1d90*/  FADD.FTZ R216, R61, R208 ;  /* 0x000000d03dd87221 */ /* 0x000fe40000010000 */
[----:B------:R-:W-:Y:S01]  /*1da0*/  FFMA.FTZ R60, R67, R208, R60 ;  /* 0x000000d0433c7223 */ /* 0x000fe2000001003c */
        /* <DEDUP_REMOVED lines=42> */
[----:B------:R-:W-:Y:S01]  /*2050*/  FFMA.FTZ R224, R172, R173, R60 ;  /* 0x000000adace07223 */ /* 0x000fe2000001003c */
[----:B------:R-:W-:Y:S05]  /*2060*/  BRA.DIV ~URZ, `(.L_x_609) ;  /* 0x00002dc27f007947 */ /* 0x000fea000b800000 */
[----:B------:R0:W1:Y:S02]  /*2070*/  SHFL.BFLY PT, R75, R230, 0x1, 0x1f ;  /* 0x0c201f00e64b7f89 */ /* 0x00006400000e0000 */
.L_x_613:
        /* <DEDUP_REMOVED lines=18> */
.L_x_614:
[----:B-1----:R-:W-:Y:S01]  /*21a0*/  FADD.FTZ R230, R230, R75 ;  /* 0x0000004be6e67221 */ /* 0x002fe20000010000 */
[----:B------:R-:W-:Y:S01]  /*21b0*/  HFMA2.MMA R87, -RZ, RZ, 0, 9.5367431640625e-07 ;  /* 0x00000010ff577435 */ /* 0x000fe200000001ff */
        /* <DEDUP_REMOVED lines=52> */
[----:B0-----:R-:W-:Y:S01]  /*2500*/  LEA.HI R75, R86, R61, RZ, 0x3 ;  /* 0x0000003d564b7211 */ /* 0x001fe200078f18ff */
        /* <DEDUP_REMOVED lines=216> */
[CC--:B------:R-:W-:Y:S01]  /*3290*/  @P0 IMAD.WIDE.U32 R66, R198.reuse, R87.reuse, c[0x0][0x258] ;  /* 0x00009600c6420625 */ /* 0x0c0fe200078e0057 */
[----:B------:R-:W-:Y:S02]  /*32a0*/  @P0 PRMT R55, R55, 0x5410, R69 ;  /* 0x0000541037370816 */ /* 0x000fe40000000045 */
[----:B------:R-:W-:Y:S01]  /*32b0*/  @P0 PRMT R53, R53, 0x5410, R202 ;  /* 0x0000541035350816 */ /* 0x000fe200000000ca */
[----:B------:R-:W-:Y:S01]  /*32c0*/  @P1 IMAD.WIDE.U32 R198, R198, R87, c[0x0][0x250] ;  /* 0x00009400c6c61625 */ /* 0x000fe200078e0057 */
        /* <DEDUP_REMOVED lines=18> */
[----:B0-----:R-:W-:Y:S02]  /*33f0*/  @P0 F2FP.BF16.PACK_AB R65, RZ, R92 ;  /* 0x0000005cff41023e */ /* 0x001fe400000010ff */
[----:B------:R-:W-:Y:S02]  /*3400*/  @P0 F2FP.BF16.PACK_AB R62, RZ, R96 ;  /* 0x00000060ff3e023e */ /* 0x000fe400000010ff */
[----:B------:R-:W-:Y:S02]  /*3410*/  @P0 F2FP.BF16.PACK_AB R61, RZ, R88 ;  /* 0x00000058ff3d023e */ /* 0x000fe400000010ff */
[----:B------:R-:W-:-:S02]  /*3420*/  @P0 F2FP.BF16.PACK_AB R60, RZ, R86 ;  /* 0x00000056ff3c023e */ /* 0x000fc400000010ff */
[----:B------:R-:W-:Y:S02]  /*3430*/  @P1 PRMT R56, R90, 0x7610, R56 ;  /* 0x000076105a381816 */ /* 0x000fe40000000038 */
[----:B------:R-:W-:Y:S02]  /*3440*/  @P0 F2FP.BF16.PACK_AB R66, RZ, R95 ;  /* 0x0000005fff42023e */ /* 0x000fe400000010ff */
[----:B------:R-:W-:Y:S01]  /*3450*/  @P0 PRMT R54, R65, 0x7610, R54 ;  /* 0x0000761041360816 */ /* 0x000fe20000000036 */
[----:B------:R-:W-:Y:S01]  /*3460*/  IMAD.WIDE.U32 R64, R196, R87, c[0x0][0x248] ;  /* 0x00009200c4407625 */ /* 0x000fe200078e0057 */
[----:B------:R-:W-:Y:S02]  /*3470*/  @P0 F2FP.BF16.PACK_AB R69, RZ, R91 ;  /* 0x0000005bff45023e */ /* 0x000fe400000010ff */
[----:B------:R-:W-:Y:S02]  /*3480*/  @P0 F2FP.BF16.PACK_AB R68, RZ, R89 ;  /* 0x00000059ff44023e */ /* 0x000fe400000010ff */
[----:B------:R-:W-:-:S02]  /*3490*/  @P0 PRMT R53, R61, 0x7610, R53 ;  /* 0x000076103d350816 */ /* 0x000fc40000000035 */
[----:B------:R-:W-:Y:S02]  /*34a0*/  @P0 PRMT R52, R60, 0x7610, R52 ;  /* 0x000076103c340816 */ /* 0x000fe40000000034 */
[----:B------:R-:W-:Y:S02]  /*34b0*/  @P0 F2FP.BF16.PACK_AB R90, RZ, R99 ;  /* 0x00000063ff5a023e */ /* 0x000fe400000010ff */
[----:B------:R-:W-:Y:S02]  /*34c0*/  @P0 PRMT R55, R62, 0x7610, R55 ;  /* 0x000076103e370816 */ /* 0x000fe40000000037 */
[----:B------:R-:W-:Y:S02]  /*34d0*/  @P1 PRMT R58, R58, 0x5410, R173 ;  /* 0x000054103a3a1816 */ /* 0x000fe400000000ad */
[----:B------:R-:W-:Y:S02]  /*34e0*/  @P1 PRMT R59, R59, 0x5410, R201 ;  /* 0x000054103b3b1816 */ /* 0x000fe400000000c9 */
[----:B------:R-:W-:-:S02]  /*34f0*/  @P1 PRMT R57, R57, 0x5410, R97 ;  /* 0x0000541039391816 */ /* 0x000fc40000000061 */
[----:B------:R-:W-:Y:S02]  /*3500*/  @P1 PRMT R56, R56, 0x5410, R93 ;  /* 0x0000541038381816 */ /* 0x000fe4000000005d */
[----:B------:R-:W-:Y:S02]  /*3510*/  F2FP.BF16.PACK_AB R62, R95, R92 ;  /* 0x0000005c5f3e723e */ /* 0x000fe400000010ff */
[----:B------:R-:W-:Y:S01]  /*3520*/  F2FP.BF16.PACK_AB R63, R99, R96 ;  /* 0x00000060633f723e */ /* 0x000fe200000010ff */
[----:B------:R0:W-:Y:S01]  /*3530*/  @P1 STG.E.128 [R198.64], R56 ;  /* 0x00000038c6001986 */ /* 0x0001e2000c101d04 */
        /* <DEDUP_REMOVED lines=17> */
[----:B0-----:R-:W-:Y:S02]  /*3650*/  @P1 PRMT R58, R92, 0x7610, R58 ;  /* 0x000076105c3a1816 */ /* 0x001fe4000000003a */
        /* <DEDUP_REMOVED lines=8> */
[----:B-1----:R-:W-:Y:S01]  /*36e0*/  @P1 IMAD.WIDE.U32 R60, R196, R87, c[0x0][0x250] ;  /* 0x00009400c43c1625 */ /* 0x002fe200078e0057 */
[----:B------:R-:W-:Y:S02]  /*36f0*/  @P0 F2FP.BF16.PACK_AB R62, RZ, R79 ;  /* 0x0000004fff3e023e */ /* 0x000fe400000010ff */
[----:B------:R-:W-:Y:S02]  /*3700*/  @P0 F2FP.BF16.PACK_AB R65, RZ, R83 ;  /* 0x00000053ff41023e */ /* 0x000fe400000010ff */
[----:B------:R0:W-:Y:S01]  /*3710*/  @P1 STG.E.128 [R60.64], R56 ;  /* 0x000000383c001986 */ /* 0x0001e2000c101d04 */
[----:B------:R-:W-:Y:S02]  /*3720*/  @P0 F2FP.BF16.PACK_AB R63, RZ, R81 ;  /* 0x00000051ff3f023e */ /* 0x000fe400000010ff */
[----:B------:R-:W-:Y:S02]  /*3730*/  @P0 PRMT R52, R62, 0x7610, R52 ;  /* 0x000076103e340816 */ /* 0x000fe40000000034 */
[----:B------:R-:W-:-:S02]  /*3740*/  @P0 F2FP.BF16.PACK_AB R68, RZ, R84 ;  /* 0x00000054ff44023e */ /* 0x000fc400000010ff */
[----:B------:R-:W-:Y:S01]  /*3750*/  @P0 PRMT R53, R65, 0x7610, R53 ;  /* 0x0000761041350816 */ /* 0x000fe20000000035 */
[CC--:B------:R-:W-:Y:S01]  /*3760*/  @P0 IMAD.WIDE.U32 R64, R200.reuse, R87.reuse, c[0x0][0x258] ;  /* 0x00009600c8400625 */ /* 0x0c0fe200078e0057 */
[----:B------:R-:W-:Y:S02]  /*3770*/  @P0 F2FP.BF16.PACK_AB R62, RZ, R78 ;  /* 0x0000004eff3e023e */ /* 0x000fe400000010ff */
[----:B------:R-:W-:Y:S01]  /*3780*/  @P0 F2FP.BF16.PACK_AB R86, RZ, R82 ;  /* 0x00000052ff56023e */ /* 0x000fe200000010ff */
[-C--:B------:R-:W-:Y:S01]  /*3790*/  @P1 IMAD.WIDE.U32 R200, R200, R87.reuse, c[0x0][0x250] ;  /* 0x00009400c8c81625 */ /* 0x080fe200078e0057 */
        /* <DEDUP_REMOVED lines=11> */
[----:B------:R0:W-:Y:S01]  /*3850*/  @P0 STG.E.128 [R64.64], R52 ;  /* 0x0000003440000986 */ /* 0x0001e2000c101d04 */
        /* <DEDUP_REMOVED lines=8> */
[----:B------:R-:W-:Y:S02]  /*38e0*/  @P1 F2FP.BF16.PACK_AB R82, RZ, R82 ;  /* 0x00000052ff52123e */ /* 0x000fe400000010ff */
[----:B------:R-:W-:Y:S02]  /*38f0*/  @P1 F2FP.BF16.PACK_AB R80, RZ, R80 ;  /* 0x00000050ff50123e */ /* 0x000fe400000010ff */
[----:B0-----:R-:W-:Y:S02]  /*3900*/  @P0 F2FP.BF16.PACK_AB R65, RZ, R70 ;  /* 0x00000046ff41023e */ /* 0x001fe400000010ff */
[----:B------:R-:W-:Y:S02]  /*3910*/  @P1 F2FP.BF16.PACK_AB R84, RZ, R84 ;  /* 0x00000054ff54123e */ /* 0x000fe400000010ff */
[----:B------:R-:W-:Y:S02]  /*3920*/  @P1 PRMT R58, R85, 0x7610, R58 ;  /* 0x00007610553a1816 */ /* 0x000fe4000000003a */
[----:B------:R-:W-:-:S02]  /*3930*/  @P1 PRMT R59, R81, 0x7610, R59 ;  /* 0x00007610513b1816 */ /* 0x000fc4000000003b */
[----:B-1----:R-:W-:Y:S02]  /*3940*/  @P0 F2FP.BF16.PACK_AB R61, RZ, R72 ;  /* 0x00000048ff3d023e */ /* 0x002fe400000010ff */
[----:B------:R-:W-:Y:S02]  /*3950*/  @P0 F2FP.BF16.PACK_AB R63, RZ, R77 ;  /* 0x0000004dff3f023e */ /* 0x000fe400000010ff */
[----:B------:R-:W-:Y:S02]  /*3960*/  @P0 F2FP.BF16.PACK_AB R60, RZ, R71 ;  /* 0x00000047ff3c023e */ /* 0x000fe400000010ff */
[----:B------:R-:W-:Y:S02]  /*3970*/  @P0 F2FP.BF16.PACK_AB R62, RZ, R73 ;  /* 0x00000049ff3e023e */ /* 0x000fe400000010ff */
[----:B------:R-:W-:Y:S02]  /*3980*/  @P1 PRMT R57, R83, 0x7610, R57 ;  /* 0x0000761053391816 */ /* 0x000fe40000000039 */
[----:B------:R-:W-:-:S02]  /*3990*/  @P1 PRMT R56, R79, 0x7610, R56 ;  /* 0x000076104f381816 */ /* 0x000fc40000000038 */
[----:B------:R-:W-:Y:S02]  /*39a0*/  @P0 PRMT R53, R61, 0x7610, R53 ;  /* 0x000076103d350816 */ /* 0x000fe40000000035 */
[----:B------:R-:W-:Y:S02]  /*39b0*/  @P0 F2FP.BF16.PACK_AB R64, RZ, R76 ;  /* 0x0000004cff40023e */ /* 0x000fe400000010ff */
[----:B------:R-:W-:Y:S02]  /*39c0*/  @P0 PRMT R54, R63, 0x7610, R54 ;  /* 0x000076103f360816 */ /* 0x000fe40000000036 */
[----:B------:R-:W-:Y:S02]  /*39d0*/  @P0 F2FP.BF16.PACK_AB R67, RZ, R159 ;  /* 0x0000009fff43023e */ /* 0x000fe400000010ff */
[----:B------:R-:W-:Y:S02]  /*39e0*/  @P0 F2FP.BF16.PACK_AB R68, RZ, R74 ;  /* 0x0000004aff44023e */ /* 0x000fe400000010ff */
[----:B------:R-:W-:-:S02]  /*39f0*/  @P0 PRMT R55, R65, 0x7610, R55 ;  /* 0x0000761041370816 */ /* 0x000fc40000000037 */
[----:B------:R-:W-:Y:S02]  /*3a00*/  @P0 PRMT R52, R60, 0x7610, R52 ;  /* 0x000076103c340816 */ /* 0x000fe40000000034 */
[----:B------:R-:W-:Y:S02]  /*3a10*/  IADD3 R66, R75, 0x80, RZ ;  /* 0x000000804b427810 */ /* 0x000fe40007ffe0ff */
[----:B------:R-:W-:Y:S02]  /*3a20*/  @P1 PRMT R58, R58, 0x5410, R78 ;  /* 0x000054103a3a1816 */ /* 0x000fe4000000004e */
[----:B------:R-:W-:Y:S02]  /*3a30*/  @P1 PRMT R59, R59, 0x5410, R82 ;  /* 0x000054103b3b1816 */ /* 0x000fe40000000052 */
[----:B------:R-:W-:Y:S02]  /*3a40*/  @P1 PRMT R57, R57, 0x5410, R80 ;  /* 0x0000541039391816 */ /* 0x000fe40000000050 */
[----:B------:R-:W-:-:S02]  /*3a50*/  @P1 PRMT R56, R56, 0x5410, R84 ;  /* 0x0000541038381816 */ /* 0x000fc40000000054 */
[----:B------:R-:W-:Y:S02]  /*3a60*/  @P0 PRMT R53, R53, 0x5410, R62 ;  /* 0x0000541035350816 */ /* 0x000fe4000000003e */
[----:B------:R-:W-:Y:S01]  /*3a70*/  F2FP.BF16.PACK_AB R63, R159, R70 ;  /* 0x000000469f3f723e */ /* 0x000fe200000010ff */
[----:B------:R0:W-:Y:S01]  /*3a80*/  @P1 STG.E.128 [R200.64], R56 ;  /* 0x00000038c8001986 */ /* 0x0001e2000c101d04 */
        /* <DEDUP_REMOVED lines=9> */
[----:B------:R-:W-:Y:S01]  /*3b20*/  @P0 PRMT R55, R55, 0x5410, R67 ;  /* 0x0000541037370816 */ /* 0x000fe20000000043 */
[----:B------:R-:W-:Y:S01]  /*3b30*/  IMAD.WIDE.U32 R66, R87, R66, c[0x0][0x248] ;  /* 0x0000920057427625 */ /* 0x000fe200078e0042 */
[----:B------:R-:W-:Y:S02]  /*3b40*/  @P0 PRMT R52, R52, 0x5410, R68 ;  /* 0x0000541034340816 */ /* 0x000fe40000000044 */
[----:B------:R-:W-:-:S02]  /*3b50*/  @P1 F2FP.BF16.PACK_AB R159, RZ, R159 ;  /* 0x0000009fff9f123e */ /* 0x000fc400000010ff */
[----:B------:R-:W-:Y:S01]  /*3b60*/  @P1 F2FP.BF16.PACK_AB R76, RZ, R76 ;  /* 0x0000004cff4c123e */ /* 0x000fe200000010ff */
[----:B------:R-:W-:Y:S01]  /*3b70*/  @P0 STG.E.128 [R64.64], R52 ;  /* 0x0000003440000986 */ /* 0x000fe2000c101d04 */
[----:B------:R-:W-:Y:S02]  /*3b80*/  @P1 F2FP.BF16.PACK_AB R73, RZ, R73 ;  /* 0x00000049ff49123e */ /* 0x000fe400000010ff */
        /* <DEDUP_REMOVED lines=9> */
[----:B------:R-:W-:Y:S01]  /*3c20*/  @P1 PRMT R56, R56, 0x5410, R74 ;  /* 0x0000541038381816 */ /* 0x000fe2000000004a */
[----:B-1----:R-:W-:Y:S01]  /*3c30*/  @P1 IMAD.WIDE.U32 R60, R197, R87, c[0x0][0x250] ;  /* 0x00009400c53c1625 */ /* 0x002fe200078e0057 */
[----:B------:R-:W-:-:S04]  /*3c40*/  MOV R62, c[0x0][0x160] ;  /* 0x00005800003e7a02 */ /* 0x000fc80000000f00 */
[----:B------:R0:W-:Y:S01]  /*3c50*/  @P1 STG.E.128 [R60.64], R56 ;  /* 0x000000383c001986 */ /* 0x0001e2000c101d04 */
[----:B------:R-:W-:-:S04]  /*3c60*/  LEA R193, R62, R193, 0x2 ;  /* 0x000000c13ec17211 */ /* 0x000fc800078e10ff */
[----:B------:R-:W-:-:S13]  /*3c70*/  ISETP.GE.AND P0, PT, R193, c[0x0][0x164], PT ;  /* 0x00005900c1007a0c */ /* 0x000fda0003f06270 */
[----:B0-----:R-:W-:Y:S01]  /*3c80*/  @P0 CALL.REL.NOINC `(.L_x_611) ;  /* 0x0000001000000944 */ /* 0x001fe20003c00000 */
[----:B------:R-:W-:Y:S05]  /*3c90*/  BRA `(.L_x_612) ;  /* 0xffffca2000007947 */ /* 0x000fea000383ffff */
.L_x_611:
[----:B------:R-:W-:Y:S05]  /*3ca0*/  BSYNC B1 ;  /* 0x0000000000017941 */ /* 0x000fea0003800000 */
.L_x_608:
        /* <DEDUP_REMOVED lines=60> */
.L_x_607:
[----:B------:R-:W-:Y:S05]  /*4070*/  BSYNC B0 ;  /* 0x0000000000007941 */ /* 0x000fea0003800000 */
.L_x_605:
[----:B------:R-:W-:Y:S01]  /*4080*/  SHF.R.U32.HI R0, RZ, 0x5, R157 ;  /* 0x00000005ff007819 */ /* 0x000fe2000001169d */
[----:B------:R-:W-:Y:S01]  /*4090*/  WARPSYNC 0xffffffff ;  /* 0xffffffff00007948 */ /* 0x000fe20003800000 */
[----:B------:R-:W-:Y:S01]  /*40a0*/  LOP3.LUT R3, R157, 0x1f, RZ, 0xc0, !PT ;  /* 0x0000001f9d037812 */ /* 0x000fe200078ec0ff */
[----:B------:R-:W0:Y:S04]  /*40b0*/  S2R R58, SR_CTAID.X ;  /* 0x00000000003a7919 */ /* 0x000e280000002500 */
        /* <DEDUP_REMOVED lines=89> */
[----:B------:R1:W-:Y:S01]  /*4650*/  STS.128 [R0], R4 ;  /* 0x0000000400007388 */ /* 0x0003e20000000c00 */
[----:B--2---:R-:W-:-:S03]  /*4660*/  FADD.FTZ R21, R21, R54 ;  /* 0x0000003615157221 */ /* 0x004fc60000010000 */
[----:B------:R2:W-:Y:S01]  /*4670*/  STS.128 [R0+0x10], R8 ;  /* 0x0000100800007388 */ /* 0x0005e20000000c00 */
[----:B0-----:R-:W-:-:S03]  /*4680*/  FADD.FTZ R57, R22, R57 ;  /* 0x0000003916397221 */ /* 0x001fc60000010000 */
[----:B------:R0:W-:Y:S01]  /*4690*/  STS.128 [R0+0x400], R12 ;  /* 0x0004000c00007388 */ /* 0x0001e20000000c00 */
[----:B---3--:R-:W-:-:S03]  /*46a0*/  FADD.FTZ R23, R23, R56 ;  /* 0x0000003817177221 */ /* 0x008fc60000010000 */
[----:B------:R3:W-:Y:S01]  /*46b0*/  STS.128 [R0+0x410], R16 ;  /* 0x0004101000007388 */ /* 0x0007e20000000c00 */
[----:B----4-:R-:W-:-:S03]  /*46c0*/  FADD.FTZ R59, R24, R59 ;  /* 0x0000003b183b7221 */ /* 0x010fc60000010000 */
[----:B------:R-:W-:Y:S01]  /*46d0*/  STS.128 [R0+0x800], R36 ;  /* 0x0008002400007388 */ /* 0x000fe20000000c00 */
[----:B-1----:R-:W-:-:S03]  /*46e0*/  FADD.FTZ R7, R3, R52 ;  /* 0x0000003403077221 */ /* 0x002fc60000010000 */
[----:B------:R-:W-:Y:S01]  /*46f0*/  STS.128 [R0+0x810], R100 ;  /* 0x0008106400007388 */ /* 0x000fe20000000c00 */
[----:B--2---:R-:W-:-:S03]  /*4700*/  IMAD R10, R58, c[0x0][0x168], RZ ;  /* 0x00005a003a0a7a24 */ /* 0x004fc600078e02ff */
[----:B------:R-:W-:Y:S02]  /*4710*/  STS.128 [R0+0xc00], R104 ;  /* 0x000c006800007388 */ /* 0x000fe40000000c00 */
[----:B------:R-:W-:Y:S02]  /*4720*/  IADD3 R10, P0, R10, R157, RZ ;  /* 0x0000009d0a0a7210 */ /* 0x000fe40007f1e0ff */
[----:B------:R-:W-:Y:S02]  /*4730*/  STS.128 [R0+0xc10], R108 ;  /* 0x000c106c00007388 */ /* 0x000fe40000000c00 */
[----:B0-----:R-:W-:Y:S02]  /*4740*/  IADD3.X R15, RZ, RZ, RZ, P0, !PT ;  /* 0x000000ffff0f7210 */ /* 0x001fe400007fe4ff */
[----:B------:R-:W-:Y:S02]  /*4750*/  STS.128 [R0+0x1000], R112 ;  /* 0x0010007000007388 */ /* 0x000fe40000000c00 */
[----:B---3--:R-:W-:-:S02]  /*4760*/  SHF.L.U64.HI R16, R10, 0x2, R15 ;  /* 0x000000020a107819 */ /* 0x008fc4000001020f */
[----:B------:R-:W-:Y:S01]  /*4770*/  STS.128 [R0+0x1010], R116 ;  /* 0x0010107400007388 */ /* 0x000fe20000000c00 */
[----:B------:R-:W-:-:S03]  /*4780*/  SHF.L.U32 R10, R10, 0x2, RZ ;  /* 0x000000020a0a7819 */ /* 0x000fc600000006ff */
[----:B------:R-:W-:Y:S01]  /*4790*/  BAR.SYNC.DEFER_BLOCKING 0x0 ;  /* 0x0000000000007b1d */ /* 0x000fe20000010000 */
        /* <DEDUP_REMOVED lines=42> */
[----:B------:R-:W-:-:S03]  /*4a40*/  FADD.FTZ R9, R9, R14 ;  /* 0x0000000e09097221 */ /* 0x000fc60000010000 */
[----:B------:R-:W2:Y:S01]  /*4a50*/  LDS R45, [R157.X4+0x4200] ;  /* 0x004200009d2d7984 */ /* 0x000ea20000004800 */
[----:B---3--:R-:W-:-:S03]  /*4a60*/  FADD.FTZ R8, R8, R17 ;  /* 0x0000001108087221 */ /* 0x008fc60000010000 */
[----:B------:R-:W3:Y:S01]  /*4a70*/  LDS R37, [R157.X4+0x3200] ;  /* 0x003200009d257984 */ /* 0x000ee20000004800 */
[----:B----4-:R-:W-:Y:S02]  /*4a80*/  FADD.FTZ R10, RZ, R10 ;  /* 0x0000000aff0a7221 */ /* 0x010fe40000010000 */
[----:B------:R-:W-:Y:S01]  /*4a90*/  FADD.FTZ R8, R8, R35 ;  /* 0x0000002308087221 */ /* 0x000fe20000010000 */
[----:B------:R-:W4:Y:S01]  /*4aa0*/  LDS R16, [R157.X4+0x2200] ;  /* 0x002200009d107984 */ /* 0x000f220000004800 */
[----:B-----5:R-:W-:-:S03]  /*4ab0*/  FADD.FTZ R0, RZ, R0 ;  /* 0x00000000ff007221 */ /* 0x020fc60000010000 */
        /* <DEDUP_REMOVED lines=8> */
[----:B------:R-:W-:-:S03]  /*4b40*/  FADD.FTZ R9, R9, R20 ;  /* 0x0000001409097221 */ /* 0x000fc60000010000 */
[----:B------:R-:W1:Y:S01]  /*4b50*/  LDS R22, [R157.X4+0x3600] ;  /* 0x003600009d167984 */ /* 0x000e620000004800 */
[----:B------:R-:W-:-:S03]  /*4b60*/  FADD.FTZ R0, R0, R29 ;  /* 0x0000001d00007221 */ /* 0x000fc60000010000 */
[----:B------:R-:W1:Y:S01]  /*4b70*/  LDS R18, [R157.X4+0x2600] ;  /* 0x002600009d127984 */ /* 0x000e620000004800 */
[----:B--2---:R-:W-:-:S03]  /*4b80*/  FADD.FTZ R12, RZ, R12 ;  /* 0x0000000cff0c7221 */ /* 0x004fc60000010000 */
[----:B------:R-:W2:Y:S01]  /*4b90*/  LDS R49, [R157.X4+0x4800] ;  /* 0x004800009d317984 */ /* 0x000ea20000004800 */
[----:B------:R-:W-:-:S03]  /*4ba0*/  FADD.FTZ R45, R8, R45 ;  /* 0x0000002d082d7221 */ /* 0x000fc60000010000 */
        /* <DEDUP_REMOVED lines=19> */
[----:B--2---:R-:W-:-:S03]  /*4ce0*/  FADD.FTZ R49, R0, R49 ;  /* 0x0000003100317221 */ /* 0x004fc60000010000 */
[----:B------:R-:W-:Y:S01]  /*4cf0*/  STG.E [R2.64+0x600], R45 ;  /* 0x0006002d02007986 */ /* 0x000fe2000c101904 */
[----:B------:R-:W-:-:S03]  /*4d00*/  FADD.FTZ R12, R12, R15 ;  /* 0x0000000f0c0c7221 */ /* 0x000fc60000010000 */
        /* <DEDUP_REMOVED lines=18> */
.L_x_609:
[----:B------:R-:W-:Y:S01]  /*4e30*/  HFMA2.MMA R83, -RZ, RZ, 0, 5.9604644775390625e-08 ;  /* 0x00000001ff537435 */ /* 0x000fe200000001ff */
[----:B------:R-:W-:-:S02]  /*4e40*/  MOV R222, R230 ;  /* 0x000000e600de7202 */ /* 0x000fc40000000f00 */
[----:B------:R-:W-:Y:S02]  /*4e50*/  MOV R220, 0x1f ;  /* 0x0000001f00dc7802 */ /* 0x000fe40000000f00 */
[----:B------:R-:W-:Y:S02]  /*4e60*/  MOV R77, 0xffffffff ;  /* 0xffffffff004d7802 */ /* 0x000fe40000000f00 */
[----:B------:R-:W-:Y:S02]  /*4e70*/  MOV R60, 0x4e90 ;  /* 0x00004e90003c7802 */ /* 0x000fe40000000f00 */
[----:B-----5:R-:W-:Y:S05]  /*4e80*/  CALL.REL.NOINC `($__internal_27_$__cuda_sm70_shflsync_bfly_p) ;  /* 0x0000046000007944 */ /* 0x020fea0003c00000 */
[----:B-1----:R-:W-:Y:S01]  /*4e90*/  MOV R75, R77 ;  /* 0x0000004d004b7202 */ /* 0x002fe20000000f00 */
[----:B0-----:R-:W-:Y:S05]  /*4ea0*/  BRA `(.L_x_613) ;  /* 0xffffd1d000007947 */ /* 0x001fea000383ffff */
.L_x_610:
[----:B------:R-:W-:Y:S01]  /*4eb0*/  HFMA2.MMA R83, -RZ, RZ, 0, 5.9604644775390625e-08 ;  /* 0x00000001ff537435 */ /* 0x000fe200000001ff */
[----:B------:R-:W-:Y:S02]  /*4ec0*/  MOV R222, R224 ;  /* 0x000000e000de7202 */ /* 0x000fe40000000f00 */
[----:B------:R-:W-:Y:S02]  /*4ed0*/  MOV R220, 0x1f ;  /* 0x0000001f00dc7802 */ /* 0x000fe40000000f00 */
[----:B------:R-:W-:-:S02]  /*4ee0*/  MOV R77, 0xffffffff ;  /* 0xffffffff004d7802 */ /* 0x000fc40000000f00 */
[----:B------:R-:W-:Y:S02]  /*4ef0*/  MOV R60, 0x4f10 ;  /* 0x00004f10003c7802 */ /* 0x000fe40000000f00 */
[----:B01---5:R-:W-:Y:S05]  /*4f00*/  CALL.REL.NOINC `($__internal_27_$__cuda_sm70_shflsync_bfly_p) ;  /* 0x000003e000007944 */ /* 0x023fea0003c00000 */
[----:B------:R-:W-:Y:S01]  /*4f10*/  FADD.FTZ R230, R230, R75 ;  /* 0x0000004be6e67221 */ /* 0x000fe20000010000 */
[----:B0-----:R-:W-:Y:S01]  /*4f20*/  HFMA2.MMA R83, -RZ, RZ, 0, 1.1920928955078125e-07 ;  /* 0x00000002ff537435 */ /* 0x001fe200000001ff */
[----:B-1----:R-:W-:Y:S01]  /*4f30*/  FADD.FTZ R224, R224, R77 ;  /* 0x0000004de0e07221 */ /* 0x002fe20000010000 */
[----:B------:R-:W-:Y:S02]  /*4f40*/  MOV R220, 0x1f ;  /* 0x0000001f00dc7802 */ /* 0x000fe40000000f00 */
[----:B------:R-:W-:Y:S02]  /*4f50*/  MOV R77, 0xffffffff ;  /* 0xffffffff004d7802 */ /* 0x000fe40000000f00 */
[----:B------:R-:W-:Y:S02]  /*4f60*/  MOV R222, R230 ;  /* 0x000000e600de7202 */ /* 0x000fe40000000f00 */
[----:B------:R-:W-:Y:S02]  /*4f70*/  MOV R60, 0x4f90 ;  /* 0x00004f90003c7802 */ /* 0x000fe40000000f00 */
[----:B------:R-:W-:Y:S05]  /*4f80*/  CALL.REL.NOINC `($__internal_27_$__cuda_sm70_shflsync_bfly_p) ;  /* 0x0000036000007944 */ /* 0x000fea0003c00000 */
[----:B0-----:R-:W-:Y:S01]  /*4f90*/  HFMA2.MMA R83, -RZ, RZ, 0, 1.1920928955078125e-07 ;  /* 0x00000002ff537435 */ /* 0x001fe200000001ff */
[----:B-1----:R-:W-:-:S02]  /*4fa0*/  MOV R75, R77 ;  /* 0x0000004d004b7202 */ /* 0x002fc40000000f00 */
[----:B------:R-:W-:Y:S02]  /*4fb0*/  MOV R222, R224 ;  /* 0x000000e000de7202 */ /* 0x000fe40000000f00 */
[----:B------:R-:W-:Y:S02]  /*4fc0*/  MOV R220, 0x1f ;  /* 0x0000001f00dc7802 */ /* 0x000fe40000000f00 */
[----:B------:R-:W-:Y:S02]  /*4fd0*/  MOV R77, 0xffffffff ;  /* 0xffffffff004d7802 */ /* 0x000fe40000000f00 */
[----:B------:R-:W-:Y:S02]  /*4fe0*/  MOV R60, 0x5000 ;  /* 0x00005000003c7802 */ /* 0x000fe40000000f00 */
[----:B------:R-:W-:Y:S05]  /*4ff0*/  CALL.REL.NOINC `($__internal_27_$__cuda_sm70_shflsync_bfly_p) ;  /* 0x000002f000007944 */ /* 0x000fea0003c00000 */
[----:B------:R-:W-:Y:S01]  /*5000*/  FADD.FTZ R230, R75, R230 ;  /* 0x000000e64be67221 */ /* 0x000fe20000010000 */
[----:B0-----:R-:W-:Y:S01]  /*5010*/  HFMA2.MMA R83, -RZ, RZ, 0, 2.384185791015625e-07 ;  /* 0x00000004ff537435 */ /* 0x001fe200000001ff */
[----:B-1----:R-:W-:Y:S01]  /*5020*/  FADD.FTZ R224, R224, R77 ;  /* 0x0000004de0e07221 */ /* 0x002fe20000010000 */
[----:B------:R-:W-:Y:S02]  /*5030*/  MOV R220, 0x1f ;  /* 0x0000001f00dc7802 */ /* 0x000fe40000000f00 */
[----:B------:R-:W-:-:S02]  /*5040*/  MOV R77, 0xffffffff ;  /* 0xffffffff004d7802 */ /* 0x000fc40000000f00 */
[----:B------:R-:W-:Y:S02]  /*5050*/  MOV R222, R230 ;  /* 0x000000e600de7202 */ /* 0x000fe40000000f00 */
[----:B------:R-:W-:Y:S02]  /*5060*/  MOV R60, 0x5080 ;  /* 0x00005080003c7802 */ /* 0x000fe40000000f00 */
[----:B------:R-:W-:Y:S05]  /*5070*/  CALL.REL.NOINC `($__internal_27_$__cuda_sm70_shflsync_bfly_p) ;  /* 0x0000027000007944 */ /* 0x000fea0003c00000 */
[----:B0-----:R-:W-:Y:S01]  /*5080*/  HFMA2.MMA R83, -RZ, RZ, 0, 2.384185791015625e-07 ;  /* 0x00000004ff537435 */ /* 0x001fe200000001ff */
[----:B-1----:R-:W-:Y:S02]  /*5090*/  MOV R75, R77 ;  /* 0x0000004d004b7202 */ /* 0x002fe40000000f00 */
[----:B------:R-:W-:Y:S02]  /*50a0*/  MOV R222, R224 ;  /* 0x000000e000de7202 */ /* 0x000fe40000000f00 */
[----:B------:R-:W-:Y:S02]  /*50b0*/  MOV R220, 0x1f ;  /* 0x0000001f00dc7802 */ /* 0x000fe40000000f00 */
[----:B------:R-:W-:Y:S02]  /*50c0*/  MOV R77, 0xffffffff ;  /* 0xffffffff004d7802 */ /* 0x000fe40000000f00 */
[----:B------:R-:W-:-:S02]  /*50d0*/  MOV R60, 0x50f0 ;  /* 0x000050f0003c7802 */ /* 0x000fc40000000f00 */
[----:B------:R-:W-:Y:S05]  /*50e0*/  CALL.REL.NOINC `($__internal_27_$__cuda_sm70_shflsync_bfly_p) ;  /* 0x0000020000007944 */ /* 0x000fea0003c00000 */
[----:B------:R-:W-:Y:S01]  /*50f0*/  FADD.FTZ R230, R75, R230 ;  /* 0x000000e64be67221 */ /* 0x000fe20000010000 */
[----:B0-----:R-:W-:Y:S01]  /*5100*/  HFMA2.MMA R83, -RZ, RZ, 0, 4.76837158203125e-07 ;  /* 0x00000008ff537435 */ /* 0x001fe200000001ff */
[----:B-1----:R-:W-:Y:S01]  /*5110*/  FADD.FTZ R224, R224, R77 ;  /* 0x0000004de0e07221 */ /* 0x002fe20000010000 */
[----:B------:R-:W-:-:S02]  /*5120*/  MOV R220, 0x1f ;  /* 0x0000001f00dc7802 */ /* 0x000fc40000000f00 */
[----:B------:R-:W-:Y:S02]  /*5130*/  MOV R77, 0xffffffff ;  /* 0xffffffff004d7802 */ /* 0x000fe40000000f00 */
[----:B------:R-:W-:Y:S02]  /*5140*/  MOV R222, R230 ;  /* 0x000000e600de7202 */ /* 0x000fe40000000f00 */
[----:B------:R-:W-:Y:S02]  /*5150*/  MOV R60, 0x5170 ;  /* 0x00005170003c7802 */ /* 0x000fe40000000f00 */
[----:B------:R-:W-:Y:S05]  /*5160*/  CALL.REL.NOINC `($__internal_27_$__cuda_sm70_shflsync_bfly_p) ;  /* 0x0000018000007944 */ /* 0x000fea0003c00000 */
[----:B0-----:R-:W-:Y:S01]  /*5170*/  HFMA2.MMA R83, -RZ, RZ, 0, 4.76837158203125e-07 ;  /* 0x00000008ff537435 */ /* 0x001fe200000001ff */
[----:B-1----:R-:W-:Y:S02]  /*5180*/  MOV R75, R77 ;  /* 0x0000004d004b7202 */ /* 0x002fe40000000f00 */
[----:B------:R-:W-:Y:S02]  /*5190*/  MOV R222, R224 ;  /* 0x000000e000de7202 */ /* 0x000fe40000000f00 */
[----:B------:R-:W-:Y:S02]  /*51a0*/  MOV R220, 0x1f ;  /* 0x0000001f00dc7802 */ /* 0x000fe40000000f00 */
[----:B------:R-:W-:-:S02]  /*51b0*/  MOV R77, 0xffffffff ;  /* 0xffffffff004d7802 */ /* 0x000fc40000000f00 */
[----:B------:R-:W-:Y:S02]  /*51c0*/  MOV R60, 0x51e0 ;  /* 0x000051e0003c7802 */ /* 0x000fe40000000f00 */
[----:B------:R-:W-:Y:S05]  /*51d0*/  CALL.REL.NOINC `($__internal_27_$__cuda_sm70_shflsync_bfly_p) ;  /* 0x0000011000007944 */ /* 0x000fea0003c00000 */
[----:B------:R-:W-:Y:S01]  /*51e0*/  FADD.FTZ R75, R75, R230 ;  /* 0x000000e64b4b7221 */ /* 0x000fe20000010000 */
[----:B0-----:R-:W-:Y:S01]  /*51f0*/  HFMA2.MMA R83, -RZ, RZ, 0, 9.5367431640625e-07 ;  /* 0x00000010ff537435 */ /* 0x001fe200000001ff */
[----:B-1----:R-:W-:Y:S01]  /*5200*/  FADD.FTZ R224, R224, R77 ;  /* 0x0000004de0e07221 */ /* 0x002fe20000010000 */
[----:B------:R-:W-:Y:S02]  /*5210*/  MOV R220, 0x1f ;  /* 0x0000001f00dc7802 */ /* 0x000fe40000000f00 */
[----:B------:R-:W-:Y:S02]  /*5220*/  MOV R77, 0xffffffff ;  /* 0xffffffff004d7802 */ /* 0x000fe40000000f00 */
[----:B------:R-:W-:Y:S02]  /*5230*/  MOV R222, R75 ;  /* 0x0000004b00de7202 */ /* 0x000fe40000000f00 */
[----:B------:R-:W-:Y:S02]  /*5240*/  MOV R60, 0x5260 ;  /* 0x00005260003c7802 */ /* 0x000fe40000000f00 */
[----:B------:R-:W-:Y:S05]  /*5250*/  CALL.REL.NOINC `($__internal_27_$__cuda_sm70_shflsync_bfly_p) ;  /* 0x0000009000007944 */ /* 0x000fea0003c00000 */
[----:B0-----:R-:W-:Y:S01]  /*5260*/  HFMA2.MMA R83, -RZ, RZ, 0, 9.5367431640625e-07 ;  /* 0x00000010ff537435 */ /* 0x001fe200000001ff */
[----:B-1----:R-:W-:-:S02]  /*5270*/  MOV R230, R77 ;  /* 0x0000004d00e67202 */ /* 0x002fc40000000f00 */
[----:B------:R-:W-:Y:S02]  /*5280*/  MOV R222, R224 ;  /* 0x000000e000de7202 */ /* 0x000fe40000000f00 */
[----:B------:R-:W-:Y:S02]  /*5290*/  MOV R220, 0x1f ;  /* 0x0000001f00dc7802 */ /* 0x000fe40000000f00 */
[----:B------:R-:W-:Y:S02]  /*52a0*/  MOV R77, 0xffffffff ;  /* 0xffffffff004d7802 */ /* 0x000fe40000000f00 */
[----:B------:R-:W-:Y:S02]  /*52b0*/  MOV R60, 0x52d0 ;  /* 0x000052d0003c7802 */ /* 0x000fe40000000f00 */
[----:B------:R-:W-:Y:S05]  /*52c0*/  CALL.REL.NOINC `($__internal_27_$__cuda_sm70_shflsync_bfly_p) ;  /* 0x0000002000007944 */ /* 0x000fea0003c00000 */
[----:B-1----:R-:W-:Y:S01]  /*52d0*/  MOV R61, R77 ;  /* 0x0000004d003d7202 */ /* 0x002fe20000000f00 */
[----:B0-----:R-:W-:Y:S05]  /*52e0*/  BRA `(.L_x_614) ;  /* 0xffffceb000007947 */ /* 0x001fea000383ffff */
        .weak           $__internal_27_$__cuda_sm70_shflsync_bfly_p
        .type           $__internal_27_$__cuda_sm70_shflsync_bfly_p,@function
        .size           $__internal_27_$__cuda_sm70_shflsync_bfly_p,(.L_x_2853 - $__internal_27_$__cuda_sm70_shflsync_bfly_p)
$__internal_27_$__cuda_sm70_shflsync_bfly_p:
[----:B------:R-:W-:Y:S01]  /*52f0*/  HFMA2.MMA R61, -RZ, RZ, 0, 0 ;  /* 0x00000000ff3d7435 */ /* 0x000fe200000001ff */
[----:B------:R-:W-:Y:S04]  /*5300*/  WARPSYNC R77 ;  /* 0x0000004d00007348 */ /* 0x000fe80003800000 */
[----:B------:R0:W1:Y:S01]  /*5310*/  SHFL.BFLY PT, R77, R222, R83, R220 ;  /* 0x0c000053de4d7389 */ /* 0x00006200000e00dc */
[----:B------:R-:W-:Y:S05]  /*5320*/  RET.REL.NODEC R60 `(_ZN10layer_norm31ln_parallel_residual_bwd_kernelINS_13Kernel_traitsIf13__nv_bfloat16S2_S2_fjLj1280ELj1ELj4ELj1ELj16ENS_18Kernel_traits_baseILj1280EfS2_S2_S2_fjLj128EEEEELb0ELb1ELb1EEEvNS_9BwdParamsE) ;  /* 0xffffacd03c007950 */ /* 0x000fea0003c3ffff */
.L_x_615:
        /* <DEDUP_REMOVED lines=13> */
.L_x_2853:


//--------------------- .text._ZN10layer_norm31ln_parallel_residual_bwd_kernelINS_13Kernel_traitsIf13__nv_bfloat16S2_S2_fjLj1280ELj1ELj4ELj1ELj16ENS_18Kernel_traits_baseILj1280EfS2_S2_S2_fjLj128EEEEELb1ELb0ELb0EEEvNS_9BwdParamsE --------------------------
	.section	.text._ZN10layer_norm31ln_parallel_residual_bwd_kernelINS_13Kernel_traitsIf13__nv_bfloat16S2_S2_fjLj1280ELj1ELj4ELj1ELj16ENS_18Kernel_traits_baseILj1280EfS2_S2_S2_fjLj128EEEEELb1ELb0ELb0EEEvNS_9BwdParamsE,"ax",@progbits
	.sectioninfo	@"SHI_REGISTERS=255"
	.align	128
        .global         _ZN10layer_norm31ln_parallel_residual_bwd_kernelINS_13Kernel_traitsIf13__nv_bfloat16S2_S2_fjLj1280ELj1ELj4ELj1ELj16ENS_18Kernel_traits_baseILj1280EfS2_S2_S2_fjLj128EEEEELb1ELb0ELb0EEEvNS_9BwdParamsE
        .type           _ZN10layer_norm31ln_parallel_residual_bwd_kernelINS_13Kernel_traitsIf13__nv_bfloat16S2_S2_fjLj1280ELj1ELj4ELj1ELj16ENS_18Kernel_traits_baseILj1280EfS2_S2_S2_fjLj128EEEEELb1ELb0ELb0EEEvNS_9BwdParamsE,@function
        .size           _ZN10layer_norm31ln_parallel_residual_bwd_kernelINS_13Kernel_traitsIf13__nv_bfloat16S2_S2_fjLj1280ELj1ELj4ELj1ELj16ENS_18Kernel_traits_baseILj1280EfS2_S2_S2_fjLj128EEEEELb1ELb0ELb0EEEvNS_9BwdParamsE,(.L_x_2854 - _ZN10layer_norm31ln_parallel_residual_bwd_kernelINS_13Kernel_traitsIf13__nv_bfloat16S2_S2_fjLj1280ELj1ELj4ELj1ELj16ENS_18Kernel_traits_baseILj1280EfS2_S2_S2_fjLj128EEEEELb1ELb0ELb0EEEvNS_9BwdParamsE)
        .other          _ZN10layer_norm31ln_parallel_residual_bwd_kernelINS_13Kernel_traitsIf13__nv_bfloat16S2_S2_fjLj1280ELj1ELj4ELj1ELj16ENS_18Kernel_traits_baseILj1280EfS2_S2_S2_fjLj128EEEEELb1ELb0ELb0EEEvNS_9BwdParamsE,@"STO_CUDA_ENTRY STV_DEFAULT"
_ZN10layer_norm31ln_parallel_residual_bwd_kernelINS_13Kernel_traitsIf13__nv_bfloat16S2_S2_fjLj1280ELj1ELj4ELj1ELj16ENS_18Kernel_traits_baseILj1280EfS2_S2_S2_fjLj128EEEEELb1ELb0ELb0EEEvNS_9BwdParamsE:
.text._ZN10layer_norm31ln_parallel_residual_bwd_kernelINS_13Kernel_traitsIf13__nv_bfloat16S2_S2_fjLj1280ELj1ELj4ELj1ELj16ENS_18Kernel_traits_baseILj1280EfS2_S2_S2_fjLj128EEEEELb1ELb0ELb0EEEvNS_9BwdParamsE:
        /* <DEDUP_REMOVED lines=29> */
[----:B------:R-:W-:Y:S01]  /*01d0*/  @P4 IMAD.MOV.U32 R5, RZ, RZ, 0x20 ;  /* 0x00000020ff054424 */ /* 0x000fe200078e00ff */
[----:B------:R0:W5:Y:S01]  /*01e0*/  LDL.64 R68, [R1+0x1a0] ;  /* 0x0001a00001447983 */ /* 0x0001620000100a00 */
[----:B------:R-:W-:-:S02]  /*01f0*/  @P3 MOV R9, 0x20 ;  /* 0x0000002000093802 */ /* 0x000fc40000000f00 */
        /* <DEDUP_REMOVED lines=26> */
[----:B------:R-:W-:-:S03]  /*03a0*/  @P3 IADD3 R0, R0, 0x20, RZ ;  /* 0x0000002000003810 */ /* 0x000fc60007ffe0ff */
[----:B------:R-:W-:Y:S01]  /*03b0*/  @P1 IMAD.MOV.U32 R17, RZ, RZ, 0x20 ;  /* 0x00000020ff111424 */ /* 0x000fe200078e00ff */
[----:B------:R-:W-:Y:S01]  /*03c0*/  @P2 MOV R19, 0x20 ;  /* 0x0000002000132802 */ /* 0x000fe20000000f00 */
[----:B----4-:R1:W4:Y:S04]  /*03d0*/  @P4 LDG.E.128 R88, [R4.64] ;  /* 0x0000000404584981 */ /* 0x010328000c1e1d00 */
[----:B-----5:R1:W5:Y:S04]  /*03e0*/  @P4 LDG.E.128 R84, [R4.64+0x10] ;  /* 0x0000100404544981 */ /* 0x020368000c1e1d00 */
[----:B------:R-:W4:Y:S04]  /*03f0*/  @P3 LDG.E.128 R80, [R6.64] ;  /* 0x0000000406503981 */ /* 0x000f28000c1e1d00 */
[----:B------:R-:W4:Y:S04]  /*0400*/  @P3 LDG.E.128 R76, [R6.64+0x10] ;  /* 0x00001004064c3981 */ /* 0x000f28000c1e1d00 */
[----:B------:R-:W4:Y:S04]  /*0410*/  @P3 LDG.E.128 R72, [R8.64] ;  /* 0x0000000408483981 */ /* 0x000f28000c1e1d00 */
[----:B------:R-:W4:Y:S04]  /*0420*/  @P3 LDG.E.128 R68, [R8.64+0x10] ;  /* 0x0000100408443981 */ /* 0x000f28000c1e1d00 */
[----:B--2---:R2:W-:Y:S04]  /*0430*/  @P4 STL.64 [R1+0x210], R20 ;  /* 0x0002101401004387 */ /* 0x0045e80000100a00 */
[----:B------:R0:W-:Y:S04]  /*0440*/  @P4 STL.64 [R1+0x218], R22 ;  /* 0x0002181601004387 */ /* 0x0001e80000100a00 */
[----:B------:R0:W4:Y:S04]  /*0450*/  LDL.64 R28, [R1+0xf0] ;  /* 0x0000f000011c7983 */ /* 0x0001280000100a00 */
[----:B---3--:R3:W-:Y:S04]  /*0460*/  @P4 STL.64 [R1+0x1f0], R12 ;  /* 0x0001f00c01004387 */ /* 0x0087e80000100a00 */
[----:B------:R0:W-:Y:S04]  /*0470*/  @P4 STL.64 [R1+0x1f8], R14 ;  /* 0x0001f80e01004387 */ /* 0x0001e80000100a00 */
[----:B------:R0:W4:Y:S04]  /*0480*/  LDL.64 R30, [R1+0xf8] ;  /* 0x0000f800011e7983 */ /* 0x0001280000100a00 */
[----:B------:R0:W5:Y:S04]  /*0490*/  LDL.64 R24, [R1+0x100] ;  /* 0x0001000001187983 */ /* 0x0001680000100a00 */
[----:B------:R0:W5:Y:S04]  /*04a0*/  LDL.64 R26, [R1+0x108] ;  /* 0x00010800011a7983 */ /* 0x0001680000100a00 */
[----:B--2---:R2:W2:Y:S04]  /*04b0*/  LDL.64 R20, [R1+0xe0] ;  /* 0x0000e00001147983 */ /* 0x0044a80000100a00 */
[----:B0-----:R0:W2:Y:S01]  /*04c0*/  LDL.64 R22, [R1+0xe8] ;  /* 0x0000e80001167983 */ /* 0x0010a20000100a00 */
[----:B---3--:R-:W-:-:S05]  /*04d0*/  @P0 MOV R13, 0x20 ;  /* 0x00000020000d0802 */ /* 0x008fca0000000f00 */
[----:B------:R-:W-:-:S04]  /*04e0*/  @P0 IMAD.WIDE.U32 R10, R0, R13, c[0x0][0x1b0] ;  /* 0x00006c00000a0625 */ /* 0x000fc800078e000d */
[C---:B------:R-:W-:Y:S01]  /*04f0*/  @P0 IMAD.WIDE.U32 R12, R0.reuse, R13, c[0x0][0x1b8] ;  /* 0x00006e00000c0625 */ /* 0x040fe200078e000d */
[----:B------:R-:W-:Y:S01]  /*0500*/  @P0 IADD3 R0, R0, 0x20, RZ ;  /* 0x0000002000000810 */ /* 0x000fe20007ffe0ff */
[----:B------:R-:W3:Y:S04]  /*0510*/  @P0 LDG.E.128 R64, [R10.64] ;  /* 0x000000040a400981 */ /* 0x000ee8000c1e1d00 */
[CC--:B------:R-:W-:Y:S01]  /*0520*/  @P1 IMAD.WIDE.U32 R14, R0.reuse, R17.reuse, c[0x0][0x1b0] ;  /* 0x00006c00000e1625 */ /* 0x0c0fe200078e0011 */
[----:B------:R-:W3:Y:S03]  /*0530*/  @P0 LDG.E.128 R60, [R10.64+0x10] ;  /* 0x000010040a3c0981 */ /* 0x000ee6000c1e1d00 */
[C---:B------:R-:W-:Y:S01]  /*0540*/  @P1 IMAD.WIDE.U32 R16, R0.reuse, R17, c[0x0][0x1b8] ;  /* 0x00006e0000101625 */ /* 0x040fe200078e0011 */
[----:B------:R-:W-:Y:S01]  /*0550*/  @P1 IADD3 R0, R0, 0x20, RZ ;  /* 0x0000002000001810 */ /* 0x000fe20007ffe0ff */
[----:B------:R-:W3:Y:S04]  /*0560*/  @P0 LDG.E.128 R56, [R12.64] ;  /* 0x000000040c380981 */ /* 0x000ee8000c1e1d00 */
[CC--:B------:R-:W-:Y:S01]  /*0570*/  @P2 IMAD.WIDE.U32 R2, R0.reuse, R19.reuse, c[0x0][0x1b0] ;  /* 0x00006c0000022625 */ /* 0x0c0fe200078e0013 */
[----:B------:R-:W3:Y:S04]  /*0580*/  @P1 LDG.E.128 R36, [R16.64+0x10] ;  /* 0x0000100410241981 */ /* 0x000ee8000c1e1d00 */
[----:B------:R-:W3:Y:S01]  /*0590*/  @P2 LDG.E.128 R32, [R2.64] ;  /* 0x0000000402202981 */ /* 0x000ee2000c1e1d00 */
[----:B-1----:R-:W-:-:S03]  /*05a0*/  @P2 IMAD.WIDE.U32 R4, R0, R19, c[0x0][0x1b8] ;  /* 0x00006e0000042625 */ /* 0x002fc600078e0013 */
[----:B------:R-:W3:Y:S04]  /*05b0*/  @P0 LDG.E.128 R52, [R12.64+0x10] ;  /* 0x000010040c340981 */ /* 0x000ee8000c1e1d00 */
[----:B------:R-:W3:Y:S04]  /*05c0*/  @P1 LDG.E.128 R40, [R16.64] ;  /* 0x0000000410281981 */ /* 0x000ee8000c1e1d00 */
[----:B------:R-:W3:Y:S04]  /*05d0*/  @P1 LDG.E.128 R48, [R14.64] ;  /* 0x000000040e301981 */ /* 0x000ee8000c1e1d00 */
[----:B------:R-:W3:Y:S04]  /*05e0*/  @P1 LDG.E.128 R44, [R14.64+0x10] ;  /* 0x000010040e2c1981 */ /* 0x000ee8000c1e1d00 */
[----:B----4-:R-:W4:Y:S04]  /*05f0*/  @P2 LDG.E.128 R28, [R2.64+0x10] ;  /* 0x00001004021c2981 */ /* 0x010f28000c1e1d00 */
[----:B-----5:R-:W5:Y:S04]  /*0600*/  @P2 LDG.E.128 R24, [R4.64] ;  /* 0x0000000404182981 */ /* 0x020f68000c1e1d00 */
[----:B--2---:R-:W2:Y:S04]  /*0610*/  @P2 LDG.E.128 R20, [R4.64+0x10] ;  /* 0x0000100404142981 */ /* 0x004ea8000c1e1d00 */
[----:B------:R1:W-:Y:S04]  /*0620*/  @P4 STL.64 [R1+0x200], R88 ;  /* 0x0002005801004387 */ /* 0x0003e80000100a00 */
[----:B------:R0:W-:Y:S04]  /*0630*/  @P4 STL.64 [R1+0x208], R90 ;  /* 0x0002085a01004387 */ /* 0x0001e80000100a00 */
[----:B------:R-:W0:Y:S01]  /*0640*/  S2R R227, SR_CTAID.X ;  /* 0x0000000000e37919 */ /* 0x000e220000002500 */
[----:B------:R-:W-:Y:S01]  /*0650*/  SHF.R.U32.HI R0, RZ, 0x5, R18 ;  /* 0x00000005ff007819 */ /* 0x000fe20000011612 */
[----:B------:R-:W-:Y:S01]  /*0660*/  BSSY B0, `(.L_x_616) ;  /* 0x000070b000007945 */ /* 0x000fe20003800000 */
[----:B------:R-:W-:Y:S01]  /*0670*/  CS2R R92, SRZ ;  /* 0x00000000005c7805 */ /* 0x000fe2000001ff00 */
[----:B-1----:R-:W-:Y:S01]  /*0680*/  CS2R R88, SRZ ;  /* 0x0000000000587805 */ /* 0x002fe2000001ff00 */
[----:B------:R-:W-:Y:S01]  /*0690*/  CS2R R94, SRZ ;  /* 0x00000000005e7805 */ /* 0x000fe2000001ff00 */
[----:B0-----:R-:W-:Y:S01]  /*06a0*/  LEA R227, R227, R0, 0x2 ;  /* 0x00000000e3e37211 */ /* 0x001fe200078e10ff */
        /* <DEDUP_REMOVED lines=47> */
[----:B----4-:R0:W-:Y:S04]  /*09a0*/  @P2 STL.64 [R1+0xf0], R28 ;  /* 0x0000f01c01002387 */ /* 0x0101e80000100a00 */
[----:B------:R1:W-:Y:S04]  /*09b0*/  @P2 STL.64 [R1+0xf8], R30 ;  /* 0x0000f81e01002387 */ /* 0x0003e80000100a00 */
[----:B------:R-:W-:Y:S04]  /*09c0*/  @P4 STL.64 [R1+0x1e0], R84 ;  /* 0x0001e05401004387 */ /* 0x000fe80000100a00 */
[----:B------:R-:W-:Y:S04]  /*09d0*/  @P4 STL.64 [R1+0x1e8], R86 ;  /* 0x0001e85601004387 */ /* 0x000fe80000100a00 */
[----:B------:R-:W-:Y:S04]  /*09e0*/  @P3 STL.64 [R1+0x1d0], R80 ;  /* 0x0001d05001003387 */ /* 0x000fe80000100a00 */
[----:B------:R-:W-:Y:S04]  /*09f0*/  @P3 STL.64 [R1+0x1d8], R82 ;  /* 0x0001d85201003387 */ /* 0x000fe80000100a00 */
[----:B------:R-:W-:Y:S04]  /*0a00*/  @P3 STL.64 [R1+0x1b0], R76 ;  /* 0x0001b04c01003387 */ /* 0x000fe80000100a00 */
[----:B------:R-:W-:Y:S04]  /*0a10*/  @P3 STL.64 [R1+0x1b8], R78 ;  /* 0x0001b84e01003387 */ /* 0x000fe80000100a00 */
[----:B---3--:R3:W-:Y:S04]  /*0a20*/  @P2 STL.64 [R1+0x110], R32 ;  /* 0x0001102001002387 */ /* 0x0087e80000100a00 */
        /* <DEDUP_REMOVED lines=18> */
[----:B------:R0:W-:Y:S04]  /*0b50*/  @P1 STL.64 [R1+0x148], R42 ;  /* 0x0001482a01001387 */ /* 0x0001e80000100a00 */
[----:B------:R0:W-:Y:S04]  /*0b60*/  @P1 STL.64 [R1+0x130], R44 ;  /* 0x0001302c01001387 */ /* 0x0001e80000100a00 */
[----:B------:R0:W-:Y:S04]  /*0b70*/  @P1 STL.64 [R1+0x138], R46 ;  /* 0x0001382e01001387 */ /* 0x0001e80000100a00 */
[----:B-----5:R0:W-:Y:S04]  /*0b80*/  @P2 STL.64 [R1+0x100], R24 ;  /* 0x0001001801002387 */ /* 0x0201e80000100a00 */
[----:B------:R3:W-:Y:S04]  /*0b90*/  @P2 STL.64 [R1+0x108], R26 ;  /* 0x0001081a01002387 */ /* 0x0007e80000100a00 */
[----:B--2---:R2:W-:Y:S04]  /*0ba0*/  @P2 STL.64 [R1+0xe0], R20 ;  /* 0x0000e01401002387 */ /* 0x0045e80000100a00 */
[----:B------:R2:W-:Y:S01]  /*0bb0*/  @P2 STL.64 [R1+0xe8], R22 ;  /* 0x0000e81601002387 */ /* 0x0005e20000100a00 */
[----:B------:R-:W-:Y:S01]  /*0bc0*/  ISETP.GE.AND P2, PT, R227, c[0x0][0x164], PT ;  /* 0x00005900e3007a0c */ /* 0x000fe20003f46270 */
[----:B0-----:R-:W-:Y:S01]  /*0bd0*/  CS2R R28, SRZ ;  /* 0x00000000001c7805 */ /* 0x001fe2000001ff00 */
[----:B-1----:R-:W-:Y:S01]  /*0be0*/  CS2R R30, SRZ ;  /* 0x00000000001e7805 */ /* 0x002fe2000001ff00 */
[----:B---3--:R-:W-:Y:S01]  /*0bf0*/  CS2R R32, SRZ ;  /* 0x0000000000207805 */ /* 0x008fe2000001ff00 */
[----:B----4-:R-:W-:Y:S01]  /*0c00*/  CS2R R34, SRZ ;  /* 0x0000000000227805 */ /* 0x010fe2000001ff00 */
        /* <DEDUP_REMOVED lines=27> */
[----:B--2---:R-:W-:Y:S02]  /*0dc0*/  IMAD.MOV.U32 R29, RZ, RZ, RZ ;  /* 0x000000ffff1d7224 */ /* 0x004fe400078e00ff */
.L_x_640:
[----:B------:R-:W-:-:S10]  /*0dd0*/  HFMA2.MMA R2, -RZ, RZ, 0, 2.384185791015625e-07 ;  /* 0x00000004ff027435 */ /* 0x000fd400000001ff */
        /* <DEDUP_REMOVED lines=17> */
[----:B------:R-:W-:Y:S03]  /*0ef0*/  STL [R1+0x234], R13 ;  /* 0x0002340d01007387 */ /* 0x000fe60000100800 */
[----:B------:R-:W-:Y:S01]  /*0f00*/  LEA.HI.X R11, R2, c[0x0][0x18c], RZ, 0x4, P2 ;  /* 0x00006300020b7a11 */ /* 0x000fe200010f24ff */
[----:B------:R0:W-:Y:S04]  /*0f10*/  STL [R1+0x230], R12 ;  /* 0x0002300c01007387 */ /* 0x0001e80000100800 */
[----:B------:R1:W2:Y:S04]  /*0f20*/  LDG.E.128 R212, [R10.64] ;  /* 0x000000040ad47981 */ /* 0x0002a8000c1e1d00 */
[----:B------:R-:W-:Y:S04]  /*0f30*/  STL [R1+0x22c], R7 ;  /* 0x00022c0701007387 */ /* 0x000fe80000100800 */
[----:B------:R3:W-:Y:S01]  /*0f40*/  STL [R1+0x228], R6 ;  /* 0x0002280601007387 */ /* 0x0007e20000100800 */
[----:B-1----:R-:W-:-:S03]  /*0f50*/  MOV R10, 0x10 ;  /* 0x00000010000a7802 */ /* 0x002fc60000000f00 */
[----:B------:R-:W-:Y:S02]  /*0f60*/  STL [R1+0x224], R5 ;  /* 0x0002240501007387 */ /* 0x000fe40000100800 */
[CC--:B------:R-:W-:Y:S02]  /*0f70*/  IMAD.WIDE.U32 R216, R2.reuse, R10.reuse, c[0x0][0x210] ;  /* 0x0000840002d87625 */ /* 0x0c0fe400078e000a */
[----:B------:R1:W-:Y:S02]  /*0f80*/  STL [R1+0x220], R4 ;  /* 0x0002200401007387 */ /* 0x0003e40000100800 */
[C---:B------:R-:W-:Y:S02]  /*0f90*/  IMAD.WIDE.U32 R10, R2.reuse, R10, c[0x0][0x208] ;  /* 0x00008200020a7625 */ /* 0x040fe400078e000a */
[----:B0-----:R-:W4:Y:S04]  /*0fa0*/  LDL R12, [R1+0x200] ;  /* 0x00020000010c7983 */ /* 0x001f280000100800 */
[----:B------:R-:W4:Y:S04]  /*0fb0*/  LDG.E.128 R216, [R216.64] ;  /* 0x00000004d8d87981 */ /* 0x000f28000c1e1d00 */
[----:B------:R0:W4:Y:S04]  /*0fc0*/  LDG.E.128 R220, [R10.64] ;  /* 0x000000040adc7981 */ /* 0x000128000c1e1d00 */
[----:B---3--:R-:W3:Y:S01]  /*0fd0*/  LDL R6, [R1+0x210] ;  /* 0x0002100001067983 */ /* 0x008ee20000100800 */
[----:B------:R-:W-:Y:S01]  /*0fe0*/  ISETP.NE.U32.AND P2, PT, RZ, c[0x0][0x250], PT ;  /* 0x00009400ff007a0c */ /* 0x000fe20003f45070 */
[C---:B------:R-:W-:Y:S01]  /*0ff0*/  IMAD.SHL.U32 R224, R2.reuse, 0x8, RZ ;  /* 0x0000000802e07824 */ /* 0x040fe200078e00ff */
[----:B------:R-:W-:Y:S01]  /*1000*/  SHF.L.U64.HI R3, R2, 0x3, RZ ;  /* 0x0000000302037819 */ /* 0x000fe200000102ff */
[----:B------:R-:W0:Y:S01]  /*1010*/  LDC.U8 R241, c[0x0][0x1f0] ;  /* 0x00007c00fff17b82 */ /* 0x000e220000000000 */
[----:B------:R-:W-:Y:S01]  /*1020*/  ISETP.NE.AND.EX P2, PT, RZ, c[0x0][0x254], PT, P2 ;  /* 0x00009500ff007a0c */ /* 0x000fe20003f45320 */
[----:B------:R-:W3:Y:S04]  /*1030*/  LDL R7, [R1+0x204] ;  /* 0x0002040001077983 */ /* 0x000ee80000100800 */
[----:B-1----:R-:W3:Y:S04]  /*1040*/  LDL R4, [R1+0x214] ;  /* 0x0002140001047983 */ /* 0x002ee80000100800 */
[----:B------:R-:W3:Y:S04]  /*1050*/  LDL R5, [R1+0x218] ;  /* 0x0002180001057983 */ /* 0x000ee80000100800 */
[----:B0-----:R-:W-:-:S04]  /*1060*/  @P2 IADD3 R10, P3, R224, c[0x0][0x198], RZ ;  /* 0x00006600e00a2a10 */ /* 0x001fc80007f7e0ff */
        /* <DEDUP_REMOVED lines=12> */
[----:B--2---:R-:W-:Y:S02]  /*1130*/  PRMT R224, RZ, 0x5410, R212 ;  /* 0x00005410ffe07816 */ /* 0x004fe400000000d4 */
[----:B------:R-:W-:Y:S02]  /*1140*/  PRMT R247, RZ, 0x5410, R214 ;  /* 0x00005410fff77816 */ /* 0x000fe400000000d6 */
[--C-:B------:R-:W-:Y:S02]  /*1150*/  PRMT R241, RZ, 0x5410, R213.reuse ;  /* 0x00005410fff17816 */ /* 0x100fe400000000d5 */
[----:B------:R-:W-:Y:S01]  /*1160*/  PRMT R225, RZ, 0x7610, R213 ;  /* 0x00007610ffe17816 */ /* 0x000fe200000000d5 */
[----:B------:R-:W-:Y:S01]  /*1170*/  FADD.FTZ R213, R224, -R3 ;  /* 0x80000003e0d57221 */ /* 0x000fe20000010000 */
[----:B------:R-:W-:Y:S01]  /*1180*/  PRMT R212, RZ, 0x7610, R212 ;  /* 0x00007610ffd47816 */ /* 0x000fe200000000d4 */
[----:B------:R-:W-:Y:S01]  /*1190*/  FADD.FTZ R224, -R3, R247 ;  /* 0x000000f703e07221 */ /* 0x000fe20000010100 */
[----:B------:R-:W-:Y:S01]  /*11a0*/  PRMT R246, RZ, 0x7610, R214 ;  /* 0x00007610fff67816 */ /* 0x000fe200000000d6 */
[----:B------:R-:W-:Y:S01]  /*11b0*/  FMUL.FTZ R247, R0, R213 ;  /* 0x000000d500f77220 */ /* 0x000fe20000410000 */
[----:B------:R-:W-:-:S02]  /*11c0*/  PRMT R249, RZ, 0x5410, R215 ;  /* 0x00005410fff97816 */ /* 0x000fc400000000d7 */
[----:B------:R-:W-:Y:S01]  /*11d0*/  PRMT R248, RZ, 0x7610, R215 ;  /* 0x00007610fff87816 */ /* 0x000fe200000000d7 */
[C---:B------:R-:W-:Y:S02]  /*11e0*/  FADD.FTZ R214, -R3.reuse, R212 ;  /* 0x000000d403d67221 */ /* 0x040fe40000010100 */
[C---:B------:R-:W-:Y:S02]  /*11f0*/  FADD.FTZ R215, -R3.reuse, R225 ;  /* 0x000000e103d77221 */ /* 0x040fe40000010100 */
[C---:B------:R-:W-:Y:S02]  /*1200*/  FADD.FTZ R212, -R3.reuse, R241 ;  /* 0x000000f103d47221 */ /* 0x040fe40000010100 */
[C---:B------:R-:W-:Y:S01]  /*1210*/  FADD.FTZ R225, -R3.reuse, R246 ;  /* 0x000000f603e17221 */ /* 0x040fe20000010100 */
[----:B----4-:R-:W-:Y:S01]  /*1220*/  PRMT R213, RZ, 0x5410, R216 ;  /* 0x00005410ffd57816 */ /* 0x010fe200000000d8 */
[C---:B------:R-:W-:Y:S02]  /*1230*/  FADD.FTZ R241, -R3.reuse, R249 ;  /* 0x000000f903f17221 */ /* 0x040fe40000010100 */
[----:B------:R-:W-:Y:S01]  /*1240*/  FADD.FTZ R13, -R3, R248 ;  /* 0x000000f8030d7221 */ /* 0x000fe20000010100 */
[----:B------:R-:W-:Y:S01]  /*1250*/  PRMT R246, RZ, 0x5410, R220 ;  /* 0x00005410fff67816 */ /* 0x000fe200000000dc */
[----:B------:R-:W-:Y:S01]  /*1260*/  FMUL.FTZ R3, R12, R213 ;  /* 0x000000d50c037220 */ /* 0x000fe20000410000 */
[----:B------:R-:W2:Y:S03]  /*1270*/  LDL R249, [R1+0x208] ;  /* 0x0002080001f97983 */ /* 0x000ea60000100800 */
[----:B---3--:R-:W-:Y:S01]  /*1280*/  FFMA.FTZ R12, R6, R246, R3 ;  /* 0x000000f6060c7223 */ /* 0x008fe20000010003 */
[----:B------:R-:W3:Y:S01]  /*1290*/  LDL R248, [R1+0x21c] ;  /* 0x00021c0001f87983 */ /* 0x000ee20000100800 */
[----:B------:R-:W-:-:S02]  /*12a0*/  FADD.FTZ R68, R68, R246 ;  /* 0x000000f644447221 */ /* 0x000fc40000010000 */
[C---:B------:R-:W-:Y:S02]  /*12b0*/  FFMA.FTZ R28, R247.reuse, R246, R28 ;  /* 0x000000f6f71c7223 */ /* 0x040fe4000001001c */
[----:B------:R-:W4:Y:S01]  /*12c0*/  LDL R246, [R1+0x1e0] ;  /* 0x0001e00001f67983 */ /* 0x000f220000100800 */
[----:B------:R-:W-:Y:S02]  /*12d0*/  FADD.FTZ R148, R148, R213 ;  /* 0x000000d594947221 */ /* 0x000fe40000010000 */
[----:B------:R-:W-:Y:S01]  /*12e0*/  FFMA.FTZ R108, R247, R213, R108 ;  /* 0x000000d5f76c7223 */ /* 0x000fe2000001006c */
[----:B------:R0:W-:Y:S01]  /*12f0*/  STL [R1+0x54], R12 ;  /* 0x0000540c01007387 */ /* 0x0001e20000100800 */
[----:B------:R-:W-:-:S03]  /*1300*/  PRMT R213, RZ, 0x7610, R216 ;  /* 0x00007610ffd57816 */ /* 0x000fc600000000d8 */
[----:B------:R-:W3:Y:S01]  /*1310*/  LDL R216, [R1+0x20c] ;  /* 0x00020c0001d87983 */ /* 0x000ee20000100800 */
[----:B------:R-:W-:Y:S01]  /*1320*/  PRMT R220, RZ, 0x7610, R220 ;  /* 0x00007610ffdc7816 */ /* 0x000fe200000000dc */
[----:B------:R-:W-:Y:S02]  /*1330*/  FMUL.FTZ R3, R7, R213 ;  /* 0x000000d507037220 */ /* 0x000fe40000410000 */
[----:B------:R-:W-:Y:S02]  /*1340*/  FMUL.FTZ R6, R0, R214 ;  /* 0x000000d600067220 */ /* 0x000fe40000410000 */
[----:B------:R-:W-:Y:S02]  /*1350*/  FFMA.FTZ R7, R4, R220, R3 ;  /* 0x000000dc04077223 */ /* 0x000fe40000010003 */
[----:B------:R-:W-:Y:S01]  /*1360*/  FMUL.FTZ R4, R0, R212 ;  /* 0x000000d400047220 */ /* 0x000fe20000410000 */
[----:B------:R-:W-:Y:S01]  /*1370*/  PRMT R212, RZ, 0x5410, R217 ;  /* 0x00005410ffd47816 */ /* 0x000fe200000000d9 */
[----:B------:R-:W-:-:S02]  /*1380*/  FADD.FTZ R149, R149, R213 ;  /* 0x000000d595957221 */ /* 0x000fc40000010000 */
[----:B------:R-:W-:Y:S01]  /*1390*/  FFMA.FTZ R109, R6, R213, R109 ;  /* 0x000000d5066d7223 */ /* 0x000fe2000001006d */
[----:B------:R-:W-:Y:S01]  /*13a0*/  PRMT R213, RZ, 0x5410, R221 ;  /* 0x00005410ffd57816 */ /* 0x000fe200000000dd */
[----:B------:R-:W-:Y:S02]  /*13b0*/  FADD.FTZ R150, R150, R212 ;  /* 0x000000d496967221 */ /* 0x000fe40000010000 */
[----:B------:R-:W-:Y:S02]  /*13c0*/  FFMA.FTZ R110, R4, R212, R110 ;  /* 0x000000d4046e7223 */ /* 0x000fe4000001006e */
[----:B------:R-:W-:Y:S02]  /*13d0*/  FADD.FTZ R70, R70, R213 ;  /* 0x000000d546467221 */ /* 0x000fe40000010000 */
[----:B------:R-:W-:Y:S01]  /*13e0*/  FFMA.FTZ R30, R4, R213, R30 ;  /* 0x000000d5041e7223 */ /* 0x000fe2000001001e */
[----:B------:R-:W-:Y:S01]  /*13f0*/  STL [R1+0x2c], R6 ;  /* 0x00002c0601007387 */ /* 0x000fe20000100800 */
[----:B------:R-:W-:-:S03]  /*1400*/  FADD.FTZ R69, R69, R220 ;  /* 0x000000dc45457221 */ /* 0x000fc60000010000 */
[----:B------:R1:W-:Y:S01]  /*1410*/  STL [R1+0xcc], R7 ;  /* 0x0000cc0701007387 */ /* 0x0003e20000100800 */
[----:B------:R-:W-:-:S03]  /*1420*/  FFMA.FTZ R29, R6, R220, R29 ;  /* 0x000000dc061d7223 */ /* 0x000fc6000001001d */
[----:B------:R-:W-:Y:S01]  /*1430*/  STL [R1+0x10], R4 ;  /* 0x0000100401007387 */ /* 0x000fe20000100800 */
[----:B--2---:R-:W-:Y:S01]  /*1440*/  FMUL.FTZ R3, R249, R212 ;  /* 0x000000d4f9037220 */ /* 0x004fe20000410000 */
[----:B------:R-:W-:Y:S01]  /*1450*/  PRMT R212, RZ, 0x7610, R217 ;  /* 0x00007610ffd47816 */ /* 0x000fe200000000d9 */
[----:B------:R-:W-:Y:S02]  /*1460*/  FMUL.FTZ R249, R0, R215 ;  /* 0x000000d700f97220 */ /* 0x000fe40000410000 */
[----:B------:R-:W-:Y:S01]  /*1470*/  FFMA.FTZ R5, R5, R213, R3 ;  /* 0x000000d505057223 */ /* 0x000fe20000010003 */
[----:B------:R-:W-:Y:S01]  /*1480*/  PRMT R213, RZ, 0x7610, R221 ;  /* 0x00007610ffd57816 */ /* 0x000fe200000000dd */
[----:B------:R-:W-:Y:S02]  /*1490*/  FADD.FTZ R151, R151, R212 ;  /* 0x000000d497977221 */ /* 0x000fe40000010000 */
[-C--:B------:R-:W-:Y:S01]  /*14a0*/  FFMA.FTZ R111, R249, R212.reuse, R111 ;  /* 0x000000d4f96f7223 */ /* 0x080fe2000001006f */
[----:B------:R2:W-:Y:S04]  /*14b0*/  STL [R1+0xb8], R5 ;  /* 0x0000b80501007387 */ /* 0x0005e80000100800 */
[----:B------:R-:W2:Y:S01]  /*14c0*/  LDL R220, [R1+0x1f0] ;  /* 0x0001f00001dc7983 */ /* 0x000ea20000100800 */
[----:B---3--:R-:W-:Y:S01]  /*14d0*/  FMUL.FTZ R3, R216, R212 ;  /* 0x000000d4d8037220 */ /* 0x008fe20000410000 */
[----:B------:R-:W-:-:S02]  /*14e0*/  PRMT R212, RZ, 0x5410, R218 ;  /* 0x00005410ffd47816 */ /* 0x000fc400000000da */
[----:B------:R-:W3:Y:S01]  /*14f0*/  LDL R217, [R1+0x1f4] ;  /* 0x0001f40001d97983 */ /* 0x000ee20000100800 */
[----:B------:R-:W-:Y:S02]  /*1500*/  FFMA.FTZ R221, R248, R213, R3 ;  /* 0x000000d5f8dd7223 */ /* 0x000fe40000010003 */
[----:B------:R-:W-:Y:S01]  /*1510*/  FMUL.FTZ R248, R0, R224 ;  /* 0x000000e000f87220 */ /* 0x000fe20000410000 */
[----:B------:R-:W3:Y:S01]  /*1520*/  LDL R216, [R1+0x1e8] ;  /* 0x0001e80001d87983 */ /* 0x000ee20000100800 */
[-C--:B----4-:R-:W-:Y:S02]  /*1530*/  FMUL.FTZ R3, R246, R212.reuse ;  /* 0x000000d4f6037220 */ /* 0x090fe40000410000 */
[----:B------:R-:W-:Y:S01]  /*1540*/  FADD.FTZ R152, R152, R212 ;  /* 0x000000d498987221 */ /* 0x000fe20000010000 */
[----:B------:R-:W4:Y:S01]  /*1550*/  LDL R214, [R1+0x1f8] ;  /* 0x0001f80001d67983 */ /* 0x000f220000100800 */
[----:B------:R-:W-:-:S03]  /*1560*/  FFMA.FTZ R112, R248, R212, R112 ;  /* 0x000000d4f8707223 */ /* 0x000fc60000010070 */
[----:B------:R-:W3:Y:S04]  /*1570*/  LDL R215, [R1+0x1fc] ;  /* 0x0001fc0001d77983 */ /* 0x000ee80000100800 */
[----:B------:R-:W3:Y:S04]  /*1580*/  LDL R224, [R1+0x1ec] ;  /* 0x0001ec0001e07983 */ /* 0x000ee80000100800 */
[----:B------:R0:W-:Y:S04]  /*1590*/  STL [R1+0xa4], R221 ;  /* 0x0000a4dd01007387 */ /* 0x0001e80000100800 */
[----:B------:R-:W3:Y:S01]  /*15a0*/  LDL R212, [R1+0x1e4] ;  /* 0x0001e40001d47983 */ /* 0x000ee20000100800 */
[----:B------:R-:W-:-:S02]  /*15b0*/  FADD.FTZ R71, R71, R213 ;  /* 0x000000d547477221 */ /* 0x000fc40000010000 */
[----:B------:R-:W-:Y:S01]  /*15c0*/  FFMA.FTZ R31, R249, R213, R31 ;  /* 0x000000d5f91f7223 */ /* 0x000fe2000001001f */
[----:B------:R-:W-:-:S05]  /*15d0*/  PRMT R213, RZ, 0x5410, R222 ;  /* 0x00005410ffd57816 */ /* 0x000fca00000000de */
[----:B------:R-:W-:Y:S02]  /*15e0*/  FADD.FTZ R72, R72, R213 ;  /* 0x000000d548487221 */ /* 0x000fe40000010000 */
[----:B------:R-:W-:Y:S02]  /*15f0*/  FFMA.FTZ R32, R248, R213, R32 ;  /* 0x000000d5f8207223 */ /* 0x000fe40000010020 */
[C---:B------:R-:W-:Y:S02]  /*1600*/  FMUL.FTZ R246, R0.reuse, R225 ;  /* 0x000000e100f67220 */ /* 0x040fe40000410000 */
[----:B------:R-:W-:Y:S02]  /*1610*/  FMUL.FTZ R241, R0, R241 ;  /* 0x000000f100f17220 */ /* 0x000fe40000410000 */
[----:B--2---:R-:W-:Y:S01]  /*1620*/  FFMA.FTZ R220, R220, R213, R3 ;  /* 0x000000d5dcdc7223 */ /* 0x004fe20000010003 */
[----:B------:R-:W-:Y:S02]  /*1630*/  PRMT R3, RZ, 0x7610, R218 ;  /* 0x00007610ff037816 */ /* 0x000fe400000000da */
[----:B------:R-:W-:-:S03]  /*1640*/  PRMT R213, RZ, 0x7610, R222 ;  /* 0x00007610ffd57816 */ /* 0x000fc600000000de */
[----:B------:R-:W-:Y:S02]  /*1650*/  FADD.FTZ R153, R153, R3 ;  /* 0x0000000399997221 */ /* 0x000fe40000010000 */
[----:B------:R-:W-:Y:S02]  /*1660*/  FADD.FTZ R73, R73, R213 ;  /* 0x000000d549497221 */ /* 0x000fe40000010000 */
[C---:B------:R-:W-:Y:S02]  /*1670*/  FFMA.FTZ R33, R246.reuse, R213, R33 ;  /* 0x000000d5f6217223 */ /* 0x040fe40000010021 */
[-C--:B------:R-:W-:Y:S02]  /*1680*/  FFMA.FTZ R113, R246, R3.reuse, R113 ;  /* 0x00000003f6717223 */ /* 0x080fe40000010071 */
[----:B---3--:R-:W-:-:S04]  /*1690*/  FMUL.FTZ R212, R212, R3 ;  /* 0x00000003d4d47220 */ /* 0x008fc80000410000 */
[----:B------:R-:W-:Y:S01]  /*16a0*/  FFMA.FTZ R217, R217, R213, R212 ;  /* 0x000000d5d9d97223 */ /* 0x000fe200000100d4 */
[----:B------:R-:W-:Y:S02]  /*16b0*/  PRMT R212, RZ, 0x5410, R219 ;  /* 0x00005410ffd47816 */ /* 0x000fe400000000db */
[----:B------:R-:W-:-:S03]  /*16c0*/  PRMT R213, RZ, 0x5410, R223 ;  /* 0x00005410ffd57816 */ /* 0x000fc600000000df */
[-C--:B------:R-:W-:Y:S02]  /*16d0*/  FMUL.FTZ R3, R216, R212.reuse ;  /* 0x000000d4d8037220 */ /* 0x080fe40000410000 */
[----:B------:R-:W-:Y:S02]  /*16e0*/  FADD.FTZ R154, R154, R212 ;  /* 0x000000d49a9a7221 */ /* 0x000fe40000010000 */
[C---:B------:R-:W-:Y:S01]  /*16f0*/  FFMA.FTZ R114, R241.reuse, R212, R114 ;  /* 0x000000d4f1727223 */ /* 0x040fe20000010072 */
[----:B------:R-:W-:Y:S01]  /*1700*/  PRMT R212, RZ, 0x7610, R219 ;  /* 0x00007610ffd47816 */ /* 0x000fe200000000db */
[-C--:B----4-:R-:W-:Y:S01]  /*1710*/  FFMA.FTZ R216, R214, R213.reuse, R3 ;  /* 0x000000d5d6d87223 */ /* 0x090fe20000010003 */
[----:B------:R-:W-:Y:S01]  /*1720*/  PRMT R3, RZ, 0x7610, R223 ;  /* 0x00007610ff037816 */ /* 0x000fe200000000df */
[----:B------:R-:W-:Y:S02]  /*1730*/  FADD.FTZ R74, R74, R213 ;  /* 0x000000d54a4a7221 */ /* 0x000fe40000010000 */
[----:B------:R-:W-:-:S02]  /*1740*/  FFMA.FTZ R34, R241, R213, R34 ;  /* 0x000000d5f1227223 */ /* 0x000fc40000010022 */
[----:B------:R-:W-:Y:S02]  /*1750*/  FMUL.FTZ R214, R0, R13 ;  /* 0x0000000d00d67220 */ /* 0x000fe40000410000 */
[----:B------:R-:W-:Y:S01]  /*1760*/  FMUL.FTZ R213, R224, R212 ;  /* 0x000000d4e0d57220 */ /* 0x000fe20000410000 */
[----:B------:R2:W-:Y:S01]  /*1770*/  STL [R1+0x90], R220 ;  /* 0x000090dc01007387 */ /* 0x0005e20000100800 */
[----:B------:R-:W-:Y:S02]  /*1780*/  FADD.FTZ R75, R75, R3 ;  /* 0x000000034b4b7221 */ /* 0x000fe40000010000 */
[-C--:B------:R-:W-:Y:S02]  /*1790*/  FFMA.FTZ R35, R214, R3.reuse, R35 ;  /* 0x00000003d6237223 */ /* 0x080fe40000010023 */
[----:B------:R-:W-:Y:S02]  /*17a0*/  FFMA.FTZ R215, R215, R3, R213 ;  /* 0x00000003d7d77223 */ /* 0x000fe400000100d5 */
[----:B------:R-:W-:-:S02]  /*17b0*/  FADD.FTZ R155, R155, R212 ;  /* 0x000000d49b9b7221 */ /* 0x000fc40000010000 */
[----:B------:R-:W-:Y:S01]  /*17c0*/  FFMA.FTZ R115, R214, R212, R115 ;  /* 0x000000d4d6737223 */ /* 0x000fe20000010073 */
[----:B------:R2:W-:Y:S01]  /*17d0*/  STL [R1+0x7c], R217 ;  /* 0x00007cd901007387 */ /* 0x0005e20000100800 */
[----:B------:R-:W-:Y:S02]  /*17e0*/  FADD.FTZ R212, RZ, R12 ;  /* 0x0000000cffd47221 */ /* 0x000fe40000010000 */
[----:B------:R-:W-:Y:S01]  /*17f0*/  FFMA.FTZ R3, R247, R12, RZ ;  /* 0x0000000cf7037223 */ /* 0x000fe200000100ff */
[----:B------:R2:W-:Y:S01]  /*1800*/  STL [R1+0x68], R216 ;  /* 0x000068d801007387 */ /* 0x0005e20000100800 */
[----:B------:R-:W-:Y:S02]  /*1810*/  FADD.FTZ R212, R212, R7 ;  /* 0x00000007d4d47221 */ /* 0x000fe40000010000 */
[----:B------:R-:W-:Y:S01]  /*1820*/  FFMA.FTZ R3, R6, R7, R3 ;  /* 0x0000000706037223 */ /* 0x000fe20000010003 */
[----:B------:R2:W5:Y:S04]  /*1830*/  LDL.LU R13, [R1+0x234] ;  /* 0x00023400010d7983 */ /* 0x0005680000300800 */
[----:B------:R2:W-:Y:S01]  /*1840*/  STL [R1+0x28], R214 ;  /* 0x000028d601007387 */ /* 0x0005e20000100800 */
[----:B------:R-:W-:-:S03]  /*1850*/  FADD.FTZ R212, R212, R5 ;  /* 0x00000005d4d47221 */ /* 0x000fc60000010000 */
[----:B------:R2:W-:Y:S01]  /*1860*/  STL [R1+0x50], R215 ;  /* 0x000050d701007387 */ /* 0x0005e20000100800 */
[----:B------:R-:W-:-:S03]  /*1870*/  FFMA.FTZ R3, R4, R5, R3 ;  /* 0x0000000504037223 */ /* 0x000fc60000010003 */
[----:B0-----:R2:W5:Y:S04]  /*1880*/  LDL.LU R12, [R1+0x230] ;  /* 0x00023000010c7983 */ /* 0x0015680000300800 */
        /* <DEDUP_REMOVED lines=15> */
.L_x_619:
[----:B-12---:R-:W-:Y:S05]  /*1980*/  BSYNC B1 ;  /* 0x0000000000017941 */ /* 0x006fea0003800000 */
.L_x_618:
[----:B------:R-:W-:Y:S01]  /*1990*/  ISETP.GE.U32.AND P2, PT, R226, 0x40, PT ;  /* 0x00000040e200780c */ /* 0x000fe20003f46070 */
[----:B------:R-:W-:-:S12]  /*19a0*/  BSSY B1, `(.L_x_620) ;  /* 0x00000b3000017945 */ /* 0x000fd80003800000 */
[----:B------:R-:W-:Y:S05]  /*19b0*/  @!P2 BRA `(.L_x_621) ;  /* 0x00000b100000a947 */ /* 0x000fea0003800000 */
[C---:B------:R-:W-:Y:S01]  /*19c0*/  LEA R14, P2, R224.reuse, c[0x0][0x188], 0x4 ;  /* 0x00006200e00e7a11 */ /* 0x040fe200078420ff */
[----:B-----5:R-:W-:Y:S03]  /*19d0*/  STL [R1+0x240], R11 ;  /* 0x0002400b01007387 */ /* 0x020fe60000100800 */
[----:B------:R-:W-:Y:S01]  /*19e0*/  LEA.HI.X R15, R224, c[0x0][0x18c], RZ, 0x4, P2 ;  /* 0x00006300e00f7a11 */ /* 0x000fe200010f24ff */
[----:B------:R-:W-:Y:S04]  /*19f0*/  STL [R1+0x23c], R10 ;  /* 0x00023c0a01007387 */ /* 0x000fe80000100800 */
[----:B------:R0:W2:Y:S04]  /*1a00*/  LDG.E.128 R212, [R14.64] ;  /* 0x000000040ed47981 */ /* 0x0000a8000c1e1d00 */
[----:B------:R-:W-:Y:S04]  /*1a10*/  STL [R1+0x238], R9 ;  /* 0x0002380901007387 */ /* 0x000fe80000100800 */
[----:B------:R1:W-:Y:S01]  /*1a20*/  STL [R1+0x234], R8 ;  /* 0x0002340801007387 */ /* 0x0003e20000100800 */
[----:B0-----:R-:W-:-:S03]  /*1a30*/  HFMA2.MMA R14, -RZ, RZ, 0, 9.5367431640625e-07 ;  /* 0x00000010ff0e7435 */ /* 0x001fc600000001ff */
[----:B------:R-:W-:Y:S04]  /*1a40*/  STL [R1+0x230], R7 ;  /* 0x0002300701007387 */ /* 0x000fe80000100800 */
[----:B------:R-:W-:Y:S03]  /*1a50*/  STL [R1+0x22c], R6 ;  /* 0x00022c0601007387 */ /* 0x000fe60000100800 */
[CC--:B------:R-:W-:Y:S01]  /*1a60*/  IMAD.WIDE.U32 R216, R224.reuse, R14.reuse, c[0x0][0x210] ;  /* 0x00008400e0d87625 */ /* 0x0c0fe200078e000e */
[----:B------:R0:W-:Y:S03]  /*1a70*/  STL [R1+0x228], R5 ;  /* 0x0002280501007387 */ /* 0x0001e60000100800 */
[----:B------:R-:W-:Y:S01]  /*1a80*/  IMAD.WIDE.U32 R14, R224, R14, c[0x0][0x208] ;  /* 0x00008200e00e7625 */ /* 0x000fe200078e000e */
[----:B------:R-:W-:Y:S04]  /*1a90*/  STL [R1+0x224], R4 ;  /* 0x0002240401007387 */ /* 0x000fe80000100800 */
[----:B------:R-:W3:Y:S04]  /*1aa0*/  LDG.E.128 R216, [R216.64] ;  /* 0x00000004d8d87981 */ /* 0x000ee8000c1e1d00 */
[----:B------:R4:W-:Y:S04]  /*1ab0*/  STL [R1+0x220], R2 ;  /* 0x0002200201007387 */ /* 0x0009e80000100800 */
[----:B------:R4:W3:Y:S04]  /*1ac0*/  LDG.E.128 R220, [R14.64] ;  /* 0x000000040edc7981 */ /* 0x0008e8000c1e1d00 */
[----:B-1----:R-:W3:Y:S04]  /*1ad0*/  LDL R8, [R1+0x1c0] ;  /* 0x0001c00001087983 */ /* 0x002ee80000100800 */
[----:B0-----:R-:W3:Y:S01]  /*1ae0*/  LDL R5, [R1+0x1d0] ;  /* 0x0001d00001057983 */ /* 0x001ee20000100800 */
[----:B------:R-:W-:-:S04]  /*1af0*/  ISETP.NE.U32.AND P2, PT, RZ, c[0x0][0x250], PT ;  /* 0x00009400ff007a0c */ /* 0x000fc80003f45070 */
[----:B------:R-:W-:Y:S02]  /*1b00*/  ISETP.NE.AND.EX P2, PT, RZ, c[0x0][0x254], PT, P2 ;  /* 0x00009500ff007a0c */ /* 0x000fe40003f45320 */
[C---:B------:R-:W-:Y:S02]  /*1b10*/  SHF.L.U32 R235, R224.reuse, 0x3, RZ ;  /* 0x00000003e0eb7819 */ /* 0x040fe400000006ff */
[----:B------:R-:W-:-:S09]  /*1b20*/  SHF.L.U64.HI R236, R224, 0x3, RZ ;  /* 0x00000003e0ec7819 */ /* 0x000fd200000102ff */
[----:B----4-:R-:W-:-:S04]  /*1b30*/  @P2 IADD3 R14, P3, R235, c[0x0][0x198], RZ ;  /* 0x00006600eb0e2a10 */ /* 0x010fc80007f7e0ff */
        /* <DEDUP_REMOVED lines=21> */
[--C-:B------:R-:W-:Y:S01]  /*1c90*/  PRMT R2, RZ, 0x7610, R215.reuse ;  /* 0x00007610ff027816 */ /* 0x100fe200000000d7 */
[----:B------:R-:W-:Y:S01]  /*1ca0*/  FMUL.FTZ R7, R0, R213 ;  /* 0x000000d500077220 */ /* 0x000fe20000410000 */
[----:B------:R-:W-:Y:S01]  /*1cb0*/  PRMT R4, RZ, 0x5410, R215 ;  /* 0x00005410ff047816 */ /* 0x000fe200000000d7 */
[----:B------:R-:W-:-:S02]  /*1cc0*/  FADD.FTZ R11, -R212, R6 ;  /* 0x00000006d40b7221 */ /* 0x000fc40000010100 */
[----:B------:R-:W2:Y:S01]  /*1cd0*/  LDL R6, [R1+0x1c4] ;  /* 0x0001c40001067983 */ /* 0x000ea20000100800 */
[C---:B------:R-:W-:Y:S02]  /*1ce0*/  FADD.FTZ R214, -R212.reuse, R235 ;  /* 0x000000ebd4d67221 */ /* 0x040fe40000010100 */
[C---:B------:R-:W-:Y:S02]  /*1cf0*/  FADD.FTZ R235, -R212.reuse, R244 ;  /* 0x000000f4d4eb7221 */ /* 0x040fe40000010100 */
[C---:B------:R-:W-:Y:S01]  /*1d00*/  FADD.FTZ R9, -R212.reuse, R2 ;  /* 0x00000002d4097221 */ /* 0x040fe20000010100 */
[----:B---3--:R-:W-:Y:S01]  /*1d10*/  PRMT R213, RZ, 0x5410, R216 ;  /* 0x00005410ffd57816 */ /* 0x008fe200000000d8 */
[C---:B------:R-:W-:Y:S01]  /*1d20*/  FADD.FTZ R215, -R212.reuse, R245 ;  /* 0x000000f5d4d77221 */ /* 0x040fe20000010100 */
[----:B------:R-:W3:Y:S01]  /*1d30*/  LDL R2, [R1+0x1d4] ;  /* 0x0001d40001027983 */ /* 0x000ee20000100800 */
[----:B------:R-:W-:-:S03]  /*1d40*/  FADD.FTZ R10, -R212, R4 ;  /* 0x00000004d40a7221 */ /* 0x000fc60000010100 */
[----:B------:R-:W4:Y:S01]  /*1d50*/  LDL R245, [R1+0x1c8] ;  /* 0x0001c80001f57983 */ /* 0x000f220000100800 */
[----:B------:R-:W-:-:S03]  /*1d60*/  PRMT R244, RZ, 0x5410, R220 ;  /* 0x00005410fff47816 */ /* 0x000fc600000000dc */
[----:B------:R-:W4:Y:S01]  /*1d70*/  LDL R4, [R1+0x1d8] ;  /* 0x0001d80001047983 */ /* 0x000f220000100800 */
[----:B------:R-:W-:-:S04]  /*1d80*/  FMUL.FTZ R212, R8, R213 ;  /* 0x000000d508d47220 */ /* 0x000fc80000410000 */
[-C--:B------:R-:W-:Y:S01]  /*1d90*/  FFMA.FTZ R8, R5, R244.reuse, R212 ;  /* 0x000000f405087223 */ /* 0x080fe200000100d4 */
[----:B------:R-:W-:Y:S01]  /*1da0*/  STL [R1+0x3c], R7 ;  /* 0x00003c0701007387 */ /* 0x000fe20000100800 */
[----:B------:R-:W-:Y:S02]  /*1db0*/  FADD.FTZ R76, R76, R244 ;  /* 0x000000f44c4c7221 */ /* 0x000fe40000010000 */
[C---:B------:R-:W-:Y:S02]  /*1dc0*/  FFMA.FTZ R36, R7.reuse, R244, R36 ;  /* 0x000000f407247223 */ /* 0x040fe40000010024 */
[----:B------:R-:W4:Y:S01]  /*1dd0*/  LDL R244, [R1+0x1dc] ;  /* 0x0001dc0001f47983 */ /* 0x000f220000100800 */
[----:B------:R-:W-:Y:S02]  /*1de0*/  FADD.FTZ R156, R156, R213 ;  /* 0x000000d59c9c7221 */ /* 0x000fe40000010000 */
[----:B------:R-:W-:Y:S01]  /*1df0*/  FFMA.FTZ R116, R7, R213, R116 ;  /* 0x000000d507747223 */ /* 0x000fe20000010074 */
[----:B------:R0:W-:Y:S01]  /*1e00*/  STL [R1+0xdc], R8 ;  /* 0x0000dc0801007387 */ /* 0x0001e20000100800 */
[----:B------:R-:W-:-:S03]  /*1e10*/  PRMT R213, RZ, 0x7610, R216 ;  /* 0x00007610ffd57816 */ /* 0x000fc600000000d8 */
[----:B------:R-:W4:Y:S01]  /*1e20*/  LDL R216, [R1+0x1cc] ;  /* 0x0001cc0001d87983 */ /* 0x000f220000100800 */
[----:B------:R-:W-:Y:S01]  /*1e30*/  PRMT R220, RZ, 0x7610, R220 ;  /* 0x00007610ffdc7816 */ /* 0x000fe200000000dc */
[----:B------:R-:W-:Y:S02]  /*1e40*/  FMUL.FTZ R5, R0, R214 ;  /* 0x000000d600057220 */ /* 0x000fe40000410000 */
[----:B------:R-:W-:Y:S02]  /*1e50*/  FADD.FTZ R157, R157, R213 ;  /* 0x000000d59d9d7221 */ /* 0x000fe40000010000 */
[----:B------:R-:W-:Y:S01]  /*1e60*/  FFMA.FTZ R117, R5, R213, R117 ;  /* 0x000000d505757223 */ /* 0x000fe20000010075 */
[----:B------:R-:W-:Y:S01]  /*1e70*/  PRMT R214, RZ, 0x5410, R221 ;  /* 0x00005410ffd67816 */ /* 0x000fe200000000dd */
[----:B------:R-:W-:Y:S04]  /*1e80*/  STL [R1+0xc], R5 ;  /* 0x00000c0501007387 */ /* 0x000fe80000100800 */
[----:B------:R-:W-:-:S02]  /*1e90*/  FADD.FTZ R78, R78, R214 ;  /* 0x000000d64e4e7221 */ /* 0x000fc40000010000 */
[----:B------:R-:W-:Y:S02]  /*1ea0*/  FADD.FTZ R77, R77, R220 ;  /* 0x000000dc4d4d7221 */ /* 0x000fe40000010000 */
[----:B------:R-:W-:Y:S02]  /*1eb0*/  FFMA.FTZ R37, R5, R220, R37 ;  /* 0x000000dc05257223 */ /* 0x000fe40000010025 */
[----:B--2---:R-:W-:Y:S01]  /*1ec0*/  FMUL.FTZ R212, R6, R213 ;  /* 0x000000d506d47220 */ /* 0x004fe20000410000 */
[----:B------:R-:W-:-:S05]  /*1ed0*/  PRMT R213, RZ, 0x5410, R217 ;  /* 0x00005410ffd57816 */ /* 0x000fca00000000d9 */
[----:B------:R-:W-:Y:S02]  /*1ee0*/  FADD.FTZ R158, R158, R213 ;  /* 0x000000d59e9e7221 */ /* 0x000fe40000010000 */
[----:B---3--:R-:W-:Y:S02]  /*1ef0*/  FFMA.FTZ R6, R2, R220, R212 ;  /* 0x000000dc02067223 */ /* 0x008fe400000100d4 */
[----:B------:R-:W-:Y:S02]  /*1f00*/  FMUL.FTZ R2, R0, R215 ;  /* 0x000000d700027220 */ /* 0x000fe40000410000 */
[-C--:B----4-:R-:W-:Y:S02]  /*1f10*/  FMUL.FTZ R212, R245, R213.reuse ;  /* 0x000000d5f5d47220 */ /* 0x090fe40000410000 */
[C---:B------:R-:W-:Y:S01]  /*1f20*/  FFMA.FTZ R118, R2.reuse, R213, R118 ;  /* 0x000000d502767223 */ /* 0x040fe20000010076 */
[----:B------:R-:W-:Y:S01]  /*1f30*/  PRMT R213, RZ, 0x7610, R217 ;  /* 0x00007610ffd57816 */ /* 0x000fe200000000d9 */
[----:B------:R-:W-:-:S02]  /*1f40*/  FFMA.FTZ R38, R2, R214, R38 ;  /* 0x000000d602267223 */ /* 0x000fc40000010026 */
[----:B------:R-:W-:Y:S01]  /*1f50*/  FFMA.FTZ R4, R4, R214, R212 ;  /* 0x000000d604047223 */ /* 0x000fe200000100d4 */
[----:B------:R-:W-:Y:S01]  /*1f60*/  PRMT R214, RZ, 0x7610, R221 ;  /* 0x00007610ffd67816 */ /* 0x000fe200000000dd */
[----:B------:R1:W-:Y:S04]  /*1f70*/  STL [R1+0xc8], R6 ;  /* 0x0000c80601007387 */ /* 0x0003e80000100800 */
[----:B------:R-:W-:Y:S04]  /*1f80*/  STL [R1+0x8], R2 ;  /* 0x0000080201007387 */ /* 0x000fe80000100800 */
[----:B------:R2:W-:Y:S04]  /*1f90*/  STL [R1+0xb4], R4 ;  /* 0x0000b40401007387 */ /* 0x0005e80000100800 */
[----:B------:R-:W3:Y:S01]  /*1fa0*/  LDL R220, [R1+0x1b0] ;  /* 0x0001b00001dc7983 */ /* 0x000ee20000100800 */
[----:B------:R-:W-:-:S03]  /*1fb0*/  FMUL.FTZ R212, R216, R213 ;  /* 0x000000d5d8d47220 */ /* 0x000fc60000410000 */
[----:B------:R-:W4:Y:S01]  /*1fc0*/  LDL R217, [R1+0x1a8] ;  /* 0x0001a80001d97983 */ /* 0x000f220000100800 */
[----:B------:R-:W-:-:S03]  /*1fd0*/  FFMA.FTZ R221, R244, R214, R212 ;  /* 0x000000d6f4dd7223 */ /* 0x000fc600000100d4 */
[----:B------:R-:W2:Y:S04]  /*1fe0*/  LDL R216, [R1+0x1b4] ;  /* 0x0001b40001d87983 */ /* 0x000ea80000100800 */
[----:B------:R-:W2:Y:S01]  /*1ff0*/  LDL R212, [R1+0x1a0] ;  /* 0x0001a00001d47983 */ /* 0x000ea20000100800 */
[----:B------:R-:W-:-:S03]  /*2000*/  FMUL.FTZ R245, R0, R235 ;  /* 0x000000eb00f57220 */ /* 0x000fc60000410000 */
[----:B------:R-:W3:Y:S01]  /*2010*/  LDL R235, [R1+0x1a4] ;  /* 0x0001a40001eb7983 */ /* 0x000ee20000100800 */
[----:B------:R-:W-:Y:S02]  /*2020*/  FADD.FTZ R159, R159, R213 ;  /* 0x000000d59f9f7221 */ /* 0x000fe40000010000 */
[----:B------:R-:W-:Y:S01]  /*2030*/  FFMA.FTZ R119, R245, R213, R119 ;  /* 0x000000d5f5777223 */ /* 0x000fe20000010077 */
[----:B------:R-:W-:Y:S01]  /*2040*/  PRMT R213, RZ, 0x5410, R218 ;  /* 0x00005410ffd57816 */ /* 0x000fe200000000da */
[----:B------:R-:W-:Y:S01]  /*2050*/  FADD.FTZ R79, R79, R214 ;  /* 0x000000d64f4f7221 */ /* 0x000fe20000010000 */
[----:B------:R-:W4:Y:S01]  /*2060*/  LDL R215, [R1+0x1b8] ;  /* 0x0001b80001d77983 */ /* 0x000f220000100800 */
[----:B------:R-:W-:Y:S01]  /*2070*/  FFMA.FTZ R39, R245, R214, R39 ;  /* 0x000000d6f5277223 */ /* 0x000fe20000010027 */
[----:B------:R-:W-:Y:S01]  /*2080*/  PRMT R214, RZ, 0x5410, R222 ;  /* 0x00005410ffd67816 */ /* 0x000fe200000000de */
[----:B------:R-:W-:Y:S02]  /*2090*/  FMUL.FTZ R244, R0, R236 ;  /* 0x000000ec00f47220 */ /* 0x000fe40000410000 */
[----:B------:R-:W-:-:S02]  /*20a0*/  FADD.FTZ R160, R160, R213 ;  /* 0x000000d5a0a07221 */ /* 0x000fc40000010000 */
[----:B------:R-:W-:Y:S01]  /*20b0*/  FFMA.FTZ R120, R244, R213, R120 ;  /* 0x000000d5f4787223 */ /* 0x000fe20000010078 */
[----:B------:R0:W-:Y:S01]  /*20c0*/  STL [R1+0xa0], R221 ;  /* 0x0000a0dd01007387 */ /* 0x0001e20000100800 */
[----:B------:R-:W-:Y:S02]  /*20d0*/  FADD.FTZ R80, R80, R214 ;  /* 0x000000d650507221 */ /* 0x000fe40000010000 */
[----:B------:R-:W-:Y:S02]  /*20e0*/  FFMA.FTZ R40, R244, R214, R40 ;  /* 0x000000d6f4287223 */ /* 0x000fe40000010028 */
[----:B------:R-:W-:Y:S02]  /*20f0*/  FMUL.FTZ R236, R0, R11 ;  /* 0x0000000b00ec7220 */ /* 0x000fe40000410000 */
[----:B--2---:R-:W-:Y:S01]  /*2100*/  FMUL.FTZ R212, R212, R213 ;  /* 0x000000d5d4d47220 */ /* 0x004fe20000410000 */
[----:B------:R-:W-:-:S03]  /*2110*/  PRMT R213, RZ, 0x7610, R218 ;  /* 0x00007610ffd57816 */ /* 0x000fc600000000da */
[----:B---3--:R-:W-:Y:S01]  /*2120*/  FFMA.FTZ R220, R220, R214, R212 ;  /* 0x000000d6dcdc7223 */ /* 0x008fe200000100d4 */
[----:B------:R-:W-:Y:S01]  /*2130*/  PRMT R214, RZ, 0x7610, R222 ;  /* 0x00007610ffd67816 */ /* 0x000fe200000000de */
[----:B------:R-:W-:-:S03]  /*2140*/  FMUL.FTZ R212, R235, R213 ;  /* 0x000000d5ebd47220 */ /* 0x000fc60000410000 */
[----:B------:R2:W-:Y:S01]  /*2150*/  STL [R1+0x8c], R220 ;  /* 0x00008cdc01007387 */ /* 0x0005e20000100800 */
[----:B------:R-:W-:-:S03]  /*2160*/  FMUL.FTZ R235, R0, R10 ;  /* 0x0000000a00eb7220 */ /* 0x000fc60000410000 */
[----:B------:R2:W5:Y:S01]  /*2170*/  LDL.LU R11, [R1+0x240] ;  /* 0x00024000010b7983 */ /* 0x0005620000300800 */
[----:B------:R-:W-:-:S03]  /*2180*/  FFMA.FTZ R218, R216, R214, R212 ;  /* 0x000000d6d8da7223 */ /* 0x000fc600000100d4 */
[----:B------:R-:W3:Y:S04]  /*2190*/  LDL R222, [R1+0x1ac] ;  /* 0x0001ac0001de7983 */ /* 0x000ee80000100800 */
[----:B------:R2:W5:Y:S04]  /*21a0*/  LDL.LU R10, [R1+0x23c] ;  /* 0x00023c00010a7983 */ /* 0x0005680000300800 */
[----:B------:R-:W2:Y:S01]  /*21b0*/  LDL R216, [R1+0x1bc] ;  /* 0x0001bc0001d87983 */ /* 0x000ea20000100800 */
[----:B------:R-:W-:Y:S02]  /*21c0*/  FADD.FTZ R161, R161, R213 ;  /* 0x000000d5a1a17221 */ /* 0x000fe40000010000 */
[----:B------:R-:W-:Y:S01]  /*21d0*/  FFMA.FTZ R121, R236, R213, R121 ;  /* 0x000000d5ec797223 */ /* 0x000fe20000010079 */
[----:B------:R-:W-:Y:S01]  /*21e0*/  PRMT R213, RZ, 0x5410, R219 ;  /* 0x00005410ffd57816 */ /* 0x000fe200000000db */
[----:B------:R-:W-:-:S02]  /*21f0*/  FADD.FTZ R81, R81, R214 ;  /* 0x000000d651517221 */ /* 0x000fc40000010000 */
[----:B------:R-:W-:Y:S01]  /*2200*/  FFMA.FTZ R41, R236, R214, R41 ;  /* 0x000000d6ec297223 */ /* 0x000fe20000010029 */
[----:B------:R-:W-:Y:S01]  /*2210*/  PRMT R214, RZ, 0x5410, R223 ;  /* 0x00005410ffd67816 */ /* 0x000fe200000000df */
[-C--:B----4-:R-:W-:Y:S02]  /*2220*/  FMUL.FTZ R212, R217, R213.reuse ;  /* 0x000000d5d9d47220 */ /* 0x090fe40000410000 */
[----:B------:R-:W-:Y:S02]  /*2230*/  FADD.FTZ R162, R162, R213 ;  /* 0x000000d5a2a27221 */ /* 0x000fe40000010000 */
[C---:B------:R-:W-:Y:S01]  /*2240*/  FFMA.FTZ R122, R235.reuse, R213, R122 ;  /* 0x000000d5eb7a7223 */ /* 0x040fe2000001007a */
[----:B------:R-:W-:Y:S01]  /*2250*/  PRMT R213, RZ, 0x7610, R219 ;  /* 0x00007610ffd57816 */ /* 0x000fe200000000db */
[----:B------:R-:W-:Y:S02]  /*2260*/  FADD.FTZ R82, R82, R214 ;  /* 0x000000d652527221 */ /* 0x000fe40000010000 */
[----:B------:R-:W-:-:S02]  /*2270*/  FFMA.FTZ R42, R235, R214, R42 ;  /* 0x000000d6eb2a7223 */ /* 0x000fc4000001002a */
[----:B------:R-:W-:Y:S01]  /*2280*/  FFMA.FTZ R217, R215, R214, R212 ;  /* 0x000000d6d7d97223 */ /* 0x000fe200000100d4 */
[----:B------:R-:W-:Y:S01]  /*2290*/  PRMT R214, RZ, 0x7610, R223 ;  /* 0x00007610ffd67816 */ /* 0x000fe200000000df */
[----:B------:R-:W-:Y:S01]  /*22a0*/  FMUL.FTZ R215, R0, R9 ;  /* 0x0000000900d77220 */ /* 0x000fe20000410000 */
[----:B------:R4:W-:Y:S01]  /*22b0*/  STL [R1+0x78], R218 ;  /* 0x000078da01007387 */ /* 0x0009e20000100800 */
[----:B------:R-:W-:-:S03]  /*22c0*/  FFMA.FTZ R3, R7, R8, R3 ;  /* 0x0000000807037223 */ /* 0x000fc60000010003 */
[----:B------:R4:W-:Y:S01]  /*22d0*/  STL [R1+0x64], R217 ;  /* 0x000064d901007387 */ /* 0x0009e20000100800 */
[----:B------:R-:W-:-:S03]  /*22e0*/  FFMA.FTZ R3, R5, R6, R3 ;  /* 0x0000000605037223 */ /* 0x000fc60000010003 */
[----:B------:R4:W5:Y:S04]  /*22f0*/  LDL.LU R9, [R1+0x238] ;  /* 0x0002380001097983 */ /* 0x0009680000300800 */
[----:B------:R4:W-:Y:S01]  /*2300*/  STL [R1+0x24], R215 ;  /* 0x000024d701007387 */ /* 0x0009e20000100800 */
[----:B------:R-:W-:Y:S02]  /*2310*/  FFMA.FTZ R3, R2, R4, R3 ;  /* 0x0000000402037223 */ /* 0x000fe40000010003 */
[----:B---3--:R-:W-:-:S04]  /*2320*/  FMUL.FTZ R212, R222, R213 ;  /* 0x000000d5ded47220 */ /* 0x008fc80000410000 */
[----:B--2---:R-:W-:Y:S02]  /*2330*/  FFMA.FTZ R216, R216, R214, R212 ;  /* 0x000000d6d8d87223 */ /* 0x004fe400000100d4 */
[----:B------:R-:W-:-:S03]  /*2340*/  FADD.FTZ R212, R225, R8 ;  /* 0x00000008e1d47221 */ /* 0x000fc60000010000 */
[----:B------:R4:W-:Y:S01]  /*2350*/  STL [R1+0x4c], R216 ;  /* 0x00004cd801007387 */ /* 0x0009e20000100800 */
[----:B------:R-:W-:-:S03]  /*2360*/  FADD.FTZ R212, R212, R6 ;  /* 0x00000006d4d47221 */ /* 0x000fc60000010000 */
[----:B0-----:R4:W5:Y:S01]  /*2370*/  LDL.LU R8, [R1+0x234] ;  /* 0x0002340001087983 */ /* 0x0019620000300800 */
[----:B------:R-:W-:-:S03]  /*2380*/  FADD.FTZ R212, R212, R4 ;  /* 0x00000004d4d47221 */ /* 0x000fc60000010000 */
        /* <DEDUP_REMOVED lines=20> */
.L_x_621:
[----:B----4-:R-:W-:Y:S05]  /*24d0*/  BSYNC B1 ;  /* 0x0000000000017941 */ /* 0x010fea0003800000 */
.L_x_620:
[----:B------:R-:W-:Y:S01]  /*24e0*/  BSSY B1, `(.L_x_622) ;  /* 0x00000b3000017945 */ /* 0x000fe20003800000 */
        /* <DEDUP_REMOVED lines=8> */
[----:B0-----:R-:W-:-:S03]  /*2570*/  IMAD.MOV.U32 R18, RZ, RZ, 0x10 ;  /* 0x00000010ff127424 */ /* 0x001fc600078e00ff */
[----:B------:R-:W-:Y:S01]  /*2580*/  STL [R1+0x230], R7 ;  /* 0x0002300701007387 */ /* 0x000fe20000100800 */
[----:B------:R-:W-:-:S03]  /*2590*/  IMAD.WIDE.U32 R216, R224, R18, c[0x0][0x210] ;  /* 0x00008400e0d87625 */ /* 0x000fc600078e0012 */
[----:B------:R-:W-:Y:S01]  /*25a0*/  STL [R1+0x22c], R6 ;  /* 0x00022c0601007387 */ /* 0x000fe20000100800 */
[----:B------:R-:W-:-:S03]  /*25b0*/  IMAD.WIDE.U32 R18, R224, R18, c[0x0][0x208] ;  /* 0x00008200e0127625 */ /* 0x000fc600078e0012 */
[----:B------:R-:W3:Y:S04]  /*25c0*/  LDG.E.128 R216, [R216.64] ;  /* 0x00000004d8d87981 */ /* 0x000ee8000c1e1d00 */
[----:B------:R0:W-:Y:S04]  /*25d0*/  STL [R1+0x228], R5 ;  /* 0x0002280501007387 */ /* 0x0001e80000100800 */
[----:B------:R-:W-:Y:S04]  /*25e0*/  STL [R1+0x224], R4 ;  /* 0x0002240401007387 */ /* 0x000fe80000100800 */
        /* <DEDUP_REMOVED lines=35> */
[----:B---3--:R-:W-:Y:S01]  /*2820*/  PRMT R213, RZ, 0x5410, R216 ;  /* 0x00005410ffd57816 */ /* 0x008fe200000000d8 */
[C---:B------:R-:W-:Y:S02]  /*2830*/  FADD.FTZ R214, -R212.reuse, R233 ;  /* 0x000000e9d4d67221 */ /* 0x040fe40000010100 */
[C---:B------:R-:W-:Y:S02]  /*2840*/  FADD.FTZ R233, -R212.reuse, R240 ;  /* 0x000000f0d4e97221 */ /* 0x040fe40000010100 */
[C---:B------:R-:W-:Y:S02]  /*2850*/  FADD.FTZ R9, -R212.reuse, R2 ;  /* 0x00000002d4097221 */ /* 0x040fe40000010100 */
[C---:B------:R-:W-:Y:S01]  /*2860*/  FADD.FTZ R215, -R212.reuse, R243 ;  /* 0x000000f3d4d77221 */ /* 0x040fe20000010100 */
[----:B------:R-:W3:Y:S01]  /*2870*/  LDL R2, [R1+0x194] ;  /* 0x0001940001027983 */ /* 0x000ee20000100800 */
[----:B------:R-:W-:-:S03]  /*2880*/  FADD.FTZ R10, -R212, R4 ;  /* 0x00000004d40a7221 */ /* 0x000fc60000010100 */
[----:B------:R-:W4:Y:S01]  /*2890*/  LDL R243, [R1+0x188] ;  /* 0x0001880001f37983 */ /* 0x000f220000100800 */
[----:B------:R-:W-:-:S03]  /*28a0*/  PRMT R240, RZ, 0x5410, R220 ;  /* 0x00005410fff07816 */ /* 0x000fc600000000dc */
[----:B------:R-:W4:Y:S01]  /*28b0*/  LDL R4, [R1+0x198] ;  /* 0x0001980001047983 */ /* 0x000f220000100800 */
[----:B------:R-:W-:-:S03]  /*28c0*/  FMUL.FTZ R212, R8, R213 ;  /* 0x000000d508d47220 */ /* 0x000fc60000410000 */
[----:B------:R-:W-:Y:S01]  /*28d0*/  STL [R1+0x38], R7 ;  /* 0x0000380701007387 */ /* 0x000fe20000100800 */
[-C--:B------:R-:W-:Y:S02]  /*28e0*/  FFMA.FTZ R8, R5, R240.reuse, R212 ;  /* 0x000000f005087223 */ /* 0x080fe400000100d4 */
        /* <DEDUP_REMOVED lines=18> */
[----:B------:R-:W-:-:S03]  /*2a10*/  PRMT R213, RZ, 0x5410, R217 ;  /* 0x00005410ffd57816 */ /* 0x000fc600000000d9 */
[----:B---3--:R-:W-:Y:S02]  /*2a20*/  FFMA.FTZ R6, R2, R220, R212 ;  /* 0x000000dc02067223 */ /* 0x008fe400000100d4 */
[----:B------:R-:W-:Y:S02]  /*2a30*/  FMUL.FTZ R2, R0, R215 ;  /* 0x000000d700027220 */ /* 0x000fe40000410000 */
[-C--:B----4-:R-:W-:Y:S02]  /*2a40*/  FMUL.FTZ R212, R243, R213.reuse ;  /* 0x000000d5f3d47220 */ /* 0x090fe40000410000 */
[----:B------:R-:W-:Y:S02]  /*2a50*/  FADD.FTZ R198, R198, R213 ;  /* 0x000000d5c6c67221 */ /* 0x000fe40000010000 */
[C---:B------:R-:W-:Y:S01]  /*2a60*/  FFMA.FTZ R166, R2.reuse, R213, R166 ;  /* 0x000000d502a67223 */ /* 0x040fe200000100a6 */
[----:B------:R-:W-:Y:S01]  /*2a70*/  PRMT R213, RZ, 0x7610, R217 ;  /* 0x00007610ffd57816 */ /* 0x000fe200000000d9 */
[----:B------:R-:W-:-:S02]  /*2a80*/  FFMA.FTZ R86, R2, R214, R86 ;  /* 0x000000d602567223 */ /* 0x000fc40000010056 */
[----:B------:R-:W-:Y:S01]  /*2a90*/  FFMA.FTZ R4, R4, R214, R212 ;  /* 0x000000d604047223 */ /* 0x000fe200000100d4 */
[----:B------:R-:W-:Y:S01]  /*2aa0*/  PRMT R214, RZ, 0x7610, R221 ;  /* 0x00007610ffd67816 */ /* 0x000fe200000000dd */
[----:B------:R1:W-:Y:S04]  /*2ab0*/  STL [R1+0xc4], R6 ;  /* 0x0000c40601007387 */ /* 0x0003e80000100800 */
[----:B------:R-:W-:Y:S04]  /*2ac0*/  STL [R1], R2 ;  /* 0x0000000201007387 */ /* 0x000fe80000100800 */
        /* <DEDUP_REMOVED lines=84> */
.L_x_623:
[----:B----4-:R-:W-:Y:S05]  /*3010*/  BSYNC B1 ;  /* 0x0000000000017941 */ /* 0x010fea0003800000 */
.L_x_622:
[----:B------:R-:W-:Y:S01]  /*3020*/  BSSY B1, `(.L_x_624) ;  /* 0x00000ad000017945 */ /* 0x000fe20003800000 */
[----:B------:R-:W-:Y:S05]  /*3030*/  @!P1 BRA `(.L_x_625) ;  /* 0x00000ab000009947 */ /* 0x000fea0003800000 */
[C---:B------:R-:W-:Y:S01]  /*3040*/  LEA R22, P2, R224.reuse, c[0x0][0x188], 0x4 ;  /* 0x00006200e0167a11 */ /* 0x040fe200078420ff */
[----:B-----5:R-:W-:Y:S03]  /*3050*/  STL [R1+0x238], R9 ;  /* 0x0002380901007387 */ /* 0x020fe60000100800 */
[C---:B------:R-:W-:Y:S01]  /*3060*/  LEA.HI.X R23, R224.reuse, c[0x0][0x18c], RZ, 0x4, P2 ;  /* 0x00006300e0177a11 */ /* 0x040fe200010f24ff */
[C---:B------:R-:W-:Y:S01]  /*3070*/  IMAD.SHL.U32 R231, R224.reuse, 0x8, RZ ;  /* 0x00000008e0e77824 */ /* 0x040fe200078e00ff */
[----:B------:R-:W-:Y:S01]  /*3080*/  SHF.L.U64.HI R232, R224, 0x3, RZ ;  /* 0x00000003e0e87819 */ /* 0x000fe200000102ff */
[----:B------:R-:W0:Y:S01]  /*3090*/  LDC.U8 R237, c[0x0][0x1f0] ;  /* 0x00007c00ffed7b82 */ /* 0x000e220000000000 */
[----:B------:R-:W-:Y:S04]  /*30a0*/  STL [R1+0x234], R8 ;  /* 0x0002340801007387 */ /* 0x000fe80000100800 */
[----:B------:R1:W2:Y:S01]  /*30b0*/  LDG.E.128 R212, [R22.64] ;  /* 0x0000000416d47981 */ /* 0x0002a2000c1e1d00 */
[----:B------:R-:W-:-:S03]  /*30c0*/  ISETP.NE.U32.AND P2, PT, RZ, c[0x0][0x250], PT ;  /* 0x00009400ff007a0c */ /* 0x000fc60003f45070 */
[----:B------:R-:W-:Y:S01]  /*30d0*/  STL [R1+0x230], R7 ;  /* 0x0002300701007387 */ /* 0x000fe20000100800 */
[----:B------:R-:W-:-:S03]  /*30e0*/  ISETP.NE.AND.EX P2, PT, RZ, c[0x0][0x254], PT, P2 ;  /* 0x00009500ff007a0c */ /* 0x000fc60003f45320 */
[----:B------:R3:W-:Y:S01]  /*30f0*/  STL [R1+0x22c], R6 ;  /* 0x00022c0601007387 */ /* 0x0007e20000100800 */
[----:B-1----:R-:W-:-:S03]  /*3100*/  HFMA2.MMA R22, -RZ, RZ, 0, 9.5367431640625e-07 ;  /* 0x00000010ff167435 */ /* 0x002fc600000001ff */
[----:B------:R-:W-:Y:S04]  /*3110*/  STL [R1+0x228], R5 ;  /* 0x0002280501007387 */ /* 0x000fe80000100800 */
[----:B------:R1:W-:Y:S03]  /*3120*/  STL [R1+0x224], R4 ;  /* 0x0002240401007387 */ /* 0x0003e60000100800 */
[CC--:B------:R-:W-:Y:S01]  /*3130*/  IMAD.WIDE.U32 R216, R224.reuse, R22.reuse, c[0x0][0x210] ;  /* 0x00008400e0d87625 */ /* 0x0c0fe200078e0016 */
[----:B------:R4:W-:Y:S03]  /*3140*/  STL [R1+0x220], R2 ;  /* 0x0002200201007387 */ /* 0x0009e60000100800 */
[----:B------:R-:W-:Y:S01]  /*3150*/  IMAD.WIDE.U32 R22, R224, R22, c[0x0][0x208] ;  /* 0x00008200e0167625 */ /* 0x000fe200078e0016 */
[----:B---3--:R-:W3:Y:S04]  /*3160*/  LDL R6, [R1+0x150] ;  /* 0x0001500001067983 */ /* 0x008ee80000100800 */
[----:B------:R0:W3:Y:S04]  /*3170*/  LDG.E.128 R220, [R22.64] ;  /* 0x0000000416dc7981 */ /* 0x0000e8000c1e1d00 */
[----:B------:R-:W3:Y:S01]  /*3180*/  LDG.E.128 R216, [R216.64] ;  /* 0x00000004d8d87981 */ /* 0x000ee2000c1e1d00 */
        /* <DEDUP_REMOVED lines=15> */
[----:B------:R-:W-:Y:S02]  /*3280*/  PRMT R237, RZ, 0x7610, R213 ;  /* 0x00007610ffed7816 */ /* 0x000fe400000000d5 */
[--C-:B------:R-:W-:Y:S02]  /*3290*/  PRMT R252, RZ, 0x5410, R214.reuse ;  /* 0x00005410fffc7816 */ /* 0x100fe400000000d6 */
[----:B------:R-:W-:Y:S01]  /*32a0*/  PRMT R251, RZ, 0x7610, R214 ;  /* 0x00007610fffb7816 */ /* 0x000fe200000000d6 */
[----:B------:R-:W-:-:S02]  /*32b0*/  FADD.FTZ R214, -R212, R231 ;  /* 0x000000e7d4d67221 */ /* 0x000fc40000010100 */
[C---:B------:R-:W-:Y:S02]  /*32c0*/  FADD.FTZ R231, -R212.reuse, R237 ;  /* 0x000000edd4e77221 */ /* 0x040fe40000010100 */
[----:B------:R-:W2:Y:S01]  /*32d0*/  LDL R237, [R1+0x140] ;  /* 0x0001400001ed7983 */ /* 0x000ea20000100800 */
[----:B------:R-:W-:Y:S01]  /*32e0*/  PRMT R242, RZ, 0x5410, R213 ;  /* 0x00005410fff27816 */ /* 0x000fe200000000d5 */
[----:B------:R-:W-:Y:S01]  /*32f0*/  FADD.FTZ R213, -R212, R232 ;  /* 0x000000e8d4d57221 */ /* 0x000fe20000010100 */
[--C-:B-1----:R-:W-:Y:S02]  /*3300*/  PRMT R4, RZ, 0x5410, R215.reuse ;  /* 0x00005410ff047816 */ /* 0x102fe400000000d7 */
[----:B----4-:R-:W-:Y:S01]  /*3310*/  PRMT R2, RZ, 0x7610, R215 ;  /* 0x00007610ff027816 */ /* 0x010fe200000000d7 */
[----:B------:R-:W-:Y:S02]  /*3320*/  FMUL.FTZ R5, R0, R213 ;  /* 0x000000d500057220 */ /* 0x000fe40000410000 */
[----:B------:R-:W-:-:S02]  /*3330*/  FADD.FTZ R215, -R212, R242 ;  /* 0x000000f2d4d77221 */ /* 0x000fc40000010100 */
[C---:B------:R-:W-:Y:S01]  /*3340*/  FADD.FTZ R232, -R212.reuse, R252 ;  /* 0x000000fcd4e87221 */ /* 0x040fe20000010100 */
[----:B------:R-:W4:Y:S01]  /*3350*/  LDL R242, [R1+0x148] ;  /* 0x0001480001f27983 */ /* 0x000f220000100800 */
[C---:B------:R-:W-:Y:S02]  /*3360*/  FADD.FTZ R9, -R212.reuse, R251 ;  /* 0x000000fbd4097221 */ /* 0x040fe40000010100 */
[C---:B------:R-:W-:Y:S01]  /*3370*/  FADD.FTZ R8, -R212.reuse, R4 ;  /* 0x00000004d4087221 */ /* 0x040fe20000010100 */
[----:B------:R-:W4:Y:S01]  /*3380*/  LDL R251, [R1+0x144] ;  /* 0x0001440001fb7983 */ /* 0x000f220000100800 */
[----:B---3--:R-:W-:Y:S01]  /*3390*/  PRMT R213, RZ, 0x5410, R216 ;  /* 0x00005410ffd57816 */ /* 0x008fe200000000d8 */
[----:B------:R-:W-:Y:S02]  /*33a0*/  FADD.FTZ R7, -R212, R2 ;  /* 0x00000002d4077221 */ /* 0x000fe40000010100 */
[----:B------:R-:W3:Y:S04]  /*33b0*/  LDL R4, [R1+0x154] ;  /* 0x0001540001047983 */ /* 0x000ee80000100800 */
[----:B------:R-:W3:Y:S01]  /*33c0*/  LDL R2, [R1+0x158] ;  /* 0x0001580001027983 */ /* 0x000ee20000100800 */
[----:B------:R-:W-:-:S02]  /*33d0*/  FADD.FTZ R172, R172, R213 ;  /* 0x000000d5acac7221 */ /* 0x000fc40000010000 */
[-C--:B------:R-:W-:Y:S01]  /*33e0*/  FFMA.FTZ R132, R5, R213.reuse, R132 ;  /* 0x000000d505847223 */ /* 0x080fe20000010084 */
[----:B------:R-:W-:Y:S01]  /*33f0*/  STL [R1+0x34], R5 ;  /* 0x0000340501007387 */ /* 0x000fe20000100800 */
[----:B--2---:R-:W-:Y:S01]  /*3400*/  FMUL.FTZ R212, R237, R213 ;  /* 0x000000d5edd47220 */ /* 0x004fe20000410000 */
[----:B------:R-:W-:-:S05]  /*3410*/  PRMT R237, RZ, 0x5410, R220 ;  /* 0x00005410ffed7816 */ /* 0x000fca00000000dc */
[-C--:B------:R-:W-:Y:S02]  /*3420*/  FFMA.FTZ R6, R6, R237.reuse, R212 ;  /* 0x000000ed06067223 */ /* 0x080fe400000100d4 */
[----:B------:R-:W-:Y:S02]  /*3430*/  FADD.FTZ R92, R92, R237 ;  /* 0x000000ed5c5c7221 */ /* 0x000fe40000010000 */
[----:B------:R-:W-:Y:S01]  /*3440*/  FFMA.FTZ R52, R5, R237, R52 ;  /* 0x000000ed05347223 */ /* 0x000fe20000010034 */
[----:B------:R-:W-:Y:S01]  /*3450*/  PRMT R213, RZ, 0x7610, R216 ;  /* 0x00007610ffd57816 */ /* 0x000fe200000000d8 */
[----:B------:R-:W2:Y:S04]  /*3460*/  LDL R237, [R1+0x15c] ;  /* 0x00015c0001ed7983 */ /* 0x000ea80000100800 */
[----:B------:R0:W-:Y:S04]  /*3470*/  STL [R1+0xd4], R6 ;  /* 0x0000d40601007387 */ /* 0x0001e80000100800 */
[----:B------:R-:W2:Y:S01]  /*3480*/  LDL R216, [R1+0x14c] ;  /* 0x00014c0001d87983 */ /* 0x000ea20000100800 */
[----:B------:R-:W-:Y:S01]  /*3490*/  FMUL.FTZ R252, R0, R214 ;  /* 0x000000d600fc7220 */ /* 0x000fe20000410000 */
[----:B------:R-:W-:Y:S01]  /*34a0*/  PRMT R220, RZ, 0x7610, R220 ;  /* 0x00007610ffdc7816 */ /* 0x000fe200000000dc */
[----:B----4-:R-:W-:-:S02]  /*34b0*/  FMUL.FTZ R212, R251, R213 ;  /* 0x000000d5fbd47220 */ /* 0x010fc40000410000 */
[----:B------:R-:W-:Y:S02]  /*34c0*/  FADD.FTZ R173, R173, R213 ;  /* 0x000000d5adad7221 */ /* 0x000fe40000010000 */
[----:B------:R-:W-:Y:S01]  /*34d0*/  FFMA.FTZ R133, R252, R213, R133 ;  /* 0x000000d5fc857223 */ /* 0x000fe20000010085 */
[----:B------:R-:W-:Y:S01]  /*34e0*/  PRMT R213, RZ, 0x5410, R217 ;  /* 0x00005410ffd57816 */ /* 0x000fe200000000d9 */
[----:B------:R-:W-:Y:S01]  /*34f0*/  FMUL.FTZ R251, R0, R215 ;  /* 0x000000d700fb7220 */ /* 0x000fe20000410000 */
[----:B------:R-:W-:Y:S01]  /*3500*/  PRMT R214, RZ, 0x5410, R221 ;  /* 0x00005410ffd67816 */ /* 0x000fe200000000dd */
[----:B---3--:R-:W-:Y:S02]  /*3510*/  FFMA.FTZ R4, R4, R220, R212 ;  /* 0x000000dc04047223 */ /* 0x008fe400000100d4 */
[----:B------:R-:W-:Y:S02]  /*3520*/  FMUL.FTZ R212, R242, R213 ;  /* 0x000000d5f2d47220 */ /* 0x000fe40000410000 */
[----:B------:R-:W-:-:S02]  /*3530*/  FADD.FTZ R174, R174, R213 ;  /* 0x000000d5aeae7221 */ /* 0x000fc40000010000 */
[C---:B------:R-:W-:Y:S01]  /*3540*/  FFMA.FTZ R134, R251.reuse, R213, R134 ;  /* 0x000000d5fb867223 */ /* 0x040fe20000010086 */
[----:B------:R-:W-:Y:S01]  /*3550*/  PRMT R213, RZ, 0x7610, R217 ;  /* 0x00007610ffd57816 */ /* 0x000fe200000000d9 */
[----:B------:R-:W-:Y:S02]  /*3560*/  FADD.FTZ R94, R94, R214 ;  /* 0x000000d65e5e7221 */ /* 0x000fe40000010000 */
[-C--:B------:R-:W-:Y:S02]  /*3570*/  FFMA.FTZ R54, R251, R214.reuse, R54 ;  /* 0x000000d6fb367223 */ /* 0x080fe40000010036 */
[----:B------:R-:W-:Y:S01]  /*3580*/  FFMA.FTZ R2, R2, R214, R212 ;  /* 0x000000d602027223 */ /* 0x000fe200000100d4 */
[----:B------:R-:W-:Y:S01]  /*3590*/  PRMT R214, RZ, 0x7610, R221 ;  /* 0x00007610ffd67816 */ /* 0x000fe200000000dd */
[----:B------:R1:W-:Y:S04]  /*35a0*/  STL [R1+0xc0], R4 ;  /* 0x0000c00401007387 */ /* 0x0003e80000100800 */
[----:B------:R3:W-:Y:S01]  /*35b0*/  STL [R1+0xac], R2 ;  /* 0x0000ac0201007387 */ /* 0x0007e20000100800 */
[----:B------:R-:W-:-:S02]  /*35c0*/  FADD.FTZ R93, R93, R220 ;  /* 0x000000dc5d5d7221 */ /* 0x000fc40000010000 */
[----:B------:R-:W-:Y:S01]  /*35d0*/  FFMA.FTZ R53, R252, R220, R53 ;  /* 0x000000dcfc357223 */ /* 0x000fe20000010035 */
[----:B------:R-:W4:Y:S04]  /*35e0*/  LDL R217, [R1+0x128] ;  /* 0x0001280001d97983 */ /* 0x000f280000100800 */
[----:B------:R-:W3:Y:S01]  /*35f0*/  LDL R220, [R1+0x130] ;  /* 0x0001300001dc7983 */ /* 0x000ee20000100800 */
[----:B------:R-:W-:-:S03]  /*3600*/  FMUL.FTZ R242, R0, R231 ;  /* 0x000000e700f27220 */ /* 0x000fc60000410000 */
[----:B------:R-:W3:Y:S01]  /*3610*/  LDL R231, [R1+0x124] ;  /* 0x0001240001e77983 */ /* 0x000ee20000100800 */
[----:B--2---:R-:W-:-:S03]  /*3620*/  FMUL.FTZ R212, R216, R213 ;  /* 0x000000d5d8d47220 */ /* 0x004fc60000410000 */
[----:B------:R-:W2:Y:S01]  /*3630*/  LDL R215, [R1+0x138] ;  /* 0x0001380001d77983 */ /* 0x000ea20000100800 */
        /* <DEDUP_REMOVED lines=10> */
[----:B------:R-:W-:Y:S02]  /*36e0*/  FADD.FTZ R176, R176, R213 ;  /* 0x000000d5b0b07221 */ /* 0x000fe40000010000 */
[C---:B------:R-:W-:Y:S01]  /*36f0*/  FFMA.FTZ R136, R237.reuse, R213, R136 ;  /* 0x000000d5ed887223 */ /* 0x040fe20000010088 */
        /* <DEDUP_REMOVED lines=47> */
[----:B------:R4:W5:Y:S01]  /*39f0*/  LDL.LU R2, [R1+0x220] ;  /* 0x0002200001027983 */ /* 0x0009620000300800 */
[----:B------:R-:W-:Y:S02]  /*3a00*/  FADD.FTZ R212, R212, R221 ;  /* 0x000000ddd4d47221 */ /* 0x000fe40000010000 */
[----:B------:R-:W-:-:S02]  /*3a10*/  FFMA.FTZ R3, R242, R221, R3 ;  /* 0x000000ddf2037223 */ /* 0x000fc40000010003 */
[----:B------:R-:W-:Y:S02]  /*3a20*/  FADD.FTZ R212, R212, R220 ;  /* 0x000000dcd4d47221 */ /* 0x000fe40000010000 */
[----:B------:R-:W-:Y:S02]  /*3a30*/  FFMA.FTZ R3, R237, R220, R3 ;  /* 0x000000dced037223 */ /* 0x000fe40000010003 */
[----:B------:R-:W-:Y:S02]  /*3a40*/  FADD.FTZ R212, R212, R218 ;  /* 0x000000dad4d47221 */ /* 0x000fe40000010000 */
        /* <DEDUP_REMOVED lines=10> */
.L_x_625:
[----:B----4-:R-:W-:Y:S05]  /*3af0*/  BSYNC B1 ;  /* 0x0000000000017941 */ /* 0x010fea0003800000 */
.L_x_624:
[----:B------:R-:W-:Y:S01]  /*3b00*/  ISETP.GE.U32.AND P2, PT, R226, 0xa0, PT ;  /* 0x000000a0e200780c */ /* 0x000fe20003f46070 */
[----:B------:R-:W-:-:S12]  /*3b10*/  BSSY B1, `(.L_x_626) ;  /* 0x00000ab000017945 */ /* 0x000fd80003800000 */
[----:B------:R-:W-:Y:S05]  /*3b20*/  @!P2 BRA `(.L_x_627) ;  /* 0x00000a900000a947 */ /* 0x000fea0003800000 */
[C---:B------:R-:W-:Y:S01]  /*3b30*/  LEA R212, P3, R224.reuse, c[0x0][0x188], 0x4 ;  /* 0x00006200e0d47a11 */ /* 0x040fe200078620ff */
[----:B------:R-:W-:Y:S01]  /*3b40*/  HFMA2.MMA R220, -RZ, RZ, 0, 9.5367431640625e-07 ;  /* 0x00000010ffdc7435 */ /* 0x000fe200000001ff */
[----:B-----5:R0:W-:Y:S01]  /*3b50*/  STL [R1+0x234], R12 ;  /* 0x0002340c01007387 */ /* 0x0201e20000100800 */
[----:B------:R-:W-:Y:S02]  /*3b60*/  ISETP.NE.U32.AND P2, PT, RZ, c[0x0][0x218], PT ;  /* 0x00008600ff007a0c */ /* 0x000fe40003f45070 */
[C---:B------:R-:W-:Y:S01]  /*3b70*/  LEA.HI.X R213, R224.reuse, c[0x0][0x18c], RZ, 0x4, P3 ;  /* 0x00006300e0d57a11 */ /* 0x040fe200018f24ff */
[----:B------:R-:W-:Y:S01]  /*3b80*/  STL [R1+0x230], R11 ;  /* 0x0002300b01007387 */ /* 0x000fe20000100800 */
[----:B------:R-:W-:Y:S02]  /*3b90*/  ISETP.NE.AND.EX P2, PT, RZ, c[0x0][0x21c], PT, P2 ;  /* 0x00008700ff007a0c */ /* 0x000fe40003f45320 */
[C---:B------:R-:W-:Y:S01]  /*3ba0*/  SHF.L.U32 R229, R224.reuse, 0x3, RZ ;  /* 0x00000003e0e57819 */ /* 0x040fe200000006ff */
[----:B------:R-:W-:Y:S01]  /*3bb0*/  STL [R1+0x22c], R10 ;  /* 0x00022c0a01007387 */ /* 0x000fe20000100800 */
[----:B------:R-:W-:Y:S01]  /*3bc0*/  IMAD.WIDE.U32 R216, R224, R220, c[0x0][0x210] ;  /* 0x00008400e0d87625 */ /* 0x000fe200078e00dc */
[----:B------:R-:W-:-:S02]  /*3bd0*/  SHF.R.U32.HI R230, RZ, 0x1d, R224 ;  /* 0x0000001dffe67819 */ /* 0x000fc400000116e0 */
[----:B------:R-:W2:Y:S01]  /*3be0*/  LDG.E.128 R212, [R212.64] ;  /* 0x00000004d4d47981 */ /* 0x000ea2000c1e1d00 */
[----:B------:R-:W-:-:S03]  /*3bf0*/  IMAD.WIDE.U32 R220, R224, R220, c[0x0][0x208] ;  /* 0x00008200e0dc7625 */ /* 0x000fc600078e00dc */
[----:B------:R-:W3:Y:S02]  /*3c00*/  LDG.E.128 R216, [R216.64] ;  /* 0x00000004d8d87981 */ /* 0x000ee4000c1e1d00 */
[C---:B------:R-:W-:Y:S02]  /*3c10*/  @P2 LEA R4, P3, R224.reuse, c[0x0][0x218], 0x4 ;  /* 0x00008600e0042a11 */ /* 0x040fe400078620ff */
[----:B------:R1:W-:Y:S01]  /*3c20*/  STL [R1+0x228], R9 ;  /* 0x0002280901007387 */ /* 0x0003e20000100800 */
[----:B------:R-:W4:Y:S01]  /*3c30*/  LDC.U8 R250, c[0x0][0x1f0] ;  /* 0x00007c00fffa7b82 */ /* 0x000f220000000000 */
[----:B------:R-:W-:Y:S02]  /*3c40*/  @P2 LEA.HI.X R5, R224, c[0x0][0x21c], RZ, 0x4, P3 ;  /* 0x00008700e0052a11 */ /* 0x000fe400018f24ff */
[----:B------:R0:W-:Y:S01]  /*3c50*/  STL [R1+0x224], R8 ;  /* 0x0002240801007387 */ /* 0x0001e20000100800 */
[----:B------:R-:W-:-:S03]  /*3c60*/  ISETP.NE.U32.AND P3, PT, RZ, c[0x0][0x250], PT ;  /* 0x00009400ff007a0c */ /* 0x000fc60003f65070 */
[----:B------:R1:W-:Y:S01]  /*3c70*/  STL [R1+0x220], R2 ;  /* 0x0002200201007387 */ /* 0x0003e20000100800 */
[----:B------:R-:W-:-:S03]  /*3c80*/  ISETP.NE.AND.EX P3, PT, RZ, c[0x0][0x254], PT, P3 ;  /* 0x00009500ff007a0c */ /* 0x000fc60003f65330 */
[----:B------:R-:W3:Y:S04]  /*3c90*/  LDG.E.128 R220, [R220.64] ;  /* 0x00000004dcdc7981 */ /* 0x000ee8000c1e1d00 */
[----:B0-----:R-:W3:Y:S04]  /*3ca0*/  LDL R12, [R1+0x100] ;  /* 0x00010000010c7983 */ /* 0x001ee80000100800 */
[----:B-1----:R-:W3:Y:S02]  /*3cb0*/  LDL R9, [R1+0x110] ;  /* 0x0001100001097983 */ /* 0x002ee40000100800 */
[----:B------:R-:W-:-:S02]  /*3cc0*/  @P3 IADD3 R238, P4, R229, c[0x0][0x198], RZ ;  /* 0x00006600e5ee3a10 */ /* 0x000fc40007f9e0ff */
[----:B------:R0:W5:Y:S02]  /*3cd0*/  @P2 LDG.E.128 R208, [R4.64] ;  /* 0x0000000404d02981 */ /* 0x000164000c1e1d00 */
[----:B------:R-:W-:Y:S02]  /*3ce0*/  @P3 IADD3.X R239, R230, c[0x0][0x19c], RZ, P4, !PT ;  /* 0x00006700e6ef3a10 */ /* 0x000fe400027fe4ff */
[----:B------:R-:W3:Y:S04]  /*3cf0*/  LDL R10, [R1+0x114] ;  /* 0x00011400010a7983 */ /* 0x000ee80000100800 */
[----:B------:R1:W5:Y:S01]  /*3d00*/  @P3 LDG.E.64 R6, [R238.64] ;  /* 0x00000004ee063981 */ /* 0x000362000c1e1b00 */
[----:B0-----:R-:W-:-:S03]  /*3d10*/  IADD3 R4, P2, R229, c[0x0][0x190], RZ ;  /* 0x00006400e5047a10 */ /* 0x001fc60007f5e0ff */
[----:B------:R-:W3:Y:S01]  /*3d20*/  LDL R8, [R1+0x118] ;  /* 0x0001180001087983 */ /* 0x000ee20000100800 */
[----:B------:R-:W-:Y:S02]  /*3d30*/  IADD3.X R5, R230, c[0x0][0x194], RZ, P2, !PT ;  /* 0x00006500e6057a10 */ /* 0x000fe400017fe4ff */
[----:B----4-:R-:W-:-:S04]  /*3d40*/  ISETP.NE.AND P2, PT, R250, RZ, PT ;  /* 0x000000fffa00720c */ /* 0x010fc80003f45270 */
[----:B------:R-:W-:Y:S01]  /*3d50*/  FSEL R224, R228, RZ, !P2 ;  /* 0x000000ffe4e07208 */ /* 0x000fe20005000000 */
[----:B------:R-:W5:Y:S01]  /*3d60*/  LDG.E.64 R4, [R4.64] ;  /* 0x0000000404047981 */ /* 0x000f62000c1e1b00 */
[--C-:B--2---:R-:W-:Y:S02]  /*3d70*/  PRMT R230, RZ, 0x5410, R213.reuse ;  /* 0x00005410ffe67816 */ /* 0x104fe400000000d5 */
[----:B-1----:R-:W-:Y:S02]  /*3d80*/  PRMT R238, RZ, 0x7610, R214 ;  /* 0x00007610ffee7816 */ /* 0x002fe400000000d6 */
[--C-:B------:R-:W-:Y:S02]  /*3d90*/  PRMT R228, RZ, 0x5410, R212.reuse ;  /* 0x00005410ffe47816 */ /* 0x100fe400000000d4 */
[----:B------:R-:W-:Y:S02]  /*3da0*/  PRMT R229, RZ, 0x7610, R213 ;  /* 0x00007610ffe57816 */ /* 0x000fe400000000d5 */
[----:B------:R-:W-:-:S02]  /*3db0*/  PRMT R212, RZ, 0x7610, R212 ;  /* 0x00007610ffd47816 */ /* 0x000fc400000000d4 */
[----:B------:R-:W-:Y:S01]  /*3dc0*/  PRMT R239, RZ, 0x5410, R214 ;  /* 0x00005410ffef7816 */ /* 0x000fe200000000d6 */
[C---:B------:R-:W-:Y:S01]  /*3dd0*/  FADD.FTZ R214, -R224.reuse, R230 ;  /* 0x000000e6e0d67221 */ /* 0x040fe20000010100 */
[--C-:B------:R-:W-:Y:S01]  /*3de0*/  PRMT R2, RZ, 0x5410, R215.reuse ;  /* 0x00005410ff027816 */ /* 0x100fe200000000d7 */
[C---:B------:R-:W-:Y:S01]  /*3df0*/  FADD.FTZ R230, -R224.reuse, R238 ;  /* 0x000000eee0e67221 */ /* 0x040fe20000010100 */
[----:B------:R-:W-:Y:S01]  /*3e00*/  PRMT R250, RZ, 0x7610, R215 ;  /* 0x00007610fffa7816 */ /* 0x000fe200000000d7 */
[C---:B------:R-:W-:Y:S01]  /*3e10*/  FADD.FTZ R213, -R224.reuse, R228 ;  /* 0x000000e4e0d57221 */ /* 0x040fe20000010100 */
[----:B---3--:R-:W-:Y:S01]  /*3e20*/  PRMT R238, RZ, 0x5410, R216 ;  /* 0x00005410ffee7816 */ /* 0x008fe200000000d8 */
[C---:B------:R-:W-:Y:S02]  /*3e30*/  FADD.FTZ R215, -R224.reuse, R229 ;  /* 0x000000e5e0d77221 */ /* 0x040fe40000010100 */
[C---:B------:R-:W-:Y:S02]  /*3e40*/  FADD.FTZ R212, -R224.reuse, R212 ;  /* 0x000000d4e0d47221 */ /* 0x040fe40000010100 */
[----:B------:R-:W-:-:S02]  /*3e50*/  FADD.FTZ R228, -R224, R239 ;  /* 0x000000efe0e47221 */ /* 0x000fc40000010100 */
[C---:B------:R-:W-:Y:S01]  /*3e60*/  FADD.FTZ R229, -R224.reuse, R2 ;  /* 0x00000002e0e57221 */ /* 0x040fe20000010100 */
[----:B------:R-:W-:Y:S01]  /*3e70*/  PRMT R239, RZ, 0x5410, R220 ;  /* 0x00005410ffef7816 */ /* 0x000fe200000000dc */
[----:B------:R-:W-:Y:S01]  /*3e80*/  FADD.FTZ R224, -R224, R250 ;  /* 0x000000fae0e07221 */ /* 0x000fe20000010100 */
[----:B------:R-:W2:Y:S01]  /*3e90*/  LDL R2, [R1+0x11c] ;  /* 0x00011c0001027983 */ /* 0x000ea20000100800 */
[----:B------:R-:W-:Y:S02]  /*3ea0*/  FMUL.FTZ R11, R0, R213 ;  /* 0x000000d5000b7220 */ /* 0x000fe40000410000 */
[----:B------:R-:W-:Y:S01]  /*3eb0*/  FMUL.FTZ R213, R12, R238 ;  /* 0x000000ee0cd57220 */ /* 0x000fe20000410000 */
[----:B------:R-:W3:Y:S01]  /*3ec0*/  LDL R250, [R1+0x104] ;  /* 0x0001040001fa7983 */ /* 0x000ee20000100800 */
[----:B------:R-:W-:Y:S02]  /*3ed0*/  FADD.FTZ R100, R100, R239 ;  /* 0x000000ef64647221 */ /* 0x000fe40000010000 */
[-C--:B------:R-:W-:Y:S01]  /*3ee0*/  FFMA.FTZ R60, R11, R239.reuse, R60 ;  /* 0x000000ef0b3c7223 */ /* 0x080fe2000001003c */
[----:B------:R-:W-:Y:S01]  /*3ef0*/  STL [R1+0x30], R11 ;  /* 0x0000300b01007387 */ /* 0x000fe20000100800 */
[----:B------:R-:W-:-:S03]  /*3f00*/  FFMA.FTZ R12, R9, R239, R213 ;  /* 0x000000ef090c7223 */ /* 0x000fc600000100d5 */
[----:B------:R-:W4:Y:S01]  /*3f10*/  LDL R239, [R1+0x108] ;  /* 0x0001080001ef7983 */ /* 0x000f220000100800 */
[----:B------:R-:W-:Y:S02]  /*3f20*/  FADD.FTZ R180, R180, R238 ;  /* 0x000000eeb4b47221 */ /* 0x000fe40000010000 */
[----:B------:R-:W-:Y:S02]  /*3f30*/  FFMA.FTZ R140, R11, R238, R140 ;  /* 0x000000ee0b8c7223 */ /* 0x000fe4000001008c */
[----:B------:R-:W2:Y:S01]  /*3f40*/  LDL R238, [R1+0x10c] ;  /* 0x00010c0001ee7983 */ /* 0x000ea20000100800 */
[----:B------:R-:W-:Y:S01]  /*3f50*/  PRMT R213, RZ, 0x7610, R216 ;  /* 0x00007610ffd57816 */ /* 0x000fe200000000d8 */
[----:B------:R-:W-:Y:S01]  /*3f60*/  FMUL.FTZ R9, R0, R212 ;  /* 0x000000d400097220 */ /* 0x000fe20000410000 */
[----:B------:R-:W-:-:S03]  /*3f70*/  PRMT R220, RZ, 0x7610, R220 ;  /* 0x00007610ffdc7816 */ /* 0x000fc600000000dc */
[----:B------:R-:W-:Y:S02]  /*3f80*/  FADD.FTZ R181, R181, R213 ;  /* 0x000000d5b5b57221 */ /* 0x000fe40000010000 */
[-C--:B------:R-:W-:Y:S01]  /*3f90*/  FFMA.FTZ R141, R9, R213.reuse, R141 ;  /* 0x000000d5098d7223 */ /* 0x080fe2000001008d */
[----:B------:R0:W-:Y:S04]  /*3fa0*/  STL [R1+0xd0], R12 ;  /* 0x0000d00c01007387 */ /* 0x0001e80000100800 */
[----:B------:R-:W-:Y:S01]  /*3fb0*/  STL [R1+0x14], R9 ;  /* 0x0000140901007387 */ /* 0x000fe20000100800 */
[----:B---3--:R-:W-:Y:S01]  /*3fc0*/  FMUL.FTZ R212, R250, R213 ;  /* 0x000000d5fad47220 */ /* 0x008fe20000410000 */
[----:B------:R-:W-:Y:S01]  /*3fd0*/  PRMT R213, RZ, 0x5410, R217 ;  /* 0x00005410ffd57816 */ /* 0x000fe200000000d9 */
[----:B------:R-:W-:Y:S01]  /*3fe0*/  FMUL.FTZ R250, R0, R214 ;  /* 0x000000d600fa7220 */ /* 0x000fe20000410000 */
[----:B------:R-:W-:Y:S01]  /*3ff0*/  PRMT R214, RZ, 0x5410, R221 ;  /* 0x00005410ffd67816 */ /* 0x000fe200000000dd */
[----:B------:R-:W-:-:S02]  /*4000*/  FFMA.FTZ R10, R10, R220, R212 ;  /* 0x000000dc0a0a7223 */ /* 0x000fc400000100d4 */
[----:B------:R-:W-:Y:S02]  /*4010*/  FADD.FTZ R182, R182, R213 ;  /* 0x000000d5b6b67221 */ /* 0x000fe40000010000 */
[-C--:B----4-:R-:W-:Y:S02]  /*4020*/  FMUL.FTZ R212, R239, R213.reuse ;  /* 0x000000d5efd47220 */ /* 0x090fe40000410000 */
[----:B------:R-:W-:Y:S01]  /*4030*/  FFMA.FTZ R142, R250, R213, R142 ;  /* 0x000000d5fa8e7223 */ /* 0x000fe2000001008e */
[----:B------:R-:W-:Y:S01]  /*4040*/  PRMT R213, RZ, 0x7610, R217 ;  /* 0x00007610ffd57816 */ /* 0x000fe200000000d9 */
[----:B------:R-:W-:Y:S02]  /*4050*/  FADD.FTZ R102, R102, R214 ;  /* 0x000000d666667221 */ /* 0x000fe40000010000 */
[-C--:B------:R-:W-:Y:S02]  /*4060*/  FFMA.FTZ R62, R250, R214.reuse, R62 ;  /* 0x000000d6fa3e7223 */ /* 0x080fe4000001003e */
[----:B------:R-:W-:Y:S01]  /*4070*/  FFMA.FTZ R8, R8, R214, R212 ;  /* 0x000000d608087223 */ /* 0x000fe200000100d4 */
[----:B------:R-:W-:Y:S01]  /*4080*/  PRMT R214, RZ, 0x7610, R221 ;  /* 0x00007610ffd67816 */ /* 0x000fe200000000dd */
[----:B--2---:R-:W-:Y:S01]  /*4090*/  FMUL.FTZ R212, R238, R213 ;  /* 0x000000d5eed47220 */ /* 0x004fe20000410000 */
[----:B------:R1:W-:Y:S03]  /*40a0*/  STL [R1+0xbc], R10 ;  /* 0x0000bc0a01007387 */ /* 0x0003e60000100800 */
[----:B------:R-:W-:Y:S01]  /*40b0*/  FFMA.FTZ R2, R2, R214, R212 ;  /* 0x000000d602027223 */ /* 0x000fe200000100d4 */
[----:B------:R2:W-:Y:S04]  /*40c0*/  STL [R1+0xa8], R8 ;  /* 0x0000a80801007387 */ /* 0x0005e80000100800 */
[----:B------:R-:W3:Y:S04]  /*40d0*/  LDL R212, [R1+0xe0] ;  /* 0x0000e00001d47983 */ /* 0x000ee80000100800 */
[----:B------:R-:W4:Y:S01]  /*40e0*/  LDL R221, [R1+0xf0] ;  /* 0x0000f00001dd7983 */ /* 0x000f220000100800 */
[----:B------:R-:W-:-:S02]  /*40f0*/  FMUL.FTZ R239, R0, R215 ;  /* 0x000000d700ef7220 */ /* 0x000fc40000410000 */
[----:B------:R-:W-:Y:S01]  /*4100*/  FADD.FTZ R183, R183, R213 ;  /* 0x000000d5b7b77221 */ /* 0x000fe20000010000 */
[----:B------:R-:W2:Y:S01]  /*4110*/  LDL R217, [R1+0xe8] ;  /* 0x0000e80001d97983 */ /* 0x000ea20000100800 */
[----:B------:R-:W-:Y:S01]  /*4120*/  FFMA.FTZ R143, R239, R213, R143 ;  /* 0x000000d5ef8f7223 */ /* 0x000fe2000001008f */
[----:B------:R-:W-:Y:S01]  /*4130*/  PRMT R213, RZ, 0x5410, R218 ;  /* 0x00005410ffd57816 */ /* 0x000fe200000000da */
[----:B------:R-:W-:Y:S01]  /*4140*/  FADD.FTZ R103, R103, R214 ;  /* 0x000000d667677221 */ /* 0x000fe20000010000 */
[----:B------:R-:W2:Y:S01]  /*4150*/  LDL R215, [R1+0xf8] ;  /* 0x0000f80001d77983 */ /* 0x000ea20000100800 */
[----:B------:R-:W-:Y:S01]  /*4160*/  FFMA.FTZ R63, R239, R214, R63 ;  /* 0x000000d6ef3f7223 */ /* 0x000fe2000001003f */
[----:B------:R-:W-:Y:S01]  /*4170*/  PRMT R214, RZ, 0x5410, R222 ;  /* 0x00005410ffd67816 */ /* 0x000fe200000000de */
[----:B------:R-:W-:Y:S01]  /*4180*/  FADD.FTZ R101, R101, R220 ;  /* 0x000000dc65657221 */ /* 0x000fe20000010000 */
[----:B------:R-:W2:Y:S01]  /*4190*/  LDL R216, [R1+0xfc] ;  /* 0x0000fc0001d87983 */ /* 0x000ea20000100800 */
[----:B------:R-:W-:-:S02]  /*41a0*/  FFMA.FTZ R61, R9, R220, R61 ;  /* 0x000000dc093d7223 */ /* 0x000fc4000001003d */
[----:B------:R-:W-:Y:S01]  /*41b0*/  FMUL.FTZ R238, R0, R228 ;  /* 0x000000e400ee7220 */ /* 0x000fe20000410000 */
[----:B------:R-:W2:Y:S04]  /*41c0*/  LDL R220, [R1+0xf4] ;  /* 0x0000f40001dc7983 */ /* 0x000ea80000100800 */
[----:B------:R-:W2:Y:S04]  /*41d0*/  LDL R228, [R1+0xec] ;  /* 0x0000ec0001e47983 */ /* 0x000ea80000100800 */
[----:B------:R0:W-:Y:S01]  /*41e0*/  STL [R1+0x94], R2 ;  /* 0x0000940201007387 */ /* 0x0001e20000100800 */
[----:B---3--:R-:W-:-:S04]  /*41f0*/  FMUL.FTZ R212, R212, R213 ;  /* 0x000000d5d4d47220 */ /* 0x008fc80000410000 */
[----:B----4-:R-:W-:Y:S02]  /*4200*/  FFMA.FTZ R221, R221, R214, R212 ;  /* 0x000000d6dddd7223 */ /* 0x010fe400000100d4 */
[----:B------:R-:W3:Y:S01]  /*4210*/  LDL R212, [R1+0xe4] ;  /* 0x0000e40001d47983 */ /* 0x000ee20000100800 */
[----:B------:R-:W-:Y:S02]  /*4220*/  FADD.FTZ R184, R184, R213 ;  /* 0x000000d5b8b87221 */ /* 0x000fe40000010000 */
[----:B------:R-:W-:Y:S01]  /*4230*/  FFMA.FTZ R144, R238, R213, R144 ;  /* 0x000000d5ee907223 */ /* 0x000fe20000010090 */
[----:B------:R-:W-:Y:S01]  /*4240*/  PRMT R213, RZ, 0x7610, R218 ;  /* 0x00007610ffd57816 */ /* 0x000fe200000000da */
[----:B------:R-:W-:Y:S02]  /*4250*/  FMUL.FTZ R230, R0, R230 ;  /* 0x000000e600e67220 */ /* 0x000fe40000410000 */
[----:B------:R-:W-:Y:S02]  /*4260*/  FADD.FTZ R104, R104, R214 ;  /* 0x000000d668687221 */ /* 0x000fe40000010000 */
[----:B------:R-:W-:Y:S01]  /*4270*/  FFMA.FTZ R64, R238, R214, R64 ;  /* 0x000000d6ee407223 */ /* 0x000fe20000010040 */
[----:B------:R-:W-:Y:S01]  /*4280*/  PRMT R214, RZ, 0x7610, R222 ;  /* 0x00007610ffd67816 */ /* 0x000fe200000000de */
[----:B------:R-:W-:-:S02]  /*4290*/  FADD.FTZ R185, R185, R213 ;  /* 0x000000d5b9b97221 */ /* 0x000fc40000010000 */
[----:B------:R-:W-:Y:S02]  /*42a0*/  FFMA.FTZ R145, R230, R213, R145 ;  /* 0x000000d5e6917223 */ /* 0x000fe40000010091 */
[----:B------:R-:W-:Y:S02]  /*42b0*/  FMUL.FTZ R229, R0, R229 ;  /* 0x000000e500e57220 */ /* 0x000fe40000410000 */
[----:B------:R-:W-:Y:S02]  /*42c0*/  FADD.FTZ R105, R105, R214 ;  /* 0x000000d669697221 */ /* 0x000fe40000010000 */
[----:B------:R-:W-:Y:S02]  /*42d0*/  FFMA.FTZ R65, R230, R214, R65 ;  /* 0x000000d6e6417223 */ /* 0x000fe40000010041 */
[----:B------:R-:W-:Y:S01]  /*42e0*/  FFMA.FTZ R3, R11, R12, R3 ;  /* 0x0000000c0b037223 */ /* 0x000fe20000010003 */
[----:B------:R4:W-:Y:S03]  /*42f0*/  STL [R1+0x80], R221 ;  /* 0x000080dd01007387 */ /* 0x0009e60000100800 */
[----:B------:R-:W-:-:S04]  /*4300*/  FFMA.FTZ R3, R9, R10, R3 ;  /* 0x0000000a09037223 */ /* 0x000fc80000010003 */
[----:B------:R-:W-:-:S04]  /*4310*/  FFMA.FTZ R3, R250, R8, R3 ;  /* 0x00000008fa037223 */ /* 0x000fc80000010003 */
[----:B------:R-:W-:Y:S02]  /*4320*/  FFMA.FTZ R3, R239, R2, R3 ;  /* 0x00000002ef037223 */ /* 0x000fe40000010003 */
[----:B---3--:R-:W-:Y:S01]  /*4330*/  FMUL.FTZ R212, R212, R213 ;  /* 0x000000d5d4d47220 */ /* 0x008fe20000410000 */
[----:B------:R-:W-:-:S03]  /*4340*/  PRMT R213, RZ, 0x5410, R219 ;  /* 0x00005410ffd57816 */ /* 0x000fc600000000db */
[----:B--2---:R-:W-:Y:S01]  /*4350*/  FFMA.FTZ R220, R220, R214, R212 ;  /* 0x000000d6dcdc7223 */ /* 0x004fe200000100d4 */
[----:B------:R-:W-:Y:S01]  /*4360*/  PRMT R214, RZ, 0x5410, R223 ;  /* 0x00005410ffd67816 */ /* 0x000fe200000000df */
[-C--:B------:R-:W-:Y:S02]  /*4370*/  FMUL.FTZ R212, R217, R213.reuse ;  /* 0x000000d5d9d47220 */ /* 0x080fe40000410000 */
[----:B------:R-:W-:Y:S02]  /*4380*/  FADD.FTZ R186, R186, R213 ;  /* 0x000000d5baba7221 */ /* 0x000fe40000010000 */
[----:B------:R-:W-:Y:S01]  /*4390*/  FFMA.FTZ R146, R229, R213, R146 ;  /* 0x000000d5e5927223 */ /* 0x000fe20000010092 */
[----:B------:R-:W-:Y:S01]  /*43a0*/  PRMT R213, RZ, 0x7610, R219 ;  /* 0x00007610ffd57816 */ /* 0x000fe200000000db */
[----:B------:R-:W-:Y:S01]  /*43b0*/  FFMA.FTZ R217, R215, R214, R212 ;  /* 0x000000d6d7d97223 */ /* 0x000fe200000100d4 */
[----:B------:R-:W-:Y:S01]  /*43c0*/  PRMT R212, RZ, 0x7610, R223 ;  /* 0x00007610ffd47816 */ /* 0x000fe200000000df */
[----:B------:R-:W-:-:S02]  /*43d0*/  FADD.FTZ R106, R106, R214 ;  /* 0x000000d66a6a7221 */ /* 0x000fc40000010000 */
[----:B------:R-:W-:Y:S02]  /*43e0*/  FFMA.FTZ R66, R229, R214, R66 ;  /* 0x000000d6e5427223 */ /* 0x000fe40000010042 */
[----:B------:R-:W-:Y:S02]  /*43f0*/  FMUL.FTZ R215, R0, R224 ;  /* 0x000000e000d77220 */ /* 0x000fe40000410000 */
[----:B------:R-:W-:Y:S02]  /*4400*/  FMUL.FTZ R214, R228, R213 ;  /* 0x000000d5e4d67220 */ /* 0x000fe40000410000 */
[----:B------:R-:W-:Y:S02]  /*4410*/  FADD.FTZ R107, R107, R212 ;  /* 0x000000d46b6b7221 */ /* 0x000fe40000010000 */
[-C--:B------:R-:W-:Y:S02]  /*4420*/  FFMA.FTZ R67, R215, R212.reuse, R67 ;  /* 0x000000d4d7437223 */ /* 0x080fe40000010043 */
[----:B------:R-:W-:-:S02]  /*4430*/  FFMA.FTZ R216, R216, R212, R214 ;  /* 0x000000d4d8d87223 */ /* 0x000fc400000100d6 */
[----:B------:R-:W-:Y:S01]  /*4440*/  FADD.FTZ R212, R225, R12 ;  /* 0x0000000ce1d47221 */ /* 0x000fe20000010000 */
[----:B------:R4:W-:Y:S03]  /*4450*/  STL [R1+0x6c], R220 ;  /* 0x00006cdc01007387 */ /* 0x0009e60000100800 */
[----:B------:R-:W-:Y:S01]  /*4460*/  FADD.FTZ R212, R212, R10 ;  /* 0x0000000ad4d47221 */ /* 0x000fe20000010000 */
[----:B------:R4:W-:Y:S04]  /*4470*/  STL [R1+0x58], R217 ;  /* 0x000058d901007387 */ /* 0x0009e80000100800 */
[----:B------:R4:W-:Y:S01]  /*4480*/  STL [R1+0x18], R215 ;  /* 0x000018d701007387 */ /* 0x0009e20000100800 */
[----:B------:R-:W-:-:S03]  /*4490*/  FADD.FTZ R212, R212, R8 ;  /* 0x00000008d4d47221 */ /* 0x000fc60000010000 */
[----:B------:R4:W-:Y:S04]  /*44a0*/  STL [R1+0x40], R216 ;  /* 0x000040d801007387 */ /* 0x0009e80000100800 */
        /* <DEDUP_REMOVED lines=17> */
.L_x_627:
[----:B----4-:R-:W-:Y:S05]  /*45c0*/  BSYNC B1 ;  /* 0x0000000000017941 */ /* 0x010fea0003800000 */
.L_x_626:
[----:B------:R-:W-:Y:S05]  /*45d0*/  BRA.DIV ~URZ, `(.L_x_628) ;  /* 0x000057b27f007947 */ /* 0x000fea000b800000 */
[----:B------:R0:W1:Y:S02]  /*45e0*/  SHFL.BFLY PT, R215, R225, 0x1, 0x1f ;  /* 0x0c201f00e1d77f89 */ /* 0x00006400000e0000 */
.L_x_659:
        /* <DEDUP_REMOVED lines=15> */
[----:B------:R2:W3:Y:S01]  /*46e0*/  SHFL.BFLY PT, R216, R215, 0x10, 0x1f ;  /* 0x0e001f00d7d87f89 */ /* 0x0004e200000e0000 */
[----:B-1----:R-:W-:-:S05]  /*46f0*/  FADD.FTZ R3, R3, R212 ;  /* 0x000000d403037221 */ /* 0x002fca0000010000 */
[----:B------:R2:W1:Y:S02]  /*4700*/  SHFL.BFLY PT, R212, R3, 0x10, 0x1f ;  /* 0x0e001f0003d47f89 */ /* 0x00046400000e0000 */
.L_x_660:
[----:B---3--:R-:W3:Y:S01]  /*4710*/  LDC.U8 R224, c[0x0][0x1f0] ;  /* 0x00007c00ffe07b82 */ /* 0x008ee20000000000 */
[----:B------:R-:W-:Y:S01]  /*4720*/  LOP3.LUT P2, RZ, R226, 0xffffffe0, RZ, 0xc0, !PT ;  /* 0xffffffe0e2ff7812 */ /* 0x000fe2000784c0ff */
[----:B--2---:R-:W-:Y:S01]  /*4730*/  FADD.FTZ R215, R216, R215 ;  /* 0x000000d7d8d77221 */ /* 0x004fe20000010000 */
[----:B------:R-:W-:Y:S01]  /*4740*/  BSSY B1, `(.L_x_630) ;  /* 0x0000099000017945 */ /* 0x000fe20003800000 */
[----:B-1----:R-:W-:Y:S02]  /*4750*/  FADD.FTZ R212, R212, R3 ;  /* 0x00000003d4d47221 */ /* 0x002fe40000010000 */
[----:B------:R-:W-:Y:S02]  /*4760*/  FMUL.FTZ R3, R215, c[0x0][0x1e0] ;  /* 0x00007800d7037a20 */ /* 0x000fe40000410000 */
[----:B------:R-:W-:-:S06]  /*4770*/  FMUL.FTZ R216, R212, c[0x0][0x1e0] ;  /* 0x00007800d4d87a20 */ /* 0x000fcc0000410000 */
[----:B------:R-:W-:Y:S05]  /*4780*/  @!P2 BRA `(.L_x_631) ;  /* 0x000009400000a947 */ /* 0x000fea0003800000 */
[----:B------:R-:W2:Y:S04]  /*4790*/  LDL R213, [R1+0x54] ;  /* 0x0000540001d57983 */ /* 0x000ea80000100800 */
[----:B------:R-:W4:Y:S04]  /*47a0*/  LDL R221, [R1+0x2c] ;  /* 0x00002c0001dd7983 */ /* 0x000f280000100800 */
[----:B---3--:R-:W3:Y:S04]  /*47b0*/  LDL R217, [R1+0xcc] ;  /* 0x0000cc0001d97983 */ /* 0x008ee80000100800 */
[----:B------:R-:W3:Y:S01]  /*47c0*/  LDL R219, [R1+0x10] ;  /* 0x0000100001db7983 */ /* 0x000ee20000100800 */
[----:B------:R-:W-:-:S02]  /*47d0*/  ISETP.NE.AND P3, PT, R224, RZ, PT ;  /* 0x000000ffe000720c */ /* 0x000fc40003f65270 */
[----:B------:R-:W-:Y:S01]  /*47e0*/  ISETP.NE.U32.AND P2, PT, RZ, c[0x0][0x218], PT ;  /* 0x00008600ff007a0c */ /* 0x000fe20003f45070 */
[----:B------:R-:W3:Y:S01]  /*47f0*/  LDL R218, [R1+0xb8] ;  /* 0x0000b80001da7983 */ /* 0x000ee20000100800 */
[----:B------:R-:W-:Y:S02]  /*4800*/  FSEL R214, R3, RZ, !P3 ;  /* 0x000000ff03d67208 */ /* 0x000fe40005800000 */
[----:B------:R-:W-:Y:S01]  /*4810*/  ISETP.NE.AND.EX P2, PT, RZ, c[0x0][0x21c], PT, P2 ;  /* 0x00008700ff007a0c */ /* 0x000fe20003f45320 */
[----:B------:R-:W3:Y:S01]  /*4820*/  LDL R222, [R1+0xa4] ;  /* 0x0000a40001de7983 */ /* 0x000ee20000100800 */
[----:B------:R-:W-:Y:S01]  /*4830*/  ISETP.NE.U32.AND P3, PT, RZ, c[0x0][0x250], PT ;  /* 0x00009400ff007a0c */ /* 0x000fe20003f65070 */
[----:B------:R-:W-:Y:S02]  /*4840*/  FFMA.FTZ R212, R247, R216, R214 ;  /* 0x000000d8f7d47223 */ /* 0x000fe400000100d6 */
[----:B0-----:R-:W3:Y:S01]  /*4850*/  LDL R225, [R1+0x90] ;  /* 0x0000900001e17983 */ /* 0x001ee20000100800 */
[----:B------:R-:W-:-:S03]  /*4860*/  ISETP.NE.AND.EX P3, PT, RZ, c[0x0][0x254], PT, P3 ;  /* 0x00009500ff007a0c */ /* 0x000fc60003f65330 */
[----:B-----5:R-:W3:Y:S10]  /*4870*/  LDL R228, [R1+0x28] ;  /* 0x0000280001e47983 */ /* 0x020ef40000100800 */
[----:B------:R-:W-:Y:S01]  /*4880*/  @P3 LOP3.LUT P5, RZ, R8, 0xff0000, RZ, 0xc0, !PT ;  /* 0x00ff000008ff3812 */ /* 0x000fe200078ac0ff */
[----:B--2---:R-:W-:-:S04]  /*4890*/  FADD.FTZ R212, R213, -R212 ;  /* 0x800000d4d5d47221 */ /* 0x004fc80000010000 */
[----:B------:R-:W-:Y:S01]  /*48a0*/  FMUL.FTZ R215, R0, R212 ;  /* 0x000000d400d77220 */ /* 0x000fe20000410000 */
[----:B------:R-:W-:-:S05]  /*48b0*/  @P2 PRMT R212, RZ, 0x5410, R188 ;  /* 0x00005410ffd42816 */ /* 0x000fca00000000bc */
[----:B------:R-:W-:Y:S02]  /*48c0*/  @P2 FADD.FTZ R215, R215, R212 ;  /* 0x000000d4d7d72221 */ /* 0x000fe40000010000 */
[----:B------:R-:W-:-:S05]  /*48d0*/  @P3 IMAD.MOV.U32 R212, RZ, RZ, R8 ;  /* 0x000000ffffd43224 */ /* 0x000fca00078e0008 */
[----:B------:R-:W-:Y:S01]  /*48e0*/  @P3 LOP3.LUT P4, RZ, R212, 0xff, RZ, 0xc0, !PT ;  /* 0x000000ffd4ff3812 */ /* 0x000fe2000788c0ff */
[----:B----4-:R-:W-:-:S04]  /*48f0*/  FFMA.FTZ R212, R221, R216, R214 ;  /* 0x000000d8ddd47223 */ /* 0x010fc800000100d6 */
[----:B---3--:R-:W-:Y:S01]  /*4900*/  FADD.FTZ R212, R217, -R212 ;  /* 0x800000d4d9d47221 */ /* 0x008fe20000010000 */
        /* <DEDUP_REMOVED lines=124> */
.L_x_631:
[----:B------:R-:W-:Y:S05]  /*50d0*/  BSYNC B1 ;  /* 0x0000000000017941 */ /* 0x000fea0003800000 */
.L_x_630:
[----:B------:R-:W-:Y:S01]  /*50e0*/  ISETP.GE.U32.AND P2, PT, R226, 0x40, PT ;  /* 0x00000040e200780c */ /* 0x000fe20003f46070 */
[----:B------:R-:W-:-:S12]  /*50f0*/  BSSY B1, `(.L_x_632) ;  /* 0x0000097000017945 */ /* 0x000fd80003800000 */
[----:B------:R-:W-:Y:S05]  /*5100*/  @!P2 BRA `(.L_x_633) ;  /* 0x000009500000a947 */ /* 0x000fea0003800000 */
[----:B0-----:R-:W2:Y:S04]  /*5110*/  LDL R212, [R1+0x3c] ;  /* 0x00003c0001d47983 */ /* 0x001ea80000100800 */
        /* <DEDUP_REMOVED lines=9> */
[----:B------:R-:W-:-:S03]  /*51b0*/  ISETP.NE.U32.AND P3, PT, RZ, c[0x0][0x250], PT ;  /* 0x00009400ff007a0c */ /* 0x000fc60003f65070 */
[----:B------:R-:W3:Y:S01]  /*51c0*/  LDL R222, [R1+0xa0] ;  /* 0x0000a00001de7983 */ /* 0x000ee20000100800 */
[----:B------:R-:W-:-:S03]  /*51d0*/  ISETP.NE.AND.EX P3, PT, RZ, c[0x0][0x254], PT, P3 ;  /* 0x00009500ff007a0c */ /* 0x000fc60003f65330 */
[----:B------:R-:W3:Y:S04]  /*51e0*/  LDL R225, [R1+0x8c] ;  /* 0x00008c0001e17983 */ /* 0x000ee80000100800 */
[----:B-----5:R-:W3:Y:S06]  /*51f0*/  LDL R228, [R1+0x24] ;  /* 0x0000240001e47983 */ /* 0x020eec0000100800 */
[----:B------:R-:W-:Y:S01]  /*5200*/  @P3 LOP3.LUT P5, RZ, R12, 0xff0000, RZ, 0xc0, !PT ;  /* 0x00ff00000cff3812 */ /* 0x000fe200078ac0ff */
[----:B--2---:R-:W-:-:S04]  /*5210*/  FFMA.FTZ R212, R212, R216, R214 ;  /* 0x000000d8d4d47223 */ /* 0x004fc800000100d6 */
[----:B----4-:R-:W-:-:S04]  /*5220*/  FADD.FTZ R212, R213, -R212 ;  /* 0x800000d4d5d47221 */ /* 0x010fc80000010000 */
[----:B------:R-:W-:Y:S01]  /*5230*/  FMUL.FTZ R215, R0, R212 ;  /* 0x000000d400d77220 */ /* 0x000fe20000410000 */
[----:B------:R-:W-:-:S05]  /*5240*/  @P2 PRMT R212, RZ, 0x5410, R192 ;  /* 0x00005410ffd42816 */ /* 0x000fca00000000c0 */
[----:B------:R-:W-:Y:S02]  /*5250*/  @P2 FADD.FTZ R215, R215, R212 ;  /* 0x000000d4d7d72221 */ /* 0x000fe40000010000 */
[----:B------:R-:W-:-:S05]  /*5260*/  @P3 IMAD.MOV.U32 R212, RZ, RZ, R12 ;  /* 0x000000ffffd43224 */ /* 0x000fca00078e000c */
[----:B------:R-:W-:Y:S01]  /*5270*/  @P3 LOP3.LUT P4, RZ, R212, 0xff, RZ, 0xc0, !PT ;  /* 0x000000ffd4ff3812 */ /* 0x000fe2000788c0ff */
[----:B---3--:R-:W-:-:S04]  /*5280*/  FFMA.FTZ R212, R221, R216, R214 ;  /* 0x000000d8ddd47223 */ /* 0x008fc800000100d6 */
        /* <DEDUP_REMOVED lines=125> */
.L_x_633:
[----:B------:R-:W-:Y:S05]  /*5a60*/  BSYNC B1 ;  /* 0x0000000000017941 */ /* 0x000fea0003800000 */
.L_x_632:
[----:B------:R-:W-:Y:S01]  /*5a70*/  BSSY B1, `(.L_x_634) ;  /* 0x0000097000017945 */ /* 0x000fe20003800000 */
[----:B------:R-:W-:Y:S05]  /*5a80*/  @!P0 BRA `(.L_x_635) ;  /* 0x0000095000008947 */ /* 0x000fea0003800000 */
[----:B0-----:R-:W2:Y:S04]  /*5a90*/  LDL R212, [R1+0x38] ;  /* 0x0000380001d47983 */ /* 0x001ea80000100800 */
[----:B------:R-:W4:Y:S04]  /*5aa0*/  LDL R213, [R1+0xd8] ;  /* 0x0000d80001d57983 */ /* 0x000f280000100800 */
[----:B---3--:R-:W3:Y:S04]  /*5ab0*/  LDL R221, [R1+0x4] ;  /* 0x0000040001dd7983 */ /* 0x008ee80000100800 */
[----:B------:R-:W3:Y:S01]  /*5ac0*/  LDL R217, [R1+0xc4] ;  /* 0x0000c40001d97983 */ /* 0x000ee20000100800 */
[----:B------:R-:W-:-:S02]  /*5ad0*/  ISETP.NE.AND P3, PT, R224, RZ, PT ;  /* 0x000000ffe000720c */ /* 0x000fc40003f65270 */
[----:B------:R-:W-:Y:S01]  /*5ae0*/  ISETP.NE.U32.AND P2, PT, RZ, c[0x0][0x218], PT ;  /* 0x00008600ff007a0c */ /* 0x000fe20003f45070 */
[----:B------:R-:W3:Y:S01]  /*5af0*/  LDL R219, [R1] ;  /* 0x0000000001db7983 */ /* 0x000ee20000100800 */
        /* <DEDUP_REMOVED lines=142> */
.L_x_635:
[----:B------:R-:W-:Y:S05]  /*63e0*/  BSYNC B1 ;  /* 0x0000000000017941 */ /* 0x000fea0003800000 */
.L_x_634:
        /* <DEDUP_REMOVED lines=13> */
[----:B-----5:R-:W3:Y:S01]  /*64c0*/  LDL R228, [R1+0x1c] ;  /* 0x00001c0001e47983 */ /* 0x020ee20000100800 */
[----:B------:R-:W-:Y:S01]  /*64d0*/  ISETP.NE.AND.EX P3, PT, RZ, c[0x0][0x254], PT, P3 ;  /* 0x00009500ff007a0c */ /* 0x000fe20003f65330 */
[----:B------:R-:W-:-:S12]  /*64e0*/  FFMA.FTZ R219, R251, R216, R214 ;  /* 0x000000d8fbdb7223 */ /* 0x000fd800000100d6 */
[----:B------:R-:W-:Y:S01]  /*64f0*/  @P3 LOP3.LUT P5, RZ, R20, 0xff0000, RZ, 0xc0, !PT ;  /* 0x00ff000014ff3812 */ /* 0x000fe200078ac0ff */
[----:B--2---:R-:W-:-:S04]  /*6500*/  FFMA.FTZ R212, R212, R216, R214 ;  /* 0x000000d8d4d47223 */ /* 0x004fc800000100d6 */
[----:B----4-:R-:W-:-:S04]  /*6510*/  FADD.FTZ R212, R213, -R212 ;  /* 0x800000d4d5d47221 */ /* 0x010fc80000010000 */
[----:B------:R-:W-:Y:S01]  /*6520*/  FMUL.FTZ R215, R0, R212 ;  /* 0x000000d400d77220 */ /* 0x000fe20000410000 */
[----:B------:R-:W-:-:S05]  /*6530*/  @P2 PRMT R212, RZ, 0x5410, R204 ;  /* 0x00005410ffd42816 */ /* 0x000fca00000000cc */
[----:B------:R-:W-:Y:S02]  /*6540*/  @P2 FADD.FTZ R215, R215, R212 ;  /* 0x000000d4d7d72221 */ /* 0x000fe40000010000 */
[----:B------:R-:W-:Y:S02]  /*6550*/  @P3 IMAD.MOV.U32 R212, RZ, RZ, R20 ;  /* 0x000000ffffd43224 */ /* 0x000fe400078e0014 */
[----:B------:R-:W-:-:S03]  /*6560*/  FMUL.FTZ R220, R215, c[0x0][0x1e8] ;  /* 0x00007a00d7dc7a20 */ /* 0x000fc60000410000 */
[----:B------:R-:W-:Y:S01]  /*6570*/  @P3 LOP3.LUT P4, RZ, R212, 0xff, RZ, 0xc0, !PT ;  /* 0x000000ffd4ff3812 */ /* 0x000fe2000788c0ff */
[----:B------:R-:W-:-:S03]  /*6580*/  FFMA.FTZ R212, R252, R216, R214 ;  /* 0x000000d8fcd47223 */ /* 0x000fc600000100d6 */
[----:B------:R-:W-:Y:S01]  /*6590*/  @P3 FSEL R213, R220, RZ, P4 ;  /* 0x000000ffdcd53208 */ /* 0x000fe20002000000 */
[----:B---3--:R-:W-:Y:S01]  /*65a0*/  FADD.FTZ R212, R217, -R212 ;  /* 0x800000d4d9d47221 */ /* 0x008fe20000010000 */
        /* <DEDUP_REMOVED lines=121> */
.L_x_637:
[----:B------:R-:W-:Y:S05]  /*6d40*/  BSYNC B1 ;  /* 0x0000000000017941 */ /* 0x000fea0003800000 */
.L_x_636:
[----:B------:R-:W-:Y:S01]  /*6d50*/  ISETP.GE.U32.AND P2, PT, R226, 0xa0, PT ;  /* 0x000000a0e200780c */ /* 0x000fe20003f46070 */
[----:B------:R-:W-:-:S12]  /*6d60*/  BSSY B1, `(.L_x_638) ;  /* 0x0000095000017945 */ /* 0x000fd80003800000 */
[----:B------:R-:W-:Y:S05]  /*6d70*/  @!P2 BRA `(.L_x_639) ;  /* 0x000009300000a947 */ /* 0x000fea0003800000 */
[----:B------:R-:W2:Y:S04]  /*6d80*/  LDL R214, [R1+0x30] ;  /* 0x0000300001d67983 */ /* 0x000ea80000100800 */
[----:B0-----:R-:W4:Y:S04]  /*6d90*/  LDL R213, [R1+0xd0] ;  /* 0x0000d00001d57983 */ /* 0x001f280000100800 */
[----:B---3--:R-:W3:Y:S04]  /*6da0*/  LDL R218, [R1+0x14] ;  /* 0x0000140001da7983 */ /* 0x008ee80000100800 */
[----:B------:R-:W3:Y:S04]  /*6db0*/  LDL R215, [R1+0xbc] ;  /* 0x0000bc0001d77983 */ /* 0x000ee80000100800 */
[----:B------:R-:W3:Y:S01]  /*6dc0*/  LDL R219, [R1+0xa8] ;  /* 0x0000a80001db7983 */ /* 0x000ee20000100800 */
[----:B------:R-:W-:-:S02]  /*6dd0*/  ISETP.NE.U32.AND P3, PT, RZ, c[0x0][0x218], PT ;  /* 0x00008600ff007a0c */ /* 0x000fc40003f65070 */
[----:B------:R-:W-:Y:S01]  /*6de0*/  ISETP.NE.AND P2, PT, R224, RZ, PT ;  /* 0x000000ffe000720c */ /* 0x000fe20003f45270 */
[----:B------:R-:W3:Y:S01]  /*6df0*/  LDL R217, [R1+0x94] ;  /* 0x0000940001d97983 */ /* 0x000ee20000100800 */
[----:B------:R-:W-:Y:S02]  /*6e00*/  ISETP.NE.AND.EX P3, PT, RZ, c[0x0][0x21c], PT, P3 ;  /* 0x00008700ff007a0c */ /* 0x000fe40003f65330 */
[----:B------:R-:W-:Y:S01]  /*6e10*/  FSEL R212, R3, RZ, !P2 ;  /* 0x000000ff03d47208 */ /* 0x000fe20005000000 */
[----:B------:R-:W3:Y:S04]  /*6e20*/  LDL R224, [R1+0x18] ;  /* 0x0000180001e07983 */ /* 0x000ee80000100800 */
[----:B------:R-:W3:Y:S04]  /*6e30*/  LDL R220, [R1+0x58] ;  /* 0x0000580001dc7983 */ /* 0x000ee80000100800 */
[----:B------:R-:W3:Y:S01]  /*6e40*/  LDL R223, [R1+0x40] ;  /* 0x0000400001df7983 */ /* 0x000ee20000100800 */
[----:B--2---:R-:W-:-:S04]  /*6e50*/  FFMA.FTZ R3, R214, R216, R212 ;  /* 0x000000d8d6037223 */ /* 0x004fc800000100d4 */
[----:B----4-:R-:W-:Y:S01]  /*6e60*/  FADD.FTZ R3, R213, -R3 ;  /* 0x80000003d5037221 */ /* 0x010fe20000010000 */
[----:B-----5:R-:W-:-:S03]  /*6e70*/  @P3 PRMT R213, RZ, 0x5410, R208 ;  /* 0x00005410ffd53816 */ /* 0x020fc600000000d0 */
[----:B------:R-:W-:-:S04]  /*6e80*/  FMUL.FTZ R3, R0, R3 ;  /* 0x0000000300037220 */ /* 0x000fc80000410000 */
[----:B------:R-:W-:Y:S02]  /*6e90*/  @P3 FADD.FTZ R3, R3, R213 ;  /* 0x000000d503033221 */ /* 0x000fe40000010000 */
[----:B------:R-:W-:-:S05]  /*6ea0*/  IMAD.MOV.U32 R213, RZ, RZ, R4 ;  /* 0x000000ffffd57224 */ /* 0x000fca00078e0004 */
[----:B------:R-:W-:Y:S01]  /*6eb0*/  LOP3.LUT P2, RZ, R213, 0xff, RZ, 0xc0, !PT ;  /* 0x000000ffd5ff7812 */ /* 0x000fe2000784c0ff */
[----:B------:R-:W-:-:S05]  /*6ec0*/  FMUL.FTZ R213, R3, c[0x0][0x1e8] ;  /* 0x00007a0003d57a20 */ /* 0x000fca0000410000 */
[----:B------:R-:W-:Y:S02]  /*6ed0*/  FSEL R222, R213, RZ, P2 ;  /* 0x000000ffd5de7208 */ /* 0x000fe40001000000 */
[----:B------:R-:W-:-:S04]  /*6ee0*/  ISETP.NE.U32.AND P2, PT, RZ, c[0x0][0x250], PT ;  /* 0x00009400ff007a0c */ /* 0x000fc80003f45070 */
[----:B------:R-:W-:-:S13]  /*6ef0*/  ISETP.NE.AND.EX P2, PT, RZ, c[0x0][0x254], PT, P2 ;  /* 0x00009500ff007a0c */ /* 0x000fda0003f45320 */
[----:B------:R-:W-:-:S04]  /*6f00*/  @P2 MOV R214, R6 ;  /* 0x0000000600d62202 */ /* 0x000fc80000000f00 */
[----:B------:R-:W-:-:S04]  /*6f10*/  @P2 LOP3.LUT P4, RZ, R214, 0xff, RZ, 0xc0, !PT ;  /* 0x000000ffd6ff2812 */ /* 0x000fc8000788c0ff */
[----:B------:R-:W-:Y:S01]  /*6f20*/  @P2 FSEL R221, R213, RZ, P4 ;  /* 0x000000ffd5dd2208 */ /* 0x000fe20002000000 */
[----:B---3--:R-:W-:Y:S02]  /*6f30*/  FFMA.FTZ R213, R218, R216, R212 ;  /* 0x000000d8dad57223 */ /* 0x008fe400000100d4 */
[----:B------:R-:W2:Y:S02]  /*6f40*/  LDL R218, [R1+0x80] ;  /* 0x0000800001da7983 */ /* 0x000ea40000100800 */
[----:B------:R-:W-:Y:S01]  /*6f50*/  FADD.FTZ R213, R215, -R213 ;  /* 0x800000d5d7d57221 */ /* 0x000fe20000010000 */
[----:B------:R-:W-:-:S03]  /*6f60*/  @P3 PRMT R214, RZ, 0x7610, R208 ;  /* 0x00007610ffd63816 */ /* 0x000fc600000000d0 */
[----:B------:R-:W-:-:S04]  /*6f70*/  FMUL.FTZ R213, R0, R213 ;  /* 0x000000d500d57220 */ /* 0x000fc80000410000 */
[----:B------:R-:W-:Y:S02]  /*6f80*/  @P3 FADD.FTZ R213, R213, R214 ;  /* 0x000000d6d5d53221 */ /* 0x000fe40000010000 */
[----:B------:R-:W-:-:S04]  /*6f90*/  FFMA.FTZ R214, R250, R216, R212 ;  /* 0x000000d8fad67223 */ /* 0x000fc800000100d4 */
[----:B------:R-:W-:Y:S02]  /*6fa0*/  FADD.FTZ R214, R219, -R214 ;  /* 0x800000d6dbd67221 */ /* 0x000fe40000010000 */
[----:B------:R-:W3:Y:S01]  /*6fb0*/  LDL R219, [R1+0x6c] ;  /* 0x00006c0001db7983 */ /* 0x000ee20000100800 */
        /* <DEDUP_REMOVED lines=9> */
[----:B------:R-:W-:-:S03]  /*7050*/  LOP3.LUT P4, RZ, R4, 0xff00, RZ, 0xc0, !PT ;  /* 0x0000ff0004ff7812 */ /* 0x000fc6000788c0ff */
[----:B--2---:R-:W-:Y:S01]  /*7060*/  FADD.FTZ R217, R218, -R217 ;  /* 0x800000d9dad97221 */ /* 0x004fe20000010000 */
[----:B------:R-:W-:-:S03]  /*7070*/  @P3 PRMT R218, RZ, 0x5410, R210 ;  /* 0x00005410ffda3816 */ /* 0x000fc600000000d2 */
[----:B------:R-:W-:-:S04]  /*7080*/  FMUL.FTZ R217, R0, R217 ;  /* 0x000000d900d97220 */ /* 0x000fc80000410000 */
[----:B------:R-:W-:Y:S02]  /*7090*/  @P3 FADD.FTZ R217, R217, R218 ;  /* 0x000000dad9d93221 */ /* 0x000fe40000010000 */
[----:B------:R-:W-:-:S04]  /*70a0*/  FFMA.FTZ R218, R230, R216, R212 ;  /* 0x000000d8e6da7223 */ /* 0x000fc800000100d4 */
[----:B---3--:R-:W-:Y:S01]  /*70b0*/  FADD.FTZ R218, R219, -R218 ;  /* 0x800000dadbda7221 */ /* 0x008fe20000010000 */
        /* <DEDUP_REMOVED lines=9> */
[----:B------:R-:W-:-:S05]  /*7150*/  @P3 PRMT R0, RZ, 0x7610, R211 ;  /* 0x00007610ff003816 */ /* 0x000fca00000000d3 */
[----:B------:R-:W-:Y:S01]  /*7160*/  @P3 FADD.FTZ R212, R212, R0 ;  /* 0x00000000d4d43221 */ /* 0x000fe20000010000 */
[----:B------:R-:W-:Y:S02]  /*7170*/  @P2 F2FP.BF16.PACK_AB R0, RZ, R221 ;  /* 0x000000ddff00223e */ /* 0x000fe400000010ff */
[----:B------:R-:W-:Y:S02]  /*7180*/  @P3 PRMT R220, RZ, 0x5410, R211 ;  /* 0x00005410ffdc3816 */ /* 0x000fe400000000d3 */
[----:B------:R-:W-:Y:S01]  /*7190*/  @P2 PRMT R124, R0, 0x7610, R124 ;  /* 0x00007610007c2816 */ /* 0x000fe2000000007c */
[----:B------:R-:W-:Y:S02]  /*71a0*/  FMUL.FTZ R0, R213, c[0x0][0x1e8] ;  /* 0x00007a00d5007a20 */ /* 0x000fe40000410000 */
[----:B------:R-:W-:-:S03]  /*71b0*/  @P3 FADD.FTZ R219, R219, R220 ;  /* 0x000000dcdbdb3221 */ /* 0x000fc60000010000 */
[----:B------:R-:W-:Y:S02]  /*71c0*/  FSEL R220, R0, RZ, P4 ;  /* 0x000000ff00dc7208 */ /* 0x000fe40002000000 */
[----:B------:R-:W-:Y:S02]  /*71d0*/  @P2 LOP3.LUT P4, RZ, R6, 0xff00, RZ, 0xc0, !PT ;  /* 0x0000ff0006ff2812 */ /* 0x000fe4000788c0ff */
[----:B------:R-:W-:Y:S02]  /*71e0*/  ISETP.NE.U32.AND P3, PT, RZ, c[0x0][0x258], PT ;  /* 0x00009600ff007a0c */ /* 0x000fe40003f65070 */
[----:B------:R-:W-:Y:S02]  /*71f0*/  @P2 FSEL R0, R0, RZ, P4 ;  /* 0x000000ff00002208 */ /* 0x000fe40002000000 */
[----:B------:R-:W-:Y:S02]  /*7200*/  ISETP.NE.AND.EX P3, PT, RZ, c[0x0][0x25c], PT, P3 ;  /* 0x00009700ff007a0c */ /* 0x000fe40003f65330 */
[----:B------:R-:W-:-:S02]  /*7210*/  @P2 F2FP.BF16.PACK_AB R0, RZ, R0 ;  /* 0x00000000ff00223e */ /* 0x000fc400000010ff */
[----:B------:R-:W-:Y:S02]  /*7220*/  LOP3.LUT P4, RZ, R4, 0xff0000, RZ, 0xc0, !PT ;  /* 0x00ff000004ff7812 */ /* 0x000fe4000788c0ff */
[----:B------:R-:W-:Y:S01]  /*7230*/  @P2 PRMT R124, R124, 0x5410, R0 ;  /* 0x000054107c7c2816 */ /* 0x000fe20000000000 */
[----:B------:R-:W-:-:S05]  /*7240*/  FMUL.FTZ R0, R214, c[0x0][0x1e8] ;  /* 0x00007a00d6007a20 */ /* 0x000fca0000410000 */
[----:B------:R-:W-:Y:S02]  /*7250*/  FSEL R216, R0, RZ, P4 ;  /* 0x000000ff00d87208 */ /* 0x000fe40002000000 */
[----:B------:R-:W-:Y:S02]  /*7260*/  @P2 LOP3.LUT P4, RZ, R6, 0xff0000, RZ, 0xc0, !PT ;  /* 0x00ff000006ff2812 */ /* 0x000fe4000788c0ff */
[----:B------:R-:W-:Y:S02]  /*7270*/  @P3 F2FP.BF16.PACK_AB R3, RZ, R3 ;  /* 0x00000003ff03323e */ /* 0x000fe400000010ff */
[----:B------:R-:W-:Y:S02]  /*7280*/  @P2 FSEL R0, R0, RZ, P4 ;  /* 0x000000ff00002208 */ /* 0x000fe40002000000 */
[----:B------:R-:W-:Y:S02]  /*7290*/  @P3 PRMT R128, R3, 0x7610, R128 ;  /* 0x0000761003803816 */ /* 0x000fe40000000080 */
[----:B------:R-:W-:-:S02]  /*72a0*/  @P3 F2FP.BF16.PACK_AB R3, RZ, R213 ;  /* 0x000000d5ff03323e */ /* 0x000fc400000010ff */
[----:B------:R-:W-:Y:S02]  /*72b0*/  @P2 F2FP.BF16.PACK_AB R0, RZ, R0 ;  /* 0x00000000ff00223e */ /* 0x000fe400000010ff */
[----:B------:R-:W-:Y:S02]  /*72c0*/  @P3 PRMT R128, R128, 0x5410, R3 ;  /* 0x0000541080803816 */ /* 0x000fe40000000003 */
[----:B------:R-:W-:Y:S01]  /*72d0*/  @P2 PRMT R125, R0, 0x7610, R125 ;  /* 0x00007610007d2816 */ /* 0x000fe2000000007d */
[----:B------:R-:W-:Y:S01]  /*72e0*/  FMUL.FTZ R0, R215, c[0x0][0x1e8] ;  /* 0x00007a00d7007a20 */ /* 0x000fe20000410000 */
[----:B------:R-:W-:Y:S02]  /*72f0*/  @P3 F2FP.BF16.PACK_AB R3, RZ, R214 ;  /* 0x000000d6ff03323e */ /* 0x000fe400000010ff */
[----:B------:R-:W-:Y:S02]  /*7300*/  LOP3.LUT P4, RZ, R4, 0xff000000, RZ, 0xc0, !PT ;  /* 0xff00000004ff7812 */ /* 0x000fe4000788c0ff */
[----:B------:R-:W-:-:S02]  /*7310*/  @P3 PRMT R129, R3, 0x7610, R129 ;  /* 0x0000761003813816 */ /* 0x000fc40000000081 */
[----:B------:R-:W-:Y:S02]  /*7320*/  FSEL R3, R0, RZ, P4 ;  /* 0x000000ff00037208 */ /* 0x000fe40002000000 */
[----:B------:R-:W-:-:S04]  /*7330*/  @P2 LOP3.LUT P4, RZ, R6, 0xff000000, RZ, 0xc0, !PT ;  /* 0xff00000006ff2812 */ /* 0x000fc8000788c0ff */
[----:B------:R-:W-:-:S04]  /*7340*/  @P2 FSEL R0, R0, RZ, P4 ;  /* 0x000000ff00002208 */ /* 0x000fc80002000000 */
[----:B------:R-:W-:Y:S02]  /*7350*/  @P2 F2FP.BF16.PACK_AB R0, RZ, R0 ;  /* 0x00000000ff00223e */ /* 0x000fe400000010ff */
[----:B------:R-:W-:Y:S02]  /*7360*/  LOP3.LUT P4, RZ, R5, 0xff, RZ, 0xc0, !PT ;  /* 0x000000ff05ff7812 */ /* 0x000fe4000788c0ff */
[----:B------:R-:W-:Y:S01]  /*7370*/  @P2 PRMT R125, R125, 0x5410, R0 ;  /* 0x000054107d7d2816 */ /* 0x000fe20000000000 */
[----:B------:R-:W-:-:S05]  /*7380*/  FMUL.FTZ R0, R217, c[0x0][0x1e8] ;  /* 0x00007a00d9007a20 */ /* 0x000fca0000410000 */
        /* <DEDUP_REMOVED lines=19> */
[----:B------:R-:W-:Y:S02]  /*74c0*/  @P3 PRMT R131, R219, 0x7610, R131 ;  /* 0x00007610db833816 */ /* 0x000fe40000000083 */
[----:B------:R-:W-:Y:S01]  /*74d0*/  @P3 F2FP.BF16.PACK_AB R217, RZ, R212 ;  /* 0x000000d4ffd9323e */ /* 0x000fe200000010ff */
[----:B------:R-:W-:Y:S01]  /*74e0*/  FMUL.FTZ R218, R212, c[0x0][0x1e8] ;  /* 0x00007a00d4da7a20 */ /* 0x000fe20000410000 */
[----:B------:R-:W-:Y:S02]  /*74f0*/  @P3 PRMT R130, R130, 0x5410, R215 ;  /* 0x0000541082823816 */ /* 0x000fe400000000d7 */
[----:B------:R-:W-:Y:S02]  /*7500*/  @P3 PRMT R131, R131, 0x5410, R217 ;  /* 0x0000541083833816 */ /* 0x000fe400000000d9 */
[----:B------:R-:W-:-:S04]  /*7510*/  LOP3.LUT P3, RZ, R5, 0xff000000, RZ, 0xc0, !PT ;  /* 0xff00000005ff7812 */ /* 0x000fc8000786c0ff */
[----:B------:R-:W-:Y:S02]  /*7520*/  FSEL R217, R218, RZ, P3 ;  /* 0x000000ffdad97208 */ /* 0x000fe40001800000 */
[----:B------:R-:W-:Y:S01]  /*7530*/  ISETP.NE.U32.AND P3, PT, RZ, c[0x0][0x258], PT ;  /* 0x00009600ff007a0c */ /* 0x000fe20003f65070 */
[----:B------:R-:W-:-:S03]  /*7540*/  HFMA2.MMA R219, -RZ, RZ, 0, 9.5367431640625e-07 ;  /* 0x00000010ffdb7435 */ /* 0x000fc600000001ff */
[----:B------:R-:W-:Y:S02]  /*7550*/  ISETP.NE.AND.EX P3, PT, RZ, c[0x0][0x25c], PT, P3 ;  /* 0x00009700ff007a0c */ /* 0x000fe40003f65330 */
        /* <DEDUP_REMOVED lines=21> */
.L_x_639:
[----:B------:R-:W-:Y:S05]  /*76b0*/  BSYNC B1 ;  /* 0x0000000000017941 */ /* 0x000fea0003800000 */
.L_x_638:
[----:B-----5:R-:W-:-:S05]  /*76c0*/  IMAD.MOV.U32 R0, RZ, RZ, c[0x0][0x160] ;  /* 0x00005800ff007624 */ /* 0x020fca00078e00ff */
[----:B------:R-:W-:-:S04]  /*76d0*/  LEA R227, R0, R227, 0x2 ;  /* 0x000000e300e37211 */ /* 0x000fc800078e10ff */
[----:B------:R-:W-:-:S13]  /*76e0*/  ISETP.GE.AND P2, PT, R227, c[0x0][0x164], PT ;  /* 0x00005900e3007a0c */ /* 0x000fda0003f46270 */
[----:B0--3--:R-:W-:Y:S01]  /*76f0*/  @P2 CALL.REL.NOINC `(.L_x_617) ;  /* 0x0000001000002944 */ /* 0x009fe20003c00000 */
[----:B------:R-:W-:Y:S05]  /*7700*/  BRA `(.L_x_640) ;  /* 0xffff96c000007947 */ /* 0x000fea000383ffff */
.L_x_617:
[----:B--2---:R-:W-:Y:S05]  /*7710*/  BSYNC B0 ;  /* 0x0000000000007941 */ /* 0x004fea0003800000 */
.L_x_616:
        /* <DEDUP_REMOVED lines=232> */
[----:B0-----:R-:W-:-:S03]  /*85a0*/  FADD.FTZ R108, RZ, R108 ;  /* 0x0000006cff6c7221 */ /* 0x001fc60000010000 */
[----:B------:R0:W0:Y:S01]  /*85b0*/  LDS R115, [R212.X4+0x4000] ;  /* 0x00400000d4737984 */ /* 0x0000220000004800 */
[----:B-1----:R-:W-:Y:S02]  /*85c0*/  FADD.FTZ R94, RZ, R94 ;  /* 0x0000005eff5e7221 */ /* 0x002fe40000010000 */
[----:B--2---:R-:W-:Y:S02]  /*85d0*/  FADD.FTZ R97, R108, R97 ;  /* 0x000000616c617221 */ /* 0x004fe40000010000 */
[----:B---3--:R-:W-:Y:S02]  /*85e0*/  FADD.FTZ R94, R94, R95 ;  /* 0x0000005f5e5e7221 */ /* 0x008fe40000010000 */
[----:B----4-:R-:W-:Y:S01]  /*85f0*/  FADD.FTZ R97, R97, R0 ;  /* 0x0000000061617221 */ /* 0x010fe20000010000 */
[----:B------:R-:W-:Y:S01]  /*8600*/  SHF.L.U32 R0, R88, 0x2, RZ ;  /* 0x0000000258007819 */ /* 0x000fe200000006ff */
[----:B-----5:R-:W-:Y:S01]  /*8610*/  FADD.FTZ R113, R94, R113 ;  /* 0x000000715e717221 */ /* 0x020fe20000010000 */
        /* <DEDUP_REMOVED lines=14> */
[----:B------:R-:W-:Y:S01]  /*8700*/  MOV R94, R92 ;  /* 0x0000005c005e7202 */ /* 0x000fe20000000f00 */
[----:B------:R-:W-:Y:S01]  /*8710*/  IMAD.MOV.U32 R95, RZ, RZ, R93 ;  /* 0x000000ffff5f7224 */ /* 0x000fe200078e005d */
[----:B------:R-:W-:Y:S01]  /*8720*/  MOV R96, R88 ;  /* 0x0000005800607202 */ /* 0x000fe20000000f00 */
[----:B------:R-:W-:Y:S01]  /*8730*/  IMAD.MOV.U32 R98, RZ, RZ, R86 ;  /* 0x000000ffff627224 */ /* 0x000fe200078e0056 */
[----:B------:R-:W-:Y:S02]  /*8740*/  MOV R97, R91 ;  /* 0x0000005b00617202 */ /* 0x000fe40000000f00 */
[----:B------:R-:W-:Y:S01]  /*8750*/  MOV R99, R89 ;  /* 0x0000005900637202 */ /* 0x000fe20000000f00 */
[----:B------:R1:W-:Y:S01]  /*8760*/  STG.E [R94.64], R107 ;  /* 0x0000006b5e007986 */ /* 0x0003e2000c101904 */
[----:B------:R-:W-:-:S02]  /*8770*/  IADD3 R92, P6, R92, 0x200, RZ ;  /* 0x000002005c5c7810 */ /* 0x000fc40007fde0ff */
[----:B------:R-:W-:Y:S01]  /*8780*/  IADD3 R86, P4, R86, 0x200, RZ ;  /* 0x0000020056567810 */ /* 0x000fe20007f9e0ff */
[----:B------:R2:W-:Y:S01]  /*8790*/  STG.E [R96.64], R101 ;  /* 0x0000006560007986 */ /* 0x0005e2000c101904 */
[----:B------:R-:W-:Y:S02]  /*87a0*/  IADD3.X R93, RZ, R93, RZ, P6, !PT ;  /* 0x0000005dff5d7210 */ /* 0x000fe400037fe4ff */
[----:B------:R-:W-:Y:S01]  /*87b0*/  IADD3 R88, P5, R88, 0x200, RZ ;  /* 0x0000020058587810 */ /* 0x000fe20007fbe0ff */
[----:B------:R2:W-:Y:S01]  /*87c0*/  STG.E [R98.64], R111 ;  /* 0x0000006f62007986 */ /* 0x0005e2000c101904 */
[----:B------:R-:W-:Y:S02]  /*87d0*/  IMAD.X R89, RZ, RZ, R89, P4 ;  /* 0x000000ffff597224 */ /* 0x000fe400020e0659 */
[----:B------:R-:W-:Y:S01]  /*87e0*/  IADD3.X R91, RZ, R91, RZ, P5, !PT ;  /* 0x0000005bff5b7210 */ /* 0x000fe20002ffe4ff */
[----:B-1----:R-:W-:Y:S01]  /*87f0*/  IMAD.MOV.U32 R95, RZ, RZ, R87 ;  /* 0x000000ffff5f7224 */ /* 0x002fe200078e0057 */
[----:B------:R-:W-:-:S02]  /*8800*/  MOV R94, R0 ;  /* 0x00000000005e7202 */ /* 0x000fc40000000f00 */
[----:B------:R-:W-:-:S03]  /*8810*/  IADD3 R0, P6, R0, 0x200, RZ ;  /* 0x0000020000007810 */ /* 0x000fc60007fde0ff */
[----:B------:R2:W-:Y:S01]  /*8820*/  STG.E [R94.64], R155 ;  /* 0x0000009b5e007986 */ /* 0x0005e2000c101904 */
[----:B------:R-:W-:-:S04]  /*8830*/  IADD3.X R87, RZ, R87, RZ, P6, !PT ;  /* 0x00000057ff577210 */ /* 0x000fc800037fe4ff */
.L_x_642:
[----:B------:R-:W-:Y:S05]  /*8840*/  BSYNC B0 ;  /* 0x0000000000007941 */ /* 0x000fea0003800000 */
.L_x_641:
[----:B------:R-:W-:Y:S01]  /*8850*/  BSSY B0, `(.L_x_643) ;  /* 0x0000017000007945 */ /* 0x000fe20003800000 */
[----:B------:R-:W-:Y:S01]  /*8860*/  FADD.FTZ R113, R113, R100 ;  /* 0x0000006471717221 */ /* 0x000fe20000010000 */
[----:B------:R-:W-:Y:S05]  /*8870*/  @!P2 BRA `(.L_x_644) ;  /* 0x000001400000a947 */ /* 0x000fea0003800000 */
[----:B--2---:R-:W-:Y:S01]  /*8880*/  MOV R94, R92 ;  /* 0x0000005c005e7202 */ /* 0x004fe20000000f00 */
        /* <DEDUP_REMOVED lines=9> */
[----:B------:R-:W-:Y:S01]  /*8920*/  IADD3 R88, P4, R88, 0x200, RZ ;  /* 0x0000020058587810 */ /* 0x000fe20007f9e0ff */
[----:B------:R-:W-:Y:S01]  /*8930*/  IMAD.X R89, RZ, RZ, R89, P5 ;  /* 0x000000ffff597224 */ /* 0x000fe200028e0659 */
[----:B------:R-:W-:Y:S01]  /*8940*/  IADD3.X R93, RZ, R93, RZ, P2, !PT ;  /* 0x0000005dff5d7210 */ /* 0x000fe200017fe4ff */
[----:B------:R2:W-:Y:S01]  /*8950*/  STG.E [R98.64], R113 ;  /* 0x0000007162007986 */ /* 0x0005e2000c101904 */
[----:B------:R-:W-:Y:S02]  /*8960*/  IADD3.X R91, RZ, R91, RZ, P4, !PT ;  /* 0x0000005bff5b7210 */ /* 0x000fe400027fe4ff */
[----:B-1----:R-:W-:Y:S01]  /*8970*/  MOV R94, R0 ;  /* 0x00000000005e7202 */ /* 0x002fe20000000f00 */
[----:B------:R-:W-:Y:S01]  /*8980*/  IMAD.MOV.U32 R95, RZ, RZ, R87 ;  /* 0x000000ffff5f7224 */ /* 0x000fe200078e0057 */
[----:B------:R-:W-:-:S04]  /*8990*/  IADD3 R0, P6, R0, 0x200, RZ ;  /* 0x0000020000007810 */ /* 0x000fc80007fde0ff */
[----:B------:R2:W-:Y:S01]  /*89a0*/  STG.E [R94.64], R157 ;  /* 0x0000009d5e007986 */ /* 0x0005e2000c101904 */
[----:B------:R-:W-:-:S03]  /*89b0*/  IADD3.X R87, RZ, R87, RZ, P6, !PT ;  /* 0x00000057ff577210 */ /* 0x000fc600037fe4ff */
.L_x_644:
[----:B------:R-:W-:Y:S05]  /*89c0*/  BSYNC B0 ;  /* 0x0000000000007941 */ /* 0x000fea0003800000 */
.L_x_643:
[----:B------:R-:W-:Y:S01]  /*89d0*/  BSSY B0, `(.L_x_645) ;  /* 0x0000017000007945 */ /* 0x000fe20003800000 */
[----:B0-----:R-:W-:Y:S01]  /*89e0*/  FADD.FTZ R115, R90, R115 ;  /* 0x000000735a737221 */ /* 0x001fe20000010000 */
        /* <DEDUP_REMOVED lines=16> */
[----:B0-----:R-:W-:Y:S01]  /*8af0*/  MOV R94, R0 ;  /* 0x00000000005e7202 */ /* 0x001fe20000000f00 */
[----:B------:R-:W-:Y:S01]  /*8b00*/  IMAD.MOV.U32 R95, RZ, RZ, R87 ;  /* 0x000000ffff5f7224 */ /* 0x000fe200078e0057 */
[----:B------:R-:W-:-:S04]  /*8b10*/  IADD3 R0, P5, R0, 0x200, RZ ;  /* 0x0000020000007810 */ /* 0x000fc80007fbe0ff */
[----:B------:R1:W-:Y:S01]  /*8b20*/  STG.E [R94.64], R159 ;  /* 0x0000009f5e007986 */ /* 0x0003e2000c101904 */
[----:B------:R-:W-:-:S03]  /*8b30*/  IADD3.X R87, RZ, R87, RZ, P5, !PT ;  /* 0x00000057ff577210 */ /* 0x000fc60002ffe4ff */
.L_x_646:
[----:B------:R-:W-:Y:S05]  /*8b40*/  BSYNC B0 ;  /* 0x0000000000007941 */ /* 0x000fea0003800000 */
.L_x_645:
        /* <DEDUP_REMOVED lines=141> */
[----:B0--34-:R-:W-:Y:S01]  /*9420*/  MOV R2, R92 ;  /* 0x0000005c00027202 */ /* 0x019fe20000000f00 */
[----:B------:R-:W-:Y:S01]  /*9430*/  IMAD.MOV.U32 R3, RZ, RZ, R93 ;  /* 0x000000ffff037224 */ /* 0x000fe200078e005d */
[----:B------:R-:W-:Y:S02]  /*9440*/  MOV R4, R88 ;  /* 0x0000005800047202 */ /* 0x000fe40000000f00 */
[----:B------:R-:W-:Y:S02]  /*9450*/  MOV R5, R91 ;  /* 0x0000005b00057202 */ /* 0x000fe40000000f00 */
[----:B------:R0:W-:Y:S01]  /*9460*/  STG.E [R2.64], R41 ;  /* 0x0000002902007986 */ /* 0x0001e2000c101904 */
[----:B------:R-:W-:-:S03]  /*9470*/  IADD3 R92, P1, R92, 0x200, RZ ;  /* 0x000002005c5c7810 */ /* 0x000fc60007f3e0ff */
[----:B------:R1:W-:Y:S01]  /*9480*/  STG.E [R4.64], R15 ;  /* 0x0000000f04007986 */ /* 0x0003e2000c101904 */
[----:B------:R-:W-:Y:S02]  /*9490*/  IADD3.X R93, RZ, R93, RZ, P1, !PT ;  /* 0x0000005dff5d7210 */ /* 0x000fe40000ffe4ff */
[----:B------:R-:W-:-:S04]  /*94a0*/  IADD3 R88, P1, R88, 0x200, RZ ;  /* 0x0000020058587810 */ /* 0x000fc80007f3e0ff */
[----:B------:R-:W-:Y:S01]  /*94b0*/  IADD3.X R91, RZ, R91, RZ, P1, !PT ;  /* 0x0000005bff5b7210 */ /* 0x000fe20000ffe4ff */
[----:B0-----:R-:W-:Y:S01]  /*94c0*/  IMAD.MOV.U32 R2, RZ, RZ, R86 ;  /* 0x000000ffff027224 */ /* 0x001fe200078e0056 */
[----:B------:R-:W-:Y:S02]  /*94d0*/  MOV R3, R89 ;  /* 0x0000005900037202 */ /* 0x000fe40000000f00 */
[----:B------:R-:W-:Y:S01]  /*94e0*/  IADD3 R86, P1, R86, 0x200, RZ ;  /* 0x0000020056567810 */ /* 0x000fe20007f3e0ff */
[----:B-1----:R-:W-:Y:S01]  /*94f0*/  IMAD.MOV.U32 R5, RZ, RZ, R87 ;  /* 0x000000ffff057224 */ /* 0x002fe200078e0057 */
[----:B------:R-:W-:Y:S01]  /*9500*/  MOV R4, R0 ;  /* 0x0000000000047202 */ /* 0x000fe20000000f00 */
[----:B------:R0:W-:Y:S02]  /*9510*/  STG.E [R2.64], R53 ;  /* 0x0000003502007986 */ /* 0x0001e4000c101904 */
[----:B------:R-:W-:Y:S01]  /*9520*/  IMAD.X R89, RZ, RZ, R89, P1 ;  /* 0x000000ffff597224 */ /* 0x000fe200008e0659 */
[----:B------:R-:W-:Y:S01]  /*9530*/  IADD3 R0, P1, R0, 0x200, RZ ;  /* 0x0000020000007810 */ /* 0x000fe20007f3e0ff */
[----:B------:R0:W-:Y:S03]  /*9540*/  STG.E [R4.64], R69 ;  /* 0x0000004504007986 */ /* 0x0001e6000c101904 */
[----:B------:R-:W-:-:S04]  /*9550*/  IADD3.X R87, RZ, R87, RZ, P1, !PT ;  /* 0x00000057ff577210 */ /* 0x000fc80000ffe4ff */
.L_x_648:
[----:B0--34-:R-:W-:Y:S05]  /*9560*/  BSYNC B0 ;  /* 0x0000000000007941 */ /* 0x019fea0003800000 */
.L_x_647:
[----:B------:R-:W-:Y:S01]  /*9570*/  BSSY B0, `(.L_x_649) ;  /* 0x0000017000007945 */ /* 0x000fe20003800000 */
[----:B------:R-:W-:Y:S01]  /*9580*/  FADD.FTZ R55, R18, R55 ;  /* 0x0000003712377221 */ /* 0x000fe20000010000 */
[----:B------:R-:W-:Y:S05]  /*9590*/  @!P0 BRA `(.L_x_650) ;  /* 0x0000014000008947 */ /* 0x000fea0003800000 */
[----:B------:R-:W-:Y:S01]  /*95a0*/  MOV R2, R92 ;  /* 0x0000005c00027202 */ /* 0x000fe20000000f00 */
[----:B------:R-:W-:Y:S01]  /*95b0*/  IMAD.MOV.U32 R3, RZ, RZ, R93 ;  /* 0x000000ffff037224 */ /* 0x000fe200078e005d */
[----:B------:R-:W-:Y:S01]  /*95c0*/  MOV R4, R88 ;  /* 0x0000005800047202 */ /* 0x000fe20000000f00 */
[----:B------:R-:W-:Y:S01]  /*95d0*/  IMAD.MOV.U32 R6, RZ, RZ, R86 ;  /* 0x000000ffff067224 */ /* 0x000fe200078e0056 */
[----:B------:R-:W-:-:S02]  /*95e0*/  MOV R5, R91 ;  /* 0x0000005b00057202 */ /* 0x000fc40000000f00 */
[----:B------:R-:W-:Y:S01]  /*95f0*/  MOV R7, R89 ;  /* 0x0000005900077202 */ /* 0x000fe20000000f00 */
[----:B------:R0:W-:Y:S01]  /*9600*/  STG.E [R2.64], R33 ;  /* 0x0000002102007986 */ /* 0x0001e2000c101904 */
[----:B------:R-:W-:Y:S02]  /*9610*/  IADD3 R92, P1, R92, 0x200, RZ ;  /* 0x000002005c5c7810 */ /* 0x000fe40007f3e0ff */
[----:B------:R-:W-:Y:S01]  /*9620*/  IADD3 R88, P0, R88, 0x200, RZ ;  /* 0x0000020058587810 */ /* 0x000fe20007f1e0ff */
[----:B------:R1:W-:Y:S01]  /*9630*/  STG.E [R4.64], R25 ;  /* 0x0000001904007986 */ /* 0x0003e2000c101904 */
[----:B------:R-:W-:Y:S02]  /*9640*/  IADD3.X R93, RZ, R93, RZ, P1, !PT ;  /* 0x0000005dff5d7210 */ /* 0x000fe40000ffe4ff */
[----:B------:R-:W-:Y:S01]  /*9650*/  IADD3 R86, P1, R86, 0x200, RZ ;  /* 0x0000020056567810 */ /* 0x000fe20007f3e0ff */
[----:B------:R1:W-:Y:S01]  /*9660*/  STG.E [R6.64], R55 ;  /* 0x0000003706007986 */ /* 0x0003e2000c101904 */
[----:B------:R-:W-:-:S02]  /*9670*/  IADD3.X R91, RZ, R91, RZ, P0, !PT ;  /* 0x0000005bff5b7210 */ /* 0x000fc400007fe4ff */
[----:B0-----:R-:W-:Y:S01]  /*9680*/  MOV R2, R0 ;  /* 0x0000000000027202 */ /* 0x001fe20000000f00 */
[----:B------:R-:W-:Y:S01]  /*9690*/  IMAD.MOV.U32 R3, RZ, RZ, R87 ;  /* 0x000000ffff037224 */ /* 0x000fe200078e0057 */
[----:B------:R-:W-:Y:S01]  /*96a0*/  IADD3 R0, P0, R0, 0x200, RZ ;  /* 0x0000020000007810 */ /* 0x000fe20007f1e0ff */
[----:B------:R-:W-:-:S03]  /*96b0*/  IMAD.X R89, RZ, RZ, R89, P1 ;  /* 0x000000ffff597224 */ /* 0x000fc600008e0659 */
[----:B------:R1:W-:Y:S01]  /*96c0*/  STG.E [R2.64], R77 ;  /* 0x0000004d02007986 */ /* 0x0003e2000c101904 */
[----:B------:R-:W-:-:S03]  /*96d0*/  IADD3.X R87, RZ, R87, RZ, P0, !PT ;  /* 0x00000057ff577210 */ /* 0x000fc600007fe4ff */
.L_x_650:
[----:B------:R-:W-:Y:S05]  /*96e0*/  BSYNC B0 ;  /* 0x0000000000007941 */ /* 0x000fea0003800000 */
.L_x_649:
[----:B------:R-:W-:Y:S01]  /*96f0*/  BSSY B0, `(.L_x_651) ;  /* 0x0000017000007945 */ /* 0x000fe20003800000 */
[----:B------:R-:W-:Y:S01]  /*9700*/  FADD.FTZ R47, R47, R24 ;  /* 0x000000182f2f7221 */ /* 0x000fe20000010000 */
[----:B------:R-:W-:Y:S05]  /*9710*/  @!P2 BRA `(.L_x_652) ;  /* 0x000001400000a947 */ /* 0x000fea0003800000 */
[----:B-1----:R-:W-:Y:S01]  /*9720*/  MOV R2, R92 ;  /* 0x0000005c00027202 */ /* 0x002fe20000000f00 */
        /* <DEDUP_REMOVED lines=14> */
[----:B0-----:R-:W-:Y:S01]  /*9810*/  IMAD.MOV.U32 R3, RZ, RZ, R87 ;  /* 0x000000ffff037224 */ /* 0x001fe200078e0057 */
[----:B------:R-:W-:-:S02]  /*9820*/  MOV R2, R0 ;  /* 0x0000000000027202 */ /* 0x000fc40000000f00 */
[----:B------:R-:W-:-:S03]  /*9830*/  IADD3 R0, P2, R0, 0x200, RZ ;  /* 0x0000020000007810 */ /* 0x000fc60007f5e0ff */
[----:B------:R1:W-:Y:S01]  /*9840*/  STG.E [R2.64], R71 ;  /* 0x0000004702007986 */ /* 0x0003e2000c101904 */
[----:B------:R-:W-:-:S04]  /*9850*/  IADD3.X R87, RZ, R87, RZ, P2, !PT ;  /* 0x00000057ff577210 */ /* 0x000fc800017fe4ff */
.L_x_652:
[----:B------:R-:W-:Y:S05]  /*9860*/  BSYNC B0 ;  /* 0x0000000000007941 */ /* 0x000fea0003800000 */
.L_x_651:
        /* <DEDUP_REMOVED lines=23> */
.L_x_654:
[----:B------:R-:W-:Y:S05]  /*99e0*/  BSYNC B0 ;  /* 0x0000000000007941 */ /* 0x000fea0003800000 */
.L_x_653:
        /* <DEDUP_REMOVED lines=23> */
.L_x_656:
[----:B------:R-:W-:Y:S05]  /*9b60*/  BSYNC B0 ;  /* 0x0000000000007941 */ /* 0x000fea0003800000 */
.L_x_655:
        /* <DEDUP_REMOVED lines=23> */
.L_x_658:
[----:B------:R-:W-:Y:S05]  /*9ce0*/  BSYNC B0 ;  /* 0x0000000000007941 */ /* 0x000fea0003800000 */
.L_x_657:
[----:B------:R-:W-:Y:S05]  /*9cf0*/  @!P6 EXIT ;  /* 0x000000000000e94d */ /* 0x000fea0003800000 */
[----:B------:R-:W-:Y:S01]  /*9d00*/  MOV R90, R88 ;  /* 0x00000058005a7202 */ /* 0x000fe20000000f00 */
[----:B------:R-:W-:Y:S01]  /*9d10*/  FADD.FTZ R67, R10, R67 ;  /* 0x000000430a437221 */ /* 0x000fe20000010000 */
[----:B------:R-:W-:Y:S01]  /*9d20*/  STG.E [R92.64], R35 ;  /* 0x000000235c007986 */ /* 0x000fe2000c101904 */
[----:B------:R-:W-:Y:S01]  /*9d30*/  IMAD.MOV.U32 R88, RZ, RZ, R86 ;  /* 0x000000ffff587224 */ /* 0x000fe200078e0056 */
[----:B------:R-:W-:Y:S02]  /*9d40*/  MOV R86, R0 ;  /* 0x0000000000567202 */ /* 0x000fe40000000f00 */
[----:B------:R-:W-:Y:S04]  /*9d50*/  STG.E [R90.64], R13 ;  /* 0x0000000d5a007986 */ /* 0x000fe8000c101904 */
[----:B------:R-:W-:Y:S04]  /*9d60*/  STG.E [R88.64], R67 ;  /* 0x0000004358007986 */ /* 0x000fe8000c101904 */
[----:B------:R-:W-:Y:S01]  /*9d70*/  STG.E [R86.64], R75 ;  /* 0x0000004b56007986 */ /* 0x000fe2000c101904 */
[----:B------:R-:W-:Y:S05]  /*9d80*/  EXIT ;  /* 0x000000000000794d */ /* 0x000fea0003800000 */
.L_x_628:
[----:B------:R-:W-:Y:S01]  /*9d90*/  HFMA2.MMA R218, -RZ, RZ, 0, 1.847743988037109375e-06 ;  /* 0x0000001fffda7435 */ /* 0x000fe200000001ff */
[----:B------:R-:W-:Y:S01]  /*9da0*/  MOV R213, R225 ;  /* 0x000000e100d57202 */ /* 0x000fe20000000f00 */
[----:B------:R-:W-:Y:S01]  /*9db0*/  IMAD.MOV.U32 R214, RZ, RZ, 0x1 ;  /* 0x00000001ffd67424 */ /* 0x000fe200078e00ff */
[----:B------:R-:W-:-:S02]  /*9dc0*/  MOV R217, 0xffffffff ;  /* 0xffffffff00d97802 */ /* 0x000fc40000000f00 */
[----:B------:R-:W-:Y:S02]  /*9dd0*/  MOV R212, 0x9df0 ;  /* 0x00009df000d47802 */ /* 0x000fe40000000f00 */
[----:B-----5:R-:W-:Y:S05]  /*9de0*/  CALL.REL.NOINC `($__internal_28_$__cuda_sm70_shflsync_bfly_p) ;  /* 0x0000046000007944 */ /* 0x020fea0003c00000 */
[----:B-1----:R-:W-:Y:S01]  /*9df0*/  IMAD.MOV.U32 R215, RZ, RZ, R214 ;  /* 0x000000ffffd77224 */ /* 0x002fe200078e00d6 */
[----:B------:R-:W-:Y:S05]  /*9e00*/  BRA `(.L_x_659) ;  /* 0xffffa7e000007947 */ /* 0x000fea000383ffff */
.L_x_629:
[----:B------:R-:W-:Y:S01]  /*9e10*/  HFMA2.MMA R214, -RZ, RZ, 0, 5.9604644775390625e-08 ;  /* 0x00000001ffd67435 */ /* 0x000fe200000001ff */
[----:B------:R-:W-:Y:S01]  /*9e20*/  MOV R213, R3 ;  /* 0x0000000300d57202 */ /* 0x000fe20000000f00 */
[----:B------:R-:W-:Y:S01]  /*9e30*/  IMAD.MOV.U32 R218, RZ, RZ, 0x1f ;  /* 0x0000001fffda7424 */ /* 0x000fe200078e00ff */
[----:B------:R-:W-:Y:S02]  /*9e40*/  MOV R217, 0xffffffff ;  /* 0xffffffff00d97802 */ /* 0x000fe40000000f00 */
[----:B------:R-:W-:Y:S02]  /*9e50*/  MOV R212, 0x9e70 ;  /* 0x00009e7000d47802 */ /* 0x000fe40000000f00 */
[----:B01---5:R-:W-:Y:S05]  /*9e60*/  CALL.REL.NOINC `($__internal_28_$__cuda_sm70_shflsync_bfly_p) ;  /* 0x000003e000007944 */ /* 0x023fea0003c00000 */
[----:B------:R-:W-:Y:S01]  /*9e70*/  FADD.FTZ R215, R215, R225 ;  /* 0x000000e1d7d77221 */ /* 0x000fe20000010000 */
[----:B------:R-:W-:Y:S01]  /*9e80*/  MOV R218, 0x1f ;  /* 0x0000001f00da7802 */ /* 0x000fe20000000f00 */
[----:B-1----:R-:W-:Y:S01]  /*9e90*/  FADD.FTZ R3, R3, R214 ;  /* 0x000000d603037221 */ /* 0x002fe20000010000 */
[----:B------:R-:W-:Y:S01]  /*9ea0*/  HFMA2.MMA R214, -RZ, RZ, 0, 1.1920928955078125e-07 ;  /* 0x00000002ffd67435 */ /* 0x000fe200000001ff */
[----:B------:R-:W-:Y:S01]  /*9eb0*/  IMAD.MOV.U32 R217, RZ, RZ, -0x1 ;  /* 0xffffffffffd97424 */ /* 0x000fe200078e00ff */
[----:B------:R-:W-:-:S02]  /*9ec0*/  MOV R213, R215 ;  /* 0x000000d700d57202 */ /* 0x000fc40000000f00 */
[----:B------:R-:W-:Y:S02]  /*9ed0*/  MOV R212, 0x9ef0 ;  /* 0x00009ef000d47802 */ /* 0x000fe40000000f00 */
[----:B------:R-:W-:Y:S05]  /*9ee0*/  CALL.REL.NOINC `($__internal_28_$__cuda_sm70_shflsync_bfly_p) ;  /* 0x0000036000007944 */ /* 0x000fea0003c00000 */
[----:B------:R-:W-:Y:S01]  /*9ef0*/  HFMA2.MMA R218, -RZ, RZ, 0, 1.847743988037109375e-06 ;  /* 0x0000001fffda7435 */ /* 0x000fe200000001ff */
[----:B-1----:R-:W-:Y:S01]  /*9f00*/  MOV R216, R214 ;  /* 0x000000d600d87202 */ /* 0x002fe20000000f00 */
[----:B------:R-:W-:Y:S01]  /*9f10*/  IMAD.MOV.U32 R214, RZ, RZ, 0x2 ;  /* 0x00000002ffd67424 */ /* 0x000fe200078e00ff */
[----:B------:R-:W-:Y:S02]  /*9f20*/  MOV R213, R3 ;  /* 0x0000000300d57202 */ /* 0x000fe40000000f00 */
[----:B------:R-:W-:Y:S02]  /*9f30*/  MOV R217, 0xffffffff ;  /* 0xffffffff00d97802 */ /* 0x000fe40000000f00 */
[----:B------:R-:W-:Y:S02]  /*9f40*/  MOV R212, 0x9f60 ;  /* 0x00009f6000d47802 */ /* 0x000fe40000000f00 */
[----:B------:R-:W-:Y:S05]  /*9f50*/  CALL.REL.NOINC `($__internal_28_$__cuda_sm70_shflsync_bfly_p) ;  /* 0x000002f000007944 */ /* 0x000fea0003c00000 */
[----:B------:R-:W-:Y:S01]  /*9f60*/  FADD.FTZ R215, R216, R215 ;  /* 0x000000d7d8d77221 */ /* 0x000fe20000010000 */
[----:B------:R-:W-:Y:S01]  /*9f70*/  MOV R217, 0xffffffff ;  /* 0xffffffff00d97802 */ /* 0x000fe20000000f00 */
[----:B-1----:R-:W-:Y:S01]  /*9f80*/  FADD.FTZ R3, R3, R214 ;  /* 0x000000d603037221 */ /* 0x002fe20000010000 */
[----:B------:R-:W-:Y:S01]  /*9f90*/  HFMA2.MMA R214, -RZ, RZ, 0, 2.384185791015625e-07 ;  /* 0x00000004ffd67435 */ /* 0x000fe200000001ff */
[----:B------:R-:W-:Y:S01]  /*9fa0*/  IMAD.MOV.U32 R218, RZ, RZ, 0x1f ;  /* 0x0000001fffda7424 */ /* 0x000fe200078e00ff */
[----:B------:R-:W-:-:S02]  /*9fb0*/  MOV R213, R215 ;  /* 0x000000d700d57202 */ /* 0x000fc40000000f00 */
[----:B------:R-:W-:Y:S02]  /*9fc0*/  MOV R212, 0x9fe0 ;  /* 0x00009fe000d47802 */ /* 0x000fe40000000f00 */
[----:B------:R-:W-:Y:S05]  /*9fd0*/  CALL.REL.NOINC `($__internal_28_$__cuda_sm70_shflsync_bfly_p) ;  /* 0x0000027000007944 */ /* 0x000fea0003c00000 */
[----:B-1----:R-:W-:Y:S01]  /*9fe0*/  MOV R216, R214 ;  /* 0x000000d600d87202 */ /* 0x002fe20000000f00 */
[----:B------:R-:W-:Y:S01]  /*9ff0*/  HFMA2.MMA R214, -RZ, RZ, 0, 2.384185791015625e-07 ;  /* 0x00000004ffd67435 */ /* 0x000fe200000001ff */
[----:B------:R-:W-:Y:S01]  /*a000*/  IMAD.MOV.U32 R213, RZ, RZ, R3 ;  /* 0x000000ffffd57224 */ /* 0x000fe200078e0003 */
[----:B------:R-:W-:Y:S02]  /*a010*/  MOV R218, 0x1f ;  /* 0x0000001f00da7802 */ /* 0x000fe40000000f00 */
[----:B------:R-:W-:Y:S02]  /*a020*/  MOV R217, 0xffffffff ;  /* 0xffffffff00d97802 */ /* 0x000fe40000000f00 */
[----:B------:R-:W-:Y:S02]  /*a030*/  MOV R212, 0xa050 ;  /* 0x0000a05000d47802 */ /* 0x000fe40000000f00 */
[----:B------:R-:W-:Y:S05]  /*a040*/  CALL.REL.NOINC `($__internal_28_$__cuda_sm70_shflsync_bfly_p) ;  /* 0x0000020000007944 */ /* 0x000fea0003c00000 */
[----:B------:R-:W-:Y:S01]  /*a050*/  FADD.FTZ R215, R216, R215 ;  /* 0x000000d7d8d77221 */ /* 0x000fe20000010000 */
[----:B------:R-:W-:Y:S01]  /*a060*/  HFMA2.MMA R218, -RZ, RZ, 0, 1.847743988037109375e-06 ;  /* 0x0000001fffda7435 */ /* 0x000fe200000001ff */
[----:B-1----:R-:W-:Y:S01]  /*a070*/  FADD.FTZ R3, R3, R214 ;  /* 0x000000d603037221 */ /* 0x002fe20000010000 */
[----:B------:R-:W-:Y:S01]  /*a080*/  MOV R217, 0xffffffff ;  /* 0xffffffff00d97802 */ /* 0x000fe20000000f00 */
[----:B------:R-:W-:Y:S01]  /*a090*/  IMAD.MOV.U32 R214, RZ, RZ, 0x8 ;  /* 0x00000008ffd67424 */ /* 0x000fe200078e00ff */
[----:B------:R-:W-:-:S02]  /*a0a0*/  MOV R213, R215 ;  /* 0x000000d700d57202 */ /* 0x000fc40000000f00 */
[----:B------:R-:W-:Y:S02]  /*a0b0*/  MOV R212, 0xa0d0 ;  /* 0x0000a0d000d47802 */ /* 0x000fe40000000f00 */
[----:B------:R-:W-:Y:S05]  /*a0c0*/  CALL.REL.NOINC `($__internal_28_$__cuda_sm70_shflsync_bfly_p) ;  /* 0x0000018000007944 */ /* 0x000fea0003c00000 */
[----:B-1----:R-:W-:Y:S01]  /*a0d0*/  IMAD.MOV.U32 R216, RZ, RZ, R214 ;  /* 0x000000ffffd87224 */ /* 0x002fe200078e00d6 */
[----:B------:R-:W-:Y:S01]  /*a0e0*/  HFMA2.MMA R214, -RZ, RZ, 0, 4.76837158203125e-07 ;  /* 0x00000008ffd67435 */ /* 0x000fe200000001ff */
[----:B------:R-:W-:Y:S01]  /*a0f0*/  MOV R213, R3 ;  /* 0x0000000300d57202 */ /* 0x000fe20000000f00 */
[----:B------:R-:W-:Y:S01]  /*a100*/  IMAD.MOV.U32 R217, RZ, RZ, -0x1 ;  /* 0xffffffffffd97424 */ /* 0x000fe200078e00ff */
[----:B------:R-:W-:Y:S02]  /*a110*/  MOV R218, 0x1f ;  /* 0x0000001f00da7802 */ /* 0x000fe40000000f00 */
[----:B------:R-:W-:Y:S02]  /*a120*/  MOV R212, 0xa140 ;  /* 0x0000a14000d47802 */ /* 0x000fe40000000f00 */
[----:B------:R-:W-:Y:S05]  /*a130*/  CALL.REL.NOINC `($__internal_28_$__cuda_sm70_shflsync_bfly_p) ;  /* 0x0000011000007944 */ /* 0x000fea0003c00000 */
[----:B------:R-:W-:Y:S01]  /*a140*/  FADD.FTZ R215, R216, R215 ;  /* 0x000000d7d8d77221 */ /* 0x000fe20000010000 */
[----:B------:R-:W-:Y:S01]  /*a150*/  MOV R218, 0x1f ;  /* 0x0000001f00da7802 */ /* 0x000fe20000000f00 */
[----:B-1----:R-:W-:Y:S01]  /*a160*/  FADD.FTZ R3, R3, R214 ;  /* 0x000000d603037221 */ /* 0x002fe20000010000 */
[----:B------:R-:W-:Y:S01]  /*a170*/  HFMA2.MMA R214, -RZ, RZ, 0, 9.5367431640625e-07 ;  /* 0x00000010ffd67435 */ /* 0x000fe200000001ff */
[----:B------:R-:W-:Y:S01]  /*a180*/  MOV R217, 0xffffffff ;  /* 0xffffffff00d97802 */ /* 0x000fe20000000f00 */
[----:B------:R-:W-:Y:S01]  /*a190*/  IMAD.MOV.U32 R213, RZ, RZ, R215 ;  /* 0x000000ffffd57224 */ /* 0x000fe200078e00d7 */
[----:B------:R-:W-:-:S03]  /*a1a0*/  MOV R212, 0xa1c0 ;  /* 0x0000a1c000d47802 */ /* 0x000fc60000000f00 */
[----:B------:R-:W-:Y:S05]  /*a1b0*/  CALL.REL.NOINC `($__internal_28_$__cuda_sm70_shflsync_bfly_p) ;  /* 0x0000009000007944 */ /* 0x000fea0003c00000 */
[----:B-1----:R-:W-:Y:S01]  /*a1c0*/  MOV R216, R214 ;  /* 0x000000d600d87202 */ /* 0x002fe20000000f00 */
[----:B------:R-:W-:Y:S01]  /*a1d0*/  HFMA2.MMA R214, -RZ, RZ, 0, 9.5367431640625e-07 ;  /* 0x00000010ffd67435 */ /* 0x000fe200000001ff */
[----:B------:R-:W-:Y:S01]  /*a1e0*/  MOV R213, R3 ;  /* 0x0000000300d57202 */ /* 0x000fe20000000f00 */
[----:B------:R-:W-:Y:S01]  /*a1f0*/  IMAD.MOV.U32 R218, RZ, RZ, 0x1f ;  /* 0x0000001fffda7424 */ /* 0x000fe200078e00ff */
[----:B------:R-:W-:-:S02]  /*a200*/  MOV R217, 0xffffffff ;  /* 0xffffffff00d97802 */ /* 0x000fc40000000f00 */
[----:B------:R-:W-:Y:S02]  /*a210*/  MOV R212, 0xa230 ;  /* 0x0000a23000d47802 */ /* 0x000fe40000000f00 */
[----:B------:R-:W-:Y:S05]  /*a220*/  CALL.REL.NOINC `($__internal_28_$__cuda_sm70_shflsync_bfly_p) ;  /* 0x0000002000007944 */ /* 0x000fea0003c00000 */
[----:B-1----:R-:W-:Y:S01]  /*a230*/  MOV R212, R214 ;  /* 0x000000d600d47202 */ /* 0x002fe20000000f00 */
[----:B------:R-:W-:Y:S05]  /*a240*/  BRA `(.L_x_660) ;  /* 0xffffa4c000007947 */ /* 0x000fea000383ffff */
        .weak           $__internal_28_$__cuda_sm70_shflsync_bfly_p
        .type           $__internal_28_$__cuda_sm70_shflsync_bfly_p,@function
        .size           $__internal_28_$__cuda_sm70_shflsync_bfly_p,(.L_x_2854 - $__internal_28_$__cuda_sm70_shflsync_bfly_p)
$__internal_28_$__cuda_sm70_shflsync_bfly_p:
[----:B------:R-:W-:Y:S04]  /*a250*/  WARPSYNC R217 ;  /* 0x000000d900007348 */ /* 0x000fe80003800000 */
[----:B------:R0:W1:Y:S02]  /*a260*/  SHFL.BFLY PT, R214, R213, R214, R218 ;  /* 0x0c0000d6d5d67389 */ /* 0x00006400000e00da */
[----:B0-----:R-:W-:-:S06]  /*a270*/  HFMA2.MMA R213, -RZ, RZ, 0, 0 ;  /* 0x00000000ffd57435 */ /* 0x001fcc00000001ff */
[----:B------:R-:W-:Y:S05]  /*a280*/  RET.REL.NODEC R212 `(_ZN10layer_norm31ln_parallel_residual_bwd_kernelINS_13Kernel_traitsIf13__nv_bfloat16S2_S2_fjLj1280ELj1ELj4ELj1ELj16ENS_18Kernel_traits_baseILj1280EfS2_S2_S2_fjLj128EEEEELb1ELb0ELb0EEEvNS_9BwdParamsE) ;  /* 0xffff5d70d4007950 */ /* 0x000fea0003c3ffff */
.L_x_661:
        /* <DEDUP_REMOVED lines=15> */
.L_x_2854:


//--------------------- .text._ZN10layer_norm31ln_parallel_residual_bwd_kernelINS_13Kernel_traitsIf13__nv_bfloat16S2_S2_fjLj1280ELj1ELj4ELj1ELj16ENS_18Kernel_traits_baseILj1280EfS2_S2_S2_fjLj128EEEEELb1ELb0ELb1EEEvNS_9BwdParamsE --------------------------
	.section	.text._ZN10layer_norm31ln_parallel_residual_bwd_kernelINS_13Kernel_traitsIf13__nv_bfloat16S2_S2_fjLj1280ELj1ELj4ELj1ELj16ENS_18Kernel_traits_baseILj1280EfS2_S2_S2_fjLj128EEEEELb1ELb0ELb1EEEvNS_9BwdParamsE,"ax",@progbits
	.sectioninfo	@"SHI_REGISTERS=168"
	.align	128
        .global         _ZN10layer_norm31ln_parallel_residual_bwd_kernelINS_13Kernel_traitsIf13__nv_bfloat16S2_S2_fjLj1280ELj1ELj4ELj1ELj16ENS_18Kernel_traits_baseILj1280EfS2_S2_S2_fjLj128EEEEELb1ELb0ELb1EEEvNS_9BwdParamsE
        .type           _ZN10layer_norm31ln_parallel_residual_bwd_kernelINS_13Kernel_traitsIf13__nv_bfloat16S2_S2_fjLj1280ELj1ELj4ELj1ELj16ENS_18Kernel_traits_baseILj1280EfS2_S2_S2_fjLj128EEEEELb1ELb0ELb1EEEvNS_9BwdParamsE,@function
        .size           _ZN10layer_norm31ln_parallel_residual_bwd_kernelINS_13Kernel_traitsIf13__nv_bfloat16S2_S2_fjLj1280ELj1ELj4ELj1ELj16ENS_18Kernel_traits_baseILj1280EfS2_S2_S2_fjLj128EEEEELb1ELb0ELb1EEEvNS_9BwdParamsE,(.L_x_2855 - _ZN10layer_norm31ln_parallel_residual_bwd_kernelINS_13Kernel_traitsIf13__nv_bfloat16S2_S2_fjLj1280ELj1ELj4ELj1ELj16ENS_18Kernel_traits_baseILj1280EfS2_S2_S2_fjLj128EEEEELb1ELb0ELb1EEEvNS_9BwdParamsE)
        .other          _ZN10layer_norm31ln_parallel_residual_bwd_kernelINS_13Kernel_traitsIf13__nv_bfloat16S2_S2_fjLj1280ELj1ELj4ELj1ELj16ENS_18Kernel_traits_baseILj1280EfS2_S2_S2_fjLj128EEEEELb1ELb0ELb1EEEvNS_9BwdParamsE,@"STO_CUDA_ENTRY STV_DEFAULT"
_ZN10layer_norm31ln_parallel_residual_bwd_kernelINS_13Kernel_traitsIf13__nv_bfloat16S2_S2_fjLj1280ELj1ELj4ELj1ELj16ENS_18Kernel_traits_baseILj1280EfS2_S2_S2_fjLj128EEEEELb1ELb0ELb1EEEvNS_9BwdParamsE:
.text._ZN10layer_norm31ln_parallel_residual_bwd_kernelINS_13Kernel_traitsIf13__nv_bfloat16S2_S2_fjLj1280ELj1ELj4ELj1ELj16ENS_18Kernel_traits_baseILj1280EfS2_S2_S2_fjLj128EEEEELb1ELb0ELb1EEEvNS_9BwdParamsE:
        /* <DEDUP_REMOVED lines=91> */
.L_x_663:
[----:B------:R-:W-:-:S04]  /*05b0*/  SHF.L.U32 R2, R2, 0x5, RZ ;  /* 0x0000000502027819 */ /* 0x000fc800000006ff */
[----:B------:R-:W-:-:S04]  /*05c0*/  LOP3.LUT R4, R2, 0x3e0, RZ, 0xc0, !PT ;  /* 0x000003e002047812 */ /* 0x000fc800078ec0ff */
[C---:B------:R-:W-:Y:S02]  /*05d0*/  IADD3 R2, P0, R4.reuse, c[0x0][0x1b0], RZ ;  /* 0x00006c0004027a10 */ /* 0x040fe40007f1e0ff */
[----:B------:R-:W-:Y:S02]  /*05e0*/  IADD3 R4, P1, R4, c[0x0][0x1b8], RZ ;  /* 0x00006e0004047a10 */ /* 0x000fe40007f3e0ff */
[----:B------:R-:W-:Y:S02]  /*05f0*/  IADD3.X R3, RZ, c[0x0][0x1b4], RZ, P0, !PT ;  /* 0x00006d00ff037a10 */ /* 0x000fe400007fe4ff */
[----:B------:R-:W-:-:S03]  /*0600*/  IADD3.X R5, RZ, c[0x0][0x1bc], RZ, P1, !PT ;  /* 0x00006f00ff057a10 */ /* 0x000fc60000ffe4ff */
[----:B------:R-:W2:Y:S04]  /*0610*/  LDG.E.128 R72, [R2.64] ;  /* 0x0000000402487981 */ /* 0x000ea8000c1e1d00 */
[----:B------:R-:W3:Y:S04]  /*0620*/  LDG.E.128 R68, [R2.64+0x10] ;  /* 0x0000100402447981 */ /* 0x000ee8000c1e1d00 */
[----:B------:R-:W4:Y:S04]  /*0630*/  LDG.E.128 R64, [R2.64+0x400] ;  /* 0x0004000402407981 */ /* 0x000f28000c1e1d00 */
[----:B------:R-:W3:Y:S04]  /*0640*/  LDG.E.128 R60, [R2.64+0x410] ;  /* 0x00041004023c7981 */ /* 0x000ee8000c1e1d00 */
[----:B------:R-:W4:Y:S04]  /*0650*/  LDG.E.128 R56, [R2.64+0x800] ;  /* 0x0008000402387981 */ /* 0x000f28000c1e1d00 */
[----:B------:R-:W4:Y:S04]  /*0660*/  LDG.E.128 R52, [R2.64+0x810] ;  /* 0x0008100402347981 */ /* 0x000f28000c1e1d00 */
[----:B------:R-:W4:Y:S04]  /*0670*/  LDG.E.128 R48, [R2.64+0xc00] ;  /* 0x000c000402307981 */ /* 0x000f28000c1e1d00 */
[----:B------:R-:W4:Y:S04]  /*0680*/  LDG.E.128 R40, [R2.64+0xc10] ;  /* 0x000c100402287981 */ /* 0x000f28000c1e1d00 */
[----:B------:R-:W4:Y:S04]  /*0690*/  LDG.E.128 R36, [R4.64] ;  /* 0x0000000404247981 */ /* 0x000f28000c1e1d00 */
[----:B------:R-:W4:Y:S04]  /*06a0*/  LDG.E.128 R32, [R4.64+0x10] ;  /* 0x0000100404207981 */ /* 0x000f28000c1e1d00 */
[----:B------:R-:W4:Y:S04]  /*06b0*/  LDG.E.128 R28, [R4.64+0x400] ;  /* 0x00040004041c7981 */ /* 0x000f28000c1e1d00 */
[----:B------:R-:W4:Y:S04]  /*06c0*/  LDG.E.128 R24, [R4.64+0x410] ;  /* 0x0004100404187981 */ /* 0x000f28000c1e1d00 */
[----:B------:R-:W4:Y:S04]  /*06d0*/  LDG.E.128 R20, [R4.64+0x800] ;  /* 0x0008000404147981 */ /* 0x000f28000c1e1d00 */
[----:B------:R-:W4:Y:S04]  /*06e0*/  LDG.E.128 R16, [R4.64+0x810] ;  /* 0x0008100404107981 */ /* 0x000f28000c1e1d00 */
[----:B------:R-:W4:Y:S04]  /*06f0*/  LDG.E.128 R12, [R4.64+0xc00] ;  /* 0x000c0004040c7981 */ /* 0x000f28000c1e1d00 */
[----:B------:R-:W4:Y:S04]  /*0700*/  LDG.E.128 R8, [R4.64+0xc10] ;  /* 0x000c100404087981 */ /* 0x000f28000c1e1d00 */
[----:B------:R0:W5:Y:S04]  /*0710*/  LDG.E.128 R160, [R2.64+0x1000] ;  /* 0x0010000402a07981 */ /* 0x000168000c1e1d00 */
[----:B------:R0:W5:Y:S04]  /*0720*/  LDG.E.128 R148, [R2.64+0x1010] ;  /* 0x0010100402947981 */ /* 0x000168000c1e1d00 */
[----:B------:R0:W5:Y:S04]  /*0730*/  LDG.E.128 R152, [R4.64+0x1000] ;  /* 0x0010000404987981 */ /* 0x000168000c1e1d00 */
[----:B------:R0:W5:Y:S04]  /*0740*/  LDG.E.128 R44, [R4.64+0x1010] ;  /* 0x00101004042c7981 */ /* 0x000168000c1e1d00 */
[----:B------:R0:W-:Y:S04]  /*0750*/  STL [R1+0x360], RZ ;  /* 0x000360ff01007387 */ /* 0x0001e80000100800 */
[----:B------:R0:W-:Y:S04]  /*0760*/  STL [R1+0x370], RZ ;  /* 0x000370ff01007387 */ /* 0x0001e80000100800 */
[----:B------:R0:W-:Y:S04]  /*0770*/  STL [R1+0x340], RZ ;  /* 0x000340ff01007387 */ /* 0x0001e80000100800 */
[----:B------:R0:W-:Y:S04]  /*0780*/  STL [R1+0x350], RZ ;  /* 0x000350ff01007387 */ /* 0x0001e80000100800 */
[----:B------:R0:W-:Y:S01]  /*0790*/  STL [R1+0x320], RZ ;  /* 0x000320ff01007387 */ /* 0x0001e20000100800 */
[----:B------:R-:W-:Y:S01]  /*07a0*/  HFMA2.MMA R159, -RZ, RZ, 0, 0 ;  /* 0x00000000ff9f7435 */ /* 0x000fe200000001ff */
[----:B------:R-:W-:Y:S02]  /*07b0*/  BSSY B1, `(.L_x_665) ;  /* 0x000075c000017945 */ /* 0x000fe40003800000 */
[----:B--2---:R0:W-:Y:S04]  /*07c0*/  STL.64 [R1+0xf0], R72 ;  /* 0x0000f04801007387 */ /* 0x0041e80000100a00 */
[----:B------:R0:W-:Y:S04]  /*07d0*/  STL.64 [R1+0xf8], R74 ;  /* 0x0000f84a01007387 */ /* 0x0001e80000100a00 */
[----:B------:R0:W-:Y:S04]  /*07e0*/  STL [R1+0x330], RZ ;  /* 0x000330ff01007387 */ /* 0x0001e80000100800 */
[----:B---3--:R0:W-:Y:S04]  /*07f0*/  STL.64 [R1+0xd0], R68 ;  /* 0x0000d04401007387 */ /* 0x0081e80000100a00 */
[----:B------:R0:W-:Y:S04]  /*0800*/  STL.64 [R1+0xd8], R70 ;  /* 0x0000d84601007387 */ /* 0x0001e80000100a00 */
[----:B----4-:R0:W-:Y:S04]  /*0810*/  STL.64 [R1+0xb0], R64 ;  /* 0x0000b04001007387 */ /* 0x0101e80000100a00 */
[----:B------:R0:W-:Y:S04]  /*0820*/  STL.64 [R1+0xb8], R66 ;  /* 0x0000b84201007387 */ /* 0x0001e80000100a00 */
[----:B------:R0:W-:Y:S04]  /*0830*/  STL [R1+0x310], RZ ;  /* 0x000310ff01007387 */ /* 0x0001e80000100800 */
[----:B------:R0:W-:Y:S04]  /*0840*/  STL.64 [R1+0x90], R60 ;  /* 0x0000903c01007387 */ /* 0x0001e80000100a00 */
[----:B------:R0:W-:Y:S04]  /*0850*/  STL.64 [R1+0x98], R62 ;  /* 0x0000983e01007387 */ /* 0x0001e80000100a00 */
[----:B------:R0:W-:Y:S04]  /*0860*/  STL.64 [R1+0x70], R56 ;  /* 0x0000703801007387 */ /* 0x0001e80000100a00 */
        /* <DEDUP_REMOVED lines=28> */
[----:B------:R0:W-:Y:S04]  /*0a30*/  STL.64 [R1], R8 ;  /* 0x0000000801007387 */ /* 0x0001e80000100a00 */
[----:B------:R0:W-:Y:S04]  /*0a40*/  STL.64 [R1+0x8], R10 ;  /* 0x0000080a01007387 */ /* 0x0001e80000100a00 */
        /* <DEDUP_REMOVED lines=143> */
[----:B------:R-:W-:-:S03]  /*1340*/  CS2R R164, SRZ ;  /* 0x0000000000a47805 */ /* 0x000fc6000001ff00 */
.L_x_669:
[----:B0-----:R-:W0:Y:S01]  /*1350*/  S2R R4, SR_TID.X ;  /* 0x0000000000047919 */ /* 0x001e220000002100 */
[----:B------:R-:W-:Y:S01]  /*1360*/  IMAD R2, R0, c[0x0][0x168], RZ ;  /* 0x00005a0000027a24 */ /* 0x000fe200078e02ff */
[----:B------:R-:W-:-:S02]  /*1370*/  MOV R6, 0x4 ;  /* 0x0000000400067802 */ /* 0x000fc40000000f00 */
[----:B------:R-:W-:Y:S02]  /*1380*/  STL [R1+0x384], R60 ;  /* 0x0003843c01007387 */ /* 0x000fe40000100800 */
[----:B------:R-:W-:Y:S02]  /*1390*/  SHF.R.S32.HI R3, RZ, 0x1f, R2 ;  /* 0x0000001fff037819 */ /* 0x000fe40000011402 */
[----:B------:R1:W-:Y:S02]  /*13a0*/  STL [R1+0x380], R55 ;  /* 0x0003803701007387 */ /* 0x0003e40000100800 */
[----:B------:R-:W-:Y:S02]  /*13b0*/  LEA.HI R3, R3, R2, RZ, 0x3 ;  /* 0x0000000203037211 */ /* 0x000fe400078f18ff */
[----:B------:R-:W-:Y:S01]  /*13c0*/  STL [R1+0x37c], R54 ;  /* 0x00037c3601007387 */ /* 0x000fe20000100800 */
[----:B------:R-:W-:-:S03]  /*13d0*/  MOV R130, 0x10 ;  /* 0x0000001000827802 */ /* 0x000fc60000000f00 */
[----:B------:R-:W-:Y:S04]  /*13e0*/  STL [R1+0x378], R53 ;  /* 0x0003783501007387 */ /* 0x000fe80000100800 */
[----:B------:R2:W-:Y:S01]  /*13f0*/  STL [R1+0x374], R52 ;  /* 0x0003743401007387 */ /* 0x0005e20000100800 */
[----:B0-----:R-:W-:Y:S01]  /*1400*/  LOP3.LUT R126, R4, 0x1f, RZ, 0xc0, !PT ;  /* 0x0000001f047e7812 */ /* 0x001fe200078ec0ff */
[----:B------:R-:W-:Y:S02]  /*1410*/  IMAD.WIDE R4, R0, R6, c[0x0][0x1a0] ;  /* 0x0000680000047625 */ /* 0x000fe400078e0206 */
[----:B-1----:R-:W3:Y:S01]  /*1420*/  LDL R55, [R1+0xe0] ;  /* 0x0000e00001377983 */ /* 0x002ee20000100800 */
[----:B------:R-:W-:-:S03]  /*1430*/  LEA.HI.SX32 R126, R3, R126, 0x1d ;  /* 0x0000007e037e7211 */ /* 0x000fc600078feaff */
[----:B------:R0:W4:Y:S01]  /*1440*/  LDG.E R9, [R4.64] ;  /* 0x0000000404097981 */ /* 0x000122000c1e1900 */
[C---:B------:R-:W-:Y:S02]  /*1450*/  SHF.L.U32 R2, R126.reuse, 0x4, RZ ;  /* 0x000000047e027819 */ /* 0x040fe400000006ff */
[----:B------:R-:W-:Y:S01]  /*1460*/  IADD3 R103, R126, 0x20, RZ ;  /* 0x000000207e677810 */ /* 0x000fe20007ffe0ff */
[----:B--2---:R-:W1:Y:S01]  /*1470*/  LDC.U8 R52, c[0x0][0x1f0] ;  /* 0x00007c00ff347b82 */ /* 0x004e620000000000 */
[----:B------:R-:W2:Y:S01]  /*1480*/  LDL.LU R15, [R1+0x168] ;  /* 0x00016800010f7983 */ /* 0x000ea20000300800 */
[----:B0-----:R-:W-:Y:S01]  /*1490*/  IMAD.WIDE R4, R0, R6, c[0x0][0x1a8] ;  /* 0x00006a0000047625 */ /* 0x001fe200078e0206 */
[----:B------:R-:W-:Y:S02]  /*14a0*/  SHF.R.U32.HI R3, RZ, 0x1c, R126 ;  /* 0x0000001cff037819 */ /* 0x000fe4000001167e */
[----:B------:R-:W2:Y:S01]  /*14b0*/  LDL R54, [R1+0xf0] ;  /* 0x0000f00001367983 */ /* 0x000ea20000100800 */
[----:B------:R-:W-:-:S03]  /*14c0*/  IADD3 R80, P0, R2, c[0x0][0x188], RZ ;  /* 0x0000620002507a10 */ /* 0x000fc60007f1e0ff */
[----:B------:R0:W2:Y:S01]  /*14d0*/  LDG.E R4, [R4.64] ;  /* 0x0000000404047981 */ /* 0x0000a2000c1e1900 */
[C---:B------:R-:W-:Y:S02]  /*14e0*/  IADD3 R102, R126.reuse, 0x40, RZ ;  /* 0x000000407e667810 */ /* 0x040fe40007ffe0ff */
[----:B------:R-:W-:Y:S01]  /*14f0*/  IADD3.X R81, R3, c[0x0][0x18c], RZ, P0, !PT ;  /* 0x0000630003517a10 */ /* 0x000fe200007fe4ff */
[CC--:B------:R-:W-:Y:S01]  /*1500*/  IMAD.WIDE.U32 R92, R126.reuse, R130.reuse, c[0x0][0x208] ;  /* 0x000082007e5c7625 */ /* 0x0c0fe200078e0082 */
[----:B------:R-:W-:Y:S01]  /*1510*/  SHF.R.U32.HI R6, RZ, 0x1c, R103 ;  /* 0x0000001cff067819 */ /* 0x000fe20000011667 */
[----:B------:R-:W2:Y:S01]  /*1520*/  LDL R53, [R1+0xe4] ;  /* 0x0000e40001357983 */ /* 0x000ea20000100800 */
[----:B0-----:R-:W-:Y:S01]  /*1530*/  SHF.L.U32 R5, R103, 0x4, RZ ;  /* 0x0000000467057819 */ /* 0x001fe200000006ff */
[----:B------:R-:W-:Y:S01]  /*1540*/  IMAD.WIDE.U32 R96, R126, R130, c[0x0][0x210] ;  /* 0x000084007e607625 */ /* 0x000fe200078e0082 */
[----:B------:R-:W-:Y:S01]  /*1550*/  SHF.L.U32 R7, R102, 0x4, RZ ;  /* 0x0000000466077819 */ /* 0x000fe200000006ff */
[----:B------:R-:W2:Y:S01]  /*1560*/  LDG.E.128 R92, [R92.64] ;  /* 0x000000045c5c7981 */ /* 0x000ea2000c1e1d00 */
[----:B------:R-:W-:-:S02]  /*1570*/  IADD3 R56, P0, R5, c[0x0][0x188], RZ ;  /* 0x0000620005387a10 */ /* 0x000fc40007f1e0ff */
[----:B------:R-:W-:Y:S01]  /*1580*/  SHF.R.U32.HI R8, RZ, 0x1c, R102 ;  /* 0x0000001cff087819 */ /* 0x000fe20000011666 */
[----:B------:R-:W3:Y:S01]  /*1590*/  LDG.E.128 R96, [R96.64] ;  /* 0x0000000460607981 */ /* 0x000ee2000c1e1d00 */
[----:B------:R-:W-:Y:S02]  /*15a0*/  IADD3.X R57, R6, c[0x0][0x18c], RZ, P0, !PT ;  /* 0x0000630006397a10 */ /* 0x000fe400007fe4ff */
[----:B------:R-:W-:Y:S01]  /*15b0*/  IADD3 R10, P0, R7, c[0x0][0x188], RZ ;  /* 0x00006200070a7a10 */ /* 0x000fe20007f1e0ff */
[----:B------:R-:W3:Y:S03]  /*15c0*/  LDG.E.128 R80, [R80.64] ;  /* 0x0000000450507981 */ /* 0x000ee6000c1e1d00 */
[----:B------:R-:W-:Y:S01]  /*15d0*/  IADD3.X R11, R8, c[0x0][0x18c], RZ, P0, !PT ;  /* 0x00006300080b7a10 */ /* 0x000fe200007fe4ff */
[C---:B------:R-:W-:Y:S01]  /*15e0*/  IMAD.WIDE.U32 R12, R102.reuse, R130, c[0x0][0x210] ;  /* 0x00008400660c7625 */ /* 0x040fe200078e0082 */
[----:B------:R-:W-:Y:S01]  /*15f0*/  ISETP.NE.U32.AND P0, PT, RZ, c[0x0][0x250], PT ;  /* 0x00009400ff007a0c */ /* 0x000fe20003f05070 */
[----:B------:R-:W3:Y:S03]  /*1600*/  LDG.E.128 R56, [R56.64] ;  /* 0x0000000438387981 */ /* 0x000ee6000c1e1d00 */
[----:B------:R-:W-:Y:S01]  /*1610*/  ISETP.NE.AND.EX P0, PT, RZ, c[0x0][0x254], PT, P0 ;  /* 0x00009500ff007a0c */ /* 0x000fe20003f05300 */
[----:B------:R0:W3:Y:S01]  /*1620*/  LDG.E.128 R72, [R12.64] ;  /* 0x000000040c487981 */ /* 0x0000e2000c1e1d00 */
[----:B------:R-:W-:-:S02]  /*1630*/  SHF.L.U32 R18, R102, 0x3, RZ ;  /* 0x0000000366127819 */ /* 0x000fc400000006ff */
[----:B------:R-:W-:Y:S01]  /*1640*/  SHF.R.U32.HI R145, RZ, 0x1d, R102 ;  /* 0x0000001dff917819 */ /* 0x000fe20000011666 */
[----:B------:R1:W3:Y:S08]  /*1650*/  LDG.E.128 R48, [R10.64] ;  /* 0x000000040a307981 */ /* 0x0002f0000c1e1d00 */
[----:B0-----:R-:W-:-:S04]  /*1660*/  @P0 IADD3 R12, P2, R18, c[0x0][0x198], RZ ;  /* 0x00006600120c0a10 */ /* 0x001fc80007f5e0ff */
[----:B------:R-:W-:Y:S02]  /*1670*/  @P0 IADD3.X R13, R145, c[0x0][0x19c], RZ, P2, !PT ;  /* 0x00006700910d0a10 */ /* 0x000fe400017fe4ff */
[----:B-1----:R-:W-:Y:S02]  /*1680*/  ISETP.NE.AND P2, PT, R52, RZ, PT ;  /* 0x000000ff3400720c */ /* 0x002fe40003f45270 */
[----:B------:R-:W3:Y:S01]  /*1690*/  LDL.LU R52, [R1+0x164] ;  /* 0x0001640001347983 */ /* 0x000ee20000300800 */
[----:B------:R-:W-:Y:S01]  /*16a0*/  IMAD.WIDE.U32 R10, R102, R130, c[0x0][0x208] ;  /* 0x00008200660a7625 */ /* 0x000fe200078e0082 */
[----:B------:R-:W-:Y:S02]  /*16b0*/  SHF.L.U32 R21, R126, 0x3, RZ ;  /* 0x000000037e157819 */ /* 0x000fe400000006ff */
[----:B------:R-:W-:Y:S01]  /*16c0*/  SHF.R.U32.HI R19, RZ, 0x1d, R126 ;  /* 0x0000001dff137819 */ /* 0x000fe2000001167e */
[----:B------:R-:W3:Y:S04]  /*16d0*/  LDL R87, [R1+0xf4] ;  /* 0x0000f40001577983 */ /* 0x000ee80000100800 */
[----:B------:R0:W3:Y:S01]  /*16e0*/  LDG.E.128 R76, [R10.64] ;  /* 0x000000040a4c7981 */ /* 0x0000e2000c1e1d00 */
[----:B------:R-:W-:-:S02]  /*16f0*/  SHF.L.U32 R20, R103, 0x3, RZ ;  /* 0x0000000367147819 */ /* 0x000fc400000006ff */
[----:B------:R-:W-:Y:S01]  /*1700*/  IADD3 R101, R126, 0x60, RZ ;  /* 0x000000607e657810 */ /* 0x000fe20007ffe0ff */
[----:B------:R-:W3:Y:S01]  /*1710*/  LDL R127, [R1+0xe8] ;  /* 0x0000e800017f7983 */ /* 0x000ee20000100800 */
[----:B------:R-:W-:-:S03]  /*1720*/  SHF.R.U32.HI R146, RZ, 0x1d, R103 ;  /* 0x0000001dff927819 */ /* 0x000fc60000011667 */
[----:B-----5:R1:W5:Y:S01]  /*1730*/  @P0 LDG.E.64 R118, [R12.64] ;  /* 0x000000040c760981 */ /* 0x020362000c1e1b00 */
[----:B0-----:R-:W-:Y:S02]  /*1740*/  @P0 IADD3 R10, P1, R21, c[0x0][0x198], RZ ;  /* 0x00006600150a0a10 */ /* 0x001fe40007f3e0ff */
[----:B------:R-:W-:Y:S01]  /*1750*/  SHF.L.U32 R17, R101, 0x3, RZ ;  /* 0x0000000365117819 */ /* 0x000fe200000006ff */
[----:B------:R-:W3:Y:S01]  /*1760*/  LDL.LU R60, [R1+0x170] ;  /* 0x00017000013c7983 */ /* 0x000ee20000300800 */
[----:B------:R-:W-:-:S05]  /*1770*/  @P0 IADD3.X R11, R19, c[0x0][0x19c], RZ, P1, !PT ;  /* 0x00006700130b0a10 */ /* 0x000fca0000ffe4ff */
[----:B------:R0:W5:Y:S01]  /*1780*/  @P0 LDG.E.64 R122, [R10.64] ;  /* 0x000000040a7a0981 */ /* 0x000162000c1e1b00 */
[----:B------:R-:W-:Y:S02]  /*1790*/  SHF.R.U32.HI R144, RZ, 0x1d, R101 ;  /* 0x0000001dff907819 */ /* 0x000fe40000011665 */
[----:B0-----:R-:W-:-:S04]  /*17a0*/  @P0 IADD3 R10, P1, R20, c[0x0][0x198], RZ ;  /* 0x00006600140a0a10 */ /* 0x001fc80007f3e0ff */
[----:B------:R-:W-:Y:S02]  /*17b0*/  @P0 IADD3.X R11, R146, c[0x0][0x19c], RZ, P1, !PT ;  /* 0x00006700920b0a10 */ /* 0x000fe40000ffe4ff */
[----:B------:R-:W-:-:S03]  /*17c0*/  @P0 IADD3 R22, P1, R17, c[0x0][0x198], RZ ;  /* 0x0000660011160a10 */ /* 0x000fc60007f3e0ff */
[----:B------:R4:W5:Y:S01]  /*17d0*/  @P0 LDG.E.64 R120, [R10.64] ;  /* 0x000000040a780981 */ /* 0x000962000c1e1b00 */
[----:B------:R-:W-:-:S05]  /*17e0*/  @P0 IADD3.X R23, R144, c[0x0][0x19c], RZ, P1, !PT ;  /* 0x0000670090170a10 */ /* 0x000fca0000ffe4ff */
[----:B------:R2:W5:Y:S01]  /*17f0*/  @P0 LDG.E.64 R116, [R22.64] ;  /* 0x0000000416740981 */ /* 0x000562000c1e1b00 */
[----:B----4-:R-:W-:Y:S02]  /*1800*/  FSEL R11, R9, RZ, !P2 ;  /* 0x000000ff090b7208 */ /* 0x010fe40005000000 */
[----:B--2---:R-:W-:Y:S02]  /*1810*/  PRMT R23, RZ, 0x5410, R92 ;  /* 0x00005410ff177816 */ /* 0x004fe4000000005c */
[----:B---3--:R-:W-:-:S03]  /*1820*/  PRMT R111, RZ, 0x5410, R96 ;  /* 0x00005410ff6f7816 */ /* 0x008fc60000000060 */
[----:B------:R-:W-:Y:S01]  /*1830*/  FADD.FTZ R15, R23, R15 ;  /* 0x0000000f170f7221 */ /* 0x000fe20000010000 */
[--C-:B-1----:R-:W-:Y:S02]  /*1840*/  PRMT R12, RZ, 0x5410, R80.reuse ;  /* 0x00005410ff0c7816 */ /* 0x102fe40000000050 */
[----:B------:R-:W-:Y:S01]  /*1850*/  PRMT R13, RZ, 0x7610, R80 ;  /* 0x00007610ff0d7816 */ /* 0x000fe20000000050 */
[----:B------:R-:W-:Y:S02]  /*1860*/  FMUL.FTZ R80, R55, R111 ;  /* 0x0000006f37507220 */ /* 0x000fe40000410000 */
[----:B------:R-:W2:Y:S01]  /*1870*/  LDL.LU R55, [R1+0x100] ;  /* 0x0001000001377983 */ /* 0x000ea20000300800 */
[--C-:B------:R-:W-:Y:S02]  /*1880*/  PRMT R86, RZ, 0x5410, R81.reuse ;  /* 0x00005410ff567816 */ /* 0x100fe40000000051 */
[----:B------:R-:W-:Y:S01]  /*1890*/  PRMT R107, RZ, 0x7610, R81 ;  /* 0x00007610ff6b7816 */ /* 0x000fe20000000051 */
[----:B------:R0:W-:Y:S01]  /*18a0*/  STL [R1+0x168], R15 ;  /* 0x0001680f01007387 */ /* 0x0001e20000100800 */
[----:B------:R-:W-:-:S03]  /*18b0*/  PRMT R81, RZ, 0x7610, R92 ;  /* 0x00007610ff517816 */ /* 0x000fc6000000005c */
[----:B------:R-:W3:Y:S04]  /*18c0*/  LDL R132, [R1+0xf8] ;  /* 0x0000f80001847983 */ /* 0x000ee80000100800 */
[----:B------:R-:W4:Y:S01]  /*18d0*/  LDL R125, [R1+0xec] ;  /* 0x0000ec00017d7983 */ /* 0x000f220000100800 */
[----:B0-----:R-:W-:Y:S02]  /*18e0*/  FADD.FTZ R15, -R11, R13 ;  /* 0x0000000d0b0f7221 */ /* 0x001fe40000010100 */
[----:B------:R-:W-:Y:S02]  /*18f0*/  FFMA.FTZ R13, R54, R23, R80 ;  /* 0x00000017360d7223 */ /* 0x000fe40000010050 */
[----:B------:R-:W4:Y:S01]  /*1900*/  LDL.LU R54, [R1+0x16c] ;  /* 0x00016c0001367983 */ /* 0x000f220000300800 */
[----:B------:R-:W-:-:S03]  /*1910*/  PRMT R96, RZ, 0x7610, R96 ;  /* 0x00007610ff607816 */ /* 0x000fc60000000060 */
[----:B------:R-:W4:Y:S01]  /*1920*/  LDL R112, [R1+0xfc] ;  /* 0x0000fc0001707983 */ /* 0x000f220000100800 */
[----:B------:R-:W-:Y:S02]  /*1930*/  FADD.FTZ R52, R81, R52 ;  /* 0x0000003451347221 */ /* 0x000fe40000010000 */
[----:B------:R-:W-:-:S03]  /*1940*/  FMUL.FTZ R80, R53, R96 ;  /* 0x0000006035507220 */ /* 0x000fc60000410000 */
[----:B------:R0:W-:Y:S04]  /*1950*/  STL [R1+0x164], R52 ;  /* 0x0001643401007387 */ /* 0x0001e80000100800 */
[----:B------:R-:W4:Y:S04]  /*1960*/  LDL R124, [R1+0xc0] ;  /* 0x0000c000017c7983 */ /* 0x000f280000100800 */
[----:B------:R-:W4:Y:S04]  /*1970*/  LDL.LU R53, [R1+0x198] ;  /* 0x0001980001357983 */ /* 0x000f280000300800 */
[----:B0-----:R-:W4:Y:S01]  /*1980*/  LDL.LU R52, [R1+0x108] ;  /* 0x0001080001347983 */ /* 0x001f220000300800 */
[----:B------:R-:W-:Y:S01]  /*1990*/  FADD.FTZ R12, R12, -R11 ;  /* 0x8000000b0c0c7221 */ /* 0x000fe20000010000 */
[----:B------:R-:W-:-:S02]  /*19a0*/  SHF.L.U32 R9, R101, 0x4, RZ ;  /* 0x0000000465097819 */ /* 0x000fc400000006ff */
[----:B------:R-:W-:Y:S01]  /*19b0*/  SHF.R.U32.HI R10, RZ, 0x1c, R101 ;  /* 0x0000001cff0a7819 */ /* 0x000fe20000011665 */
[C---:B------:R-:W-:Y:S01]  /*19c0*/  FMUL.FTZ R12, R4.reuse, R12 ;  /* 0x0000000c040c7220 */ /* 0x040fe20000410000 */
[----:B------:R-:W-:Y:S01]  /*19d0*/  IADD3 R22, P1, R9, c[0x0][0x188], RZ ;  /* 0x0000620009167a10 */ /* 0x000fe20007f3e0ff */
[----:B------:R-:W-:Y:S01]  /*19e0*/  FMUL.FTZ R15, R4, R15 ;  /* 0x0000000f040f7220 */ /* 0x000fe20000410000 */
[----:B------:R-:W-:Y:S01]  /*19f0*/  PRMT R106, RZ, 0x5410, R82 ;  /* 0x00005410ff6a7816 */ /* 0x000fe20000000052 */
[----:B------:R-:W-:Y:S01]  /*1a00*/  FFMA.FTZ R164, R12, R23, R164 ;  /* 0x000000170ca47223 */ /* 0x000fe200000100a4 */
[----:B------:R-:W-:Y:S01]  /*1a10*/  IADD3.X R23, R10, c[0x0][0x18c], RZ, P1, !PT ;  /* 0x000063000a177a10 */ /* 0x000fe20000ffe4ff */
[-C--:B------:R-:W-:Y:S01]  /*1a20*/  FFMA.FTZ R159, R15, R81.reuse, R159 ;  /* 0x000000510f9f7223 */ /* 0x080fe2000001009f */
[----:B------:R-:W-:Y:S01]  /*1a30*/  PRMT R105, RZ, 0x7610, R82 ;  /* 0x00007610ff697816 */ /* 0x000fe20000000052 */
[----:B------:R-:W-:Y:S01]  /*1a40*/  FFMA.FTZ R104, R87, R81, R80 ;  /* 0x0000005157687223 */ /* 0x000fe20000010050 */
[----:B------:R-:W-:-:S02]  /*1a50*/  PRMT R110, RZ, 0x5410, R83 ;  /* 0x00005410ff6e7816 */ /* 0x000fc40000000053 */
[----:B------:R-:W-:Y:S02]  /*1a60*/  PRMT R113, RZ, 0x7610, R83 ;  /* 0x00007610ff717816 */ /* 0x000fe40000000053 */
[----:B------:R-:W-:Y:S01]  /*1a70*/  PRMT R108, RZ, 0x5410, R93 ;  /* 0x00005410ff6c7816 */ /* 0x000fe2000000005d */
[----:B------:R0:W4:Y:S01]  /*1a80*/  LDG.E.128 R80, [R22.64] ;  /* 0x0000000416507981 */ /* 0x000122000c1e1d00 */
[----:B------:R-:W-:Y:S01]  /*1a90*/  FADD.FTZ R109, -R11, R86 ;  /* 0x000000560b6d7221 */ /* 0x000fe20000010100 */
[----:B------:R-:W-:Y:S02]  /*1aa0*/  PRMT R92, RZ, 0x5410, R97 ;  /* 0x00005410ff5c7816 */ /* 0x000fe40000000061 */
[----:B------:R-:W-:Y:S01]  /*1ab0*/  FADD.FTZ R60, R108, R60 ;  /* 0x0000003c6c3c7221 */ /* 0x000fe20000010000 */
[----:B------:R-:W4:Y:S04]  /*1ac0*/  LDL R131, [R1+0xd0] ;  /* 0x0000d00001837983 */ /* 0x000f280000100800 */
[----:B------:R-:W4:Y:S01]  /*1ad0*/  LDL R129, [R1+0xc4] ;  /* 0x0000c40001817983 */ /* 0x000f220000100800 */
[----:B0-----:R-:W-:-:S05]  /*1ae0*/  IMAD.WIDE.U32 R22, R101, R130, c[0x0][0x208] ;  /* 0x0000820065167625 */ /* 0x001fca00078e0082 */
[----:B------:R0:W4:Y:S04]  /*1af0*/  LDG.E.128 R88, [R22.64] ;  /* 0x0000000416587981 */ /* 0x000128000c1e1d00 */
[----:B------:R1:W-:Y:S04]  /*1b00*/  STL [R1+0x170], R60 ;  /* 0x0001703c01007387 */ /* 0x0003e80000100800 */
[----:B------:R-:W4:Y:S01]  /*1b10*/  LDL.LU R128, [R1+0x194] ;  /* 0x0001940001807983 */ /* 0x000f220000300800 */
[----:B0-----:R-:W-:Y:S01]  /*1b20*/  FMUL.FTZ R23, R4, R109 ;  /* 0x0000006d04177220 */ /* 0x001fe20000410000 */
[----:B------:R-:W-:Y:S01]  /*1b30*/  PRMT R109, RZ, 0x7610, R93 ;  /* 0x00007610ff6d7816 */ /* 0x000fe2000000005d */
[----:B------:R-:W-:Y:S01]  /*1b40*/  FMUL.FTZ R22, R127, R92 ;  /* 0x0000005c7f167220 */ /* 0x000fe20000410000 */
[----:B------:R-:W-:Y:S01]  /*1b50*/  PRMT R93, RZ, 0x7610, R97 ;  /* 0x00007610ff5d7816 */ /* 0x000fe20000000061 */
[----:B------:R-:W4:Y:S01]  /*1b60*/  LDL.LU R127, [R1+0x104] ;  /* 0x00010400017f7983 */ /* 0x000f220000300800 */
[----:B------:R-:W-:-:S03]  /*1b70*/  FADD.FTZ R107, -R11, R107 ;  /* 0x0000006b0b6b7221 */ /* 0x000fc60000010100 */
[----:B-1----:R-:W4:Y:S01]  /*1b80*/  LDL R60, [R1+0xd4] ;  /* 0x0000d400013c7983 */ /* 0x002f220000100800 */
[----:B------:R-:W-:-:S04]  /*1b90*/  FADD.FTZ R106, -R11, R106 ;  /* 0x0000006a0b6a7221 */ /* 0x000fc80000010100 */
[----:B------:R-:W-:Y:S02]  /*1ba0*/  FMUL.FTZ R106, R4, R106 ;  /* 0x0000006a046a7220 */ /* 0x000fe40000410000 */
[----:B--2---:R-:W-:-:S05]  /*1bb0*/  FFMA.FTZ R55, R23, R108, R55 ;  /* 0x0000006c17377223 */ /* 0x004fca0000010037 */
[----:B------:R0:W-:Y:S01]  /*1bc0*/  STL [R1+0x100], R55 ;  /* 0x0001003701007387 */ /* 0x0001e20000100800 */
[----:B---3--:R-:W-:Y:S02]  /*1bd0*/  FFMA.FTZ R22, R132, R108, R22 ;  /* 0x0000006c84167223 */ /* 0x008fe40000010016 */
[----:B----4-:R-:W-:Y:S01]  /*1be0*/  FMUL.FTZ R97, R125, R93 ;  /* 0x0000005d7d617220 */ /* 0x010fe20000410000 */
[----:B0-----:R-:W2:Y:S01]  /*1bf0*/  LDL.LU R55, [R1+0x188] ;  /* 0x0001880001377983 */ /* 0x001ea20000300800 */
[----:B------:R-:W-:Y:S02]  /*1c00*/  FADD.FTZ R54, R109, R54 ;  /* 0x000000366d367221 */ /* 0x000fe40000010000 */
[----:B------:R-:W-:Y:S02]  /*1c10*/  FMUL.FTZ R108, R4, R107 ;  /* 0x0000006b046c7220 */ /* 0x000fe40000410000 */
[----:B------:R-:W-:Y:S01]  /*1c20*/  FFMA.FTZ R107, R112, R109, R97 ;  /* 0x0000006d706b7223 */ /* 0x000fe20000010061 */
[----:B------:R0:W-:Y:S01]  /*1c30*/  STL [R1+0x16c], R54 ;  /* 0x00016c3601007387 */ /* 0x0001e20000100800 */
[----:B------:R-:W-:-:S03]  /*1c40*/  PRMT R112, RZ, 0x5410, R94 ;  /* 0x00005410ff707816 */ /* 0x000fc6000000005e */
[----:B0-----:R-:W3:Y:S04]  /*1c50*/  LDL.LU R54, [R1+0x178] ;  /* 0x0001780001367983 */ /* 0x001ee80000300800 */
[----:B------:R-:W2:Y:S01]  /*1c60*/  LDL R134, [R1+0xc8] ;  /* 0x0000c80001867983 */ /* 0x000ea20000100800 */
[----:B------:R-:W-:-:S03]  /*1c70*/  FADD.FTZ R53, R112, R53 ;  /* 0x0000003570357221 */ /* 0x000fc60000010000 */
[----:B------:R-:W2:Y:S01]  /*1c80*/  LDL.LU R133, [R1+0x1a0] ;  /* 0x0001a00001857983 */ /* 0x000ea20000300800 */
[----:B------:R-:W-:-:S03]  /*1c90*/  FFMA.FTZ R52, R106, R112, R52 ;  /* 0x000000706a347223 */ /* 0x000fc60000010034 */
[----:B------:R0:W-:Y:S04]  /*1ca0*/  STL [R1+0x198], R53 ;  /* 0x0001983501007387 */ /* 0x0001e80000100800 */
[----:B0-----:R-:W2:Y:S04]  /*1cb0*/  LDL.LU R53, [R1+0x110] ;  /* 0x0001100001357983 */ /* 0x001ea80000300800 */
[----:B------:R-:W2:Y:S04]  /*1cc0*/  LDL R125, [R1+0xd8] ;  /* 0x0000d800017d7983 */ /* 0x000ea80000100800 */
[----:B------:R0:W-:Y:S04]  /*1cd0*/  STL [R1+0x108], R52 ;  /* 0x0001083401007387 */ /* 0x0001e80000100800 */
[----:B0-----:R-:W2:Y:S01]  /*1ce0*/  LDL R52, [R1+0xcc] ;  /* 0x0000cc0001347983 */ /* 0x001ea20000100800 */
[----:B------:R-:W-:Y:S01]  /*1cf0*/  FFMA.FTZ R165, R108, R109, R165 ;  /* 0x0000006d6ca57223 */ /* 0x000fe200000100a5 */
[----:B------:R-:W-:Y:S01]  /*1d00*/  PRMT R94, RZ, 0x7610, R94 ;  /* 0x00007610ff5e7816 */ /* 0x000fe2000000005e */
[----:B------:R-:W-:Y:S01]  /*1d10*/  FADD.FTZ R109, -R11, R105 ;  /* 0x000000690b6d7221 */ /* 0x000fe20000010100 */
[----:B------:R-:W-:Y:S01]  /*1d20*/  PRMT R97, RZ, 0x5410, R98 ;  /* 0x00005410ff617816 */ /* 0x000fe20000000062 */
[----:B------:R-:W2:Y:S02]  /*1d30*/  LDL.LU R132, [R1+0x19c] ;  /* 0x00019c0001847983 */ /* 0x000ea40000300800 */
[----:B------:R-:W-:-:S02]  /*1d40*/  FMUL.FTZ R109, R4, R109 ;  /* 0x0000006d046d7220 */ /* 0x000fc40000410000 */
[----:B------:R-:W-:Y:S01]  /*1d50*/  FADD.FTZ R128, R94, R128 ;  /* 0x000000805e807221 */ /* 0x000fe20000010000 */
[----:B------:R-:W-:Y:S01]  /*1d60*/  PRMT R98, RZ, 0x7610, R98 ;  /* 0x00007610ff627816 */ /* 0x000fe20000000062 */
[----:B------:R-:W-:Y:S02]  /*1d70*/  FMUL.FTZ R124, R124, R97 ;  /* 0x000000617c7c7220 */ /* 0x000fe40000410000 */
[----:B------:R-:W-:Y:S01]  /*1d80*/  FFMA.FTZ R127, R109, R94, R127 ;  /* 0x0000005e6d7f7223 */ /* 0x000fe2000001007f */
[----:B------:R0:W-:Y:S04]  /*1d90*/  STL [R1+0x194], R128 ;  /* 0x0001948001007387 */ /* 0x0001e80000100800 */
[----:B------:R-:W2:Y:S01]  /*1da0*/  LDL.LU R138, [R1+0x10c] ;  /* 0x00010c00018a7983 */ /* 0x000ea20000300800 */
[----:B------:R-:W-:-:S03]  /*1db0*/  FFMA.FTZ R105, R131, R112, R124 ;  /* 0x0000007083697223 */ /* 0x000fc6000001007c */
[----:B------:R1:W-:Y:S04]  /*1dc0*/  STL [R1+0x104], R127 ;  /* 0x0001047f01007387 */ /* 0x0003e80000100800 */
[----:B------:R-:W2:Y:S01]  /*1dd0*/  LDL R137, [R1+0xdc] ;  /* 0x0000dc0001897983 */ /* 0x000ea20000100800 */
[----:B------:R-:W-:-:S03]  /*1de0*/  FMUL.FTZ R112, R129, R98 ;  /* 0x0000006281707220 */ /* 0x000fc60000410000 */
[----:B------:R-:W2:Y:S01]  /*1df0*/  LDL.LU R136, [R1+0x184] ;  /* 0x0001840001887983 */ /* 0x000ea20000300800 */
[----:B------:R-:W-:Y:S01]  /*1e00*/  FADD.FTZ R124, -R11, R110 ;  /* 0x0000006e0b7c7221 */ /* 0x000fe20000010100 */
[----:B------:R-:W-:Y:S01]  /*1e10*/  PRMT R110, RZ, 0x5410, R95 ;  /* 0x00005410ff6e7816 */ /* 0x000fe2000000005f */
[----:B------:R-:W-:Y:S01]  /*1e20*/  FFMA.FTZ R112, R60, R94, R112 ;  /* 0x0000005e3c707223 */ /* 0x000fe20000010070 */
[--C-:B------:R-:W-:Y:S02]  /*1e30*/  PRMT R94, RZ, 0x5410, R99.reuse ;  /* 0x00005410ff5e7816 */ /* 0x100fe40000000063 */
[----:B------:R-:W-:Y:S01]  /*1e40*/  PRMT R99, RZ, 0x7610, R99 ;  /* 0x00007610ff637816 */ /* 0x000fe20000000063 */
[----:B--2---:R-:W-:-:S05]  /*1e50*/  FADD.FTZ R55, R111, R55 ;  /* 0x000000376f377221 */ /* 0x004fca0000010000 */
[----:B------:R2:W-:Y:S04]  /*1e60*/  STL [R1+0x188], R55 ;  /* 0x0001883701007387 */ /* 0x0005e80000100800 */
[----:B------:R-:W4:Y:S04]  /*1e70*/  LDL.LU R131, [R1+0x174] ;  /* 0x0001740001837983 */ /* 0x000f280000300800 */
[----:B------:R-:W4:Y:S04]  /*1e80*/  LDL.LU R129, [R1+0x190] ;  /* 0x0001900001817983 */ /* 0x000f280000300800 */
[----:B0-----:R-:W4:Y:S01]  /*1e90*/  LDL.LU R128, [R1+0x180] ;  /* 0x0001800001807983 */ /* 0x001f220000300800 */
[----:B---3--:R-:W-:-:S03]  /*1ea0*/  FFMA.FTZ R54, R12, R111, R54 ;  /* 0x0000006f0c367223 */ /* 0x008fc60000010036 */
[----:B-1----:R-:W3:Y:S01]  /*1eb0*/  LDL.LU R127, [R1+0x18c] ;  /* 0x00018c00017f7983 */ /* 0x002ee20000300800 */
[----:B------:R-:W-:-:S03]  /*1ec0*/  FMUL.FTZ R111, R4, R124 ;  /* 0x0000007c046f7220 */ /* 0x000fc60000410000 */
[----:B------:R0:W-:Y:S04]  /*1ed0*/  STL [R1+0x178], R54 ;  /* 0x0001783601007387 */ /* 0x0001e80000100800 */
[----:B------:R-:W3:Y:S04]  /*1ee0*/  LDL.LU R60, [R1+0x17c] ;  /* 0x00017c00013c7983 */ /* 0x000ee80000300800 */
[----:B--2---:R-:W2:Y:S01]  /*1ef0*/  LDL.LU R55, [R1+0x1b8] ;  /* 0x0001b80001377983 */ /* 0x004ea20000300800 */
[----:B------:R-:W-:-:S03]  /*1f00*/  FADD.FTZ R133, R110, R133 ;  /* 0x000000856e857221 */ /* 0x000fc60000010000 */
[----:B0-----:R-:W2:Y:S01]  /*1f10*/  LDL.LU R54, [R1+0x1a8] ;  /* 0x0001a80001367983 */ /* 0x001ea20000300800 */
[----:B------:R-:W-:Y:S02]  /*1f20*/  FFMA.FTZ R53, R111, R110, R53 ;  /* 0x0000006e6f357223 */ /* 0x000fe40000010035 */
[----:B------:R-:W-:-:S03]  /*1f30*/  FMUL.FTZ R124, R134, R94 ;  /* 0x0000005e867c7220 */ /* 0x000fc60000410000 */
[----:B------:R0:W-:Y:S01]  /*1f40*/  STL [R1+0x110], R53 ;  /* 0x0001103501007387 */ /* 0x0001e20000100800 */
[----:B------:R-:W-:-:S03]  /*1f50*/  FFMA.FTZ R110, R125, R110, R124 ;  /* 0x0000006e7d6e7223 */ /* 0x000fc6000001007c */
[----:B------:R1:W-:Y:S04]  /*1f60*/  STL [R1+0x1a0], R133 ;  /* 0x0001a08501007387 */ /* 0x0003e80000100800 */
[----:B0-----:R-:W2:Y:S01]  /*1f70*/  LDL.LU R53, [R1+0x1b4] ;  /* 0x0001b40001357983 */ /* 0x001ea20000300800 */
[----:B------:R-:W-:-:S03]  /*1f80*/  FMUL.FTZ R125, R52, R99 ;  /* 0x00000063347d7220 */ /* 0x000fc60000410000 */
[----:B------:R-:W2:Y:S04]  /*1f90*/  LDL.LU R135, [R1+0x1a4] ;  /* 0x0001a40001877983 */ /* 0x000ea80000300800 */
[----:B------:R-:W2:Y:S01]  /*1fa0*/  LDL.LU R52, [R1+0x1c0] ;  /* 0x0001c00001347983 */ /* 0x000ea20000300800 */
[----:B------:R-:W-:Y:S01]  /*1fb0*/  PRMT R95, RZ, 0x7610, R95 ;  /* 0x00007610ff5f7816 */ /* 0x000fe2000000005f */
[----:B------:R-:W-:Y:S02]  /*1fc0*/  IMAD.WIDE.U32 R68, R103, R130, c[0x0][0x208] ;  /* 0x0000820067447625 */ /* 0x000fe400078e0082 */
[----:B------:R-:W2:Y:S02]  /*1fd0*/  LDL.LU R134, [R1+0x1b0] ;  /* 0x0001b00001867983 */ /* 0x000ea40000300800 */
[----:B------:R-:W-:-:S02]  /*1fe0*/  FADD.FTZ R113, -R11, R113 ;  /* 0x000000710b717221 */ /* 0x000fc40000010100 */
[----:B------:R-:W-:Y:S01]  /*1ff0*/  FADD.FTZ R132, R95, R132 ;  /* 0x000000845f847221 */ /* 0x000fe20000010000 */
[----:B------:R-:W2:Y:S01]  /*2000*/  LDG.E.128 R68, [R68.64] ;  /* 0x0000000444447981 */ /* 0x000ea2000c1e1d00 */
[----:B------:R-:W-:Y:S02]  /*2010*/  FMUL.FTZ R113, R4, R113 ;  /* 0x0000007104717220 */ /* 0x000fe40000410000 */
[----:B------:R-:W-:Y:S01]  /*2020*/  IMAD.WIDE.U32 R64, R103, R130, c[0x0][0x210] ;  /* 0x0000840067407625 */ /* 0x000fe200078e0082 */
[----:B-1----:R-:W2:Y:S03]  /*2030*/  LDL.LU R133, [R1+0x1bc] ;  /* 0x0001bc0001857983 */ /* 0x002ea60000300800 */
[-C--:B------:R-:W-:Y:S01]  /*2040*/  FFMA.FTZ R138, R113, R95.reuse, R138 ;  /* 0x0000005f718a7223 */ /* 0x080fe2000001008a */
[----:B------:R0:W-:Y:S04]  /*2050*/  STL [R1+0x19c], R132 ;  /* 0x00019c8401007387 */ /* 0x0001e80000100800 */
[----:B------:R-:W2:Y:S01]  /*2060*/  LDG.E.128 R64, [R64.64] ;  /* 0x0000000440407981 */ /* 0x000ea2000c1e1d00 */
[----:B------:R-:W-:-:S03]  /*2070*/  FFMA.FTZ R125, R137, R95, R125 ;  /* 0x0000005f897d7223 */ /* 0x000fc6000001007d */
[----:B0-----:R-:W2:Y:S01]  /*2080*/  LDL.LU R132, [R1+0x1ac] ;  /* 0x0001ac0001847983 */ /* 0x001ea20000300800 */
[----:B------:R-:W-:-:S03]  /*2090*/  FADD.FTZ R136, R96, R136 ;  /* 0x0000008860887221 */ /* 0x000fc60000010000 */
[----:B------:R-:W2:Y:S04]  /*20a0*/  LDL.LU R124, [R1+0x1c8] ;  /* 0x0001c800017c7983 */ /* 0x000ea80000300800 */
[----:B------:R-:W-:Y:S04]  /*20b0*/  STL [R1+0x10c], R138 ;  /* 0x00010c8a01007387 */ /* 0x000fe80000100800 */
[----:B------:R-:W2:Y:S04]  /*20c0*/  LDL R95, [R1+0xa0] ;  /* 0x0000a000015f7983 */ /* 0x000ea80000100800 */
[----:B------:R-:W-:Y:S01]  /*20d0*/  STL [R1+0x184], R136 ;  /* 0x0001848801007387 */ /* 0x000fe20000100800 */
[----:B----4-:R-:W-:-:S02]  /*20e0*/  FFMA.FTZ R131, R15, R96, R131 ;  /* 0x000000600f837223 */ /* 0x010fc40000010083 */
[----:B------:R-:W-:-:S03]  /*20f0*/  FADD.FTZ R129, R92, R129 ;  /* 0x000000815c817221 */ /* 0x000fc60000010000 */
[----:B------:R0:W-:Y:S01]  /*2100*/  STL [R1+0x174], R131 ;  /* 0x0001748301007387 */ /* 0x0001e20000100800 */
[----:B------:R-:W-:Y:S02]  /*2110*/  FFMA.FTZ R128, R23, R92, R128 ;  /* 0x0000005c17807223 */ /* 0x000fe40000010080 */
[----:B---3--:R-:W-:Y:S01]  /*2120*/  FADD.FTZ R127, R93, R127 ;  /* 0x0000007f5d7f7221 */ /* 0x008fe20000010000 */
[----:B0-----:R-:W3:Y:S04]  /*2130*/  LDL.LU R131, [R1+0x118] ;  /* 0x0001180001837983 */ /* 0x001ee80000300800 */
[----:B------:R0:W-:Y:S01]  /*2140*/  STL [R1+0x190], R129 ;  /* 0x0001908101007387 */ /* 0x0001e20000100800 */
[----:B------:R-:W-:Y:S02]  /*2150*/  FFMA.FTZ R60, R108, R93, R60 ;  /* 0x0000005d6c3c7223 */ /* 0x000fe4000001003c */
[----:B--2---:R-:W-:Y:S01]  /*2160*/  FADD.FTZ R55, R97, R55 ;  /* 0x0000003761377221 */ /* 0x004fe20000010000 */
[----:B0-----:R-:W2:Y:S01]  /*2170*/  LDL R129, [R1+0xb0] ;  /* 0x0000b00001817983 */ /* 0x001ea20000100800 */
[----:B------:R-:W-:-:S03]  /*2180*/  FFMA.FTZ R54, R106, R97, R54 ;  /* 0x000000616a367223 */ /* 0x000fc60000010036 */
[----:B------:R0:W-:Y:S04]  /*2190*/  STL [R1+0x180], R128 ;  /* 0x0001808001007387 */ /* 0x0001e80000100800 */
[----:B0-----:R-:W4:Y:S04]  /*21a0*/  LDL R128, [R1+0xa4] ;  /* 0x0000a40001807983 */ /* 0x001f280000100800 */
[----:B------:R0:W-:Y:S04]  /*21b0*/  STL [R1+0x18c], R127 ;  /* 0x00018c7f01007387 */ /* 0x0001e80000100800 */
[----:B------:R1:W-:Y:S04]  /*21c0*/  STL [R1+0x17c], R60 ;  /* 0x00017c3c01007387 */ /* 0x0003e80000100800 */
[----:B0-----:R-:W4:Y:S04]  /*21d0*/  LDL.LU R127, [R1+0x1c4] ;  /* 0x0001c400017f7983 */ /* 0x001f280000300800 */
[----:B------:R0:W-:Y:S04]  /*21e0*/  STL [R1+0x1b8], R55 ;  /* 0x0001b83701007387 */ /* 0x0001e80000100800 */
[----:B------:R-:W4:Y:S01]  /*21f0*/  LDL.LU R96, [R1+0x114] ;  /* 0x0001140001607983 */ /* 0x000f220000300800 */
[----:B------:R-:W-:-:S03]  /*2200*/  FADD.FTZ R53, R98, R53 ;  /* 0x0000003562357221 */ /* 0x000fc60000010000 */
[----:B-1----:R-:W4:Y:S04]  /*2210*/  LDL R60, [R1+0xb4] ;  /* 0x0000b400013c7983 */ /* 0x002f280000100800 */
[----:B------:R1:W-:Y:S01]  /*2220*/  STL [R1+0x1a8], R54 ;  /* 0x0001a83601007387 */ /* 0x0003e20000100800 */
[----:B------:R-:W-:-:S03]  /*2230*/  FADD.FTZ R52, R94, R52 ;  /* 0x000000345e347221 */ /* 0x000fc60000010000 */
[----:B0-----:R-:W4:Y:S04]  /*2240*/  LDL.LU R55, [R1+0x1e8] ;  /* 0x0001e80001377983 */ /* 0x001f280000300800 */
[----:B-1----:R-:W4:Y:S04]  /*2250*/  LDL.LU R54, [R1+0x1d8] ;  /* 0x0001d80001367983 */ /* 0x002f280000300800 */
[----:B------:R0:W-:Y:S04]  /*2260*/  STL [R1+0x1b4], R53 ;  /* 0x0001b43501007387 */ /* 0x0001e80000100800 */
[----:B0-----:R-:W4:Y:S04]  /*2270*/  LDL.LU R53, [R1+0x1e4] ;  /* 0x0001e40001357983 */ /* 0x001f280000300800 */
[----:B------:R0:W-:Y:S04]  /*2280*/  STL [R1+0x1c0], R52 ;  /* 0x0001c03401007387 */ /* 0x0001e80000100800 */
[----:B0-----:R-:W4:Y:S01]  /*2290*/  LDL.LU R52, [R1+0x1d4] ;  /* 0x0001d40001347983 */ /* 0x001f220000300800 */
[----:B------:R-:W-:Y:S01]  /*22a0*/  FFMA.FTZ R134, R111, R94, R134 ;  /* 0x0000005e6f867223 */ /* 0x000fe20000010086 */
[----:B------:R-:W-:Y:S01]  /*22b0*/  PRMT R94, RZ, 0x5410, R68 ;  /* 0x00005410ff5e7816 */ /* 0x000fe20000000044 */
[----:B------:R-:W-:Y:S01]  /*22c0*/  FFMA.FTZ R135, R109, R98, R135 ;  /* 0x000000626d877223 */ /* 0x000fe20000010087 */
[----:B------:R-:W-:Y:S01]  /*22d0*/  PRMT R93, RZ, 0x5410, R56 ;  /* 0x00005410ff5d7816 */ /* 0x000fe20000000038 */
[----:B------:R-:W-:-:S02]  /*22e0*/  FADD.FTZ R133, R99, R133 ;  /* 0x0000008563857221 */ /* 0x000fc40000010000 */
[----:B------:R-:W-:Y:S01]  /*22f0*/  FFMA.FTZ R132, R113, R99, R132 ;  /* 0x0000006371847223 */ /* 0x000fe20000010084 */
[----:B------:R-:W-:Y:S01]  /*2300*/  STL [R1+0x1a4], R135 ;  /* 0x0001a48701007387 */ /* 0x000fe20000100800 */
[----:B------:R-:W-:Y:S01]  /*2310*/  FADD.FTZ R124, R94, R124 ;  /* 0x0000007c5e7c7221 */ /* 0x000fe20000010000 */
[----:B------:R-:W-:Y:S01]  /*2320*/  PRMT R92, RZ, 0x5410, R64 ;  /* 0x00005410ff5c7816 */ /* 0x000fe20000000040 */
[----:B------:R-:W-:Y:S01]  /*2330*/  FADD.FTZ R93, -R11, R93 ;  /* 0x0000005d0b5d7221 */ /* 0x000fe20000010100 */
[----:B------:R-:W-:Y:S01]  /*2340*/  STL [R1+0x1b0], R134 ;  /* 0x0001b08601007387 */ /* 0x000fe20000100800 */
[----:B------:R-:W-:-:S03]  /*2350*/  PRMT R56, RZ, 0x7610, R56 ;  /* 0x00007610ff387816 */ /* 0x000fc60000000038 */
[----:B------:R-:W-:Y:S04]  /*2360*/  STL [R1+0x1bc], R133 ;  /* 0x0001bc8501007387 */ /* 0x000fe80000100800 */
[----:B------:R-:W-:Y:S04]  /*2370*/  STL [R1+0x1ac], R132 ;  /* 0x0001ac8401007387 */ /* 0x000fe80000100800 */
[----:B------:R0:W-:Y:S01]  /*2380*/  STL [R1+0x1c8], R124 ;  /* 0x0001c87c01007387 */ /* 0x0001e20000100800 */
[----:B------:R-:W-:Y:S01]  /*2390*/  PRMT R68, RZ, 0x7610, R68 ;  /* 0x00007610ff447816 */ /* 0x000fe20000000044 */
[----:B0-----:R-:W-:-:S02]  /*23a0*/  FMUL.FTZ R124, R4, R93 ;  /* 0x0000005d047c7220 */ /* 0x001fc40000410000 */
[----:B------:R-:W-:Y:S02]  /*23b0*/  FMUL.FTZ R93, R95, R92 ;  /* 0x0000005c5f5d7220 */ /* 0x000fe40000410000 */
[----:B------:R-:W-:Y:S02]  /*23c0*/  FADD.FTZ R95, -R11, R56 ;  /* 0x000000380b5f7221 */ /* 0x000fe40000010100 */
[----:B---3--:R-:W-:-:S05]  /*23d0*/  FFMA.FTZ R131, R124, R94, R131 ;  /* 0x0000005e7c837223 */ /* 0x008fca0000010083 */
[----:B------:R-:W-:Y:S01]  /*23e0*/  STL [R1+0x118], R131 ;  /* 0x0001188301007387 */ /* 0x000fe20000100800 */
[----:B--2---:R-:W-:Y:S01]  /*23f0*/  FFMA.FTZ R56, R129, R94, R93 ;  /* 0x0000005e81387223 */ /* 0x004fe2000001005d */
[----:B------:R-:W-:Y:S01]  /*2400*/  PRMT R93, RZ, 0x7610, R64 ;  /* 0x00007610ff5d7816 */ /* 0x000fe20000000040 */
[----:B------:R-:W-:Y:S02]  /*2410*/  FMUL.FTZ R64, R4, R95 ;  /* 0x0000005f04407220 */ /* 0x000fe40000410000 */
[----:B----4-:R-:W-:Y:S02]  /*2420*/  FADD.FTZ R127, R68, R127 ;  /* 0x0000007f447f7221 */ /* 0x010fe40000010000 */
[----:B------:R-:W-:-:S03]  /*2430*/  FFMA.FTZ R96, R64, R68, R96 ;  /* 0x0000004440607223 */ /* 0x000fc60000010060 */
[----:B------:R-:W-:Y:S04]  /*2440*/  STL [R1+0x1c4], R127 ;  /* 0x0001c47f01007387 */ /* 0x000fe80000100800 */
[----:B------:R-:W-:Y:S01]  /*2450*/  STL [R1+0x114], R96 ;  /* 0x0001146001007387 */ /* 0x000fe20000100800 */
[----:B------:R-:W-:Y:S02]  /*2460*/  FADD.FTZ R55, R92, R55 ;  /* 0x000000375c377221 */ /* 0x000fe40000010000 */
[----:B------:R-:W-:-:S03]  /*2470*/  FFMA.FTZ R54, R124, R92, R54 ;  /* 0x0000005c7c367223 */ /* 0x000fc60000010036 */
[----:B------:R0:W-:Y:S04]  /*2480*/  STL [R1+0x1e8], R55 ;  /* 0x0001e83701007387 */ /* 0x0001e80000100800 */
[----:B------:R-:W-:Y:S04]  /*2490*/  STL [R1+0x1d8], R54 ;  /* 0x0001d83601007387 */ /* 0x000fe80000100800 */
[----:B------:R-:W2:Y:S04]  /*24a0*/  LDL R132, [R1+0xa8] ;  /* 0x0000a80001847983 */ /* 0x000ea80000100800 */
[----:B0-----:R-:W3:Y:S01]  /*24b0*/  LDL.LU R55, [R1+0x1d0] ;  /* 0x0001d00001377983 */ /* 0x001ee20000300800 */
[----:B------:R-:W-:-:S05]  /*24c0*/  FADD.FTZ R53, R93, R53 ;  /* 0x000000355d357221 */ /* 0x000fca0000010000 */
[----:B------:R-:W-:Y:S01]  /*24d0*/  STL [R1+0x1e4], R53 ;  /* 0x0001e43501007387 */ /* 0x000fe20000100800 */
[----:B------:R-:W-:-:S05]  /*24e0*/  FFMA.FTZ R52, R64, R93, R52 ;  /* 0x0000005d40347223 */ /* 0x000fca0000010034 */
[----:B------:R0:W-:Y:S04]  /*24f0*/  STL [R1+0x1d4], R52 ;  /* 0x0001d43401007387 */ /* 0x0001e80000100800 */
[----:B0-----:R-:W4:Y:S01]  /*2500*/  LDL.LU R52, [R1+0x120] ;  /* 0x0001200001347983 */ /* 0x001f220000300800 */
[----:B------:R-:W-:Y:S02]  /*2510*/  ISETP.NE.U32.AND P1, PT, RZ, c[0x0][0x218], PT ;  /* 0x00008600ff007a0c */ /* 0x000fe40003f25070 */
[----:B------:R-:W-:Y:S01]  /*2520*/  IADD3 R100, R126, 0x80, RZ ;  /* 0x000000807e647810 */ /* 0x000fe20007ffe0ff */
[----:B------:R-:W-:Y:S01]  /*2530*/  FMUL.FTZ R95, R128, R93 ;  /* 0x0000005d805f7220 */ /* 0x000fe20000410000 */
[----:B------:R-:W-:Y:S01]  /*2540*/  ISETP.NE.AND.EX P1, PT, RZ, c[0x0][0x21c], PT, P1 ;  /* 0x00008700ff007a0c */ /* 0x000fe20003f25310 */
[----:B------:R-:W4:Y:S01]  /*2550*/  LDL R133, [R1+0xb8] ;  /* 0x0000b80001857983 */ /* 0x000f220000100800 */
[----:B------:R-:W-:-:S02]  /*2560*/  SHF.L.U32 R16, R100, 0x3, RZ ;  /* 0x0000000364107819 */ /* 0x000fc400000006ff */
[----:B------:R-:W-:Y:S01]  /*2570*/  SHF.R.U32.HI R14, RZ, 0x1d, R100 ;  /* 0x0000001dff0e7819 */ /* 0x000fe20000011664 */
[----:B------:R-:W-:Y:S01]  /*2580*/  FFMA.FTZ R129, R60, R68, R95 ;  /* 0x000000443c817223 */ /* 0x000fe2000001005f */
[----:B------:R-:W-:Y:S01]  /*2590*/  @P0 IADD3 R84, P3, R16, c[0x0][0x198], RZ ;  /* 0x0000660010540a10 */ /* 0x000fe20007f7e0ff */
[----:B------:R-:W4:Y:S03]  /*25a0*/  LDL.LU R99, [R1+0x1f0] ;  /* 0x0001f00001637983 */ /* 0x000f260000300800 */
[----:B------:R-:W-:Y:S01]  /*25b0*/  @P0 IADD3.X R85, R14, c[0x0][0x19c], RZ, P3, !PT ;  /* 0x000067000e550a10 */ /* 0x000fe20001ffe4ff */
[----:B------:R-:W4:Y:S02]  /*25c0*/  LDL.LU R60, [R1+0x1e0] ;  /* 0x0001e000013c7983 */ /* 0x000f240000300800 */
[C---:B------:R-:W-:Y:S02]  /*25d0*/  @P1 LEA R94, P3, R126.reuse, c[0x0][0x218], 0x4 ;  /* 0x000086007e5e1a11 */ /* 0x040fe400078620ff */
[----:B------:R-:W-:Y:S01]  /*25e0*/  PRMT R68, RZ, 0x5410, R57 ;  /* 0x00005410ff447816 */ /* 0x000fe20000000039 */
[----:B------:R-:W4:Y:S01]  /*25f0*/  LDL R136, [R1+0xac] ;  /* 0x0000ac0001887983 */ /* 0x000f220000100800 */
[----:B------:R-:W-:-:S02]  /*2600*/  @P1 LEA.HI.X R95, R126, c[0x0][0x21c], RZ, 0x4, P3 ;  /* 0x000087007e5f1a11 */ /* 0x000fc400018f24ff */
[C---:B------:R-:W-:Y:S01]  /*2610*/  @P1 LEA R96, P3, R103.reuse, c[0x0][0x218], 0x4 ;  /* 0x0000860067601a11 */ /* 0x040fe200078620ff */
[----:B------:R-:W4:Y:S03]  /*2620*/  LDL.LU R135, [R1+0x1cc] ;  /* 0x0001cc0001877983 */ /* 0x000f260000300800 */
[----:B------:R-:W-:Y:S01]  /*2630*/  @P1 LEA.HI.X R97, R103, c[0x0][0x21c], RZ, 0x4, P3 ;  /* 0x0000870067611a11 */ /* 0x000fe200018f24ff */
[----:B------:R0:W5:Y:S01]  /*2640*/  @P1 LDG.E.128 R40, [R94.64] ;  /* 0x000000045e281981 */ /* 0x000162000c1e1d00 */
[----:B------:R-:W-:-:S03]  /*2650*/  PRMT R98, RZ, 0x5410, R65 ;  /* 0x00005410ff627816 */ /* 0x000fc60000000041 */
[----:B------:R-:W4:Y:S04]  /*2660*/  LDL.LU R53, [R1+0x11c] ;  /* 0x00011c0001357983 */ /* 0x000f280000300800 */
[----:B------:R-:W4:Y:S01]  /*2670*/  LDL R131, [R1+0xbc] ;  /* 0x0000bc0001837983 */ /* 0x000f220000100800 */
[----:B0-----:R-:W-:-:S03]  /*2680*/  @P1 LEA R94, P3, R101, c[0x0][0x218], 0x4 ;  /* 0x00008600655e1a11 */ /* 0x001fc600078620ff */
[----:B------:R-:W4:Y:S01]  /*2690*/  LDL.LU R54, [R1+0x1ec] ;  /* 0x0001ec0001367983 */ /* 0x000f220000300800 */
[----:B------:R-:W-:-:S03]  /*26a0*/  @P1 LEA.HI.X R95, R101, c[0x0][0x21c], RZ, 0x4, P3 ;  /* 0x00008700655f1a11 */ /* 0x000fc600018f24ff */
[----:B------:R2:W5:Y:S04]  /*26b0*/  @P1 LDG.E.128 R36, [R96.64] ;  /* 0x0000000460241981 */ /* 0x000568000c1e1d00 */
[----:B------:R0:W5:Y:S01]  /*26c0*/  @P1 LDG.E.128 R28, [R94.64] ;  /* 0x000000045e1c1981 */ /* 0x000162000c1e1d00 */
[----:B------:R-:W-:Y:S02]  /*26d0*/  SHF.L.U32 R128, R100, 0x4, RZ ;  /* 0x0000000464807819 */ /* 0x000fe400000006ff */
[----:B------:R-:W-:Y:S01]  /*26e0*/  SHF.R.U32.HI R127, RZ, 0x1c, R100 ;  /* 0x0000001cff7f7819 */ /* 0x000fe20000011664 */
[----:B------:R1:W5:Y:S01]  /*26f0*/  @P0 LDG.E.64 R114, [R84.64] ;  /* 0x0000000454720981 */ /* 0x000362000c1e1b00 */
[----:B0-----:R-:W-:Y:S01]  /*2700*/  FADD.FTZ R94, -R11, R68 ;  /* 0x000000440b5e7221 */ /* 0x001fe20000010100 */
[----:B------:R-:W-:-:S03]  /*2710*/  PRMT R68, RZ, 0x5410, R69 ;  /* 0x00005410ff447816 */ /* 0x000fc60000000045 */
[----:B------:R-:W-:Y:S02]  /*2720*/  FMUL.FTZ R126, R4, R94 ;  /* 0x0000005e047e7220 */ /* 0x000fe40000410000 */
[----:B---3--:R-:W-:Y:S02]  /*2730*/  FADD.FTZ R55, R68, R55 ;  /* 0x0000003744377221 */ /* 0x008fe40000010000 */
[----:B--2---:R-:W-:-:S03]  /*2740*/  FMUL.FTZ R97, R132, R98 ;  /* 0x0000006284617220 */ /* 0x004fc60000410000 */
[----:B------:R0:W-:Y:S04]  /*2750*/  STL [R1+0x1d0], R55 ;  /* 0x0001d03701007387 */ /* 0x0001e80000100800 */
[----:B0-----:R-:W2:Y:S04]  /*2760*/  LDL.LU R55, [R1+0x1dc] ;  /* 0x0001dc0001377983 */ /* 0x001ea80000300800 */
[----:B------:R-:W3:Y:S01]  /*2770*/  LDL R132, [R1+0x80] ;  /* 0x0000800001847983 */ /* 0x000ee20000100800 */
[----:B----4-:R-:W-:-:S05]  /*2780*/  FFMA.FTZ R52, R126, R68, R52 ;  /* 0x000000447e347223 */ /* 0x010fca0000010034 */
[----:B------:R0:W-:Y:S04]  /*2790*/  STL [R1+0x120], R52 ;  /* 0x0001203401007387 */ /* 0x0001e80000100800 */
[----:B0-----:R-:W4:Y:S01]  /*27a0*/  LDL.LU R52, [R1+0x1f8] ;  /* 0x0001f80001347983 */ /* 0x001f220000300800 */
[----:B------:R-:W-:-:S03]  /*27b0*/  @P1 LEA R96, P3, R100, c[0x0][0x218], 0x4 ;  /* 0x0000860064601a11 */ /* 0x000fc600078620ff */
[----:B------:R-:W4:Y:S01]  /*27c0*/  LDL.LU R134, [R1+0x128] ;  /* 0x0001280001867983 */ /* 0x000f220000300800 */
[----:B------:R-:W-:Y:S01]  /*27d0*/  PRMT R57, RZ, 0x7610, R57 ;  /* 0x00007610ff397816 */ /* 0x000fe20000000039 */
[----:B------:R-:W-:Y:S01]  /*27e0*/  FFMA.FTZ R68, R133, R68, R97 ;  /* 0x0000004485447223 */ /* 0x000fe20000010061 */
[----:B------:R-:W-:Y:S01]  /*27f0*/  @P1 LEA.HI.X R97, R100, c[0x0][0x21c], RZ, 0x4, P3 ;  /* 0x0000870064611a11 */ /* 0x000fe200018f24ff */
[----:B------:R-:W-:Y:S01]  /*2800*/  FADD.FTZ R99, R98, R99 ;  /* 0x0000006362637221 */ /* 0x000fe20000010000 */
[----:B------:R-:W-:Y:S01]  /*2810*/  PRMT R65, RZ, 0x7610, R65 ;  /* 0x00007610ff417816 */ /* 0x000fe20000000041 */
[----:B------:R-:W-:Y:S01]  /*2820*/  FFMA.FTZ R60, R126, R98, R60 ;  /* 0x000000627e3c7223 */ /* 0x000fe2000001003c */
[----:B------:R-:W4:Y:S01]  /*2830*/  LDL R133, [R1+0x90] ;  /* 0x0000900001857983 */ /* 0x000f220000100800 */
[----:B------:R-:W-:Y:S01]  /*2840*/  FADD.FTZ R57, -R11, R57 ;  /* 0x000000390b397221 */ /* 0x000fe20000010100 */
[----:B------:R-:W-:Y:S01]  /*2850*/  PRMT R69, RZ, 0x7610, R69 ;  /* 0x00007610ff457816 */ /* 0x000fe20000000045 */
[-C--:B-1----:R-:W-:Y:S01]  /*2860*/  IMAD.WIDE.U32 R84, R101, R130.reuse, c[0x0][0x210] ;  /* 0x0000840065547625 */ /* 0x082fe200078e0082 */
[----:B------:R0:W5:Y:S03]  /*2870*/  @P1 LDG.E.128 R24, [R96.64] ;  /* 0x0000000460181981 */ /* 0x000166000c1e1d00 */
[----:B------:R-:W-:Y:S01]  /*2880*/  FMUL.FTZ R57, R4, R57 ;  /* 0x0000003904397220 */ /* 0x000fe20000410000 */
[----:B------:R1:W-:Y:S04]  /*2890*/  STL [R1+0x1f0], R99 ;  /* 0x0001f06301007387 */ /* 0x0003e80000100800 */
[----:B------:R1:W-:Y:S01]  /*28a0*/  STL [R1+0x1e0], R60 ;  /* 0x0001e03c01007387 */ /* 0x0003e20000100800 */
[----:B0-----:R-:W-:-:S03]  /*28b0*/  IMAD.WIDE.U32 R96, R100, R130, c[0x0][0x210] ;  /* 0x0000840064607625 */ /* 0x001fc600078e0082 */
[----:B------:R-:W4:Y:S01]  /*28c0*/  LDG.E.128 R84, [R84.64] ;  /* 0x0000000454547981 */ /* 0x000f22000c1e1d00 */
[----:B------:R-:W-:Y:S01]  /*28d0*/  IMAD.WIDE.U32 R100, R100, R130, c[0x0][0x208] ;  /* 0x0000820064647625 */ /* 0x000fe200078e0082 */
[----:B------:R-:W-:Y:S02]  /*28e0*/  IADD3 R16, P6, R16, c[0x0][0x190], RZ ;  /* 0x0000640010107a10 */ /* 0x000fe40007fde0ff */
[----:B-1----:R-:W4:Y:S01]  /*28f0*/  LDG.E.128 R96, [R96.64] ;  /* 0x0000000460607981 */ /* 0x002f22000c1e1d00 */
[----:B------:R-:W-:-:S03]  /*2900*/  FMUL.FTZ R130, R136, R65 ;  /* 0x0000004188827220 */ /* 0x000fc60000410000 */
[----:B------:R-:W4:Y:S01]  /*2910*/  LDL.LU R60, [R1+0x218] ;  /* 0x00021800013c7983 */ /* 0x000f220000300800 */
[-C--:B------:R-:W-:Y:S02]  /*2920*/  FFMA.FTZ R53, R57, R69.reuse, R53 ;  /* 0x0000004539357223 */ /* 0x080fe40000010035 */
[----:B------:R-:W-:Y:S01]  /*2930*/  FFMA.FTZ R130, R131, R69, R130 ;  /* 0x0000004583827223 */ /* 0x000fe20000010082 */
[----:B------:R-:W-:Y:S02]  /*2940*/  PRMT R131, RZ, 0x5410, R66 ;  /* 0x00005410ff837816 */ /* 0x000fe40000000042 */
[----:B------:R0:W-:Y:S01]  /*2950*/  STL [R1+0x11c], R53 ;  /* 0x00011c3501007387 */ /* 0x0001e20000100800 */
[----:B------:R-:W-:Y:S02]  /*2960*/  FADD.FTZ R54, R65, R54 ;  /* 0x0000003641367221 */ /* 0x000fe40000010000 */
[----:B------:R-:W-:Y:S01]  /*2970*/  FADD.FTZ R135, R69, R135 ;  /* 0x0000008745877221 */ /* 0x000fe20000010000 */
[----:B0-----:R-:W4:Y:S04]  /*2980*/  LDL.LU R53, [R1+0x208] ;  /* 0x0002080001357983 */ /* 0x001f280000300800 */
[----:B------:R-:W-:Y:S04]  /*2990*/  STL [R1+0x1cc], R135 ;  /* 0x0001cc8701007387 */ /* 0x000fe80000100800 */
[----:B------:R0:W-:Y:S04]  /*29a0*/  STL [R1+0x1ec], R54 ;  /* 0x0001ec3601007387 */ /* 0x0001e80000100800 */
[----:B0-----:R-:W4:Y:S01]  /*29b0*/  LDL.LU R54, [R1+0x1f4] ;  /* 0x0001f40001367983 */ /* 0x001f220000300800 */
[----:B--2---:R-:W-:-:S02]  /*29c0*/  FFMA.FTZ R55, R57, R65, R55 ;  /* 0x0000004139377223 */ /* 0x004fc40000010037 */
[----:B---3--:R-:W-:Y:S01]  /*29d0*/  FMUL.FTZ R65, R132, R131 ;  /* 0x0000008384417220 */ /* 0x008fe20000410000 */
[----:B------:R-:W-:Y:S02]  /*29e0*/  PRMT R132, RZ, 0x5410, R70 ;  /* 0x00005410ff847816 */ /* 0x000fe40000000046 */
[----:B------:R0:W-:Y:S04]  /*29f0*/  STL [R1+0x1dc], R55 ;  /* 0x0001dc3701007387 */ /* 0x0001e80000100800 */
[----:B0-----:R-:W2:Y:S01]  /*2a00*/  LDL R55, [R1+0x84] ;  /* 0x0000840001377983 */ /* 0x001ea20000100800 */
[----:B----4-:R-:W-:-:S05]  /*2a10*/  FADD.FTZ R52, R132, R52 ;  /* 0x0000003484347221 */ /* 0x010fca0000010000 */
[----:B------:R0:W-:Y:S04]  /*2a20*/  STL [R1+0x1f8], R52 ;  /* 0x0001f83401007387 */ /* 0x0001e80000100800 */
[----:B0-----:R-:W3:Y:S01]  /*2a30*/  LDL.LU R52, [R1+0x124] ;  /* 0x0001240001347983 */ /* 0x001ee20000300800 */
[----:B------:R-:W-:-:S03]  /*2a40*/  PRMT R69, RZ, 0x5410, R58 ;  /* 0x00005410ff457816 */ /* 0x000fc6000000003a */
[----:B------:R-:W4:Y:S02]  /*2a50*/  LDL.LU R141, [R1+0x214] ;  /* 0x00021400018d7983 */ /* 0x000f240000300800 */
[----:B------:R-:W-:-:S04]  /*2a60*/  FADD.FTZ R69, -R11, R69 ;  /* 0x000000450b457221 */ /* 0x000fc80000010100 */
[----:B------:R-:W-:-:S04]  /*2a70*/  FMUL.FTZ R69, R4, R69 ;  /* 0x0000004504457220 */ /* 0x000fc80000410000 */
[----:B------:R-:W-:-:S05]  /*2a80*/  FFMA.FTZ R134, R69, R132, R134 ;  /* 0x0000008445867223 */ /* 0x000fca0000010086 */
[----:B------:R0:W-:Y:S01]  /*2a90*/  STL [R1+0x128], R134 ;  /* 0x0001288601007387 */ /* 0x0001e20000100800 */
[----:B------:R-:W-:-:S03]  /*2aa0*/  FFMA.FTZ R65, R133, R132, R65 ;  /* 0x0000008485417223 */ /* 0x000fc60000010041 */
[----:B0-----:R-:W4:Y:S04]  /*2ab0*/  LDL.LU R134, [R1+0x204] ;  /* 0x0002040001867983 */ /* 0x001f280000300800 */
[----:B------:R-:W4:Y:S01]  /*2ac0*/  LDL R142, [R1+0x94] ;  /* 0x00009400018e7983 */ /* 0x000f220000100800 */
[----:B------:R-:W-:-:S03]  /*2ad0*/  FADD.FTZ R60, R131, R60 ;  /* 0x0000003c833c7221 */ /* 0x000fc60000010000 */
[----:B------:R-:W4:Y:S04]  /*2ae0*/  LDL R133, [R1+0x88] ;  /* 0x0000880001857983 */ /* 0x000f280000100800 */
[----:B------:R-:W4:Y:S01]  /*2af0*/  LDL.LU R140, [R1+0x200] ;  /* 0x00020000018c7983 */ /* 0x000f220000300800 */
[----:B------:R-:W-:-:S03]  /*2b00*/  FFMA.FTZ R53, R69, R131, R53 ;  /* 0x0000008345357223 */ /* 0x000fc60000010035 */
[----:B------:R0:W-:Y:S01]  /*2b10*/  STL [R1+0x218], R60 ;  /* 0x0002183c01007387 */ /* 0x0001e20000100800 */
[----:B------:R-:W-:-:S03]  /*2b20*/  PRMT R58, RZ, 0x7610, R58 ;  /* 0x00007610ff3a7816 */ /* 0x000fc6000000003a */
[----:B0-----:R-:W4:Y:S04]  /*2b30*/  LDL.LU R60, [R1+0x130] ;  /* 0x00013000013c7983 */ /* 0x001f280000300800 */
[----:B------:R-:W4:Y:S04]  /*2b40*/  LDL.LU R138, [R1+0x220] ;  /* 0x00022000018a7983 */ /* 0x000f280000300800 */
[----:B------:R-:W4:Y:S01]  /*2b50*/  LDL.LU R137, [R1+0x210] ;  /* 0x0002100001897983 */ /* 0x000f220000300800 */
[----:B------:R-:W-:-:S03]  /*2b60*/  FADD.FTZ R131, -R11, R58 ;  /* 0x0000003a0b837221 */ /* 0x000fc60000010100 */
[----:B------:R-:W4:Y:S04]  /*2b70*/  LDL R139, [R1+0x98] ;  /* 0x00009800018b7983 */ /* 0x000f280000100800 */
[----:B------:R-:W4:Y:S01]  /*2b80*/  LDL R136, [R1+0x8c] ;  /* 0x00008c0001887983 */ /* 0x000f220000100800 */
[----:B------:R-:W-:-:S03]  /*2b90*/  PRMT R70, RZ, 0x7610, R70 ;  /* 0x00007610ff467816 */ /* 0x000fc60000000046 */
[----:B------:R0:W-:Y:S01]  /*2ba0*/  STL [R1+0x208], R53 ;  /* 0x0002083501007387 */ /* 0x0001e20000100800 */
[----:B------:R-:W-:Y:S01]  /*2bb0*/  FMUL.FTZ R131, R4, R131 ;  /* 0x0000008304837220 */ /* 0x000fe20000410000 */
[----:B------:R-:W-:Y:S01]  /*2bc0*/  PRMT R58, RZ, 0x7610, R66 ;  /* 0x00007610ff3a7816 */ /* 0x000fe20000000042 */
[----:B------:R-:W-:Y:S01]  /*2bd0*/  FADD.FTZ R54, R70, R54 ;  /* 0x0000003646367221 */ /* 0x000fe20000010000 */
[----:B0-----:R-:W4:Y:S04]  /*2be0*/  LDL.LU R53, [R1+0x1fc] ;  /* 0x0001fc0001357983 */ /* 0x001f280000300800 */
[----:B------:R-:W4:Y:S01]  /*2bf0*/  LDL.LU R135, [R1+0x12c] ;  /* 0x00012c0001877983 */ /* 0x000f220000300800 */
[----:B--2---:R-:W-:-:S03]  /*2c00*/  FMUL.FTZ R66, R55, R58 ;  /* 0x0000003a37427220 */ /* 0x004fc60000410000 */
[----:B------:R-:W2:Y:S04]  /*2c10*/  LDL R55, [R1+0x9c] ;  /* 0x00009c0001377983 */ /* 0x000ea80000100800 */
[----:B------:R-:W-:Y:S01]  /*2c20*/  STL [R1+0x1f4], R54 ;  /* 0x0001f43601007387 */ /* 0x000fe20000100800 */
[----:B---3--:R-:W-:-:S05]  /*2c30*/  FFMA.FTZ R52, R131, R70, R52 ;  /* 0x0000004683347223 */ /* 0x008fca0000010034 */
[----:B------:R0:W-:Y:S04]  /*2c40*/  STL [R1+0x124], R52 ;  /* 0x0001243401007387 */ /* 0x0001e80000100800 */
[----:B0-----:R-:W3:Y:S01]  /*2c50*/  LDL.LU R52, [R1+0x21c] ;  /* 0x00021c0001347983 */ /* 0x001ee20000300800 */
[----:B------:R-:W-:Y:S01]  /*2c60*/  PRMT R132, RZ, 0x5410, R67 ;  /* 0x00005410ff847816 */ /* 0x000fe20000000043 */
[----:B----4-:R-:W-:Y:S02]  /*2c70*/  FADD.FTZ R141, R58, R141 ;  /* 0x0000008d3a8d7221 */ /* 0x010fe40000010000 */
[----:B------:R-:W4:Y:S01]  /*2c80*/  LDL.LU R54, [R1+0x20c] ;  /* 0x00020c0001367983 */ /* 0x000f220000300800 */
[----:B------:R-:W-:Y:S01]  /*2c90*/  FFMA.FTZ R70, R142, R70, R66 ;  /* 0x000000468e467223 */ /* 0x000fe20000010042 */
[----:B------:R-:W-:Y:S01]  /*2ca0*/  PRMT R66, RZ, 0x5410, R59 ;  /* 0x00005410ff427816 */ /* 0x000fe2000000003b */
[----:B------:R-:W-:-:S02]  /*2cb0*/  FFMA.FTZ R134, R131, R58, R134 ;  /* 0x0000003a83867223 */ /* 0x000fc40000010086 */
[----:B------:R-:W-:Y:S02]  /*2cc0*/  FMUL.FTZ R58, R133, R132 ;  /* 0x00000084853a7220 */ /* 0x000fe40000410000 */
[----:B------:R-:W-:Y:S01]  /*2cd0*/  FADD.FTZ R66, -R11, R66 ;  /* 0x000000420b427221 */ /* 0x000fe20000010100 */
[----:B------:R-:W-:-:S03]  /*2ce0*/  PRMT R133, RZ, 0x5410, R71 ;  /* 0x00005410ff857816 */ /* 0x000fc60000000047 */
[----:B------:R-:W-:Y:S01]  /*2cf0*/  FMUL.FTZ R66, R4, R66 ;  /* 0x0000004204427220 */ /* 0x000fe20000410000 */
[----:B------:R0:W-:Y:S01]  /*2d00*/  STL [R1+0x204], R134 ;  /* 0x0002048601007387 */ /* 0x0001e20000100800 */
[----:B------:R-:W-:Y:S01]  /*2d10*/  FADD.FTZ R140, R133, R140 ;  /* 0x0000008c858c7221 */ /* 0x000fe20000010000 */
[----:B------:R-:W-:Y:S02]  /*2d20*/  PRMT R59, RZ, 0x7610, R59 ;  /* 0x00007610ff3b7816 */ /* 0x000fe4000000003b */
[----:B0-----:R-:W4:Y:S01]  /*2d30*/  LDL R134, [R1+0x60] ;  /* 0x0000600001867983 */ /* 0x001f220000100800 */
[----:B------:R-:W-:Y:S02]  /*2d40*/  FFMA.FTZ R60, R66, R133, R60 ;  /* 0x00000085423c7223 */ /* 0x000fe4000001003c */
[----:B------:R-:W-:Y:S01]  /*2d50*/  FADD.FTZ R138, R132, R138 ;  /* 0x0000008a848a7221 */ /* 0x000fe20000010000 */
[----:B------:R-:W-:Y:S01]  /*2d60*/  STL [R1+0x214], R141 ;  /* 0x0002148d01007387 */ /* 0x000fe20000100800 */
[----:B------:R-:W-:Y:S01]  /*2d70*/  FFMA.FTZ R137, R66, R132, R137 ;  /* 0x0000008442897223 */ /* 0x000fe20000010089 */
[----:B------:R-:W-:-:S02]  /*2d80*/  PRMT R132, RZ, 0x7610, R71 ;  /* 0x00007610ff847816 */ /* 0x000fc40000000047 */
[----:B------:R0:W-:Y:S01]  /*2d90*/  STL [R1+0x130], R60 ;  /* 0x0001303c01007387 */ /* 0x0001e20000100800 */
[----:B------:R-:W-:Y:S01]  /*2da0*/  PRMT R71, RZ, 0x7610, R67 ;  /* 0x00007610ff477816 */ /* 0x000fe20000000043 */
[----:B------:R-:W-:-:S04]  /*2db0*/  FADD.FTZ R59, -R11, R59 ;  /* 0x0000003b0b3b7221 */ /* 0x000fc80000010100 */
[----:B------:R-:W-:Y:S01]  /*2dc0*/  FMUL.FTZ R67, R136, R71 ;  /* 0x0000004788437220 */ /* 0x000fe20000410000 */
[----:B0-----:R-:W4:Y:S04]  /*2dd0*/  LDL.LU R60, [R1+0x228] ;  /* 0x00022800013c7983 */ /* 0x001f280000300800 */
[----:B------:R-:W-:Y:S04]  /*2de0*/  STL [R1+0x200], R140 ;  /* 0x0002008c01007387 */ /* 0x000fe80000100800 */
[----:B------:R0:W-:Y:S01]  /*2df0*/  STL [R1+0x220], R138 ;  /* 0x0002208a01007387 */ /* 0x0001e20000100800 */
[----:B------:R-:W-:-:S03]  /*2e00*/  FADD.FTZ R53, R132, R53 ;  /* 0x0000003584357221 */ /* 0x000fc60000010000 */
[----:B------:R-:W-:Y:S04]  /*2e10*/  STL [R1+0x210], R137 ;  /* 0x0002108901007387 */ /* 0x000fe80000100800 */
[----:B0-----:R-:W4:Y:S04]  /*2e20*/  LDL.LU R138, [R1+0x138] ;  /* 0x00013800018a7983 */ /* 0x001f280000300800 */
[----:B------:R-:W4:Y:S04]  /*2e30*/  LDL R136, [R1+0x70] ;  /* 0x0000700001887983 */ /* 0x000f280000100800 */
[----:B------:R0:W-:Y:S01]  /*2e40*/  STL [R1+0x1fc], R53 ;  /* 0x0001fc3501007387 */ /* 0x0001e20000100800 */
[----:B------:R-:W-:-:S03]  /*2e50*/  FMUL.FTZ R59, R4, R59 ;  /* 0x0000003b043b7220 */ /* 0x000fc60000410000 */
[----:B0-----:R-:W4:Y:S01]  /*2e60*/  LDL.LU R53, [R1+0x248] ;  /* 0x0002480001357983 */ /* 0x001f220000300800 */
[----:B------:R-:W-:-:S05]  /*2e70*/  FFMA.FTZ R135, R59, R132, R135 ;  /* 0x000000843b877223 */ /* 0x000fca0000010087 */
[----:B------:R-:W-:Y:S01]  /*2e80*/  STL [R1+0x12c], R135 ;  /* 0x00012c8701007387 */ /* 0x000fe20000100800 */
[----:B---3--:R-:W-:-:S05]  /*2e90*/  FADD.FTZ R52, R71, R52 ;  /* 0x0000003447347221 */ /* 0x008fca0000010000 */
[----:B------:R0:W-:Y:S04]  /*2ea0*/  STL [R1+0x21c], R52 ;  /* 0x00021c3401007387 */ /* 0x0001e80000100800 */
[----:B0-----:R-:W3:Y:S01]  /*2eb0*/  LDL.LU R52, [R1+0x238] ;  /* 0x0002380001347983 */ /* 0x001ee20000300800 */
[----:B--2---:R-:W-:Y:S01]  /*2ec0*/  FFMA.FTZ R67, R55, R132, R67 ;  /* 0x0000008437437223 */ /* 0x004fe20000010043 */
[----:B------:R-:W-:Y:S01]  /*2ed0*/  PRMT R132, RZ, 0x5410, R48 ;  /* 0x00005410ff847816 */ /* 0x000fe20000000030 */
[----:B----4-:R-:W-:Y:S02]  /*2ee0*/  FFMA.FTZ R54, R59, R71, R54 ;  /* 0x000000473b367223 */ /* 0x010fe40000010036 */
[----:B------:R-:W-:Y:S01]  /*2ef0*/  FFMA.FTZ R58, R139, R133, R58 ;  /* 0x000000858b3a7223 */ /* 0x000fe2000001003a */
[----:B------:R-:W-:Y:S01]  /*2f00*/  PRMT R133, RZ, 0x5410, R72 ;  /* 0x00005410ff857816 */ /* 0x000fe20000000048 */
[----:B------:R-:W-:Y:S01]  /*2f10*/  FADD.FTZ R132, -R11, R132 ;  /* 0x000000840b847221 */ /* 0x000fe20000010100 */
[----:B------:R0:W-:Y:S03]  /*2f20*/  STL [R1+0x20c], R54 ;  /* 0x00020c3601007387 */ /* 0x0001e60000100800 */
[----:B------:R-:W-:Y:S01]  /*2f30*/  FMUL.FTZ R71, R4, R132 ;  /* 0x0000008404477220 */ /* 0x000fe20000410000 */
[----:B0-----:R-:W2:Y:S04]  /*2f40*/  LDL.LU R54, [R1+0x224] ;  /* 0x0002240001367983 */ /* 0x001ea80000300800 */
[----:B------:R-:W4:Y:S01]  /*2f50*/  LDL.LU R137, [R1+0x244] ;  /* 0x0002440001897983 */ /* 0x000f220000300800 */
[----:B------:R-:W-:-:S03]  /*2f60*/  FMUL.FTZ R132, R134, R133 ;  /* 0x0000008586847220 */ /* 0x000fc60000410000 */
[----:B------:R-:W2:Y:S01]  /*2f70*/  LDL.LU R55, [R1+0x234] ;  /* 0x0002340001377983 */ /* 0x000ea20000300800 */
[----:B------:R-:W-:-:S03]  /*2f80*/  PRMT R134, RZ, 0x5410, R76 ;  /* 0x00005410ff867816 */ /* 0x000fc6000000004c */
[----:B------:R-:W2:Y:S04]  /*2f90*/  LDL R142, [R1+0x64] ;  /* 0x00006400018e7983 */ /* 0x000ea80000100800 */
[----:B------:R-:W2:Y:S04]  /*2fa0*/  LDL.LU R141, [R1+0x134] ;  /* 0x00013400018d7983 */ /* 0x000ea80000300800 */
[----:B------:R-:W2:Y:S04]  /*2fb0*/  LDL R140, [R1+0x74] ;  /* 0x00007400018c7983 */ /* 0x000ea80000100800 */
[----:B------:R-:W2:Y:S01]  /*2fc0*/  LDL R135, [R1+0x68] ;  /* 0x0000680001877983 */ /* 0x000ea20000100800 */
[----:B------:R-:W-:-:S05]  /*2fd0*/  FADD.FTZ R60, R134, R60 ;  /* 0x0000003c863c7221 */ /* 0x000fca0000010000 */
[----:B------:R0:W-:Y:S04]  /*2fe0*/  STL [R1+0x228], R60 ;  /* 0x0002283c01007387 */ /* 0x0001e80000100800 */
[----:B0-----:R-:W2:Y:S01]  /*2ff0*/  LDL.LU R60, [R1+0x230] ;  /* 0x00023000013c7983 */ /* 0x001ea20000300800 */
[-C--:B------:R-:W-:Y:S02]  /*3000*/  FFMA.FTZ R138, R71, R134.reuse, R138 ;  /* 0x00000086478a7223 */ /* 0x080fe4000001008a */
[----:B------:R-:W-:Y:S02]  /*3010*/  FFMA.FTZ R132, R136, R134, R132 ;  /* 0x0000008688847223 */ /* 0x000fe40000010084 */
[----:B------:R-:W-:-:S05]  /*3020*/  FADD.FTZ R53, R133, R53 ;  /* 0x0000003585357221 */ /* 0x000fca0000010000 */
[----:B------:R0:W-:Y:S04]  /*3030*/  STL [R1+0x248], R53 ;  /* 0x0002483501007387 */ /* 0x0001e80000100800 */
[----:B------:R1:W-:Y:S04]  /*3040*/  STL [R1+0x138], R138 ;  /* 0x0001388a01007387 */ /* 0x0003e80000100800 */
[----:B0-----:R-:W2:Y:S04]  /*3050*/  LDL.LU R53, [R1+0x140] ;  /* 0x0001400001357983 */ /* 0x001ea80000300800 */
[----:B-1----:R-:W2:Y:S04]  /*3060*/  LDL.LU R138, [R1+0x250] ;  /* 0x00025000018a7983 */ /* 0x002ea80000300800 */
[----:B------:R-:W2:Y:S04]  /*3070*/  LDL.LU R136, [R1+0x240] ;  /* 0x0002400001887983 */ /* 0x000ea80000300800 */
[----:B------:R-:W2:Y:S01]  /*3080*/  LDL R139, [R1+0x78] ;  /* 0x00007800018b7983 */ /* 0x000ea20000100800 */
[----:B---3--:R-:W-:-:S05]  /*3090*/  FFMA.FTZ R52, R71, R133, R52 ;  /* 0x0000008547347223 */ /* 0x008fca0000010034 */
[----:B------:R0:W-:Y:S04]  /*30a0*/  STL [R1+0x238], R52 ;  /* 0x0002383401007387 */ /* 0x0001e80000100800 */
[----:B0-----:R-:W3:Y:S01]  /*30b0*/  LDL R52, [R1+0x6c] ;  /* 0x00006c0001347983 */ /* 0x001ee20000100800 */
[----:B------:R-:W-:-:S05]  /*30c0*/  PRMT R48, RZ, 0x7610, R48 ;  /* 0x00007610ff307816 */ /* 0x000fca0000000030 */
[----:B------:R-:W-:Y:S01]  /*30d0*/  FADD.FTZ R133, -R11, R48 ;  /* 0x000000300b857221 */ /* 0x000fe20000010100 */
[----:B------:R-:W-:Y:S02]  /*30e0*/  PRMT R48, RZ, 0x7610, R72 ;  /* 0x00007610ff307816 */ /* 0x000fe40000000048 */
[----:B------:R-:W-:Y:S01]  /*30f0*/  PRMT R76, RZ, 0x7610, R76 ;  /* 0x00007610ff4c7816 */ /* 0x000fe2000000004c */
[----:B------:R-:W-:Y:S02]  /*3100*/  FMUL.FTZ R72, R4, R133 ;  /* 0x0000008504487220 */ /* 0x000fe40000410000 */
[----:B----4-:R-:W-:Y:S02]  /*3110*/  FADD.FTZ R137, R48, R137 ;  /* 0x0000008930897221 */ /* 0x010fe40000010000 */
[----:B--2---:R-:W-:Y:S02]  /*3120*/  FMUL.FTZ R133, R142, R48 ;  /* 0x000000308e857220 */ /* 0x004fe40000410000 */
[----:B------:R-:W-:-:S02]  /*3130*/  FADD.FTZ R54, R76, R54 ;  /* 0x000000364c367221 */ /* 0x000fc40000010000 */
[C---:B------:R-:W-:Y:S02]  /*3140*/  FFMA.FTZ R141, R72.reuse, R76, R141 ;  /* 0x0000004c488d7223 */ /* 0x040fe4000001008d */
[----:B------:R-:W-:Y:S01]  /*3150*/  FFMA.FTZ R55, R72, R48, R55 ;  /* 0x0000003048377223 */ /* 0x000fe20000010037 */
[----:B------:R-:W-:Y:S01]  /*3160*/  PRMT R48, RZ, 0x5410, R73 ;  /* 0x00005410ff307816 */ /* 0x000fe20000000049 */
[----:B------:R-:W-:Y:S01]  /*3170*/  FFMA.FTZ R76, R140, R76, R133 ;  /* 0x0000004c8c4c7223 */ /* 0x000fe20000010085 */
[----:B------:R-:W-:Y:S01]  /*3180*/  PRMT R133, RZ, 0x5410, R49 ;  /* 0x00005410ff857816 */ /* 0x000fe20000000031 */
[----:B------:R0:W-:Y:S02]  /*3190*/  STL [R1+0x224], R54 ;  /* 0x0002243601007387 */ /* 0x0001e40000100800 */
[----:B------:R-:W-:Y:S01]  /*31a0*/  FMUL.FTZ R134, R135, R48 ;  /* 0x0000003087867220 */ /* 0x000fe20000410000 */
[----:B------:R-:W-:Y:S01]  /*31b0*/  PRMT R135, RZ, 0x5410, R77 ;  /* 0x00005410ff877816 */ /* 0x000fe2000000004d */
[----:B------:R-:W-:Y:S01]  /*31c0*/  FADD.FTZ R133, -R11, R133 ;  /* 0x000000850b857221 */ /* 0x000fe20000010100 */
[----:B0-----:R-:W2:Y:S04]  /*31d0*/  LDL.LU R54, [R1+0x22c] ;  /* 0x00022c0001367983 */ /* 0x001ea80000300800 */
[----:B------:R-:W-:Y:S01]  /*31e0*/  STL [R1+0x134], R141 ;  /* 0x0001348d01007387 */ /* 0x000fe20000100800 */
[----:B------:R-:W-:-:S03]  /*31f0*/  FMUL.FTZ R133, R4, R133 ;  /* 0x0000008504857220 */ /* 0x000fc60000410000 */
[----:B------:R0:W-:Y:S01]  /*3200*/  STL [R1+0x234], R55 ;  /* 0x0002343701007387 */ /* 0x0001e20000100800 */
[----:B------:R-:W-:-:S03]  /*3210*/  FADD.FTZ R60, R135, R60 ;  /* 0x0000003c873c7221 */ /* 0x000fc60000010000 */
[----:B0-----:R-:W4:Y:S04]  /*3220*/  LDL.LU R55, [R1+0x13c] ;  /* 0x00013c0001377983 */ /* 0x001f280000300800 */
[----:B------:R-:W-:Y:S04]  /*3230*/  STL [R1+0x244], R137 ;  /* 0x0002448901007387 */ /* 0x000fe80000100800 */
[----:B------:R0:W-:Y:S01]  /*3240*/  STL [R1+0x230], R60 ;  /* 0x0002303c01007387 */ /* 0x0001e20000100800 */
[----:B------:R-:W-:-:S03]  /*3250*/  PRMT R73, RZ, 0x7610, R73 ;  /* 0x00007610ff497816 */ /* 0x000fc60000000049 */
[----:B0-----:R-:W4:Y:S04]  /*3260*/  LDL R60, [R1+0x7c] ;  /* 0x00007c00013c7983 */ /* 0x001f280000100800 */
[----:B------:R-:W4:Y:S01]  /*3270*/  LDL.LU R137, [R1+0x24c] ;  /* 0x00024c0001897983 */ /* 0x000f220000300800 */
[C---:B------:R-:W-:Y:S02]  /*3280*/  FFMA.FTZ R53, R133.reuse, R135, R53 ;  /* 0x0000008785357223 */ /* 0x040fe40000010035 */
[----:B------:R-:W-:Y:S02]  /*3290*/  FADD.FTZ R138, R48, R138 ;  /* 0x0000008a308a7221 */ /* 0x000fe40000010000 */
[----:B------:R-:W-:Y:S01]  /*32a0*/  FFMA.FTZ R136, R133, R48, R136 ;  /* 0x0000003085887223 */ /* 0x000fe20000010088 */
[----:B------:R-:W-:Y:S01]  /*32b0*/  PRMT R48, RZ, 0x7610, R49 ;  /* 0x00007610ff307816 */ /* 0x000fe20000000031 */
[----:B------:R0:W-:Y:S04]  /*32c0*/  STL [R1+0x140], R53 ;  /* 0x0001403501007387 */ /* 0x0001e80000100800 */
[----:B------:R-:W-:Y:S01]  /*32d0*/  FADD.FTZ R48, -R11, R48 ;  /* 0x000000300b307221 */ /* 0x000fe20000010100 */
[----:B0-----:R-:W4:Y:S04]  /*32e0*/  LDL.LU R53, [R1+0x23c] ;  /* 0x00023c0001357983 */ /* 0x001f280000300800 */
[----:B------:R-:W-:Y:S04]  /*32f0*/  STL [R1+0x250], R138 ;  /* 0x0002508a01007387 */ /* 0x000fe80000100800 */
[----:B------:R0:W-:Y:S04]  /*3300*/  STL [R1+0x240], R136 ;  /* 0x0002408801007387 */ /* 0x0001e80000100800 */
[----:B------:R-:W4:Y:S01]  /*3310*/  LDL R142, [R1+0x40] ;  /* 0x00004000018e7983 */ /* 0x000f220000100800 */
[----:B0-----:R-:W-:-:S02]  /*3320*/  FMUL.FTZ R136, R4, R48 ;  /* 0x0000003004887220 */ /* 0x001fc40000410000 */
[----:B---3--:R-:W-:Y:S02]  /*3330*/  FMUL.FTZ R48, R52, R73 ;  /* 0x0000004934307220 */ /* 0x008fe40000410000 */
[----:B------:R-:W3:Y:S01]  /*3340*/  LDL.LU R52, [R1+0x258] ;  /* 0x0002580001347983 */ /* 0x000ee20000300800 */
[----:B------:R-:W-:Y:S01]  /*3350*/  PRMT R49, RZ, 0x7610, R77 ;  /* 0x00007610ff317816 */ /* 0x000fe2000000004d */
[----:B------:R-:W-:Y:S02]  /*3360*/  FFMA.FTZ R134, R139, R135, R134 ;  /* 0x000000878b867223 */ /* 0x000fe40000010086 */
[----:B------:R-:W3:Y:S04]  /*3370*/  LDL.LU R141, [R1+0x148] ;  /* 0x00014800018d7983 */ /* 0x000ee80000300800 */
[----:B------:R-:W3:Y:S01]  /*3380*/  LDL R139, [R1+0x50] ;  /* 0x00005000018b7983 */ /* 0x000ee20000100800 */
[----:B--2---:R-:W-:-:S05]  /*3390*/  FADD.FTZ R54, R49, R54 ;  /* 0x0000003631367221 */ /* 0x004fca0000010000 */
[----:B------:R0:W-:Y:S04]  /*33a0*/  STL [R1+0x22c], R54 ;  /* 0x00022c3601007387 */ /* 0x0001e80000100800 */
[----:B0-----:R-:W2:Y:S01]  /*33b0*/  LDL.LU R54, [R1+0x278] ;  /* 0x0002780001367983 */ /* 0x001ea20000300800 */
[----:B----4-:R-:W-:-:S05]  /*33c0*/  FFMA.FTZ R55, R136, R49, R55 ;  /* 0x0000003188377223 */ /* 0x010fca0000010037 */
[----:B------:R0:W-:Y:S04]  /*33d0*/  STL [R1+0x13c], R55 ;  /* 0x00013c3701007387 */ /* 0x0001e80000100800 */
[----:B0-----:R-:W4:Y:S01]  /*33e0*/  LDL.LU R55, [R1+0x268] ;  /* 0x0002680001377983 */ /* 0x001f220000300800 */
[----:B------:R-:W-:-:S03]  /*33f0*/  FFMA.FTZ R135, R60, R49, R48 ;  /* 0x000000313c877223 */ /* 0x000fc60000010030 */
[----:B------:R-:W4:Y:S01]  /*3400*/  LDL.LU R60, [R1+0x254] ;  /* 0x00025400013c7983 */ /* 0x000f220000300800 */
[----:B------:R-:W-:-:S03]  /*3410*/  FADD.FTZ R137, R73, R137 ;  /* 0x0000008949897221 */ /* 0x000fc60000010000 */
[----:B------:R-:W4:Y:S04]  /*3420*/  LDL R140, [R1+0x44] ;  /* 0x00004400018c7983 */ /* 0x000f280000100800 */
[----:B------:R-:W4:Y:S04]  /*3430*/  LDL.LU R138, [R1+0x144] ;  /* 0x00014400018a7983 */ /* 0x000f280000300800 */
[----:B------:R0:W-:Y:S04]  /*3440*/  STL [R1+0x24c], R137 ;  /* 0x00024c8901007387 */ /* 0x0001e80000100800 */
[----:B0-----:R-:W4:Y:S01]  /*3450*/  LDL R137, [R1+0x54] ;  /* 0x0000540001897983 */ /* 0x001f220000100800 */
[----:B------:R-:W-:Y:S01]  /*3460*/  FFMA.FTZ R53, R136, R73, R53 ;  /* 0x0000004988357223 */ /* 0x000fe20000010035 */
[----:B------:R-:W-:-:S04]  /*3470*/  PRMT R73, RZ, 0x5410, R78 ;  /* 0x00005410ff497816 */ /* 0x000fc8000000004e */
[----:B------:R0:W-:Y:S04]  /*3480*/  STL [R1+0x23c], R53 ;  /* 0x00023c3501007387 */ /* 0x0001e80000100800 */
[----:B0-----:R-:W4:Y:S01]  /*3490*/  LDL.LU R53, [R1+0x274] ;  /* 0x0002740001357983 */ /* 0x001f220000300800 */
[----:B---3--:R-:W-:-:S05]  /*34a0*/  FADD.FTZ R52, R73, R52 ;  /* 0x0000003449347221 */ /* 0x008fca0000010000 */
[----:B------:R0:W-:Y:S04]  /*34b0*/  STL [R1+0x258], R52 ;  /* 0x0002583401007387 */ /* 0x0001e80000100800 */
[----:B0-----:R-:W3:Y:S01]  /*34c0*/  LDL.LU R52, [R1+0x264] ;  /* 0x0002640001347983 */ /* 0x001ee20000300800 */
[----:B------:R-:W-:-:S05]  /*34d0*/  PRMT R48, RZ, 0x5410, R50 ;  /* 0x00005410ff307816 */ /* 0x000fca0000000032 */
[----:B------:R-:W-:-:S04]  /*34e0*/  FADD.FTZ R48, -R11, R48 ;  /* 0x000000300b307221 */ /* 0x000fc80000010100 */
[----:B------:R-:W-:Y:S01]  /*34f0*/  FMUL.FTZ R77, R4, R48 ;  /* 0x00000030044d7220 */ /* 0x000fe20000410000 */
[----:B------:R-:W-:-:S03]  /*3500*/  PRMT R48, RZ, 0x5410, R74 ;  /* 0x00005410ff307816 */ /* 0x000fc6000000004a */
[----:B------:R-:W-:Y:S01]  /*3510*/  FFMA.FTZ R141, R77, R73, R141 ;  /* 0x000000494d8d7223 */ /* 0x000fe2000001008d */
[----:B------:R-:W-:Y:S01]  /*3520*/  PRMT R50, RZ, 0x7610, R50 ;  /* 0x00007610ff327816 */ /* 0x000fe20000000032 */
[----:B------:R-:W-:-:S04]  /*3530*/  FMUL.FTZ R49, R142, R48 ;  /* 0x000000308e317220 */ /* 0x000fc80000410000 */
[----:B------:R-:W-:Y:S01]  /*3540*/  FFMA.FTZ R73, R139, R73, R49 ;  /* 0x000000498b497223 */ /* 0x000fe20000010031 */
[----:B------:R-:W-:Y:S01]  /*3550*/  PRMT R49, RZ, 0x7610, R78 ;  /* 0x00007610ff317816 */ /* 0x000fe2000000004e */
[----:B------:R-:W-:Y:S02]  /*3560*/  FADD.FTZ R50, -R11, R50 ;  /* 0x000000320b327221 */ /* 0x000fe40000010100 */
[----:B--2---:R-:W-:-:S05]  /*3570*/  FADD.FTZ R54, R48, R54 ;  /* 0x0000003630367221 */ /* 0x004fca0000010000 */
[----:B------:R0:W-:Y:S04]  /*3580*/  STL [R1+0x278], R54 ;  /* 0x0002783601007387 */ /* 0x0001e80000100800 */
[----:B------:R-:W-:Y:S04]  /*3590*/  STL [R1+0x148], R141 ;  /* 0x0001488d01007387 */ /* 0x000fe80000100800 */
[----:B0-----:R-:W2:Y:S01]  /*35a0*/  LDL.LU R54, [R1+0x260] ;  /* 0x0002600001367983 */ /* 0x001ea20000300800 */
[----:B----4-:R-:W-:Y:S01]  /*35b0*/  FFMA.FTZ R55, R77, R48, R55 ;  /* 0x000000304d377223 */ /* 0x010fe20000010037 */
[----:B------:R-:W-:-:S04]  /*35c0*/  PRMT R48, RZ, 0x7610, R74 ;  /* 0x00007610ff307816 */ /* 0x000fc8000000004a */
[----:B------:R0:W-:Y:S01]  /*35d0*/  STL [R1+0x268], R55 ;  /* 0x0002683701007387 */ /* 0x0001e20000100800 */
[----:B------:R-:W-:Y:S02]  /*35e0*/  FMUL.FTZ R139, R4, R50 ;  /* 0x00000032048b7220 */ /* 0x000fe40000410000 */
[----:B------:R-:W-:Y:S01]  /*35f0*/  FADD.FTZ R60, R49, R60 ;  /* 0x0000003c313c7221 */ /* 0x000fe20000010000 */
[----:B0-----:R-:W4:Y:S04]  /*3600*/  LDL R55, [R1+0x48] ;  /* 0x0000480001377983 */ /* 0x001f280000100800 */
[----:B------:R-:W4:Y:S04]  /*3610*/  LDL.LU R141, [R1+0x150] ;  /* 0x00015000018d7983 */ /* 0x000f280000300800 */
[----:B------:R-:W4:Y:S01]  /*3620*/  LDL R74, [R1+0x58] ;  /* 0x00005800014a7983 */ /* 0x000f220000100800 */
[----:B------:R-:W-:-:S03]  /*3630*/  FFMA.FTZ R138, R139, R49, R138 ;  /* 0x000000318b8a7223 */ /* 0x000fc6000001008a */
[----:B------:R0:W-:Y:S01]  /*3640*/  STL [R1+0x254], R60 ;  /* 0x0002543c01007387 */ /* 0x0001e20000100800 */
[----:B------:R-:W-:-:S03]  /*3650*/  FMUL.FTZ R50, R140, R48 ;  /* 0x000000308c327220 */ /* 0x000fc60000410000 */
[----:B0-----:R-:W4:Y:S04]  /*3660*/  LDL.LU R60, [R1+0x280] ;  /* 0x00028000013c7983 */ /* 0x001f280000300800 */
[----:B------:R-:W4:Y:S01]  /*3670*/  LDL.LU R78, [R1+0x270] ;  /* 0x00027000014e7983 */ /* 0x000f220000300800 */
[----:B------:R-:W-:-:S03]  /*3680*/  FADD.FTZ R53, R48, R53 ;  /* 0x0000003530357221 */ /* 0x000fc60000010000 */
[----:B------:R-:W-:Y:S04]  /*3690*/  STL [R1+0x144], R138 ;  /* 0x0001448a01007387 */ /* 0x000fe80000100800 */
[----:B------:R0:W-:Y:S04]  /*36a0*/  STL [R1+0x274], R53 ;  /* 0x0002743501007387 */ /* 0x0001e80000100800 */
[----:B0-----:R-:W4:Y:S04]  /*36b0*/  LDL R53, [R1+0x4c] ;  /* 0x00004c0001357983 */ /* 0x001f280000100800 */
[----:B------:R-:W4:Y:S01]  /*36c0*/  LDL.LU R140, [R1+0x25c] ;  /* 0x00025c00018c7983 */ /* 0x000f220000300800 */
[----:B---3--:R-:W-:-:S05]  /*36d0*/  FFMA.FTZ R52, R139, R48, R52 ;  /* 0x000000308b347223 */ /* 0x008fca0000010034 */
[----:B------:R0:W-:Y:S04]  /*36e0*/  STL [R1+0x264], R52 ;  /* 0x0002643401007387 */ /* 0x0001e80000100800 */
[----:B0-----:R-:W3:Y:S01]  /*36f0*/  LDL.LU R52, [R1+0x14c] ;  /* 0x00014c0001347983 */ /* 0x001ee20000300800 */
[----:B------:R-:W-:Y:S01]  /*3700*/  FFMA.FTZ R138, R137, R49, R50 ;  /* 0x00000031898a7223 */ /* 0x000fe20000010032 */
[----:B------:R-:W-:Y:S02]  /*3710*/  PRMT R49, RZ, 0x5410, R51 ;  /* 0x00005410ff317816 */ /* 0x000fe40000000033 */
[----:B------:R-:W-:-:S03]  /*3720*/  PRMT R48, RZ, 0x5410, R75 ;  /* 0x00005410ff307816 */ /* 0x000fc6000000004b */
[----:B------:R-:W-:Y:S01]  /*3730*/  FADD.FTZ R49, -R11, R49 ;  /* 0x000000310b317221 */ /* 0x000fe20000010100 */
[----:B------:R-:W-:-:S03]  /*3740*/  PRMT R50, RZ, 0x5410, R79 ;  /* 0x00005410ff327816 */ /* 0x000fc6000000004f */
[----:B------:R-:W-:Y:S02]  /*3750*/  FMUL.FTZ R137, R4, R49 ;  /* 0x0000003104897220 */ /* 0x000fe40000410000 */
[----:B--2---:R-:W-:Y:S02]  /*3760*/  FADD.FTZ R54, R50, R54 ;  /* 0x0000003632367221 */ /* 0x004fe40000010000 */
[----:B----4-:R-:W-:Y:S02]  /*3770*/  FMUL.FTZ R49, R55, R48 ;  /* 0x0000003037317220 */ /* 0x010fe40000410000 */
[----:B------:R-:W2:Y:S01]  /*3780*/  LDL R55, [R1+0x5c] ;  /* 0x00005c0001377983 */ /* 0x000ea20000100800 */
[-C--:B------:R-:W-:Y:S02]  /*3790*/  FFMA.FTZ R141, R137, R50.reuse, R141 ;  /* 0x00000032898d7223 */ /* 0x080fe4000001008d */
[----:B------:R-:W-:Y:S01]  /*37a0*/  FFMA.FTZ R74, R74, R50, R49 ;  /* 0x000000324a4a7223 */ /* 0x000fe20000010031 */
[----:B------:R-:W-:Y:S01]  /*37b0*/  PRMT R50, RZ, 0x7610, R51 ;  /* 0x00007610ff327816 */ /* 0x000fe20000000033 */
[----:B------:R0:W-:Y:S01]  /*37c0*/  STL [R1+0x260], R54 ;  /* 0x0002603601007387 */ /* 0x0001e20000100800 */
[----:B------:R-:W-:-:S03]  /*37d0*/  PRMT R49, RZ, 0x7610, R79 ;  /* 0x00007610ff317816 */ /* 0x000fc6000000004f */
[----:B------:R-:W-:Y:S01]  /*37e0*/  FADD.FTZ R50, -R11, R50 ;  /* 0x000000320b327221 */ /* 0x000fe20000010100 */
[----:B0-----:R-:W4:Y:S01]  /*37f0*/  LDL.LU R54, [R1+0x27c] ;  /* 0x00027c0001367983 */ /* 0x001f220000300800 */
[----:B------:R-:W-:Y:S02]  /*3800*/  FADD.FTZ R60, R48, R60 ;  /* 0x0000003c303c7221 */ /* 0x000fe40000010000 */
[----:B------:R-:W-:Y:S02]  /*3810*/  FMUL.FTZ R142, R4, R50 ;  /* 0x00000032048e7220 */ /* 0x000fe40000410000 */
[----:B------:R-:W-:Y:S01]  /*3820*/  FFMA.FTZ R78, R137, R48, R78 ;  /* 0x00000030894e7223 */ /* 0x000fe2000001004e */
[----:B------:R0:W-:Y:S01]  /*3830*/  STL [R1+0x280], R60 ;  /* 0x0002803c01007387 */ /* 0x0001e20000100800 */
[----:B------:R-:W-:-:S03]  /*3840*/  PRMT R48, RZ, 0x7610, R75 ;  /* 0x00007610ff307816 */ /* 0x000fc6000000004b */
[----:B------:R-:W-:Y:S04]  /*3850*/  STL [R1+0x150], R141 ;  /* 0x0001508d01007387 */ /* 0x000fe80000100800 */
[----:B0-----:R-:W4:Y:S04]  /*3860*/  LDL.LU R60, [R1+0x26c] ;  /* 0x00026c00013c7983 */ /* 0x001f280000300800 */
[----:B------:R0:W-:Y:S04]  /*3870*/  STL [R1+0x270], R78 ;  /* 0x0002704e01007387 */ /* 0x0001e80000100800 */
[----:B------:R-:W4:Y:S01]  /*3880*/  LDL R79, [R1+0x20] ;  /* 0x00002000014f7983 */ /* 0x000f220000100800 */
[----:B------:R-:W-:-:S03]  /*3890*/  FMUL.FTZ R50, R53, R48 ;  /* 0x0000003035327220 */ /* 0x000fc60000410000 */
[----:B0-----:R-:W4:Y:S01]  /*38a0*/  LDL.LU R78, [R1+0x288] ;  /* 0x00028800014e7983 */ /* 0x001f220000300800 */
[----:B------:R-:W-:-:S03]  /*38b0*/  FADD.FTZ R140, R49, R140 ;  /* 0x0000008c318c7221 */ /* 0x000fc60000010000 */
[----:B------:R-:W4:Y:S04]  /*38c0*/  LDL.LU R53, [R1+0x158] ;  /* 0x0001580001357983 */ /* 0x000f280000300800 */
[----:B------:R-:W4:Y:S01]  /*38d0*/  LDL R75, [R1+0x30] ;  /* 0x00003000014b7983 */ /* 0x000f220000100800 */
[----:B---3--:R-:W-:-:S05]  /*38e0*/  FFMA.FTZ R52, R142, R49, R52 ;  /* 0x000000318e347223 */ /* 0x008fca0000010034 */
[----:B------:R0:W-:Y:S04]  /*38f0*/  STL [R1+0x14c], R52 ;  /* 0x00014c3401007387 */ /* 0x0001e80000100800 */
[----:B------:R1:W-:Y:S04]  /*3900*/  STL [R1+0x25c], R140 ;  /* 0x00025c8c01007387 */ /* 0x0003e80000100800 */
[----:B0-----:R-:W3:Y:S04]  /*3910*/  LDL.LU R52, [R1+0x2a8] ;  /* 0x0002a80001347983 */ /* 0x001ee80000300800 */
[----:B------:R-:W3:Y:S01]  /*3920*/  LDL.LU R51, [R1+0x298] ;  /* 0x0002980001337983 */ /* 0x000ee20000300800 */
[----:B--2---:R-:W-:Y:S01]  /*3930*/  FFMA.FTZ R141, R55, R49, R50 ;  /* 0x00000031378d7223 */ /* 0x004fe20000010032 */
[----:B------:R-:W-:-:S02]  /*3940*/  PRMT R49, RZ, 0x5410, R80 ;  /* 0x00005410ff317816 */ /* 0x000fc40000000050 */
[----:B------:R-:W2:Y:S01]  /*3950*/  LDL.LU R55, [R1+0x284] ;  /* 0x0002840001377983 */ /* 0x000ea20000300800 */
[----:B------:R-:W-:Y:S02]  /*3960*/  PRMT R50, RZ, 0x5410, R88 ;  /* 0x00005410ff327816 */ /* 0x000fe40000000058 */
[----:B------:R-:W-:-:S04]  /*3970*/  FADD.FTZ R49, -R11, R49 ;  /* 0x000000310b317221 */ /* 0x000fc80000010100 */
[----:B-1----:R-:W-:Y:S02]  /*3980*/  FMUL.FTZ R140, R4, R49 ;  /* 0x00000031048c7220 */ /* 0x002fe40000410000 */
[----:B----4-:R-:W-:-:S05]  /*3990*/  FADD.FTZ R54, R48, R54 ;  /* 0x0000003630367221 */ /* 0x010fca0000010000 */
[----:B------:R0:W-:Y:S04]  /*39a0*/  STL [R1+0x27c], R54 ;  /* 0x00027c3601007387 */ /* 0x0001e80000100800 */
[----:B0-----:R-:W4:Y:S01]  /*39b0*/  LDL.LU R54, [R1+0x154] ;  /* 0x0001540001367983 */ /* 0x001f220000300800 */
[----:B------:R-:W-:Y:S01]  /*39c0*/  FFMA.FTZ R60, R142, R48, R60 ;  /* 0x000000308e3c7223 */ /* 0x000fe2000001003c */
[----:B------:R-:W-:-:S04]  /*39d0*/  PRMT R48, RZ, 0x5410, R84 ;  /* 0x00005410ff307816 */ /* 0x000fc80000000054 */
[----:B------:R0:W-:Y:S01]  /*39e0*/  STL [R1+0x26c], R60 ;  /* 0x00026c3c01007387 */ /* 0x0001e20000100800 */
[----:B------:R-:W-:-:S03]  /*39f0*/  FADD.FTZ R78, R50, R78 ;  /* 0x0000004e324e7221 */ /* 0x000fc60000010000 */
[----:B0-----:R-:W4:Y:S01]  /*3a00*/  LDL R60, [R1+0x24] ;  /* 0x00002400013c7983 */ /* 0x001f220000100800 */
[----:B------:R-:W-:-:S05]  /*3a10*/  FFMA.FTZ R53, R140, R50, R53 ;  /* 0x000000328c357223 */ /* 0x000fca0000010035 */
[----:B------:R0:W-:Y:S04]  /*3a20*/  STL [R1+0x158], R53 ;  /* 0x0001583501007387 */ /* 0x0001e80000100800 */
[----:B0-----:R-:W4:Y:S04]  /*3a30*/  LDL R53, [R1+0x34] ;  /* 0x0000340001357983 */ /* 0x001f280000100800 */
[----:B------:R-:W-:Y:S01]  /*3a40*/  STL [R1+0x288], R78 ;  /* 0x0002884e01007387 */ /* 0x000fe20000100800 */
[----:B---3--:R-:W-:Y:S02]  /*3a50*/  FADD.FTZ R52, R48, R52 ;  /* 0x0000003430347221 */ /* 0x008fe40000010000 */
[----:B------:R-:W-:-:S03]  /*3a60*/  FFMA.FTZ R51, R140, R48, R51 ;  /* 0x000000308c337223 */ /* 0x000fc60000010033 */
[----:B------:R0:W-:Y:S04]  /*3a70*/  STL [R1+0x2a8], R52 ;  /* 0x0002a83401007387 */ /* 0x0001e80000100800 */
[----:B0-----:R-:W3:Y:S04]  /*3a80*/  LDL.LU R52, [R1+0x2a4] ;  /* 0x0002a40001347983 */ /* 0x001ee80000300800 */
[----:B------:R0:W-:Y:S04]  /*3a90*/  STL [R1+0x298], R51 ;  /* 0x0002983301007387 */ /* 0x0001e80000100800 */
[----:B0-----:R-:W3:Y:S01]  /*3aa0*/  LDL.LU R51, [R1+0x294] ;  /* 0x0002940001337983 */ /* 0x001ee20000300800 */
[----:B------:R-:W-:-:S03]  /*3ab0*/  FMUL.FTZ R49, R79, R48 ;  /* 0x000000304f317220 */ /* 0x000fc60000410000 */
[----:B------:R-:W3:Y:S01]  /*3ac0*/  LDL R157, [R1+0x28] ;  /* 0x00002800019d7983 */ /* 0x000ee20000100800 */
[----:B------:R-:W-:Y:S01]  /*3ad0*/  FFMA.FTZ R75, R75, R50, R49 ;  /* 0x000000324b4b7223 */ /* 0x000fe20000010031 */
[----:B------:R-:W-:Y:S02]  /*3ae0*/  PRMT R50, RZ, 0x7610, R80 ;  /* 0x00007610ff327816 */ /* 0x000fe40000000050 */
[----:B------:R-:W-:Y:S01]  /*3af0*/  PRMT R49, RZ, 0x7610, R88 ;  /* 0x00007610ff317816 */ /* 0x000fe20000000058 */
[----:B------:R-:W3:Y:S02]  /*3b00*/  LDL.LU R79, [R1+0x2b0] ;  /* 0x0002b000014f7983 */ /* 0x000ee40000300800 */
[----:B------:R-:W-:Y:S02]  /*3b10*/  FADD.FTZ R50, -R11, R50 ;  /* 0x000000320b327221 */ /* 0x000fe40000010100 */
[----:B--2---:R-:W-:Y:S02]  /*3b20*/  FADD.FTZ R55, R49, R55 ;  /* 0x0000003731377221 */ /* 0x004fe40000010000 */
[----:B------:R-:W-:-:S03]  /*3b30*/  FMUL.FTZ R143, R4, R50 ;  /* 0x00000032048f7220 */ /* 0x000fc60000410000 */
[----:B------:R0:W-:Y:S04]  /*3b40*/  STL [R1+0x284], R55 ;  /* 0x0002843701007387 */ /* 0x0001e80000100800 */
[----:B------:R-:W2:Y:S01]  /*3b50*/  LDL.LU R78, [R1+0x2a0] ;  /* 0x0002a000014e7983 */ /* 0x000ea20000300800 */
[----:B------:R-:W-:Y:S01]  /*3b60*/  PRMT R48, RZ, 0x7610, R84 ;  /* 0x00007610ff307816 */ /* 0x000fe20000000054 */
[----:B----4-:R-:W-:-:S05]  /*3b70*/  FFMA.FTZ R54, R143, R49, R54 ;  /* 0x000000318f367223 */ /* 0x010fca0000010036 */
[----:B------:R1:W-:Y:S04]  /*3b80*/  STL [R1+0x154], R54 ;  /* 0x0001543601007387 */ /* 0x0003e80000100800 */
[----:B------:R-:W4:Y:S04]  /*3b90*/  LDL.LU R156, [R1+0x290] ;  /* 0x00029000019c7983 */ /* 0x000f280000300800 */
[----:B------:R-:W4:Y:S04]  /*3ba0*/  LDL.LU R147, [R1+0x160] ;  /* 0x0001600001937983 */ /* 0x000f280000300800 */
[----:B------:R-:W4:Y:S01]  /*3bb0*/  LDL R80, [R1+0x38] ;  /* 0x0000380001507983 */ /* 0x000f220000100800 */
[----:B------:R-:W-:-:S03]  /*3bc0*/  FMUL.FTZ R50, R60, R48 ;  /* 0x000000303c327220 */ /* 0x000fc60000410000 */
[----:B0-----:R-:W4:Y:S04]  /*3bd0*/  LDL.LU R55, [R1+0x28c] ;  /* 0x00028c0001377983 */ /* 0x001f280000300800 */
[----:B-1----:R-:W4:Y:S01]  /*3be0*/  LDL.LU R54, [R1+0x15c] ;  /* 0x00015c0001367983 */ /* 0x002f220000300800 */
[----:B------:R-:W-:Y:S02]  /*3bf0*/  FFMA.FTZ R88, R53, R49, R50 ;  /* 0x0000003135587223 */ /* 0x000fe40000010032 */
[----:B---3--:R-:W-:-:S05]  /*3c00*/  FADD.FTZ R52, R48, R52 ;  /* 0x0000003430347221 */ /* 0x008fca0000010000 */
[----:B------:R0:W-:Y:S01]  /*3c10*/  STL [R1+0x2a4], R52 ;  /* 0x0002a43401007387 */ /* 0x0001e20000100800 */
[----:B------:R-:W-:-:S03]  /*3c20*/  FFMA.FTZ R51, R143, R48, R51 ;  /* 0x000000308f337223 */ /* 0x000fc60000010033 */
[----:B0-----:R-:W3:Y:S04]  /*3c30*/  LDL.LU R52, [R1+0x2ac] ;  /* 0x0002ac0001347983 */ /* 0x001ee80000300800 */
[----:B------:R-:W3:Y:S04]  /*3c40*/  LDL R60, [R1+0x2c] ;  /* 0x00002c00013c7983 */ /* 0x000ee80000100800 */
[----:B------:R-:W3:Y:S04]  /*3c50*/  LDL R53, [R1+0x3c] ;  /* 0x00003c0001357983 */ /* 0x000ee80000100800 */
[----:B------:R0:W-:Y:S04]  /*3c60*/  STL [R1+0x294], R51 ;  /* 0x0002943301007387 */ /* 0x0001e80000100800 */
[----:B0-----:R-:W3:Y:S01]  /*3c70*/  LDL.LU R51, [R1+0x29c] ;  /* 0x00029c0001337983 */ /* 0x001ee20000300800 */
[----:B------:R-:W-:-:S02]  /*3c80*/  PRMT R49, RZ, 0x5410, R81 ;  /* 0x00005410ff317816 */ /* 0x000fc40000000051 */
[----:B------:R-:W-:-:S03]  /*3c90*/  PRMT R48, RZ, 0x5410, R85 ;  /* 0x00005410ff307816 */ /* 0x000fc60000000055 */
[----:B------:R-:W-:-:S04]  /*3ca0*/  FADD.FTZ R49, -R11, R49 ;  /* 0x000000310b317221 */ /* 0x000fc80000010100 */
[----:B------:R-:W-:Y:S02]  /*3cb0*/  FMUL.FTZ R84, R4, R49 ;  /* 0x0000003104547220 */ /* 0x000fe40000410000 */
[-C--:B------:R-:W-:Y:S02]  /*3cc0*/  FMUL.FTZ R49, R157, R48.reuse ;  /* 0x000000309d317220 */ /* 0x080fe40000410000 */
[----:B------:R-:W-:Y:S02]  /*3cd0*/  FADD.FTZ R79, R48, R79 ;  /* 0x0000004f304f7221 */ /* 0x000fe40000010000 */
[----:B--2---:R-:W-:Y:S01]  /*3ce0*/  FFMA.FTZ R78, R84, R48, R78 ;  /* 0x00000030544e7223 */ /* 0x004fe2000001004e */
[----:B------:R-:W-:Y:S02]  /*3cf0*/  PRMT R48, RZ, 0x7610, R81 ;  /* 0x00007610ff307816 */ /* 0x000fe40000000051 */
[----:B------:R-:W-:-:S03]  /*3d00*/  PRMT R50, RZ, 0x5410, R89 ;  /* 0x00005410ff327816 */ /* 0x000fc60000000059 */
[----:B------:R-:W-:Y:S02]  /*3d10*/  FADD.FTZ R48, -R11, R48 ;  /* 0x000000300b307221 */ /* 0x000fe40000010100 */
[----:B----4-:R-:W-:Y:S02]  /*3d20*/  FADD.FTZ R156, R50, R156 ;  /* 0x0000009c329c7221 */ /* 0x010fe40000010000 */
[-C--:B------:R-:W-:Y:S02]  /*3d30*/  FFMA.FTZ R147, R84, R50.reuse, R147 ;  /* 0x0000003254937223 */ /* 0x080fe40000010093 */
[----:B------:R-:W-:Y:S01]  /*3d40*/  FFMA.FTZ R80, R80, R50, R49 ;  /* 0x0000003250507223 */ /* 0x000fe20000010031 */
[----:B------:R-:W-:Y:S02]  /*3d50*/  PRMT R50, RZ, 0x7610, R89 ;  /* 0x00007610ff327816 */ /* 0x000fe40000000059 */
[----:B------:R-:W-:Y:S01]  /*3d60*/  PRMT R49, RZ, 0x7610, R85 ;  /* 0x00007610ff317816 */ /* 0x000fe20000000055 */
[----:B------:R-:W-:Y:S01]  /*3d70*/  FMUL.FTZ R85, R4, R48 ;  /* 0x0000003004557220 */ /* 0x000fe20000410000 */
[----:B------:R-:W-:Y:S01]  /*3d80*/  STL [R1+0x290], R156 ;  /* 0x0002909c01007387 */ /* 0x000fe20000100800 */
[----:B------:R-:W-:-:S02]  /*3d90*/  FADD.FTZ R55, R50, R55 ;  /* 0x0000003732377221 */ /* 0x000fc40000010000 */
[----:B------:R-:W-:Y:S01]  /*3da0*/  FFMA.FTZ R54, R85, R50, R54 ;  /* 0x0000003255367223 */ /* 0x000fe20000010036 */
[----:B------:R-:W-:Y:S04]  /*3db0*/  STL [R1+0x160], R147 ;  /* 0x0001609301007387 */ /* 0x000fe80000100800 */
[----:B------:R-:W-:Y:S04]  /*3dc0*/  STL [R1+0x2b0], R79 ;  /* 0x0002b04f01007387 */ /* 0x000fe80000100800 */
[----:B------:R0:W-:Y:S04]  /*3dd0*/  STL [R1+0x2a0], R78 ;  /* 0x0002a04e01007387 */ /* 0x0001e80000100800 */
[----:B0-----:R-:W2:Y:S04]  /*3de0*/  LDL R78, [R1] ;  /* 0x00000000014e7983 */ /* 0x001ea80000100800 */
[----:B------:R-:W-:Y:S04]  /*3df0*/  STL [R1+0x28c], R55 ;  /* 0x00028c3701007387 */ /* 0x000fe80000100800 */
[----:B------:R0:W-:Y:S04]  /*3e00*/  STL [R1+0x15c], R54 ;  /* 0x00015c3601007387 */ /* 0x0001e80000100800 */
[----:B0-----:R-:W4:Y:S04]  /*3e10*/  LDL.LU R54, [R1+0x2c4] ;  /* 0x0002c40001367983 */ /* 0x001f280000300800 */
[----:B------:R-:W2:Y:S01]  /*3e20*/  LDL.LU R156, [R1+0x2b8] ;  /* 0x0002b800019c7983 */ /* 0x000ea20000300800 */
[----:B---3--:R-:W-:-:S02]  /*3e30*/  FADD.FTZ R52, R49, R52 ;  /* 0x0000003431347221 */ /* 0x008fc40000010000 */
[----:B------:R-:W-:-:S03]  /*3e40*/  FMUL.FTZ R48, R60, R49 ;  /* 0x000000313c307220 */ /* 0x000fc60000410000 */
[----:B------:R0:W-:Y:S01]  /*3e50*/  STL [R1+0x2ac], R52 ;  /* 0x0002ac3401007387 */ /* 0x0001e20000100800 */
[----:B------:R-:W-:-:S03]  /*3e60*/  FFMA.FTZ R81, R53, R50, R48 ;  /* 0x0000003235517223 */ /* 0x000fc60000010030 */
[----:B------:R-:W3:Y:S04]  /*3e70*/  LDL R89, [R1+0x10] ;  /* 0x0000100001597983 */ /* 0x000ee80000100800 */
[----:B------:R-:W3:Y:S01]  /*3e80*/  LDL.LU R53, [R1+0x2dc] ;  /* 0x0002dc0001357983 */ /* 0x000ee20000300800 */
[----:B------:R-:W-:-:S05]  /*3e90*/  FFMA.FTZ R51, R85, R49, R51 ;  /* 0x0000003155337223 */ /* 0x000fca0000010033 */
[----:B------:R1:W-:Y:S04]  /*3ea0*/  STL [R1+0x29c], R51 ;  /* 0x00029c3301007387 */ /* 0x0003e80000100800 */
[----:B0-----:R-:W3:Y:S01]  /*3eb0*/  LDL.LU R52, [R1+0x2d0] ;  /* 0x0002d00001347983 */ /* 0x001ee20000300800 */
[----:B------:R-:W-:Y:S02]  /*3ec0*/  IADD3 R50, P5, R17, c[0x0][0x190], RZ ;  /* 0x0000640011327a10 */ /* 0x000fe40007fbe0ff */
[----:B------:R-:W-:Y:S01]  /*3ed0*/  IADD3.X R17, R14, c[0x0][0x194], RZ, P6, !PT ;  /* 0x000065000e117a10 */ /* 0x000fe200037fe4ff */
[----:B------:R-:W3:Y:S01]  /*3ee0*/  LDL R147, [R1+0x4] ;  /* 0x0000040001937983 */ /* 0x000ee20000100800 */
[----:B------:R-:W-:Y:S02]  /*3ef0*/  PRMT R14, RZ, 0x5410, R82 ;  /* 0x00005410ff0e7816 */ /* 0x000fe40000000052 */
[----:B------:R-:W-:Y:S01]  /*3f00*/  PRMT R79, RZ, 0x5410, R90 ;  /* 0x00005410ff4f7816 */ /* 0x000fe2000000005a */
[----:B------:R-:W3:Y:S02]  /*3f10*/  LDL.LU R60, [R1+0x2c0] ;  /* 0x0002c000013c7983 */ /* 0x000ee40000300800 */
[----:B------:R-:W-:Y:S01]  /*3f20*/  FADD.FTZ R14, -R11, R14 ;  /* 0x0000000e0b0e7221 */ /* 0x000fe20000010100 */
[----:B-1----:R-:W-:Y:S01]  /*3f30*/  IADD3.X R51, R144, c[0x0][0x194], RZ, P5, !PT ;  /* 0x0000650090337a10 */ /* 0x002fe20002ffe4ff */
[----:B------:R-:W3:Y:S02]  /*3f40*/  LDL.LU R55, [R1+0x2b4] ;  /* 0x0002b40001377983 */ /* 0x000ee40000300800 */
[----:B------:R-:W-:Y:S01]  /*3f50*/  FMUL.FTZ R144, R4, R14 ;  /* 0x0000000e04907220 */ /* 0x000fe20000410000 */
[----:B------:R-:W-:Y:S01]  /*3f60*/  PRMT R14, RZ, 0x5410, R86 ;  /* 0x00005410ff0e7816 */ /* 0x000fe20000000056 */
[----:B------:R-:W5:Y:S01]  /*3f70*/  LDG.E.64 R16, [R16.64] ;  /* 0x0000000410107981 */ /* 0x000f62000c1e1b00 */
[----:B------:R-:W-:-:S02]  /*3f80*/  @P1 LEA R92, P4, R102, c[0x0][0x218], 0x4 ;  /* 0x00008600665c1a11 */ /* 0x000fc400078820ff */
[----:B------:R-:W-:Y:S01]  /*3f90*/  IADD3 R48, P3, R21, c[0x0][0x190], RZ ;  /* 0x0000640015307a10 */ /* 0x000fe20007f7e0ff */
[----:B------:R-:W5:Y:S01]  /*3fa0*/  LDG.E.64 R50, [R50.64] ;  /* 0x0000000432327981 */ /* 0x000f62000c1e1b00 */
[----:B----4-:R-:W-:Y:S02]  /*3fb0*/  FADD.FTZ R54, R79, R54 ;  /* 0x000000364f367221 */ /* 0x010fe40000010000 */
[----:B--2---:R-:W-:-:S03]  /*3fc0*/  FFMA.FTZ R156, R144, R79, R156 ;  /* 0x0000004f909c7223 */ /* 0x004fc6000001009c */
[----:B------:R0:W-:Y:S04]  /*3fd0*/  STL [R1+0x2c4], R54 ;  /* 0x0002c43601007387 */ /* 0x0001e80000100800 */
[----:B0-----:R-:W2:Y:S04]  /*3fe0*/  LDL R54, [R1+0x14] ;  /* 0x0000140001367983 */ /* 0x001ea80000100800 */
[----:B------:R-:W-:Y:S01]  /*3ff0*/  STL [R1+0x2b8], R156 ;  /* 0x0002b89c01007387 */ /* 0x000fe20000100800 */
[----:B---3--:R-:W-:-:S05]  /*4000*/  FADD.FTZ R53, R14, R53 ;  /* 0x000000350e357221 */ /* 0x008fca0000010000 */
[----:B------:R0:W-:Y:S04]  /*4010*/  STL [R1+0x2dc], R53 ;  /* 0x0002dc3501007387 */ /* 0x0001e80000100800 */
[----:B0-----:R-:W3:Y:S01]  /*4020*/  LDL.LU R53, [R1+0x2d8] ;  /* 0x0002d80001357983 */ /* 0x001ee20000300800 */
[----:B------:R-:W-:-:S05]  /*4030*/  FFMA.FTZ R52, R144, R14, R52 ;  /* 0x0000000e90347223 */ /* 0x000fca0000010034 */
[----:B------:R0:W-:Y:S04]  /*4040*/  STL [R1+0x2d0], R52 ;  /* 0x0002d03401007387 */ /* 0x0001e80000100800 */
[----:B0-----:R-:W4:Y:S01]  /*4050*/  LDL.LU R52, [R1+0x2cc] ;  /* 0x0002cc0001347983 */ /* 0x001f220000300800 */
[----:B------:R-:W-:Y:S01]  /*4060*/  @P1 LEA.HI.X R93, R102, c[0x0][0x21c], RZ, 0x4, P4 ;  /* 0x00008700665d1a11 */ /* 0x000fe200020f24ff */
[----:B------:R-:W-:Y:S01]  /*4070*/  FMUL.FTZ R78, R78, R14 ;  /* 0x0000000e4e4e7220 */ /* 0x000fe20000410000 */
[----:B------:R-:W-:Y:S01]  /*4080*/  PRMT R14, RZ, 0x7610, R82 ;  /* 0x00007610ff0e7816 */ /* 0x000fe20000000052 */
[----:B------:R-:W4:Y:S04]  /*4090*/  LDL.LU R157, [R1+0x2e0] ;  /* 0x0002e000019d7983 */ /* 0x000f280000300800 */
[----:B------:R0:W5:Y:S01]  /*40a0*/  @P1 LDG.E.128 R32, [R92.64] ;  /* 0x000000045c201981 */ /* 0x000162000c1e1d00 */
[----:B------:R-:W-:-:S02]  /*40b0*/  FFMA.FTZ R89, R89, R79, R78 ;  /* 0x0000004f59597223 */ /* 0x000fc4000001004e */
[----:B------:R-:W-:Y:S01]  /*40c0*/  FADD.FTZ R79, -R11, R14 ;  /* 0x0000000e0b4f7221 */ /* 0x000fe20000010100 */
[----:B------:R-:W-:Y:S01]  /*40d0*/  IADD3.X R49, R19, c[0x0][0x194], RZ, P3, !PT ;  /* 0x0000650013317a10 */ /* 0x000fe20001ffe4ff */
[----:B------:R-:W4:Y:S04]  /*40e0*/  LDL.LU R156, [R1+0x2d4] ;  /* 0x0002d400019c7983 */ /* 0x000f280000300800 */
[----:B------:R-:W4:Y:S01]  /*40f0*/  LDG.E.128 R100, [R100.64] ;  /* 0x0000000464647981 */ /* 0x000f22000c1e1d00 */
[----:B0-----:R-:W-:Y:S02]  /*4100*/  IADD3 R92, P4, R128, c[0x0][0x188], RZ ;  /* 0x00006200805c7a10 */ /* 0x001fe40007f9e0ff */
[----:B------:R-:W-:Y:S01]  /*4110*/  PRMT R78, RZ, 0x7610, R90 ;  /* 0x00007610ff4e7816 */ /* 0x000fe2000000005a */
[----:B------:R-:W5:Y:S01]  /*4120*/  LDG.E.64 R48, [R48.64] ;  /* 0x0000000430307981 */ /* 0x000f62000c1e1b00 */
[----:B------:R-:W-:-:S02]  /*4130*/  IADD3.X R93, R127, c[0x0][0x18c], RZ, P4, !PT ;  /* 0x000063007f5d7a10 */ /* 0x000fc400027fe4ff */
[----:B------:R-:W-:Y:S02]  /*4140*/  IADD3 R18, P4, R18, c[0x0][0x190], RZ ;  /* 0x0000640012127a10 */ /* 0x000fe40007f9e0ff */
[----:B------:R-:W-:Y:S02]  /*4150*/  PRMT R14, RZ, 0x7610, R86 ;  /* 0x00007610ff0e7816 */ /* 0x000fe40000000056 */
[----:B------:R-:W-:Y:S01]  /*4160*/  IADD3.X R19, R145, c[0x0][0x194], RZ, P4, !PT ;  /* 0x0000650091137a10 */ /* 0x000fe200027fe4ff */
[----:B------:R-:W-:Y:S01]  /*4170*/  FMUL.FTZ R145, R4, R79 ;  /* 0x0000004f04917220 */ /* 0x000fe20000410000 */
[----:B------:R-:W-:Y:S01]  /*4180*/  IADD3 R20, P3, R20, c[0x0][0x190], RZ ;  /* 0x0000640014147a10 */ /* 0x000fe20007f7e0ff */
[----:B------:R-:W-:Y:S01]  /*4190*/  FADD.FTZ R60, R78, R60 ;  /* 0x0000003c4e3c7221 */ /* 0x000fe20000010000 */
[----:B------:R-:W4:Y:S01]  /*41a0*/  LDG.E.128 R92, [R92.64] ;  /* 0x000000045c5c7981 */ /* 0x000f22000c1e1d00 */
[----:B------:R-:W-:Y:S02]  /*41b0*/  FMUL.FTZ R79, R147, R14 ;  /* 0x0000000e934f7220 */ /* 0x000fe40000410000 */
[----:B------:R-:W-:Y:S01]  /*41c0*/  FFMA.FTZ R55, R145, R78, R55 ;  /* 0x0000004e91377223 */ /* 0x000fe20000010037 */
[----:B------:R0:W-:Y:S04]  /*41d0*/  STL [R1+0x2c0], R60 ;  /* 0x0002c03c01007387 */ /* 0x0001e80000100800 */
[----:B------:R1:W-:Y:S01]  /*41e0*/  STL [R1+0x2b4], R55 ;  /* 0x0002b43701007387 */ /* 0x0003e20000100800 */
[----:B------:R-:W-:-:S03]  /*41f0*/  IADD3.X R21, R146, c[0x0][0x194], RZ, P3, !PT ;  /* 0x0000650092157a10 */ /* 0x000fc60001ffe4ff */
[----:B------:R-:W5:Y:S04]  /*4200*/  LDG.E.64 R18, [R18.64] ;  /* 0x0000000412127981 */ /* 0x000f68000c1e1b00 */
[----:B------:R-:W5:Y:S01]  /*4210*/  LDG.E.64 R20, [R20.64] ;  /* 0x0000000414147981 */ /* 0x000f62000c1e1b00 */
[----:B--2---:R-:W-:-:S03]  /*4220*/  FFMA.FTZ R90, R54, R78, R79 ;  /* 0x0000004e365a7223 */ /* 0x004fc6000001004f */
[----:B------:R-:W2:Y:S04]  /*4230*/  LDL R79, [R1+0x8] ;  /* 0x00000800014f7983 */ /* 0x000ea80000100800 */
[----:B0-----:R-:W2:Y:S04]  /*4240*/  LDL.LU R60, [R1+0x2c8] ;  /* 0x0002c800013c7983 */ /* 0x001ea80000300800 */
[----:B------:R-:W2:Y:S04]  /*4250*/  LDL.LU R158, [R1+0x2bc] ;  /* 0x0002bc00019e7983 */ /* 0x000ea80000300800 */
[----:B------:R-:W2:Y:S04]  /*4260*/  LDL R82, [R1+0x18] ;  /* 0x0000180001527983 */ /* 0x000ea80000100800 */
[----:B------:R-:W2:Y:S04]  /*4270*/  LDL R147, [R1+0xc] ;  /* 0x00000c0001937983 */ /* 0x000ea80000100800 */
[----:B------:R-:W2:Y:S01]  /*4280*/  LDL.LU R146, [R1+0x2e8] ;  /* 0x0002e80001927983 */ /* 0x000ea20000300800 */
[----:B---3--:R-:W-:-:S05]  /*4290*/  FADD.FTZ R53, R14, R53 ;  /* 0x000000350e357221 */ /* 0x008fca0000010000 */
[----:B------:R-:W-:Y:S04]  /*42a0*/  STL [R1+0x2d8], R53 ;  /* 0x0002d83501007387 */ /* 0x000fe80000100800 */
[----:B-1----:R-:W3:Y:S01]  /*42b0*/  LDL.LU R55, [R1+0x2e4] ;  /* 0x0002e40001377983 */ /* 0x002ee20000300800 */
[----:B----4-:R-:W-:-:S05]  /*42c0*/  FFMA.FTZ R52, R145, R14, R52 ;  /* 0x0000000e91347223 */ /* 0x010fca0000010034 */
[----:B------:R0:W-:Y:S04]  /*42d0*/  STL [R1+0x2cc], R52 ;  /* 0x0002cc3401007387 */ /* 0x0001e80000100800 */
[----:B------:R-:W4:Y:S04]  /*42e0*/  LDL R54, [R1+0x1c] ;  /* 0x00001c0001367983 */ /* 0x000f280000100800 */
[----:B0-----:R-:W4:Y:S04]  /*42f0*/  LDL.LU R52, [R1+0x2f0] ;  /* 0x0002f00001347983 */ /* 0x001f280000300800 */
[----:B------:R-:W4:Y:S01]  /*4300*/  LDL.LU R53, [R1+0x2ec] ;  /* 0x0002ec0001357983 */ /* 0x000f220000300800 */
[----:B------:R-:W-:-:S02]  /*4310*/  PRMT R78, RZ, 0x5410, R83 ;  /* 0x00005410ff4e7816 */ /* 0x000fc40000000053 */
[----:B------:R-:W-:-:S03]  /*4320*/  PRMT R14, RZ, 0x5410, R87 ;  /* 0x00005410ff0e7816 */ /* 0x000fc60000000057 */
[----:B------:R-:W-:-:S04]  /*4330*/  FADD.FTZ R78, -R11, R78 ;  /* 0x0000004e0b4e7221 */ /* 0x000fc80000010100 */
[----:B------:R-:W-:Y:S02]  /*4340*/  FMUL.FTZ R86, R4, R78 ;  /* 0x0000004e04567220 */ /* 0x000fe40000410000 */
[----:B------:R-:W-:Y:S02]  /*4350*/  FADD.FTZ R157, R14, R157 ;  /* 0x0000009d0e9d7221 */ /* 0x000fe40000010000 */
[-C--:B------:R-:W-:Y:S02]  /*4360*/  FFMA.FTZ R156, R86, R14.reuse, R156 ;  /* 0x0000000e569c7223 */ /* 0x080fe4000001009c */
[----:B--2---:R-:W-:Y:S01]  /*4370*/  FMUL.FTZ R78, R79, R14 ;  /* 0x0000000e4f4e7220 */ /* 0x004fe20000410000 */
[----:B------:R-:W-:Y:S02]  /*4380*/  PRMT R79, RZ, 0x5410, R91 ;  /* 0x00005410ff4f7816 */ /* 0x000fe4000000005b */
[----:B------:R-:W-:-:S03]  /*4390*/  PRMT R14, RZ, 0x7610, R83 ;  /* 0x00007610ff0e7816 */ /* 0x000fc60000000053 */
[----:B------:R-:W-:Y:S02]  /*43a0*/  FADD.FTZ R60, R79, R60 ;  /* 0x0000003c4f3c7221 */ /* 0x000fe40000010000 */
[-C--:B------:R-:W-:Y:S02]  /*43b0*/  FFMA.FTZ R158, R86, R79.reuse, R158 ;  /* 0x0000004f569e7223 */ /* 0x080fe4000001009e */
[----:B------:R-:W-:Y:S02]  /*43c0*/  FFMA.FTZ R82, R82, R79, R78 ;  /* 0x0000004f52527223 */ /* 0x000fe4000001004e */
[----:B------:R-:W-:Y:S01]  /*43d0*/  FADD.FTZ R79, -R11, R14 ;  /* 0x0000000e0b4f7221 */ /* 0x000fe20000010100 */
[----:B------:R-:W-:Y:S02]  /*43e0*/  PRMT R14, RZ, 0x7610, R91 ;  /* 0x00007610ff0e7816 */ /* 0x000fe4000000005b */
[----:B------:R-:W-:Y:S01]  /*43f0*/  PRMT R78, RZ, 0x7610, R87 ;  /* 0x00007610ff4e7816 */ /* 0x000fe20000000057 */
[----:B------:R-:W-:Y:S01]  /*4400*/  FMUL.FTZ R83, R4, R79 ;  /* 0x0000004f04537220 */ /* 0x000fe20000410000 */
[----:B------:R0:W-:Y:S01]  /*4410*/  STL [R1+0x2c8], R60 ;  /* 0x0002c83c01007387 */ /* 0x0001e20000100800 */
[----:B------:R-:W-:-:S03]  /*4420*/  FADD.FTZ R146, R14, R146 ;  /* 0x000000920e927221 */ /* 0x000fc60000010000 */
[----:B0-----:R0:W5:Y:S04]  /*4430*/  LDL.LU R60, [R1+0x384] ;  /* 0x00038400013c7983 */ /* 0x0011680000300800 */
[----:B------:R-:W-:Y:S04]  /*4440*/  STL [R1+0x2bc], R158 ;  /* 0x0002bc9e01007387 */ /* 0x000fe80000100800 */
[----:B------:R-:W-:Y:S04]  /*4450*/  STL [R1+0x2e0], R157 ;  /* 0x0002e09d01007387 */ /* 0x000fe80000100800 */
[----:B------:R-:W-:Y:S04]  /*4460*/  STL [R1+0x2d4], R156 ;  /* 0x0002d49c01007387 */ /* 0x000fe80000100800 */
[----:B------:R-:W-:Y:S01]  /*4470*/  STL [R1+0x2e8], R146 ;  /* 0x0002e89201007387 */ /* 0x000fe20000100800 */
[----:B------:R-:W-:-:S02]  /*4480*/  FMUL.FTZ R79, R147, R78 ;  /* 0x0000004e934f7220 */ /* 0x000fc40000410000 */
[----:B---3--:R-:W-:Y:S02]  /*4490*/  FFMA.FTZ R55, R83, R14, R55 ;  /* 0x0000000e53377223 */ /* 0x008fe40000010037 */
[----:B----4-:R-:W-:-:S05]  /*44a0*/  FADD.FTZ R52, R78, R52 ;  /* 0x000000344e347221 */ /* 0x010fca0000010000 */
[----:B------:R1:W-:Y:S04]  /*44b0*/  STL [R1+0x2f0], R52 ;  /* 0x0002f03401007387 */ /* 0x0003e80000100800 */
[----:B------:R2:W-:Y:S04]  /*44c0*/  STL [R1+0x2e4], R55 ;  /* 0x0002e43701007387 */ /* 0x0005e80000100800 */
[----:B-1----:R-:W3:Y:S04]  /*44d0*/  LDL.LU R52, [R1+0x300] ;  /* 0x0003000001347983 */ /* 0x002ee80000300800 */
[----:B------:R-:W4:Y:S04]  /*44e0*/  LDL.LU R156, [R1+0x2f8] ;  /* 0x0002f800019c7983 */ /* 0x000f280000300800 */
[----:B--2---:R-:W2:Y:S01]  /*44f0*/  LDL.LU R55, [R1+0x310] ;  /* 0x0003100001377983 */ /* 0x004ea20000300800 */
[----:B------:R-:W-:-:S03]  /*4500*/  FFMA.FTZ R87, R54, R14, R79 ;  /* 0x0000000e36577223 */ /* 0x000fc6000001004f */
[----:B------:R-:W2:Y:S01]  /*4510*/  LDL.LU R54, [R1+0x308] ;  /* 0x0003080001367983 */ /* 0x000ea20000300800 */
[----:B------:R-:W-:-:S05]  /*4520*/  FFMA.FTZ R53, R83, R78, R53 ;  /* 0x0000004e53357223 */ /* 0x000fca0000010035 */
[----:B------:R1:W-:Y:S04]  /*4530*/  STL [R1+0x2ec], R53 ;  /* 0x0002ec3501007387 */ /* 0x0003e80000100800 */
[----:B-1----:R-:W2:Y:S01]  /*4540*/  LDL.LU R53, [R1+0x2fc] ;  /* 0x0002fc0001357983 */ /* 0x002ea20000300800 */
[----:B------:R-:W-:Y:S02]  /*4550*/  PRMT R146, RZ, 0x7610, R92 ;  /* 0x00007610ff927816 */ /* 0x000fe4000000005c */
[--C-:B------:R-:W-:Y:S01]  /*4560*/  PRMT R78, RZ, 0x5410, R94.reuse ;  /* 0x00005410ff4e7816 */ /* 0x100fe2000000005e */
[----:B------:R-:W2:Y:S01]  /*4570*/  LDL.LU R158, [R1+0x2f4] ;  /* 0x0002f400019e7983 */ /* 0x000ea20000300800 */
[----:B------:R-:W-:Y:S02]  /*4580*/  PRMT R94, RZ, 0x7610, R94 ;  /* 0x00007610ff5e7816 */ /* 0x000fe4000000005e */
[--C-:B------:R-:W-:Y:S01]  /*4590*/  PRMT R14, RZ, 0x5410, R95.reuse ;  /* 0x00005410ff0e7816 */ /* 0x100fe2000000005f */
[----:B------:R-:W2:Y:S01]  /*45a0*/  LDL.LU R157, [R1+0x30c] ;  /* 0x00030c00019d7983 */ /* 0x000ea20000300800 */
[----:B------:R-:W-:Y:S01]  /*45b0*/  PRMT R79, RZ, 0x7610, R95 ;  /* 0x00007610ff4f7816 */ /* 0x000fe2000000005f */
[C---:B------:R-:W-:Y:S01]  /*45c0*/  FADD.FTZ R95, -R11.reuse, R146 ;  /* 0x000000920b5f7221 */ /* 0x040fe20000010100 */
[----:B------:R-:W-:Y:S01]  /*45d0*/  PRMT R91, RZ, 0x5410, R92 ;  /* 0x00005410ff5b7816 */ /* 0x000fe2000000005c */
[----:B------:R-:W-:-:S02]  /*45e0*/  FADD.FTZ R146, -R11, R78 ;  /* 0x0000004e0b927221 */ /* 0x000fc40000010100 */
[C---:B------:R-:W-:Y:S01]  /*45f0*/  FADD.FTZ R78, -R11.reuse, R94 ;  /* 0x0000005e0b4e7221 */ /* 0x040fe20000010100 */
[----:B------:R-:W-:Y:S01]  /*4600*/  PRMT R94, RZ, 0x5410, R100 ;  /* 0x00005410ff5e7816 */ /* 0x000fe20000000064 */
[----:B------:R-:W-:Y:S01]  /*4610*/  FADD.FTZ R91, -R11, R91 ;  /* 0x0000005b0b5b7221 */ /* 0x000fe20000010100 */
[----:B------:R-:W-:-:S03]  /*4620*/  PRMT R92, RZ, 0x5410, R93 ;  /* 0x00005410ff5c7816 */ /* 0x000fc6000000005d */
[----:B------:R-:W-:Y:S01]  /*4630*/  FMUL.FTZ R91, R4, R91 ;  /* 0x0000005b045b7220 */ /* 0x000fe20000410000 */
[----:B------:R-:W-:Y:S01]  /*4640*/  PRMT R147, RZ, 0x7610, R93 ;  /* 0x00007610ff937816 */ /* 0x000fe2000000005d */
[C---:B------:R-:W-:Y:S01]  /*4650*/  FADD.FTZ R93, -R11.reuse, R92 ;  /* 0x0000005c0b5d7221 */ /* 0x040fe20000010100 */
[----:B------:R-:W-:Y:S01]  /*4660*/  PRMT R92, RZ, 0x5410, R96 ;  /* 0x00005410ff5c7816 */ /* 0x000fe20000000060 */
[C---:B------:R-:W-:Y:S02]  /*4670*/  FADD.FTZ R14, -R11.reuse, R14 ;  /* 0x0000000e0b0e7221 */ /* 0x040fe40000010100 */
[C---:B------:R-:W-:Y:S02]  /*4680*/  FADD.FTZ R147, -R11.reuse, R147 ;  /* 0x000000930b937221 */ /* 0x040fe40000010100 */
[----:B------:R-:W-:Y:S02]  /*4690*/  FADD.FTZ R79, -R11, R79 ;  /* 0x0000004f0b4f7221 */ /* 0x000fe40000010100 */
[----:B------:R-:W-:-:S04]  /*46a0*/  FMUL.FTZ R11, R152, R92 ;  /* 0x0000005c980b7220 */ /* 0x000fc80000410000 */
[-C--:B------:R-:W-:Y:S02]  /*46b0*/  FFMA.FTZ R11, R160, R94.reuse, R11 ;  /* 0x0000005ea00b7223 */ /* 0x080fe4000001000b */
[----:B---3--:R-:W-:Y:S02]  /*46c0*/  FADD.FTZ R52, R94, R52 ;  /* 0x000000345e347221 */ /* 0x008fe40000010000 */
[----:B----4-:R-:W-:-:S03]  /*46d0*/  FFMA.FTZ R156, R91, R94, R156 ;  /* 0x0000005e5b9c7223 */ /* 0x010fc6000001009c */
[----:B------:R1:W-:Y:S01]  /*46e0*/  STL [R1+0x300], R52 ;  /* 0x0003003401007387 */ /* 0x0003e20000100800 */
[----:B--2---:R-:W-:-:S03]  /*46f0*/  FADD.FTZ R55, R92, R55 ;  /* 0x000000375c377221 */ /* 0x004fc60000010000 */
[----:B-1----:R-:W2:Y:S04]  /*4700*/  LDL.LU R52, [R1+0x304] ;  /* 0x0003040001347983 */ /* 0x002ea80000300800 */
[----:B------:R1:W-:Y:S01]  /*4710*/  STL [R1+0x2f8], R156 ;  /* 0x0002f89c01007387 */ /* 0x0003e20000100800 */
[----:B------:R-:W-:Y:S01]  /*4720*/  FFMA.FTZ R54, R91, R92, R54 ;  /* 0x0000005c5b367223 */ /* 0x000fe20000010036 */
[----:B------:R-:W-:Y:S02]  /*4730*/  PRMT R94, RZ, 0x7610, R100 ;  /* 0x00007610ff5e7816 */ /* 0x000fe40000000064 */
[----:B-1----:R-:W3:Y:S04]  /*4740*/  LDL.LU R156, [R1+0x318] ;  /* 0x00031800019c7983 */ /* 0x002ee80000300800 */
[----:B------:R1:W-:Y:S01]  /*4750*/  STL [R1+0x310], R55 ;  /* 0x0003103701007387 */ /* 0x0003e20000100800 */
[----:B------:R-:W-:-:S03]  /*4760*/  FADD.FTZ R53, R94, R53 ;  /* 0x000000355e357221 */ /* 0x000fc60000010000 */
[----:B-1----:R-:W4:Y:S04]  /*4770*/  LDL.LU R55, [R1+0x314] ;  /* 0x0003140001377983 */ /* 0x002f280000300800 */
[----:B------:R1:W-:Y:S04]  /*4780*/  STL [R1+0x308], R54 ;  /* 0x0003083601007387 */ /* 0x0003e80000100800 */
[----:B-1----:R-:W4:Y:S04]  /*4790*/  LDL.LU R54, [R1+0x320] ;  /* 0x0003200001367983 */ /* 0x002f280000300800 */
[----:B------:R1:W-:Y:S04]  /*47a0*/  STL [R1+0x2fc], R53 ;  /* 0x0002fc3501007387 */ /* 0x0003e80000100800 */
[----:B-1----:R-:W4:Y:S01]  /*47b0*/  LDL.LU R53, [R1+0x31c] ;  /* 0x00031c0001357983 */ /* 0x002f220000300800 */
[----:B------:R-:W-:Y:S01]  /*47c0*/  PRMT R92, RZ, 0x7610, R96 ;  /* 0x00007610ff5c7816 */ /* 0x000fe20000000060 */
[----:B------:R-:W-:Y:S01]  /*47d0*/  FMUL.FTZ R95, R4, R95 ;  /* 0x0000005f045f7220 */ /* 0x000fe20000410000 */
[----:B------:R-:W-:-:S03]  /*47e0*/  PRMT R100, RZ, 0x5410, R101 ;  /* 0x00005410ff647816 */ /* 0x000fc60000000065 */
[----:B------:R-:W-:Y:S02]  /*47f0*/  FFMA.FTZ R158, R95, R94, R158 ;  /* 0x0000005e5f9e7223 */ /* 0x000fe4000001009e */
[----:B------:R-:W-:-:S03]  /*4800*/  FADD.FTZ R157, R92, R157 ;  /* 0x0000009d5c9d7221 */ /* 0x000fc60000010000 */
[----:B------:R-:W-:Y:S01]  /*4810*/  STL [R1+0x2f4], R158 ;  /* 0x0002f49e01007387 */ /* 0x000fe20000100800 */
[----:B------:R-:W-:Y:S02]  /*4820*/  FMUL.FTZ R96, R153, R92 ;  /* 0x0000005c99607220 */ /* 0x000fe40000410000 */
[----:B------:R-:W-:Y:S02]  /*4830*/  FMUL.FTZ R93, R4, R93 ;  /* 0x0000005d045d7220 */ /* 0x000fe40000410000 */
[----:B------:R-:W-:Y:S01]  /*4840*/  FFMA.FTZ R94, R161, R94, R96 ;  /* 0x0000005ea15e7223 */ /* 0x000fe20000010060 */
[----:B------:R-:W-:Y:S01]  /*4850*/  PRMT R96, RZ, 0x5410, R97 ;  /* 0x00005410ff607816 */ /* 0x000fe20000000061 */
[----:B--2---:R-:W-:-:S05]  /*4860*/  FFMA.FTZ R52, R95, R92, R52 ;  /* 0x0000005c5f347223 */ /* 0x004fca0000010034 */
[----:B------:R1:W-:Y:S01]  /*4870*/  STL [R1+0x304], R52 ;  /* 0x0003043401007387 */ /* 0x0003e20000100800 */
[----:B---3--:R-:W-:-:S03]  /*4880*/  FADD.FTZ R156, R100, R156 ;  /* 0x0000009c649c7221 */ /* 0x008fc60000010000 */
[----:B-1----:R-:W2:Y:S04]  /*4890*/  LDL.LU R52, [R1+0x328] ;  /* 0x0003280001347983 */ /* 0x002ea80000300800 */
[----:B------:R1:W-:Y:S04]  /*48a0*/  STL [R1+0x30c], R157 ;  /* 0x00030c9d01007387 */ /* 0x0003e80000100800 */
[----:B------:R-:W3:Y:S01]  /*48b0*/  LDL.LU R158, [R1+0x324] ;  /* 0x00032400019e7983 */ /* 0x000ee20000300800 */
[----:B----4-:R-:W-:-:S03]  /*48c0*/  FFMA.FTZ R55, R93, R100, R55 ;  /* 0x000000645d377223 */ /* 0x010fc60000010037 */
[----:B-1----:R-:W4:Y:S04]  /*48d0*/  LDL.LU R157, [R1+0x330] ;  /* 0x00033000019d7983 */ /* 0x002f280000300800 */
[----:B------:R1:W-:Y:S04]  /*48e0*/  STL [R1+0x318], R156 ;  /* 0x0003189c01007387 */ /* 0x0003e80000100800 */
[----:B-1----:R-:W4:Y:S01]  /*48f0*/  LDL.LU R156, [R1+0x32c] ;  /* 0x00032c00019c7983 */ /* 0x002f220000300800 */
[----:B------:R-:W-:-:S03]  /*4900*/  FADD.FTZ R54, R96, R54 ;  /* 0x0000003660367221 */ /* 0x000fc60000010000 */
[----:B------:R1:W-:Y:S04]  /*4910*/  STL [R1+0x314], R55 ;  /* 0x0003143701007387 */ /* 0x0003e80000100800 */
[----:B-1----:R-:W4:Y:S01]  /*4920*/  LDL.LU R55, [R1+0x338] ;  /* 0x0003380001377983 */ /* 0x002f220000300800 */
[----:B------:R-:W-:-:S03]  /*4930*/  FFMA.FTZ R53, R93, R96, R53 ;  /* 0x000000605d357223 */ /* 0x000fc60000010035 */
[----:B------:R1:W-:Y:S04]  /*4940*/  STL [R1+0x320], R54 ;  /* 0x0003203601007387 */ /* 0x0003e80000100800 */
[----:B-1----:R-:W4:Y:S04]  /*4950*/  LDL.LU R54, [R1+0x334] ;  /* 0x0003340001367983 */ /* 0x002f280000300800 */
[----:B------:R1:W-:Y:S04]  /*4960*/  STL [R1+0x31c], R53 ;  /* 0x00031c3501007387 */ /* 0x0003e80000100800 */
[----:B-1----:R-:W4:Y:S01]  /*4970*/  LDL.LU R53, [R1+0x340] ;  /* 0x0003400001357983 */ /* 0x002f220000300800 */
[----:B------:R-:W-:Y:S01]  /*4980*/  FMUL.FTZ R92, R154, R96 ;  /* 0x000000609a5c7220 */ /* 0x000fe20000410000 */
[----:B------:R-:W-:Y:S01]  /*4990*/  PRMT R96, RZ, 0x7610, R101 ;  /* 0x00007610ff607816 */ /* 0x000fe20000000065 */
[----:B------:R-:W-:Y:S01]  /*49a0*/  FMUL.FTZ R101, R4, R147 ;  /* 0x0000009304657220 */ /* 0x000fe20000410000 */
[----:B------:R-:W-:Y:S01]  /*49b0*/  PRMT R97, RZ, 0x7610, R97 ;  /* 0x00007610ff617816 */ /* 0x000fe20000000061 */
[----:B------:R-:W-:Y:S01]  /*49c0*/  FFMA.FTZ R92, R162, R100, R92 ;  /* 0x00000064a25c7223 */ /* 0x000fe2000001005c */
[----:B------:R-:W-:-:S03]  /*49d0*/  PRMT R147, RZ, 0x5410, R102 ;  /* 0x00005410ff937816 */ /* 0x000fc60000000066 */
[----:B------:R-:W-:-:S04]  /*49e0*/  FMUL.FTZ R100, R155, R97 ;  /* 0x000000619b647220 */ /* 0x000fc80000410000 */
[----:B------:R-:W-:Y:S02]  /*49f0*/  FFMA.FTZ R100, R163, R96, R100 ;  /* 0x00000060a3647223 */ /* 0x000fe40000010064 */
[----:B--2---:R-:W-:-:S05]  /*4a00*/  FADD.FTZ R52, R96, R52 ;  /* 0x0000003460347221 */ /* 0x004fca0000010000 */
[----:B------:R1:W-:Y:S01]  /*4a10*/  STL [R1+0x328], R52 ;  /* 0x0003283401007387 */ /* 0x0003e20000100800 */
[----:B---3--:R-:W-:Y:S02]  /*4a20*/  FFMA.FTZ R158, R101, R96, R158 ;  /* 0x00000060659e7223 */ /* 0x008fe4000001009e */
[----:B----4-:R-:W-:Y:S01]  /*4a30*/  FADD.FTZ R157, R97, R157 ;  /* 0x0000009d619d7221 */ /* 0x010fe20000010000 */
[----:B-1----:R-:W2:Y:S04]  /*4a40*/  LDL.LU R52, [R1+0x33c] ;  /* 0x00033c0001347983 */ /* 0x002ea80000300800 */
[----:B------:R1:W-:Y:S01]  /*4a50*/  STL [R1+0x324], R158 ;  /* 0x0003249e01007387 */ /* 0x0003e20000100800 */
[----:B------:R-:W-:-:S03]  /*4a60*/  FFMA.FTZ R156, R101, R97, R156 ;  /* 0x00000061659c7223 */ /* 0x000fc6000001009c */
[----:B-1----:R-:W3:Y:S01]  /*4a70*/  LDL.LU R158, [R1+0x344] ;  /* 0x00034400019e7983 */ /* 0x002ee20000300800 */
[----:B------:R-:W-:Y:S01]  /*4a80*/  FMUL.FTZ R97, R4, R146 ;  /* 0x0000009204617220 */ /* 0x000fe20000410000 */
[----:B------:R-:W-:Y:S02]  /*4a90*/  PRMT R146, RZ, 0x5410, R98 ;  /* 0x00005410ff927816 */ /* 0x000fe40000000062 */
[----:B------:R1:W-:Y:S03]  /*4aa0*/  STL [R1+0x330], R157 ;  /* 0x0003309d01007387 */ /* 0x0003e60000100800 */
[----:B------:R-:W-:Y:S02]  /*4ab0*/  FMUL.FTZ R96, R44, R146 ;  /* 0x000000922c607220 */ /* 0x000fe40000410000 */
[----:B------:R-:W-:Y:S01]  /*4ac0*/  FADD.FTZ R55, R147, R55 ;  /* 0x0000003793377221 */ /* 0x000fe20000010000 */
[----:B-1----:R-:W4:Y:S01]  /*4ad0*/  LDL.LU R157, [R1+0x350] ;  /* 0x00035000019d7983 */ /* 0x002f220000300800 */
[----:B------:R-:W-:-:S03]  /*4ae0*/  FFMA.FTZ R96, R148, R147, R96 ;  /* 0x0000009394607223 */ /* 0x000fc60000010060 */
[----:B------:R1:W-:Y:S04]  /*4af0*/  STL [R1+0x32c], R156 ;  /* 0x00032c9c01007387 */ /* 0x0003e80000100800 */
[----:B-1----:R-:W4:Y:S01]  /*4b00*/  LDL.LU R156, [R1+0x34c] ;  /* 0x00034c00019c7983 */ /* 0x002f220000300800 */
[----:B------:R-:W-:-:S03]  /*4b10*/  FFMA.FTZ R54, R97, R147, R54 ;  /* 0x0000009361367223 */ /* 0x000fc60000010036 */
[----:B------:R1:W-:Y:S04]  /*4b20*/  STL [R1+0x338], R55 ;  /* 0x0003383701007387 */ /* 0x0003e80000100800 */
[----:B-1----:R0:W5:Y:S04]  /*4b30*/  LDL.LU R55, [R1+0x380] ;  /* 0x0003800001377983 */ /* 0x0021680000300800 */
[----:B------:R-:W4:Y:S01]  /*4b40*/  LDL.LU R147, [R1+0x348] ;  /* 0x0003480001937983 */ /* 0x000f220000300800 */
[----:B------:R-:W-:-:S03]  /*4b50*/  FADD.FTZ R53, R146, R53 ;  /* 0x0000003592357221 */ /* 0x000fc60000010000 */
[----:B------:R1:W-:Y:S04]  /*4b60*/  STL [R1+0x334], R54 ;  /* 0x0003343601007387 */ /* 0x0003e80000100800 */
[----:B-1----:R-:W4:Y:S04]  /*4b70*/  LDL.LU R54, [R1+0x358] ;  /* 0x0003580001367983 */ /* 0x002f280000300800 */
[----:B------:R1:W-:Y:S04]  /*4b80*/  STL [R1+0x340], R53 ;  /* 0x0003403501007387 */ /* 0x0003e80000100800 */
[----:B-1----:R-:W4:Y:S01]  /*4b90*/  LDL.LU R53, [R1+0x354] ;  /* 0x0003540001357983 */ /* 0x002f220000300800 */
[----:B------:R-:W-:Y:S01]  /*4ba0*/  PRMT R102, RZ, 0x7610, R102 ;  /* 0x00007610ff667816 */ /* 0x000fe20000000066 */
[----:B--2---:R-:W-:Y:S01]  /*4bb0*/  FFMA.FTZ R52, R97, R146, R52 ;  /* 0x0000009261347223 */ /* 0x004fe20000010034 */
[----:B------:R-:W-:Y:S01]  /*4bc0*/  PRMT R146, RZ, 0x7610, R98 ;  /* 0x00007610ff927816 */ /* 0x000fe20000000062 */
[----:B------:R-:W-:-:S03]  /*4bd0*/  FMUL.FTZ R98, R4, R78 ;  /* 0x0000004e04627220 */ /* 0x000fc60000410000 */
[----:B------:R1:W-:Y:S01]  /*4be0*/  STL [R1+0x33c], R52 ;  /* 0x00033c3401007387 */ /* 0x0003e20000100800 */
[----:B------:R-:W-:Y:S02]  /*4bf0*/  FMUL.FTZ R78, R45, R146 ;  /* 0x000000922d4e7220 */ /* 0x000fe40000410000 */
[----:B---3--:R-:W-:Y:S01]  /*4c00*/  FFMA.FTZ R158, R98, R102, R158 ;  /* 0x00000066629e7223 */ /* 0x008fe2000001009e */
[----:B-1----:R-:W2:Y:S01]  /*4c10*/  LDL.LU R52, [R1+0x360] ;  /* 0x0003600001347983 */ /* 0x002ea20000300800 */
[----:B----4-:R-:W-:Y:S02]  /*4c20*/  FADD.FTZ R157, R146, R157 ;  /* 0x0000009d929d7221 */ /* 0x010fe40000010000 */
[----:B------:R-:W-:Y:S02]  /*4c30*/  FFMA.FTZ R156, R98, R146, R156 ;  /* 0x00000092629c7223 */ /* 0x000fe4000001009c */
[----:B------:R-:W-:Y:S01]  /*4c40*/  FMUL.FTZ R146, R4, R14 ;  /* 0x0000000e04927220 */ /* 0x000fe20000410000 */
[----:B------:R-:W-:Y:S01]  /*4c50*/  PRMT R14, RZ, 0x5410, R99 ;  /* 0x00005410ff0e7816 */ /* 0x000fe20000000063 */
[----:B------:R-:W-:-:S05]  /*4c60*/  FADD.FTZ R147, R102, R147 ;  /* 0x0000009366937221 */ /* 0x000fca0000010000 */
[----:B------:R1:W-:Y:S01]  /*4c70*/  STL [R1+0x348], R147 ;  /* 0x0003489301007387 */ /* 0x0003e20000100800 */
[----:B------:R-:W-:-:S03]  /*4c80*/  FFMA.FTZ R102, R149, R102, R78 ;  /* 0x0000006695667223 */ /* 0x000fc6000001004e */
[----:B------:R3:W-:Y:S01]  /*4c90*/  STL [R1+0x344], R158 ;  /* 0x0003449e01007387 */ /* 0x0007e20000100800 */
[----:B-1----:R-:W-:Y:S01]  /*4ca0*/  PRMT R147, RZ, 0x5410, R103 ;  /* 0x00005410ff937816 */ /* 0x002fe20000000067 */
[----:B------:R-:W-:Y:S02]  /*4cb0*/  FMUL.FTZ R78, R46, R14 ;  /* 0x0000000e2e4e7220 */ /* 0x000fe40000410000 */
[----:B---3--:R-:W3:Y:S02]  /*4cc0*/  LDL.LU R158, [R1+0x364] ;  /* 0x00036400019e7983 */ /* 0x008ee40000300800 */
[----:B------:R-:W-:Y:S02]  /*4cd0*/  FADD.FTZ R54, R147, R54 ;  /* 0x0000003693367221 */ /* 0x000fe40000010000 */
[----:B------:R1:W-:Y:S01]  /*4ce0*/  STL [R1+0x350], R157 ;  /* 0x0003509d01007387 */ /* 0x0003e20000100800 */
[----:B------:R-:W-:-:S03]  /*4cf0*/  FFMA.FTZ R53, R146, R147, R53 ;  /* 0x0000009392357223 */ /* 0x000fc60000010035 */
[----:B-1----:R-:W4:Y:S04]  /*4d00*/  LDL.LU R157, [R1+0x370] ;  /* 0x00037000019d7983 */ /* 0x002f280000300800 */
[----:B------:R1:W-:Y:S01]  /*4d10*/  STL [R1+0x34c], R156 ;  /* 0x00034c9c01007387 */ /* 0x0003e20000100800 */
[----:B------:R-:W-:-:S03]  /*4d20*/  FFMA.FTZ R147, R150, R147, R78 ;  /* 0x0000009396937223 */ /* 0x000fc6000001004e */
[----:B-1----:R-:W3:Y:S04]  /*4d30*/  LDL.LU R156, [R1+0x36c] ;  /* 0x00036c00019c7983 */ /* 0x002ee80000300800 */
[----:B------:R1:W-:Y:S04]  /*4d40*/  STL [R1+0x358], R54 ;  /* 0x0003583601007387 */ /* 0x0003e80000100800 */
[----:B-1----:R0:W5:Y:S04]  /*4d50*/  LDL.LU R54, [R1+0x37c] ;  /* 0x00037c0001367983 */ /* 0x0021680000300800 */
[----:B------:R1:W-:Y:S04]  /*4d60*/  STL [R1+0x354], R53 ;  /* 0x0003543501007387 */ /* 0x0003e80000100800 */
[----:B-1----:R0:W5:Y:S04]  /*4d70*/  LDL.LU R53, [R1+0x378] ;  /* 0x0003780001357983 */ /* 0x0021680000300800 */
[----:B------:R-:W3:Y:S01]  /*4d80*/  LDL.LU R78, [R1+0x35c] ;  /* 0x00035c00014e7983 */ /* 0x000ee20000300800 */
[----:B--2---:R-:W-:-:S05]  /*4d90*/  FADD.FTZ R52, R14, R52 ;  /* 0x000000340e347221 */ /* 0x004fca0000010000 */
[----:B------:R1:W-:Y:S04]  /*4da0*/  STL [R1+0x360], R52 ;  /* 0x0003603401007387 */ /* 0x0003e80000100800 */
[----:B-1----:R0:W5:Y:S01]  /*4db0*/  LDL.LU R52, [R1+0x374] ;  /* 0x0003740001347983 */ /* 0x0021620000300800 */
[----:B---3--:R-:W-:Y:S01]  /*4dc0*/  FFMA.FTZ R78, R146, R14, R78 ;  /* 0x0000000e924e7223 */ /* 0x008fe2000001004e */
[----:B------:R-:W-:Y:S02]  /*4dd0*/  PRMT R14, RZ, 0x7610, R103 ;  /* 0x00007610ff0e7816 */ /* 0x000fe40000000067 */
[----:B------:R-:W2:Y:S04]  /*4de0*/  LDL.LU R103, [R1+0x368] ;  /* 0x0003680001677983 */ /* 0x000ea80000300800 */
[----:B------:R1:W-:Y:S02]  /*4df0*/  STL [R1+0x35c], R78 ;  /* 0x00035c4e01007387 */ /* 0x0003e40000100800 */
[----:B-1----:R-:W-:Y:S01]  /*4e00*/  PRMT R78, RZ, 0x7610, R99 ;  /* 0x00007610ff4e7816 */ /* 0x002fe20000000063 */
[----:B------:R-:W-:-:S04]  /*4e10*/  FMUL.FTZ R99, R4, R79 ;  /* 0x0000004f04637220 */ /* 0x000fc80000410000 */
[----:B------:R-:W-:Y:S02]  /*4e20*/  FMUL.FTZ R79, R47, R78 ;  /* 0x0000004e2f4f7220 */ /* 0x000fe40000410000 */
[C---:B------:R-:W-:Y:S02]  /*4e30*/  FFMA.FTZ R158, R99.reuse, R14, R158 ;  /* 0x0000000e639e7223 */ /* 0x040fe4000001009e */
[----:B----4-:R-:W-:Y:S02]  /*4e40*/  FADD.FTZ R157, R78, R157 ;  /* 0x0000009d4e9d7221 */ /* 0x010fe40000010000 */
[----:B------:R-:W-:Y:S02]  /*4e50*/  FFMA.FTZ R156, R99, R78, R156 ;  /* 0x0000004e639c7223 */ /* 0x000fe4000001009c */
[----:B------:R-:W-:-:S04]  /*4e60*/  FADD.FTZ R78, RZ, R13 ;  /* 0x0000000dff4e7221 */ /* 0x000fc80000010000 */
[----:B------:R-:W-:-:S04]  /*4e70*/  FADD.FTZ R78, R104, R78 ;  /* 0x0000004e684e7221 */ /* 0x000fc80000010000 */
        /* <DEDUP_REMOVED lines=31> */
[----:B------:R-:W-:Y:S02]  /*5070*/  FADD.FTZ R78, R78, R94 ;  /* 0x0000005e4e4e7221 */ /* 0x000fe40000010000 */
[----:B--2---:R-:W-:-:S05]  /*5080*/  FADD.FTZ R103, R14, R103 ;  /* 0x000000670e677221 */ /* 0x004fca0000010000 */
[----:B------:R1:W-:Y:S02]  /*5090*/  STL [R1+0x368], R103 ;  /* 0x0003686701007387 */ /* 0x0003e40000100800 */
[----:B-1----:R-:W-:Y:S02]  /*50a0*/  FFMA.FTZ R103, R151, R14, R79 ;  /* 0x0000000e97677223 */ /* 0x002fe4000001004f */
        /* <DEDUP_REMOVED lines=42> */
[----:B------:R-:W-:Y:S01]  /*5350*/  STL [R1+0x364], R158 ;  /* 0x0003649e01007387 */ /* 0x000fe20000100800 */
[----:B------:R-:W-:Y:S02]  /*5360*/  FADD.FTZ R78, R78, R147 ;  /* 0x000000934e4e7221 */ /* 0x000fe40000010000 */
[----:B------:R-:W-:Y:S01]  /*5370*/  FFMA.FTZ R14, R146, R147, R14 ;  /* 0x00000093920e7223 */ /* 0x000fe2000001000e */
[----:B------:R1:W-:Y:S04]  /*5380*/  STL [R1+0x370], R157 ;  /* 0x0003709d01007387 */ /* 0x0003e80000100800 */
[----:B------:R2:W-:Y:S01]  /*5390*/  STL [R1+0x36c], R156 ;  /* 0x00036c9c01007387 */ /* 0x0005e20000100800 */
[----:B-1----:R-:W-:-:S02]  /*53a0*/  FADD.FTZ R157, R78, R103 ;  /* 0x000000674e9d7221 */ /* 0x002fc40000010000 */
[----:B--2---:R-:W-:Y:S01]  /*53b0*/  FFMA.FTZ R156, R99, R103, R14 ;  /* 0x00000067639c7223 */ /* 0x004fe2000001000e */
[----:B------:R-:W-:Y:S05]  /*53c0*/  BRA.DIV ~URZ, `(.L_x_666) ;  /* 0x00004e927f007947 */ /* 0x000fea000b800000 */
[----:B0-----:R0:W1:Y:S02]  /*53d0*/  SHFL.BFLY PT, R158, R157, 0x1, 0x1f ;  /* 0x0c201f009d9e7f89 */ /* 0x00106400000e0000 */
.L_x_670:
[----:B------:R-:W-:Y:S05]  /*53e0*/  BRA.DIV ~URZ, `(.L_x_667) ;  /* 0x00004ed27f007947 */ /* 0x000fea000b800000 */
[----:B-1----:R-:W-:Y:S01]  /*53f0*/  FADD.FTZ R14, R157, R158 ;  /* 0x0000009e9d0e7221 */ /* 0x002fe20000010000 */
[----:B------:R-:W1:Y:S04]  /*5400*/  SHFL.BFLY PT, R78, R156, 0x1, 0x1f ;  /* 0x0c201f009c4e7f89 */ /* 0x000e6800000e0000 */
        /* <DEDUP_REMOVED lines=10> */
[----:B01----:R-:W-:Y:S02]  /*54b0*/  FADD.FTZ R157, R14, R79 ;  /* 0x0000004f0e9d7221 */ /* 0x003fe40000010000 */
[----:B------:R-:W0:Y:S04]  /*54c0*/  SHFL.BFLY PT, R14, R78, 0x8, 0x1f ;  /* 0x0d001f004e0e7f89 */ /* 0x000e2800000e0000 */
[----:B------:R1:W2:Y:S01]  /*54d0*/  SHFL.BFLY PT, R158, R157, 0x10, 0x1f ;  /* 0x0e001f009d9e7f89 */ /* 0x0002a200000e0000 */
[----:B0-----:R-:W-:-:S05]  /*54e0*/  FADD.FTZ R156, R78, R14 ;  /* 0x0000000e4e9c7221 */ /* 0x001fca0000010000 */
[----:B------:R1:W0:Y:S02]  /*54f0*/  SHFL.BFLY PT, R14, R156, 0x10, 0x1f ;  /* 0x0e001f009c0e7f89 */ /* 0x00022400000e0000 */
.L_x_671:
[----:B--2---:R-:W-:Y:S01]  /*5500*/  FADD.FTZ R78, R158, R157 ;  /* 0x0000009d9e4e7221 */ /* 0x004fe20000010000 */
[----:B-----5:R-:W-:Y:S01]  /*5510*/  LOP3.LUT P6, RZ, R49, 0xff, RZ, 0xc0, !PT ;  /* 0x000000ff31ff7812 */ /* 0x020fe200078cc0ff */
[----:B0-----:R-:W-:Y:S01]  /*5520*/  FADD.FTZ R14, R14, R156 ;  /* 0x0000009c0e0e7221 */ /* 0x001fe20000010000 */
[----:B------:R-:W-:Y:S01]  /*5530*/  LOP3.LUT P4, RZ, R48, 0xff0000, RZ, 0xc0, !PT ;  /* 0x00ff000030ff7812 */ /* 0x000fe2000788c0ff */
[----:B------:R-:W-:Y:S01]  /*5540*/  FMUL.FTZ R78, R78, c[0x0][0x1e0] ;  /* 0x000078004e4e7a20 */ /* 0x000fe20000410000 */
[----:B------:R-:W-:Y:S01]  /*5550*/  LOP3.LUT P5, RZ, R48, 0xff00, RZ, 0xc0, !PT ;  /* 0x0000ff0030ff7812 */ /* 0x000fe200078ac0ff */
[----:B------:R-:W-:-:S03]  /*5560*/  FMUL.FTZ R79, R14, c[0x0][0x1e0] ;  /* 0x000078000e4f7a20 */ /* 0x000fc60000410000 */
[----:B------:R-:W-:Y:S02]  /*5570*/  FSEL R78, R78, RZ, !P2 ;  /* 0x000000ff4e4e7208 */ /* 0x000fe40005000000 */
[----:B------:R-:W-:-:S03]  /*5580*/  ISETP.NE.U32.AND P2, PT, RZ, c[0x0][0x258], PT ;  /* 0x00009600ff007a0c */ /* 0x000fc60003f45070 */
[-CC-:B------:R-:W-:Y:S01]  /*5590*/  FFMA.FTZ R14, R23, R79.reuse, R78.reuse ;  /* 0x0000004f170e7223 */ /* 0x180fe2000001004e */
[----:B------:R-:W-:Y:S01]  /*55a0*/  ISETP.NE.AND.EX P2, PT, RZ, c[0x0][0x25c], PT, P2 ;  /* 0x00009700ff007a0c */ /* 0x000fe20003f45320 */
[-C--:B------:R-:W-:Y:S02]  /*55b0*/  FFMA.FTZ R12, R12, R79.reuse, R78 ;  /* 0x0000004f0c0c7223 */ /* 0x080fe4000001004e */
[----:B------:R-:W-:Y:S02]  /*55c0*/  FADD.FTZ R14, R22, -R14 ;  /* 0x8000000e160e7221 */ /* 0x000fe40000010000 */
[-C--:B------:R-:W-:Y:S02]  /*55d0*/  FFMA.FTZ R22, R109, R79.reuse, R78 ;  /* 0x0000004f6d167223 */ /* 0x080fe4000001004e */
[----:B------:R-:W-:Y:S02]  /*55e0*/  FADD.FTZ R12, R13, -R12 ;  /* 0x8000000c0d0c7221 */ /* 0x000fe40000010000 */
[----:B------:R-:W-:-:S02]  /*55f0*/  FFMA.FTZ R23, R106, R79, R78 ;  /* 0x0000004f6a177223 */ /* 0x000fc4000001004e */
[----:B------:R-:W-:Y:S02]  /*5600*/  FADD.FTZ R106, R112, -R22 ;  /* 0x80000016706a7221 */ /* 0x000fe40000010000 */
[----:B------:R-:W-:Y:S01]  /*5610*/  FMUL.FTZ R22, R4, R12 ;  /* 0x0000000c04167220 */ /* 0x000fe20000410000 */
[----:B------:R-:W-:Y:S01]  /*5620*/  @P1 PRMT R12, RZ, 0x5410, R40 ;  /* 0x00005410ff0c1816 */ /* 0x000fe20000000028 */
[----:B------:R-:W-:Y:S02]  /*5630*/  FFMA.FTZ R15, R15, R79, R78 ;  /* 0x0000004f0f0f7223 */ /* 0x000fe4000001004e */
[----:B------:R-:W-:Y:S02]  /*5640*/  FADD.FTZ R23, R105, -R23 ;  /* 0x8000001769177221 */ /* 0x000fe40000010000 */
[----:B------:R-:W-:Y:S01]  /*5650*/  @P1 FADD.FTZ R22, R22, R12 ;  /* 0x0000000c16161221 */ /* 0x000fe20000010000 */
[----:B------:R-:W-:Y:S01]  /*5660*/  @P1 PRMT R12, RZ, 0x5410, R41 ;  /* 0x00005410ff0c1816 */ /* 0x000fe20000000029 */
[----:B------:R-:W-:-:S02]  /*5670*/  FADD.FTZ R15, R104, -R15 ;  /* 0x8000000f680f7221 */ /* 0x000fc40000010000 */
[----:B------:R-:W-:Y:S02]  /*5680*/  FMUL.FTZ R104, R4, R14 ;  /* 0x0000000e04687220 */ /* 0x000fe40000410000 */
[----:B------:R-:W-:Y:S02]  /*5690*/  FFMA.FTZ R13, R108, R79, R78 ;  /* 0x0000004f6c0d7223 */ /* 0x000fe4000001004e */
[----:B------:R-:W-:Y:S01]  /*56a0*/  FMUL.FTZ R105, R4, R23 ;  /* 0x0000001704697220 */ /* 0x000fe20000410000 */
[----:B------:R-:W-:Y:S01]  /*56b0*/  @P1 PRMT R23, RZ, 0x5410, R42 ;  /* 0x00005410ff171816 */ /* 0x000fe2000000002a */
[----:B------:R-:W-:Y:S02]  /*56c0*/  FFMA.FTZ R14, R111, R79, R78 ;  /* 0x0000004f6f0e7223 */ /* 0x000fe4000001004e */
[----:B------:R-:W-:Y:S02]  /*56d0*/  @P1 FADD.FTZ R104, R104, R12 ;  /* 0x0000000c68681221 */ /* 0x000fe40000010000 */
[----:B------:R-:W-:-:S02]  /*56e0*/  FADD.FTZ R13, R107, -R13 ;  /* 0x8000000d6b0d7221 */ /* 0x000fc40000010000 */
[----:B------:R-:W-:Y:S01]  /*56f0*/  FADD.FTZ R107, R110, -R14 ;  /* 0x8000000e6e6b7221 */ /* 0x000fe20000010000 */
[----:B------:R-:W-:Y:S01]  /*5700*/  @P2 F2FP.BF16.PACK_AB R14, RZ, R22 ;  /* 0x00000016ff0e223e */ /* 0x000fe200000010ff */
[----:B------:R-:W-:Y:S01]  /*5710*/  @P1 FADD.FTZ R105, R105, R23 ;  /* 0x0000001769691221 */ /* 0x000fe20000010000 */
[----:B------:R-:W-:Y:S01]  /*5720*/  @P2 F2FP.BF16.PACK_AB R23, RZ, R104 ;  /* 0x00000068ff17223e */ /* 0x000fe200000010ff */
[----:B------:R-:W-:Y:S01]  /*5730*/  FFMA.FTZ R12, R113, R79, R78 ;  /* 0x0000004f710c7223 */ /* 0x000fe2000001004e */
[----:B------:R-:W-:Y:S01]  /*5740*/  @P2 PRMT R52, R14, 0x7610, R52 ;  /* 0x000076100e342816 */ /* 0x000fe20000000034 */
[C---:B------:R-:W-:Y:S01]  /*5750*/  FMUL.FTZ R106, R4.reuse, R106 ;  /* 0x0000006a046a7220 */ /* 0x040fe20000410000 */
[----:B------:R-:W-:Y:S01]  /*5760*/  @P2 PRMT R53, R23, 0x7610, R53 ;  /* 0x0000761017352816 */ /* 0x000fe20000000035 */
[C---:B------:R-:W-:Y:S01]  /*5770*/  FMUL.FTZ R23, R4.reuse, R15 ;  /* 0x0000000f04177220 */ /* 0x040fe20000410000 */
[----:B------:R-:W-:Y:S01]  /*5780*/  @P1 PRMT R14, RZ, 0x7610, R40 ;  /* 0x00007610ff0e1816 */ /* 0x000fe20000000028 */
[----:B------:R-:W-:Y:S01]  /*5790*/  FADD.FTZ R12, R125, -R12 ;  /* 0x8000000c7d0c7221 */ /* 0x000fe20000010000 */
[----:B------:R-:W-:Y:S01]  /*57a0*/  @P2 F2FP.BF16.PACK_AB R108, RZ, R105 ;  /* 0x00000069ff6c223e */ /* 0x000fe200000010ff */
[----:B------:R-:W-:-:S02]  /*57b0*/  FMUL.FTZ R107, R4, R107 ;  /* 0x0000006b046b7220 */ /* 0x000fc40000410000 */
[----:B------:R-:W-:Y:S01]  /*57c0*/  @P1 FADD.FTZ R23, R23, R14 ;  /* 0x0000000e17171221 */ /* 0x000fe20000010000 */
[----:B------:R-:W-:Y:S01]  /*57d0*/  @P2 PRMT R54, R108, 0x7610, R54 ;  /* 0x000076106c362816 */ /* 0x000fe20000000036 */
[C---:B------:R-:W-:Y:S01]  /*57e0*/  FMUL.FTZ R14, R4.reuse, R13 ;  /* 0x0000000d040e7220 */ /* 0x040fe20000410000 */
[----:B------:R-:W-:Y:S01]  /*57f0*/  @P1 PRMT R13, RZ, 0x7610, R41 ;  /* 0x00007610ff0d1816 */ /* 0x000fe20000000029 */
[----:B------:R-:W-:Y:S01]  /*5800*/  FMUL.FTZ R15, R4, R12 ;  /* 0x0000000c040f7220 */ /* 0x000fe20000410000 */
[----:B------:R-:W-:Y:S01]  /*5810*/  @P1 PRMT R12, RZ, 0x7610, R42 ;  /* 0x00007610ff0c1816 */ /* 0x000fe2000000002a */
[----:B------:R-:W-:Y:S02]  /*5820*/  FMUL.FTZ R105, R105, c[0x0][0x1e8] ;  /* 0x00007a0069697a20 */ /* 0x000fe40000410000 */
[----:B------:R-:W-:Y:S01]  /*5830*/  @P1 FADD.FTZ R14, R14, R13 ;  /* 0x0000000d0e0e1221 */ /* 0x000fe20000010000 */
[--C-:B------:R-:W-:Y:S01]  /*5840*/  @P1 PRMT R13, RZ, 0x5410, R43.reuse ;  /* 0x00005410ff0d1816 */ /* 0x100fe2000000002b */
[----:B------:R-:W-:Y:S01]  /*5850*/  @P1 FADD.FTZ R106, R106, R12 ;  /* 0x0000000c6a6a1221 */ /* 0x000fe20000010000 */
[----:B------:R-:W-:Y:S01]  /*5860*/  @P1 PRMT R12, RZ, 0x7610, R43 ;  /* 0x00007610ff0c1816 */ /* 0x000fe2000000002b */
[----:B------:R-:W-:Y:S01]  /*5870*/  FMUL.FTZ R111, R14, c[0x0][0x1e8] ;  /* 0x00007a000e6f7a20 */ /* 0x000fe20000410000 */
[----:B------:R-:W-:Y:S01]  /*5880*/  @P2 F2FP.BF16.PACK_AB R108, RZ, R14 ;  /* 0x0000000eff6c223e */ /* 0x000fe200000010ff */
[----:B------:R-:W-:Y:S01]  /*5890*/  @P1 FADD.FTZ R107, R107, R13 ;  /* 0x0000000d6b6b1221 */ /* 0x000fe20000010000 */
[----:B------:R-:W-:Y:S01]  /*58a0*/  @P2 F2FP.BF16.PACK_AB R13, RZ, R23 ;  /* 0x00000017ff0d223e */ /* 0x000fe200000010ff */
[----:B------:R-:W-:Y:S01]  /*58b0*/  @P1 FADD.FTZ R15, R15, R12 ;  /* 0x0000000c0f0f1221 */ /* 0x000fe20000010000 */
[----:B------:R-:W-:Y:S01]  /*58c0*/  @P2 F2FP.BF16.PACK_AB R109, RZ, R106 ;  /* 0x0000006aff6d223e */ /* 0x000fe200000010ff */
[----:B------:R-:W-:Y:S01]  /*58d0*/  FMUL.FTZ R113, R22, c[0x0][0x1e8] ;  /* 0x00007a0016717a20 */ /* 0x000fe20000410000 */
[----:B------:R-:W-:Y:S01]  /*58e0*/  @P2 F2FP.BF16.PACK_AB R12, RZ, R107 ;  /* 0x0000006bff0c223e */ /* 0x000fe200000010ff */
[----:B------:R-:W-:Y:S01]  /*58f0*/  FMUL.FTZ R112, R23, c[0x0][0x1e8] ;  /* 0x00007a0017707a20 */ /* 0x000fe20000410000 */
[----:B------:R-:W-:-:S02]  /*5900*/  @P2 F2FP.BF16.PACK_AB R110, RZ, R15 ;  /* 0x0000000fff6e223e */ /* 0x000fc400000010ff */
[----:B------:R-:W-:Y:S02]  /*5910*/  @P2 PRMT R55, R12, 0x7610, R55 ;  /* 0x000076100c372816 */ /* 0x000fe40000000037 */
[----:B------:R-:W-:Y:S02]  /*5920*/  @P2 IADD3 R12, P3, R2, c[0x0][0x258], RZ ;  /* 0x00009600020c2a10 */ /* 0x000fe40007f7e0ff */
[----:B------:R-:W-:Y:S02]  /*5930*/  @P2 PRMT R52, R52, 0x5410, R13 ;  /* 0x0000541034342816 */ /* 0x000fe4000000000d */
[----:B------:R-:W-:Y:S01]  /*5940*/  @P2 PRMT R55, R55, 0x5410, R110 ;  /* 0x0000541037372816 */ /* 0x000fe2000000006e */
[----:B------:R-:W-:Y:S01]  /*5950*/  FMUL.FTZ R110, R104, c[0x0][0x1e8] ;  /* 0x00007a00686e7a20 */ /* 0x000fe20000410000 */
[----:B------:R-:W-:Y:S01]  /*5960*/  @P2 PRMT R53, R53, 0x5410, R108 ;  /* 0x0000541035352816 */ /* 0x000fe2000000006c */
[----:B------:R-:W-:Y:S01]  /*5970*/  FMUL.FTZ R104, R106, c[0x0][0x1e8] ;  /* 0x00007a006a687a20 */ /* 0x000fe20000410000 */
[----:B------:R-:W-:-:S02]  /*5980*/  @P2 PRMT R54, R54, 0x5410, R109 ;  /* 0x0000541036362816 */ /* 0x000fc4000000006d */
[----:B------:R-:W-:Y:S02]  /*5990*/  @P2 IADD3.X R13, R3, c[0x0][0x25c], RZ, P3, !PT ;  /* 0x00009700030d2a10 */ /* 0x000fe40001ffe4ff */
[----:B------:R-:W-:Y:S02]  /*59a0*/  LOP3.LUT P3, RZ, R49, 0xff00, RZ, 0xc0, !PT ;  /* 0x0000ff0031ff7812 */ /* 0x000fe4000786c0ff */
[----:B------:R-:W-:Y:S01]  /*59b0*/  FSEL R106, R105, RZ, P6 ;  /* 0x000000ff696a7208 */ /* 0x000fe20003000000 */
[----:B------:R0:W-:Y:S01]  /*59c0*/  @P2 STG.E.128 [R12.64], R52 ;  /* 0x000000340c002986 */ /* 0x0001e2000c101d04 */
[----:B------:R-:W-:Y:S02]  /*59d0*/  LOP3.LUT P6, RZ, R49, 0xff0000, RZ, 0xc0, !PT ;  /* 0x00ff000031ff7812 */ /* 0x000fe400078cc0ff */
[----:B------:R-:W-:Y:S02]  /*59e0*/  MOV R108, R48 ;  /* 0x00000030006c7202 */ /* 0x000fe40000000f00 */
[----:B------:R-:W-:-:S02]  /*59f0*/  FSEL R22, R112, RZ, P5 ;  /* 0x000000ff70167208 */ /* 0x000fc40002800000 */
[----:B0-----:R-:W-:Y:S02]  /*5a00*/  FSEL R12, R104, RZ, P3 ;  /* 0x000000ff680c7208 */ /* 0x001fe40001800000 */
[----:B------:R-:W-:Y:S01]  /*5a10*/  LOP3.LUT P3, RZ, R49, 0xff000000, RZ, 0xc0, !PT ;  /* 0xff00000031ff7812 */ /* 0x000fe2000786c0ff */
[----:B------:R-:W-:Y:S01]  /*5a20*/  FMUL.FTZ R49, R107, c[0x0][0x1e8] ;  /* 0x00007a006b317a20 */ /* 0x000fe20000410000 */
[----:B------:R-:W-:Y:S02]  /*5a30*/  FSEL R13, R110, RZ, P4 ;  /* 0x000000ff6e0d7208 */ /* 0x000fe40002000000 */
[----:B------:R-:W-:Y:S01]  /*5a40*/  LOP3.LUT P4, RZ, R48, 0xff000000, RZ, 0xc0, !PT ;  /* 0xff00000030ff7812 */ /* 0x000fe2000788c0ff */
[----:B------:R-:W-:Y:S01]  /*5a50*/  FMUL.FTZ R48, R15, c[0x0][0x1e8] ;  /* 0x00007a000f307a20 */ /* 0x000fe20000410000 */
[----:B------:R-:W-:Y:S02]  /*5a60*/  F2FP.BF16.PACK_AB R14, R12, R106 ;  /* 0x0000006a0c0e723e */ /* 0x000fe400000010ff */
[----:B------:R-:W-:-:S02]  /*5a70*/  FSEL R15, R49, RZ, P6 ;  /* 0x000000ff310f7208 */ /* 0x000fc40003000000 */
[----:B------:R-:W-:Y:S02]  /*5a80*/  FSEL R12, R111, RZ, P4 ;  /* 0x000000ff6f0c7208 */ /* 0x000fe40002000000 */
[----:B------:R-:W-:Y:S02]  /*5a90*/  LOP3.LUT P6, RZ, R108, 0xff, RZ, 0xc0, !PT ;  /* 0x000000ff6cff7812 */ /* 0x000fe400078cc0ff */
[----:B------:R-:W-:Y:S02]  /*5aa0*/  F2FP.BF16.PACK_AB R13, R12, R13 ;  /* 0x0000000d0c0d723e */ /* 0x000fe400000010ff */
[----:B------:R-:W-:Y:S02]  /*5ab0*/  FSEL R12, R113, RZ, P6 ;  /* 0x000000ff710c7208 */ /* 0x000fe40003000000 */
[----:B------:R-:W-:Y:S02]  /*5ac0*/  FSEL R108, R48, RZ, P3 ;  /* 0x000000ff306c7208 */ /* 0x000fe40001800000 */
[----:B------:R-:W-:-:S02]  /*5ad0*/  F2FP.BF16.PACK_AB R12, R22, R12 ;  /* 0x0000000c160c723e */ /* 0x000fc400000010ff */
[----:B------:R-:W-:Y:S02]  /*5ae0*/  IADD3 R22, P4, R2, c[0x0][0x248], RZ ;  /* 0x0000920002167a10 */ /* 0x000fe40007f9e0ff */
[----:B------:R-:W-:Y:S02]  /*5af0*/  F2FP.BF16.PACK_AB R15, R108, R15 ;  /* 0x0000000f6c0f723e */ /* 0x000fe400000010ff */
[----:B------:R-:W-:Y:S02]  /*5b00*/  IADD3.X R23, R3, c[0x0][0x24c], RZ, P4, !PT ;  /* 0x0000930003177a10 */ /* 0x000fe400027fe4ff */
[----:B------:R-:W-:Y:S02]  /*5b10*/  @P0 MOV R107, R122 ;  /* 0x0000007a006b0202 */ /* 0x000fe40000000f00 */
[----:B------:R-:W-:Y:S01]  /*5b20*/  @P0 LOP3.LUT P4, RZ, R122, 0xff00, RZ, 0xc0, !PT ;  /* 0x0000ff007aff0812 */ /* 0x000fe2000788c0ff */
[----:B------:R0:W-:Y:S01]  /*5b30*/  STG.E.128 [R22.64], R12 ;  /* 0x0000000c16007986 */ /* 0x0001e2000c101d04 */
[----:B------:R-:W-:Y:S01]  /*5b40*/  @P0 LOP3.LUT P3, RZ, R107, 0xff, RZ, 0xc0, !PT ;  /* 0x000000ff6bff0812 */ /* 0x000fe2000786c0ff */
[-CC-:B0-----:R-:W-:Y:S01]  /*5b50*/  FFMA.FTZ R12, R124, R79.reuse, R78.reuse ;  /* 0x0000004f7c0c7223 */ /* 0x181fe2000001004e */
[----:B------:R-:W-:Y:S01]  /*5b60*/  MOV R22, R20 ;  /* 0x0000001400167202 */ /* 0x000fe20000000f00 */
[-C--:B------:R-:W-:Y:S01]  /*5b70*/  FFMA.FTZ R13, R64, R79.reuse, R78 ;  /* 0x0000004f400d7223 */ /* 0x080fe2000001004e */
[----:B------:R-:W-:Y:S01]  /*5b80*/  @P0 FSEL R23, R113, RZ, P3 ;  /* 0x000000ff71170208 */ /* 0x000fe20001800000 */
[----:B------:R-:W-:Y:S01]  /*5b90*/  FADD.FTZ R12, R56, -R12 ;  /* 0x8000000c380c7221 */ /* 0x000fe20000010000 */
[----:B------:R-:W-:Y:S01]  /*5ba0*/  LOP3.LUT P5, RZ, R22, 0xff, RZ, 0xc0, !PT ;  /* 0x000000ff16ff7812 */ /* 0x000fe200078ac0ff */
[----:B------:R-:W-:Y:S01]  /*5bb0*/  FADD.FTZ R13, R129, -R13 ;  /* 0x8000000d810d7221 */ /* 0x000fe20000010000 */
[----:B------:R-:W-:Y:S01]  /*5bc0*/  @P0 MOV R22, R120 ;  /* 0x0000007800160202 */ /* 0x000fe20000000f00 */
[----:B------:R-:W-:Y:S01]  /*5bd0*/  FMUL.FTZ R109, R4, R12 ;  /* 0x0000000c046d7220 */ /* 0x000fe20000410000 */
[----:B------:R-:W-:Y:S01]  /*5be0*/  @P1 PRMT R12, RZ, 0x5410, R36 ;  /* 0x00005410ff0c1816 */ /* 0x000fe20000000024 */
[----:B------:R-:W-:Y:S01]  /*5bf0*/  FFMA.FTZ R14, R126, R79, R78 ;  /* 0x0000004f7e0e7223 */ /* 0x000fe2000001004e */
[----:B------:R-:W-:Y:S01]  /*5c00*/  @P0 LOP3.LUT P3, RZ, R122, 0xff0000, RZ, 0xc0, !PT ;  /* 0x00ff00007aff0812 */ /* 0x000fe2000786c0ff */
[----:B------:R-:W-:Y:S01]  /*5c10*/  FMUL.FTZ R106, R4, R13 ;  /* 0x0000000d046a7220 */ /* 0x000fe20000410000 */
[----:B------:R-:W-:Y:S01]  /*5c20*/  @P0 LOP3.LUT P6, RZ, R22, 0xff, RZ, 0xc0, !PT ;  /* 0x000000ff16ff0812 */ /* 0x000fe200078cc0ff */
[----:B------:R-:W-:Y:S01]  /*5c30*/  @P1 FADD.FTZ R109, R109, R12 ;  /* 0x0000000c6d6d1221 */ /* 0x000fe20000010000 */
[----:B------:R-:W-:Y:S01]  /*5c40*/  @P1 PRMT R12, RZ, 0x7610, R36 ;  /* 0x00007610ff0c1816 */ /* 0x000fe20000000024 */
[----:B------:R-:W-:Y:S01]  /*5c50*/  FADD.FTZ R14, R68, -R14 ;  /* 0x8000000e440e7221 */ /* 0x000fe20000010000 */
[----:B------:R-:W-:Y:S01]  /*5c60*/  @P0 FSEL R22, R112, RZ, P4 ;  /* 0x000000ff70160208 */ /* 0x000fe20002000000 */
[----:B------:R-:W-:Y:S01]  /*5c70*/  FFMA.FTZ R15, R57, R79, R78 ;  /* 0x0000004f390f7223 */ /* 0x000fe2000001004e */
[----:B------:R-:W-:Y:S01]  /*5c80*/  @P0 FSEL R13, R110, RZ, P3 ;  /* 0x000000ff6e0d0208 */ /* 0x000fe20001800000 */
[----:B------:R-:W-:Y:S01]  /*5c90*/  @P1 FADD.FTZ R106, R106, R12 ;  /* 0x0000000c6a6a1221 */ /* 0x000fe20000010000 */
[----:B------:R-:W-:Y:S01]  /*5ca0*/  @P1 PRMT R12, RZ, 0x5410, R37 ;  /* 0x00005410ff0c1816 */ /* 0x000fe20000000025 */
[----:B------:R-:W-:Y:S01]  /*5cb0*/  FMUL.FTZ R107, R4, R14 ;  /* 0x0000000e046b7220 */ /* 0x000fe20000410000 */
[----:B------:R-:W-:Y:S01]  /*5cc0*/  @P0 LOP3.LUT P4, RZ, R122, 0xff000000, RZ, 0xc0, !PT ;  /* 0xff0000007aff0812 */ /* 0x000fe2000788c0ff */
[----:B------:R-:W-:Y:S01]  /*5cd0*/  FADD.FTZ R15, R130, -R15 ;  /* 0x8000000f820f7221 */ /* 0x000fe20000010000 */
[----:B------:R-:W-:Y:S01]  /*5ce0*/  @P0 LOP3.LUT P3, RZ, R123, 0xff, RZ, 0xc0, !PT ;  /* 0x000000ff7bff0812 */ /* 0x000fe2000786c0ff */
[----:B------:R-:W-:Y:S01]  /*5cf0*/  @P1 FADD.FTZ R107, R107, R12 ;  /* 0x0000000c6b6b1221 */ /* 0x000fe20000010000 */
[----:B------:R-:W-:Y:S01]  /*5d00*/  @P1 PRMT R12, RZ, 0x7610, R37 ;  /* 0x00007610ff0c1816 */ /* 0x000fe20000000025 */
[----:B------:R-:W-:Y:S01]  /*5d10*/  FMUL.FTZ R108, R4, R15 ;  /* 0x0000000f046c7220 */ /* 0x000fe20000410000 */
[----:B------:R-:W-:Y:S01]  /*5d20*/  @P0 FSEL R15, R105, RZ, P3 ;  /* 0x000000ff690f0208 */ /* 0x000fe20001800000 */
[----:B------:R-:W-:Y:S01]  /*5d30*/  FMUL.FTZ R57, R106, c[0x0][0x1e8] ;  /* 0x00007a006a397a20 */ /* 0x000fe20000410000 */
[----:B------:R-:W-:Y:S01]  /*5d40*/  @P0 LOP3.LUT P3, RZ, R123, 0xff0000, RZ, 0xc0, !PT ;  /* 0x00ff00007bff0812 */ /* 0x000fe2000786c0ff */
[----:B------:R-:W-:Y:S01]  /*5d50*/  @P1 FADD.FTZ R108, R108, R12 ;  /* 0x0000000c6c6c1221 */ /* 0x000fe20000010000 */
[----:B------:R-:W-:-:S02]  /*5d60*/  @P0 FSEL R12, R111, RZ, P4 ;  /* 0x000000ff6f0c0208 */ /* 0x000fc40002000000 */
[----:B------:R-:W-:Y:S02]  /*5d70*/  @P0 LOP3.LUT P4, RZ, R123, 0xff00, RZ, 0xc0, !PT ;  /* 0x0000ff007bff0812 */ /* 0x000fe4000788c0ff */
[----:B------:R-:W-:Y:S01]  /*5d80*/  @P0 FSEL R110, R49, RZ, P3 ;  /* 0x000000ff316e0208 */ /* 0x000fe20001800000 */
[----:B------:R-:W-:Y:S01]  /*5d90*/  FMUL.FTZ R49, R109, c[0x0][0x1e8] ;  /* 0x00007a006d317a20 */ /* 0x000fe20000410000 */
[----:B------:R-:W-:Y:S02]  /*5da0*/  @P0 FSEL R14, R104, RZ, P4 ;  /* 0x000000ff680e0208 */ /* 0x000fe40002000000 */
[----:B------:R-:W-:Y:S02]  /*5db0*/  @P0 LOP3.LUT P4, RZ, R123, 0xff000000, RZ, 0xc0, !PT ;  /* 0xff0000007bff0812 */ /* 0x000fe4000788c0ff */
[----:B------:R-:W-:Y:S02]  /*5dc0*/  LOP3.LUT P3, RZ, R20, 0xff00, RZ, 0xc0, !PT ;  /* 0x0000ff0014ff7812 */ /* 0x000fe4000786c0ff */
[----:B------:R-:W-:-:S02]  /*5dd0*/  @P0 FSEL R111, R48, RZ, P4 ;  /* 0x000000ff306f0208 */ /* 0x000fc40002000000 */
[----:B------:R-:W-:Y:S02]  /*5de0*/  @P0 LOP3.LUT P4, RZ, R120, 0xff00, RZ, 0xc0, !PT ;  /* 0x0000ff0078ff0812 */ /* 0x000fe4000788c0ff */
[C---:B------:R-:W-:Y:S02]  /*5df0*/  FSEL R64, R49.reuse, RZ, P5 ;  /* 0x000000ff31407208 */ /* 0x040fe40002800000 */
[----:B------:R-:W-:Y:S01]  /*5e00*/  @P0 FSEL R48, R49, RZ, P6 ;  /* 0x000000ff31300208 */ /* 0x000fe20003000000 */
[----:B------:R-:W-:Y:S01]  /*5e10*/  FMUL.FTZ R49, R107, c[0x0][0x1e8] ;  /* 0x00007a006b317a20 */ /* 0x000fe20000410000 */
[----:B------:R-:W-:Y:S02]  /*5e20*/  LOP3.LUT P5, RZ, R20, 0xff0000, RZ, 0xc0, !PT ;  /* 0x00ff000014ff7812 */ /* 0x000fe400078ac0ff */
[C---:B------:R-:W-:Y:S02]  /*5e30*/  FSEL R56, R57.reuse, RZ, P3 ;  /* 0x000000ff39387208 */ /* 0x040fe40001800000 */
[----:B------:R-:W-:-:S02]  /*5e40*/  @P0 FSEL R57, R57, RZ, P4 ;  /* 0x000000ff39390208 */ /* 0x000fc40002000000 */
[----:B------:R-:W-:Y:S01]  /*5e50*/  LOP3.LUT P4, RZ, R20, 0xff000000, RZ, 0xc0, !PT ;  /* 0xff00000014ff7812 */ /* 0x000fe2000788c0ff */
[----:B------:R-:W-:Y:S01]  /*5e60*/  FMUL.FTZ R20, R108, c[0x0][0x1e8] ;  /* 0x00007a006c147a20 */ /* 0x000fe20000410000 */
[----:B------:R-:W-:Y:S02]  /*5e70*/  FSEL R104, R49, RZ, P5 ;  /* 0x000000ff31687208 */ /* 0x000fe40002800000 */
[----:B------:R-:W-:Y:S02]  /*5e80*/  @P0 LOP3.LUT P5, RZ, R120, 0xff000000, RZ, 0xc0, !PT ;  /* 0xff00000078ff0812 */ /* 0x000fe400078ac0ff */
[C---:B------:R-:W-:Y:S02]  /*5e90*/  FSEL R105, R20.reuse, RZ, P4 ;  /* 0x000000ff14697208 */ /* 0x040fe40002000000 */
[----:B------:R-:W-:Y:S01]  /*5ea0*/  @P0 FSEL R68, R20, RZ, P5 ;  /* 0x000000ff14440208 */ /* 0x000fe20002800000 */
[----:B------:R-:W-:Y:S01]  /*5eb0*/  FFMA.FTZ R20, R69, R79, R78 ;  /* 0x0000004f45147223 */ /* 0x000fe2000001004e */
[----:B------:R-:W-:-:S02]  /*5ec0*/  @P0 LOP3.LUT P6, RZ, R120, 0xff0000, RZ, 0xc0, !PT ;  /* 0x00ff000078ff0812 */ /* 0x000fc400078cc0ff */
[----:B------:R-:W-:Y:S01]  /*5ed0*/  @P0 IADD3 R2, P3, R2, c[0x0][0x250], RZ ;  /* 0x0000940002020a10 */ /* 0x000fe20007f7e0ff */
[----:B------:R-:W-:Y:S01]  /*5ee0*/  FADD.FTZ R112, R65, -R20 ;  /* 0x8000001441707221 */ /* 0x000fe20000010000 */
[----:B------:R-:W-:Y:S01]  /*5ef0*/  @P0 FSEL R49, R49, RZ, P6 ;  /* 0x000000ff31310208 */ /* 0x000fe20003000000 */
[-CC-:B------:R-:W-:Y:S01]  /*5f00*/  FFMA.FTZ R20, R59, R79.reuse, R78.reuse ;  /* 0x0000004f3b147223 */ /* 0x180fe2000001004e */
[----:B------:R-:W-:Y:S01]  /*5f10*/  @P0 IADD3.X R3, R3, c[0x0][0x254], RZ, P3, !PT ;  /* 0x0000950003030a10 */ /* 0x000fe20001ffe4ff */
[-C--:B------:R-:W-:Y:S01]  /*5f20*/  FFMA.FTZ R59, R72, R79.reuse, R78 ;  /* 0x0000004f483b7223 */ /* 0x080fe2000001004e */
[----:B------:R-:W-:Y:S01]  /*5f30*/  LOP3.LUT P6, RZ, R21, 0xff, RZ, 0xc0, !PT ;  /* 0x000000ff15ff7812 */ /* 0x000fe200078cc0ff */
[----:B------:R-:W-:Y:S01]  /*5f40*/  FADD.FTZ R20, R67, -R20 ;  /* 0x8000001443147221 */ /* 0x000fe20000010000 */
[C---:B------:R-:W-:Y:S01]  /*5f50*/  LOP3.LUT P3, RZ, R21.reuse, 0xff00, RZ, 0xc0, !PT ;  /* 0x0000ff0015ff7812 */ /* 0x040fe2000786c0ff */
[----:B------:R-:W-:Y:S01]  /*5f60*/  FADD.FTZ R67, R76, -R59 ;  /* 0x8000003b4c437221 */ /* 0x000fe20000010000 */
[----:B------:R-:W-:Y:S01]  /*5f70*/  LOP3.LUT P4, RZ, R21, 0xff0000, RZ, 0xc0, !PT ;  /* 0x00ff000015ff7812 */ /* 0x000fe2000788c0ff */
[-CC-:B------:R-:W-:Y:S01]  /*5f80*/  FFMA.FTZ R59, R133, R79.reuse, R78.reuse ;  /* 0x0000004f853b7223 */ /* 0x180fe2000001004e */
[----:B------:R-:W-:Y:S01]  /*5f90*/  LOP3.LUT P5, RZ, R21, 0xff000000, RZ, 0xc0, !PT ;  /* 0xff00000015ff7812 */ /* 0x000fe200078ac0ff */
[----:B------:R-:W-:Y:S01]  /*5fa0*/  FFMA.FTZ R21, R131, R79, R78 ;  /* 0x0000004f83157223 */ /* 0x000fe2000001004e */
[----:B------:R-:W-:Y:S01]  /*5fb0*/  @P0 F2FP.BF16.PACK_AB R158, RZ, R22 ;  /* 0x00000016ff9e023e */ /* 0x000fe200000010ff */
[----:B------:R-:W-:Y:S01]  /*5fc0*/  FMUL.FTZ R67, R4, R67 ;  /* 0x0000004304437220 */ /* 0x000fe20000410000 */
[--C-:B------:R-:W-:Y:S01]  /*5fd0*/  @P1 PRMT R22, RZ, 0x5410, R38.reuse ;  /* 0x00005410ff161816 */ /* 0x100fe20000000026 */
[----:B------:R-:W-:Y:S01]  /*5fe0*/  FADD.FTZ R65, R70, -R21 ;  /* 0x8000001546417221 */ /* 0x000fe20000010000 */
[----:B-1----:R-:W-:Y:S01]  /*5ff0*/  @P0 F2FP.BF16.PACK_AB R157, RZ, R12 ;  /* 0x0000000cff9d023e */ /* 0x002fe200000010ff */
[----:B------:R-:W-:Y:S01]  /*6000*/  FADD.FTZ R70, R134, -R59 ;  /* 0x8000003b86467221 */ /* 0x000fe20000010000 */
[----:B------:R-:W-:Y:S01]  /*6010*/  @P1 PRMT R12, RZ, 0x7610, R38 ;  /* 0x00007610ff0c1816 */ /* 0x000fe20000000026 */
[----:B------:R-:W-:Y:S01]  /*6020*/  FMUL.FTZ R134, R4, R112 ;  /* 0x0000007004867220 */ /* 0x000fe20000410000 */
[----:B------:R-:W-:Y:S01]  /*6030*/  @P0 F2FP.BF16.PACK_AB R130, RZ, R13 ;  /* 0x0000000dff82023e */ /* 0x000fe200000010ff */
[--C-:B------:R-:W-:Y:S01]  /*6040*/  FFMA.FTZ R21, R66, R79, R78.reuse ;  /* 0x0000004f42157223 */ /* 0x100fe2000001004e */
[----:B------:R-:W-:Y:S01]  /*6050*/  @P0 F2FP.BF16.PACK_AB R156, RZ, R23 ;  /* 0x00000017ff9c023e */ /* 0x000fe200000010ff */
[----:B------:R-:W-:Y:S01]  /*6060*/  FFMA.FTZ R66, R136, R79, R78 ;  /* 0x0000004f88427223 */ /* 0x000fe2000001004e */
[----:B------:R-:W-:Y:S01]  /*6070*/  @P0 F2FP.BF16.PACK_AB R14, RZ, R14 ;  /* 0x0000000eff0e023e */ /* 0x000fe200000010ff */
[----:B------:R-:W-:Y:S01]  /*6080*/  @P1 FADD.FTZ R134, R134, R22 ;  /* 0x0000001686861221 */ /* 0x000fe20000010000 */
[----:B------:R-:W-:Y:S01]  /*6090*/  @P0 PRMT R60, R156, 0x7610, R60 ;  /* 0x000076109c3c0816 */ /* 0x000fe2000000003c */
[----:B------:R-:W-:Y:S01]  /*60a0*/  FMUL.FTZ R136, R4, R65 ;  /* 0x0000004104887220 */ /* 0x000fe20000410000 */
[----:B------:R-:W-:Y:S01]  /*60b0*/  @P0 PRMT R61, R130, 0x7610, R61 ;  /* 0x00007610823d0816 */ /* 0x000fe2000000003d */
[----:B------:R-:W-:Y:S01]  /*60c0*/  FMUL.FTZ R22, R134, c[0x0][0x1e8] ;  /* 0x00007a0086167a20 */ /* 0x000fe20000410000 */
[----:B------:R-:W-:Y:S01]  /*60d0*/  @P0 PRMT R60, R60, 0x5410, R158 ;  /* 0x000054103c3c0816 */ /* 0x000fe2000000009e */
[----:B------:R-:W-:Y:S01]  /*60e0*/  @P1 FADD.FTZ R136, R136, R12 ;  /* 0x0000000c88881221 */ /* 0x000fe20000010000 */
[----:B------:R-:W-:Y:S01]  /*60f0*/  MOV R12, R18 ;  /* 0x00000012000c7202 */ /* 0x000fe20000000f00 */
[----:B------:R-:W-:Y:S01]  /*6100*/  FADD.FTZ R21, R58, -R21 ;  /* 0x800000153a157221 */ /* 0x000fe20000010000 */
[----:B------:R-:W-:Y:S01]  /*6110*/  FSEL R129, R22, RZ, P6 ;  /* 0x000000ff16817208 */ /* 0x000fe20003000000 */
[----:B------:R-:W-:Y:S01]  /*6120*/  FMUL.FTZ R13, R136, c[0x0][0x1e8] ;  /* 0x00007a00880d7a20 */ /* 0x000fe20000410000 */
[----:B------:R-:W-:Y:S01]  /*6130*/  @P0 LOP3.LUT P6, RZ, R121, 0xff, RZ, 0xc0, !PT ;  /* 0x000000ff79ff0812 */ /* 0x000fe200078cc0ff */
[----:B------:R-:W-:Y:S01]  /*6140*/  FADD.FTZ R69, R135, -R66 ;  /* 0x8000004287457221 */ /* 0x000fe20000010000 */
[----:B------:R-:W-:Y:S01]  /*6150*/  @P0 PRMT R61, R61, 0x5410, R157 ;  /* 0x000054103d3d0816 */ /* 0x000fe2000000009d */
[----:B------:R-:W-:Y:S01]  /*6160*/  FMUL.FTZ R133, R4, R21 ;  /* 0x0000001504857220 */ /* 0x000fe20000410000 */
[----:B------:R-:W-:Y:S01]  /*6170*/  @P0 FSEL R59, R22, RZ, P6 ;  /* 0x000000ff163b0208 */ /* 0x000fe20003000000 */
[----:B------:R-:W-:Y:S01]  /*6180*/  FFMA.FTZ R58, R71, R79, R78 ;  /* 0x0000004f473a7223 */ /* 0x000fe2000001004e */
[----:B------:R-:W-:Y:S01]  /*6190*/  FSEL R126, R13, RZ, P3 ;  /* 0x000000ff0d7e7208 */ /* 0x000fe20001800000 */
[----:B------:R-:W-:Y:S01]  /*61a0*/  FMUL.FTZ R135, R4, R20 ;  /* 0x0000001404877220 */ /* 0x000fe20000410000 */
[----:B------:R-:W-:Y:S01]  /*61b0*/  LOP3.LUT P6, RZ, R12, 0xff, RZ, 0xc0, !PT ;  /* 0x000000ff0cff7812 */ /* 0x000fe200078cc0ff */
[----:B------:R-:W-:Y:S01]  /*61c0*/  FADD.FTZ R58, R132, -R58 ;  /* 0x8000003a843a7221 */ /* 0x000fe20000010000 */
[----:B------:R-:W-:Y:S01]  /*61d0*/  @P0 LOP3.LUT P3, RZ, R121, 0xff00, RZ, 0xc0, !PT ;  /* 0x0000ff0079ff0812 */ /* 0x000fe2000786c0ff */
[C---:B------:R-:W-:Y:S01]  /*61e0*/  FMUL.FTZ R69, R4.reuse, R69 ;  /* 0x0000004504457220 */ /* 0x040fe20000410000 */
[----:B------:R-:W-:Y:S01]  /*61f0*/  @P0 MOV R12, R118 ;  /* 0x00000076000c0202 */ /* 0x000fe20000000f00 */
[C---:B------:R-:W-:Y:S01]  /*6200*/  FMUL.FTZ R65, R4.reuse, R58 ;  /* 0x0000003a04417220 */ /* 0x040fe20000410000 */
[----:B------:R-:W-:Y:S01]  /*6210*/  @P0 FSEL R66, R13, RZ, P3 ;  /* 0x000000ff0d420208 */ /* 0x000fe20001800000 */
[----:B------:R-:W-:Y:S01]  /*6220*/  FMUL.FTZ R58, R4, R70 ;  /* 0x00000046043a7220 */ /* 0x000fe20000410000 */
[----:B------:R-:W-:-:S02]  /*6230*/  @P0 LOP3.LUT P3, RZ, R12, 0xff, RZ, 0xc0, !PT ;  /* 0x000000ff0cff0812 */ /* 0x000fc4000786c0ff */
[----:B------:R-:W-:Y:S02]  /*6240*/  @P1 PRMT R12, RZ, 0x5410, R39 ;  /* 0x00005410ff0c1816 */ /* 0x000fe40000000027 */
[----:B------:R-:W-:Y:S02]  /*6250*/  @P1 PRMT R13, RZ, 0x5410, R33 ;  /* 0x00005410ff0d1816 */ /* 0x000fe40000000021 */
        /* <DEDUP_REMOVED lines=9> */
[----:B------:R-:W-:Y:S01]  /*62f0*/  @P0 F2FP.BF16.PACK_AB R68, RZ, R68 ;  /* 0x00000044ff44023e */ /* 0x000fe200000010ff */
[----:B------:R-:W-:Y:S01]  /*6300*/  FMUL.FTZ R23, R58, c[0x0][0x1e8] ;  /* 0x00007a003a177a20 */ /* 0x000fe20000410000 */
[----:B------:R-:W-:Y:S01]  /*6310*/  @P2 F2FP.BF16.PACK_AB R58, RZ, R58 ;  /* 0x0000003aff3a223e */ /* 0x000fe200000010ff */
[----:B------:R-:W-:Y:S01]  /*6320*/  @P1 FADD.FTZ R65, R65, R12 ;  /* 0x0000000c41411221 */ /* 0x000fe20000010000 */
[----:B------:R-:W-:Y:S01]  /*6330*/  @P1 PRMT R12, RZ, 0x7610, R32 ;  /* 0x00007610ff0c1816 */ /* 0x000fe20000000020 */
[----:B------:R-:W-:Y:S01]  /*6340*/  FMUL.FTZ R125, R69, c[0x0][0x1e8] ;  /* 0x00007a00457d7a20 */ /* 0x000fe20000410000 */
[----:B------:R-:W-:Y:S01]  /*6350*/  @P0 F2FP.BF16.PACK_AB R66, RZ, R66 ;  /* 0x00000042ff42023e */ /* 0x000fe200000010ff */
[----:B------:R-:W-:Y:S01]  /*6360*/  FMUL.FTZ R22, R65, c[0x0][0x1e8] ;  /* 0x00007a0041167a20 */ /* 0x000fe20000410000 */
[----:B------:R-:W-:Y:S01]  /*6370*/  @P2 F2FP.BF16.PACK_AB R65, RZ, R65 ;  /* 0x00000041ff41223e */ /* 0x000fe200000010ff */
[----:B------:R-:W-:Y:S01]  /*6380*/  @P1 FADD.FTZ R67, R67, R12 ;  /* 0x0000000c43431221 */ /* 0x000fe20000010000 */
[----:B------:R-:W-:Y:S01]  /*6390*/  @P2 F2FP.BF16.PACK_AB R69, RZ, R69 ;  /* 0x00000045ff45223e */ /* 0x000fe200000010ff */
[----:B------:R-:W-:Y:S01]  /*63a0*/  FMUL.FTZ R12, R133, c[0x0][0x1e8] ;  /* 0x00007a00850c7a20 */ /* 0x000fe20000410000 */
[C---:B------:R-:W-:Y:S01]  /*63b0*/  FSEL R72, R22.reuse, RZ, P6 ;  /* 0x000000ff16487208 */ /* 0x040fe20003000000 */
[----:B------:R-:W-:Y:S01]  /*63c0*/  FMUL.FTZ R113, R67, c[0x0][0x1e8] ;  /* 0x00007a0043717a20 */ /* 0x000fe20000410000 */
[----:B------:R-:W-:-:S02]  /*63d0*/  @P0 FSEL R76, R22, RZ, P3 ;  /* 0x000000ff164c0208 */ /* 0x000fc40001800000 */
[----:B------:R-:W-:Y:S02]  /*63e0*/  FSEL R131, R12, RZ, P4 ;  /* 0x000000ff0c837208 */ /* 0x000fe40002000000 */
[----:B------:R-:W-:Y:S02]  /*63f0*/  @P0 LOP3.LUT P4, RZ, R121, 0xff0000, RZ, 0xc0, !PT ;  /* 0x00ff000079ff0812 */ /* 0x000fe4000788c0ff */
[----:B------:R-:W-:Y:S02]  /*6400*/  LOP3.LUT P6, RZ, R18, 0xff0000, RZ, 0xc0, !PT ;  /* 0x00ff000012ff7812 */ /* 0x000fe400078cc0ff */
[----:B------:R-:W-:Y:S01]  /*6410*/  @P0 FSEL R70, R12, RZ, P4 ;  /* 0x000000ff0c460208 */ /* 0x000fe20002000000 */
[----:B------:R-:W-:Y:S01]  /*6420*/  FMUL.FTZ R12, R135, c[0x0][0x1e8] ;  /* 0x00007a00870c7a20 */ /* 0x000fe20000410000 */
[----:B------:R-:W-:Y:S02]  /*6430*/  @P0 LOP3.LUT P4, RZ, R121, 0xff000000, RZ, 0xc0, !PT ;  /* 0xff00000079ff0812 */ /* 0x000fe4000788c0ff */
[----:B------:R-:W-:-:S02]  /*6440*/  @P0 LOP3.LUT P3, RZ, R118, 0xff0000, RZ, 0xc0, !PT ;  /* 0x00ff000076ff0812 */ /* 0x000fc4000786c0ff */
[C---:B------:R-:W-:Y:S02]  /*6450*/  FSEL R132, R12.reuse, RZ, P5 ;  /* 0x000000ff0c847208 */ /* 0x040fe40002800000 */
[----:B------:R-:W-:Y:S02]  /*6460*/  @P0 FSEL R71, R12, RZ, P4 ;  /* 0x000000ff0c470208 */ /* 0x000fe40002000000 */
[C---:B------:R-:W-:Y:S02]  /*6470*/  @P2 IADD3 R12, P4, R5.reuse, c[0x0][0x258], RZ ;  /* 0x00009600050c2a10 */ /* 0x040fe40007f9e0ff */
[----:B------:R-:W-:Y:S02]  /*6480*/  IADD3 R20, P5, R5, c[0x0][0x248], RZ ;  /* 0x0000920005147a10 */ /* 0x000fe40007fbe0ff */
[----:B------:R-:W-:Y:S02]  /*6490*/  @P2 IADD3.X R13, R6, c[0x0][0x25c], RZ, P4, !PT ;  /* 0x00009700060d2a10 */ /* 0x000fe400027fe4ff */
[----:B------:R-:W-:-:S02]  /*64a0*/  LOP3.LUT P4, RZ, R18, 0xff00, RZ, 0xc0, !PT ;  /* 0x0000ff0012ff7812 */ /* 0x000fc4000788c0ff */
[----:B------:R-:W-:Y:S02]  /*64b0*/  IADD3.X R21, R6, c[0x0][0x24c], RZ, P5, !PT ;  /* 0x0000930006157a10 */ /* 0x000fe40002ffe4ff */
[----:B------:R-:W-:Y:S02]  /*64c0*/  @P0 LOP3.LUT P5, RZ, R118, 0xff00, RZ, 0xc0, !PT ;  /* 0x0000ff0076ff0812 */ /* 0x000fe400078ac0ff */
[----:B------:R-:W-:Y:S02]  /*64d0*/  FSEL R112, R113, RZ, P4 ;  /* 0x000000ff71707208 */ /* 0x000fe40002000000 */
[----:B------:R-:W-:Y:S02]  /*64e0*/  @P0 IADD3 R22, P4, R5, c[0x0][0x250], RZ ;  /* 0x0000940005160a10 */ /* 0x000fe40007f9e0ff */
[----:B------:R-:W-:Y:S02]  /*64f0*/  @P0 FSEL R5, R113, RZ, P5 ;  /* 0x000000ff71050208 */ /* 0x000fe40002800000 */
[----:B------:R-:W-:-:S02]  /*6500*/  LOP3.LUT P5, RZ, R18, 0xff000000, RZ, 0xc0, !PT ;  /* 0xff00000012ff7812 */ /* 0x000fc400078ac0ff */
[C---:B------:R-:W-:Y:S02]  /*6510*/  FSEL R18, R23.reuse, RZ, P6 ;  /* 0x000000ff17127208 */ /* 0x040fe40003000000 */
[----:B------:R-:W-:Y:S02]  /*6520*/  @P0 FSEL R113, R23, RZ, P3 ;  /* 0x000000ff17710208 */ /* 0x000fe40001800000 */
[----:B------:R-:W-:Y:S02]  /*6530*/  @P0 LOP3.LUT P6, RZ, R118, 0xff000000, RZ, 0xc0, !PT ;  /* 0xff00000076ff0812 */ /* 0x000fe400078cc0ff */
[----:B------:R-:W-:Y:S02]  /*6540*/  @P0 IADD3.X R23, R6, c[0x0][0x254], RZ, P4, !PT ;  /* 0x0000950006170a10 */ /* 0x000fe400027fe4ff */
[----:B------:R-:W-:Y:S02]  /*6550*/  @P0 F2FP.BF16.PACK_AB R6, RZ, R15 ;  /* 0x0000000fff06023e */ /* 0x000fe400000010ff */
[----:B------:R-:W-:-:S02]  /*6560*/  @P0 F2FP.BF16.PACK_AB R15, RZ, R110 ;  /* 0x0000006eff0f023e */ /* 0x000fc400000010ff */
[C---:B------:R-:W-:Y:S02]  /*6570*/  FSEL R124, R125.reuse, RZ, P5 ;  /* 0x000000ff7d7c7208 */ /* 0x040fe40002800000 */
[----:B------:R-:W-:Y:S02]  /*6580*/  @P0 FSEL R125, R125, RZ, P6 ;  /* 0x000000ff7d7d0208 */ /* 0x000fe40003000000 */
[C---:B------:R-:W-:Y:S02]  /*6590*/  LOP3.LUT P3, RZ, R19.reuse, 0xff, RZ, 0xc0, !PT ;  /* 0x000000ff13ff7812 */ /* 0x040fe4000786c0ff */
[C---:B------:R-:W-:Y:S02]  /*65a0*/  LOP3.LUT P4, RZ, R19.reuse, 0xff00, RZ, 0xc0, !PT ;  /* 0x0000ff0013ff7812 */ /* 0x040fe4000788c0ff */
[C---:B------:R-:W-:Y:S02]  /*65b0*/  LOP3.LUT P5, RZ, R19.reuse, 0xff0000, RZ, 0xc0, !PT ;  /* 0x00ff000013ff7812 */ /* 0x040fe400078ac0ff */
[----:B------:R-:W-:-:S02]  /*65c0*/  LOP3.LUT P6, RZ, R19, 0xff000000, RZ, 0xc0, !PT ;  /* 0xff00000013ff7812 */ /* 0x000fc400078cc0ff */
        /* <DEDUP_REMOVED lines=9> */
[----:B------:R-:W-:Y:S01]  /*6660*/  @P2 PRMT R53, R6, 0x7610, R53 ;  /* 0x0000761006352816 */ /* 0x000fe20000000035 */
[-C--:B------:R-:W-:Y:S01]  /*6670*/  FFMA.FTZ R6, R140, R79.reuse, R78 ;  /* 0x0000004f8c067223 */ /* 0x080fe2000001004e */
[----:B------:R-:W-:Y:S02]  /*6680*/  @P2 F2FP.BF16.PACK_AB R19, RZ, R136 ;  /* 0x00000088ff13223e */ /* 0x000fe400000010ff */
[----:B------:R-:W-:Y:S01]  /*6690*/  @P2 PRMT R54, R15, 0x7610, R54 ;  /* 0x000076100f362816 */ /* 0x000fe20000000036 */
[----:B------:R-:W-:Y:S01]  /*66a0*/  FFMA.FTZ R15, R143, R79, R78 ;  /* 0x0000004f8f0f7223 */ /* 0x000fe2000001004e */
[----:B------:R-:W-:-:S02]  /*66b0*/  @P2 PRMT R53, R53, 0x5410, R14 ;  /* 0x0000541035352816 */ /* 0x000fc4000000000e */
[----:B------:R-:W-:Y:S02]  /*66c0*/  @P2 F2FP.BF16.PACK_AB R107, RZ, R135 ;  /* 0x00000087ff6b223e */ /* 0x000fe400000010ff */
[----:B------:R-:W-:Y:S02]  /*66d0*/  @P2 PRMT R54, R54, 0x5410, R19 ;  /* 0x0000541036362816 */ /* 0x000fe40000000013 */
[----:B------:R-:W-:Y:S02]  /*66e0*/  @P0 F2FP.BF16.PACK_AB R70, RZ, R70 ;  /* 0x00000046ff46023e */ /* 0x000fe400000010ff */
[----:B------:R-:W-:Y:S02]  /*66f0*/  @P0 F2FP.BF16.PACK_AB R71, RZ, R71 ;  /* 0x00000047ff47023e */ /* 0x000fe400000010ff */
[----:B0-----:R-:W-:Y:S02]  /*6700*/  @P2 F2FP.BF16.PACK_AB R2, RZ, R109 ;  /* 0x0000006dff02223e */ /* 0x001fe400000010ff */
[----:B------:R-:W-:-:S02]  /*6710*/  @P2 F2FP.BF16.PACK_AB R3, RZ, R106 ;  /* 0x0000006aff03223e */ /* 0x000fc400000010ff */
[----:B------:R-:W-:Y:S01]  /*6720*/  @P2 PRMT R52, R2, 0x7610, R52 ;  /* 0x0000761002342816 */ /* 0x000fe20000000034 */
[----:B------:R-:W-:Y:S01]  /*6730*/  FFMA.FTZ R2, R77, R79, R78 ;  /* 0x0000004f4d027223 */ /* 0x000fe2000001004e */
[----:B------:R-:W-:Y:S02]  /*6740*/  @P2 F2FP.BF16.PACK_AB R106, RZ, R133 ;  /* 0x00000085ff6a223e */ /* 0x000fe400000010ff */
[----:B------:R-:W-:Y:S01]  /*6750*/  @P2 PRMT R52, R52, 0x5410, R3 ;  /* 0x0000541034342816 */ /* 0x000fe20000000003 */
[----:B------:R-:W-:Y:S01]  /*6760*/  FADD.FTZ R14, R73, -R2 ;  /* 0x80000002490e7221 */ /* 0x000fe20000010000 */
[----:B------:R-:W-:Y:S01]  /*6770*/  @P2 PRMT R55, R106, 0x7610, R55 ;  /* 0x000076106a372816 */ /* 0x000fe20000000037 */
[-C--:B------:R-:W-:Y:S01]  /*6780*/  FFMA.FTZ R3, R139, R79.reuse, R78 ;  /* 0x0000004f8b037223 */ /* 0x080fe2000001004e */
[----:B------:R-:W-:Y:S01]  /*6790*/  MOV R77, R50 ;  /* 0x00000032004d7202 */ /* 0x000fe20000000f00 */
[----:B------:R-:W-:Y:S01]  /*67a0*/  FMUL.FTZ R19, R4, R14 ;  /* 0x0000000e04137220 */ /* 0x000fe20000410000 */
[----:B------:R-:W-:Y:S01]  /*67b0*/  @P1 PRMT R14, RZ, 0x5410, R34 ;  /* 0x00005410ff0e1816 */ /* 0x000fe20000000022 */
[----:B------:R-:W-:Y:S01]  /*67c0*/  FFMA.FTZ R2, R142, R79, R78 ;  /* 0x0000004f8e027223 */ /* 0x000fe2000001004e */
[----:B------:R-:W-:-:S02]  /*67d0*/  @P2 PRMT R55, R55, 0x5410, R107 ;  /* 0x0000541037372816 */ /* 0x000fc4000000006b */
[----:B------:R-:W-:Y:S01]  /*67e0*/  @P0 PRMT R62, R59, 0x7610, R62 ;  /* 0x000076103b3e0816 */ /* 0x000fe2000000003e */
[----:B------:R-:W-:Y:S01]  /*67f0*/  @P1 FADD.FTZ R19, R19, R14 ;  /* 0x0000000e13131221 */ /* 0x000fe20000010000 */
[----:B------:R-:W-:Y:S01]  /*6800*/  @P0 PRMT R63, R70, 0x7610, R63 ;  /* 0x00007610463f0816 */ /* 0x000fe2000000003f */
[----:B------:R-:W-:Y:S01]  /*6810*/  FFMA.FTZ R14, R85, R79, R78 ;  /* 0x0000004f550e7223 */ /* 0x000fe2000001004e */
[----:B------:R0:W-:Y:S01]  /*6820*/  @P2 STG.E.128 [R12.64], R52 ;  /* 0x000000340c002986 */ /* 0x0001e2000c101d04 */
[----:B------:R-:W-:Y:S01]  /*6830*/  FADD.FTZ R2, R141, -R2 ;  /* 0x800000028d027221 */ /* 0x000fe20000010000 */
[----:B------:R-:W-:Y:S01]  /*6840*/  @P2 F2FP.BF16.PACK_AB R67, RZ, R67 ;  /* 0x00000043ff43223e */ /* 0x000fe200000010ff */
[----:B------:R-:W-:Y:S01]  /*6850*/  FADD.FTZ R106, R81, -R14 ;  /* 0x8000000e516a7221 */ /* 0x000fe20000010000 */
[----:B------:R-:W-:Y:S02]  /*6860*/  @P1 PRMT R14, RZ, 0x7610, R34 ;  /* 0x00007610ff0e1816 */ /* 0x000fe40000000022 */
[----:B------:R-:W-:-:S02]  /*6870*/  @P0 PRMT R62, R62, 0x5410, R66 ;  /* 0x000054103e3e0816 */ /* 0x000fc40000000042 */
[----:B------:R-:W-:Y:S02]  /*6880*/  @P0 PRMT R63, R63, 0x5410, R71 ;  /* 0x000054103f3f0816 */ /* 0x000fe40000000047 */
[----:B------:R-:W-:Y:S01]  /*6890*/  @P0 F2FP.BF16.PACK_AB R5, RZ, R5 ;  /* 0x00000005ff05023e */ /* 0x000fe200000010ff */
[----:B0-----:R-:W-:Y:S01]  /*68a0*/  FADD.FTZ R13, R138, -R3 ;  /* 0x800000038a0d7221 */ /* 0x001fe20000010000 */
[----:B------:R-:W-:Y:S01]  /*68b0*/  @P2 PRMT R52, R65, 0x7610, R52 ;  /* 0x0000761041342816 */ /* 0x000fe20000000034 */
[----:B------:R-:W-:Y:S01]  /*68c0*/  FFMA.FTZ R3, R137, R79, R78 ;  /* 0x0000004f89037223 */ /* 0x000fe2000001004e */
[----:B------:R-:W-:Y:S01]  /*68d0*/  @P2 PRMT R53, R58, 0x7610, R53 ;  /* 0x000076103a352816 */ /* 0x000fe20000000035 */
[----:B------:R-:W-:Y:S01]  /*68e0*/  FMUL.FTZ R73, R4, R13 ;  /* 0x0000000d04497220 */ /* 0x000fe20000410000 */
[----:B------:R-:W-:Y:S01]  /*68f0*/  @P2 PRMT R52, R52, 0x5410, R67 ;  /* 0x0000541034342816 */ /* 0x000fe20000000043 */
[----:B------:R-:W-:Y:S01]  /*6900*/  FADD.FTZ R3, R74, -R3 ;  /* 0x800000034a037221 */ /* 0x000fe20000010000 */
[----:B------:R-:W-:Y:S01]  /*6910*/  @P2 PRMT R53, R53, 0x5410, R69 ;  /* 0x0000541035352816 */ /* 0x000fe20000000045 */
[----:B------:R-:W-:-:S02]  /*6920*/  FADD.FTZ R12, R75, -R6 ;  /* 0x800000064b0c7221 */ /* 0x000fc40000010000 */
[----:B------:R-:W-:Y:S01]  /*6930*/  @P1 FADD.FTZ R73, R73, R14 ;  /* 0x0000000e49491221 */ /* 0x000fe20000010000 */
[----:B------:R-:W-:Y:S01]  /*6940*/  F2FP.BF16.PACK_AB R14, R126, R129 ;  /* 0x000000817e0e723e */ /* 0x000fe200000010ff */
[----:B------:R-:W-:Y:S02]  /*6950*/  FADD.FTZ R6, R88, -R15 ;  /* 0x8000000f58067221 */ /* 0x000fe40000010000 */
[----:B------:R-:W-:Y:S01]  /*6960*/  FMUL.FTZ R13, R19, c[0x0][0x1e8] ;  /* 0x00007a00130d7a20 */ /* 0x000fe20000410000 */
[----:B------:R-:W-:Y:S01]  /*6970*/  @P2 F2FP.BF16.PACK_AB R19, RZ, R19 ;  /* 0x00000013ff13223e */ /* 0x000fe200000010ff */
[C---:B------:R-:W-:Y:S01]  /*6980*/  FMUL.FTZ R88, R4.reuse, R2 ;  /* 0x0000000204587220 */ /* 0x040fe20000410000 */
[--C-:B------:R-:W-:Y:S01]  /*6990*/  @P1 PRMT R2, RZ, 0x5410, R35.reuse ;  /* 0x00005410ff021816 */ /* 0x100fe20000000023 */
[----:B------:R-:W-:Y:S01]  /*69a0*/  FMUL.FTZ R75, R73, c[0x0][0x1e8] ;  /* 0x00007a00494b7a20 */ /* 0x000fe20000410000 */
[----:B------:R-:W-:Y:S01]  /*69b0*/  FSEL R81, R13, RZ, P3 ;  /* 0x000000ff0d517208 */ /* 0x000fe20001800000 */
[----:B------:R-:W-:Y:S01]  /*69c0*/  FMUL.FTZ R85, R4, R3 ;  /* 0x0000000304557220 */ /* 0x000fe20000410000 */
[----:B------:R-:W-:Y:S01]  /*69d0*/  @P0 LOP3.LUT P3, RZ, R119, 0xff, RZ, 0xc0, !PT ;  /* 0x000000ff77ff0812 */ /* 0x000fe2000786c0ff */
[----:B------:R-:W-:Y:S01]  /*69e0*/  FFMA.FTZ R15, R84, R79, R78 ;  /* 0x0000004f540f7223 */ /* 0x000fe2000001004e */
[----:B------:R-:W-:Y:S01]  /*69f0*/  FSEL R84, R75, RZ, P4 ;  /* 0x000000ff4b547208 */ /* 0x000fe20002000000 */
[----:B------:R-:W-:Y:S01]  /*6a00*/  @P1 FADD.FTZ R85, R85, R2 ;  /* 0x0000000255551221 */ /* 0x000fe20000010000 */
[----:B------:R-:W-:Y:S01]  /*6a10*/  @P1 PRMT R2, RZ, 0x7610, R35 ;  /* 0x00007610ff021816 */ /* 0x000fe20000000023 */
[----:B------:R-:W-:Y:S01]  /*6a20*/  FADD.FTZ R107, R80, -R15 ;  /* 0x8000000f506b7221 */ /* 0x000fe20000010000 */
[----:B------:R-:W-:-:S02]  /*6a30*/  @P0 LOP3.LUT P4, RZ, R119, 0xff00, RZ, 0xc0, !PT ;  /* 0x0000ff0077ff0812 */ /* 0x000fc4000788c0ff */
[----:B------:R-:W-:Y:S01]  /*6a40*/  @P0 MOV R80, R116 ;  /* 0x0000007400500202 */ /* 0x000fe20000000f00 */
[----:B------:R-:W-:Y:S01]  /*6a50*/  @P1 FADD.FTZ R88, R88, R2 ;  /* 0x0000000258581221 */ /* 0x000fe20000010000 */
[----:B------:R-:W-:Y:S02]  /*6a60*/  @P0 FSEL R74, R13, RZ, P3 ;  /* 0x000000ff0d4a0208 */ /* 0x000fe40001800000 */
[----:B------:R-:W-:Y:S02]  /*6a70*/  LOP3.LUT P3, RZ, R77, 0xff, RZ, 0xc0, !PT ;  /* 0x000000ff4dff7812 */ /* 0x000fe4000786c0ff */
[----:B------:R-:W-:Y:S01]  /*6a80*/  @P0 FSEL R77, R75, RZ, P4 ;  /* 0x000000ff4b4d0208 */ /* 0x000fe20002000000 */
[----:B------:R-:W-:Y:S01]  /*6a90*/  FMUL.FTZ R75, R4, R6 ;  /* 0x00000006044b7220 */ /* 0x000fe20000410000 */
[----:B------:R-:W-:Y:S01]  /*6aa0*/  @P0 LOP3.LUT P4, RZ, R80, 0xff, RZ, 0xc0, !PT ;  /* 0x000000ff50ff0812 */ /* 0x000fe2000788c0ff */
[----:B------:R-:W-:Y:S01]  /*6ab0*/  FMUL.FTZ R80, R4, R12 ;  /* 0x0000000c04507220 */ /* 0x000fe20000410000 */
[----:B------:R-:W-:-:S02]  /*6ac0*/  @P1 PRMT R2, RZ, 0x5410, R28 ;  /* 0x00005410ff021816 */ /* 0x000fc4000000001c */
[----:B------:R-:W-:Y:S02]  /*6ad0*/  @P1 PRMT R3, RZ, 0x7610, R28 ;  /* 0x00007610ff031816 */ /* 0x000fe4000000001c */
[----:B------:R-:W-:Y:S01]  /*6ae0*/  F2FP.BF16.PACK_AB R13, R105, R104 ;  /* 0x00000068690d723e */ /* 0x000fe200000010ff */
[----:B------:R-:W-:Y:S01]  /*6af0*/  @P1 FADD.FTZ R80, R80, R2 ;  /* 0x0000000250501221 */ /* 0x000fe20000010000 */
[----:B------:R-:W-:Y:S01]  /*6b00*/  F2FP.BF16.PACK_AB R15, R132, R131 ;  /* 0x00000083840f723e */ /* 0x000fe200000010ff */
[----:B------:R-:W-:Y:S01]  /*6b10*/  FMUL.FTZ R2, R85, c[0x0][0x1e8] ;  /* 0x00007a0055027a20 */ /* 0x000fe20000410000 */
[----:B------:R-:W-:Y:S01]  /*6b20*/  F2FP.BF16.PACK_AB R12, R56, R64 ;  /* 0x00000040380c723e */ /* 0x000fe200000010ff */
[----:B------:R-:W-:Y:S01]  /*6b30*/  @P1 FADD.FTZ R75, R75, R3 ;  /* 0x000000034b4b1221 */ /* 0x000fe20000010000 */
[----:B------:R-:W-:Y:S01]  /*6b40*/  @P1 PRMT R3, RZ, 0x5410, R29 ;  /* 0x00005410ff031816 */ /* 0x000fe2000000001d */
[----:B------:R-:W-:Y:S01]  /*6b50*/  FMUL.FTZ R104, R4, R107 ;  /* 0x0000006b04687220 */ /* 0x000fe20000410000 */
[----:B------:R-:W-:Y:S01]  /*6b60*/  FSEL R130, R2, RZ, P5 ;  /* 0x000000ff02827208 */ /* 0x000fe20002800000 */
[----:B------:R-:W-:Y:S01]  /*6b70*/  FMUL.FTZ R105, R4, R106 ;  /* 0x0000006a04697220 */ /* 0x000fe20000410000 */
[----:B------:R-:W-:Y:S01]  /*6b80*/  @P0 LOP3.LUT P5, RZ, R119, 0xff0000, RZ, 0xc0, !PT ;  /* 0x00ff000077ff0812 */ /* 0x000fe200078ac0ff */
[----:B------:R-:W-:Y:S01]  /*6b90*/  @P1 FADD.FTZ R104, R104, R3 ;  /* 0x0000000368681221 */ /* 0x000fe20000010000 */
[----:B------:R0:W-:Y:S01]  /*6ba0*/  STG.E.128 [R20.64], R12 ;  /* 0x0000000c14007986 */ /* 0x0001e2000c101d04 */
[----:B------:R-:W-:Y:S01]  /*6bb0*/  FMUL.FTZ R3, R88, c[0x0][0x1e8] ;  /* 0x00007a0058037a20 */ /* 0x000fe20000410000 */
[----:B------:R-:W-:Y:S01]  /*6bc0*/  @P0 FSEL R106, R2, RZ, P5 ;  /* 0x000000ff026a0208 */ /* 0x000fe20002800000 */
[----:B------:R-:W-:Y:S01]  /*6bd0*/  FMUL.FTZ R6, R80, c[0x0][0x1e8] ;  /* 0x00007a0050067a20 */ /* 0x000fe20000410000 */
[----:B------:R-:W-:-:S02]  /*6be0*/  @P1 PRMT R2, RZ, 0x7610, R29 ;  /* 0x00007610ff021816 */ /* 0x000fc4000000001d */
[----:B------:R-:W-:Y:S02]  /*6bf0*/  @P0 LOP3.LUT P5, RZ, R119, 0xff000000, RZ, 0xc0, !PT ;  /* 0xff00000077ff0812 */ /* 0x000fe400078ac0ff */
[----:B------:R-:W-:Y:S01]  /*6c00*/  FSEL R129, R3, RZ, P6 ;  /* 0x000000ff03817208 */ /* 0x000fe20003000000 */
[----:B------:R-:W-:Y:S01]  /*6c10*/  @P1 FADD.FTZ R105, R105, R2 ;  /* 0x0000000269691221 */ /* 0x000fe20000010000 */
[----:B------:R-:W-:Y:S02]  /*6c20*/  @P0 FSEL R107, R3, RZ, P5 ;  /* 0x000000ff036b0208 */ /* 0x000fe40002800000 */
[----:B------:R-:W-:Y:S02]  /*6c30*/  IADD3 R2, P5, R7, c[0x0][0x248], RZ ;  /* 0x0000920007027a10 */ /* 0x000fe40007fbe0ff */
[C---:B------:R-:W-:Y:S02]  /*6c40*/  FSEL R108, R6.reuse, RZ, P3 ;  /* 0x000000ff066c7208 */ /* 0x040fe40001800000 */
[----:B------:R-:W-:-:S02]  /*6c50*/  @P0 FSEL R56, R6, RZ, P4 ;  /* 0x000000ff06380208 */ /* 0x000fc40002000000 */
[----:B0-----:R-:W-:Y:S01]  /*6c60*/  @P2 IADD3 R12, P6, R7, c[0x0][0x258], RZ ;  /* 0x00009600070c2a10 */ /* 0x001fe20007fde0ff */
[----:B------:R-:W-:Y:S01]  /*6c70*/  FMUL.FTZ R15, R75, c[0x0][0x1e8] ;  /* 0x00007a004b0f7a20 */ /* 0x000fe20000410000 */
[----:B------:R-:W-:Y:S01]  /*6c80*/  IADD3.X R3, R8, c[0x0][0x24c], RZ, P5, !PT ;  /* 0x0000930008037a10 */ /* 0x000fe20002ffe4ff */
[----:B------:R-:W-:Y:S01]  /*6c90*/  FMUL.FTZ R14, R104, c[0x0][0x1e8] ;  /* 0x00007a00680e7a20 */ /* 0x000fe20000410000 */
[----:B------:R-:W-:Y:S01]  /*6ca0*/  @P2 IADD3.X R13, R8, c[0x0][0x25c], RZ, P6, !PT ;  /* 0x00009700080d2a10 */ /* 0x000fe200037fe4ff */
[----:B------:R-:W-:Y:S01]  /*6cb0*/  FFMA.FTZ R21, R86, R79, R78 ;  /* 0x0000004f56157223 */ /* 0x000fe2000001004e */
[C---:B------:R-:W-:Y:S02]  /*6cc0*/  LOP3.LUT P6, RZ, R50.reuse, 0xff00, RZ, 0xc0, !PT ;  /* 0x0000ff0032ff7812 */ /* 0x040fe400078cc0ff */
[----:B------:R-:W-:Y:S02]  /*6cd0*/  LOP3.LUT P3, RZ, R50, 0xff0000, RZ, 0xc0, !PT ;  /* 0x00ff000032ff7812 */ /* 0x000fe4000786c0ff */
[----:B------:R-:W-:-:S02]  /*6ce0*/  @P0 LOP3.LUT P4, RZ, R116, 0xff0000, RZ, 0xc0, !PT ;  /* 0x00ff000074ff0812 */ /* 0x000fc4000788c0ff */
[----:B------:R-:W-:Y:S02]  /*6cf0*/  @P0 LOP3.LUT P5, RZ, R116, 0xff00, RZ, 0xc0, !PT ;  /* 0x0000ff0074ff0812 */ /* 0x000fe400078ac0ff */
[----:B------:R-:W-:Y:S02]  /*6d00*/  FSEL R64, R15, RZ, P6 ;  /* 0x000000ff0f407208 */ /* 0x000fe40003000000 */
[C---:B------:R-:W-:Y:S02]  /*6d10*/  FSEL R111, R14.reuse, RZ, P3 ;  /* 0x000000ff0e6f7208 */ /* 0x040fe40001800000 */
[----:B------:R-:W-:Y:S01]  /*6d20*/  @P0 FSEL R110, R14, RZ, P4 ;  /* 0x000000ff0e6e0208 */ /* 0x000fe20002000000 */
[----:B------:R-:W-:Y:S01]  /*6d30*/  FMUL.FTZ R14, R105, c[0x0][0x1e8] ;  /* 0x00007a00690e7a20 */ /* 0x000fe20000410000 */
[----:B------:R-:W-:Y:S02]  /*6d40*/  @P0 IADD3 R6, P6, R7, c[0x0][0x250], RZ ;  /* 0x0000940007060a10 */ /* 0x000fe40007fde0ff */
[----:B------:R-:W-:Y:S01]  /*6d50*/  @P0 FSEL R109, R15, RZ, P5 ;  /* 0x000000ff0f6d0208 */ /* 0x000fe20002800000 */
[-CC-:B------:R-:W-:Y:S01]  /*6d60*/  FFMA.FTZ R15, R145, R79.reuse, R78.reuse ;  /* 0x0000004f910f7223 */ /* 0x180fe2000001004e */
[----:B------:R-:W-:Y:S01]  /*6d70*/  LOP3.LUT P5, RZ, R50, 0xff000000, RZ, 0xc0, !PT ;  /* 0xff00000032ff7812 */ /* 0x000fe200078ac0ff */
[-C--:B------:R-:W-:Y:S01]  /*6d80*/  FFMA.FTZ R50, R91, R79.reuse, R78 ;  /* 0x0000004f5b327223 */ /* 0x080fe2000001004e */
[----:B------:R-:W-:Y:S01]  /*6d90*/  @P0 LOP3.LUT P3, RZ, R116, 0xff000000, RZ, 0xc0, !PT ;  /* 0xff00000074ff0812 */ /* 0x000fe2000786c0ff */
[----:B------:R-:W-:Y:S01]  /*6da0*/  FADD.FTZ R20, R90, -R15 ;  /* 0x8000000f5a147221 */ /* 0x000fe20000010000 */
[----:B------:R-:W-:Y:S01]  /*6db0*/  @P0 IADD3.X R7, R8, c[0x0][0x254], RZ, P6, !PT ;  /* 0x0000950008070a10 */ /* 0x000fe200037fe4ff */
[----:B------:R-:W-:Y:S01]  /*6dc0*/  FADD.FTZ R15, R82, -R21 ;  /* 0x80000015520f7221 */ /* 0x000fe20000010000 */
[C---:B------:R-:W-:Y:S01]  /*6dd0*/  FSEL R126, R14.reuse, RZ, P5 ;  /* 0x000000ff0e7e7208 */ /* 0x040fe20002800000 */
[----:B------:R-:W-:Y:S01]  /*6de0*/  FADD.FTZ R50, R11, -R50 ;  /* 0x800000320b327221 */ /* 0x000fe20000010000 */
[----:B------:R-:W-:Y:S01]  /*6df0*/  @P0 FSEL R8, R14, RZ, P3 ;  /* 0x000000ff0e080208 */ /* 0x000fe20001800000 */
[----:B------:R-:W-:Y:S01]  /*6e00*/  FFMA.FTZ R14, R144, R79, R78 ;  /* 0x0000004f900e7223 */ /* 0x000fe2000001004e */
[--C-:B------:R-:W-:Y:S01]  /*6e10*/  @P1 PRMT R82, RZ, 0x5410, R30.reuse ;  /* 0x00005410ff521816 */ /* 0x100fe2000000001e */
[C---:B------:R-:W-:Y:S01]  /*6e20*/  FMUL.FTZ R138, R4.reuse, R15 ;  /* 0x0000000f048a7220 */ /* 0x040fe20000410000 */
[----:B------:R-:W-:Y:S01]  /*6e30*/  @P1 PRMT R15, RZ, 0x7610, R30 ;  /* 0x00007610ff0f1816 */ /* 0x000fe2000000001e */
[----:B------:R-:W-:Y:S01]  /*6e40*/  FADD.FTZ R14, R89, -R14 ;  /* 0x8000000e590e7221 */ /* 0x000fe20000010000 */
[C---:B------:R-:W-:Y:S01]  /*6e50*/  LOP3.LUT P4, RZ, R51.reuse, 0xff, RZ, 0xc0, !PT ;  /* 0x000000ff33ff7812 */ /* 0x040fe2000788c0ff */
[C---:B------:R-:W-:Y:S01]  /*6e60*/  FMUL.FTZ R137, R4.reuse, R20 ;  /* 0x0000001404897220 */ /* 0x040fe20000410000 */
[C---:B------:R-:W-:Y:S01]  /*6e70*/  LOP3.LUT P6, RZ, R51.reuse, 0xff00, RZ, 0xc0, !PT ;  /* 0x0000ff0033ff7812 */ /* 0x040fe200078cc0ff */
[----:B------:R-:W-:Y:S01]  /*6e80*/  FMUL.FTZ R11, R4, R14 ;  /* 0x0000000e040b7220 */ /* 0x000fe20000410000 */
[----:B------:R-:W-:Y:S01]  /*6e90*/  LOP3.LUT P5, RZ, R51, 0xff0000, RZ, 0xc0, !PT ;  /* 0x00ff000033ff7812 */ /* 0x000fe200078ac0ff */
[----:B------:R-:W-:Y:S01]  /*6ea0*/  FFMA.FTZ R14, R93, R79, R78 ;  /* 0x0000004f5d0e7223 */ /* 0x000fe2000001004e */
[----:B------:R-:W-:Y:S01]  /*6eb0*/  LOP3.LUT P3, RZ, R51, 0xff000000, RZ, 0xc0, !PT ;  /* 0xff00000033ff7812 */ /* 0x000fe2000786c0ff */
[----:B------:R-:W-:Y:S01]  /*6ec0*/  @P1 FADD.FTZ R11, R11, R82 ;  /* 0x000000520b0b1221 */ /* 0x000fe20000010000 */
[----:B------:R-:W-:Y:S01]  /*6ed0*/  @P2 F2FP.BF16.PACK_AB R85, RZ, R85 ;  /* 0x00000055ff55223e */ /* 0x000fe200000010ff */
[----:B------:R-:W-:Y:S01]  /*6ee0*/  FFMA.FTZ R21, R83, R79, R78 ;  /* 0x0000004f53157223 */ /* 0x000fe2000001004e */
[----:B------:R-:W-:Y:S01]  /*6ef0*/  @P2 F2FP.BF16.PACK_AB R73, RZ, R73 ;  /* 0x00000049ff49223e */ /* 0x000fe200000010ff */
[----:B------:R-:W-:Y:S01]  /*6f00*/  @P1 FADD.FTZ R137, R137, R15 ;  /* 0x0000000f89891221 */ /* 0x000fe20000010000 */
[----:B------:R-:W-:Y:S01]  /*6f10*/  @P1 PRMT R15, RZ, 0x5410, R31 ;  /* 0x00005410ff0f1816 */ /* 0x000fe2000000001f */
[----:B------:R-:W-:Y:S01]  /*6f20*/  FADD.FTZ R14, R92, -R14 ;  /* 0x8000000e5c0e7221 */ /* 0x000fe20000010000 */
[----:B------:R-:W-:Y:S01]  /*6f30*/  @P2 F2FP.BF16.PACK_AB R88, RZ, R88 ;  /* 0x00000058ff58223e */ /* 0x000fe200000010ff */
[----:B------:R-:W-:Y:S01]  /*6f40*/  FMUL.FTZ R82, R11, c[0x0][0x1e8] ;  /* 0x00007a000b527a20 */ /* 0x000fe20000410000 */
[----:B------:R-:W-:Y:S01]  /*6f50*/  @P2 PRMT R54, R19, 0x7610, R54 ;  /* 0x0000761013362816 */ /* 0x000fe20000000036 */
[----:B------:R-:W-:Y:S01]  /*6f60*/  FADD.FTZ R21, R87, -R21 ;  /* 0x8000001557157221 */ /* 0x000fe20000010000 */
[----:B------:R-:W-:Y:S01]  /*6f70*/  @P2 PRMT R55, R85, 0x7610, R55 ;  /* 0x0000761055372816 */ /* 0x000fe20000000037 */
[-CC-:B------:R-:W-:Y:S01]  /*6f80*/  FFMA.FTZ R83, R146, R79.reuse, R78.reuse ;  /* 0x0000004f92537223 */ /* 0x180fe2000001004e */
[----:B------:R-:W-:Y:S01]  /*6f90*/  FSEL R135, R82, RZ, P4 ;  /* 0x000000ff52877208 */ /* 0x000fe20002000000 */
[----:B------:R-:W-:Y:S01]  /*6fa0*/  FFMA.FTZ R51, R97, R79, R78 ;  /* 0x0000004f61337223 */ /* 0x000fe2000001004e */
[----:B------:R-:W-:Y:S01]  /*6fb0*/  @P0 LOP3.LUT P4, RZ, R117, 0xff, RZ, 0xc0, !PT ;  /* 0x000000ff75ff0812 */ /* 0x000fe2000788c0ff */
[----:B------:R-:W-:Y:S01]  /*6fc0*/  @P1 FADD.FTZ R138, R138, R15 ;  /* 0x0000000f8a8a1221 */ /* 0x000fe20000010000 */
[----:B------:R-:W-:Y:S01]  /*6fd0*/  @P1 PRMT R15, RZ, 0x7610, R31 ;  /* 0x00007610ff0f1816 */ /* 0x000fe2000000001f */
[C---:B------:R-:W-:Y:S01]  /*6fe0*/  FMUL.FTZ R86, R4.reuse, R14 ;  /* 0x0000000e04567220 */ /* 0x040fe20000410000 */
[----:B------:R-:W-:Y:S01]  /*6ff0*/  @P1 PRMT R14, RZ, 0x5410, R25 ;  /* 0x00005410ff0e1816 */ /* 0x000fe20000000019 */
[----:B------:R-:W-:Y:S01]  /*7000*/  FADD.FTZ R89, R147, -R83 ;  /* 0x8000005393597221 */ /* 0x000fe20000010000 */
[----:B------:R-:W-:Y:S01]  /*7010*/  MOV R83, R16 ;  /* 0x0000001000537202 */ /* 0x000fe20000000f00 */
[----:B------:R-:W-:Y:S01]  /*7020*/  FMUL.FTZ R139, R4, R21 ;  /* 0x00000015048b7220 */ /* 0x000fe20000410000 */
[----:B------:R-:W-:Y:S01]  /*7030*/  @P0 FSEL R82, R82, RZ, P4 ;  /* 0x000000ff52520208 */ /* 0x000fe20002000000 */
[----:B------:R-:W-:Y:S01]  /*7040*/  FADD.FTZ R51, R96, -R51 ;  /* 0x8000003360337221 */ /* 0x000fe20000010000 */
[----:B------:R-:W-:Y:S01]  /*7050*/  LOP3.LUT P4, RZ, R83, 0xff, RZ, 0xc0, !PT ;  /* 0x000000ff53ff7812 */ /* 0x000fe2000788c0ff */
[----:B------:R-:W-:Y:S01]  /*7060*/  @P1 FADD.FTZ R139, R139, R15 ;  /* 0x0000000f8b8b1221 */ /* 0x000fe20000010000 */
[----:B------:R-:W-:Y:S01]  /*7070*/  @P1 PRMT R15, RZ, 0x5410, R24 ;  /* 0x00005410ff0f1816 */ /* 0x000fe20000000018 */
[----:B------:R-:W-:Y:S01]  /*7080*/  @P1 FADD.FTZ R86, R86, R14 ;  /* 0x0000000e56561221 */ /* 0x000fe20000010000 */
[----:B------:R-:W-:Y:S01]  /*7090*/  @P1 PRMT R14, RZ, 0x5410, R26 ;  /* 0x00005410ff0e1816 */ /* 0x000fe2000000001a */
[----:B------:R-:W-:Y:S01]  /*70a0*/  FMUL.FTZ R83, R4, R50 ;  /* 0x0000003204537220 */ /* 0x000fe20000410000 */
[----:B------:R-:W-:Y:S01]  /*70b0*/  @P2 PRMT R54, R54, 0x5410, R73 ;  /* 0x0000541036362816 */ /* 0x000fe20000000049 */
[C---:B------:R-:W-:Y:S01]  /*70c0*/  FMUL.FTZ R87, R4.reuse, R51 ;  /* 0x0000003304577220 */ /* 0x040fe20000410000 */
[----:B------:R-:W-:Y:S01]  /*70d0*/  @P2 PRMT R55, R55, 0x5410, R88 ;  /* 0x0000541037372816 */ /* 0x000fe20000000058 */
[----:B------:R-:W-:Y:S01]  /*70e0*/  @P1 FADD.FTZ R83, R83, R15 ;  /* 0x0000000f53531221 */ /* 0x000fe20000010000 */
[----:B------:R-:W-:Y:S01]  /*70f0*/  @P1 PRMT R15, RZ, 0x5410, R27 ;  /* 0x00005410ff0f1816 */ /* 0x000fe2000000001b */
[----:B------:R-:W-:Y:S01]  /*7100*/  @P1 FADD.FTZ R87, R87, R14 ;  /* 0x0000000e57571221 */ /* 0x000fe20000010000 */
[----:B------:R-:W-:Y:S01]  /*7110*/  @P2 F2FP.BF16.PACK_AB R11, RZ, R11 ;  /* 0x0000000bff0b223e */ /* 0x000fe200000010ff */
[----:B------:R-:W-:Y:S01]  /*7120*/  FMUL.FTZ R14, R137, c[0x0][0x1e8] ;  /* 0x00007a00890e7a20 */ /* 0x000fe20000410000 */
[----:B------:R-:W-:Y:S01]  /*7130*/  @P0 F2FP.BF16.PACK_AB R58, RZ, R107 ;  /* 0x0000006bff3a023e */ /* 0x000fe200000010ff */
[----:B------:R-:W-:Y:S01]  /*7140*/  FMUL.FTZ R89, R4, R89 ;  /* 0x0000005904597220 */ /* 0x000fe20000410000 */
[----:B------:R-:W-:Y:S01]  /*7150*/  @P2 F2FP.BF16.PACK_AB R19, RZ, R138 ;  /* 0x0000008aff13223e */ /* 0x000fe200000010ff */
[----:B------:R-:W-:Y:S01]  /*7160*/  FMUL.FTZ R93, R83, c[0x0][0x1e8] ;  /* 0x00007a00535d7a20 */ /* 0x000fe20000410000 */
[----:B------:R-:W-:Y:S01]  /*7170*/  FSEL R136, R14, RZ, P6 ;  /* 0x000000ff0e887208 */ /* 0x000fe20003000000 */
[----:B------:R-:W-:Y:S01]  /*7180*/  @P1 FADD.FTZ R89, R89, R15 ;  /* 0x0000000f59591221 */ /* 0x000fe20000010000 */
[----:B------:R-:W-:Y:S01]  /*7190*/  @P0 LOP3.LUT P6, RZ, R117, 0xff00, RZ, 0xc0, !PT ;  /* 0x0000ff0075ff0812 */ /* 0x000fe200078cc0ff */
[----:B------:R-:W-:Y:S01]  /*71a0*/  FMUL.FTZ R15, R138, c[0x0][0x1e8] ;  /* 0x00007a008a0f7a20 */ /* 0x000fe20000410000 */
[----:B------:R-:W-:Y:S01]  /*71b0*/  FSEL R96, R93, RZ, P4 ;  /* 0x000000ff5d607208 */ /* 0x000fe20002000000 */
[----:B------:R-:W-:Y:S01]  /*71c0*/  FMUL.FTZ R97, R86, c[0x0][0x1e8] ;  /* 0x00007a0056617a20 */ /* 0x000fe20000410000 */
[----:B------:R-:W-:Y:S01]  /*71d0*/  @P0 FSEL R90, R14, RZ, P6 ;  /* 0x000000ff0e5a0208 */ /* 0x000fe20003000000 */
[----:B------:R-:W-:Y:S01]  /*71e0*/  FMUL.FTZ R14, R139, c[0x0][0x1e8] ;  /* 0x00007a008b0e7a20 */ /* 0x000fe20000410000 */
[----:B------:R-:W-:Y:S01]  /*71f0*/  FSEL R140, R15, RZ, P5 ;  /* 0x000000ff0f8c7208 */ /* 0x000fe20002800000 */
[----:B------:R-:W-:Y:S01]  /*7200*/  FMUL.FTZ R131, R87, c[0x0][0x1e8] ;  /* 0x00007a0057837a20 */ /* 0x000fe20000410000 */
[----:B------:R-:W-:Y:S01]  /*7210*/  @P0 LOP3.LUT P5, RZ, R117, 0xff000000, RZ, 0xc0, !PT ;  /* 0xff00000075ff0812 */ /* 0x000fe200078ac0ff */
[----:B------:R-:W-:Y:S01]  /*7220*/  FMUL.FTZ R132, R89, c[0x0][0x1e8] ;  /* 0x00007a0059847a20 */ /* 0x000fe20000410000 */
[----:B------:R-:W-:Y:S01]  /*7230*/  @P0 LOP3.LUT P6, RZ, R117, 0xff0000, RZ, 0xc0, !PT ;  /* 0x00ff000075ff0812 */ /* 0x000fe200078cc0ff */
[-CC-:B------:R-:W-:Y:S01]  /*7240*/  FFMA.FTZ R50, R101, R79.reuse, R78.reuse ;  /* 0x0000004f65327223 */ /* 0x180fe2000001004e */
[----:B------:R-:W-:Y:S01]  /*7250*/  FSEL R141, R14, RZ, P3 ;  /* 0x000000ff0e8d7208 */ /* 0x000fe20001800000 */
[----:B------:R-:W-:Y:S01]  /*7260*/  FFMA.FTZ R51, R98, R79, R78 ;  /* 0x0000004f62337223 */ /* 0x000fe2000001004e */
[----:B------:R-:W-:Y:S01]  /*7270*/  @P0 FSEL R92, R14, RZ, P5 ;  /* 0x000000ff0e5c0208 */ /* 0x000fe20002800000 */
[----:B------:R-:W-:Y:S01]  /*7280*/  FADD.FTZ R50, R100, -R50 ;  /* 0x8000003264327221 */ /* 0x000fe20000010000 */
[C---:B------:R-:W-:Y:S01]  /*7290*/  @P2 IADD3 R14, P5, R9.reuse, c[0x0][0x258], RZ ;  /* 0x00009600090e2a10 */ /* 0x040fe20007fbe0ff */
[----:B------:R-:W-:Y:S01]  /*72a0*/  FADD.FTZ R51, R102, -R51 ;  /* 0x8000003366337221 */ /* 0x000fe20000010000 */
[----:B------:R-:W-:-:S02]  /*72b0*/  IADD3 R20, P3, R9, c[0x0][0x248], RZ ;  /* 0x0000920009147a10 */ /* 0x000fc40007f7e0ff */
[----:B------:R-:W-:Y:S02]  /*72c0*/  @P0 FSEL R91, R15, RZ, P6 ;  /* 0x000000ff0f5b0208 */ /* 0x000fe40003000000 */
[----:B------:R-:W-:Y:S02]  /*72d0*/  @P2 IADD3.X R15, R10, c[0x0][0x25c], RZ, P5, !PT ;  /* 0x000097000a0f2a10 */ /* 0x000fe40002ffe4ff */
[----:B------:R-:W-:Y:S02]  /*72e0*/  LOP3.LUT P5, RZ, R16, 0xff0000, RZ, 0xc0, !PT ;  /* 0x00ff000010ff7812 */ /* 0x000fe400078ac0ff */
[----:B------:R-:W-:Y:S02]  /*72f0*/  IADD3.X R21, R10, c[0x0][0x24c], RZ, P3, !PT ;  /* 0x000093000a157a10 */ /* 0x000fe40001ffe4ff */
[C---:B------:R-:W-:Y:S02]  /*7300*/  LOP3.LUT P3, RZ, R17.reuse, 0xff, RZ, 0xc0, !PT ;  /* 0x000000ff11ff7812 */ /* 0x040fe4000786c0ff */
[----:B------:R-:W-:-:S02]  /*7310*/  LOP3.LUT P4, RZ, R17, 0xff0000, RZ, 0xc0, !PT ;  /* 0x00ff000011ff7812 */ /* 0x000fc4000788c0ff */
[----:B------:R-:W-:Y:S02]  /*7320*/  FSEL R133, R97, RZ, P5 ;  /* 0x000000ff61857208 */ /* 0x000fe40002800000 */
[C---:B------:R-:W-:Y:S02]  /*7330*/  LOP3.LUT P6, RZ, R16.reuse, 0xff00, RZ, 0xc0, !PT ;  /* 0x0000ff0010ff7812 */ /* 0x040fe400078cc0ff */
[----:B------:R-:W-:Y:S02]  /*7340*/  LOP3.LUT P5, RZ, R16, 0xff000000, RZ, 0xc0, !PT ;  /* 0xff00000010ff7812 */ /* 0x000fe400078ac0ff */
[----:B------:R-:W-:Y:S02]  /*7350*/  FSEL R16, R131, RZ, P3 ;  /* 0x000000ff83107208 */ /* 0x000fe40001800000 */
[----:B------:R-:W-:Y:S02]  /*7360*/  FSEL R134, R132, RZ, P4 ;  /* 0x000000ff84867208 */ /* 0x000fe40002000000 */
[----:B------:R-:W-:-:S02]  /*7370*/  LOP3.LUT P3, RZ, R17, 0xff00, RZ, 0xc0, !PT ;  /* 0x0000ff0011ff7812 */ /* 0x000fc4000786c0ff */
[----:B------:R-:W-:Y:S01]  /*7380*/  LOP3.LUT P4, RZ, R17, 0xff000000, RZ, 0xc0, !PT ;  /* 0xff00000011ff7812 */ /* 0x000fe2000788c0ff */
[--C-:B------:R-:W-:Y:S01]  /*7390*/  FFMA.FTZ R17, R95, R79, R78.reuse ;  /* 0x0000004f5f117223 */ /* 0x100fe2000001004e */
[----:B------:R-:W-:Y:S01]  /*73a0*/  @P0 F2FP.BF16.PACK_AB R95, RZ, R49 ;  /* 0x00000031ff5f023e */ /* 0x000fe200000010ff */
[----:B------:R-:W-:Y:S01]  /*73b0*/  FFMA.FTZ R78, R99, R79, R78 ;  /* 0x0000004f634e7223 */ /* 0x000fe2000001004e */
[----:B------:R-:W-:Y:S01]  /*73c0*/  @P1 PRMT R49, RZ, 0x7610, R27 ;  /* 0x00007610ff311816 */ /* 0x000fe2000000001b */
[----:B------:R-:W-:Y:S01]  /*73d0*/  FADD.FTZ R17, R94, -R17 ;  /* 0x800000115e117221 */ /* 0x000fe20000010000 */
[----:B------:R-:W-:Y:S01]  /*73e0*/  @P0 PRMT R61, R95, 0x7610, R61 ;  /* 0x000076105f3d0816 */ /* 0x000fe2000000003d */
[----:B------:R-:W-:Y:S01]  /*73f0*/  FADD.FTZ R94, R103, -R78 ;  /* 0x8000004e675e7221 */ /* 0x000fe20000010000 */
[----:B------:R-:W-:Y:S01]  /*7400*/  @P0 F2FP.BF16.PACK_AB R56, RZ, R56 ;  /* 0x00000038ff38023e */ /* 0x000fe200000010ff */
[C---:B------:R-:W-:Y:S01]  /*7410*/  FMUL.FTZ R17, R4.reuse, R17 ;  /* 0x0000001104117220 */ /* 0x040fe20000410000 */
[----:B------:R-:W-:Y:S01]  /*7420*/  @P0 PRMT R61, R61, 0x5410, R68 ;  /* 0x000054103d3d0816 */ /* 0x000fe20000000044 */
[----:B------:R-:W-:Y:S01]  /*7430*/  FMUL.FTZ R78, R4, R50 ;  /* 0x00000032044e7220 */ /* 0x000fe20000410000 */
[----:B------:R-:W-:Y:S01]  /*7440*/  F2FP.BF16.PACK_AB R50, R84, R81 ;  /* 0x000000515432723e */ /* 0x000fe200000010ff */
[C---:B------:R-:W-:Y:S01]  /*7450*/  FMUL.FTZ R79, R4.reuse, R51 ;  /* 0x00000033044f7220 */ /* 0x040fe20000410000 */
[----:B------:R-:W-:Y:S01]  /*7460*/  F2FP.BF16.PACK_AB R51, R129, R130 ;  /* 0x000000828133723e */ /* 0x000fe200000010ff */
[----:B------:R-:W-:Y:S01]  /*7470*/  FMUL.FTZ R4, R4, R94 ;  /* 0x0000005e04047220 */ /* 0x000fe20000410000 */
[----:B------:R-:W-:-:S02]  /*7480*/  @P0 F2FP.BF16.PACK_AB R94, RZ, R48 ;  /* 0x00000030ff5e023e */ /* 0x000fc400000010ff */
[----:B------:R-:W-:Y:S01]  /*7490*/  @P1 PRMT R48, RZ, 0x7610, R24 ;  /* 0x00007610ff301816 */ /* 0x000fe20000000018 */
[----:B------:R-:W-:Y:S01]  /*74a0*/  @P1 FADD.FTZ R4, R4, R49 ;  /* 0x0000003104041221 */ /* 0x000fe20000010000 */
[----:B------:R-:W-:Y:S02]  /*74b0*/  @P0 PRMT R60, R94, 0x7610, R60 ;  /* 0x000076105e3c0816 */ /* 0x000fe4000000003c */
[----:B------:R-:W-:Y:S01]  /*74c0*/  F2FP.BF16.PACK_AB R49, R124, R18 ;  /* 0x000000127c31723e */ /* 0x000fe200000010ff */
[----:B------:R-:W-:Y:S01]  /*74d0*/  @P1 FADD.FTZ R17, R17, R48 ;  /* 0x0000003011111221 */ /* 0x000fe20000010000 */
[----:B------:R-:W-:Y:S02]  /*74e0*/  @P1 PRMT R48, RZ, 0x7610, R25 ;  /* 0x00007610ff301816 */ /* 0x000fe40000000019 */
[----:B------:R-:W-:Y:S02]  /*74f0*/  @P0 PRMT R60, R60, 0x5410, R57 ;  /* 0x000054103c3c0816 */ /* 0x000fe40000000039 */
[----:B------:R-:W-:Y:S01]  /*7500*/  @P0 F2FP.BF16.PACK_AB R57, RZ, R106 ;  /* 0x0000006aff39023e */ /* 0x000fe200000010ff */
[----:B------:R-:W-:Y:S01]  /*7510*/  @P1 FADD.FTZ R78, R78, R48 ;  /* 0x000000304e4e1221 */ /* 0x000fe20000010000 */
[----:B------:R-:W-:Y:S01]  /*7520*/  @P1 PRMT R48, RZ, 0x7610, R26 ;  /* 0x00007610ff301816 */ /* 0x000fe2000000001a */
[----:B------:R0:W-:Y:S01]  /*7530*/  @P0 STG.E.128 [R22.64], R60 ;  /* 0x0000003c16000986 */ /* 0x0001e2000c101d04 */
[----:B------:R-:W-:-:S02]  /*7540*/  @P2 F2FP.BF16.PACK_AB R18, RZ, R137 ;  /* 0x00000089ff12223e */ /* 0x000fc400000010ff */
[----:B------:R-:W-:Y:S01]  /*7550*/  @P0 F2FP.BF16.PACK_AB R110, RZ, R110 ;  /* 0x0000006eff6e023e */ /* 0x000fe200000010ff */
[----:B------:R-:W-:Y:S01]  /*7560*/  @P1 FADD.FTZ R79, R79, R48 ;  /* 0x000000304f4f1221 */ /* 0x000fe20000010000 */
[----:B------:R-:W-:Y:S01]  /*7570*/  @P0 MOV R48, R114 ;  /* 0x0000007200300202 */ /* 0x000fe20000000f00 */
[----:B------:R1:W-:Y:S01]  /*7580*/  @P2 STG.E.128 [R12.64], R52 ;  /* 0x000000340c002986 */ /* 0x0003e2000c101d04 */
[----:B------:R-:W-:Y:S02]  /*7590*/  @P0 F2FP.BF16.PACK_AB R82, RZ, R82 ;  /* 0x00000052ff52023e */ /* 0x000fe400000010ff */
[----:B------:R-:W-:Y:S02]  /*75a0*/  @P0 LOP3.LUT P1, RZ, R48, 0xff, RZ, 0xc0, !PT ;  /* 0x000000ff30ff0812 */ /* 0x000fe4000782c0ff */
[----:B------:R-:W-:Y:S02]  /*75b0*/  F2FP.BF16.PACK_AB R48, R112, R72 ;  /* 0x000000487030723e */ /* 0x000fe400000010ff */
[----:B------:R-:W-:-:S02]  /*75c0*/  @P0 F2FP.BF16.PACK_AB R91, RZ, R91 ;  /* 0x0000005bff5b023e */ /* 0x000fc400000010ff */
[----:B------:R-:W-:Y:S01]  /*75d0*/  @P2 F2FP.BF16.PACK_AB R83, RZ, R83 ;  /* 0x00000053ff53223e */ /* 0x000fe200000010ff */
[----:B------:R2:W-:Y:S01]  /*75e0*/  STG.E.128 [R2.64], R48 ;  /* 0x0000003002007986 */ /* 0x0005e2000c101d04 */
[----:B------:R-:W-:Y:S02]  /*75f0*/  @P2 F2FP.BF16.PACK_AB R86, RZ, R86 ;  /* 0x00000056ff56223e */ /* 0x000fe400000010ff */
[----:B0-----:R-:W-:Y:S02]  /*7600*/  @P0 F2FP.BF16.PACK_AB R23, RZ, R76 ;  /* 0x0000004cff17023e */ /* 0x001fe400000010ff */
[----:B------:R-:W-:Y:S02]  /*7610*/  @P0 PRMT R63, R57, 0x7610, R63 ;  /* 0x00007610393f0816 */ /* 0x000fe4000000003f */
[----:B------:R-:W-:Y:S02]  /*7620*/  @P0 PRMT R60, R23, 0x7610, R60 ;  /* 0x00007610173c0816 */ /* 0x000fe4000000003c */
[----:B-1----:R-:W-:-:S02]  /*7630*/  @P2 F2FP.BF16.PACK_AB R12, RZ, R104 ;  /* 0x00000068ff0c223e */ /* 0x002fc400000010ff */
[----:B------:R-:W-:Y:S02]  /*7640*/  @P2 PRMT R54, R11, 0x7610, R54 ;  /* 0x000076100b362816 */ /* 0x000fe40000000036 */
[----:B------:R-:W-:Y:S02]  /*7650*/  @P0 PRMT R60, R60, 0x5410, R5 ;  /* 0x000054103c3c0816 */ /* 0x000fe40000000005 */
[----:B------:R-:W-:Y:S02]  /*7660*/  @P0 PRMT R63, R63, 0x5410, R58 ;  /* 0x000054103f3f0816 */ /* 0x000fe4000000003a */
[----:B------:R-:W-:Y:S01]  /*7670*/  @P2 F2FP.BF16.PACK_AB R11, RZ, R79 ;  /* 0x0000004fff0b223e */ /* 0x000fe200000010ff */
[----:B------:R-:W-:Y:S01]  /*7680*/  FMUL.FTZ R79, R79, c[0x0][0x1e8] ;  /* 0x00007a004f4f7a20 */ /* 0x000fe20000410000 */
[----:B--2---:R-:W-:Y:S02]  /*7690*/  @P0 F2FP.BF16.PACK_AB R48, RZ, R113 ;  /* 0x00000071ff30023e */ /* 0x004fe400000010ff */
[----:B------:R-:W-:-:S02]  /*76a0*/  @P0 F2FP.BF16.PACK_AB R50, RZ, R74 ;  /* 0x0000004aff32023e */ /* 0x000fc400000010ff */
[----:B------:R-:W-:Y:S02]  /*76b0*/  @P0 F2FP.BF16.PACK_AB R49, RZ, R125 ;  /* 0x0000007dff31023e */ /* 0x000fe400000010ff */
[----:B------:R-:W-:Y:S02]  /*76c0*/  @P0 F2FP.BF16.PACK_AB R51, RZ, R77 ;  /* 0x0000004dff33023e */ /* 0x000fe400000010ff */
[----:B------:R-:W-:Y:S02]  /*76d0*/  @P0 PRMT R61, R48, 0x7610, R61 ;  /* 0x00007610303d0816 */ /* 0x000fe4000000003d */
[----:B------:R-:W-:Y:S02]  /*76e0*/  @P0 PRMT R62, R50, 0x7610, R62 ;  /* 0x00007610323e0816 */ /* 0x000fe4000000003e */
[----:B------:R-:W-:Y:S02]  /*76f0*/  @P2 F2FP.BF16.PACK_AB R2, RZ, R80 ;  /* 0x00000050ff02223e */ /* 0x000fe400000010ff */
[----:B------:R-:W-:-:S02]  /*7700*/  @P0 PRMT R61, R61, 0x5410, R49 ;  /* 0x000054103d3d0816 */ /* 0x000fc40000000031 */
[----:B------:R-:W-:Y:S02]  /*7710*/  @P0 PRMT R62, R62, 0x5410, R51 ;  /* 0x000054103e3e0816 */ /* 0x000fe40000000033 */
[----:B------:R-:W-:Y:S02]  /*7720*/  @P2 F2FP.BF16.PACK_AB R3, RZ, R75 ;  /* 0x0000004bff03223e */ /* 0x000fe400000010ff */
[----:B------:R-:W-:Y:S01]  /*7730*/  @P2 F2FP.BF16.PACK_AB R13, RZ, R105 ;  /* 0x00000069ff0d223e */ /* 0x000fe200000010ff */
[----:B------:R0:W-:Y:S01]  /*7740*/  @P0 STG.E.128 [R6.64], R60 ;  /* 0x0000003c06000986 */ /* 0x0001e2000c101d04 */
[----:B------:R-:W-:Y:S02]  /*7750*/  @P2 F2FP.BF16.PACK_AB R22, RZ, R139 ;  /* 0x0000008bff16223e */ /* 0x000fe400000010ff */
[----:B------:R-:W-:Y:S02]  /*7760*/  @P2 PRMT R52, R2, 0x7610, R52 ;  /* 0x0000761002342816 */ /* 0x000fe40000000034 */
[----:B------:R-:W-:-:S02]  /*7770*/  @P2 PRMT R53, R12, 0x7610, R53 ;  /* 0x000076100c352816 */ /* 0x000fc40000000035 */
[----:B------:R-:W-:Y:S02]  /*7780*/  @P2 PRMT R55, R19, 0x7610, R55 ;  /* 0x0000761013372816 */ /* 0x000fe40000000037 */
[----:B------:R-:W-:Y:S02]  /*7790*/  @P2 PRMT R52, R52, 0x5410, R3 ;  /* 0x0000541034342816 */ /* 0x000fe40000000003 */
[----:B------:R-:W-:Y:S02]  /*77a0*/  @P2 PRMT R53, R53, 0x5410, R13 ;  /* 0x0000541035352816 */ /* 0x000fe4000000000d */
[----:B------:R-:W-:Y:S02]  /*77b0*/  @P2 PRMT R54, R54, 0x5410, R18 ;  /* 0x0000541036362816 */ /* 0x000fe40000000012 */
[----:B------:R-:W-:Y:S02]  /*77c0*/  @P2 PRMT R55, R55, 0x5410, R22 ;  /* 0x0000541037372816 */ /* 0x000fe40000000016 */
[----:B------:R-:W-:-:S02]  /*77d0*/  @P0 F2FP.BF16.PACK_AB R13, RZ, R8 ;  /* 0x00000008ff0d023e */ /* 0x000fc400000010ff */
[----:B0-----:R-:W-:Y:S01]  /*77e0*/  FSEL R6, R79, RZ, P3 ;  /* 0x000000ff4f067208 */ /* 0x001fe20001800000 */
[----:B------:R0:W-:Y:S01]  /*77f0*/  @P2 STG.E.128 [R14.64], R52 ;  /* 0x000000340e002986 */ /* 0x0001e2000c101d04 */
[----:B------:R-:W-:Y:S02]  /*7800*/  @P0 IADD3 R8, P3, R9, c[0x0][0x250], RZ ;  /* 0x0000940009080a10 */ /* 0x000fe40007f7e0ff */
[----:B------:R-:W-:Y:S02]  /*7810*/  @P2 F2FP.BF16.PACK_AB R87, RZ, R87 ;  /* 0x00000057ff57223e */ /* 0x000fe400000010ff */
[----:B------:R-:W-:Y:S02]  /*7820*/  @P2 F2FP.BF16.PACK_AB R89, RZ, R89 ;  /* 0x00000059ff59223e */ /* 0x000fe400000010ff */
[----:B------:R-:W-:Y:S02]  /*7830*/  @P0 F2FP.BF16.PACK_AB R109, RZ, R109 ;  /* 0x0000006dff6d023e */ /* 0x000fe400000010ff */
[----:B------:R-:W-:-:S02]  /*7840*/  @P0 F2FP.BF16.PACK_AB R90, RZ, R90 ;  /* 0x0000005aff5a023e */ /* 0x000fc400000010ff */
[----:B------:R-:W-:Y:S02]  /*7850*/  @P0 F2FP.BF16.PACK_AB R92, RZ, R92 ;  /* 0x0000005cff5c023e */ /* 0x000fe400000010ff */
[----:B------:R-:W-:Y:S02]  /*7860*/  F2FP.BF16.PACK_AB R6, R6, R16 ;  /* 0x000000100606723e */ /* 0x000fe400000010ff */
[----:B------:R-:W-:Y:S02]  /*7870*/  @P0 PRMT R60, R56, 0x7610, R60 ;  /* 0x00007610383c0816 */ /* 0x000fe4000000003c */
[----:B------:R-:W-:Y:S01]  /*7880*/  @P0 PRMT R61, R110, 0x7610, R61 ;  /* 0x000076106e3d0816 */ /* 0x000fe2000000003d */
[----:B0-----:R-:W-:Y:S01]  /*7890*/  FMUL.FTZ R14, R4, c[0x0][0x1e8] ;  /* 0x00007a00040e7a20 */ /* 0x001fe20000410000 */
[----:B------:R-:W-:Y:S01]  /*78a0*/  @P0 PRMT R62, R82, 0x7610, R62 ;  /* 0x00007610523e0816 */ /* 0x000fe2000000003e */
[----:B------:R-:W-:Y:S01]  /*78b0*/  FMUL.FTZ R15, R17, c[0x0][0x1e8] ;  /* 0x00007a00110f7a20 */ /* 0x000fe20000410000 */
[----:B------:R-:W-:-:S02]  /*78c0*/  @P0 PRMT R63, R91, 0x7610, R63 ;  /* 0x000076105b3f0816 */ /* 0x000fc4000000003f */
[----:B------:R-:W-:Y:S02]  /*78d0*/  @P0 IADD3.X R9, R10, c[0x0][0x254], RZ, P3, !PT ;  /* 0x000095000a090a10 */ /* 0x000fe40001ffe4ff */
[----:B------:R-:W-:Y:S02]  /*78e0*/  @P2 F2FP.BF16.PACK_AB R2, RZ, R17 ;  /* 0x00000011ff02223e */ /* 0x000fe400000010ff */
[----:B------:R-:W-:Y:S01]  /*78f0*/  @P2 F2FP.BF16.PACK_AB R3, RZ, R78 ;  /* 0x0000004eff03223e */ /* 0x000fe200000010ff */
[----:B------:R-:W-:Y:S01]  /*7900*/  FMUL.FTZ R78, R78, c[0x0][0x1e8] ;  /* 0x00007a004e4e7a20 */ /* 0x000fe20000410000 */
[----:B------:R-:W-:Y:S02]  /*7910*/  @P2 F2FP.BF16.PACK_AB R12, RZ, R4 ;  /* 0x00000004ff0c223e */ /* 0x000fe400000010ff */
[----:B------:R-:W-:Y:S02]  /*7920*/  @P2 PRMT R52, R83, 0x7610, R52 ;  /* 0x0000761053342816 */ /* 0x000fe40000000034 */
[----:B------:R-:W-:-:S02]  /*7930*/  @P2 PRMT R53, R86, 0x7610, R53 ;  /* 0x0000761056352816 */ /* 0x000fc40000000035 */
[----:B------:R-:W-:Y:S02]  /*7940*/  @P2 PRMT R54, R87, 0x7610, R54 ;  /* 0x0000761057362816 */ /* 0x000fe40000000036 */
[----:B------:R-:W-:Y:S02]  /*7950*/  @P2 PRMT R55, R89, 0x7610, R55 ;  /* 0x0000761059372816 */ /* 0x000fe40000000037 */
[----:B------:R-:W-:Y:S02]  /*7960*/  @P2 IADD3 R16, P3, R128, c[0x0][0x258], RZ ;  /* 0x0000960080102a10 */ /* 0x000fe40007f7e0ff */
[----:B------:R-:W-:Y:S02]  /*7970*/  F2FP.BF16.PACK_AB R67, R141, R140 ;  /* 0x0000008c8d43723e */ /* 0x000fe400000010ff */
[----:B------:R-:W-:Y:S02]  /*7980*/  F2FP.BF16.PACK_AB R66, R136, R135 ;  /* 0x000000878842723e */ /* 0x000fe400000010ff */
[----:B------:R-:W-:-:S02]  /*7990*/  F2FP.BF16.PACK_AB R65, R126, R111 ;  /* 0x0000006f7e41723e */ /* 0x000fc400000010ff */
[----:B------:R-:W-:Y:S02]  /*79a0*/  F2FP.BF16.PACK_AB R64, R64, R108 ;  /* 0x0000006c4040723e */ /* 0x000fe400000010ff */
[----:B------:R-:W-:Y:S02]  /*79b0*/  @P0 PRMT R60, R60, 0x5410, R109 ;  /* 0x000054103c3c0816 */ /* 0x000fe4000000006d */
[----:B------:R-:W-:Y:S01]  /*79c0*/  @P0 PRMT R61, R61, 0x5410, R13 ;  /* 0x000054103d3d0816 */ /* 0x000fe2000000000d */
[----:B------:R-:W-:Y:S01]  /*79d0*/  STG.E.128 [R20.64], R64 ;  /* 0x0000004014007986 */ /* 0x000fe2000c101d04 */
[----:B------:R-:W-:Y:S02]  /*79e0*/  @P0 PRMT R62, R62, 0x5410, R90 ;  /* 0x000054103e3e0816 */ /* 0x000fe4000000005a */
[----:B------:R-:W-:Y:S02]  /*79f0*/  @P0 PRMT R63, R63, 0x5410, R92 ;  /* 0x000054103f3f0816 */ /* 0x000fe4000000005c */
[----:B------:R-:W-:-:S02]  /*7a00*/  FSEL R7, R14, RZ, P4 ;  /* 0x000000ff0e077208 */ /* 0x000fc40002000000 */
[----:B------:R-:W-:Y:S01]  /*7a10*/  @P2 PRMT R52, R52, 0x5410, R2 ;  /* 0x0000541034342816 */ /* 0x000fe20000000002 */
        /* <DEDUP_REMOVED lines=26> */
[----:B------:R-:W-:Y:S02]  /*7bc0*/  @P0 F2FP.BF16.PACK_AB R93, RZ, R93 ;  /* 0x0000005dff5d023e */ /* 0x000fe400000010ff */
[----:B------:R-:W-:Y:S01]  /*7bd0*/  @P0 F2FP.BF16.PACK_AB R97, RZ, R97 ;  /* 0x00000061ff61023e */ /* 0x000fe200000010ff */
[----:B------:R1:W-:Y:S01]  /*7be0*/  STG.E.128 [R2.64], R4 ;  /* 0x0000000402007986 */ /* 0x0003e2000c101d04 */
[----:B------:R-:W-:Y:S02]  /*7bf0*/  @P0 FSEL R79, R79, RZ, P2 ;  /* 0x000000ff4f4f0208 */ /* 0x000fe40001000000 */
[----:B------:R-:W-:Y:S02]  /*7c00*/  @P0 FSEL R14, R14, RZ, P4 ;  /* 0x000000ff0e0e0208 */ /* 0x000fe40002000000 */
[----:B------:R-:W-:-:S02]  /*7c10*/  @P0 F2FP.BF16.PACK_AB R131, RZ, R131 ;  /* 0x00000083ff83023e */ /* 0x000fc400000010ff */
[----:B------:R-:W-:Y:S02]  /*7c20*/  @P0 F2FP.BF16.PACK_AB R132, RZ, R132 ;  /* 0x00000084ff84023e */ /* 0x000fe400000010ff */
[----:B------:R-:W-:Y:S02]  /*7c30*/  @P0 F2FP.BF16.PACK_AB R15, RZ, R15 ;  /* 0x0000000fff0f023e */ /* 0x000fe400000010ff */
[----:B------:R-:W-:Y:S02]  /*7c40*/  @P0 F2FP.BF16.PACK_AB R78, RZ, R78 ;  /* 0x0000004eff4e023e */ /* 0x000fe400000010ff */
[----:B------:R-:W-:Y:S02]  /*7c50*/  @P0 F2FP.BF16.PACK_AB R79, RZ, R79 ;  /* 0x0000004fff4f023e */ /* 0x000fe400000010ff */
[----:B------:R-:W-:Y:S02]  /*7c60*/  @P0 F2FP.BF16.PACK_AB R14, RZ, R14 ;  /* 0x0000000eff0e023e */ /* 0x000fe400000010ff */
[----:B0-----:R-:W-:-:S02]  /*7c70*/  @P0 PRMT R60, R93, 0x7610, R60 ;  /* 0x000076105d3c0816 */ /* 0x001fc4000000003c */
[----:B------:R-:W-:Y:S02]  /*7c80*/  @P0 IADD3 R128, P1, R128, c[0x0][0x250], RZ ;  /* 0x0000940080800a10 */ /* 0x000fe40007f3e0ff */
[----:B------:R-:W-:Y:S02]  /*7c90*/  @P0 PRMT R61, R97, 0x7610, R61 ;  /* 0x00007610613d0816 */ /* 0x000fe4000000003d */
[----:B------:R-:W-:Y:S02]  /*7ca0*/  @P0 PRMT R62, R131, 0x7610, R62 ;  /* 0x00007610833e0816 */ /* 0x000fe4000000003e */
[----:B------:R-:W-:Y:S02]  /*7cb0*/  @P0 PRMT R63, R132, 0x7610, R63 ;  /* 0x00007610843f0816 */ /* 0x000fe4000000003f */
[----:B-1----:R-:W-:Y:S02]  /*7cc0*/  MOV R2, c[0x0][0x160] ;  /* 0x0000580000027a02 */ /* 0x002fe40000000f00 */
[----:B------:R-:W-:-:S02]  /*7cd0*/  @P0 IADD3.X R129, R127, c[0x0][0x254], RZ, P1, !PT ;  /* 0x000095007f810a10 */ /* 0x000fc40000ffe4ff */
        /* <DEDUP_REMOVED lines=9> */
.L_x_668:
[----:B------:R-:W-:Y:S05]  /*7d70*/  BSYNC B1 ;  /* 0x0000000000017941 */ /* 0x000fea0003800000 */
.L_x_665:
        /* <DEDUP_REMOVED lines=153> */
[----:B------:R0:W5:Y:S04]  /*8710*/  LDL.LU R158, [R1+0x35c] ;  /* 0x00035c00019e7983 */ /* 0x0001680000300800 */
[----:B------:R0:W5:Y:S04]  /*8720*/  LDL.LU R162, [R1+0x360] ;  /* 0x0003600001a27983 */ /* 0x0001680000300800 */
[----:B------:R0:W5:Y:S04]  /*8730*/  LDL.LU R151, [R1+0x364] ;  /* 0x0003640001977983 */ /* 0x0001680000300800 */
[----:B------:R0:W5:Y:S04]  /*8740*/  LDL.LU R155, [R1+0x368] ;  /* 0x00036800019b7983 */ /* 0x0001680000300800 */
[----:B------:R0:W5:Y:S04]  /*8750*/  LDL.LU R159, [R1+0x36c] ;  /* 0x00036c00019f7983 */ /* 0x0001680000300800 */
[----:B------:R0:W5:Y:S01]  /*8760*/  LDL.LU R163, [R1+0x370] ;  /* 0x0003700001a37983 */ /* 0x0001620000300800 */
[----:B------:R-:W-:-:S03]  /*8770*/  MOV R7, R165 ;  /* 0x000000a500077202 */ /* 0x000fc60000000f00 */
.L_x_664:
[----:B------:R-:W-:Y:S05]  /*8780*/  BSYNC B0 ;  /* 0x0000000000007941 */ /* 0x000fea0003800000 */
.L_x_662:
[----:B------:R-:W1:Y:S01]  /*8790*/  S2R R2, SR_TID.X ;  /* 0x0000000000027919 */ /* 0x000e620000002100 */
[----:B------:R-:W-:Y:S01]  /*87a0*/  WARPSYNC 0xffffffff ;  /* 0xffffffff00007948 */ /* 0x000fe20003800000 */
[----:B-1----:R-:W-:-:S02]  /*87b0*/  SHF.R.U32.HI R0, RZ, 0x5, R2 ;  /* 0x00000005ff007819 */ /* 0x002fc40000011602 */
[----:B------:R-:W-:-:S05]  /*87c0*/  LOP3.LUT R3, R2, 0x1f, RZ, 0xc0, !PT ;  /* 0x0000001f02037812 */ /* 0x000fca00078ec0ff */
[----:B------:R-:W-:-:S05]  /*87d0*/  IMAD R0, R0, 0xa0, R3 ;  /* 0x000000a000007824 */ /* 0x000fca00078e0203 */
[----:B------:R-:W-:-:S05]  /*87e0*/  SHF.L.U32 R0, R0, 0x5, RZ ;  /* 0x0000000500007819 */ /* 0x000fca00000006ff */
[----:B-----5:R-:W-:Y:S04]  /*87f0*/  STS.128 [R0], R8 ;  /* 0x0000000800007388 */ /* 0x020fe80000000c00 */
        /* <DEDUP_REMOVED lines=9> */
[----:B-1----:R-:W1:Y:S04]  /*8890*/  S2R R155, SR_TID.X ;  /* 0x00000000009b7919 */ /* 0x002e680000002100 */
[----:B------:R-:W-:Y:S06]  /*88a0*/  BAR.SYNC.DEFER_BLOCKING 0x0 ;  /* 0x0000000000007b1d */ /* 0x000fec0000010000 */
[----:B-1----:R-:W1:Y:S04]  /*88b0*/  LDS R2, [R155.X4] ;  /* 0x000000009b027984 */ /* 0x002e680000004800 */
[----:B------:R-:W2:Y:S04]  /*88c0*/  LDS R136, [R155.X4+0x200] ;  /* 0x000200009b887984 */ /* 0x000ea80000004800 */
[----:B------:R-:W3:Y:S04]  /*88d0*/  LDS R138, [R155.X4+0x1400] ;  /* 0x001400009b8a7984 */ /* 0x000ee80000004800 */
[----:B------:R-:W4:Y:S04]  /*88e0*/  LDS R139, [R155.X4+0x1600] ;  /* 0x001600009b8b7984 */ /* 0x000f280000004800 */
[----:B------:R-:W0:Y:S04]  /*88f0*/  LDS R165, [R155.X4+0x400] ;  /* 0x000400009ba57984 */ /* 0x000e280000004800 */
[----:B------:R-:W0:Y:S04]  /*8900*/  LDS R40, [R155.X4+0x1800] ;  /* 0x001800009b287984 */ /* 0x000e280000004800 */
[----:B------:R-:W0:Y:S04]  /*8910*/  LDS R164, [R155.X4+0x600] ;  /* 0x000600009ba47984 */ /* 0x000e280000004800 */
[----:B------:R-:W0:Y:S04]  /*8920*/  LDS R121, [R155.X4+0x1a00] ;  /* 0x001a00009b797984 */ /* 0x000e280000004800 */
[----:B------:R-:W0:Y:S04]  /*8930*/  LDS R123, [R155.X4+0x800] ;  /* 0x000800009b7b7984 */ /* 0x000e280000004800 */
[----:B------:R-:W0:Y:S01]  /*8940*/  LDS R120, [R155.X4+0x1c00] ;  /* 0x001c00009b787984 */ /* 0x000e220000004800 */
[----:B-1----:R-:W-:-:S03]  /*8950*/  FADD.FTZ R137, RZ, R2 ;  /* 0x00000002ff897221 */ /* 0x002fc60000010000 */
[----:B------:R-:W1:Y:S01]  /*8960*/  LDS R122, [R155.X4+0xa00] ;  /* 0x000a00009b7a7984 */ /* 0x000e620000004800 */
[----:B--2---:R-:W-:-:S03]  /*8970*/  FADD.FTZ R136, RZ, R136 ;  /* 0x00000088ff887221 */ /* 0x004fc60000010000 */
[----:B------:R-:W2:Y:S01]  /*8980*/  LDS R107, [R155.X4+0x1e00] ;  /* 0x001e00009b6b7984 */ /* 0x000ea20000004800 */
[----:B---3--:R-:W-:-:S03]  /*8990*/  FADD.FTZ R137, R137, R138 ;  /* 0x0000008a89897221 */ /* 0x008fc60000010000 */
[----:B------:R-:W3:Y:S01]  /*89a0*/  LDS R106, [R155.X4+0xc00] ;  /* 0x000c00009b6a7984 */ /* 0x000ee20000004800 */
[----:B----4-:R-:W-:-:S03]  /*89b0*/  FADD.FTZ R136, R136, R139 ;  /* 0x0000008b88887221 */ /* 0x010fc60000010000 */
[----:B------:R-:W4:Y:S01]  /*89c0*/  LDS R41, [R155.X4+0x2000] ;  /* 0x002000009b297984 */ /* 0x000f220000004800 */
[----:B0-----:R-:W-:-:S03]  /*89d0*/  FADD.FTZ R165, RZ, R165 ;  /* 0x000000a5ffa57221 */ /* 0x001fc60000010000 */
[----:B------:R-:W0:Y:S01]  /*89e0*/  LDS R42, [R155.X4+0xe00] ;  /* 0x000e00009b2a7984 */ /* 0x000e220000004800 */
[----:B------:R-:W-:-:S03]  /*89f0*/  FADD.FTZ R165, R165, R40 ;  /* 0x00000028a5a57221 */ /* 0x000fc60000010000 */
[----:B------:R-:W0:Y:S01]  /*8a00*/  LDS R105, [R155.X4+0x2200] ;  /* 0x002200009b697984 */ /* 0x000e220000004800 */
[----:B------:R-:W-:-:S03]  /*8a10*/  FADD.FTZ R164, RZ, R164 ;  /* 0x000000a4ffa47221 */ /* 0x000fc60000010000 */
[----:B------:R-:W0:Y:S01]  /*8a20*/  LDS R43, [R155.X4+0x1000] ;  /* 0x001000009b2b7984 */ /* 0x000e220000004800 */
[----:B------:R-:W-:-:S03]  /*8a30*/  FADD.FTZ R164, R164, R121 ;  /* 0x00000079a4a47221 */ /* 0x000fc60000010000 */
[----:B------:R-:W0:Y:S01]  /*8a40*/  LDS R104, [R155.X4+0x2400] ;  /* 0x002400009b687984 */ /* 0x000e220000004800 */
[----:B------:R-:W-:-:S03]  /*8a50*/  FADD.FTZ R123, RZ, R123 ;  /* 0x0000007bff7b7221 */ /* 0x000fc60000010000 */
[----:B------:R-:W-:Y:S01]  /*8a60*/  LDS R27, [R155.X4+0x1200] ;  /* 0x001200009b1b7984 */ /* 0x000fe20000004800 */
[----:B------:R-:W-:-:S03]  /*8a70*/  FADD.FTZ R123, R123, R120 ;  /* 0x000000787b7b7221 */ /* 0x000fc60000010000 */
[----:B------:R-:W-:Y:S04]  /*8a80*/  LDS R91, [R155.X4+0x2600] ;  /* 0x002600009b5b7984 */ /* 0x000fe80000004800 */
        /* <DEDUP_REMOVED lines=16> */
[----:B------:R-:W0:Y:S04]  /*8b90*/  LDS R58, [R155.X4+0x3800] ;  /* 0x003800009b3a7984 */ /* 0x000e280000004800 */
[----:B------:R-:W-:Y:S04]  /*8ba0*/  LDS R57, [R155.X4+0x3a00] ;  /* 0x003a00009b397984 */ /* 0x000fe80000004800 */
[----:B------:R-:W0:Y:S01]  /*8bb0*/  LDS R56, [R155.X4+0x3c00] ;  /* 0x003c00009b387984 */ /* 0x000e220000004800 */
[----:B------:R-:W-:-:S03]  /*8bc0*/  FADD.FTZ R137, R137, R90 ;  /* 0x0000005a89897221 */ /* 0x000fc60000010000 */
        /* <DEDUP_REMOVED lines=9> */
[----:B0-----:R-:W-:-:S03]  /*8c60*/  FADD.FTZ R73, R122, R73 ;  /* 0x000000497a497221 */ /* 0x001fc60000010000 */
[----:B------:R-:W0:Y:S01]  /*8c70*/  LDS R9, [R155.X4+0x4800] ;  /* 0x004800009b097984 */ /* 0x000e220000004800 */
[----:B------:R-:W-:-:S03]  /*8c80*/  FADD.FTZ R72, R41, R72 ;  /* 0x0000004829487221 */ /* 0x000fc60000010000 */
[----:B------:R-:W0:Y:S01]  /*8c90*/  LDS R8, [R155.X4+0x4a00] ;  /* 0x004a00009b087984 */ /* 0x000e220000004800 */
[----:B------:R-:W-:-:S03]  /*8ca0*/  FADD.FTZ R59, R42, R59 ;  /* 0x0000003b2a3b7221 */ /* 0x000fc60000010000 */
[----:B------:R-:W0:Y:S01]  /*8cb0*/  LDS R3, [R155.X4+0x4c00] ;  /* 0x004c00009b037984 */ /* 0x000e220000004800 */
[----:B------:R-:W-:-:S03]  /*8cc0*/  FADD.FTZ R58, R43, R58 ;  /* 0x0000003a2b3a7221 */ /* 0x000fc60000010000 */
[----:B------:R-:W0:Y:S04]  /*8cd0*/  LDS R2, [R155.X4+0x4e00] ;  /* 0x004e00009b027984 */ /* 0x000e280000004800 */
[----:B------:R-:W-:Y:S01]  /*8ce0*/  BAR.SYNC.DEFER_BLOCKING 0x0 ;  /* 0x0000000000007b1d */ /* 0x000fe20000010000 */
[----:B------:R-:W-:Y:S02]  /*8cf0*/  FADD.FTZ R56, R137, R56 ;  /* 0x0000003889387221 */ /* 0x000fe40000010000 */
[----:B------:R-:W-:Y:S02]  /*8d00*/  FADD.FTZ R26, R89, R26 ;  /* 0x0000001a591a7221 */ /* 0x000fe40000010000 */
[----:B-1----:R-:W-:Y:S02]  /*8d10*/  FADD.FTZ R25, R88, R25 ;  /* 0x0000001958197221 */ /* 0x002fe40000010000 */
[----:B--2---:R-:W-:-:S02]  /*8d20*/  FADD.FTZ R24, R75, R24 ;  /* 0x000000184b187221 */ /* 0x004fc40000010000 */
[----:B---3--:R-:W-:Y:S02]  /*8d30*/  FADD.FTZ R11, R74, R11 ;  /* 0x0000000b4a0b7221 */ /* 0x008fe40000010000 */
[----:B----4-:R-:W-:Y:S01]  /*8d40*/  FADD.FTZ R10, R73, R10 ;  /* 0x0000000a490a7221 */ /* 0x010fe20000010000 */
[----:B------:R1:W-:Y:S01]  /*8d50*/  STS.128 [R0], R4 ;  /* 0x0000000400007388 */ /* 0x0003e20000000c00 */
[----:B0-----:R-:W-:-:S03]  /*8d60*/  FADD.FTZ R9, R72, R9 ;  /* 0x0000000948097221 */ /* 0x001fc60000010000 */
[----:B------:R-:W-:Y:S01]  /*8d70*/  STS.128 [R0+0x10], R20 ;  /* 0x0000101400007388 */ /* 0x000fe20000000c00 */
[----:B------:R-:W-:-:S03]  /*8d80*/  FADD.FTZ R8, R59, R8 ;  /* 0x000000083b087221 */ /* 0x000fc60000010000 */
[----:B------:R-:W-:Y:S01]  /*8d90*/  STS.128 [R0+0x400], R36 ;  /* 0x0004002400007388 */ /* 0x000fe20000000c00 */
[----:B------:R-:W-:-:S03]  /*8da0*/  FADD.FTZ R3, R58, R3 ;  /* 0x000000033a037221 */ /* 0x000fc60000010000 */
[----:B------:R-:W-:Y:S04]  /*8db0*/  STS.128 [R0+0x410], R52 ;  /* 0x0004103400007388 */ /* 0x000fe80000000c00 */
[----:B------:R-:W-:Y:S01]  /*8dc0*/  STS.128 [R0+0x800], R68 ;  /* 0x0008004400007388 */ /* 0x000fe20000000c00 */
[----:B-1----:R-:W-:-:S03]  /*8dd0*/  FADD.FTZ R6, RZ, R27 ;  /* 0x0000001bff067221 */ /* 0x002fc60000010000 */
[----:B------:R-:W-:Y:S01]  /*8de0*/  STS.128 [R0+0x810], R84 ;  /* 0x0008105400007388 */ /* 0x000fe20000000c00 */
[----:B------:R-:W-:-:S03]  /*8df0*/  FADD.FTZ R6, R6, R91 ;  /* 0x0000005b06067221 */ /* 0x000fc60000010000 */
[----:B------:R-:W-:Y:S01]  /*8e00*/  STS.128 [R0+0xc00], R100 ;  /* 0x000c006400007388 */ /* 0x000fe20000000c00 */
[----:B------:R-:W-:-:S03]  /*8e10*/  FADD.FTZ R57, R6, R57 ;  /* 0x0000003906397221 */ /* 0x000fc60000010000 */
[----:B------:R-:W-:Y:S01]  /*8e20*/  STS.128 [R0+0xc10], R116 ;  /* 0x000c107400007388 */ /* 0x000fe20000000c00 */
[----:B------:R-:W-:-:S03]  /*8e30*/  FADD.FTZ R2, R57, R2 ;  /* 0x0000000239027221 */ /* 0x000fc60000010000 */
[----:B------:R-:W-:Y:S04]  /*8e40*/  STS.128 [R0+0x1000], R132 ;  /* 0x0010008400007388 */ /* 0x000fe80000000c00 */
[----:B------:R-:W-:Y:S04]  /*8e50*/  STS.128 [R0+0x1010], R148 ;  /* 0x0010109400007388 */ /* 0x000fe80000000c00 */
[----:B------:R-:W-:Y:S06]  /*8e60*/  BAR.SYNC.DEFER_BLOCKING 0x0 ;  /* 0x0000000000007b1d */ /* 0x000fec0000010000 */
        /* <DEDUP_REMOVED lines=17> */
[----:B------:R-:W2:Y:S01]  /*8f80*/  LDS R37, [R155.X4+0x1000] ;  /* 0x001000009b257984 */ /* 0x000ea20000004800 */
[----:B----4-:R-:W-:-:S03]  /*8f90*/  FADD.FTZ R39, R7, R36 ;  /* 0x0000002407277221 */ /* 0x010fc60000010000 */
[----:B------:R-:W3:Y:S01]  /*8fa0*/  LDS R22, [R155.X4+0x800] ;  /* 0x000800009b167984 */ /* 0x000ee20000004800 */
[----:B------:R-:W-:-:S03]  /*8fb0*/  FADD.FTZ R40, R20, R23 ;  /* 0x0000001714287221 */ /* 0x000fc60000010000 */
[----:B------:R-:W4:Y:S01]  /*8fc0*/  LDS R36, [R155.X4+0xe00] ;  /* 0x000e00009b247984 */ /* 0x000f220000004800 */
[----:B------:R-:W-:-:S03]  /*8fd0*/  FADD.FTZ R41, R6, R5 ;  /* 0x0000000506297221 */ /* 0x000fc60000010000 */
[----:B------:R-:W4:Y:S01]  /*8fe0*/  LDS R23, [R155.X4+0xa00] ;  /* 0x000a00009b177984 */ /* 0x000f220000004800 */
[----:B------:R-:W-:-:S03]  /*8ff0*/  FADD.FTZ R42, R21, R4 ;  /* 0x00000004152a7221 */ /* 0x000fc60000010000 */
[----:B------:R-:W4:Y:S04]  /*9000*/  LDS R58, [R155.X4+0x2400] ;  /* 0x002400009b3a7984 */ /* 0x000f280000004800 */
[----:B------:R-:W4:Y:S04]  /*9010*/  LDS R38, [R155.X4+0x1200] ;  /* 0x001200009b267984 */ /* 0x000f280000004800 */
[----:B------:R-:W4:Y:S04]  /*9020*/  LDS R55, [R155.X4+0x2600] ;  /* 0x002600009b377984 */ /* 0x000f280000004800 */
[----:B------:R-:W-:Y:S01]  /*9030*/  LDS R68, [R155.X4+0x2800] ;  /* 0x002800009b447984 */ /* 0x000fe20000004800 */
[----:B0-----:R-:W-:-:S03]  /*9040*/  FADD.FTZ R27, RZ, R27 ;  /* 0x0000001bff1b7221 */ /* 0x001fc60000010000 */
[----:B------:R-:W-:Y:S01]  /*9050*/  LDS R57, [R155.X4+0x2a00] ;  /* 0x002a00009b397984 */ /* 0x000fe20000004800 */
[----:B-1----:R-:W-:-:S03]  /*9060*/  FADD.FTZ R27, R27, R54 ;  /* 0x000000361b1b7221 */ /* 0x002fc60000010000 */
[----:B------:R-:W-:Y:S04]  /*9070*/  LDS R70, [R155.X4+0x2c00] ;  /* 0x002c00009b467984 */ /* 0x000fe80000004800 */
[----:B------:R-:W-:Y:S01]  /*9080*/  LDS R59, [R155.X4+0x2e00] ;  /* 0x002e00009b3b7984 */ /* 0x000fe20000004800 */
[----:B--2---:R-:W-:-:S03]  /*9090*/  FADD.FTZ R37, RZ, R37 ;  /* 0x00000025ff257221 */ /* 0x004fc60000010000 */
[----:B------:R-:W0:Y:S01]  /*90a0*/  LDS R69, [R155.X4+0x3000] ;  /* 0x003000009b457984 */ /* 0x000e220000004800 */
[----:B---3--:R-:W-:-:S03]  /*90b0*/  FADD.FTZ R22, RZ, R22 ;  /* 0x00000016ff167221 */ /* 0x008fc60000010000 */
[----:B------:R-:W1:Y:S01]  /*90c0*/  LDS R72, [R155.X4+0x3200] ;  /* 0x003200009b487984 */ /* 0x000e620000004800 */
[----:B------:R-:W-:Y:S02]  /*90d0*/  FADD.FTZ R22, R22, R43 ;  /* 0x0000002b16167221 */ /* 0x000fe40000010000 */
[----:B----4-:R-:W-:Y:S01]  /*90e0*/  FADD.FTZ R36, RZ, R36 ;  /* 0x00000024ff247221 */ /* 0x010fe20000010000 */
[----:B------:R-:W2:Y:S01]  /*90f0*/  LDS R74, [R155.X4+0x3400] ;  /* 0x003400009b4a7984 */ /* 0x000ea20000004800 */
[----:B------:R-:W-:Y:S02]  /*9100*/  FADD.FTZ R23, RZ, R23 ;  /* 0x00000017ff177221 */ /* 0x000fe40000010000 */
[----:B------:R-:W-:Y:S01]  /*9110*/  FADD.FTZ R36, R36, R53 ;  /* 0x0000003524247221 */ /* 0x000fe20000010000 */
[----:B------:R-:W3:Y:S01]  /*9120*/  LDS R71, [R155.X4+0x3600] ;  /* 0x003600009b477984 */ /* 0x000ee20000004800 */
[----:B------:R-:W-:Y:S02]  /*9130*/  FADD.FTZ R23, R23, R52 ;  /* 0x0000003417177221 */ /* 0x000fe40000010000 */
[----:B------:R-:W-:Y:S01]  /*9140*/  FADD.FTZ R37, R37, R58 ;  /* 0x0000003a25257221 */ /* 0x000fe20000010000 */
[----:B------:R-:W4:Y:S01]  /*9150*/  LDS R84, [R155.X4+0x3800] ;  /* 0x003800009b547984 */ /* 0x000f220000004800 */
[----:B------:R-:W-:-:S03]  /*9160*/  FADD.FTZ R38, RZ, R38 ;  /* 0x00000026ff267221 */ /* 0x000fc60000010000 */
[----:B------:R-:W4:Y:S01]  /*9170*/  LDS R73, [R155.X4+0x3a00] ;  /* 0x003a00009b497984 */ /* 0x000f220000004800 */
[----:B------:R-:W-:-:S03]  /*9180*/  FADD.FTZ R38, R38, R55 ;  /* 0x0000003726267221 */ /* 0x000fc60000010000 */
[----:B------:R-:W-:Y:S04]  /*9190*/  LDS R86, [R155.X4+0x3c00] ;  /* 0x003c00009b567984 */ /* 0x000fe80000004800 */
[----:B------:R-:W-:Y:S04]  /*91a0*/  LDS R75, [R155.X4+0x3e00] ;  /* 0x003e00009b4b7984 */ /* 0x000fe80000004800 */
[----:B------:R-:W-:Y:S04]  /*91b0*/  LDS R85, [R155.X4+0x4000] ;  /* 0x004000009b557984 */ /* 0x000fe80000004800 */
[----:B------:R-:W-:Y:S04]  /*91c0*/  LDS R88, [R155.X4+0x4200] ;  /* 0x004200009b587984 */ /* 0x000fe80000004800 */
        /* <DEDUP_REMOVED lines=14> */
[----:B0-----:R-:W-:-:S03]  /*92b0*/  FADD.FTZ R20, R23, R20 ;  /* 0x0000001417147221 */ /* 0x001fc60000010000 */
[----:B------:R0:W-:Y:S01]  /*92c0*/  STS.128 [R0], R16 ;  /* 0x0000001000007388 */ /* 0x0001e20000000c00 */
[----:B-1----:R-:W-:-:S03]  /*92d0*/  FADD.FTZ R7, R74, R7 ;  /* 0x000000074a077221 */ /* 0x002fc60000010000 */
[----:B------:R-:W-:Y:S01]  /*92e0*/  STS.128 [R0+0x10], R32 ;  /* 0x0000102000007388 */ /* 0x000fe20000000c00 */
[----:B--2---:R-:W-:-:S03]  /*92f0*/  FADD.FTZ R6, R71, R6 ;  /* 0x0000000647067221 */ /* 0x004fc60000010000 */
[----:B------:R-:W-:Y:S01]  /*9300*/  STS.128 [R0+0x400], R48 ;  /* 0x0004003000007388 */ /* 0x000fe20000000c00 */
[----:B---3--:R-:W-:-:S03]  /*9310*/  FADD.FTZ R5, R84, R5 ;  /* 0x0000000554057221 */ /* 0x008fc60000010000 */
[----:B------:R-:W-:Y:S01]  /*9320*/  STS.128 [R0+0x410], R64 ;  /* 0x0004104000007388 */ /* 0x000fe20000000c00 */
[----:B----4-:R-:W-:-:S03]  /*9330*/  FADD.FTZ R4, R73, R4 ;  /* 0x0000000449047221 */ /* 0x010fc60000010000 */
[----:B------:R-:W-:Y:S01]  /*9340*/  STS.128 [R0+0x800], R80 ;  /* 0x0008005000007388 */ /* 0x000fe20000000c00 */
[----:B0-----:R-:W-:Y:S02]  /*9350*/  FADD.FTZ R17, R39, R68 ;  /* 0x0000004427117221 */ /* 0x001fe40000010000 */
[----:B------:R-:W-:Y:S01]  /*9360*/  FADD.FTZ R16, R40, R57 ;  /* 0x0000003928107221 */ /* 0x000fe20000010000 */
[----:B------:R-:W-:Y:S01]  /*9370*/  STS.128 [R0+0x810], R96 ;  /* 0x0008106000007388 */ /* 0x000fe20000000c00 */
[----:B------:R-:W-:Y:S02]  /*9380*/  FADD.FTZ R18, R41, R70 ;  /* 0x0000004629127221 */ /* 0x000fe40000010000 */
[----:B------:R-:W-:Y:S01]  /*9390*/  FADD.FTZ R19, R42, R59 ;  /* 0x0000003b2a137221 */ /* 0x000fe20000010000 */
[----:B------:R-:W-:Y:S01]  /*93a0*/  STS.128 [R0+0xc00], R112 ;  /* 0x000c007000007388 */ /* 0x000fe20000000c00 */
[----:B------:R-:W-:Y:S02]  /*93b0*/  FADD.FTZ R17, R17, R86 ;  /* 0x0000005611117221 */ /* 0x000fe40000010000 */
[----:B------:R-:W-:Y:S01]  /*93c0*/  FADD.FTZ R16, R16, R75 ;  /* 0x0000004b10107221 */ /* 0x000fe20000010000 */
[----:B------:R-:W-:Y:S01]  /*93d0*/  STS.128 [R0+0xc10], R128 ;  /* 0x000c108000007388 */ /* 0x000fe20000000c00 */
[----:B------:R-:W-:-:S02]  /*93e0*/  FADD.FTZ R18, R18, R85 ;  /* 0x0000005512127221 */ /* 0x000fc40000010000 */
[----:B------:R-:W-:Y:S01]  /*93f0*/  FADD.FTZ R19, R19, R88 ;  /* 0x0000005813137221 */ /* 0x000fe20000010000 */
        /* <DEDUP_REMOVED lines=18> */
[----:B------:R-:W1:Y:S01]  /*9520*/  LDS R22, [R155.X4+0xc00] ;  /* 0x000c00009b167984 */ /* 0x000e620000004800 */
[----:B---3--:R-:W-:-:S03]  /*9530*/  FADD.FTZ R35, RZ, R35 ;  /* 0x00000023ff237221 */ /* 0x008fc60000010000 */
[----:B------:R-:W2:Y:S01]  /*9540*/  LDS R37, [R155.X4+0x2000] ;  /* 0x002000009b257984 */ /* 0x000ea20000004800 */
[----:B----4-:R-:W-:-:S03]  /*9550*/  FADD.FTZ R43, RZ, R43 ;  /* 0x0000002bff2b7221 */ /* 0x010fc60000010000 */
        /* <DEDUP_REMOVED lines=45> */
[----:B------:R-:W-:Y:S01]  /*9830*/  LDS R70, [R155.X4+0x4a00] ;  /* 0x004a00009b467984 */ /* 0x000fe20000004800 */
        /* <DEDUP_REMOVED lines=9> */
[----:B------:R-:W-:Y:S02]  /*98d0*/  FADD.FTZ R35, R35, R66 ;  /* 0x0000004223237221 */ /* 0x000fe40000010000 */
[----:B-1----:R-:W-:Y:S02]  /*98e0*/  FADD.FTZ R43, R43, R68 ;  /* 0x000000442b2b7221 */ /* 0x002fe40000010000 */
[----:B--2---:R-:W-:Y:S01]  /*98f0*/  FADD.FTZ R65, R48, R65 ;  /* 0x0000004130417221 */ /* 0x004fe20000010000 */
[----:B------:R-:W-:Y:S01]  /*9900*/  STS.128 [R0], R12 ;  /* 0x0000000c00007388 */ /* 0x000fe20000000c00 */
[----:B---3--:R-:W-:-:S03]  /*9910*/  FADD.FTZ R67, R22, R67 ;  /* 0x0000004316437221 */ /* 0x008fc60000010000 */
[----:B------:R0:W-:Y:S04]  /*9920*/  STS.128 [R0+0x10], R28 ;  /* 0x0000101c00007388 */ /* 0x0001e80000000c00 */
[----:B------:R-:W-:Y:S01]  /*9930*/  STS.128 [R0+0x400], R44 ;  /* 0x0004002c00007388 */ /* 0x000fe20000000c00 */
[----:B----4-:R-:W-:-:S03]  /*9940*/  FADD.FTZ R27, R27, R72 ;  /* 0x000000481b1b7221 */ /* 0x010fc60000010000 */
[----:B------:R-:W-:Y:S01]  /*9950*/  STS.128 [R0+0x410], R60 ;  /* 0x0004103c00007388 */ /* 0x000fe20000000c00 */
[----:B------:R-:W-:-:S03]  /*9960*/  FADD.FTZ R69, R32, R69 ;  /* 0x0000004520457221 */ /* 0x000fc60000010000 */
[----:B------:R-:W-:Y:S04]  /*9970*/  STS.128 [R0+0x800], R76 ;  /* 0x0008004c00007388 */ /* 0x000fe80000000c00 */
[----:B------:R-:W-:Y:S01]  /*9980*/  STS.128 [R0+0x810], R92 ;  /* 0x0008105c00007388 */ /* 0x000fe20000000c00 */
[----:B0-----:R-:W-:-:S03]  /*9990*/  FADD.FTZ R31, R23, R70 ;  /* 0x00000046171f7221 */ /* 0x001fc60000010000 */
[----:B------:R-:W-:Y:S04]  /*99a0*/  STS.128 [R0+0xc00], R108 ;  /* 0x000c006c00007388 */ /* 0x000fe80000000c00 */
[----:B------:R-:W-:Y:S04]  /*99b0*/  STS.128 [R0+0xc10], R124 ;  /* 0x000c107c00007388 */ /* 0x000fe80000000c00 */
        /* <DEDUP_REMOVED lines=9> */
[----:B------:R-:W3:Y:S02]  /*9a50*/  LDS R29, [R155.X4+0x3c00] ;  /* 0x003c00009b1d7984 */ /* 0x000ee40000004800 */
[----:B------:R-:W-:Y:S02]  /*9a60*/  IADD3.X R39, RZ, RZ, RZ, P0, !PT ;  /* 0x000000ffff277210 */ /* 0x000fe400007fe4ff */
[----:B------:R-:W4:Y:S02]  /*9a70*/  LDS R30, [R155.X4+0x200] ;  /* 0x000200009b1e7984 */ /* 0x000f240000004800 */
[----:B------:R-:W-:-:S02]  /*9a80*/  SHF.L.U64.HI R36, R28, 0x2, R39 ;  /* 0x000000021c247819 */ /* 0x000fc40000010227 */
[----:B------:R-:W4:Y:S01]  /*9a90*/  LDS R37, [R155.X4+0x1600] ;  /* 0x001600009b257984 */ /* 0x000f220000004800 */
[----:B------:R-:W-:-:S03]  /*9aa0*/  SHF.L.U32 R28, R28, 0x2, RZ ;  /* 0x000000021c1c7819 */ /* 0x000fc600000006ff */
[----:B------:R-:W4:Y:S01]  /*9ab0*/  LDS R45, [R155.X4+0x2a00] ;  /* 0x002a00009b2d7984 */ /* 0x000f220000004800 */
[----:B------:R-:W-:-:S03]  /*9ac0*/  IADD3 R22, P1, R28, c[0x0][0x238], RZ ;  /* 0x00008e001c167a10 */ /* 0x000fc60007f3e0ff */
[----:B------:R-:W4:Y:S01]  /*9ad0*/  LDS R34, [R155.X4+0x400] ;  /* 0x000400009b227984 */ /* 0x000f220000004800 */
[----:B------:R-:W-:-:S03]  /*9ae0*/  IADD3.X R23, R36, c[0x0][0x23c], RZ, P1, !PT ;  /* 0x00008f0024177a10 */ /* 0x000fc60000ffe4ff */
[----:B------:R-:W4:Y:S04]  /*9af0*/  LDS R39, [R155.X4+0x1800] ;  /* 0x001800009b277984 */ /* 0x000f280000004800 */
[----:B------:R-:W4:Y:S01]  /*9b00*/  LDS R40, [R155.X4+0x3e00] ;  /* 0x003e00009b287984 */ /* 0x000f220000004800 */
[----:B-1----:R-:W-:Y:S01]  /*9b10*/  FADD.FTZ R0, RZ, R12 ;  /* 0x0000000cff007221 */ /* 0x002fe20000010000 */
[----:B------:R-:W-:Y:S02]  /*9b20*/  IADD3 R12, P0, R28, c[0x0][0x228], RZ ;  /* 0x00008a001c0c7a10 */ /* 0x000fe40007f1e0ff */
[----:B------:R-:W1:Y:S01]  /*9b30*/  LDS R47, [R155.X4+0x2c00] ;  /* 0x002c00009b2f7984 */ /* 0x000e620000004800 */
[----:B--2---:R-:W-:Y:S01]  /*9b40*/  FADD.FTZ R0, R0, R13 ;  /* 0x0000000d00007221 */ /* 0x004fe20000010000 */
[----:B------:R-:W-:-:S02]  /*9b50*/  IADD3.X R13, R36, c[0x0][0x22c], RZ, P0, !PT ;  /* 0x00008b00240d7a10 */ /* 0x000fc400007fe4ff */
[----:B------:R-:W-:Y:S01]  /*9b60*/  LDS R41, [R155.X4+0x1a00] ;  /* 0x001a00009b297984 */ /* 0x000fe20000004800 */
[----:B------:R-:W-:Y:S01]  /*9b70*/  IADD3 R14, P0, R28, c[0x0][0x220], RZ ;  /* 0x000088001c0e7a10 */ /* 0x000fe20007f1e0ff */
[----:B0-----:R-:W-:Y:S02]  /*9b80*/  FADD.FTZ R0, R0, R15 ;  /* 0x0000000f00007221 */ /* 0x001fe40000010000 */
[----:B------:R-:W0:Y:S01]  /*9b90*/  LDS R51, [R155.X4+0x4000] ;  /* 0x004000009b337984 */ /* 0x000e220000004800 */
[----:B------:R-:W-:Y:S01]  /*9ba0*/  IADD3.X R15, R36, c[0x0][0x224], RZ, P0, !PT ;  /* 0x00008900240f7a10 */ /* 0x000fe200007fe4ff */
[----:B---3--:R-:W-:Y:S01]  /*9bb0*/  FADD.FTZ R49, R0, R29 ;  /* 0x0000001d00317221 */ /* 0x008fe20000010000 */
[----:B------:R-:W-:Y:S01]  /*9bc0*/  IADD3 R28, P0, R28, c[0x0][0x230], RZ ;  /* 0x00008c001c1c7a10 */ /* 0x000fe20007f1e0ff */
[----:B------:R-:W2:Y:S01]  /*9bd0*/  LDS R0, [R155.X4+0x600] ;  /* 0x000600009b007984 */ /* 0x000ea20000004800 */
[----:B----4-:R-:W-:Y:S02]  /*9be0*/  FADD.FTZ R30, RZ, R30 ;  /* 0x0000001eff1e7221 */ /* 0x010fe40000010000 */
[----:B------:R-:W-:Y:S01]  /*9bf0*/  IADD3.X R29, R36, c[0x0][0x234], RZ, P0, !PT ;  /* 0x00008d00241d7a10 */ /* 0x000fe200007fe4ff */
[----:B------:R-:W-:Y:S01]  /*9c00*/  STG.E [R12.64], R17 ;  /* 0x000000110c007986 */ /* 0x000fe2000c101904 */
[----:B------:R-:W-:-:S03]  /*9c10*/  FADD.FTZ R30, R30, R37 ;  /* 0x000000251e1e7221 */ /* 0x000fc60000010000 */
[----:B------:R-:W3:Y:S01]  /*9c20*/  LDS R36, [R155.X4+0x2e00] ;  /* 0x002e00009b247984 */ /* 0x000ee20000004800 */
[----:B------:R-:W-:-:S03]  /*9c30*/  FADD.FTZ R45, R30, R45 ;  /* 0x0000002d1e2d7221 */ /* 0x000fc60000010000 */
[----:B------:R-:W4:Y:S01]  /*9c40*/  LDS R17, [R155.X4+0x800] ;  /* 0x000800009b117984 */ /* 0x000f220000004800 */
[----:B------:R-:W-:-:S03]  /*9c50*/  FADD.FTZ R34, RZ, R34 ;  /* 0x00000022ff227221 */ /* 0x000fc60000010000 */
[----:B------:R-:W-:Y:S01]  /*9c60*/  STG.E [R14.64], R56 ;  /* 0x000000380e007986 */ /* 0x000fe2000c101904 */
[----:B------:R-:W-:-:S03]  /*9c70*/  FADD.FTZ R34, R34, R39 ;  /* 0x0000002722227221 */ /* 0x000fc60000010000 */
[----:B------:R-:W4:Y:S01]  /*9c80*/  LDS R32, [R155.X4+0x1c00] ;  /* 0x001c00009b207984 */ /* 0x000f220000004800 */
[----:B------:R-:W-:-:S03]  /*9c90*/  FADD.FTZ R45, R45, R40 ;  /* 0x000000282d2d7221 */ /* 0x000fc60000010000 */
[----:B------:R-:W4:Y:S04]  /*9ca0*/  LDS R30, [R155.X4+0xa00] ;  /* 0x000a00009b1e7984 */ /* 0x000f280000004800 */
[----:B------:R-:W-:Y:S01]  /*9cb0*/  STG.E [R22.64], R49 ;  /* 0x0000003116007986 */ /* 0x000fe2000c101904 */
[----:B-1----:R-:W-:-:S03]  /*9cc0*/  FADD.FTZ R34, R34, R47 ;  /* 0x0000002f22227221 */ /* 0x002fc60000010000 */
[----:B------:R-:W-:Y:S04]  /*9cd0*/  STG.E [R28.64], R57 ;  /* 0x000000391c007986 */ /* 0x000fe8000c101904 */
[----:B------:R-:W-:Y:S01]  /*9ce0*/  STG.E [R12.64+0x200], R16 ;  /* 0x000200100c007986 */ /* 0x000fe2000c101904 */
[----:B0-----:R-:W-:-:S03]  /*9cf0*/  FADD.FTZ R53, R34, R51 ;  /* 0x0000003322357221 */ /* 0x001fc60000010000 */
[----:B------:R-:W0:Y:S01]  /*9d00*/  LDS R55, [R155.X4+0x4200] ;  /* 0x004200009b377984 */ /* 0x000e220000004800 */
[----:B--2---:R-:W-:-:S03]  /*9d10*/  FADD.FTZ R0, RZ, R0 ;  /* 0x00000000ff007221 */ /* 0x004fc60000010000 */
[----:B------:R-:W1:Y:S01]  /*9d20*/  LDS R38, [R155.X4+0x3000] ;  /* 0x003000009b267984 */ /* 0x000e620000004800 */
[----:B------:R-:W-:-:S03]  /*9d30*/  FADD.FTZ R41, R0, R41 ;  /* 0x0000002900297221 */ /* 0x000fc60000010000 */
[----:B------:R-:W2:Y:S01]  /*9d40*/  LDS R37, [R155.X4+0x1e00] ;  /* 0x001e00009b257984 */ /* 0x000ea20000004800 */
[----:B---3--:R-:W-:-:S03]  /*9d50*/  FADD.FTZ R36, R41, R36 ;  /* 0x0000002429247221 */ /* 0x008fc60000010000 */
[----:B------:R-:W3:Y:S01]  /*9d60*/  LDS R16, [R155.X4+0xc00] ;  /* 0x000c00009b107984 */ /* 0x000ee20000004800 */
[----:B----4-:R-:W-:-:S03]  /*9d70*/  FADD.FTZ R17, RZ, R17 ;  /* 0x00000011ff117221 */ /* 0x010fc60000010000 */
[----:B------:R-:W-:Y:S04]  /*9d80*/  STG.E [R14.64+0x200], R26 ;  /* 0x0002001a0e007986 */ /* 0x000fe8000c101904 */
[----:B------:R-:W4:Y:S01]  /*9d90*/  LDS R40, [R155.X4+0x4400] ;  /* 0x004400009b287984 */ /* 0x000f220000004800 */
[----:B------:R-:W-:-:S03]  /*9da0*/  FADD.FTZ R17, R17, R32 ;  /* 0x0000002011117221 */ /* 0x000fc60000010000 */
[----:B------:R-:W4:Y:S01]  /*9db0*/  LDS R47, [R155.X4+0x3200] ;  /* 0x003200009b2f7984 */ /* 0x000f220000004800 */
[----:B------:R-:W-:-:S03]  /*9dc0*/  FADD.FTZ R30, RZ, R30 ;  /* 0x0000001eff1e7221 */ /* 0x000fc60000010000 */
[----:B------:R-:W4:Y:S04]  /*9dd0*/  LDS R39, [R155.X4+0x2000] ;  /* 0x002000009b277984 */ /* 0x000f280000004800 */
[----:B------:R-:W4:Y:S04]  /*9de0*/  LDS R26, [R155.X4+0xe00] ;  /* 0x000e00009b1a7984 */ /* 0x000f280000004800 */
[----:B------:R-:W-:Y:S04]  /*9df0*/  STG.E [R22.64+0x200], R45 ;  /* 0x0002002d16007986 */ /* 0x000fe8000c101904 */
[----:B------:R-:W4:Y:S01]  /*9e00*/  LDS R57, [R155.X4+0x4600] ;  /* 0x004600009b397984 */ /* 0x000f220000004800 */
[----:B0-----:R-:W-:-:S03]  /*9e10*/  FADD.FTZ R55, R36, R55 ;  /* 0x0000003724377221 */ /* 0x001fc60000010000 */
[----:B------:R-:W0:Y:S01]  /*9e20*/  LDS R49, [R155.X4+0x3400] ;  /* 0x003400009b317984 */ /* 0x000e220000004800 */
[----:B-1----:R-:W-:-:S03]  /*9e30*/  FADD.FTZ R17, R17, R38 ;  /* 0x0000002611117221 */ /* 0x002fc60000010000 */
[----:B------:R-:W1:Y:S01]  /*9e40*/  LDS R45, [R155.X4+0x2200] ;  /* 0x002200009b2d7984 */ /* 0x000e620000004800 */
[----:B--2---:R-:W-:-:S03]  /*9e50*/  FADD.FTZ R30, R30, R37 ;  /* 0x000000251e1e7221 */ /* 0x004fc60000010000 */
[----:B------:R-:W2:Y:S01]  /*9e60*/  LDS R0, [R155.X4+0x1000] ;  /* 0x001000009b007984 */ /* 0x000ea20000004800 */
[----:B---3--:R-:W-:-:S03]  /*9e70*/  FADD.FTZ R16, RZ, R16 ;  /* 0x00000010ff107221 */ /* 0x008fc60000010000 */
[----:B------:R-:W-:Y:S04]  /*9e80*/  STG.E [R28.64+0x200], R33 ;  /* 0x000200211c007986 */ /* 0x000fe8000c101904 */
        /* <DEDUP_REMOVED lines=12> */
[----:B0-----:R-:W-:-:S03]  /*9f50*/  FADD.FTZ R16, R16, R49 ;  /* 0x0000003110107221 */ /* 0x001fc60000010000 */
[----:B------:R-:W0:Y:S01]  /*9f60*/  LDS R53, [R155.X4+0x4a00] ;  /* 0x004a00009b357984 */ /* 0x000e220000004800 */
[----:B-1----:R-:W-:-:S03]  /*9f70*/  FADD.FTZ R26, R26, R45 ;  /* 0x0000002d1a1a7221 */ /* 0x002fc60000010000 */
[----:B------:R-:W1:Y:S01]  /*9f80*/  LDS R41, [R155.X4+0x3800] ;  /* 0x003800009b297984 */ /* 0x000e620000004800 */
[----:B--2---:R-:W-:-:S03]  /*9f90*/  FADD.FTZ R0, RZ, R0 ;  /* 0x00000000ff007221 */ /* 0x004fc60000010000 */
[----:B------:R-:W2:Y:S04]  /*9fa0*/  LDS R33, [R155.X4+0x2600] ;  /* 0x002600009b217984 */ /* 0x000ea80000004800 */
        /* <DEDUP_REMOVED lines=43> */
.L_x_666:
[----:B0-----:R-:W-:Y:S01]  /*a260*/  HFMA2.MMA R14, -RZ, RZ, 0, 5.9604644775390625e-08 ;  /* 0x00000001ff0e7435 */ /* 0x001fe200000001ff */
[----:B------:R-:W-:-:S02]  /*a270*/  MOV R79, R157 ;  /* 0x0000009d004f7202 */ /* 0x000fc40000000f00 */
[----:B------:R-:W-:-:S03]  /*a280*/  MOV R78, 0xa2a0 ;  /* 0x0000a2a0004e7802 */ /* 0x000fc60000000f00 */
[----:B-----5:R-:W-:Y:S05]  /*a290*/  CALL.REL.NOINC `($__internal_29_$__cuda_sm70_shflsync_bfly_p) ;  /* 0x0000033000007944 */ /* 0x020fea0003c00000 */
[----:B-1----:R-:W-:Y:S01]  /*a2a0*/  MOV R158, R14 ;  /* 0x0000000e009e7202 */ /* 0x002fe20000000f00 */
[----:B0----5:R-:W-:Y:S05]  /*a2b0*/  BRA `(.L_x_670) ;  /* 0xffffb12000007947 */ /* 0x021fea000383ffff */
.L_x_667:
[----:B------:R-:W-:Y:S01]  /*a2c0*/  HFMA2.MMA R14, -RZ, RZ, 0, 5.9604644775390625e-08 ;  /* 0x00000001ff0e7435 */ /* 0x000fe200000001ff */
[----:B------:R-:W-:Y:S02]  /*a2d0*/  MOV R79, R156 ;  /* 0x0000009c004f7202 */ /* 0x000fe40000000f00 */
[----:B------:R-:W-:-:S03]  /*a2e0*/  MOV R78, 0xa300 ;  /* 0x0000a300004e7802 */ /* 0x000fc60000000f00 */
[----:B01---5:R-:W-:Y:S05]  /*a2f0*/  CALL.REL.NOINC `($__internal_29_$__cuda_sm70_shflsync_bfly_p) ;  /* 0x000002d000007944 */ /* 0x023fea0003c00000 */
[----:B------:R-:W-:Y:S01]  /*a300*/  FADD.FTZ R157, R157, R158 ;  /* 0x0000009e9d9d7221 */ /* 0x000fe20000010000 */
[----:B------:R-:W-:Y:S01]  /*a310*/  MOV R78, 0xa360 ;  /* 0x0000a360004e7802 */ /* 0x000fe20000000f00 */
[----:B-1----:R-:W-:Y:S01]  /*a320*/  FADD.FTZ R156, R156, R14 ;  /* 0x0000000e9c9c7221 */ /* 0x002fe20000010000 */
[----:B------:R-:W-:Y:S02]  /*a330*/  MOV R14, 0x2 ;  /* 0x00000002000e7802 */ /* 0x000fe40000000f00 */
[----:B------:R-:W-:Y:S02]  /*a340*/  MOV R79, R157 ;  /* 0x0000009d004f7202 */ /* 0x000fe40000000f00 */
[----:B0----5:R-:W-:Y:S05]  /*a350*/  CALL.REL.NOINC `($__internal_29_$__cuda_sm70_shflsync_bfly_p) ;  /* 0x0000027000007944 */ /* 0x021fea0003c00000 */
[----:B-1----:R-:W-:Y:S01]  /*a360*/  MOV R158, R14 ;  /* 0x0000000e009e7202 */ /* 0x002fe20000000f00 */
[----:B------:R-:W-:Y:S01]  /*a370*/  HFMA2.MMA R14, -RZ, RZ, 0, 1.1920928955078125e-07 ;  /* 0x00000002ff0e7435 */ /* 0x000fe200000001ff */
[----:B------:R-:W-:-:S02]  /*a380*/  MOV R79, R156 ;  /* 0x0000009c004f7202 */ /* 0x000fc40000000f00 */
[----:B------:R-:W-:-:S03]  /*a390*/  MOV R78, 0xa3b0 ;  /* 0x0000a3b0004e7802 */ /* 0x000fc60000000f00 */
[----:B0----5:R-:W-:Y:S05]  /*a3a0*/  CALL.REL.NOINC `($__internal_29_$__cuda_sm70_shflsync_bfly_p) ;  /* 0x0000022000007944 */ /* 0x021fea0003c00000 */
[----:B------:R-:W-:Y:S01]  /*a3b0*/  FADD.FTZ R157, R158, R157 ;  /* 0x0000009d9e9d7221 */ /* 0x000fe20000010000 */
[----:B------:R-:W-:Y:S01]  /*a3c0*/  MOV R78, 0xa410 ;  /* 0x0000a410004e7802 */ /* 0x000fe20000000f00 */
[----:B-1----:R-:W-:Y:S01]  /*a3d0*/  FADD.FTZ R156, R156, R14 ;  /* 0x0000000e9c9c7221 */ /* 0x002fe20000010000 */
[----:B------:R-:W-:Y:S02]  /*a3e0*/  MOV R14, 0x4 ;  /* 0x00000004000e7802 */ /* 0x000fe40000000f00 */
[----:B------:R-:W-:Y:S02]  /*a3f0*/  MOV R79, R157 ;  /* 0x0000009d004f7202 */ /* 0x000fe40000000f00 */
[----:B0----5:R-:W-:Y:S05]  /*a400*/  CALL.REL.NOINC `($__internal_29_$__cuda_sm70_shflsync_bfly_p) ;  /* 0x000001c000007944 */ /* 0x021fea0003c00000 */
[----:B-1----:R-:W-:Y:S01]  /*a410*/  MOV R158, R14 ;  /* 0x0000000e009e7202 */ /* 0x002fe20000000f00 */
[----:B------:R-:W-:Y:S01]  /*a420*/  HFMA2.MMA R14, -RZ, RZ, 0, 2.384185791015625e-07 ;  /* 0x00000004ff0e7435 */ /* 0x000fe200000001ff */
[----:B------:R-:W-:Y:S02]  /*a430*/  MOV R79, R156 ;  /* 0x0000009c004f7202 */ /* 0x000fe40000000f00 */
[----:B------:R-:W-:-:S03]  /*a440*/  MOV R78, 0xa460 ;  /* 0x0000a460004e7802 */ /* 0x000fc60000000f00 */
[----:B0----5:R-:W-:Y:S05]  /*a450*/  CALL.REL.NOINC `($__internal_29_$__cuda_sm70_shflsync_bfly_p) ;  /* 0x0000017000007944 */ /* 0x021fea0003c00000 */
[----:B------:R-:W-:Y:S01]  /*a460*/  FADD.FTZ R157, R158, R157 ;  /* 0x0000009d9e9d7221 */ /* 0x000fe20000010000 */
[----:B------:R-:W-:Y:S01]  /*a470*/  MOV R78, 0xa4c0 ;  /* 0x0000a4c0004e7802 */ /* 0x000fe20000000f00 */
[----:B-1----:R-:W-:Y:S01]  /*a480*/  FADD.FTZ R156, R156, R14 ;  /* 0x0000000e9c9c7221 */ /* 0x002fe20000010000 */
[----:B------:R-:W-:-:S02]  /*a490*/  MOV R14, 0x8 ;  /* 0x00000008000e7802 */ /* 0x000fc40000000f00 */
[----:B------:R-:W-:Y:S02]  /*a4a0*/  MOV R79, R157 ;  /* 0x0000009d004f7202 */ /* 0x000fe40000000f00 */
[----:B0----5:R-:W-:Y:S05]  /*a4b0*/  CALL.REL.NOINC `($__internal_29_$__cuda_sm70_shflsync_bfly_p) ;  /* 0x0000011000007944 */ /* 0x021fea0003c00000 */
[----:B-1----:R-:W-:Y:S01]  /*a4c0*/  MOV R158, R14 ;  /* 0x0000000e009e7202 */ /* 0x002fe20000000f00 */
[----:B------:R-:W-:Y:S01]  /*a4d0*/  HFMA2.MMA R14, -RZ, RZ, 0, 4.76837158203125e-07 ;  /* 0x00000008ff0e7435 */ /* 0x000fe200000001ff */
[----:B------:R-:W-:Y:S02]  /*a4e0*/  MOV R79, R156 ;  /* 0x0000009c004f7202 */ /* 0x000fe40000000f00 */
        /* <DEDUP_REMOVED lines=9> */
[----:B------:R-:W-:Y:S01]  /*a580*/  HFMA2.MMA R14, -RZ, RZ, 0, 9.5367431640625e-07 ;  /* 0x00000010ff0e7435 */ /* 0x000fe200000001ff */
[----:B------:R-:W-:-:S02]  /*a590*/  MOV R79, R156 ;  /* 0x0000009c004f7202 */ /* 0x000fc40000000f00 */
[----:B------:R-:W-:-:S03]  /*a5a0*/  MOV R78, 0xa5c0 ;  /* 0x0000a5c0004e7802 */ /* 0x000fc60000000f00 */
[----:B0----5:R-:W-:Y:S05]  /*a5b0*/  CALL.REL.NOINC `($__internal_29_$__cuda_sm70_shflsync_bfly_p) ;  /* 0x0000001000007944 */ /* 0x021fea0003c00000 */
[----:B01---5:R-:W-:Y:S05]  /*a5c0*/  BRA `(.L_x_671) ;  /* 0xffffaf3000007947 */ /* 0x023fea000383ffff */
        .weak           $__internal_29_$__cuda_sm70_shflsync_bfly_p
        .type           $__internal_29_$__cuda_sm70_shflsync_bfly_p,@function
        .size           $__internal_29_$__cuda_sm70_shflsync_bfly_p,(.L_x_2855 - $__internal_29_$__cuda_sm70_shflsync_bfly_p)
$__internal_29_$__cuda_sm70_shflsync_bfly_p:
        /* <DEDUP_REMOVED lines=9> */
[----:B------:R-:W-:Y:S05]  /*a660*/  RET.REL.NODEC R78 `(_ZN10layer_norm31ln_parallel_residual_bwd_kernelINS_13Kernel_traitsIf13__nv_bfloat16S2_S2_fjLj1280ELj1ELj4ELj1ELj16ENS_18Kernel_traits_baseILj1280EfS2_S2_S2_fjLj128EEEEELb1ELb0ELb1EEEvNS_9BwdParamsE) ;  /* 0xffff59904e007950 */ /* 0x000fea0003c3ffff */
.L_x_672:
        /* <DEDUP_REMOVED lines=9> */
.L_x_2855:


//--------------------- .text._ZN10layer_norm22ln_bwd_finalize_kernelINS_22Kernel_traits_finalizeILj1280Ef13__nv_bfloat16S2_S2_fjLb0ELj1024ELj4ENS_18Kernel_traits_baseILj1280EfS2_S2_S2_fjLj1024EEEEELb0ELb0EEEvNS_9BwdParamsE --------------------------
	.section	.text._ZN10layer_norm22ln_bwd_finalize_kernelINS_22Kernel_traits_finalizeILj1280Ef13__nv_bfloat16S2_S2_fjLb0ELj1024ELj4ENS_18Kernel_traits_baseILj1280EfS2_S2_S2_fjLj1024EEEEELb0ELb0EEEvNS_9BwdParamsE,"ax",@progbits
	.sectioninfo	@"SHI_REGISTERS=30"
	.align	128
        .global         _ZN10layer_norm22ln_bwd_finalize_kernelINS_22Kernel_traits_finalizeILj1280Ef13__nv_bfloat16S2_S2_fjLb0ELj1024ELj4ENS_18Kernel_traits_baseILj1280EfS2_S2_S2_fjLj1024EEEEELb0ELb0EEEvNS_9BwdParamsE
        .type           _ZN10layer_norm22ln_bwd_finalize_kernelINS_22Kernel_traits_finalizeILj1280Ef13__nv_bfloat16S2_S2_fjLb0ELj1024ELj4ENS_18Kernel_traits_baseILj1280EfS2_S2_S2_fjLj1024EEEEELb0ELb0EEEvNS_9BwdParamsE,@function
        .size           _ZN10layer_norm22ln_bwd_finalize_kernelINS_22Kernel_traits_finalizeILj1280Ef13__nv_bfloat16S2_S2_fjLb0ELj1024ELj4ENS_18Kernel_traits_baseILj1280EfS2_S2_S2_fjLj1024EEEEELb0ELb0EEEvNS_9BwdParamsE,(.L_x_2856 - _ZN10layer_norm22ln_bwd_finalize_kernelINS_22Kernel_traits_finalizeILj1280Ef13__nv_bfloat16S2_S2_fjLb0ELj1024ELj4ENS_18Kernel_traits_baseILj1280EfS2_S2_S2_fjLj1024EEEEELb0ELb0EEEvNS_9BwdParamsE)
        .other          _ZN10layer_norm22ln_bwd_finalize_kernelINS_22Kernel_traits_finalizeILj1280Ef13__nv_bfloat16S2_S2_fjLb0ELj1024ELj4ENS_18Kernel_traits_baseILj1280EfS2_S2_S2_fjLj1024EEEEELb0ELb0EEEvNS_9BwdParamsE,@"STO_CUDA_ENTRY STV_DEFAULT"
_ZN10layer_norm22ln_bwd_finalize_kernelINS_22Kernel_traits_finalizeILj1280Ef13__nv_bfloat16S2_S2_fjLb0ELj1024ELj4ENS_18Kernel_traits_baseILj1280EfS2_S2_S2_fjLj1024EEEEELb0ELb0EEEvNS_9BwdParamsE:
.text._ZN10layer_norm22ln_bwd_finalize_kernelINS_22Kernel_traits_finalizeILj1280Ef13__nv_bfloat16S2_S2_fjLb0ELj1024ELj4ENS_18Kernel_traits_baseILj1280EfS2_S2_S2_fjLj1024EEEEELb0ELb0EEEvNS_9BwdParamsE:
        /* <DEDUP_REMOVED lines=19> */
.L_x_686:
        /* <DEDUP_REMOVED lines=28> */
.L_x_677:
        /* <DEDUP_REMOVED lines=35> */
.L_x_676:
[----:B------:R-:W-:Y:S05]  /*0520*/  BSYNC B1 ;  /* 0x0000000000017941 */ /* 0x000fea0003800000 */
.L_x_675:
        /* <DEDUP_REMOVED lines=23> */
.L_x_679:
[----:B------:R-:W-:Y:S05]  /*06a0*/  BSYNC B1 ;  /* 0x0000000000017941 */ /* 0x000fea0003800000 */
.L_x_678:
        /* <DEDUP_REMOVED lines=11> */
.L_x_680:
[----:B------:R-:W-:Y:S05]  /*0760*/  BSYNC B1 ;  /* 0x0000000000017941 */ /* 0x000fea0003800000 */
.L_x_674:
[----:B------:R-:W-:Y:S05]  /*0770*/  BSYNC B0 ;  /* 0x0000000000007941 */ /* 0x000fea0003800000 */
.L_x_673:
        /* <DEDUP_REMOVED lines=11> */
.L_x_687:
        /* <DEDUP_REMOVED lines=18> */
.L_x_688:
[----:B---3--:R-:W-:Y:S02]  /*0950*/  FADD.FTZ R4, R4, R9 ;  /* 0x0000000904047221 */ /* 0x008fe40000010000 */
[----:B-12---:R-:W-:-:S03]  /*0960*/  FADD.FTZ R6, R5, R6 ;  /* 0x0000000605067221 */ /* 0x006fc60000010000 */
[----:B------:R1:W-:Y:S04]  /*0970*/  @!P1 STS [R17.X4+0x2000], R4 ;  /* 0x0020000411009388 */ /* 0x0003e80000004800 */
[----:B------:R1:W-:Y:S02]  /*0980*/  @!P1 STS [R17.X4+0x2080], R6 ;  /* 0x0020800611009388 */ /* 0x0003e40000004800 */
.L_x_681:
[----:B0-----:R-:W-:Y:S01]  /*0990*/  SHF.L.U32 R2, R19, 0x1, RZ ;  /* 0x0000000113027819 */ /* 0x001fe200000006ff */
[----:B------:R-:W-:Y:S01]  /*09a0*/  WARPSYNC 0xffffffff ;  /* 0xffffffff00007948 */ /* 0x000fe20003800000 */
[----:B------:R-:W-:Y:S02]  /*09b0*/  BAR.SYNC.DEFER_BLOCKING 0x0 ;  /* 0x0000000000007b1d */ /* 0x000fe40000010000 */
[----:B------:R-:W-:-:S04]  /*09c0*/  ISETP.GE.U32.OR P1, PT, R2, c[0x0][0x168], P0 ;  /* 0x00005a0002007a0c */ /* 0x000fc80000726470 */
[----:B------:R-:W-:Y:S09]  /*09d0*/  BSSY B0, `(.L_x_684) ;  /* 0x000000b000007945 */ /* 0x000ff20003800000 */
[----:B------:R-:W-:Y:S05]  /*09e0*/  @P1 BRA `(.L_x_685) ;  /* 0x0000009000001947 */ /* 0x000fea0003800000 */
[----:B------:R-:W-:Y:S01]  /*09f0*/  IMAD.SHL.U32 R2, R0, 0x8, RZ ;  /* 0x0000000800027824 */ /* 0x000fe200078e00ff */
[----:B-1----:R-:W-:-:S04]  /*0a00*/  HFMA2.MMA R4, -RZ, RZ, 0, 4.76837158203125e-07 ;  /* 0x00000008ff047435 */ /* 0x002fc800000001ff */
[----:B------:R-:W-:-:S05]  /*0a10*/  LOP3.LUT R6, R2, 0xf8, RZ, 0xc0, !PT ;  /* 0x000000f802067812 */ /* 0x000fca00078ec0ff */
[----:B------:R-:W0:Y:S01]  /*0a20*/  LDS.64 R8, [R6+0x2000] ;  /* 0x0020000006087984 */ /* 0x000e220000000a00 */
[----:B------:R-:W-:-:S03]  /*0a30*/  IMAD.WIDE.U32 R2, R19, R4, c[0x0][0x268] ;  /* 0x00009a0013027625 */ /* 0x000fc600078e0004 */
[----:B------:R-:W1:Y:S01]  /*0a40*/  LDS.64 R10, [R6+0x2080] ;  /* 0x00208000060a7984 */ /* 0x000e620000000a00 */
[----:B------:R-:W-:-:S03]  /*0a50*/  IMAD.WIDE.U32 R4, R19, R4, c[0x0][0x260] ;  /* 0x0000980013047625 */ /* 0x000fc600078e0004 */
[----:B0-----:R0:W-:Y:S04]  /*0a60*/  STG.E.64 [R2.64], R8 ;  /* 0x0000000802007986 */ /* 0x0011e8000c101b04 */
[----:B-1----:R0:W-:Y:S02]  /*0a70*/  STG.E.64 [R4.64], R10 ;  /* 0x0000000a04007986 */ /* 0x0021e4000c101b04 */
.L_x_685:
[----:B------:R-:W-:Y:S05]  /*0a80*/  BSYNC B0 ;  /* 0x0000000000007941 */ /* 0x000fea0003800000 */
.L_x_684:
[C---:B------:R-:W-:Y:S02]  /*0a90*/  ISETP.GT.U32.AND P1, PT, R18.reuse, -0x501, PT ;  /* 0xfffffaff1200780c */ /* 0x040fe40003f24070 */
[----:B------:R-:W-:Y:S02]  /*0aa0*/  IADD3 R18, R18, 0x500, RZ ;  /* 0x0000050012127810 */ /* 0x000fe40007ffe0ff */
[----:B------:R-:W-:-:S09]  /*0ab0*/  IADD3 R19, R19, 0x280, RZ ;  /* 0x0000028013137810 */ /* 0x000fd20007ffe0ff */
[----:B01----:R-:W-:Y:S05]  /*0ac0*/  @P1 BRA `(.L_x_686) ;  /* 0xfffff66000001947 */ /* 0x003fea000383ffff */
[----:B------:R-:W-:Y:S05]  /*0ad0*/  EXIT ;  /* 0x000000000000794d */ /* 0x000fea0003800000 */
.L_x_682:
[----:B--2---:R-:W-:Y:S01]  /*0ae0*/  IMAD.MOV.U32 R9, RZ, RZ, R5 ;  /* 0x000000ffff097224 */ /* 0x004fe200078e0005 */
[----:B------:R-:W-:Y:S01]  /*0af0*/  MOV R8, 0x1 ;  /* 0x0000000100087802 */ /* 0x000fe20000000f00 */
[----:B------:R-:W-:Y:S01]  /*0b00*/  IMAD.MOV.U32 R7, RZ, RZ, 0x1f ;  /* 0x0000001fff077424 */ /* 0x000fe200078e00ff */
[----:B------:R-:W-:Y:S02]  /*0b10*/  MOV R10, 0xffffffff ;  /* 0xffffffff000a7802 */ /* 0x000fe40000000f00 */
[----:B------:R-:W-:Y:S02]  /*0b20*/  MOV R2, 0xb40 ;  /* 0x00000b4000027802 */ /* 0x000fe40000000f00 */
[----:B01----:R-:W-:Y:S05]  /*0b30*/  CALL.REL.NOINC `($__internal_30_$__cuda_sm70_shflsync_bfly_p) ;  /* 0x000003b000007944 */ /* 0x003fea0003c00000 */
[----:B-1----:R-:W-:Y:S01]  /*0b40*/  IMAD.MOV.U32 R2, RZ, RZ, R7 ;  /* 0x000000ffff027224 */ /* 0x002fe200078e0007 */
[----:B0-----:R-:W-:Y:S05]  /*0b50*/  BRA `(.L_x_687) ;  /* 0xfffffcd000007947 */ /* 0x001fea000383ffff */
.L_x_683:
[----:B------:R-:W-:Y:S01]  /*0b60*/  HFMA2.MMA R8, -RZ, RZ, 0, 1.1920928955078125e-07 ;  /* 0x00000002ff087435 */ /* 0x000fe200000001ff */
[----:B------:R-:W-:Y:S01]  /*0b70*/  MOV R7, 0x1f ;  /* 0x0000001f00077802 */ /* 0x000fe20000000f00 */
[----:B------:R-:W-:Y:S01]  /*0b80*/  IMAD.MOV.U32 R10, RZ, RZ, -0x1 ;  /* 0xffffffffff0a7424 */ /* 0x000fe200078e00ff */
[----:B------:R-:W-:-:S03]  /*0b90*/  MOV R2, 0xbb0 ;  /* 0x00000bb000027802 */ /* 0x000fc60000000f00 */
[----:B012---:R-:W-:Y:S05]  /*0ba0*/  CALL.REL.NOINC `($__internal_30_$__cuda_sm70_shflsync_bfly_p) ;  /* 0x0000034000007944 */ /* 0x007fea0003c00000 */
[----:B0-----:R-:W-:Y:S01]  /*0bb0*/  HFMA2.MMA R8, -RZ, RZ, 0, 2.384185791015625e-07 ;  /* 0x00000004ff087435 */ /* 0x001fe200000001ff */
[----:B-1----:R-:W-:Y:S01]  /*0bc0*/  FADD.FTZ R9, R9, R7 ;  /* 0x0000000709097221 */ /* 0x002fe20000010000 */
[----:B------:R-:W-:Y:S01]  /*0bd0*/  MOV R7, 0x1f ;  /* 0x0000001f00077802 */ /* 0x000fe20000000f00 */
[----:B------:R-:W-:Y:S01]  /*0be0*/  IMAD.MOV.U32 R10, RZ, RZ, -0x1 ;  /* 0xffffffffff0a7424 */ /* 0x000fe200078e00ff */
[----:B------:R-:W-:-:S02]  /*0bf0*/  MOV R2, 0xc10 ;  /* 0x00000c1000027802 */ /* 0x000fc40000000f00 */
[----:B------:R-:W-:Y:S05]  /*0c00*/  CALL.REL.NOINC `($__internal_30_$__cuda_sm70_shflsync_bfly_p) ;  /* 0x000002e000007944 */ /* 0x000fea0003c00000 */
[----:B0-----:R-:W-:Y:S01]  /*0c10*/  HFMA2.MMA R8, -RZ, RZ, 0, 4.76837158203125e-07 ;  /* 0x00000008ff087435 */ /* 0x001fe200000001ff */
[----:B-1----:R-:W-:Y:S01]  /*0c20*/  FADD.FTZ R9, R9, R7 ;  /* 0x0000000709097221 */ /* 0x002fe20000010000 */
[----:B------:R-:W-:Y:S01]  /*0c30*/  MOV R7, 0x1f ;  /* 0x0000001f00077802 */ /* 0x000fe20000000f00 */
[----:B------:R-:W-:Y:S01]  /*0c40*/  IMAD.MOV.U32 R10, RZ, RZ, -0x1 ;  /* 0xffffffffff0a7424 */ /* 0x000fe200078e00ff */
[----:B------:R-:W-:-:S02]  /*0c50*/  MOV R2, 0xc70 ;  /* 0x00000c7000027802 */ /* 0x000fc40000000f00 */
[----:B------:R-:W-:Y:S05]  /*0c60*/  CALL.REL.NOINC `($__internal_30_$__cuda_sm70_shflsync_bfly_p) ;  /* 0x0000028000007944 */ /* 0x000fea0003c00000 */
[----:B-1----:R-:W-:Y:S01]  /*0c70*/  FADD.FTZ R6, R9, R7 ;  /* 0x0000000709067221 */ /* 0x002fe20000010000 */
[----:B0-----:R-:W-:Y:S01]  /*0c80*/  HFMA2.MMA R8, -RZ, RZ, 0, 9.5367431640625e-07 ;  /* 0x00000010ff087435 */ /* 0x001fe200000001ff */
[----:B------:R-:W-:Y:S01]  /*0c90*/  MOV R7, 0x1f ;  /* 0x0000001f00077802 */ /* 0x000fe20000000f00 */
[----:B------:R-:W-:Y:S01]  /*0ca0*/  IMAD.MOV.U32 R10, RZ, RZ, -0x1 ;  /* 0xffffffffff0a7424 */ /* 0x000fe200078e00ff */
[----:B------:R-:W-:-:S02]  /*0cb0*/  MOV R2, 0xce0 ;  /* 0x00000ce000027802 */ /* 0x000fc40000000f00 */
[----:B------:R-:W-:Y:S02]  /*0cc0*/  MOV R9, R6 ;  /* 0x0000000600097202 */ /* 0x000fe40000000f00 */
[----:B------:R-:W-:Y:S05]  /*0cd0*/  CALL.REL.NOINC `($__internal_30_$__cuda_sm70_shflsync_bfly_p) ;  /* 0x0000021000007944 */ /* 0x000fea0003c00000 */
[----:B0-----:R-:W-:Y:S01]  /*0ce0*/  HFMA2.MMA R8, -RZ, RZ, 0, 5.9604644775390625e-08 ;  /* 0x00000001ff087435 */ /* 0x001fe200000001ff */
[----:B-1----:R-:W-:Y:S01]  /*0cf0*/  MOV R5, R7 ;  /* 0x0000000700057202 */ /* 0x002fe20000000f00 */
[----:B------:R-:W-:Y:S01]  /*0d00*/  IMAD.MOV.U32 R9, RZ, RZ, R4 ;  /* 0x000000ffff097224 */ /* 0x000fe200078e0004 */
[----:B------:R-:W-:Y:S01]  /*0d10*/  MOV R7, 0x1f ;  /* 0x0000001f00077802 */ /* 0x000fe20000000f00 */
[----:B------:R-:W-:Y:S01]  /*0d20*/  IMAD.MOV.U32 R10, RZ, RZ, -0x1 ;  /* 0xffffffffff0a7424 */ /* 0x000fe200078e00ff */
[----:B------:R-:W-:Y:S02]  /*0d30*/  MOV R2, 0xd50 ;  /* 0x00000d5000027802 */ /* 0x000fe40000000f00 */
[----:B------:R-:W-:Y:S05]  /*0d40*/  CALL.REL.NOINC `($__internal_30_$__cuda_sm70_shflsync_bfly_p) ;  /* 0x000001a000007944 */ /* 0x000fea0003c00000 */
[----:B0-----:R-:W-:Y:S01]  /*0d50*/  HFMA2.MMA R8, -RZ, RZ, 0, 1.1920928955078125e-07 ;  /* 0x00000002ff087435 */ /* 0x001fe200000001ff */
[----:B-1----:R-:W-:Y:S01]  /*0d60*/  FADD.FTZ R9, R4, R7 ;  /* 0x0000000704097221 */ /* 0x002fe20000010000 */
[----:B------:R-:W-:Y:S01]  /*0d70*/  MOV R7, 0x1f ;  /* 0x0000001f00077802 */ /* 0x000fe20000000f00 */
[----:B------:R-:W-:Y:S01]  /*0d80*/  IMAD.MOV.U32 R10, RZ, RZ, -0x1 ;  /* 0xffffffffff0a7424 */ /* 0x000fe200078e00ff */
[----:B------:R-:W-:Y:S02]  /*0d90*/  MOV R2, 0xdb0 ;  /* 0x00000db000027802 */ /* 0x000fe40000000f00 */
[----:B------:R-:W-:Y:S05]  /*0da0*/  CALL.REL.NOINC `($__internal_30_$__cuda_sm70_shflsync_bfly_p) ;  /* 0x0000014000007944 */ /* 0x000fea0003c00000 */
        /* <DEDUP_REMOVED lines=12> */
[----:B0-----:R-:W-:Y:S01]  /*0e70*/  HFMA2.MMA R8, -RZ, RZ, 0, 9.5367431640625e-07 ;  /* 0x00000010ff087435 */ /* 0x001fe200000001ff */
[----:B-1----:R-:W-:Y:S01]  /*0e80*/  FADD.FTZ R9, R9, R7 ;  /* 0x0000000709097221 */ /* 0x002fe20000010000 */
[----:B------:R-:W-:Y:S01]  /*0e90*/  MOV R7, 0x1f ;  /* 0x0000001f00077802 */ /* 0x000fe20000000f00 */
[----:B------:R-:W-:Y:S01]  /*0ea0*/  IMAD.MOV.U32 R10, RZ, RZ, -0x1 ;  /* 0xffffffffff0a7424 */ /* 0x000fe200078e00ff */
[----:B------:R-:W-:-:S02]  /*0eb0*/  MOV R2, 0xed0 ;  /* 0x00000ed000027802 */ /* 0x000fc40000000f00 */
[----:B------:R-:W-:Y:S05]  /*0ec0*/  CALL.REL.NOINC `($__internal_30_$__cuda_sm70_shflsync_bfly_p) ;  /* 0x0000002000007944 */ /* 0x000fea0003c00000 */
[----:B-1----:R-:W-:Y:S01]  /*0ed0*/  MOV R4, R7 ;  /* 0x0000000700047202 */ /* 0x002fe20000000f00 */
[----:B0-----:R-:W-:Y:S05]  /*0ee0*/  BRA `(.L_x_688) ;  /* 0xfffffa6000007947 */ /* 0x001fea000383ffff */
        .weak           $__internal_30_$__cuda_sm70_shflsync_bfly_p
        .type           $__internal_30_$__cuda_sm70_shflsync_bfly_p,@function
        .size           $__internal_30_$__cuda_sm70_shflsync_bfly_p,(.L_x_2856 - $__internal_30_$__cuda_sm70_shflsync_bfly_p)
$__internal_30_$__cuda_sm70_shflsync_bfly_p:
[----:B------:R-:W-:Y:S01]  /*0ef0*/  HFMA2.MMA R3, -RZ, RZ, 0, 0 ;  /* 0x00000000ff037435 */ /* 0x000fe200000001ff */
[----:B------:R-:W-:Y:S04]  /*0f00*/  WARPSYNC R10 ;  /* 0x0000000a00007348 */ /* 0x000fe80003800000 */
[----:B------:R0:W1:Y:S01]  /*0f10*/  SHFL.BFLY PT, R7, R9, R8, R7 ;  /* 0x0c00000809077389 */ /* 0x00006200000e0007 */
[----:B------:R-:W-:Y:S05]  /*0f20*/  RET.REL.NODEC R2 `(_ZN10layer_norm22ln_bwd_finalize_kernelINS_22Kernel_traits_finalizeILj1280Ef13__nv_bfloat16S2_S2_fjLb0ELj1024ELj4ENS_18Kernel_traits_baseILj1280EfS2_S2_S2_fjLj1024EEEEELb0ELb0EEEvNS_9BwdParamsE) ;  /* 0xfffff0d002007950 */ /* 0x000fea0003c3ffff */
.L_x_689:
        /* <DEDUP_REMOVED lines=13> */
.L_x_2856:


//--------------------- .text._ZN10layer_norm40ln_parallel_residual_bwd_finalize_kernelINS_22Kernel_traits_finalizeILj1280Ef13__nv_bfloat16S2_S2_fjLb0ELj1024ELj4ENS_18Kernel_traits_baseILj1280EfS2_S2_S2_fjLj1024EEEEELb0EEEvNS_9BwdParamsE --------------------------
	.section	.text._ZN10layer_norm40ln_parallel_residual_bwd_finalize_kernelINS_22Kernel_traits_finalizeILj1280Ef13__nv_bfloat16S2_S2_fjLb0ELj1024ELj4ENS_18Kernel_traits_baseILj1280EfS2_S2_S2_fjLj1024EEEEELb0EEEvNS_9BwdParamsE,"ax",@progbits
	.sectioninfo	@"SHI_REGISTERS=32"
	.align	128
        .global         _ZN10layer_norm40ln_parallel_residual_bwd_finalize_kernelINS_22Kernel_traits_finalizeILj1280Ef13__nv_bfloat16S2_S2_fjLb0ELj1024ELj4ENS_18Kernel_traits_baseILj1280EfS2_S2_S2_fjLj1024EEEEELb0EEEvNS_9BwdParamsE
        .type           _ZN10layer_norm40ln_parallel_residual_bwd_finalize_kernelINS_22Kernel_traits_finalizeILj1280Ef13__nv_bfloat16S2_S2_fjLb0ELj1024ELj4ENS_18Kernel_traits_baseILj1280EfS2_S2_S2_fjLj1024EEEEELb0EEEvNS_9BwdParamsE,@function
        .size           _ZN10layer_norm40ln_parallel_residual_bwd_finalize_kernelINS_22Kernel_traits_finalizeILj1280Ef13__nv_bfloat16S2_S2_fjLb0ELj1024ELj4ENS_18Kernel_traits_baseILj1280EfS2_S2_S2_fjLj1024EEEEELb0EEEvNS_9BwdParamsE,(.L_x_2857 - _ZN10layer_norm40ln_parallel_residual_bwd_finalize_kernelINS_22Kernel_traits_finalizeILj1280Ef13__nv_bfloat16S2_S2_fjLb0ELj1024ELj4ENS_18Kernel_traits_baseILj1280EfS2_S2_S2_fjLj1024EEEEELb0EEEvNS_9BwdParamsE)
        .other          _ZN10layer_norm40ln_parallel_residual_bwd_finalize_kernelINS_22Kernel_traits_finalizeILj1280Ef13__nv_bfloat16S2_S2_fjLb0ELj1024ELj4ENS_18Kernel_traits_baseILj1280EfS2_S2_S2_fjLj1024EEEEELb0EEEvNS_9BwdParamsE,@"STO_CUDA_ENTRY STV_DEFAULT"
_ZN10layer_norm40ln_parallel_residual_bwd_finalize_kernelINS_22Kernel_traits_finalizeILj1280Ef13__nv_bfloat16S2_S2_fjLb0ELj1024ELj4ENS_18Kernel_traits_baseILj1280EfS2_S2_S2_fjLj1024EEEEELb0EEEvNS_9BwdParamsE:
.text._ZN10layer_norm40ln_parallel_residual_bwd_finalize_kernelINS_22Kernel_traits_finalizeILj1280Ef13__nv_bfloat16S2_S2_fjLb0ELj1024ELj4ENS_18Kernel_traits_baseILj1280EfS2_S2_S2_fjLj1024EEEEELb0EEEvNS_9BwdParamsE:
        /* <DEDUP_REMOVED lines=19> */
.L_x_704:
        /* <DEDUP_REMOVED lines=36> */
.L_x_694:
        /* <DEDUP_REMOVED lines=59> */
.L_x_693:
[----:B------:R-:W-:Y:S05]  /*0720*/  BSYNC B1 ;  /* 0x0000000000017941 */ /* 0x000fea0003800000 */
.L_x_692:
        /* <DEDUP_REMOVED lines=35> */
.L_x_696:
[----:B------:R-:W-:Y:S05]  /*0960*/  BSYNC B1 ;  /* 0x0000000000017941 */ /* 0x000fea0003800000 */
.L_x_695:
        /* <DEDUP_REMOVED lines=17> */
.L_x_697:
[----:B------:R-:W-:Y:S05]  /*0a80*/  BSYNC B1 ;  /* 0x0000000000017941 */ /* 0x000fea0003800000 */
.L_x_691:
[----:B------:R-:W-:Y:S05]  /*0a90*/  BSYNC B0 ;  /* 0x0000000000007941 */ /* 0x000fea0003800000 */
.L_x_690:
        /* <DEDUP_REMOVED lines=14> */
.L_x_705:
        /* <DEDUP_REMOVED lines=36> */
.L_x_706:
        /* <DEDUP_REMOVED lines=11> */
.L_x_698:
[----:B0-----:R-:W-:Y:S01]  /*0e70*/  SHF.L.U32 R8, R5, 0x1, RZ ;  /* 0x0000000105087819 */ /* 0x001fe200000006ff */
[----:B------:R-:W-:Y:S01]  /*0e80*/  WARPSYNC 0xffffffff ;  /* 0xffffffff00007948 */ /* 0x000fe20003800000 */
[----:B------:R-:W-:Y:S02]  /*0e90*/  BAR.SYNC.DEFER_BLOCKING 0x0 ;  /* 0x0000000000007b1d */ /* 0x000fe40000010000 */
[----:B------:R-:W-:-:S04]  /*0ea0*/  ISETP.GE.U32.OR P1, PT, R8, c[0x0][0x168], P0 ;  /* 0x00005a0008007a0c */ /* 0x000fc80000726470 */
[----:B------:R-:W-:Y:S09]  /*0eb0*/  BSSY B0, `(.L_x_701) ;  /* 0x0000011000007945 */ /* 0x000ff20003800000 */
[----:B------:R-:W-:Y:S05]  /*0ec0*/  @P1 BRA `(.L_x_702) ;  /* 0x000000f000001947 */ /* 0x000fea0003800000 */
[----:B------:R-:W-:Y:S01]  /*0ed0*/  SHF.L.U32 R8, R0, 0x3, RZ ;  /* 0x0000000300087819 */ /* 0x000fe200000006ff */
[----:B------:R-:W-:-:S03]  /*0ee0*/  HFMA2.MMA R20, -RZ, RZ, 0, 4.76837158203125e-07 ;  /* 0x00000008ff147435 */ /* 0x000fc600000001ff */
[----:B------:R-:W-:-:S05]  /*0ef0*/  LOP3.LUT R24, R8, 0xf8, RZ, 0xc0, !PT ;  /* 0x000000f808187812 */ /* 0x000fca00078ec0ff */
[----:B------:R-:W0:Y:S02]  /*0f00*/  LDS.64 R14, [R24+0x4000] ;  /* 0x00400000180e7984 */ /* 0x000e240000000a00 */
[CC--:B------:R-:W-:Y:S02]  /*0f10*/  IMAD.WIDE.U32 R22, R5.reuse, R20.reuse, c[0x0][0x268] ;  /* 0x00009a0005167625 */ /* 0x0c0fe400078e0014 */
[----:B------:R-:W1:Y:S02]  /*0f20*/  LDS.64 R12, [R24+0x4080] ;  /* 0x00408000180c7984 */ /* 0x000e640000000a00 */
[CC--:B------:R-:W-:Y:S02]  /*0f30*/  IMAD.WIDE.U32 R16, R5.reuse, R20.reuse, c[0x0][0x260] ;  /* 0x0000980005107625 */ /* 0x0c0fe400078e0014 */
[----:B------:R-:W2:Y:S02]  /*0f40*/  LDS.64 R10, [R24+0x4100] ;  /* 0x00410000180a7984 */ /* 0x000ea40000000a00 */
[----:B------:R-:W-:-:S02]  /*0f50*/  IMAD.WIDE.U32 R18, R5, R20, c[0x0][0x278] ;  /* 0x00009e0005127625 */ /* 0x000fc400078e0014 */
[----:B------:R-:W3:Y:S02]  /*0f60*/  LDS.64 R8, [R24+0x4180] ;  /* 0x0041800018087984 */ /* 0x000ee40000000a00 */
[----:B------:R-:W-:Y:S02]  /*0f70*/  IMAD.WIDE.U32 R20, R5, R20, c[0x0][0x270] ;  /* 0x00009c0005147625 */ /* 0x000fe400078e0014 */
[----:B0-----:R0:W-:Y:S04]  /*0f80*/  STG.E.64 [R22.64], R14 ;  /* 0x0000000e16007986 */ /* 0x0011e8000c101b04 */
[----:B-1----:R0:W-:Y:S04]  /*0f90*/  STG.E.64 [R16.64], R12 ;  /* 0x0000000c10007986 */ /* 0x0021e8000c101b04 */
[----:B--2---:R0:W-:Y:S04]  /*0fa0*/  STG.E.64 [R18.64], R10 ;  /* 0x0000000a12007986 */ /* 0x0041e8000c101b04 */
[----:B---3--:R0:W-:Y:S02]  /*0fb0*/  STG.E.64 [R20.64], R8 ;  /* 0x0000000814007986 */ /* 0x0081e4000c101b04 */
.L_x_702:
[----:B------:R-:W-:Y:S05]  /*0fc0*/  BSYNC B0 ;  /* 0x0000000000007941 */ /* 0x000fea0003800000 */
.L_x_701:
[C---:B------:R-:W-:Y:S02]  /*0fd0*/  ISETP.GT.U32.AND P1, PT, R4.reuse, -0x501, PT ;  /* 0xfffffaff0400780c */ /* 0x040fe40003f24070 */
[----:B------:R-:W-:-:S02]  /*0fe0*/  IADD3 R4, R4, 0x500, RZ ;  /* 0x0000050004047810 */ /* 0x000fc40007ffe0ff */
[----:B------:R-:W-:-:S09]  /*0ff0*/  IADD3 R5, R5, 0x280, RZ ;  /* 0x0000028005057810 */ /* 0x000fd20007ffe0ff */
[----:B0-----:R-:W-:Y:S01]  /*1000*/  @!P1 CALL.REL.NOINC `(.L_x_703) ;  /* 0x0000001000009944 */ /* 0x001fe20003c00000 */
[----:B------:R-:W-:Y:S05]  /*1010*/  BRA `(.L_x_704) ;  /* 0xfffff11000007947 */ /* 0x000fea000383ffff */
.L_x_703:
[----:B------:R-:W-:Y:S05]  /*1020*/  EXIT ;  /* 0x000000000000794d */ /* 0x000fea0003800000 */
.L_x_699:
[----:B------:R-:W-:Y:S01]  /*1030*/  HFMA2.MMA R17, -RZ, RZ, 0, 1.847743988037109375e-06 ;  /* 0x0000001fff117435 */ /* 0x000fe200000001ff */
[----:B----4-:R-:W-:Y:S01]  /*1040*/  IMAD.MOV.U32 R19, RZ, RZ, R12 ;  /* 0x000000ffff137224 */ /* 0x010fe200078e000c */
[----:B------:R-:W-:Y:S02]  /*1050*/  MOV R16, 0x1 ;  /* 0x0000000100107802 */ /* 0x000fe40000000f00 */
[----:B------:R-:W-:Y:S02]  /*1060*/  MOV R14, 0xffffffff ;  /* 0xffffffff000e7802 */ /* 0x000fe40000000f00 */
[----:B------:R-:W-:Y:S02]  /*1070*/  MOV R8, 0x1090 ;  /* 0x0000109000087802 */ /* 0x000fe40000000f00 */
[----:B0123--:R-:W-:Y:S05]  /*1080*/  CALL.REL.NOINC `($__internal_31_$__cuda_sm70_shflsync_bfly_p) ;  /* 0x000007b000007944 */ /* 0x00ffea0003c00000 */
[----:B01----:R-:W-:Y:S05]  /*1090*/  BRA `(.L_x_705) ;  /* 0xfffffae000007947 */ /* 0x003fea000383ffff */
.L_x_700:
[----:B------:R-:W-:Y:S01]  /*10a0*/  HFMA2.MMA R16, -RZ, RZ, 0, 1.1920928955078125e-07 ;  /* 0x00000002ff107435 */ /* 0x000fe200000001ff */
[----:B------:R-:W-:Y:S01]  /*10b0*/  IMAD.MOV.U32 R19, RZ, RZ, R12 ;  /* 0x000000ffff137224 */ /* 0x000fe200078e000c */
[----:B------:R-:W-:Y:S02]  /*10c0*/  MOV R17, 0x1f ;  /* 0x0000001f00117802 */ /* 0x000fe40000000f00 */
[----:B------:R-:W-:-:S02]  /*10d0*/  MOV R14, 0xffffffff ;  /* 0xffffffff000e7802 */ /* 0x000fc40000000f00 */
[----:B------:R-:W-:Y:S02]  /*10e0*/  MOV R8, 0x1100 ;  /* 0x0000110000087802 */ /* 0x000fe40000000f00 */
[----:B-123--:R-:W-:Y:S05]  /*10f0*/  CALL.REL.NOINC `($__internal_31_$__cuda_sm70_shflsync_bfly_p) ;  /* 0x0000074000007944 */ /* 0x00efea0003c00000 */
[----:B0-----:R-:W-:Y:S01]  /*1100*/  HFMA2.MMA R17, -RZ, RZ, 0, 1.847743988037109375e-06 ;  /* 0x0000001fff117435 */ /* 0x001fe200000001ff */
[----:B-1----:R-:W-:Y:S01]  /*1110*/  FADD.FTZ R19, R12, R14 ;  /* 0x0000000e0c137221 */ /* 0x002fe20000010000 */
[----:B------:R-:W-:Y:S01]  /*1120*/  MOV R14, 0xffffffff ;  /* 0xffffffff000e7802 */ /* 0x000fe20000000f00 */
[----:B------:R-:W-:Y:S01]  /*1130*/  IMAD.MOV.U32 R16, RZ, RZ, 0x4 ;  /* 0x00000004ff107424 */ /* 0x000fe200078e00ff */
[----:B------:R-:W-:Y:S02]  /*1140*/  MOV R8, 0x1160 ;  /* 0x0000116000087802 */ /* 0x000fe40000000f00 */
[----:B------:R-:W-:Y:S05]  /*1150*/  CALL.REL.NOINC `($__internal_31_$__cuda_sm70_shflsync_bfly_p) ;  /* 0x000006e000007944 */ /* 0x000fea0003c00000 */
[----:B0-----:R-:W-:Y:S01]  /*1160*/  HFMA2.MMA R16, -RZ, RZ, 0, 4.76837158203125e-07 ;  /* 0x00000008ff107435 */ /* 0x001fe200000001ff */
[----:B-1----:R-:W-:Y:S01]  /*1170*/  FADD.FTZ R19, R19, R14 ;  /* 0x0000000e13137221 */ /* 0x002fe20000010000 */
[----:B------:R-:W-:Y:S01]  /*1180*/  MOV R14, 0xffffffff ;  /* 0xffffffff000e7802 */ /* 0x000fe20000000f00 */
[----:B------:R-:W-:Y:S01]  /*1190*/  IMAD.MOV.U32 R17, RZ, RZ, 0x1f ;  /* 0x0000001fff117424 */ /* 0x000fe200078e00ff */
[----:B------:R-:W-:Y:S02]  /*11a0*/  MOV R8, 0x11c0 ;  /* 0x000011c000087802 */ /* 0x000fe40000000f00 */
[----:B------:R-:W-:Y:S05]  /*11b0*/  CALL.REL.NOINC `($__internal_31_$__cuda_sm70_shflsync_bfly_p) ;  /* 0x0000068000007944 */ /* 0x000fea0003c00000 */
[----:B-1----:R-:W-:Y:S01]  /*11c0*/  FADD.FTZ R12, R19, R14 ;  /* 0x0000000e130c7221 */ /* 0x002fe20000010000 */
[----:B0-----:R-:W-:Y:S01]  /*11d0*/  HFMA2.MMA R16, -RZ, RZ, 0, 9.5367431640625e-07 ;  /* 0x00000010ff107435 */ /* 0x001fe200000001ff */
[----:B------:R-:W-:Y:S01]  /*11e0*/  MOV R17, 0x1f ;  /* 0x0000001f00117802 */ /* 0x000fe20000000f00 */
[----:B------:R-:W-:Y:S01]  /*11f0*/  IMAD.MOV.U32 R14, RZ, RZ, -0x1 ;  /* 0xffffffffff0e7424 */ /* 0x000fe200078e00ff */
[----:B------:R-:W-:-:S02]  /*1200*/  MOV R8, 0x1230 ;  /* 0x0000123000087802 */ /* 0x000fc40000000f00 */
[----:B------:R-:W-:Y:S02]  /*1210*/  MOV R19, R12 ;  /* 0x0000000c00137202 */ /* 0x000fe40000000f00 */
[----:B------:R-:W-:Y:S05]  /*1220*/  CALL.REL.NOINC `($__internal_31_$__cuda_sm70_shflsync_bfly_p) ;  /* 0x0000061000007944 */ /* 0x000fea0003c00000 */
[----:B0-----:R-:W-:Y:S01]  /*1230*/  HFMA2.MMA R17, -RZ, RZ, 0, 1.847743988037109375e-06 ;  /* 0x0000001fff117435 */ /* 0x001fe200000001ff */
[----:B-1----:R-:W-:Y:S01]  /*1240*/  MOV R15, R14 ;  /* 0x0000000e000f7202 */ /* 0x002fe20000000f00 */
[----:B------:R-:W-:Y:S01]  /*1250*/  IMAD.MOV.U32 R16, RZ, RZ, 0x1 ;  /* 0x00000001ff107424 */ /* 0x000fe200078e00ff */
[----:B------:R-:W-:Y:S02]  /*1260*/  MOV R19, R13 ;  /* 0x0000000d00137202 */ /* 0x000fe40000000f00 */
[----:B------:R-:W-:Y:S02]  /*1270*/  MOV R14, 0xffffffff ;  /* 0xffffffff000e7802 */ /* 0x000fe40000000f00 */
[----:B------:R-:W-:Y:S02]  /*1280*/  MOV R8, 0x12a0 ;  /* 0x000012a000087802 */ /* 0x000fe40000000f00 */
[----:B------:R-:W-:Y:S05]  /*1290*/  CALL.REL.NOINC `($__internal_31_$__cuda_sm70_shflsync_bfly_p) ;  /* 0x000005a000007944 */ /* 0x000fea0003c00000 */
[----:B0-----:R-:W-:Y:S01]  /*12a0*/  HFMA2.MMA R16, -RZ, RZ, 0, 1.1920928955078125e-07 ;  /* 0x00000002ff107435 */ /* 0x001fe200000001ff */
[----:B-1----:R-:W-:Y:S01]  /*12b0*/  FADD.FTZ R19, R13, R14 ;  /* 0x0000000e0d137221 */ /* 0x002fe20000010000 */
[----:B------:R-:W-:Y:S01]  /*12c0*/  MOV R14, 0xffffffff ;  /* 0xffffffff000e7802 */ /* 0x000fe20000000f00 */
[----:B------:R-:W-:Y:S01]  /*12d0*/  IMAD.MOV.U32 R17, RZ, RZ, 0x1f ;  /* 0x0000001fff117424 */ /* 0x000fe200078e00ff */
[----:B------:R-:W-:-:S02]  /*12e0*/  MOV R8, 0x1300 ;  /* 0x0000130000087802 */ /* 0x000fc40000000f00 */
[----:B------:R-:W-:Y:S05]  /*12f0*/  CALL.REL.NOINC `($__internal_31_$__cuda_sm70_shflsync_bfly_p) ;  /* 0x0000054000007944 */ /* 0x000fea0003c00000 */
[----:B0-----:R-:W-:Y:S01]  /*1300*/  HFMA2.MMA R16, -RZ, RZ, 0, 2.384185791015625e-07 ;  /* 0x00000004ff107435 */ /* 0x001fe200000001ff */
[----:B-1----:R-:W-:Y:S01]  /*1310*/  FADD.FTZ R19, R19, R14 ;  /* 0x0000000e13137221 */ /* 0x002fe20000010000 */
[----:B------:R-:W-:Y:S01]  /*1320*/  MOV R17, 0x1f ;  /* 0x0000001f00117802 */ /* 0x000fe20000000f00 */
[----:B------:R-:W-:Y:S01]  /*1330*/  IMAD.MOV.U32 R14, RZ, RZ, -0x1 ;  /* 0xffffffffff0e7424 */ /* 0x000fe200078e00ff */
[----:B------:R-:W-:-:S02]  /*1340*/  MOV R8, 0x1360 ;  /* 0x0000136000087802 */ /* 0x000fc40000000f00 */
[----:B------:R-:W-:Y:S05]  /*1350*/  CALL.REL.NOINC `($__internal_31_$__cuda_sm70_shflsync_bfly_p) ;  /* 0x000004e000007944 */ /* 0x000fea0003c00000 */
[----:B0-----:R-:W-:Y:S01]  /*1360*/  HFMA2.MMA R16, -RZ, RZ, 0, 4.76837158203125e-07 ;  /* 0x00000008ff107435 */ /* 0x001fe200000001ff */
[----:B-1----:R-:W-:Y:S01]  /*1370*/  FADD.FTZ R19, R19, R14 ;  /* 0x0000000e13137221 */ /* 0x002fe20000010000 */
[----:B------:R-:W-:-:S02]  /*1380*/  MOV R17, 0x1f ;  /* 0x0000001f00117802 */ /* 0x000fc40000000f00 */
[----:B------:R-:W-:Y:S02]  /*1390*/  MOV R14, 0xffffffff ;  /* 0xffffffff000e7802 */ /* 0x000fe40000000f00 */
[----:B------:R-:W-:Y:S02]  /*13a0*/  MOV R8, 0x13c0 ;  /* 0x000013c000087802 */ /* 0x000fe40000000f00 */
[----:B------:R-:W-:Y:S05]  /*13b0*/  CALL.REL.NOINC `($__internal_31_$__cuda_sm70_shflsync_bfly_p) ;  /* 0x0000048000007944 */ /* 0x000fea0003c00000 */
[----:B-1----:R-:W-:Y:S01]  /*13c0*/  FADD.FTZ R13, R19, R14 ;  /* 0x0000000e130d7221 */ /* 0x002fe20000010000 */
[----:B0-----:R-:W-:Y:S01]  /*13d0*/  HFMA2.MMA R16, -RZ, RZ, 0, 9.5367431640625e-07 ;  /* 0x00000010ff107435 */ /* 0x001fe200000001ff */
[----:B------:R-:W-:Y:S01]  /*13e0*/  IMAD.MOV.U32 R17, RZ, RZ, 0x1f ;  /* 0x0000001fff117424 */ /* 0x000fe200078e00ff */
[----:B------:R-:W-:Y:S02]  /*13f0*/  MOV R14, 0xffffffff ;  /* 0xffffffff000e7802 */ /* 0x000fe40000000f00 */
[----:B------:R-:W-:Y:S02]  /*1400*/  MOV R19, R13 ;  /* 0x0000000d00137202 */ /* 0x000fe40000000f00 */
[----:B------:R-:W-:Y:S02]  /*1410*/  MOV R8, 0x1430 ;  /* 0x0000143000087802 */ /* 0x000fe40000000f00 */
[----:B------:R-:W-:Y:S05]  /*1420*/  CALL.REL.NOINC `($__internal_31_$__cuda_sm70_shflsync_bfly_p) ;  /* 0x0000041000007944 */ /* 0x000fea0003c00000 */
[----:B0-----:R-:W-:Y:S01]  /*1430*/  HFMA2.MMA R17, -RZ, RZ, 0, 1.847743988037109375e-06 ;  /* 0x0000001fff117435 */ /* 0x001fe200000001ff */
[----:B-1----:R-:W-:Y:S01]  /*1440*/  MOV R18, R14 ;  /* 0x0000000e00127202 */ /* 0x002fe20000000f00 */
[----:B------:R-:W-:Y:S01]  /*1450*/  IMAD.MOV.U32 R16, RZ, RZ, 0x1 ;  /* 0x00000001ff107424 */ /* 0x000fe200078e00ff */
[----:B------:R-:W-:-:S02]  /*1460*/  MOV R19, R11 ;  /* 0x0000000b00137202 */ /* 0x000fc40000000f00 */
[----:B------:R-:W-:Y:S02]  /*1470*/  MOV R14, 0xffffffff ;  /* 0xffffffff000e7802 */ /* 0x000fe40000000f00 */
[----:B------:R-:W-:Y:S02]  /*1480*/  MOV R8, 0x14a0 ;  /* 0x000014a000087802 */ /* 0x000fe40000000f00 */
[----:B------:R-:W-:Y:S05]  /*1490*/  CALL.REL.NOINC `($__internal_31_$__cuda_sm70_shflsync_bfly_p) ;  /* 0x000003a000007944 */ /* 0x000fea0003c00000 */
[----:B0-----:R-:W-:Y:S01]  /*14a0*/  HFMA2.MMA R16, -RZ, RZ, 0, 1.1920928955078125e-07 ;  /* 0x00000002ff107435 */ /* 0x001fe200000001ff */
[----:B-1----:R-:W-:Y:S01]  /*14b0*/  FADD.FTZ R19, R11, R14 ;  /* 0x0000000e0b137221 */ /* 0x002fe20000010000 */
[----:B------:R-:W-:Y:S01]  /*14c0*/  MOV R17, 0x1f ;  /* 0x0000001f00117802 */ /* 0x000fe20000000f00 */
[----:B------:R-:W-:Y:S01]  /*14d0*/  IMAD.MOV.U32 R14, RZ, RZ, -0x1 ;  /* 0xffffffffff0e7424 */ /* 0x000fe200078e00ff */
[----:B------:R-:W-:Y:S02]  /*14e0*/  MOV R8, 0x1500 ;  /* 0x0000150000087802 */ /* 0x000fe40000000f00 */
[----:B------:R-:W-:Y:S05]  /*14f0*/  CALL.REL.NOINC `($__internal_31_$__cuda_sm70_shflsync_bfly_p) ;  /* 0x0000034000007944 */ /* 0x000fea0003c00000 */
[----:B0-----:R-:W-:Y:S01]  /*1500*/  HFMA2.MMA R16, -RZ, RZ, 0, 2.384185791015625e-07 ;  /* 0x00000004ff107435 */ /* 0x001fe200000001ff */
[----:B-1----:R-:W-:Y:S01]  /*1510*/  FADD.FTZ R19, R19, R14 ;  /* 0x0000000e13137221 */ /* 0x002fe20000010000 */
[----:B------:R-:W-:Y:S02]  /*1520*/  MOV R17, 0x1f ;  /* 0x0000001f00117802 */ /* 0x000fe40000000f00 */
[----:B------:R-:W-:-:S02]  /*1530*/  MOV R14, 0xffffffff ;  /* 0xffffffff000e7802 */ /* 0x000fc40000000f00 */
        /* <DEDUP_REMOVED lines=10> */
[----:B------:R-:W-:Y:S02]  /*15e0*/  MOV R17, 0x1f ;  /* 0x0000001f00117802 */ /* 0x000fe40000000f00 */
[----:B------:R-:W-:Y:S01]  /*15f0*/  MOV R14, 0xffffffff ;  /* 0xffffffff000e7802 */ /* 0x000fe20000000f00 */
[----:B------:R-:W-:Y:S01]  /*1600*/  IMAD.MOV.U32 R19, RZ, RZ, R11 ;  /* 0x000000ffff137224 */ /* 0x000fe200078e000b */
[----:B------:R-:W-:-:S02]  /*1610*/  MOV R8, 0x1630 ;  /* 0x0000163000087802 */ /* 0x000fc40000000f00 */
[----:B------:R-:W-:Y:S05]  /*1620*/  CALL.REL.NOINC `($__internal_31_$__cuda_sm70_shflsync_bfly_p) ;  /* 0x0000021000007944 */ /* 0x000fea0003c00000 */
[----:B0-----:R-:W-:Y:S01]  /*1630*/  HFMA2.MMA R16, -RZ, RZ, 0, 5.9604644775390625e-08 ;  /* 0x00000001ff107435 */ /* 0x001fe200000001ff */
[----:B-1----:R-:W-:Y:S01]  /*1640*/  MOV R20, R14 ;  /* 0x0000000e00147202 */ /* 0x002fe20000000f00 */
[----:B------:R-:W-:Y:S01]  /*1650*/  IMAD.MOV.U32 R14, RZ, RZ, -0x1 ;  /* 0xffffffffff0e7424 */ /* 0x000fe200078e00ff */
[----:B------:R-:W-:-:S02]  /*1660*/  MOV R19, R10 ;  /* 0x0000000a00137202 */ /* 0x000fc40000000f00 */
[----:B------:R-:W-:Y:S02]  /*1670*/  MOV R17, 0x1f ;  /* 0x0000001f00117802 */ /* 0x000fe40000000f00 */
[----:B------:R-:W-:Y:S02]  /*1680*/  MOV R8, 0x16a0 ;  /* 0x000016a000087802 */ /* 0x000fe40000000f00 */
[----:B------:R-:W-:Y:S05]  /*1690*/  CALL.REL.NOINC `($__internal_31_$__cuda_sm70_shflsync_bfly_p) ;  /* 0x000001a000007944 */ /* 0x000fea0003c00000 */
[----:B0-----:R-:W-:Y:S01]  /*16a0*/  HFMA2.MMA R16, -RZ, RZ, 0, 1.1920928955078125e-07 ;  /* 0x00000002ff107435 */ /* 0x001fe200000001ff */
[----:B-1----:R-:W-:Y:S01]  /*16b0*/  FADD.FTZ R19, R10, R14 ;  /* 0x0000000e0a137221 */ /* 0x002fe20000010000 */
[----:B------:R-:W-:Y:S02]  /*16c0*/  MOV R17, 0x1f ;  /* 0x0000001f00117802 */ /* 0x000fe40000000f00 */
[----:B------:R-:W-:Y:S02]  /*16d0*/  MOV R14, 0xffffffff ;  /* 0xffffffff000e7802 */ /* 0x000fe40000000f00 */
[----:B------:R-:W-:Y:S02]  /*16e0*/  MOV R8, 0x1700 ;  /* 0x0000170000087802 */ /* 0x000fe40000000f00 */
[----:B------:R-:W-:Y:S05]  /*16f0*/  CALL.REL.NOINC `($__internal_31_$__cuda_sm70_shflsync_bfly_p) ;  /* 0x0000014000007944 */ /* 0x000fea0003c00000 */
[----:B0-----:R-:W-:Y:S01]  /*1700*/  HFMA2.MMA R16, -RZ, RZ, 0, 2.384185791015625e-07 ;  /* 0x00000004ff107435 */ /* 0x001fe200000001ff */
[----:B-1----:R-:W-:Y:S01]  /*1710*/  FADD.FTZ R19, R19, R14 ;  /* 0x0000000e13137221 */ /* 0x002fe20000010000 */
[----:B------:R-:W-:Y:S01]  /*1720*/  MOV R14, 0xffffffff ;  /* 0xffffffff000e7802 */ /* 0x000fe20000000f00 */
[----:B------:R-:W-:Y:S01]  /*1730*/  IMAD.MOV.U32 R17, RZ, RZ, 0x1f ;  /* 0x0000001fff117424 */ /* 0x000fe200078e00ff */
        /* <DEDUP_REMOVED lines=8> */
[----:B0-----:R-:W-:Y:S01]  /*17c0*/  HFMA2.MMA R17, -RZ, RZ, 0, 1.847743988037109375e-06 ;  /* 0x0000001fff117435 */ /* 0x001fe200000001ff */
[----:B-1----:R-:W-:Y:S01]  /*17d0*/  FADD.FTZ R19, R19, R14 ;  /* 0x0000000e13137221 */ /* 0x002fe20000010000 */
[----:B------:R-:W-:Y:S01]  /*17e0*/  MOV R14, 0xffffffff ;  /* 0xffffffff000e7802 */ /* 0x000fe20000000f00 */
[----:B------:R-:W-:Y:S01]  /*17f0*/  IMAD.MOV.U32 R16, RZ, RZ, 0x10 ;  /* 0x00000010ff107424 */ /* 0x000fe200078e00ff */
[----:B------:R-:W-:Y:S02]  /*1800*/  MOV R8, 0x1820 ;  /* 0x0000182000087802 */ /* 0x000fe40000000f00 */
[----:B------:R-:W-:Y:S05]  /*1810*/  CALL.REL.NOINC `($__internal_31_$__cuda_sm70_shflsync_bfly_p) ;  /* 0x0000002000007944 */ /* 0x000fea0003c00000 */
[----:B-1----:R-:W-:Y:S01]  /*1820*/  MOV R8, R14 ;  /* 0x0000000e00087202 */ /* 0x002fe20000000f00 */
[----:B0-----:R-:W-:Y:S05]  /*1830*/  BRA `(.L_x_706) ;  /* 0xfffff58000007947 */ /* 0x001fea000383ffff */
        .weak           $__internal_31_$__cuda_sm70_shflsync_bfly_p
        .type           $__internal_31_$__cuda_sm70_shflsync_bfly_p,@function
        .size           $__internal_31_$__cuda_sm70_shflsync_bfly_p,(.L_x_2857 - $__internal_31_$__cuda_sm70_shflsync_bfly_p)
$__internal_31_$__cuda_sm70_shflsync_bfly_p:
[----:B------:R-:W-:Y:S01]  /*1840*/  HFMA2.MMA R9, -RZ, RZ, 0, 0 ;  /* 0x00000000ff097435 */ /* 0x000fe200000001ff */
[----:B------:R-:W-:Y:S04]  /*1850*/  WARPSYNC R14 ;  /* 0x0000000e00007348 */ /* 0x000fe80003800000 */
[----:B------:R0:W1:Y:S01]  /*1860*/  SHFL.BFLY PT, R14, R19, R16, R17 ;  /* 0x0c000010130e7389 */ /* 0x00006200000e0011 */
[----:B------:R-:W-:Y:S05]  /*1870*/  RET.REL.NODEC R8 `(_ZN10layer_norm40ln_parallel_residual_bwd_finalize_kernelINS_22Kernel_traits_finalizeILj1280Ef13__nv_bfloat16S2_S2_fjLb0ELj1024ELj4ENS_18Kernel_traits_baseILj1280EfS2_S2_S2_fjLj1024EEEEELb0EEEvNS_9BwdParamsE) ;  /* 0xffffe78008007950 */ /* 0x000fea0003c3ffff */
.L_x_707:
        /* <DEDUP_REMOVED lines=16> */
.L_x_2857:


//--------------------- .text._ZN10layer_norm31ln_parallel_residual_bwd_kernelINS_13Kernel_traitsIf13__nv_bfloat16S2_S2_fjLj1280ELj1ELj4ELj1ELj16ENS_18Kernel_traits_baseILj1280EfS2_S2_S2_fjLj128EEEEELb1ELb1ELb0EEEvNS_9BwdParamsE --------------------------
	.section	.text._ZN10layer_norm31ln_parallel_residual_bwd_kernelINS_13Kernel_traitsIf13__nv_bfloat16S2_S2_fjLj1280ELj1ELj4ELj1ELj16ENS_18Kernel_traits_baseILj1280EfS2_S2_S2_fjLj128EEEEELb1ELb1ELb0EEEvNS_9BwdParamsE,"ax",@progbits
	.sectioninfo	@"SHI_REGISTERS=255"
	.align	128
        .global         _ZN10layer_norm31ln_parallel_residual_bwd_kernelINS_13Kernel_traitsIf13__nv_bfloat16S2_S2_fjLj1280ELj1ELj4ELj1ELj16ENS_18Kernel_traits_baseILj1280EfS2_S2_S2_fjLj128EEEEELb1ELb1ELb0EEEvNS_9BwdParamsE
        .type           _ZN10layer_norm31ln_parallel_residual_bwd_kernelINS_13Kernel_traitsIf13__nv_bfloat16S2_S2_fjLj1280ELj1ELj4ELj1ELj16ENS_18Kernel_traits_baseILj1280EfS2_S2_S2_fjLj128EEEEELb1ELb1ELb0EEEvNS_9BwdParamsE,@function
        .size           _ZN10layer_norm31ln_parallel_residual_bwd_kernelINS_13Kernel_traitsIf13__nv_bfloat16S2_S2_fjLj1280ELj1ELj4ELj1ELj16ENS_18Kernel_traits_baseILj1280EfS2_S2_S2_fjLj128EEEEELb1ELb1ELb0EEEvNS_9BwdParamsE,(.L_x_2858 - _ZN10layer_norm31ln_parallel_residual_bwd_kernelINS_13Kernel_traitsIf13__nv_bfloat16S2_S2_fjLj1280ELj1ELj4ELj1ELj16ENS_18Kernel_traits_baseILj1280EfS2_S2_S2_fjLj128EEEEELb1ELb1ELb0EEEvNS_9BwdParamsE)
        .other          _ZN10layer_norm31ln_parallel_residual_bwd_kernelINS_13Kernel_traitsIf13__nv_bfloat16S2_S2_fjLj1280ELj1ELj4ELj1ELj16ENS_18Kernel_traits_baseILj1280EfS2_S2_S2_fjLj128EEEEELb1ELb1ELb0EEEvNS_9BwdParamsE,@"STO_CUDA_ENTRY STV_DEFAULT"
_ZN10layer_norm31ln_parallel_residual_bwd_kernelINS_13Kernel_traitsIf13__nv_bfloat16S2_S2_fjLj1280ELj1ELj4ELj1ELj16ENS_18Kernel_traits_baseILj1280EfS2_S2_S2_fjLj128EEEEELb1ELb1ELb0EEEvNS_9BwdParamsE:
.text._ZN10layer_norm31ln_parallel_residual_bwd_kernelINS_13Kernel_traitsIf13__nv_bfloat16S2_S2_fjLj1280ELj1ELj4ELj1ELj16ENS_18Kernel_traits_baseILj1280EfS2_S2_S2_fjLj128EEEEELb1ELb1ELb0EEEvNS_9BwdParamsE:
[----:B------:R-:W-:-:S05]  /*0000*/  IMAD.MOV.U32 R1, RZ, RZ, c[0x0][0x28] ;  /* 0x00000a00ff017624 */ /* 0x000fca00078e00ff */
[----:B------:R-:W-:-:S05]  /*0010*/  IADD3 R1, R1, -0x30, RZ ;  /* 0xffffffd001017810 */ /* 0x000fca0007ffe0ff */
[----:B------:R0:W2:Y:S04]  /*0020*/  LDL.64 R24, [R1+0x20] ;  /* 0x0000200001187983 */ /* 0x0000a80000100a00 */
[----:B------:R0:W2:Y:S04]  /*0030*/  LDL.64 R26, [R1+0x28] ;  /* 0x00002800011a7983 */ /* 0x0000a80000100a00 */
[----:B------:R0:W3:Y:S04]  /*0040*/  LDL.64 R20, [R1+0x10] ;  /* 0x0000100001147983 */ /* 0x0000e80000100a00 */
[----:B------:R0:W3:Y:S04]  /*0050*/  LDL.64 R22, [R1+0x18] ;  /* 0x0000180001167983 */ /* 0x0000e80000100a00 */
[----:B------:R0:W4:Y:S04]  /*0060*/  LDL.64 R16, [R1] ;  /* 0x0000000001107983 */ /* 0x0001280000100a00 */
[----:B------:R0:W4:Y:S01]  /*0070*/  LDL.64 R18, [R1+0x8] ;  /* 0x0000080001127983 */ /* 0x0001220000100a00 */
[----:B------:R-:W-:Y:S01]  /*0080*/  IMAD.MOV.U32 R0, RZ, RZ, c[0x0][0x168] ;  /* 0x00005a00ff007624 */ /* 0x000fe200078e00ff */
[----:B------:R-:W-:-:S02]  /*0090*/  ULDC.64 UR4, c[0x0][0x118] ;  /* 0x0000460000047ab9 */ /* 0x000fc40000000a00 */
[----:B------:R-:W1:Y:S02]  /*00a0*/  S2R R12, SR_TID.X ;  /* 0x00000000000c7919 */ /* 0x000e640000002100 */
[----:B------:R-:W-:-:S04]  /*00b0*/  SHF.R.S32.HI R0, RZ, 0x1f, R0 ;  /* 0x0000001fff007819 */ /* 0x000fc80000011400 */
[----:B------:R-:W-:Y:S02]  /*00c0*/  LEA.HI R0, R0, c[0x0][0x168], RZ, 0x3 ;  /* 0x00005a0000007a11 */ /* 0x000fe400078f18ff */
[C---:B-1----:R-:W-:Y:S02]  /*00d0*/  LOP3.LUT R3, R12.reuse, 0x1f, RZ, 0xc, !PT ;  /* 0x0000001f0c037812 */ /* 0x042fe400078e0cff */
[----:B------:R-:W-:Y:S02]  /*00e0*/  LOP3.LUT R4, R12, 0x1f, RZ, 0xc0, !PT ;  /* 0x0000001f0c047812 */ /* 0x000fe400078ec0ff */
[----:B------:R-:W-:-:S04]  /*00f0*/  LEA.HI.SX32 R0, R0, R3, 0x1d ;  /* 0x0000000300007211 */ /* 0x000fc800078feaff */
[C---:B------:R-:W-:Y:S02]  /*0100*/  LOP3.LUT P4, RZ, R0.reuse, 0xffffffe0, RZ, 0xc0, !PT ;  /* 0xffffffe000ff7812 */ /* 0x040fe4000788c0ff */
[C---:B------:R-:W-:Y:S02]  /*0110*/  ISETP.GE.U32.AND P3, PT, R0.reuse, 0x40, PT ;  /* 0x000000400000780c */ /* 0x040fe40003f66070 */
[C---:B------:R-:W-:Y:S02]  /*0120*/  ISETP.GE.U32.AND P0, PT, R0.reuse, 0x60, PT ;  /* 0x000000600000780c */ /* 0x040fe40003f06070 */
[C---:B------:R-:W-:Y:S01]  /*0130*/  ISETP.GE.U32.AND P1, PT, R0.reuse, 0x80, PT ;  /* 0x000000800000780c */ /* 0x040fe20003f26070 */
[----:B------:R-:W1:Y:S01]  /*0140*/  S2R R13, SR_CTAID.X ;  /* 0x00000000000d7919 */ /* 0x000e620000002500 */
[----:B------:R-:W-:-:S05]  /*0150*/  ISETP.GE.U32.AND P2, PT, R0, 0xa0, PT ;  /* 0x000000a00000780c */ /* 0x000fca0003f46070 */
[----:B------:R-:W-:Y:S02]  /*0160*/  @P4 IMAD.MOV.U32 R3, RZ, RZ, 0x20 ;  /* 0x00000020ff034424 */ /* 0x000fe400078e00ff */
[----:B------:R-:W-:Y:S02]  /*0170*/  @P3 MOV R7, 0x20 ;  /* 0x0000002000073802 */ /* 0x000fe40000000f00 */
[C---:B------:R-:W-:Y:S01]  /*0180*/  @P4 IMAD.WIDE.U32 R2, R4.reuse, R3, c[0x0][0x1b0] ;  /* 0x00006c0004024625 */ /* 0x040fe200078e0003 */
[----:B------:R-:W-:-:S03]  /*0190*/  @P4 LOP3.LUT R4, R4, 0x20, RZ, 0xfc, !PT ;  /* 0x0000002004044812 */ /* 0x000fc600078efcff */
[----:B------:R-:W-:Y:S02]  /*01a0*/  @P0 IMAD.MOV.U32 R9, RZ, RZ, 0x20 ;  /* 0x00000020ff090424 */ /* 0x000fe400078e00ff */
[C---:B------:R-:W-:Y:S01]  /*01b0*/  @P3 IMAD.WIDE.U32 R6, R4.reuse, R7, c[0x0][0x1b0] ;  /* 0x00006c0004063625 */ /* 0x040fe200078e0007 */
[----:B------:R-:W-:-:S03]  /*01c0*/  @P3 IADD3 R4, R4, 0x20, RZ ;  /* 0x0000002004043810 */ /* 0x000fc60007ffe0ff */
[----:B------:R-:W-:Y:S01]  /*01d0*/  @P1 IMAD.MOV.U32 R11, RZ, RZ, 0x20 ;  /* 0x00000020ff0b1424 */ /* 0x000fe200078e00ff */
[----:B------:R0:W5:Y:S01]  /*01e0*/  @P3 LDG.E.128 R36, [R6.64+0x10] ;  /* 0x0000100406243981 */ /* 0x000162000c1e1d00 */
[C---:B------:R-:W-:Y:S01]  /*01f0*/  @P0 IMAD.WIDE.U32 R8, R4.reuse, R9, c[0x0][0x1b0] ;  /* 0x00006c0004080625 */ /* 0x040fe200078e0009 */
[----:B------:R-:W-:-:S03]  /*0200*/  @P0 IADD3 R4, R4, 0x20, RZ ;  /* 0x0000002004040810 */ /* 0x000fc60007ffe0ff */
[----:B------:R-:W-:Y:S01]  /*0210*/  @P2 IMAD.MOV.U32 R5, RZ, RZ, 0x20 ;  /* 0x00000020ff052424 */ /* 0x000fe200078e00ff */
[----:B------:R0:W5:Y:S01]  /*0220*/  @P0 LDG.E.128 R40, [R8.64] ;  /* 0x0000000408280981 */ /* 0x000162000c1e1d00 */
[C---:B------:R-:W-:Y:S01]  /*0230*/  @P1 IMAD.WIDE.U32 R10, R4.reuse, R11, c[0x0][0x1b0] ;  /* 0x00006c00040a1625 */ /* 0x040fe200078e000b */
[----:B------:R-:W-:Y:S02]  /*0240*/  @P1 IADD3 R4, R4, 0x20, RZ ;  /* 0x0000002004041810 */ /* 0x000fe40007ffe0ff */
[----:B------:R0:W5:Y:S04]  /*0250*/  @P0 LDG.E.128 R44, [R8.64+0x10] ;  /* 0x00001004082c0981 */ /* 0x000168000c1e1d00 */
[----:B------:R0:W5:Y:S04]  /*0260*/  @P1 LDG.E.128 R48, [R10.64] ;  /* 0x000000040a301981 */ /* 0x000168000c1e1d00 */
[----:B------:R0:W5:Y:S04]  /*0270*/  @P1 LDG.E.128 R52, [R10.64+0x10] ;  /* 0x000010040a341981 */ /* 0x000168000c1e1d00 */
[----:B--2---:R4:W2:Y:S04]  /*0280*/  @P4 LDG.E.128 R24, [R2.64] ;  /* 0x0000000402184981 */ /* 0x0048a8000c1e1d00 */
[----:B---3--:R3:W2:Y:S04]  /*0290*/  @P4 LDG.E.128 R20, [R2.64+0x10] ;  /* 0x0000100402144981 */ /* 0x0086a8000c1e1d00 */
[----:B----4-:R-:W4:Y:S01]  /*02a0*/  @P3 LDG.E.128 R16, [R6.64] ;  /* 0x0000000406103981 */ /* 0x010f22000c1e1d00 */
[----:B---3--:R-:W-:Y:S01]  /*02b0*/  SHF.R.U32.HI R2, RZ, 0x5, R12 ;  /* 0x00000005ff027819 */ /* 0x008fe2000001160c */
[----:B------:R-:W-:-:S03]  /*02c0*/  @P2 IMAD.WIDE.U32 R4, R4, R5, c[0x0][0x1b0] ;  /* 0x00006c0004042625 */ /* 0x000fc600078e0005 */
[----:B-1----:R-:W-:Y:S02]  /*02d0*/  LEA R3, R13, R2, 0x2 ;  /* 0x000000020d037211 */ /* 0x002fe400078e10ff */
[----:B------:R0:W5:Y:S04]  /*02e0*/  @P2 LDG.E.128 R56, [R4.64] ;  /* 0x0000000404382981 */ /* 0x000168000c1e1d00 */
[----:B------:R0:W5:Y:S01]  /*02f0*/  @P2 LDG.E.128 R60, [R4.64+0x10] ;  /* 0x00001004043c2981 */ /* 0x000162000c1e1d00 */
        /* <DEDUP_REMOVED lines=44> */
[----:B------:R0:W-:Y:S04]  /*05c0*/  @P4 STL.64 [R1+0x10], R20 ;  /* 0x0000101401004387 */ /* 0x0001e80000100a00 */
[----:B------:R0:W-:Y:S04]  /*05d0*/  @P4 STL.64 [R1+0x18], R22 ;  /* 0x0000181601004387 */ /* 0x0001e80000100a00 */
[----:B----4-:R0:W-:Y:S04]  /*05e0*/  @P3 STL.64 [R1], R16 ;  /* 0x0000001001003387 */ /* 0x0101e80000100a00 */
[----:B------:R0:W-:Y:S01]  /*05f0*/  @P3 STL.64 [R1+0x8], R18 ;  /* 0x0000081201003387 */ /* 0x0001e20000100a00 */
[----:B------:R-:W-:Y:S05]  /*0600*/  @P2 BRA `(.L_x_709) ;  /* 0x00004ec000002947 */ /* 0x000fea0003800000 */
[----:B------:R-:W-:Y:S02]  /*0610*/  IMAD.MOV.U32 R65, RZ, RZ, RZ ;  /* 0x000000ffff417224 */ /* 0x000fe400078e00ff */
.L_x_732:
[----:B------:R-:W-:-:S04]  /*0620*/  IMAD.MOV.U32 R170, RZ, RZ, 0x4 ;  /* 0x00000004ffaa7424 */ /* 0x000fc800078e00ff */
[----:B------:R-:W-:-:S04]  /*0630*/  IMAD.WIDE R168, R3, R170, c[0x0][0x1a0] ;  /* 0x0000680003a87625 */ /* 0x000fc800078e02aa */
[C---:B------:R-:W-:Y:S01]  /*0640*/  IMAD.WIDE R170, R3.reuse, R170, c[0x0][0x1a8] ;  /* 0x00006a0003aa7625 */ /* 0x040fe200078e02aa */
[----:B------:R-:W1:Y:S04]  /*0650*/  S2R R172, SR_TID.X ;  /* 0x0000000000ac7919 */ /* 0x000e680000002100 */
[----:B0----5:R0:W5:Y:S01]  /*0660*/  LDG.E R4, [R170.64] ;  /* 0x00000004aa047981 */ /* 0x021162000c1e1900 */
[----:B------:R-:W-:Y:S01]  /*0670*/  IMAD R2, R3, c[0x0][0x168], RZ ;  /* 0x00005a0003027a24 */ /* 0x000fe200078e02ff */
[----:B------:R-:W-:Y:S02]  /*0680*/  LOP3.LUT P2, RZ, R0, 0xffffffe0, RZ, 0xc0, !PT ;  /* 0xffffffe000ff7812 */ /* 0x000fe4000784c0ff */
[----:B------:R2:W5:Y:S02]  /*0690*/  LDG.E R213, [R168.64] ;  /* 0x00000004a8d57981 */ /* 0x000564000c1e1900 */
[----:B--2---:R-:W-:-:S04]  /*06a0*/  SHF.R.S32.HI R168, RZ, 0x1f, R2 ;  /* 0x0000001fffa87819 */ /* 0x004fc80000011402 */
[----:B------:R-:W-:Y:S02]  /*06b0*/  LEA.HI R2, R168, R2, RZ, 0x3 ;  /* 0x00000002a8027211 */ /* 0x000fe400078f18ff */
[----:B-1----:R-:W-:Y:S01]  /*06c0*/  LOP3.LUT R168, R172, 0x1f, RZ, 0xc0, !PT ;  /* 0x0000001faca87812 */ /* 0x002fe200078ec0ff */
[----:B------:R-:W-:Y:S03]  /*06d0*/  BSSY B1, `(.L_x_710) ;  /* 0x000006e000017945 */ /* 0x000fe60003800000 */
[----:B------:R-:W-:Y:S01]  /*06e0*/  LEA.HI.SX32 R2, R2, R168, 0x1d ;  /* 0x000000a802027211 */ /* 0x000fe200078feaff */
[----:B------:R-:W-:-:S04]  /*06f0*/  CS2R R214, SRZ ;  /* 0x0000000000d67805 */ /* 0x000fc8000001ff00 */
[----:B------:R-:W-:Y:S01]  /*0700*/  IMAD.MOV.U32 R217, RZ, RZ, R2 ;  /* 0x000000ffffd97224 */ /* 0x000fe200078e0002 */
[----:B------:R-:W-:Y:S05]  /*0710*/  @!P2 BRA `(.L_x_711) ;  /* 0x000006900000a947 */ /* 0x000fea0003800000 */
[C---:B0-----:R-:W-:Y:S01]  /*0720*/  LEA R10, P2, R2.reuse, c[0x0][0x188], 0x4 ;  /* 0x00006200020a7a11 */ /* 0x041fe200078420ff */
[----:B------:R-:W-:Y:S01]  /*0730*/  HFMA2.MMA R9, -RZ, RZ, 0, 9.5367431640625e-07 ;  /* 0x00000010ff097435 */ /* 0x000fe200000001ff */
[C---:B------:R-:W-:Y:S01]  /*0740*/  IMAD.SHL.U32 R16, R2.reuse, 0x8, RZ ;  /* 0x0000000802107824 */ /* 0x040fe200078e00ff */
[----:B------:R-:W0:Y:S01]  /*0750*/  LDC.U8 R172, c[0x0][0x1f0] ;  /* 0x00007c00ffac7b82 */ /* 0x000e220000000000 */
[C---:B------:R-:W-:Y:S01]  /*0760*/  LEA.HI.X R11, R2.reuse, c[0x0][0x18c], RZ, 0x4, P2 ;  /* 0x00006300020b7a11 */ /* 0x040fe200010f24ff */
[----:B------:R-:W2:Y:S04]  /*0770*/  LDL R252, [R1+0x20] ;  /* 0x0000200001fc7983 */ /* 0x000ea80000100800 */
[----:B------:R1:W3:Y:S04]  /*0780*/  LDG.E.128 R168, [R10.64] ;  /* 0x000000040aa87981 */ /* 0x0002e8000c1e1d00 */
[----:B------:R-:W4:Y:S04]  /*0790*/  LDL R251, [R1+0x24] ;  /* 0x0000240001fb7983 */ /* 0x000f280000100800 */
[----:B------:R-:W2:Y:S01]  /*07a0*/  LDL R250, [R1+0x28] ;  /* 0x0000280001fa7983 */ /* 0x000ea20000100800 */
[----:B-1----:R-:W-:-:S03]  /*07b0*/  IMAD.WIDE.U32 R10, R2, R9, c[0x0][0x208] ;  /* 0x00008200020a7625 */ /* 0x002fc600078e0009 */
[----:B------:R-:W2:Y:S04]  /*07c0*/  LDL R249, [R1+0x2c] ;  /* 0x00002c0001f97983 */ /* 0x000ea80000100800 */
[----:B------:R1:W2:Y:S01]  /*07d0*/  LDG.E.128 R12, [R10.64] ;  /* 0x000000040a0c7981 */ /* 0x0002a2000c1e1d00 */
[----:B------:R-:W-:Y:S02]  /*07e0*/  ISETP.NE.U32.AND P2, PT, RZ, c[0x0][0x250], PT ;  /* 0x00009400ff007a0c */ /* 0x000fe40003f45070 */
[----:B------:R-:W-:Y:S01]  /*07f0*/  SHF.L.U64.HI R9, R2, 0x3, RZ ;  /* 0x0000000302097819 */ /* 0x000fe200000102ff */
[----:B------:R-:W4:Y:S01]  /*0800*/  LDL R248, [R1+0x10] ;  /* 0x0000100001f87983 */ /* 0x000f220000100800 */
[----:B------:R-:W-:-:S03]  /*0810*/  ISETP.NE.AND.EX P2, PT, RZ, c[0x0][0x254], PT, P2 ;  /* 0x00009500ff007a0c */ /* 0x000fc60003f45320 */
[----:B------:R-:W4:Y:S04]  /*0820*/  LDL R247, [R1+0x14] ;  /* 0x0000140001f77983 */ /* 0x000f280000100800 */
[----:B------:R-:W4:Y:S06]  /*0830*/  LDL R246, [R1+0x18] ;  /* 0x0000180001f67983 */ /* 0x000f2c0000100800 */
[----:B-1----:R-:W-:-:S04]  /*0840*/  @P2 IADD3 R10, P3, R16, c[0x0][0x198], RZ ;  /* 0x00006600100a2a10 */ /* 0x002fc80007f7e0ff */
        /* <DEDUP_REMOVED lines=9> */
[----:B0-----:R-:W-:-:S03]  /*08e0*/  ISETP.NE.AND P2, PT, R172, RZ, PT ;  /* 0x000000ffac00720c */ /* 0x001fc60003f45270 */
[----:B------:R0:W5:Y:S02]  /*08f0*/  LDG.E.64 R30, [R10.64] ;  /* 0x000000040a1e7981 */ /* 0x000164000c1e1b00 */
[----:B0----5:R-:W-:Y:S02]  /*0900*/  FSEL R11, R213, RZ, !P2 ;  /* 0x000000ffd50b7208 */ /* 0x021fe40005000000 */
[--C-:B---3--:R-:W-:Y:S02]  /*0910*/  PRMT R172, RZ, 0x5410, R169.reuse ;  /* 0x00005410ffac7816 */ /* 0x108fe400000000a9 */
[----:B------:R-:W-:Y:S02]  /*0920*/  PRMT R173, RZ, 0x7610, R169 ;  /* 0x00007610ffad7816 */ /* 0x000fe400000000a9 */
[--C-:B------:R-:W-:Y:S02]  /*0930*/  PRMT R9, RZ, 0x5410, R168.reuse ;  /* 0x00005410ff097816 */ /* 0x100fe400000000a8 */
[----:B------:R-:W-:-:S02]  /*0940*/  PRMT R10, RZ, 0x7610, R168 ;  /* 0x00007610ff0a7816 */ /* 0x000fc400000000a8 */
[--C-:B------:R-:W-:Y:S02]  /*0950*/  PRMT R169, RZ, 0x5410, R170.reuse ;  /* 0x00005410ffa97816 */ /* 0x100fe400000000aa */
[----:B------:R-:W-:Y:S02]  /*0960*/  PRMT R170, RZ, 0x7610, R170 ;  /* 0x00007610ffaa7816 */ /* 0x000fe400000000aa */
[--C-:B------:R-:W-:Y:S02]  /*0970*/  PRMT R16, RZ, 0x5410, R171.reuse ;  /* 0x00005410ff107816 */ /* 0x100fe400000000ab */
[----:B------:R-:W-:Y:S01]  /*0980*/  PRMT R168, RZ, 0x7610, R171 ;  /* 0x00007610ffa87816 */ /* 0x000fe200000000ab */
[C---:B------:R-:W-:Y:S02]  /*0990*/  FADD.FTZ R217, -R11.reuse, R172 ;  /* 0x000000ac0bd97221 */ /* 0x040fe40000010100 */
[C---:B------:R-:W-:Y:S01]  /*09a0*/  FADD.FTZ R214, -R11.reuse, R173 ;  /* 0x000000ad0bd67221 */ /* 0x040fe20000010100 */
[----:B--2---:R-:W-:Y:S01]  /*09b0*/  PRMT R245, RZ, 0x7610, R12 ;  /* 0x00007610fff57816 */ /* 0x004fe2000000000c */
[----:B------:R-:W-:-:S02]  /*09c0*/  FADD.FTZ R9, -R11, R9 ;  /* 0x000000090b097221 */ /* 0x000fc40000010100 */
[C---:B------:R-:W-:Y:S02]  /*09d0*/  FADD.FTZ R10, -R11.reuse, R10 ;  /* 0x0000000a0b0a7221 */ /* 0x040fe40000010100 */
[C---:B------:R-:W-:Y:S02]  /*09e0*/  FADD.FTZ R173, -R11.reuse, R169 ;  /* 0x000000a90bad7221 */ /* 0x040fe40000010100 */
[C---:B------:R-:W-:Y:S02]  /*09f0*/  FADD.FTZ R170, -R11.reuse, R170 ;  /* 0x000000aa0baa7221 */ /* 0x040fe40000010100 */
[C---:B------:R-:W-:Y:S02]  /*0a00*/  FADD.FTZ R16, -R11.reuse, R16 ;  /* 0x000000100b107221 */ /* 0x040fe40000010100 */
[----:B------:R-:W-:Y:S01]  /*0a10*/  FADD.FTZ R168, -R11, R168 ;  /* 0x000000a80ba87221 */ /* 0x000fe20000010100 */
[----:B------:R-:W-:Y:S01]  /*0a20*/  PRMT R11, RZ, 0x5410, R12 ;  /* 0x00005410ff0b7816 */ /* 0x000fe2000000000c */
[----:B------:R-:W-:-:S02]  /*0a30*/  FMUL.FTZ R12, R4, R217 ;  /* 0x000000d9040c7220 */ /* 0x000fc40000410000 */
[----:B------:R-:W2:Y:S01]  /*0a40*/  LDL R217, [R1+0x1c] ;  /* 0x00001c0001d97983 */ /* 0x000ea20000100800 */
[----:B------:R-:W-:Y:S02]  /*0a50*/  FMUL.FTZ R9, R4, R9 ;  /* 0x0000000904097220 */ /* 0x000fe40000410000 */
[----:B------:R-:W-:Y:S02]  /*0a60*/  FADD.FTZ R104, R104, R11 ;  /* 0x0000000b68687221 */ /* 0x000fe40000010000 */
[-C--:B------:R-:W-:Y:S02]  /*0a70*/  FFMA.FTZ R64, R9, R11.reuse, R64 ;  /* 0x0000000b09407223 */ /* 0x080fe40000010040 */
[----:B------:R-:W-:Y:S01]  /*0a80*/  FMUL.FTZ R11, R252, R11 ;  /* 0x0000000bfc0b7220 */ /* 0x000fe20000410000 */
[--C-:B------:R-:W-:Y:S02]  /*0a90*/  PRMT R174, RZ, 0x5410, R14.reuse ;  /* 0x00005410ffae7816 */ /* 0x100fe4000000000e */
[----:B------:R-:W-:Y:S01]  /*0aa0*/  PRMT R172, RZ, 0x7610, R14 ;  /* 0x00007610ffac7816 */ /* 0x000fe2000000000e */
[----:B------:R-:W-:Y:S01]  /*0ab0*/  FMUL.FTZ R14, R4, R173 ;  /* 0x000000ad040e7220 */ /* 0x000fe20000410000 */
[----:B------:R-:W-:-:S02]  /*0ac0*/  PRMT R171, RZ, 0x5410, R15 ;  /* 0x00005410ffab7816 */ /* 0x000fc4000000000f */
[----:B------:R-:W-:Y:S01]  /*0ad0*/  PRMT R169, RZ, 0x7610, R15 ;  /* 0x00007610ffa97816 */ /* 0x000fe2000000000f */
[C---:B------:R-:W-:Y:S01]  /*0ae0*/  FMUL.FTZ R15, R4.reuse, R170 ;  /* 0x000000aa040f7220 */ /* 0x040fe20000410000 */
[--C-:B------:R-:W-:Y:S01]  /*0af0*/  PRMT R215, RZ, 0x5410, R13.reuse ;  /* 0x00005410ffd77816 */ /* 0x100fe2000000000d */
[----:B------:R-:W-:Y:S01]  /*0b00*/  FMUL.FTZ R10, R4, R10 ;  /* 0x0000000a040a7220 */ /* 0x000fe20000410000 */
[----:B------:R-:W-:Y:S01]  /*0b10*/  PRMT R175, RZ, 0x7610, R13 ;  /* 0x00007610ffaf7816 */ /* 0x000fe2000000000d */
[----:B----4-:R-:W-:Y:S02]  /*0b20*/  FMUL.FTZ R252, R251, R245 ;  /* 0x000000f5fbfc7220 */ /* 0x010fe40000410000 */
[----:B------:R-:W-:Y:S02]  /*0b30*/  FADD.FTZ R173, RZ, R11 ;  /* 0x0000000bffad7221 */ /* 0x000fe40000010000 */
[----:B------:R-:W-:Y:S02]  /*0b40*/  FFMA.FTZ R170, R9, R11, RZ ;  /* 0x0000000b09aa7223 */ /* 0x000fe400000100ff */
[----:B------:R-:W-:-:S02]  /*0b50*/  FMUL.FTZ R251, R250, R215 ;  /* 0x000000d7fafb7220 */ /* 0x000fc40000410000 */
[----:B------:R-:W-:Y:S02]  /*0b60*/  FADD.FTZ R173, R173, R252 ;  /* 0x000000fcadad7221 */ /* 0x000fe40000010000 */
[----:B------:R-:W-:Y:S02]  /*0b70*/  FFMA.FTZ R170, R10, R252, R170 ;  /* 0x000000fc0aaa7223 */ /* 0x000fe400000100aa */
[----:B------:R-:W-:Y:S02]  /*0b80*/  FMUL.FTZ R250, R249, R175 ;  /* 0x000000aff9fa7220 */ /* 0x000fe40000410000 */
[----:B------:R-:W-:Y:S02]  /*0b90*/  FMUL.FTZ R249, R248, R174 ;  /* 0x000000aef8f97220 */ /* 0x000fe40000410000 */
[----:B------:R-:W-:Y:S02]  /*0ba0*/  FADD.FTZ R109, R109, R172 ;  /* 0x000000ac6d6d7221 */ /* 0x000fe40000010000 */
[----:B------:R-:W-:-:S02]  /*0bb0*/  FFMA.FTZ R69, R15, R172, R69 ;  /* 0x000000ac0f457223 */ /* 0x000fc40000010045 */
[----:B------:R-:W-:Y:S02]  /*0bc0*/  FMUL.FTZ R248, R247, R172 ;  /* 0x000000acf7f87220 */ /* 0x000fe40000410000 */
        /* <DEDUP_REMOVED lines=25> */
[-C--:B------:R-:W-:Y:S02]  /*0d60*/  FFMA.FTZ R71, R246, R169.reuse, R71 ;  /* 0x000000a9f6477223 */ /* 0x080fe40000010047 */
[----:B--2---:R-:W-:Y:S01]  /*0d70*/  FMUL.FTZ R245, R217, R169 ;  /* 0x000000a9d9f57220 */ /* 0x004fe20000410000 */
[----:B------:R-:W-:-:S03]  /*0d80*/  IADD3 R217, R2, 0x20, RZ ;  /* 0x0000002002d97810 */ /* 0x000fc60007ffe0ff */
[----:B------:R-:W-:Y:S02]  /*0d90*/  FADD.FTZ R215, R171, R245 ;  /* 0x000000f5abd77221 */ /* 0x000fe40000010000 */
[----:B------:R-:W-:Y:S02]  /*0da0*/  FFMA.FTZ R214, R246, R245, R170 ;  /* 0x000000f5f6d67223 */ /* 0x000fe400000100aa */
.L_x_711:
[----:B0-----:R-:W-:Y:S05]  /*0db0*/  BSYNC B1 ;  /* 0x0000000000017941 */ /* 0x001fea0003800000 */
.L_x_710:
[----:B------:R-:W-:Y:S01]  /*0dc0*/  ISETP.GE.U32.AND P2, PT, R0, 0x40, PT ;  /* 0x000000400000780c */ /* 0x000fe20003f46070 */
[----:B------:R-:W-:-:S12]  /*0dd0*/  BSSY B1, `(.L_x_712) ;  /* 0x0000067000017945 */ /* 0x000fd80003800000 */
[----:B------:R-:W-:Y:S05]  /*0de0*/  @!P2 BRA `(.L_x_713) ;  /* 0x000006500000a947 */ /* 0x000fea0003800000 */
[C---:B------:R-:W-:Y:S01]  /*0df0*/  LEA R18, P2, R217.reuse, c[0x0][0x188], 0x4 ;  /* 0x00006200d9127a11 */ /* 0x040fe200078420ff */
[----:B------:R-:W-:Y:S01]  /*0e00*/  IMAD.MOV.U32 R8, RZ, RZ, 0x10 ;  /* 0x00000010ff087424 */ /* 0x000fe200078e00ff */
[----:B------:R-:W2:Y:S02]  /*0e10*/  LDL R240, [R1] ;  /* 0x0000000001f07983 */ /* 0x000ea40000100800 */
[C---:B------:R-:W-:Y:S02]  /*0e20*/  LEA.HI.X R19, R217.reuse, c[0x0][0x18c], RZ, 0x4, P2 ;  /* 0x00006300d9137a11 */ /* 0x040fe400010f24ff */
[----:B------:R-:W3:Y:S04]  /*0e30*/  LDL R237, [R1+0xc] ;  /* 0x00000c0001ed7983 */ /* 0x000ee80000100800 */
[----:B------:R0:W4:Y:S04]  /*0e40*/  LDG.E.128 R172, [R18.64] ;  /* 0x0000000412ac7981 */ /* 0x000128000c1e1d00 */
[----:B------:R-:W2:Y:S04]  /*0e50*/  LDL R239, [R1+0x4] ;  /* 0x0000040001ef7983 */ /* 0x000ea80000100800 */
[----:B------:R-:W2:Y:S01]  /*0e60*/  LDL R238, [R1+0x8] ;  /* 0x0000080001ee7983 */ /* 0x000ea20000100800 */
[----:B0-----:R-:W-:-:S05]  /*0e70*/  IMAD.WIDE.U32 R18, R217, R8, c[0x0][0x208] ;  /* 0x00008200d9127625 */ /* 0x001fca00078e0008 */
[----:B------:R0:W2:Y:S01]  /*0e80*/  LDG.E.128 R168, [R18.64] ;  /* 0x0000000412a87981 */ /* 0x0000a2000c1e1d00 */
[----:B------:R-:W-:Y:S01]  /*0e90*/  ISETP.NE.U32.AND P2, PT, RZ, c[0x0][0x250], PT ;  /* 0x00009400ff007a0c */ /* 0x000fe20003f45070 */
[C---:B------:R-:W-:Y:S01]  /*0ea0*/  IMAD.SHL.U32 R17, R217.reuse, 0x8, RZ ;  /* 0x00000008d9117824 */ /* 0x040fe200078e00ff */
[----:B------:R-:W-:Y:S02]  /*0eb0*/  SHF.L.U64.HI R8, R217, 0x3, RZ ;  /* 0x00000003d9087819 */ /* 0x000fe400000102ff */
[----:B------:R-:W-:-:S13]  /*0ec0*/  ISETP.NE.AND.EX P2, PT, RZ, c[0x0][0x254], PT, P2 ;  /* 0x00009500ff007a0c */ /* 0x000fda0003f45320 */
[----:B0-----:R-:W-:-:S04]  /*0ed0*/  @P2 IADD3 R18, P3, R17, c[0x0][0x198], RZ ;  /* 0x0000660011122a10 */ /* 0x001fc80007f7e0ff */
        /* <DEDUP_REMOVED lines=11> */
[----:B------:R0:W5:Y:S01]  /*0f90*/  LDG.E.64 R24, [R18.64] ;  /* 0x0000000412187981 */ /* 0x000162000c1e1b00 */
[----:B------:R-:W-:Y:S02]  /*0fa0*/  IADD3 R217, R217, 0x20, RZ ;  /* 0x00000020d9d97810 */ /* 0x000fe40007ffe0ff */
[--C-:B----4-:R-:W-:Y:S02]  /*0fb0*/  PRMT R8, RZ, 0x5410, R172.reuse ;  /* 0x00005410ff087816 */ /* 0x110fe400000000ac */
[----:B------:R-:W-:Y:S02]  /*0fc0*/  PRMT R17, RZ, 0x7610, R172 ;  /* 0x00007610ff117816 */ /* 0x000fe400000000ac */
[----:B0-----:R-:W-:Y:S02]  /*0fd0*/  PRMT R19, RZ, 0x7610, R173 ;  /* 0x00007610ff137816 */ /* 0x001fe400000000ad */
[----:B-----5:R-:W-:Y:S02]  /*0fe0*/  FSEL R172, R213, RZ, !P2 ;  /* 0x000000ffd5ac7208 */ /* 0x020fe40005000000 */
[----:B------:R-:W-:-:S02]  /*0ff0*/  PRMT R20, RZ, 0x5410, R174 ;  /* 0x00005410ff147816 */ /* 0x000fc400000000ae */
[----:B------:R-:W-:Y:S02]  /*1000*/  PRMT R18, RZ, 0x5410, R173 ;  /* 0x00005410ff127816 */ /* 0x000fe400000000ad */
[----:B------:R-:W-:Y:S02]  /*1010*/  PRMT R21, RZ, 0x7610, R174 ;  /* 0x00007610ff157816 */ /* 0x000fe400000000ae */
[--C-:B------:R-:W-:Y:S02]  /*1020*/  PRMT R22, RZ, 0x5410, R175.reuse ;  /* 0x00005410ff167816 */ /* 0x100fe400000000af */
[----:B------:R-:W-:Y:S01]  /*1030*/  PRMT R175, RZ, 0x7610, R175 ;  /* 0x00007610ffaf7816 */ /* 0x000fe200000000af */
[C---:B------:R-:W-:Y:S01]  /*1040*/  FADD.FTZ R19, -R172.reuse, R19 ;  /* 0x00000013ac137221 */ /* 0x040fe20000010100 */
[----:B--2---:R-:W-:Y:S01]  /*1050*/  PRMT R236, RZ, 0x5410, R168 ;  /* 0x00005410ffec7816 */ /* 0x004fe200000000a8 */
[C---:B------:R-:W-:Y:S01]  /*1060*/  FADD.FTZ R20, -R172.reuse, R20 ;  /* 0x00000014ac147221 */ /* 0x040fe20000010100 */
[--C-:B------:R-:W-:Y:S01]  /*1070*/  PRMT R174, RZ, 0x5410, R169.reuse ;  /* 0x00005410ffae7816 */ /* 0x100fe200000000a9 */
[C---:B------:R-:W-:Y:S01]  /*1080*/  FADD.FTZ R8, -R172.reuse, R8 ;  /* 0x00000008ac087221 */ /* 0x040fe20000010100 */
[----:B------:R-:W-:Y:S01]  /*1090*/  PRMT R173, RZ, 0x7610, R169 ;  /* 0x00007610ffad7816 */ /* 0x000fe200000000a9 */
[C---:B------:R-:W-:Y:S01]  /*10a0*/  FADD.FTZ R17, -R172.reuse, R17 ;  /* 0x00000011ac117221 */ /* 0x040fe20000010100 */
[----:B------:R-:W-:Y:S01]  /*10b0*/  PRMT R169, RZ, 0x5410, R170 ;  /* 0x00005410ffa97816 */ /* 0x000fe200000000aa */
[----:B------:R-:W-:-:S02]  /*10c0*/  FADD.FTZ R18, -R172, R18 ;  /* 0x00000012ac127221 */ /* 0x000fc40000010100 */
[C---:B------:R-:W-:Y:S02]  /*10d0*/  FADD.FTZ R21, -R172.reuse, R21 ;  /* 0x00000015ac157221 */ /* 0x040fe40000010100 */
[C---:B------:R-:W-:Y:S02]  /*10e0*/  FADD.FTZ R22, -R172.reuse, R22 ;  /* 0x00000016ac167221 */ /* 0x040fe40000010100 */
[----:B------:R-:W-:Y:S01]  /*10f0*/  FADD.FTZ R172, -R172, R175 ;  /* 0x000000afacac7221 */ /* 0x000fe20000010100 */
[----:B------:R-:W-:Y:S01]  /*1100*/  PRMT R175, RZ, 0x7610, R168 ;  /* 0x00007610ffaf7816 */ /* 0x000fe200000000a8 */
[C---:B------:R-:W-:Y:S02]  /*1110*/  FMUL.FTZ R19, R4.reuse, R19 ;  /* 0x0000001304137220 */ /* 0x040fe40000410000 */
[C---:B------:R-:W-:Y:S02]  /*1120*/  FMUL.FTZ R20, R4.reuse, R20 ;  /* 0x0000001404147220 */ /* 0x040fe40000410000 */
[----:B------:R-:W-:-:S02]  /*1130*/  FMUL.FTZ R8, R4, R8 ;  /* 0x0000000804087220 */ /* 0x000fc40000410000 */
[----:B------:R-:W-:Y:S02]  /*1140*/  FMUL.FTZ R244, R240, R236 ;  /* 0x000000ecf0f47220 */ /* 0x000fe40000410000 */
[----:B------:R-:W-:Y:S02]  /*1150*/  FADD.FTZ R115, R115, R173 ;  /* 0x000000ad73737221 */ /* 0x000fe40000010000 */
[-C--:B------:R-:W-:Y:S02]  /*1160*/  FFMA.FTZ R75, R19, R173.reuse, R75 ;  /* 0x000000ad134b7223 */ /* 0x080fe4000001004b */
[----:B---3--:R-:W-:Y:S02]  /*1170*/  FMUL.FTZ R241, R237, R173 ;  /* 0x000000adedf17220 */ /* 0x008fe40000410000 */
[----:B------:R-:W-:Y:S02]  /*1180*/  FADD.FTZ R116, R116, R169 ;  /* 0x000000a974747221 */ /* 0x000fe40000010000 */
[----:B------:R-:W-:-:S02]  /*1190*/  FFMA.FTZ R76, R20, R169, R76 ;  /* 0x000000a9144c7223 */ /* 0x000fc4000001004c */
[----:B------:R-:W-:Y:S02]  /*11a0*/  FMUL.FTZ R240, R36, R169 ;  /* 0x000000a924f07220 */ /* 0x000fe40000410000 */
[----:B------:R-:W-:Y:S02]  /*11b0*/  FMUL.FTZ R17, R4, R17 ;  /* 0x0000001104117220 */ /* 0x000fe40000410000 */
        /* <DEDUP_REMOVED lines=40> */
.L_x_713:
[----:B------:R-:W-:Y:S05]  /*1440*/  BSYNC B1 ;  /* 0x0000000000017941 */ /* 0x000fea0003800000 */
.L_x_712:
[----:B------:R-:W-:Y:S01]  /*1450*/  BSSY B1, `(.L_x_714) ;  /* 0x0000063000017945 */ /* 0x000fe20003800000 */
[----:B------:R-:W-:Y:S05]  /*1460*/  @!P0 BRA `(.L_x_715) ;  /* 0x0000061000008947 */ /* 0x000fea0003800000 */
[----:B------:R-:W-:Y:S01]  /*1470*/  LEA R168, P2, R217, c[0x0][0x188], 0x4 ;  /* 0x00006200d9a87a11 */ /* 0x000fe200078420ff */
[----:B------:R-:W-:-:S03]  /*1480*/  HFMA2.MMA R170, -RZ, RZ, 0, 9.5367431640625e-07 ;  /* 0x00000010ffaa7435 */ /* 0x000fc600000001ff */
[----:B------:R-:W-:Y:S02]  /*1490*/  LEA.HI.X R169, R217, c[0x0][0x18c], RZ, 0x4, P2 ;  /* 0x00006300d9a97a11 */ /* 0x000fe400010f24ff */
[----:B------:R-:W-:-:S03]  /*14a0*/  ISETP.NE.U32.AND P2, PT, RZ, c[0x0][0x250], PT ;  /* 0x00009400ff007a0c */ /* 0x000fc60003f45070 */
[----:B------:R0:W2:Y:S01]  /*14b0*/  LDG.E.128 R172, [R168.64] ;  /* 0x00000004a8ac7981 */ /* 0x0000a2000c1e1d00 */
[----:B------:R-:W-:Y:S01]  /*14c0*/  ISETP.NE.AND.EX P2, PT, RZ, c[0x0][0x254], PT, P2 ;  /* 0x00009500ff007a0c */ /* 0x000fe20003f45320 */
[C---:B------:R-:W-:Y:S01]  /*14d0*/  IMAD.SHL.U32 R23, R217.reuse, 0x8, RZ ;  /* 0x00000008d9177824 */ /* 0x040fe200078e00ff */
[C---:B------:R-:W-:Y:S01]  /*14e0*/  SHF.L.U64.HI R7, R217.reuse, 0x3, RZ ;  /* 0x00000003d9077819 */ /* 0x040fe200000102ff */
[----:B0-----:R-:W-:-:S10]  /*14f0*/  IMAD.WIDE.U32 R168, R217, R170, c[0x0][0x208] ;  /* 0x00008200d9a87625 */ /* 0x001fd400078e00aa */
[----:B------:R-:W-:Y:S01]  /*1500*/  @P2 IADD3 R178, P3, R23, c[0x0][0x198], RZ ;  /* 0x0000660017b22a10 */ /* 0x000fe20007f7e0ff */
[----:B------:R-:W3:Y:S03]  /*1510*/  LDG.E.128 R168, [R168.64] ;  /* 0x00000004a8a87981 */ /* 0x000ee6000c1e1d00 */
        /* <DEDUP_REMOVED lines=11> */
[----:B0-----:R-:W-:Y:S02]  /*15d0*/  ISETP.NE.AND P2, PT, R212, RZ, PT ;  /* 0x000000ffd400720c */ /* 0x001fe40003f45270 */
[----:B------:R-:W-:Y:S02]  /*15e0*/  IADD3 R217, R217, 0x20, RZ ;  /* 0x00000020d9d97810 */ /* 0x000fe40007ffe0ff */
[--C-:B--2---:R-:W-:Y:S02]  /*15f0*/  PRMT R7, RZ, 0x5410, R172.reuse ;  /* 0x00005410ff077816 */ /* 0x104fe400000000ac */
[----:B------:R-:W-:Y:S02]  /*1600*/  PRMT R23, RZ, 0x7610, R172 ;  /* 0x00007610ff177816 */ /* 0x000fe400000000ac */
[----:B------:R-:W-:-:S02]  /*1610*/  PRMT R188, RZ, 0x5410, R173 ;  /* 0x00005410ffbc7816 */ /* 0x000fc400000000ad */
[----:B------:R-:W-:Y:S02]  /*1620*/  PRMT R189, RZ, 0x7610, R173 ;  /* 0x00007610ffbd7816 */ /* 0x000fe400000000ad */
[----:B-----5:R-:W-:Y:S02]  /*1630*/  FSEL R172, R213, RZ, !P2 ;  /* 0x000000ffd5ac7208 */ /* 0x020fe40005000000 */
[--C-:B------:R-:W-:Y:S02]  /*1640*/  PRMT R191, RZ, 0x5410, R174.reuse ;  /* 0x00005410ffbf7816 */ /* 0x100fe400000000ae */
[----:B------:R-:W-:Y:S02]  /*1650*/  PRMT R174, RZ, 0x7610, R174 ;  /* 0x00007610ffae7816 */ /* 0x000fe400000000ae */
[--C-:B------:R-:W-:Y:S02]  /*1660*/  PRMT R173, RZ, 0x5410, R175.reuse ;  /* 0x00005410ffad7816 */ /* 0x100fe400000000af */
        /* <DEDUP_REMOVED lines=9> */
[--C-:B---3--:R-:W-:Y:S01]  /*1700*/  PRMT R190, RZ, 0x5410, R169.reuse ;  /* 0x00005410ffbe7816 */ /* 0x108fe200000000a9 */
[----:B------:R-:W-:Y:S01]  /*1710*/  FMUL.FTZ R188, R4, R188 ;  /* 0x000000bc04bc7220 */ /* 0x000fe20000410000 */
[----:B------:R-:W-:Y:S02]  /*1720*/  PRMT R212, RZ, 0x5410, R168 ;  /* 0x00005410ffd47816 */ /* 0x000fe400000000a8 */
[----:B------:R-:W-:Y:S01]  /*1730*/  PRMT R191, RZ, 0x7610, R169 ;  /* 0x00007610ffbf7816 */ /* 0x000fe200000000a9 */
[----:B------:R-:W-:Y:S01]  /*1740*/  FADD.FTZ R122, R122, R190 ;  /* 0x000000be7a7a7221 */ /* 0x000fe20000010000 */
[----:B------:R-:W-:Y:S01]  /*1750*/  PRMT R169, RZ, 0x5410, R170 ;  /* 0x00005410ffa97816 */ /* 0x000fe200000000aa */
[-C--:B------:R-:W-:Y:S01]  /*1760*/  FFMA.FTZ R82, R188, R190.reuse, R82 ;  /* 0x000000bebc527223 */ /* 0x080fe20000010052 */
[----:B------:R-:W-:Y:S01]  /*1770*/  PRMT R192, RZ, 0x7610, R168 ;  /* 0x00007610ffc07816 */ /* 0x000fe200000000a8 */
[----:B------:R-:W-:-:S02]  /*1780*/  FMUL.FTZ R233, R42, R190 ;  /* 0x000000be2ae97220 */ /* 0x000fc40000410000 */
[C---:B------:R-:W-:Y:S02]  /*1790*/  FMUL.FTZ R190, R4.reuse, R175 ;  /* 0x000000af04be7220 */ /* 0x040fe40000410000 */
[----:B------:R-:W-:Y:S02]  /*17a0*/  FMUL.FTZ R7, R4, R7 ;  /* 0x0000000704077220 */ /* 0x000fe40000410000 */
[----:B------:R-:W-:Y:S02]  /*17b0*/  FMUL.FTZ R235, R40, R212 ;  /* 0x000000d428eb7220 */ /* 0x000fe40000410000 */
[----:B------:R-:W-:Y:S02]  /*17c0*/  FMUL.FTZ R189, R4, R189 ;  /* 0x000000bd04bd7220 */ /* 0x000fe40000410000 */
        /* <DEDUP_REMOVED lines=43> */
.L_x_715:
[----:B------:R-:W-:Y:S05]  /*1a80*/  BSYNC B1 ;  /* 0x0000000000017941 */ /* 0x000fea0003800000 */
.L_x_714:
[----:B------:R-:W-:Y:S01]  /*1a90*/  BSSY B1, `(.L_x_716) ;  /* 0x0000063000017945 */ /* 0x000fe20003800000 */
[----:B------:R-:W-:Y:S05]  /*1aa0*/  @!P1 BRA `(.L_x_717) ;  /* 0x0000061000009947 */ /* 0x000fea0003800000 */
[----:B------:R-:W-:-:S04]  /*1ab0*/  LEA R168, P2, R217, c[0x0][0x188], 0x4 ;  /* 0x00006200d9a87a11 */ /* 0x000fc800078420ff */
[C---:B------:R-:W-:Y:S02]  /*1ac0*/  LEA.HI.X R169, R217.reuse, c[0x0][0x18c], RZ, 0x4, P2 ;  /* 0x00006300d9a97a11 */ /* 0x040fe400010f24ff */
[----:B------:R-:W-:Y:S01]  /*1ad0*/  ISETP.NE.U32.AND P2, PT, RZ, c[0x0][0x250], PT ;  /* 0x00009400ff007a0c */ /* 0x000fe20003f45070 */
[----:B------:R-:W-:Y:S02]  /*1ae0*/  IMAD.MOV.U32 R6, RZ, RZ, 0x10 ;  /* 0x00000010ff067424 */ /* 0x000fe400078e00ff */
[----:B------:R0:W2:Y:S01]  /*1af0*/  LDG.E.128 R172, [R168.64] ;  /* 0x00000004a8ac7981 */ /* 0x0000a2000c1e1d00 */
[----:B------:R-:W-:Y:S01]  /*1b00*/  ISETP.NE.AND.EX P2, PT, RZ, c[0x0][0x254], PT, P2 ;  /* 0x00009500ff007a0c */ /* 0x000fe20003f45320 */
[C---:B------:R-:W-:Y:S02]  /*1b10*/  IMAD.SHL.U32 R193, R217.reuse, 0x8, RZ ;  /* 0x00000008d9c17824 */ /* 0x040fe400078e00ff */
[C---:B0-----:R-:W-:Y:S01]  /*1b20*/  IMAD.WIDE.U32 R168, R217.reuse, R6, c[0x0][0x208] ;  /* 0x00008200d9a87625 */ /* 0x041fe200078e0006 */
[----:B------:R-:W-:-:S09]  /*1b30*/  SHF.L.U64.HI R6, R217, 0x3, RZ ;  /* 0x00000003d9067819 */ /* 0x000fd200000102ff */
        /* <DEDUP_REMOVED lines=88> */
.L_x_717:
[----:B------:R-:W-:Y:S05]  /*20c0*/  BSYNC B1 ;  /* 0x0000000000017941 */ /* 0x000fea0003800000 */
.L_x_716:
[----:B------:R-:W-:Y:S01]  /*20d0*/  ISETP.GE.U32.AND P2, PT, R0, 0xa0, PT ;  /* 0x000000a00000780c */ /* 0x000fe20003f46070 */
[----:B------:R-:W-:-:S12]  /*20e0*/  BSSY B1, `(.L_x_718) ;  /* 0x0000062000017945 */ /* 0x000fd80003800000 */
[----:B------:R-:W-:Y:S05]  /*20f0*/  @!P2 BRA `(.L_x_719) ;  /* 0x000006000000a947 */ /* 0x000fea0003800000 */
[----:B------:R-:W-:Y:S02]  /*2100*/  ISETP.NE.U32.AND P2, PT, RZ, c[0x0][0x218], PT ;  /* 0x00008600ff007a0c */ /* 0x000fe40003f45070 */
[----:B------:R-:W-:Y:S02]  /*2110*/  SHF.L.U32 R199, R217, 0x3, RZ ;  /* 0x00000003d9c77819 */ /* 0x000fe400000006ff */
[----:B------:R-:W-:Y:S01]  /*2120*/  ISETP.NE.AND.EX P2, PT, RZ, c[0x0][0x21c], PT, P2 ;  /* 0x00008700ff007a0c */ /* 0x000fe20003f45320 */
[----:B------:R-:W-:Y:S01]  /*2130*/  IMAD.MOV.U32 R170, RZ, RZ, 0x10 ;  /* 0x00000010ffaa7424 */ /* 0x000fe200078e00ff */
[----:B------:R-:W-:-:S11]  /*2140*/  SHF.R.U32.HI R5, RZ, 0x1d, R217 ;  /* 0x0000001dff057819 */ /* 0x000fd600000116d9 */
[----:B------:R-:W-:-:S04]  /*2150*/  @P2 LEA R186, P3, R217, c[0x0][0x218], 0x4 ;  /* 0x00008600d9ba2a11 */ /* 0x000fc800078620ff */
[C---:B------:R-:W-:Y:S02]  /*2160*/  @P2 LEA.HI.X R187, R217.reuse, c[0x0][0x21c], RZ, 0x4, P3 ;  /* 0x00008700d9bb2a11 */ /* 0x040fe400018f24ff */
[----:B------:R-:W-:-:S03]  /*2170*/  LEA R168, P3, R217, c[0x0][0x188], 0x4 ;  /* 0x00006200d9a87a11 */ /* 0x000fc600078620ff */
[----:B------:R0:W5:Y:S01]  /*2180*/  @P2 LDG.E.128 R32, [R186.64] ;  /* 0x00000004ba202981 */ /* 0x000162000c1e1d00 */
[----:B------:R-:W-:Y:S01]  /*2190*/  LEA.HI.X R169, R217, c[0x0][0x18c], RZ, 0x4, P3 ;  /* 0x00006300d9a97a11 */ /* 0x000fe200018f24ff */
[----:B------:R-:W1:Y:S01]  /*21a0*/  LDC.U8 R208, c[0x0][0x1f0] ;  /* 0x00007c00ffd07b82 */ /* 0x000e620000000000 */
[----:B------:R-:W-:-:S03]  /*21b0*/  ISETP.NE.U32.AND P3, PT, RZ, c[0x0][0x250], PT ;  /* 0x00009400ff007a0c */ /* 0x000fc60003f65070 */
[----:B------:R2:W3:Y:S01]  /*21c0*/  LDG.E.128 R172, [R168.64] ;  /* 0x00000004a8ac7981 */ /* 0x0004e2000c1e1d00 */
[----:B------:R-:W-:Y:S01]  /*21d0*/  ISETP.NE.AND.EX P3, PT, RZ, c[0x0][0x254], PT, P3 ;  /* 0x00009500ff007a0c */ /* 0x000fe20003f65330 */
[----:B--2---:R-:W-:Y:S01]  /*21e0*/  IMAD.WIDE.U32 R168, R217, R170, c[0x0][0x208] ;  /* 0x00008200d9a87625 */ /* 0x004fe200078e00aa */
[----:B0-----:R-:W-:-:S11]  /*21f0*/  IADD3 R186, P2, R199, c[0x0][0x190], RZ ;  /* 0x00006400c7ba7a10 */ /* 0x001fd60007f5e0ff */
[----:B------:R-:W-:Y:S01]  /*2200*/  @P3 IADD3 R200, P4, R199, c[0x0][0x198], RZ ;  /* 0x00006600c7c83a10 */ /* 0x000fe20007f9e0ff */
[----:B------:R-:W2:Y:S01]  /*2210*/  LDG.E.128 R168, [R168.64] ;  /* 0x00000004a8a87981 */ /* 0x000ea2000c1e1d00 */
[C---:B------:R-:W-:Y:S02]  /*2220*/  IADD3.X R187, R5.reuse, c[0x0][0x194], RZ, P2, !PT ;  /* 0x0000650005bb7a10 */ /* 0x040fe400017fe4ff */
[----:B------:R-:W-:-:S04]  /*2230*/  @P3 IADD3.X R201, R5, c[0x0][0x19c], RZ, P4, !PT ;  /* 0x0000670005c93a10 */ /* 0x000fc800027fe4ff */
[----:B------:R-:W5:Y:S01]  /*2240*/  LDG.E.64 R186, [R186.64] ;  /* 0x00000004baba7981 */ /* 0x000f62000c1e1b00 */
[----:B-1----:R-:W-:-:S03]  /*2250*/  ISETP.NE.AND P2, PT, R208, RZ, PT ;  /* 0x000000ffd000720c */ /* 0x002fc60003f45270 */
[----:B------:R3:W5:Y:S02]  /*2260*/  @P3 LDG.E.64 R184, [R200.64] ;  /* 0x00000004c8b83981 */ /* 0x000764000c1e1b00 */
[----:B-----5:R-:W-:Y:S02]  /*2270*/  FSEL R202, R213, RZ, !P2 ;  /* 0x000000ffd5ca7208 */ /* 0x020fe40005000000 */
[--C-:B---3--:R-:W-:Y:S02]  /*2280*/  PRMT R200, RZ, 0x5410, R173.reuse ;  /* 0x00005410ffc87816 */ /* 0x108fe400000000ad */
[--C-:B------:R-:W-:Y:S02]  /*2290*/  PRMT R5, RZ, 0x5410, R172.reuse ;  /* 0x00005410ff057816 */ /* 0x100fe400000000ac */
[----:B------:R-:W-:Y:S02]  /*22a0*/  PRMT R199, RZ, 0x7610, R172 ;  /* 0x00007610ffc77816 */ /* 0x000fe400000000ac */
[----:B------:R-:W-:-:S02]  /*22b0*/  PRMT R201, RZ, 0x7610, R173 ;  /* 0x00007610ffc97816 */ /* 0x000fc400000000ad */
[--C-:B------:R-:W-:Y:S02]  /*22c0*/  PRMT R203, RZ, 0x5410, R174.reuse ;  /* 0x00005410ffcb7816 */ /* 0x100fe400000000ae */
        /* <DEDUP_REMOVED lines=11> */
[----:B--2---:R-:W-:Y:S01]  /*2380*/  PRMT R202, RZ, 0x5410, R169 ;  /* 0x00005410ffca7816 */ /* 0x004fe200000000a9 */
[----:B------:R-:W-:Y:S01]  /*2390*/  FMUL.FTZ R200, R4, R200 ;  /* 0x000000c804c87220 */ /* 0x000fe20000410000 */
[----:B------:R-:W-:-:S02]  /*23a0*/  PRMT R205, RZ, 0x5410, R168 ;  /* 0x00005410ffcd7816 */ /* 0x000fc400000000a8 */
[----:B------:R-:W-:Y:S01]  /*23b0*/  PRMT R203, RZ, 0x7610, R169 ;  /* 0x00007610ffcb7816 */ /* 0x000fe200000000a9 */
[----:B------:R-:W-:Y:S01]  /*23c0*/  FADD.FTZ R102, R102, R202 ;  /* 0x000000ca66667221 */ /* 0x000fe20000010000 */
[----:B------:R-:W-:Y:S01]  /*23d0*/  PRMT R169, RZ, 0x5410, R170 ;  /* 0x00005410ffa97816 */ /* 0x000fe200000000aa */
[-C--:B------:R-:W-:Y:S01]  /*23e0*/  FFMA.FTZ R162, R200, R202.reuse, R162 ;  /* 0x000000cac8a27223 */ /* 0x080fe200000100a2 */
[----:B------:R-:W-:Y:S01]  /*23f0*/  PRMT R204, RZ, 0x7610, R168 ;  /* 0x00007610ffcc7816 */ /* 0x000fe200000000a8 */
[----:B------:R-:W-:Y:S02]  /*2400*/  FMUL.FTZ R222, R58, R202 ;  /* 0x000000ca3ade7220 */ /* 0x000fe40000410000 */
[C---:B------:R-:W-:Y:S02]  /*2410*/  FMUL.FTZ R202, R4.reuse, R175 ;  /* 0x000000af04ca7220 */ /* 0x040fe40000410000 */
[----:B------:R-:W-:Y:S02]  /*2420*/  FMUL.FTZ R5, R4, R5 ;  /* 0x0000000504057220 */ /* 0x000fe40000410000 */
[----:B------:R-:W-:-:S02]  /*2430*/  FMUL.FTZ R224, R56, R205 ;  /* 0x000000cd38e07220 */ /* 0x000fc40000410000 */
[----:B------:R-:W-:Y:S02]  /*2440*/  FMUL.FTZ R201, R4, R201 ;  /* 0x000000c904c97220 */ /* 0x000fe40000410000 */
[----:B------:R-:W-:Y:S02]  /*2450*/  FADD.FTZ R164, R164, R169 ;  /* 0x000000a9a4a47221 */ /* 0x000fe40000010000 */
[-C--:B------:R-:W-:Y:S02]  /*2460*/  FFMA.FTZ R140, R202, R169.reuse, R140 ;  /* 0x000000a9ca8c7223 */ /* 0x080fe4000001008c */
[----:B------:R-:W-:Y:S02]  /*2470*/  FMUL.FTZ R209, R60, R169 ;  /* 0x000000a93cd17220 */ /* 0x000fe40000410000 */
[----:B------:R-:W-:Y:S02]  /*2480*/  FMUL.FTZ R199, R4, R199 ;  /* 0x000000c704c77220 */ /* 0x000fe40000410000 */
[----:B------:R-:W-:-:S02]  /*2490*/  FMUL.FTZ R223, R57, R204 ;  /* 0x000000cc39df7220 */ /* 0x000fc40000410000 */
[----:B------:R-:W-:Y:S02]  /*24a0*/  FADD.FTZ R169, R215, R224 ;  /* 0x000000e0d7a97221 */ /* 0x000fe40000010000 */
[----:B------:R-:W-:Y:S01]  /*24b0*/  FFMA.FTZ R175, R5, R224, R214 ;  /* 0x000000e005af7223 */ /* 0x000fe200000100d6 */
[----:B------:R-:W-:Y:S01]  /*24c0*/  PRMT R170, RZ, 0x7610, R170 ;  /* 0x00007610ffaa7816 */ /* 0x000fe200000000aa */
[----:B------:R-:W-:Y:S02]  /*24d0*/  FADD.FTZ R103, R103, R203 ;  /* 0x000000cb67677221 */ /* 0x000fe40000010000 */
[-C--:B------:R-:W-:Y:S02]  /*24e0*/  FFMA.FTZ R163, R201, R203.reuse, R163 ;  /* 0x000000cbc9a37223 */ /* 0x080fe400000100a3 */
        /* <DEDUP_REMOVED lines=33> */
.L_x_719:
[----:B------:R-:W-:Y:S05]  /*2700*/  BSYNC B1 ;  /* 0x0000000000017941 */ /* 0x000fea0003800000 */
.L_x_718:
[----:B------:R-:W-:Y:S05]  /*2710*/  BRA.DIV ~URZ, `(.L_x_720) ;  /* 0x000041127f007947 */ /* 0x000fea000b800000 */
[----:B------:R0:W1:Y:S02]  /*2720*/  SHFL.BFLY PT, R171, R215, 0x1, 0x1f ;  /* 0x0c201f00d7ab7f89 */ /* 0x00006400000e0000 */
.L_x_733:
[----:B------:R-:W-:Y:S05]  /*2730*/  BRA.DIV ~URZ, `(.L_x_721) ;  /* 0x000041727f007947 */ /* 0x000fea000b800000 */
[----:B-1----:R-:W-:Y:S01]  /*2740*/  FADD.FTZ R171, R171, R215 ;  /* 0x000000d7abab7221 */ /* 0x002fe20000010000 */
[----:B------:R-:W1:Y:S04]  /*2750*/  SHFL.BFLY PT, R168, R214, 0x1, 0x1f ;  /* 0x0c201f00d6a87f89 */ /* 0x000e6800000e0000 */
[----:B------:R-:W2:Y:S01]  /*2760*/  SHFL.BFLY PT, R169, R171, 0x2, 0x1f ;  /* 0x0c401f00aba97f89 */ /* 0x000ea200000e0000 */
[----:B-1----:R-:W-:-:S02]  /*2770*/  FADD.FTZ R168, R168, R214 ;  /* 0x000000d6a8a87221 */ /* 0x002fc40000010000 */
        /* <DEDUP_REMOVED lines=9> */
[----:B------:R-:W1:Y:S04]  /*2810*/  SHFL.BFLY PT, R169, R168, 0x8, 0x1f ;  /* 0x0d001f00a8a97f89 */ /* 0x000e6800000e0000 */
[----:B------:R2:W3:Y:S01]  /*2820*/  SHFL.BFLY PT, R173, R171, 0x10, 0x1f ;  /* 0x0e001f00abad7f89 */ /* 0x0004e200000e0000 */
[----:B-1----:R-:W-:-:S05]  /*2830*/  FADD.FTZ R172, R168, R169 ;  /* 0x000000a9a8ac7221 */ /* 0x002fca0000010000 */
[----:B------:R2:W1:Y:S02]  /*2840*/  SHFL.BFLY PT, R168, R172, 0x10, 0x1f ;  /* 0x0e001f00aca87f89 */ /* 0x00046400000e0000 */
.L_x_734:
        /* <DEDUP_REMOVED lines=8> */
[----:B---3--:R-:W-:Y:S02]  /*28d0*/  ISETP.NE.AND P2, PT, R217, RZ, PT ;  /* 0x000000ffd900720c */ /* 0x008fe40003f45270 */
        /* <DEDUP_REMOVED lines=8> */
[----:B------:R-:W-:Y:S02]  /*2960*/  @P5 PRMT R169, RZ, 0x5410, R144 ;  /* 0x00005410ffa95816 */ /* 0x000fe40000000090 */
[----:B------:R-:W-:Y:S02]  /*2970*/  @P5 PRMT R214, RZ, 0x7610, R146 ;  /* 0x00007610ffd65816 */ /* 0x000fe40000000092 */
[----:B0-----:R-:W-:Y:S01]  /*2980*/  @P5 PRMT R215, RZ, 0x5410, R147 ;  /* 0x00005410ffd75816 */ /* 0x001fe20000000093 */
        /* <DEDUP_REMOVED lines=9> */
[----:B------:R-:W-:-:S03]  /*2a20*/  ISETP.NE.U32.AND P3, PT, RZ, c[0x0][0x258], PT ;  /* 0x00009600ff007a0c */ /* 0x000fc60003f65070 */
[----:B------:R-:W-:Y:S01]  /*2a30*/  FMUL.FTZ R170, R4, R169 ;  /* 0x000000a904aa7220 */ /* 0x000fe20000410000 */
[----:B------:R-:W-:Y:S02]  /*2a40*/  ISETP.NE.AND.EX P3, PT, RZ, c[0x0][0x25c], PT, P3 ;  /* 0x00009700ff007a0c */ /* 0x000fe40003f65330 */
[----:B------:R-:W-:-:S05]  /*2a50*/  @P5 PRMT R169, RZ, 0x7610, R144 ;  /* 0x00007610ffa95816 */ /* 0x000fca0000000090 */
[----:B------:R-:W-:-:S04]  /*2a60*/  @P5 FADD.FTZ R170, R170, R169 ;  /* 0x000000a9aaaa5221 */ /* 0x000fc80000010000 */
[----:B------:R-:W-:Y:S02]  /*2a70*/  FMUL.FTZ R173, R170, c[0x0][0x1e8] ;  /* 0x00007a00aaad7a20 */ /* 0x000fe40000410000 */
[----:B------:R-:W-:Y:S02]  /*2a80*/  @P3 F2FP.BF16.PACK_AB R171, RZ, R171 ;  /* 0x000000abffab323e */ /* 0x000fe400000010ff */
[----:B------:R-:W-:Y:S02]  /*2a90*/  @P3 F2FP.BF16.PACK_AB R169, RZ, R170 ;  /* 0x000000aaffa9323e */ /* 0x000fe400000010ff */
[----:B------:R-:W-:Y:S02]  /*2aa0*/  @P3 PRMT R136, R171, 0x7610, R136 ;  /* 0x00007610ab883816 */ /* 0x000fe40000000088 */
[----:B------:R-:W-:Y:S01]  /*2ab0*/  @P2 F2FP.BF16.PACK_AB R171, RZ, R213 ;  /* 0x000000d5ffab223e */ /* 0x000fe200000010ff */
[----:B------:R-:W-:Y:S01]  /*2ac0*/  FFMA.FTZ R213, R12, R175, R168 ;  /* 0x000000af0cd57223 */ /* 0x000fe200000100a8 */
[----:B------:R-:W-:-:S02]  /*2ad0*/  @P3 PRMT R136, R136, 0x5410, R169 ;  /* 0x0000541088883816 */ /* 0x000fc400000000a9 */
[----:B------:R-:W-:Y:S01]  /*2ae0*/  @P2 PRMT R96, R171, 0x7610, R96 ;  /* 0x00007610ab602816 */ /* 0x000fe20000000060 */
[----:B------:R-:W-:Y:S01]  /*2af0*/  FADD.FTZ R213, R251, -R213 ;  /* 0x800000d5fbd57221 */ /* 0x000fe20000010000 */
[----:B------:R-:W-:Y:S02]  /*2b00*/  @P5 PRMT R169, RZ, 0x5410, R145 ;  /* 0x00005410ffa95816 */ /* 0x000fe40000000091 */
[----:B------:R-:W-:Y:S01]  /*2b10*/  @P2 FSEL R170, R173, RZ, P4 ;  /* 0x000000ffadaa2208 */ /* 0x000fe20002000000 */
[----:B------:R-:W-:Y:S01]  /*2b20*/  FMUL.FTZ R171, R4, R213 ;  /* 0x000000d504ab7220 */ /* 0x000fe20000410000 */
[----:B------:R-:W-:Y:S01]  /*2b30*/  @P2 LOP3.LUT P4, RZ, R28, 0xff0000, RZ, 0xc0, !PT ;  /* 0x00ff00001cff2812 */ /* 0x000fe2000788c0ff */
[----:B------:R-:W-:Y:S01]  /*2b40*/  FFMA.FTZ R213, R13, R175, R168 ;  /* 0x000000af0dd57223 */ /* 0x000fe200000100a8 */
[----:B------:R-:W-:Y:S01]  /*2b50*/  @P2 F2FP.BF16.PACK_AB R170, RZ, R170 ;  /* 0x000000aaffaa223e */ /* 0x000fe200000010ff */
[----:B------:R-:W-:Y:S02]  /*2b60*/  @P5 FADD.FTZ R171, R171, R169 ;  /* 0x000000a9abab5221 */ /* 0x000fe40000010000 */
[----:B------:R-:W-:Y:S01]  /*2b70*/  FADD.FTZ R213, R250, -R213 ;  /* 0x800000d5fad57221 */ /* 0x000fe20000010000 */
[----:B------:R-:W-:-:S02]  /*2b80*/  @P2 PRMT R96, R96, 0x5410, R170 ;  /* 0x0000541060602816 */ /* 0x000fc400000000aa */
[----:B------:R-:W-:Y:S02]  /*2b90*/  @P3 F2FP.BF16.PACK_AB R169, RZ, R171 ;  /* 0x000000abffa9323e */ /* 0x000fe400000010ff */
[----:B------:R-:W-:Y:S02]  /*2ba0*/  @P5 PRMT R170, RZ, 0x7610, R145 ;  /* 0x00007610ffaa5816 */ /* 0x000fe40000000091 */
[----:B------:R-:W-:Y:S01]  /*2bb0*/  @P3 PRMT R137, R169, 0x7610, R137 ;  /* 0x00007610a9893816 */ /* 0x000fe20000000089 */
[----:B------:R-:W-:-:S05]  /*2bc0*/  FMUL.FTZ R169, R171, c[0x0][0x1e8] ;  /* 0x00007a00aba97a20 */ /* 0x000fca0000410000 */
[----:B------:R-:W-:Y:S02]  /*2bd0*/  @P2 FSEL R171, R169, RZ, P4 ;  /* 0x000000ffa9ab2208 */ /* 0x000fe40002000000 */
[----:B------:R-:W-:Y:S02]  /*2be0*/  @P2 LOP3.LUT P4, RZ, R28, 0xff000000, RZ, 0xc0, !PT ;  /* 0xff0000001cff2812 */ /* 0x000fe4000788c0ff */
[----:B------:R-:W-:-:S04]  /*2bf0*/  @P2 F2FP.BF16.PACK_AB R171, RZ, R171 ;  /* 0x000000abffab223e */ /* 0x000fc800000010ff */
[----:B------:R-:W-:Y:S01]  /*2c00*/  @P2 PRMT R97, R171, 0x7610, R97 ;  /* 0x00007610ab612816 */ /* 0x000fe20000000061 */
[----:B------:R-:W-:-:S04]  /*2c10*/  FMUL.FTZ R171, R4, R213 ;  /* 0x000000d504ab7220 */ /* 0x000fc80000410000 */
[----:B------:R-:W-:-:S04]  /*2c20*/  @P5 FADD.FTZ R171, R171, R170 ;  /* 0x000000aaabab5221 */ /* 0x000fc80000010000 */
[----:B------:R-:W-:Y:S01]  /*2c30*/  FMUL.FTZ R213, R171, c[0x0][0x1e8] ;  /* 0x00007a00abd57a20 */ /* 0x000fe20000410000 */
[----:B------:R-:W-:Y:S02]  /*2c40*/  @P3 F2FP.BF16.PACK_AB R170, RZ, R171 ;  /* 0x000000abffaa323e */ /* 0x000fe400000010ff */
[----:B------:R-:W-:Y:S02]  /*2c50*/  @P5 PRMT R171, RZ, 0x5410, R146 ;  /* 0x00005410ffab5816 */ /* 0x000fe40000000092 */
        /* <DEDUP_REMOVED lines=25> */
[----:B------:R-:W-:Y:S02]  /*2df0*/  LOP3.LUT P4, RZ, R31, 0xff, RZ, 0xc0, !PT ;  /* 0x000000ff1fff7812 */ /* 0x000fe4000788c0ff */
[----:B------:R-:W-:Y:S01]  /*2e00*/  F2FP.BF16.PACK_AB R169, R213, R169 ;  /* 0x000000a9d5a9723e */ /* 0x000fe200000010ff */
[----:B------:R-:W-:Y:S01]  /*2e10*/  FADD.FTZ R171, R248, -R171 ;  /* 0x800000abf8ab7221 */ /* 0x000fe20000010000 */
[----:B------:R-:W-:-:S02]  /*2e20*/  FSEL R170, R170, RZ, P4 ;  /* 0x000000ffaaaa7208 */ /* 0x000fc40002000000 */
[----:B------:R-:W-:Y:S01]  /*2e30*/  LOP3.LUT P4, RZ, R31, 0xff00, RZ, 0xc0, !PT ;  /* 0x0000ff001fff7812 */ /* 0x000fe2000788c0ff */
[----:B------:R-:W-:-:S04]  /*2e40*/  FMUL.FTZ R171, R4, R171 ;  /* 0x000000ab04ab7220 */ /* 0x000fc80000410000 */
[----:B------:R-:W-:-:S05]  /*2e50*/  @P5 FADD.FTZ R171, R171, R214 ;  /* 0x000000d6abab5221 */ /* 0x000fca0000010000 */
[----:B------:R-:W-:Y:S01]  /*2e60*/  @P3 F2FP.BF16.PACK_AB R214, RZ, R171 ;  /* 0x000000abffd6323e */ /* 0x000fe200000010ff */
[----:B------:R-:W-:-:S03]  /*2e70*/  FMUL.FTZ R171, R171, c[0x0][0x1e8] ;  /* 0x00007a00abab7a20 */ /* 0x000fc60000410000 */
[----:B------:R-:W-:Y:S02]  /*2e80*/  @P3 PRMT R138, R138, 0x5410, R214 ;  /* 0x000054108a8a3816 */ /* 0x000fe400000000d6 */
        /* <DEDUP_REMOVED lines=8> */
[C---:B------:R-:W-:Y:S02]  /*2f10*/  FMUL.FTZ R214, R4.reuse, R214 ;  /* 0x000000d604d67220 */ /* 0x040fe40000410000 */
[----:B------:R-:W-:-:S02]  /*2f20*/  FMUL.FTZ R168, R4, R168 ;  /* 0x000000a804a87220 */ /* 0x000fc40000410000 */
[----:B------:R-:W-:-:S05]  /*2f30*/  @P5 FADD.FTZ R214, R214, R215 ;  /* 0x000000d7d6d65221 */ /* 0x000fca0000010000 */
[----:B------:R-:W-:Y:S01]  /*2f40*/  @P3 F2FP.BF16.PACK_AB R215, RZ, R214 ;  /* 0x000000d6ffd7323e */ /* 0x000fe200000010ff */
[----:B------:R-:W-:-:S03]  /*2f50*/  FMUL.FTZ R214, R214, c[0x0][0x1e8] ;  /* 0x00007a00d6d67a20 */ /* 0x000fc60000410000 */
[----:B------:R-:W-:Y:S02]  /*2f60*/  @P3 PRMT R139, R215, 0x7610, R139 ;  /* 0x00007610d78b3816 */ /* 0x000fe4000000008b */
[----:B------:R-:W-:-:S04]  /*2f70*/  @P2 FSEL R215, R214, RZ, P6 ;  /* 0x000000ffd6d72208 */ /* 0x000fc80003000000 */
[----:B------:R-:W-:-:S04]  /*2f80*/  @P2 F2FP.BF16.PACK_AB R215, RZ, R215 ;  /* 0x000000d7ffd7223e */ /* 0x000fc800000010ff */
[----:B------:R-:W-:Y:S02]  /*2f90*/  @P2 PRMT R99, R215, 0x7610, R99 ;  /* 0x00007610d7632816 */ /* 0x000fe40000000063 */
[----:B------:R-:W-:-:S05]  /*2fa0*/  @P5 PRMT R215, RZ, 0x7610, R147 ;  /* 0x00007610ffd75816 */ /* 0x000fca0000000093 */
[----:B------:R-:W-:Y:S01]  /*2fb0*/  @P5 FADD.FTZ R168, R168, R215 ;  /* 0x000000d7a8a85221 */ /* 0x000fe20000010000 */
[----:B------:R-:W-:Y:S02]  /*2fc0*/  FSEL R215, R171, RZ, P4 ;  /* 0x000000ffabd77208 */ /* 0x000fe40002000000 */
[----:B------:R-:W-:Y:S01]  /*2fd0*/  LOP3.LUT P4, RZ, R31, 0xff0000, RZ, 0xc0, !PT ;  /* 0x00ff00001fff7812 */ /* 0x000fe2000788c0ff */
[----:B------:R-:W-:Y:S01]  /*2fe0*/  FMUL.FTZ R213, R168, c[0x0][0x1e8] ;  /* 0x00007a00a8d57a20 */ /* 0x000fe20000410000 */
[----:B------:R-:W-:Y:S02]  /*2ff0*/  F2FP.BF16.PACK_AB R170, R215, R170 ;  /* 0x000000aad7aa723e */ /* 0x000fe400000010ff */
[----:B------:R-:W-:Y:S02]  /*3000*/  FSEL R171, R214, RZ, P4 ;  /* 0x000000ffd6ab7208 */ /* 0x000fe40002000000 */
[----:B------:R-:W-:Y:S02]  /*3010*/  @P3 F2FP.BF16.PACK_AB R214, RZ, R168 ;  /* 0x000000a8ffd6323e */ /* 0x000fe400000010ff */
[----:B------:R-:W-:-:S02]  /*3020*/  F2FP.BF16.PACK_AB R168, R173, R172 ;  /* 0x000000acada8723e */ /* 0x000fc400000010ff */
[----:B------:R-:W-:Y:S02]  /*3030*/  @P3 PRMT R139, R139, 0x5410, R214 ;  /* 0x000054108b8b3816 */ /* 0x000fe400000000d6 */
[----:B------:R-:W-:-:S04]  /*3040*/  LOP3.LUT P3, RZ, R31, 0xff000000, RZ, 0xc0, !PT ;  /* 0xff0000001fff7812 */ /* 0x000fc8000786c0ff */
[----:B------:R-:W-:Y:S02]  /*3050*/  FSEL R173, R213, RZ, P3 ;  /* 0x000000ffd5ad7208 */ /* 0x000fe40001800000 */
[----:B------:R-:W-:Y:S02]  /*3060*/  @P2 LOP3.LUT P3, RZ, R29, 0xff000000, RZ, 0xc0, !PT ;  /* 0xff0000001dff2812 */ /* 0x000fe4000786c0ff */
[----:B------:R-:W-:Y:S02]  /*3070*/  F2FP.BF16.PACK_AB R171, R173, R171 ;  /* 0x000000abadab723e */ /* 0x000fe400000010ff */
[----:B------:R-:W-:Y:S01]  /*3080*/  @P2 FSEL R172, R213, RZ, P3 ;  /* 0x000000ffd5ac2208 */ /* 0x000fe20001800000 */
[----:B------:R-:W-:Y:S01]  /*3090*/  HFMA2.MMA R213, -RZ, RZ, 0, 9.5367431640625e-07 ;  /* 0x00000010ffd57435 */ /* 0x000fe200000001ff */
[----:B------:R-:W-:Y:S02]  /*30a0*/  ISETP.NE.U32.AND P3, PT, RZ, c[0x0][0x258], PT ;  /* 0x00009600ff007a0c */ /* 0x000fe40003f65070 */
[----:B------:R-:W-:-:S02]  /*30b0*/  @P2 F2FP.BF16.PACK_AB R172, RZ, R172 ;  /* 0x000000acffac223e */ /* 0x000fc400000010ff */
[----:B------:R-:W-:Y:S02]  /*30c0*/  ISETP.NE.AND.EX P3, PT, RZ, c[0x0][0x25c], PT, P3 ;  /* 0x00009700ff007a0c */ /* 0x000fe40003f65330 */
        /* <DEDUP_REMOVED lines=9> */
.L_x_723:
[----:B------:R-:W-:Y:S05]  /*3160*/  BSYNC B1 ;  /* 0x0000000000017941 */ /* 0x000fea0003800000 */
.L_x_722:
[----:B------:R-:W-:Y:S01]  /*3170*/  ISETP.GE.U32.AND P2, PT, R0, 0x40, PT ;  /* 0x000000400000780c */ /* 0x000fe20003f46070 */
[----:B------:R-:W-:-:S12]  /*3180*/  BSSY B1, `(.L_x_724) ;  /* 0x000008b000017945 */ /* 0x000fd80003800000 */
[----:B------:R-:W-:Y:S05]  /*3190*/  @!P2 BRA `(.L_x_725) ;  /* 0x000008900000a947 */ /* 0x000fea0003800000 */
[----:B---3--:R-:W-:Y:S02]  /*31a0*/  ISETP.NE.AND P2, PT, R217, RZ, PT ;  /* 0x000000ffd900720c */ /* 0x008fe40003f45270 */
[----:B------:R-:W-:Y:S02]  /*31b0*/  ISETP.NE.U32.AND P5, PT, RZ, c[0x0][0x218], PT ;  /* 0x00008600ff007a0c */ /* 0x000fe40003fa5070 */
[----:B0-----:R-:W-:Y:S02]  /*31c0*/  FSEL R168, R174, RZ, !P2 ;  /* 0x000000ffaea87208 */ /* 0x001fe40005000000 */
        /* <DEDUP_REMOVED lines=8> */
[----:B------:R-:W-:Y:S01]  /*3250*/  @P5 PRMT R215, RZ, 0x5410, R151 ;  /* 0x00005410ffd75816 */ /* 0x000fe20000000097 */
        /* <DEDUP_REMOVED lines=112> */
[----:B------:R-:W-:Y:S01]  /*3960*/  IMAD.MOV.U32 R213, RZ, RZ, 0x10 ;  /* 0x00000010ffd57424 */ /* 0x000fe200078e00ff */
        /* <DEDUP_REMOVED lines=12> */
.L_x_725:
[----:B------:R-:W-:Y:S05]  /*3a30*/  BSYNC B1 ;  /* 0x0000000000017941 */ /* 0x000fea0003800000 */
.L_x_724:
[----:B------:R-:W-:Y:S01]  /*3a40*/  BSSY B1, `(.L_x_726) ;  /* 0x000008b000017945 */ /* 0x000fe20003800000 */
        /* <DEDUP_REMOVED lines=14> */
[----:B------:R-:W-:Y:S02]  /*3b30*/  @P2 MOV R169, R176 ;  /* 0x000000b000a92202 */ /* 0x000fe40000000f00 */
[----:B------:R-:W-:Y:S01]  /*3b40*/  @P2 LOP3.LUT P4, RZ, R176, 0xff00, RZ, 0xc0, !PT ;  /* 0x0000ff00b0ff2812 */ /* 0x000fe2000788c0ff */
[----:B------:R-:W-:Y:S01]  /*3b50*/  FMUL.FTZ R172, R171, c[0x0][0x1e8] ;  /* 0x00007a00abac7a20 */ /* 0x000fe20000410000 */
[----:B------:R-:W-:Y:S01]  /*3b60*/  @P2 LOP3.LUT P3, RZ, R169, 0xff, RZ, 0xc0, !PT ;  /* 0x000000ffa9ff2812 */ /* 0x000fe2000786c0ff */
[----:B------:R-:W-:Y:S01]  /*3b70*/  FFMA.FTZ R169, R23, R175, R168 ;  /* 0x000000af17a97223 */ /* 0x000fe200000100a8 */
[----:B------:R-:W-:-:S02]  /*3b80*/  @P2 LOP3.LUT P6, RZ, R177, 0xff, RZ, 0xc0, !PT ;  /* 0x000000ffb1ff2812 */ /* 0x000fc400078cc0ff */
        /* <DEDUP_REMOVED lines=118> */
.L_x_727:
[----:B------:R-:W-:Y:S05]  /*42f0*/  BSYNC B1 ;  /* 0x0000000000017941 */ /* 0x000fea0003800000 */
.L_x_726:
        /* <DEDUP_REMOVED lines=139> */
.L_x_729:
[----:B------:R-:W-:Y:S05]  /*4bb0*/  BSYNC B1 ;  /* 0x0000000000017941 */ /* 0x000fea0003800000 */
.L_x_728:
[----:B------:R-:W-:Y:S01]  /*4bc0*/  ISETP.GE.U32.AND P2, PT, R0, 0xa0, PT ;  /* 0x000000a00000780c */ /* 0x000fe20003f46070 */
[----:B------:R-:W-:-:S12]  /*4bd0*/  BSSY B1, `(.L_x_730) ;  /* 0x000008a000017945 */ /* 0x000fd80003800000 */
[----:B------:R-:W-:Y:S05]  /*4be0*/  @!P2 BRA `(.L_x_731) ;  /* 0x000008800000a947 */ /* 0x000fea0003800000 */
[----:B---3--:R-:W-:Y:S02]  /*4bf0*/  ISETP.NE.AND P2, PT, R217, RZ, PT ;  /* 0x000000ffd900720c */ /* 0x008fe40003f45270 */
[----:B------:R-:W-:Y:S02]  /*4c00*/  ISETP.NE.U32.AND P5, PT, RZ, c[0x0][0x218], PT ;  /* 0x00008600ff007a0c */ /* 0x000fe40003fa5070 */
[----:B-----5:R-:W-:Y:S02]  /*4c10*/  FSEL R213, R174, RZ, !P2 ;  /* 0x000000ffaed57208 */ /* 0x020fe40005000000 */
[----:B------:R-:W-:Y:S02]  /*4c20*/  ISETP.NE.AND.EX P5, PT, RZ, c[0x0][0x21c], PT, P5 ;  /* 0x00008700ff007a0c */ /* 0x000fe40003fa5350 */
[----:B------:R-:W-:Y:S01]  /*4c30*/  ISETP.NE.U32.AND P2, PT, RZ, c[0x0][0x250], PT ;  /* 0x00009400ff007a0c */ /* 0x000fe20003f45070 */
[----:B0-----:R-:W-:-:S03]  /*4c40*/  FFMA.FTZ R168, R5, R175, R213 ;  /* 0x000000af05a87223 */ /* 0x001fc600000100d5 */
[----:B------:R-:W-:Y:S01]  /*4c50*/  ISETP.NE.AND.EX P2, PT, RZ, c[0x0][0x254], PT, P2 ;  /* 0x00009500ff007a0c */ /* 0x000fe20003f45320 */
[----:B------:R-:W-:-:S04]  /*4c60*/  FADD.FTZ R168, R224, -R168 ;  /* 0x800000a8e0a87221 */ /* 0x000fc80000010000 */
[----:B------:R-:W-:Y:S02]  /*4c70*/  FMUL.FTZ R169, R4, R168 ;  /* 0x000000a804a97220 */ /* 0x000fe40000410000 */
[--C-:B------:R-:W-:Y:S02]  /*4c80*/  @P5 PRMT R168, RZ, 0x5410, R32.reuse ;  /* 0x00005410ffa85816 */ /* 0x100fe40000000020 */
[----:B------:R-:W-:Y:S02]  /*4c90*/  @P5 PRMT R171, RZ, 0x7610, R32 ;  /* 0x00007610ffab5816 */ /* 0x000fe40000000020 */
[----:B------:R-:W-:Y:S01]  /*4ca0*/  @P5 PRMT R173, RZ, 0x7610, R34 ;  /* 0x00007610ffad5816 */ /* 0x000fe20000000022 */
[----:B------:R-:W-:Y:S01]  /*4cb0*/  @P5 FADD.FTZ R169, R169, R168 ;  /* 0x000000a8a9a95221 */ /* 0x000fe20000010000 */
[----:B------:R-:W-:Y:S01]  /*4cc0*/  @P2 LOP3.LUT P4, RZ, R184, 0xff00, RZ, 0xc0, !PT ;  /* 0x0000ff00b8ff2812 */ /* 0x000fe2000788c0ff */
[----:B------:R-:W-:Y:S01]  /*4cd0*/  @P2 IMAD.MOV.U32 R170, RZ, RZ, R184 ;  /* 0x000000ffffaa2224 */ /* 0x000fe200078e00b8 */
[----:B------:R-:W-:Y:S01]  /*4ce0*/  @P2 LOP3.LUT P6, RZ, R185, 0xff, RZ, 0xc0, !PT ;  /* 0x000000ffb9ff2812 */ /* 0x000fe200078cc0ff */
[----:B------:R-:W-:Y:S01]  /*4cf0*/  FMUL.FTZ R168, R169, c[0x0][0x1e8] ;  /* 0x00007a00a9a87a20 */ /* 0x000fe20000410000 */
[----:B------:R-:W-:-:S02]  /*4d00*/  @P5 PRMT R214, RZ, 0x5410, R35 ;  /* 0x00005410ffd65816 */ /* 0x000fc40000000023 */
[----:B------:R-:W-:Y:S01]  /*4d10*/  @P2 LOP3.LUT P3, RZ, R170, 0xff, RZ, 0xc0, !PT ;  /* 0x000000ffaaff2812 */ /* 0x000fe2000786c0ff */
[----:B------:R-:W-:-:S03]  /*4d20*/  FFMA.FTZ R170, R199, R175, R213 ;  /* 0x000000afc7aa7223 */ /* 0x000fc600000100d5 */
[----:B------:R-:W-:Y:S01]  /*4d30*/  @P2 FSEL R172, R168, RZ, P3 ;  /* 0x000000ffa8ac2208 */ /* 0x000fe20001800000 */
[----:B------:R-:W-:Y:S01]  /*4d40*/  FADD.FTZ R170, R223, -R170 ;  /* 0x800000aadfaa7221 */ /* 0x000fe20000010000 */
[----:B------:R-:W-:-:S03]  /*4d50*/  ISETP.NE.U32.AND P3, PT, RZ, c[0x0][0x258], PT ;  /* 0x00009600ff007a0c */ /* 0x000fc60003f65070 */
[----:B------:R-:W-:Y:S01]  /*4d60*/  FMUL.FTZ R170, R4, R170 ;  /* 0x000000aa04aa7220 */ /* 0x000fe20000410000 */
[----:B------:R-:W-:-:S03]  /*4d70*/  ISETP.NE.AND.EX P3, PT, RZ, c[0x0][0x25c], PT, P3 ;  /* 0x00009700ff007a0c */ /* 0x000fc60003f65330 */
[----:B------:R-:W-:-:S04]  /*4d80*/  @P5 FADD.FTZ R170, R170, R171 ;  /* 0x000000abaaaa5221 */ /* 0x000fc80000010000 */
[----:B------:R-:W-:-:S06]  /*4d90*/  FMUL.FTZ R174, R170, c[0x0][0x1e8] ;  /* 0x00007a00aaae7a20 */ /* 0x000fcc0000410000 */
[----:B------:R-:W-:Y:S02]  /*4da0*/  @P3 F2FP.BF16.PACK_AB R169, RZ, R169 ;  /* 0x000000a9ffa9323e */ /* 0x000fe400000010ff */
[----:B------:R-:W-:Y:S02]  /*4db0*/  @P3 F2FP.BF16.PACK_AB R171, RZ, R170 ;  /* 0x000000aaffab323e */ /* 0x000fe400000010ff */
[----:B------:R-:W-:Y:S02]  /*4dc0*/  @P3 PRMT R136, R169, 0x7610, R136 ;  /* 0x00007610a9883816 */ /* 0x000fe40000000088 */
[----:B------:R-:W-:Y:S01]  /*4dd0*/  @P2 F2FP.BF16.PACK_AB R169, RZ, R172 ;  /* 0x000000acffa9223e */ /* 0x000fe200000010ff */
[----:B------:R-:W-:Y:S01]  /*4de0*/  FFMA.FTZ R172, R200, R175, R213 ;  /* 0x000000afc8ac7223 */ /* 0x000fe200000100d5 */
[----:B------:R-:W-:Y:S02]  /*4df0*/  @P3 PRMT R136, R136, 0x5410, R171 ;  /* 0x0000541088883816 */ /* 0x000fe400000000ab */
[----:B------:R-:W-:Y:S01]  /*4e00*/  @P2 PRMT R96, R169, 0x7610, R96 ;  /* 0x00007610a9602816 */ /* 0x000fe20000000060 */
[----:B------:R-:W-:Y:S01]  /*4e10*/  FADD.FTZ R172, R222, -R172 ;  /* 0x800000acdeac7221 */ /* 0x000fe20000010000 */
[----:B------:R-:W-:-:S02]  /*4e20*/  @P5 PRMT R171, RZ, 0x5410, R33 ;  /* 0x00005410ffab5816 */ /* 0x000fc40000000021 */
[----:B------:R-:W-:Y:S01]  /*4e30*/  @P2 FSEL R170, R174, RZ, P4 ;  /* 0x000000ffaeaa2208 */ /* 0x000fe20002000000 */
[----:B------:R-:W-:Y:S01]  /*4e40*/  FMUL.FTZ R169, R4, R172 ;  /* 0x000000ac04a97220 */ /* 0x000fe20000410000 */
[----:B------:R-:W-:Y:S01]  /*4e50*/  @P2 LOP3.LUT P4, RZ, R184, 0xff0000, RZ, 0xc0, !PT ;  /* 0x00ff0000b8ff2812 */ /* 0x000fe2000788c0ff */
[----:B------:R-:W-:Y:S01]  /*4e60*/  FFMA.FTZ R172, R201, R175, R213 ;  /* 0x000000afc9ac7223 */ /* 0x000fe200000100d5 */
[----:B------:R-:W-:Y:S01]  /*4e70*/  @P2 F2FP.BF16.PACK_AB R170, RZ, R170 ;  /* 0x000000aaffaa223e */ /* 0x000fe200000010ff */
[----:B------:R-:W-:Y:S02]  /*4e80*/  @P5 FADD.FTZ R169, R169, R171 ;  /* 0x000000aba9a95221 */ /* 0x000fe40000010000 */
[----:B------:R-:W-:Y:S01]  /*4e90*/  FADD.FTZ R172, R221, -R172 ;  /* 0x800000acddac7221 */ /* 0x000fe20000010000 */
[----:B------:R-:W-:Y:S02]  /*4ea0*/  @P2 PRMT R96, R96, 0x5410, R170 ;  /* 0x0000541060602816 */ /* 0x000fe400000000aa */
[----:B------:R-:W-:Y:S01]  /*4eb0*/  @P3 F2FP.BF16.PACK_AB R171, RZ, R169 ;  /* 0x000000a9ffab323e */ /* 0x000fe200000010ff */
[----:B------:R-:W-:-:S02]  /*4ec0*/  FMUL.FTZ R169, R169, c[0x0][0x1e8] ;  /* 0x00007a00a9a97a20 */ /* 0x000fc40000410000 */
[----:B------:R-:W-:Y:S01]  /*4ed0*/  FMUL.FTZ R170, R4, R172 ;  /* 0x000000ac04aa7220 */ /* 0x000fe20000410000 */
[----:B------:R-:W-:Y:S02]  /*4ee0*/  @P3 PRMT R137, R171, 0x7610, R137 ;  /* 0x00007610ab893816 */ /* 0x000fe40000000089 */
[----:B------:R-:W-:Y:S02]  /*4ef0*/  @P2 FSEL R171, R169, RZ, P4 ;  /* 0x000000ffa9ab2208 */ /* 0x000fe40002000000 */
[----:B------:R-:W-:Y:S02]  /*4f00*/  @P2 LOP3.LUT P4, RZ, R184, 0xff000000, RZ, 0xc0, !PT ;  /* 0xff000000b8ff2812 */ /* 0x000fe4000788c0ff */
[----:B------:R-:W-:-:S04]  /*4f10*/  @P2 F2FP.BF16.PACK_AB R171, RZ, R171 ;  /* 0x000000abffab223e */ /* 0x000fc800000010ff */
[----:B------:R-:W-:Y:S02]  /*4f20*/  @P2 PRMT R97, R171, 0x7610, R97 ;  /* 0x00007610ab612816 */ /* 0x000fe40000000061 */
[----:B------:R-:W-:-:S05]  /*4f30*/  @P5 PRMT R171, RZ, 0x7610, R33 ;  /* 0x00007610ffab5816 */ /* 0x000fca0000000021 */
[----:B------:R-:W-:-:S04]  /*4f40*/  @P5 FADD.FTZ R170, R170, R171 ;  /* 0x000000abaaaa5221 */ /* 0x000fc80000010000 */
[----:B------:R-:W-:Y:S01]  /*4f50*/  FMUL.FTZ R172, R170, c[0x0][0x1e8] ;  /* 0x00007a00aaac7a20 */ /* 0x000fe20000410000 */
[----:B------:R-:W-:-:S04]  /*4f60*/  @P3 F2FP.BF16.PACK_AB R171, RZ, R170 ;  /* 0x000000aaffab323e */ /* 0x000fc800000010ff */
[----:B------:R-:W-:Y:S02]  /*4f70*/  @P2 FSEL R170, R172, RZ, P4 ;  /* 0x000000ffacaa2208 */ /* 0x000fe40002000000 */
        /* <DEDUP_REMOVED lines=31> */
[----:B------:R-:W-:Y:S01]  /*5170*/  FFMA.FTZ R175, R207, R175, R213 ;  /* 0x000000afcfaf7223 */ /* 0x000fe200000100d5 */
[----:B------:R-:W-:Y:S01]  /*5180*/  HFMA2.MMA R213, -RZ, RZ, 0, 9.5367431640625e-07 ;  /* 0x00000010ffd57435 */ /* 0x000fe200000001ff */
[----:B------:R-:W-:Y:S02]  /*5190*/  FADD.FTZ R173, R206, -R173 ;  /* 0x800000adcead7221 */ /* 0x000fe40000010000 */
[----:B------:R-:W-:Y:S02]  /*51a0*/  FADD.FTZ R175, R208, -R175 ;  /* 0x800000afd0af7221 */ /* 0x000fe40000010000 */
[C---:B------:R-:W-:Y:S02]  /*51b0*/  FMUL.FTZ R173, R4.reuse, R173 ;  /* 0x000000ad04ad7220 */ /* 0x040fe40000410000 */
[----:B------:R-:W-:Y:S01]  /*51c0*/  FMUL.FTZ R4, R4, R175 ;  /* 0x000000af04047220 */ /* 0x000fe20000410000 */
[----:B------:R-:W-:Y:S01]  /*51d0*/  @P5 PRMT R175, RZ, 0x7610, R35 ;  /* 0x00007610ffaf5816 */ /* 0x000fe20000000023 */
[----:B------:R-:W-:-:S04]  /*51e0*/  @P5 FADD.FTZ R173, R173, R214 ;  /* 0x000000d6adad5221 */ /* 0x000fc80000010000 */
[----:B------:R-:W-:Y:S01]  /*51f0*/  @P5 FADD.FTZ R4, R4, R175 ;  /* 0x000000af04045221 */ /* 0x000fe20000010000 */
[----:B------:R-:W-:Y:S02]  /*5200*/  FSEL R175, R174, RZ, P4 ;  /* 0x000000ffaeaf7208 */ /* 0x000fe40002000000 */
[C---:B------:R-:W-:Y:S02]  /*5210*/  LOP3.LUT P4, RZ, R186.reuse, 0xff0000, RZ, 0xc0, !PT ;  /* 0x00ff0000baff7812 */ /* 0x040fe4000788c0ff */
[----:B------:R-:W-:Y:S01]  /*5220*/  @P3 F2FP.BF16.PACK_AB R214, RZ, R173 ;  /* 0x000000adffd6323e */ /* 0x000fe200000010ff */
[----:B------:R-:W-:Y:S01]  /*5230*/  FMUL.FTZ R173, R173, c[0x0][0x1e8] ;  /* 0x00007a00adad7a20 */ /* 0x000fe20000410000 */
[----:B------:R-:W-:Y:S02]  /*5240*/  FSEL R169, R169, RZ, P4 ;  /* 0x000000ffa9a97208 */ /* 0x000fe40002000000 */
[----:B------:R-:W-:Y:S02]  /*5250*/  LOP3.LUT P4, RZ, R186, 0xff000000, RZ, 0xc0, !PT ;  /* 0xff000000baff7812 */ /* 0x000fe4000788c0ff */
[----:B------:R-:W-:-:S02]  /*5260*/  @P3 PRMT R139, R214, 0x7610, R139 ;  /* 0x00007610d68b3816 */ /* 0x000fc4000000008b */
[----:B------:R-:W-:Y:S02]  /*5270*/  FSEL R172, R172, RZ, P4 ;  /* 0x000000ffacac7208 */ /* 0x000fe40002000000 */
[----:B------:R-:W-:Y:S02]  /*5280*/  LOP3.LUT P4, RZ, R187, 0xff, RZ, 0xc0, !PT ;  /* 0x000000ffbbff7812 */ /* 0x000fe4000788c0ff */
[----:B------:R-:W-:Y:S02]  /*5290*/  @P2 FSEL R214, R173, RZ, P6 ;  /* 0x000000ffadd62208 */ /* 0x000fe40003000000 */
[----:B------:R-:W-:Y:S02]  /*52a0*/  FSEL R170, R170, RZ, P4 ;  /* 0x000000ffaaaa7208 */ /* 0x000fe40002000000 */
[----:B------:R-:W-:Y:S02]  /*52b0*/  LOP3.LUT P4, RZ, R187, 0xff00, RZ, 0xc0, !PT ;  /* 0x0000ff00bbff7812 */ /* 0x000fe4000788c0ff */
[----:B------:R-:W-:-:S02]  /*52c0*/  F2FP.BF16.PACK_AB R169, R172, R169 ;  /* 0x000000a9aca9723e */ /* 0x000fc400000010ff */
[----:B------:R-:W-:Y:S02]  /*52d0*/  FSEL R174, R171, RZ, P4 ;  /* 0x000000ffabae7208 */ /* 0x000fe40002000000 */
[----:B------:R-:W-:Y:S02]  /*52e0*/  LOP3.LUT P4, RZ, R187, 0xff0000, RZ, 0xc0, !PT ;  /* 0x00ff0000bbff7812 */ /* 0x000fe4000788c0ff */
[----:B------:R-:W-:Y:S02]  /*52f0*/  F2FP.BF16.PACK_AB R170, R174, R170 ;  /* 0x000000aaaeaa723e */ /* 0x000fe400000010ff */
[----:B------:R-:W-:Y:S02]  /*5300*/  FSEL R171, R173, RZ, P4 ;  /* 0x000000ffadab7208 */ /* 0x000fe40002000000 */
[----:B------:R-:W-:Y:S01]  /*5310*/  @P3 F2FP.BF16.PACK_AB R173, RZ, R4 ;  /* 0x00000004ffad323e */ /* 0x000fe200000010ff */
[----:B------:R-:W-:Y:S01]  /*5320*/  FMUL.FTZ R4, R4, c[0x0][0x1e8] ;  /* 0x00007a0004047a20 */ /* 0x000fe20000410000 */
[----:B------:R-:W-:-:S02]  /*5330*/  F2FP.BF16.PACK_AB R168, R175, R168 ;  /* 0x000000a8afa8723e */ /* 0x000fc400000010ff */
[----:B------:R-:W-:Y:S02]  /*5340*/  @P3 PRMT R139, R139, 0x5410, R173 ;  /* 0x000054108b8b3816 */ /* 0x000fe400000000ad */
[----:B------:R-:W-:Y:S02]  /*5350*/  LOP3.LUT P3, RZ, R187, 0xff000000, RZ, 0xc0, !PT ;  /* 0xff000000bbff7812 */ /* 0x000fe4000786c0ff */
[----:B------:R-:W-:Y:S02]  /*5360*/  @P2 F2FP.BF16.PACK_AB R214, RZ, R214 ;  /* 0x000000d6ffd6223e */ /* 0x000fe400000010ff */
[----:B------:R-:W-:Y:S02]  /*5370*/  FSEL R174, R4, RZ, P3 ;  /* 0x000000ff04ae7208 */ /* 0x000fe40001800000 */
[----:B------:R-:W-:Y:S02]  /*5380*/  ISETP.NE.U32.AND P3, PT, RZ, c[0x0][0x258], PT ;  /* 0x00009600ff007a0c */ /* 0x000fe40003f65070 */
[----:B------:R-:W-:-:S02]  /*5390*/  F2FP.BF16.PACK_AB R171, R174, R171 ;  /* 0x000000abaeab723e */ /* 0x000fc400000010ff */
[----:B------:R-:W-:Y:S02]  /*53a0*/  ISETP.NE.AND.EX P3, PT, RZ, c[0x0][0x25c], PT, P3 ;  /* 0x00009700ff007a0c */ /* 0x000fe40003f65330 */
[----:B------:R-:W-:-:S11]  /*53b0*/  @P2 PRMT R99, R214, 0x7610, R99 ;  /* 0x00007610d6632816 */ /* 0x000fd60000000063 */
        /* <DEDUP_REMOVED lines=11> */
.L_x_731:
[----:B------:R-:W-:Y:S05]  /*5470*/  BSYNC B1 ;  /* 0x0000000000017941 */ /* 0x000fea0003800000 */
.L_x_730:
[----:B------:R-:W-:-:S04]  /*5480*/  IMAD.MOV.U32 R2, RZ, RZ, c[0x0][0x160] ;  /* 0x00005800ff027624 */ /* 0x000fc800078e00ff */
[----:B------:R-:W-:-:S05]  /*5490*/  IMAD R3, R2, 0x4, R3 ;  /* 0x0000000402037824 */ /* 0x000fca00078e0203 */
[----:B------:R-:W-:-:S13]  /*54a0*/  ISETP.GE.AND P2, PT, R3, c[0x0][0x164], PT ;  /* 0x0000590003007a0c */ /* 0x000fda0003f46270 */
[----:B0--3-5:R-:W-:Y:S01]  /*54b0*/  @P2 CALL.REL.NOINC `(.L_x_709) ;  /* 0x0000001000002944 */ /* 0x029fe20003c00000 */
[----:B------:R-:W-:Y:S05]  /*54c0*/  BRA `(.L_x_732) ;  /* 0xffffb15000007947 */ /* 0x000fea000383ffff */
.L_x_709:
[----:B------:R-:W-:Y:S05]  /*54d0*/  BSYNC B0 ;  /* 0x0000000000007941 */ /* 0x000fea0003800000 */
.L_x_708:
[----:B------:R-:W1:Y:S01]  /*54e0*/  S2R R168, SR_TID.X ;  /* 0x0000000000a87919 */ /* 0x000e620000002100 */
[----:B------:R-:W-:Y:S03]  /*54f0*/  WARPSYNC 0xffffffff ;  /* 0xffffffff00007948 */ /* 0x000fe60003800000 */
[----:B-----5:R-:W2:Y:S01]  /*5500*/  S2R R44, SR_CTAID.X ;  /* 0x00000000002c7919 */ /* 0x020ea20000002500 */
[----:B-1----:R-:W-:Y:S02]  /*5510*/  SHF.R.U32.HI R0, RZ, 0x5, R168 ;  /* 0x00000005ff007819 */ /* 0x002fe400000116a8 */
[----:B------:R-:W-:Y:S01]  /*5520*/  LOP3.LUT R3, R168, 0x1f, RZ, 0xc0, !PT ;  /* 0x0000001fa8037812 */ /* 0x000fe200078ec0ff */
[----:B--2---:R-:W-:-:S04]  /*5530*/  IMAD R44, R44, c[0x0][0x168], RZ ;  /* 0x00005a002c2c7a24 */ /* 0x004fc800078e02ff */
[----:B------:R-:W-:Y:S01]  /*5540*/  IMAD R0, R0, 0xa0, R3 ;  /* 0x000000a000007824 */ /* 0x000fe200078e0203 */
[----:B------:R-:W-:-:S03]  /*5550*/  IADD3 R44, P0, R44, R168, RZ ;  /* 0x000000a82c2c7210 */ /* 0x000fc60007f1e0ff */
        /* <DEDUP_REMOVED lines=13> */
[----:B0-----:R-:W0:Y:S04]  /*5630*/  LDS R5, [R168.X4+0x1400] ;  /* 0x00140000a8057984 */ /* 0x001e280000004800 */
        /* <DEDUP_REMOVED lines=9> */
[----:B-1----:R-:W-:-:S03]  /*56d0*/  FADD.FTZ R2, RZ, R2 ;  /* 0x00000002ff027221 */ /* 0x002fc60000010000 */
[----:B------:R-:W1:Y:S01]  /*56e0*/  LDS R17, [R168.X4+0x1e00] ;  /* 0x001e0000a8117984 */ /* 0x000e620000004800 */
[----:B0-----:R-:W-:-:S03]  /*56f0*/  FADD.FTZ R2, R2, R5 ;  /* 0x0000000502027221 */ /* 0x001fc60000010000 */
[----:B------:R-:W0:Y:S01]  /*5700*/  LDS R9, [R168.X4+0xc00] ;  /* 0x000c0000a8097984 */ /* 0x000e220000004800 */
        /* <DEDUP_REMOVED lines=9> */
[----:B------:R-:W-:-:S02]  /*57a0*/  IADD3.X R13, RZ, RZ, RZ, P0, !PT ;  /* 0x000000ffff0d7210 */ /* 0x000fc400007fe4ff */
[----:B------:R-:W4:Y:S01]  /*57b0*/  LDS R11, [R168.X4+0x1000] ;  /* 0x00100000a80b7984 */ /* 0x000f220000004800 */
[C---:B------:R-:W-:Y:S01]  /*57c0*/  LOP3.LUT P0, RZ, R14.reuse, 0xffffff80, RZ, 0xc0, !PT ;  /* 0xffffff800eff7812 */ /* 0x040fe2000780c0ff */
[----:B------:R-:W-:Y:S01]  /*57d0*/  FADD.FTZ R6, RZ, R6 ;  /* 0x00000006ff067221 */ /* 0x000fe20000010000 */
[C---:B------:R-:W-:Y:S01]  /*57e0*/  ISETP.GE.U32.AND P5, PT, R14.reuse, 0x180, PT ;  /* 0x000001800e00780c */ /* 0x040fe20003fa6070 */
[----:B------:R-:W4:Y:S01]  /*57f0*/  LDS R20, [R168.X4+0x2400] ;  /* 0x00240000a8147984 */ /* 0x000f220000004800 */
[----:B------:R-:W-:Y:S01]  /*5800*/  ISETP.GE.U32.AND P4, PT, R14, 0x280, PT ;  /* 0x000002800e00780c */ /* 0x000fe20003f86070 */
        /* <DEDUP_REMOVED lines=8> */
[----:B-1----:R-:W-:-:S03]  /*5890*/  FADD.FTZ R8, R8, R17 ;  /* 0x0000001108087221 */ /* 0x002fc60000010000 */
[----:B------:R-:W1:Y:S01]  /*58a0*/  LDS R25, [R168.X4+0x2c00] ;  /* 0x002c0000a8197984 */ /* 0x000e620000004800 */
[----:B0-----:R-:W-:-:S03]  /*58b0*/  FADD.FTZ R9, RZ, R9 ;  /* 0x00000009ff097221 */ /* 0x001fc60000010000 */
[----:B------:R-:W0:Y:S01]  /*58c0*/  LDS R27, [R168.X4+0x2e00] ;  /* 0x002e0000a81b7984 */ /* 0x000e220000004800 */
        /* <DEDUP_REMOVED lines=16> */
[----:B------:R-:W-:Y:S01]  /*59d0*/  FADD.FTZ R3, R3, R22 ;  /* 0x0000001603037221 */ /* 0x000fe20000010000 */
[C---:B------:R-:W-:Y:S01]  /*59e0*/  SHF.L.U64.HI R22, R44.reuse, 0x2, R13 ;  /* 0x000000022c167819 */ /* 0x040fe2000001020d */
[----:B------:R-:W-:Y:S01]  /*59f0*/  IMAD.SHL.U32 R44, R44, 0x4, RZ ;  /* 0x000000042c2c7824 */ /* 0x000fe200078e00ff */
[----:B------:R-:W4:Y:S01]  /*5a00*/  LDS R37, [R168.X4+0x4000] ;  /* 0x00400000a8257984 */ /* 0x000f220000004800 */
[----:B-1----:R-:W-:-:S03]  /*5a10*/  FADD.FTZ R4, R4, R25 ;  /* 0x0000001904047221 */ /* 0x002fc60000010000 */
[----:B------:R-:W1:Y:S01]  /*5a20*/  LDS R39, [R168.X4+0x4200] ;  /* 0x00420000a8277984 */ /* 0x000e620000004800 */
[----:B------:R-:W-:Y:S01]  /*5a30*/  IADD3 R46, P1, R44, c[0x0][0x228], RZ ;  /* 0x00008a002c2e7a10 */ /* 0x000fe20007f3e0ff */
[----:B0-----:R-:W-:Y:S01]  /*5a40*/  FADD.FTZ R6, R6, R27 ;  /* 0x0000001b06067221 */ /* 0x001fe20000010000 */
[----:B------:R-:W-:Y:S01]  /*5a50*/  IADD3 R44, P2, R44, c[0x0][0x220], RZ ;  /* 0x000088002c2c7a10 */ /* 0x000fe20007f5e0ff */
[----:B------:R-:W0:Y:S01]  /*5a60*/  LDS R32, [R168.X4+0x4400] ;  /* 0x00440000a8207984 */ /* 0x000e220000004800 */
        /* <DEDUP_REMOVED lines=13> */
[----:B------:R-:W-:Y:S02]  /*5b40*/  @P0 IMAD.MOV.U32 R2, RZ, RZ, R46 ;  /* 0x000000ffff020224 */ /* 0x000fe400078e002e */
[----:B------:R-:W-:Y:S02]  /*5b50*/  FADD.FTZ R13, R3, R30 ;  /* 0x0000001e030d7221 */ /* 0x000fe40000010000 */
[----:B------:R-:W-:Y:S02]  /*5b60*/  FADD.FTZ R37, R4, R37 ;  /* 0x0000002504257221 */ /* 0x000fe40000010000 */
[----:B-1----:R-:W-:Y:S02]  /*5b70*/  FADD.FTZ R39, R6, R39 ;  /* 0x0000002706277221 */ /* 0x002fe40000010000 */
[----:B0-----:R-:W-:-:S02]  /*5b80*/  FADD.FTZ R7, R7, R32 ;  /* 0x0000002007077221 */ /* 0x001fc40000010000 */
        /* <DEDUP_REMOVED lines=30> */
[----:B------:R-:W-:Y:S02]  /*5d70*/  IADD3.X R47, R22, c[0x0][0x224], RZ, P2, !PT ;  /* 0x00008900162f7a10 */ /* 0x000fe400017fe4ff */
[----:B------:R-:W-:Y:S01]  /*5d80*/  @P0 IADD3 R46, P2, R46, 0x200, RZ ;  /* 0x000002002e2e0810 */ /* 0x000fe20007f5e0ff */
[----:B--2---:R-:W-:Y:S01]  /*5d90*/  FADD.FTZ R38, R38, R51 ;  /* 0x0000003326267221 */ /* 0x004fe20000010000 */
[----:B------:R-:W-:Y:S01]  /*5da0*/  IADD3.X R51, R22, c[0x0][0x22c], RZ, P1, !PT ;  /* 0x00008b0016337a10 */ /* 0x000fe20000ffe4ff */
[----:B------:R-:W-:Y:S01]  /*5db0*/  LDS R25, [R168.X4+0x2e00] ;  /* 0x002e0000a8197984 */ /* 0x000fe20000004800 */
[----:B------:R-:W-:Y:S01]  /*5dc0*/  ISETP.GE.U32.AND P1, PT, R14, 0x100, PT ;  /* 0x000001000e00780c */ /* 0x000fe20003f26070 */
[----:B---3--:R-:W-:Y:S02]  /*5dd0*/  FADD.FTZ R55, R38, R55 ;  /* 0x0000003726377221 */ /* 0x008fe40000010000 */
[----:B------:R-:W-:Y:S01]  /*5de0*/  @P0 IMAD.MOV.U32 R3, RZ, RZ, R51 ;  /* 0x000000ffff030224 */ /* 0x000fe200078e0033 */
[----:B------:R-:W-:Y:S01]  /*5df0*/  LDS R22, [R168.X4+0x1c00] ;  /* 0x001c0000a8167984 */ /* 0x000fe20000004800 */
[----:B----4-:R-:W-:-:S02]  /*5e00*/  FADD.FTZ R40, RZ, R40 ;  /* 0x00000028ff287221 */ /* 0x010fc40000010000 */
[----:B------:R-:W-:Y:S01]  /*5e10*/  @P0 IMAD.X R51, RZ, RZ, R51, P2 ;  /* 0x000000ffff330224 */ /* 0x000fe200010e0633 */
[----:B------:R1:W-:Y:S01]  /*5e20*/  @P0 STG.E [R2.64], R55 ;  /* 0x0000003702000986 */ /* 0x0003e2000c101904 */
[----:B------:R-:W-:Y:S02]  /*5e30*/  FADD.FTZ R40, R40, R49 ;  /* 0x0000003128287221 */ /* 0x000fe40000010000 */
[----:B------:R-:W-:Y:S01]  /*5e40*/  FADD.FTZ R42, RZ, R42 ;  /* 0x0000002aff2a7221 */ /* 0x000fe20000010000 */
[----:B------:R-:W-:Y:S01]  /*5e50*/  LDS R30, [R168.X4+0x3000] ;  /* 0x00300000a81e7984 */ /* 0x000fe20000004800 */
[----:B------:R-:W-:-:S03]  /*5e60*/  FADD.FTZ R40, R40, R53 ;  /* 0x0000003528287221 */ /* 0x000fc60000010000 */
[----:B------:R-:W-:Y:S01]  /*5e70*/  LDS R17, [R168.X4+0x1e00] ;  /* 0x001e0000a8117984 */ /* 0x000fe20000004800 */
[----:B-1----:R-:W-:Y:S01]  /*5e80*/  @P0 MOV R2, R44 ;  /* 0x0000002c00020202 */ /* 0x002fe20000000f00 */
[----:B------:R-:W-:Y:S01]  /*5e90*/  @P0 IMAD.MOV.U32 R3, RZ, RZ, R47 ;  /* 0x000000ffff030224 */ /* 0x000fe200078e002f */
[----:B------:R-:W-:Y:S01]  /*5ea0*/  @P0 IADD3 R44, P3, R44, 0x200, RZ ;  /* 0x000002002c2c0810 */ /* 0x000fe20007f7e0ff */
[----:B------:R-:W-:Y:S01]  /*5eb0*/  FADD.FTZ R5, R42, R5 ;  /* 0x000000052a057221 */ /* 0x000fe20000010000 */
        /* <DEDUP_REMOVED lines=10> */
[----:B0-----:R-:W-:-:S02]  /*5f60*/  FADD.FTZ R23, R0, R23 ;  /* 0x0000001700177221 */ /* 0x001fc40000010000 */
[----:B------:R-:W-:Y:S01]  /*5f70*/  @P1 IMAD.X R47, RZ, RZ, R47, P2 ;  /* 0x000000ffff2f1224 */ /* 0x000fe200010e062f */
[----:B------:R-:W0:Y:S01]  /*5f80*/  LDS R0, [R168.X4+0x600] ;  /* 0x00060000a8007984 */ /* 0x000e220000004800 */
[----:B------:R-:W-:Y:S01]  /*5f90*/  ISETP.GE.U32.AND P2, PT, R14, 0x380, PT ;  /* 0x000003800e00780c */ /* 0x000fe20003f46070 */
[----:B-1----:R-:W-:Y:S01]  /*5fa0*/  @P1 IMAD.MOV.U32 R3, RZ, RZ, R51 ;  /* 0x000000ffff031224 */ /* 0x002fe200078e0033 */
[----:B------:R-:W-:Y:S01]  /*5fb0*/  @P1 MOV R2, R46 ;  /* 0x0000002e00021202 */ /* 0x000fe20000000f00 */
[----:B------:R-:W-:Y:S01]  /*5fc0*/  LDS R27, [R168.X4+0x4600] ;  /* 0x00460000a81b7984 */ /* 0x000fe20000004800 */
[----:B------:R-:W-:-:S03]  /*5fd0*/  @P1 IADD3 R46, P0, R46, 0x200, RZ ;  /* 0x000002002e2e1810 */ /* 0x000fc60007f1e0ff */
[----:B------:R1:W-:Y:S01]  /*5fe0*/  @P1 STG.E [R2.64], R57 ;  /* 0x0000003902001986 */ /* 0x0003e2000c101904 */
[----:B------:R-:W-:Y:S02]  /*5ff0*/  @P1 IADD3.X R51, RZ, R51, RZ, P0, !PT ;  /* 0x00000033ff331210 */ /* 0x000fe400007fe4ff */
[----:B------:R-:W-:Y:S01]  /*6000*/  ISETP.GE.U32.AND P0, PT, R14, 0x200, PT ;  /* 0x000002000e00780c */ /* 0x000fe20003f06070 */
[----:B------:R-:W-:Y:S04]  /*6010*/  @P1 STG.E [R4.64], R13 ;  /* 0x0000000d04001986 */ /* 0x000fe8000c101904 */
[----:B------:R-:W2:Y:S01]  /*6020*/  LDS R13, [R168.X4+0x800] ;  /* 0x00080000a80d7984 */ /* 0x000ea20000004800 */
[----:B-1----:R-:W-:Y:S01]  /*6030*/  @P5 IMAD.MOV.U32 R2, RZ, RZ, R46 ;  /* 0x000000ffff025224 */ /* 0x002fe200078e002e */
[----:B------:R-:W-:Y:S01]  /*6040*/  @P5 IADD3 R46, P1, R46, 0x200, RZ ;  /* 0x000002002e2e5810 */ /* 0x000fe20007f3e0ff */
[--C-:B------:R-:W-:Y:S01]  /*6050*/  @P5 IMAD.MOV.U32 R3, RZ, RZ, R51.reuse ;  /* 0x000000ffff035224 */ /* 0x100fe200078e0033 */
[----:B------:R-:W1:Y:S03]  /*6060*/  LDS R15, [R168.X4+0xc00] ;  /* 0x000c0000a80f7984 */ /* 0x000e660000004800 */
[----:B------:R-:W-:Y:S01]  /*6070*/  @P5 IMAD.X R51, RZ, RZ, R51, P1 ;  /* 0x000000ffff335224 */ /* 0x000fe200008e0633 */
[----:B------:R3:W-:Y:S01]  /*6080*/  @P5 STG.E [R2.64], R23 ;  /* 0x0000001702005986 */ /* 0x0007e2000c101904 */
[----:B------:R-:W-:-:S03]  /*6090*/  ISETP.GE.U32.AND P1, PT, R14, 0x400, PT ;  /* 0x000004000e00780c */ /* 0x000fc60003f26070 */
[----:B------:R-:W4:Y:S04]  /*60a0*/  LDS R23, [R168.X4+0x1a00] ;  /* 0x001a0000a8177984 */ /* 0x000f280000004800 */
[----:B------:R-:W4:Y:S01]  /*60b0*/  LDS R16, [R168.X4+0x2000] ;  /* 0x00200000a8107984 */ /* 0x000f220000004800 */
[----:B---3--:R-:W-:Y:S01]  /*60c0*/  @P5 MOV R2, R44 ;  /* 0x0000002c00025202 */ /* 0x008fe20000000f00 */
[--C-:B------:R-:W-:Y:S01]  /*60d0*/  @P5 IMAD.MOV.U32 R3, RZ, RZ, R47.reuse ;  /* 0x000000ffff035224 */ /* 0x100fe200078e002f */
[----:B------:R-:W-:Y:S01]  /*60e0*/  @P5 IADD3 R44, P6, R44, 0x200, RZ ;  /* 0x000002002c2c5810 */ /* 0x000fe20007fde0ff */
[----:B0-----:R-:W-:Y:S01]  /*60f0*/  FADD.FTZ R0, RZ, R0 ;  /* 0x00000000ff007221 */ /* 0x001fe20000010000 */
[----:B------:R-:W0:Y:S03]  /*6100*/  LDS R18, [R168.X4+0x3400] ;  /* 0x00340000a8127984 */ /* 0x000e260000004800 */
[----:B------:R-:W-:Y:S01]  /*6110*/  @P5 IMAD.X R47, RZ, RZ, R47, P6 ;  /* 0x000000ffff2f5224 */ /* 0x000fe200030e062f */
[----:B------:R3:W-:Y:S01]  /*6120*/  @P5 STG.E [R2.64], R37 ;  /* 0x0000002502005986 */ /* 0x0007e2000c101904 */
[----:B------:R-:W-:Y:S01]  /*6130*/  @P0 IMAD.MOV.U32 R4, RZ, RZ, R44 ;  /* 0x000000ffff040224 */ /* 0x000fe200078e002c */
[----:B------:R-:W-:Y:S01]  /*6140*/  ISETP.GE.U32.AND P5, PT, R14, 0x480, PT ;  /* 0x000004800e00780c */ /* 0x000fe20003fa6070 */
[----:B------:R-:W-:Y:S01]  /*6150*/  @P0 IMAD.MOV.U32 R5, RZ, RZ, R47 ;  /* 0x000000ffff050224 */ /* 0x000fe200078e002f */
[----:B------:R-:W0:Y:S04]  /*6160*/  LDS R37, [R168.X4+0x4400] ;  /* 0x00440000a8257984 */ /* 0x000e280000004800 */
[----:B------:R-:W0:Y:S01]  /*6170*/  LDS R10, [R168.X4+0x4800] ;  /* 0x00480000a80a7984 */ /* 0x000e220000004800 */
[----:B--2---:R-:W-:Y:S01]  /*6180*/  FADD.FTZ R13, RZ, R13 ;  /* 0x0000000dff0d7221 */ /* 0x004fe20000010000 */
[----:B---3--:R-:W-:Y:S01]  /*6190*/  @P0 MOV R2, R46 ;  /* 0x0000002e00020202 */ /* 0x008fe20000000f00 */
[----:B------:R-:W-:Y:S01]  /*61a0*/  @P0 IMAD.MOV.U32 R3, RZ, RZ, R51 ;  /* 0x000000ffff030224 */ /* 0x000fe200078e0033 */
[----:B------:R-:W-:Y:S01]  /*61b0*/  @P0 IADD3 R46, P6, R46, 0x200, RZ ;  /* 0x000002002e2e0810 */ /* 0x000fe20007fde0ff */
[----:B------:R-:W-:Y:S01]  /*61c0*/  FADD.FTZ R13, R13, R22 ;  /* 0x000000160d0d7221 */ /* 0x000fe20000010000 */
[----:B------:R-:W2:Y:S01]  /*61d0*/  LDS R6, [R168.X4+0x1000] ;  /* 0x00100000a8067984 */ /* 0x000ea20000004800 */
[----:B-1----:R-:W-:Y:S01]  /*61e0*/  FADD.FTZ R15, RZ, R15 ;  /* 0x0000000fff0f7221 */ /* 0x002fe20000010000 */
[----:B------:R-:W-:Y:S01]  /*61f0*/  @P0 IADD3.X R51, RZ, R51, RZ, P6, !PT ;  /* 0x00000033ff330210 */ /* 0x000fe200037fe4ff */
[----:B------:R-:W-:Y:S01]  /*6200*/  FADD.FTZ R30, R13, R30 ;  /* 0x0000001e0d1e7221 */ /* 0x000fe20000010000 */
[----:B------:R-:W-:Y:S01]  /*6210*/  @P0 IADD3 R44, P6, R44, 0x200, RZ ;  /* 0x000002002c2c0810 */ /* 0x000fe20007fde0ff */
[----:B------:R-:W-:Y:S01]  /*6220*/  LDS R13, [R168.X4+0x2200] ;  /* 0x00220000a80d7984 */ /* 0x000fe20000004800 */
[----:B----4-:R-:W-:-:S03]  /*6230*/  FADD.FTZ R0, R0, R23 ;  /* 0x0000001700007221 */ /* 0x010fc60000010000 */
[----:B------:R-:W-:Y:S01]  /*6240*/  LDS R21, [R168.X4+0x3600] ;  /* 0x00360000a8157984 */ /* 0x000fe20000004800 */
[----:B------:R-:W-:Y:S01]  /*6250*/  @P0 IMAD.X R47, RZ, RZ, R47, P6 ;  /* 0x000000ffff2f0224 */ /* 0x000fe200030e062f */
[----:B------:R-:W-:Y:S01]  /*6260*/  ISETP.GE.U32.AND P6, PT, R14, 0x500, PT ;  /* 0x000005000e00780c */ /* 0x000fe20003fc6070 */
[----:B------:R-:W-:Y:S01]  /*6270*/  FADD.FTZ R0, R0, R25 ;  /* 0x0000001900007221 */ /* 0x000fe20000010000 */
[----:B------:R-:W1:Y:S01]  /*6280*/  LDS R14, [R168.X4+0xa00] ;  /* 0x000a0000a80e7984 */ /* 0x000e620000004800 */
[----:B------:R-:W-:Y:S02]  /*6290*/  FADD.FTZ R15, R15, R16 ;  /* 0x000000100f0f7221 */ /* 0x000fe40000010000 */
[----:B------:R-:W-:Y:S01]  /*62a0*/  FADD.FTZ R35, R0, R35 ;  /* 0x0000002300237221 */ /* 0x000fe20000010000 */
[----:B------:R-:W-:Y:S01]  /*62b0*/  LDS R29, [R168.X4+0x4a00] ;  /* 0x004a0000a81d7984 */ /* 0x000fe20000004800 */
[----:B0-----:R-:W-:-:S03]  /*62c0*/  FADD.FTZ R15, R15, R18 ;  /* 0x000000120f0f7221 */ /* 0x001fc60000010000 */
[----:B------:R-:W0:Y:S04]  /*62d0*/  LDS R0, [R168.X4+0xe00] ;  /* 0x000e0000a8007984 */ /* 0x000e280000004800 */
        /* <DEDUP_REMOVED lines=9> */
[----:B--2---:R-:W-:Y:S02]  /*6370*/  FADD.FTZ R6, RZ, R6 ;  /* 0x00000006ff067221 */ /* 0x004fe40000010000 */
[----:B------:R-:W-:Y:S01]  /*6380*/  @P4 IMAD.X R51, RZ, RZ, R51, P0 ;  /* 0x000000ffff334224 */ /* 0x000fe200000e0633 */
[----:B------:R-:W-:Y:S04]  /*6390*/  LDS R31, [R168.X4+0x4c00] ;  /* 0x004c0000a81f7984 */ /* 0x000fe80000004800 */
[----:B------:R2:W-:Y:S04]  /*63a0*/  @P4 STG.E [R2.64], R37 ;  /* 0x0000002502004986 */ /* 0x0005e8000c101904 */
[----:B------:R-:W-:Y:S01]  /*63b0*/  LDS R25, [R168.X4+0x3a00] ;  /* 0x003a0000a8197984 */ /* 0x000fe20000004800 */
[----:B-1----:R-:W-:-:S03]  /*63c0*/  FADD.FTZ R14, RZ, R14 ;  /* 0x0000000eff0e7221 */ /* 0x002fc60000010000 */
[----:B------:R-:W-:Y:S01]  /*63d0*/  LDS R33, [R168.X4+0x4e00] ;  /* 0x004e0000a8217984 */ /* 0x000fe20000004800 */
[----:B------:R-:W-:-:S03]  /*63e0*/  FADD.FTZ R14, R14, R17 ;  /* 0x000000110e0e7221 */ /* 0x000fc60000010000 */
[----:B------:R-:W1:Y:S01]  /*63f0*/  LDS R17, [R168.X4+0x2400] ;  /* 0x00240000a8117984 */ /* 0x000e620000004800 */
[----:B--2---:R-:W-:Y:S01]  /*6400*/  @P4 MOV R2, R44 ;  /* 0x0000002c00024202 */ /* 0x004fe20000000f00 */
[----:B------:R-:W-:Y:S01]  /*6410*/  @P4 IMAD.MOV.U32 R3, RZ, RZ, R47 ;  /* 0x000000ffff034224 */ /* 0x000fe200078e002f */
[----:B------:R-:W-:Y:S01]  /*6420*/  @P4 IADD3 R44, P0, R44, 0x200, RZ ;  /* 0x000002002c2c4810 */ /* 0x000fe20007f1e0ff */
[----:B------:R-:W-:Y:S02]  /*6430*/  FADD.FTZ R14, R14, R19 ;  /* 0x000000130e0e7221 */ /* 0x000fe40000010000 */
[----:B------:R-:W2:Y:S01]  /*6440*/  LDS R19, [R168.X4+0x2600] ;  /* 0x00260000a8137984 */ /* 0x000ea20000004800 */
[----:B0-----:R-:W-:Y:S02]  /*6450*/  FADD.FTZ R0, RZ, R0 ;  /* 0x00000000ff007221 */ /* 0x001fe40000010000 */
[----:B------:R-:W-:Y:S01]  /*6460*/  FADD.FTZ R27, R14, R27 ;  /* 0x0000001b0e1b7221 */ /* 0x000fe20000010000 */
[----:B------:R0:W-:Y:S01]  /*6470*/  @P4 STG.E [R2.64], R7 ;  /* 0x0000000702004986 */ /* 0x0001e2000c101904 */
[----:B------:R-:W-:-:S02]  /*6480*/  @P4 IMAD.X R47, RZ, RZ, R47, P0 ;  /* 0x000000ffff2f4224 */ /* 0x000fc400000e062f */
[----:B------:R-:W-:-:S04]  /*6490*/  FADD.FTZ R0, R0, R13 ;  /* 0x0000000d00007221 */ /* 0x000fc80000010000 */
[----:B------:R-:W-:Y:S02]  /*64a0*/  FADD.FTZ R0, R0, R21 ;  /* 0x0000001500007221 */ /* 0x000fe40000010000 */
[----:B---3--:R-:W-:Y:S02]  /*64b0*/  FADD.FTZ R8, RZ, R8 ;  /* 0x00000008ff087221 */ /* 0x008fe40000010000 */
[----:B0-----:R-:W-:Y:S01]  /*64c0*/  @P3 IMAD.MOV.U32 R2, RZ, RZ, R46 ;  /* 0x000000ffff023224 */ /* 0x001fe200078e002e */
[----:B------:R-:W-:Y:S01]  /*64d0*/  @P3 MOV R3, R51 ;  /* 0x0000003300033202 */ /* 0x000fe20000000f00 */
[----:B------:R-:W-:Y:S01]  /*64e0*/  FADD.FTZ R29, R0, R29 ;  /* 0x0000001d001d7221 */ /* 0x000fe20000010000 */
[----:B------:R-:W-:-:S03]  /*64f0*/  @P3 IADD3 R46, P0, R46, 0x200, RZ ;  /* 0x000002002e2e3810 */ /* 0x000fc60007f1e0ff */
[----:B------:R0:W-:Y:S01]  /*6500*/  @P3 STG.E [R2.64], R27 ;  /* 0x0000001b02003986 */ /* 0x0001e2000c101904 */
[----:B------:R-:W-:Y:S01]  /*6510*/  @P3 IADD3.X R51, RZ, R51, RZ, P0, !PT ;  /* 0x00000033ff333210 */ /* 0x000fe200007fe4ff */
[----:B0-----:R-:W-:Y:S01]  /*6520*/  @P3 IMAD.MOV.U32 R2, RZ, RZ, R44 ;  /* 0x000000ffff023224 */ /* 0x001fe200078e002c */
[----:B------:R-:W-:Y:S01]  /*6530*/  @P3 IADD3 R44, P4, R44, 0x200, RZ ;  /* 0x000002002c2c3810 */ /* 0x000fe20007f9e0ff */
[----:B------:R-:W-:Y:S02]  /*6540*/  @P3 IMAD.MOV.U32 R3, RZ, RZ, R47 ;  /* 0x000000ffff033224 */ /* 0x000fe400078e002f */
[----:B-1----:R-:W-:Y:S02]  /*6550*/  FADD.FTZ R6, R6, R17 ;  /* 0x0000001106067221 */ /* 0x002fe40000010000 */
[----:B------:R-:W-:Y:S01]  /*6560*/  @P3 IMAD.X R47, RZ, RZ, R47, P4 ;  /* 0x000000ffff2f3224 */ /* 0x000fe200020e062f */
[----:B------:R0:W-:Y:S01]  /*6570*/  @P3 STG.E [R2.64], R41 ;  /* 0x0000002902003986 */ /* 0x0001e2000c101904 */
[----:B------:R-:W-:-:S02]  /*6580*/  FADD.FTZ R6, R6, R23 ;  /* 0x0000001706067221 */ /* 0x000fc40000010000 */
[----:B--2---:R-:W-:Y:S02]  /*6590*/  FADD.FTZ R8, R8, R19 ;  /* 0x0000001308087221 */ /* 0x004fe40000010000 */
[----:B------:R-:W-:Y:S02]  /*65a0*/  FADD.FTZ R31, R6, R31 ;  /* 0x0000001f061f7221 */ /* 0x000fe40000010000 */
[----:B------:R-:W-:-:S04]  /*65b0*/  FADD.FTZ R8, R8, R25 ;  /* 0x0000001908087221 */ /* 0x000fc80000010000 */
[----:B------:R-:W-:Y:S02]  /*65c0*/  FADD.FTZ R33, R8, R33 ;  /* 0x0000002108217221 */ /* 0x000fe40000010000 */
[----:B0-----:R-:W-:Y:S01]  /*65d0*/  @P2 IMAD.MOV.U32 R2, RZ, RZ, R46 ;  /* 0x000000ffff022224 */ /* 0x001fe200078e002e */
[----:B------:R-:W-:Y:S01]  /*65e0*/  @P2 IADD3 R46, P0, R46, 0x200, RZ ;  /* 0x000002002e2e2810 */ /* 0x000fe20007f1e0ff */
[----:B------:R-:W-:-:S04]  /*65f0*/  @P2 IMAD.MOV.U32 R3, RZ, RZ, R51 ;  /* 0x000000ffff032224 */ /* 0x000fc800078e0033 */
[----:B------:R-:W-:Y:S01]  /*6600*/  @P2 IMAD.X R51, RZ, RZ, R51, P0 ;  /* 0x000000ffff332224 */ /* 0x000fe200000e0633 */
[----:B------:R0:W-:Y:S02]  /*6610*/  @P2 STG.E [R2.64], R15 ;  /* 0x0000000f02002986 */ /* 0x0001e4000c101904 */
[----:B0-----:R-:W-:Y:S01]  /*6620*/  @P2 MOV R2, R44 ;  /* 0x0000002c00022202 */ /* 0x001fe20000000f00 */
[----:B------:R-:W-:Y:S01]  /*6630*/  @P2 IMAD.MOV.U32 R3, RZ, RZ, R47 ;  /* 0x000000ffff032224 */ /* 0x000fe200078e002f */
[----:B------:R-:W-:-:S04]  /*6640*/  @P2 IADD3 R44, P3, R44, 0x200, RZ ;  /* 0x000002002c2c2810 */ /* 0x000fc80007f7e0ff */
[----:B------:R0:W-:Y:S01]  /*6650*/  @P2 STG.E [R2.64], R9 ;  /* 0x0000000902002986 */ /* 0x0001e2000c101904 */
[----:B------:R-:W-:Y:S02]  /*6660*/  @P2 IMAD.X R47, RZ, RZ, R47, P3 ;  /* 0x000000ffff2f2224 */ /* 0x000fe400018e062f */
[----:B------:R-:W-:Y:S01]  /*6670*/  @P1 IMAD.MOV.U32 R4, RZ, RZ, R44 ;  /* 0x000000ffff041224 */ /* 0x000fe200078e002c */
[----:B------:R-:W-:Y:S01]  /*6680*/  @P1 IADD3 R44, P2, R44, 0x200, RZ ;  /* 0x000002002c2c1810 */ /* 0x000fe20007f5e0ff */
[----:B------:R-:W-:-:S03]  /*6690*/  @P1 IMAD.MOV.U32 R5, RZ, RZ, R47 ;  /* 0x000000ffff051224 */ /* 0x000fc600078e002f */
[----:B------:R-:W-:Y:S01]  /*66a0*/  @P5 MOV R6, R44 ;  /* 0x0000002c00065202 */ /* 0x000fe20000000f00 */
[----:B------:R-:W-:Y:S01]  /*66b0*/  @P1 IMAD.X R47, RZ, RZ, R47, P2 ;  /* 0x000000ffff2f1224 */ /* 0x000fe200010e062f */
[----:B------:R-:W-:Y:S02]  /*66c0*/  @P5 IADD3 R44, P2, R44, 0x200, RZ ;  /* 0x000002002c2c5810 */ /* 0x000fe40007f5e0ff */
[----:B0-----:R-:W-:Y:S01]  /*66d0*/  @P1 MOV R2, R46 ;  /* 0x0000002e00021202 */ /* 0x001fe20000000f00 */
[----:B------:R-:W-:Y:S01]  /*66e0*/  @P1 IMAD.MOV.U32 R3, RZ, RZ, R51 ;  /* 0x000000ffff031224 */ /* 0x000fe200078e0033 */
[----:B------:R-:W-:Y:S01]  /*66f0*/  @P1 IADD3 R46, P0, R46, 0x200, RZ ;  /* 0x000002002e2e1810 */ /* 0x000fe20007f1e0ff */
[--C-:B------:R-:W-:Y:S02]  /*6700*/  @P5 IMAD.MOV.U32 R7, RZ, RZ, R47.reuse ;  /* 0x000000ffff075224 */ /* 0x100fe400078e002f */
[----:B------:R-:W-:Y:S01]  /*6710*/  @P5 IMAD.X R47, RZ, RZ, R47, P2 ;  /* 0x000000ffff2f5224 */ /* 0x000fe200010e062f */
[----:B------:R-:W-:Y:S01]  /*6720*/  @P1 IADD3.X R51, RZ, R51, RZ, P0, !PT ;  /* 0x00000033ff331210 */ /* 0x000fe200007fe4ff */
[----:B------:R0:W-:Y:S04]  /*6730*/  @P1 STG.E [R2.64], R29 ;  /* 0x0000001d02001986 */ /* 0x0001e8000c101904 */
[----:B------:R1:W-:Y:S01]  /*6740*/  @P1 STG.E [R4.64], R43 ;  /* 0x0000002b04001986 */ /* 0x0003e2000c101904 */
[----:B0-----:R-:W-:Y:S01]  /*6750*/  @P5 IMAD.MOV.U32 R2, RZ, RZ, R46 ;  /* 0x000000ffff025224 */ /* 0x001fe200078e002e */
[----:B------:R-:W-:Y:S01]  /*6760*/  @P5 IADD3 R46, P0, R46, 0x200, RZ ;  /* 0x000002002e2e5810 */ /* 0x000fe20007f1e0ff */
[----:B------:R-:W-:-:S02]  /*6770*/  @P5 IMAD.MOV.U32 R3, RZ, RZ, R51 ;  /* 0x000000ffff035224 */ /* 0x000fc400078e0033 */
[----:B-1----:R-:W-:Y:S02]  /*6780*/  IMAD.MOV.U32 R4, RZ, RZ, R44 ;  /* 0x000000ffff047224 */ /* 0x002fe400078e002c */
[----:B------:R-:W-:Y:S01]  /*6790*/  @P5 IMAD.X R51, RZ, RZ, R51, P0 ;  /* 0x000000ffff335224 */ /* 0x000fe200000e0633 */
[----:B------:R0:W-:Y:S01]  /*67a0*/  @P5 STG.E [R2.64], R31 ;  /* 0x0000001f02005986 */ /* 0x0001e2000c101904 */
[----:B------:R-:W-:-:S03]  /*67b0*/  IMAD.MOV.U32 R5, RZ, RZ, R47 ;  /* 0x000000ffff057224 */ /* 0x000fc600078e002f */
[----:B------:R1:W-:Y:S01]  /*67c0*/  @P5 STG.E [R6.64], R11 ;  /* 0x0000000b06005986 */ /* 0x0003e2000c101904 */
[----:B0-----:R-:W-:Y:S01]  /*67d0*/  MOV R2, R46 ;  /* 0x0000002e00027202 */ /* 0x001fe20000000f00 */
[----:B------:R-:W-:Y:S01]  /*67e0*/  IMAD.MOV.U32 R3, RZ, RZ, R51 ;  /* 0x000000ffff037224 */ /* 0x000fe200078e0033 */
[----:B------:R-:W-:Y:S06]  /*67f0*/  @!P6 EXIT ;  /* 0x000000000000e94d */ /* 0x000fec0003800000 */
[----:B------:R-:W-:Y:S04]  /*6800*/  STG.E [R2.64], R33 ;  /* 0x0000002102007986 */ /* 0x000fe8000c101904 */
[----:B------:R-:W-:Y:S01]  /*6810*/  STG.E [R4.64], R45 ;  /* 0x0000002d04007986 */ /* 0x000fe2000c101904 */
[----:B------:R-:W-:Y:S05]  /*6820*/  EXIT ;  /* 0x000000000000794d */ /* 0x000fea0003800000 */
.L_x_720:
[----:B------:R-:W-:Y:S01]  /*6830*/  MOV R169, R215 ;  /* 0x000000d700a97202 */ /* 0x000fe20000000f00 */
[----:B------:R-:W-:Y:S01]  /*6840*/  IMAD.MOV.U32 R170, RZ, RZ, 0x1 ;  /* 0x00000001ffaa7424 */ /* 0x000fe200078e00ff */
[----:B------:R-:W-:Y:S01]  /*6850*/  MOV R168, 0x6890 ;  /* 0x0000689000a87802 */ /* 0x000fe20000000f00 */
[----:B------:R-:W-:-:S02]  /*6860*/  IMAD.MOV.U32 R175, RZ, RZ, 0x1f ;  /* 0x0000001fffaf7424 */ /* 0x000fc400078e00ff */
[----:B------:R-:W-:Y:S02]  /*6870*/  IMAD.MOV.U32 R174, RZ, RZ, -0x1 ;  /* 0xffffffffffae7424 */ /* 0x000fe400078e00ff */
[----:B-----5:R-:W-:Y:S05]  /*6880*/  CALL.REL.NOINC `($__internal_32_$__cuda_sm70_shflsync_bfly_p) ;  /* 0x0000046000007944 */ /* 0x020fea0003c00000 */
[----:B-1----:R-:W-:Y:S01]  /*6890*/  MOV R171, R170 ;  /* 0x000000aa00ab7202 */ /* 0x002fe20000000f00 */
[----:B------:R-:W-:Y:S05]  /*68a0*/  BRA `(.L_x_733) ;  /* 0xffffbe8000007947 */ /* 0x000fea000383ffff */
.L_x_721:
[----:B------:R-:W-:Y:S01]  /*68b0*/  IMAD.MOV.U32 R169, RZ, RZ, R214 ;  /* 0x000000ffffa97224 */ /* 0x000fe200078e00d6 */
[----:B------:R-:W-:Y:S01]  /*68c0*/  MOV R174, 0xffffffff ;  /* 0xffffffff00ae7802 */ /* 0x000fe20000000f00 */
[----:B------:R-:W-:Y:S01]  /*68d0*/  IMAD.MOV.U32 R170, RZ, RZ, 0x1 ;  /* 0x00000001ffaa7424 */ /* 0x000fe200078e00ff */
[----:B------:R-:W-:Y:S01]  /*68e0*/  MOV R168, 0x6910 ;  /* 0x0000691000a87802 */ /* 0x000fe20000000f00 */
[----:B------:R-:W-:Y:S02]  /*68f0*/  IMAD.MOV.U32 R175, RZ, RZ, 0x1f ;  /* 0x0000001fffaf7424 */ /* 0x000fe400078e00ff */
[----:B01---5:R-:W-:Y:S05]  /*6900*/  CALL.REL.NOINC `($__internal_32_$__cuda_sm70_shflsync_bfly_p) ;  /* 0x000003e000007944 */ /* 0x023fea0003c00000 */
[----:B------:R-:W-:Y:S01]  /*6910*/  FADD.FTZ R171, R171, R215 ;  /* 0x000000d7abab7221 */ /* 0x000fe20000010000 */
[----:B------:R-:W-:Y:S01]  /*6920*/  MOV R168, 0x6990 ;  /* 0x0000699000a87802 */ /* 0x000fe20000000f00 */
[----:B-1----:R-:W-:Y:S02]  /*6930*/  FADD.FTZ R172, R214, R170 ;  /* 0x000000aad6ac7221 */ /* 0x002fe40000010000 */
[----:B------:R-:W-:Y:S01]  /*6940*/  IMAD.MOV.U32 R170, RZ, RZ, 0x2 ;  /* 0x00000002ffaa7424 */ /* 0x000fe200078e00ff */
[----:B------:R-:W-:Y:S01]  /*6950*/  MOV R169, R171 ;  /* 0x000000ab00a97202 */ /* 0x000fe20000000f00 */
[----:B------:R-:W-:-:S02]  /*6960*/  IMAD.MOV.U32 R175, RZ, RZ, 0x1f ;  /* 0x0000001fffaf7424 */ /* 0x000fc400078e00ff */
[----:B------:R-:W-:Y:S02]  /*6970*/  IMAD.MOV.U32 R174, RZ, RZ, -0x1 ;  /* 0xffffffffffae7424 */ /* 0x000fe400078e00ff */
[----:B------:R-:W-:Y:S05]  /*6980*/  CALL.REL.NOINC `($__internal_32_$__cuda_sm70_shflsync_bfly_p) ;  /* 0x0000036000007944 */ /* 0x000fea0003c00000 */
[----:B------:R-:W-:Y:S01]  /*6990*/  HFMA2.MMA R175, -RZ, RZ, 0, 1.847743988037109375e-06 ;  /* 0x0000001fffaf7435 */ /* 0x000fe200000001ff */
[----:B-1----:R-:W-:Y:S01]  /*69a0*/  IMAD.MOV.U32 R173, RZ, RZ, R170 ;  /* 0x000000ffffad7224 */ /* 0x002fe200078e00aa */
[----:B------:R-:W-:Y:S01]  /*69b0*/  MOV R168, 0x6a00 ;  /* 0x00006a0000a87802 */ /* 0x000fe20000000f00 */
[----:B------:R-:W-:Y:S02]  /*69c0*/  IMAD.MOV.U32 R169, RZ, RZ, R172 ;  /* 0x000000ffffa97224 */ /* 0x000fe400078e00ac */
[----:B------:R-:W-:Y:S02]  /*69d0*/  IMAD.MOV.U32 R170, RZ, RZ, 0x2 ;  /* 0x00000002ffaa7424 */ /* 0x000fe400078e00ff */
[----:B------:R-:W-:Y:S02]  /*69e0*/  IMAD.MOV.U32 R174, RZ, RZ, -0x1 ;  /* 0xffffffffffae7424 */ /* 0x000fe400078e00ff */
[----:B------:R-:W-:Y:S05]  /*69f0*/  CALL.REL.NOINC `($__internal_32_$__cuda_sm70_shflsync_bfly_p) ;  /* 0x000002f000007944 */ /* 0x000fea0003c00000 */
[----:B------:R-:W-:Y:S01]  /*6a00*/  FADD.FTZ R171, R173, R171 ;  /* 0x000000abadab7221 */ /* 0x000fe20000010000 */
[----:B------:R-:W-:Y:S01]  /*6a10*/  MOV R174, 0xffffffff ;  /* 0xffffffff00ae7802 */ /* 0x000fe20000000f00 */
[----:B-1----:R-:W-:Y:S01]  /*6a20*/  FADD.FTZ R172, R172, R170 ;  /* 0x000000aaacac7221 */ /* 0x002fe20000010000 */
[----:B------:R-:W-:Y:S01]  /*6a30*/  MOV R168, 0x6a80 ;  /* 0x00006a8000a87802 */ /* 0x000fe20000000f00 */
[----:B------:R-:W-:-:S02]  /*6a40*/  IMAD.MOV.U32 R170, RZ, RZ, 0x4 ;  /* 0x00000004ffaa7424 */ /* 0x000fc400078e00ff */
[----:B------:R-:W-:Y:S02]  /*6a50*/  IMAD.MOV.U32 R175, RZ, RZ, 0x1f ;  /* 0x0000001fffaf7424 */ /* 0x000fe400078e00ff */
[----:B------:R-:W-:Y:S02]  /*6a60*/  IMAD.MOV.U32 R169, RZ, RZ, R171 ;  /* 0x000000ffffa97224 */ /* 0x000fe400078e00ab */
[----:B------:R-:W-:Y:S05]  /*6a70*/  CALL.REL.NOINC `($__internal_32_$__cuda_sm70_shflsync_bfly_p) ;  /* 0x0000027000007944 */ /* 0x000fea0003c00000 */
[----:B-1----:R-:W-:Y:S01]  /*6a80*/  IMAD.MOV.U32 R173, RZ, RZ, R170 ;  /* 0x000000ffffad7224 */ /* 0x002fe200078e00aa */
[----:B------:R-:W-:Y:S01]  /*6a90*/  HFMA2.MMA R170, -RZ, RZ, 0, 2.384185791015625e-07 ;  /* 0x00000004ffaa7435 */ /* 0x000fe200000001ff */
[----:B------:R-:W-:Y:S01]  /*6aa0*/  IMAD.MOV.U32 R169, RZ, RZ, R172 ;  /* 0x000000ffffa97224 */ /* 0x000fe200078e00ac */
[----:B------:R-:W-:Y:S01]  /*6ab0*/  MOV R168, 0x6af0 ;  /* 0x00006af000a87802 */ /* 0x000fe20000000f00 */
        /* <DEDUP_REMOVED lines=8> */
[----:B------:R-:W-:Y:S02]  /*6b40*/  IMAD.MOV.U32 R174, RZ, RZ, -0x1 ;  /* 0xffffffffffae7424 */ /* 0x000fe400078e00ff */
[----:B------:R-:W-:Y:S02]  /*6b50*/  IMAD.MOV.U32 R169, RZ, RZ, R171 ;  /* 0x000000ffffa97224 */ /* 0x000fe400078e00ab */
[----:B------:R-:W-:Y:S05]  /*6b60*/  CALL.REL.NOINC `($__internal_32_$__cuda_sm70_shflsync_bfly_p) ;  /* 0x0000018000007944 */ /* 0x000fea0003c00000 */
[----:B-1----:R-:W-:Y:S01]  /*6b70*/  IMAD.MOV.U32 R173, RZ, RZ, R170 ;  /* 0x000000ffffad7224 */ /* 0x002fe200078e00aa */
[----:B------:R-:W-:Y:S01]  /*6b80*/  MOV R169, R172 ;  /* 0x000000ac00a97202 */ /* 0x000fe20000000f00 */
[----:B------:R-:W-:Y:S01]  /*6b90*/  IMAD.MOV.U32 R170, RZ, RZ, 0x8 ;  /* 0x00000008ffaa7424 */ /* 0x000fe200078e00ff */
[----:B------:R-:W-:Y:S01]  /*6ba0*/  MOV R168, 0x6be0 ;  /* 0x00006be000a87802 */ /* 0x000fe20000000f00 */
[----:B------:R-:W-:Y:S02]  /*6bb0*/  IMAD.MOV.U32 R175, RZ, RZ, 0x1f ;  /* 0x0000001fffaf7424 */ /* 0x000fe400078e00ff */
[----:B------:R-:W-:Y:S02]  /*6bc0*/  IMAD.MOV.U32 R174, RZ, RZ, -0x1 ;  /* 0xffffffffffae7424 */ /* 0x000fe400078e00ff */
[----:B------:R-:W-:Y:S05]  /*6bd0*/  CALL.REL.NOINC `($__internal_32_$__cuda_sm70_shflsync_bfly_p) ;  /* 0x0000011000007944 */ /* 0x000fea0003c00000 */
[----:B------:R-:W-:Y:S01]  /*6be0*/  FADD.FTZ R171, R173, R171 ;  /* 0x000000abadab7221 */ /* 0x000fe20000010000 */
[----:B------:R-:W-:Y:S01]  /*6bf0*/  MOV R168, 0x6c60 ;  /* 0x00006c6000a87802 */ /* 0x000fe20000000f00 */
[----:B-1----:R-:W-:Y:S01]  /*6c00*/  FADD.FTZ R172, R172, R170 ;  /* 0x000000aaacac7221 */ /* 0x002fe20000010000 */
[----:B------:R-:W-:Y:S01]  /*6c10*/  HFMA2.MMA R170, -RZ, RZ, 0, 9.5367431640625e-07 ;  /* 0x00000010ffaa7435 */ /* 0x000fe200000001ff */
[----:B------:R-:W-:Y:S01]  /*6c20*/  IMAD.MOV.U32 R175, RZ, RZ, 0x1f ;  /* 0x0000001fffaf7424 */ /* 0x000fe200078e00ff */
[----:B------:R-:W-:Y:S01]  /*6c30*/  MOV R169, R171 ;  /* 0x000000ab00a97202 */ /* 0x000fe20000000f00 */
[----:B------:R-:W-:-:S03]  /*6c40*/  IMAD.MOV.U32 R174, RZ, RZ, -0x1 ;  /* 0xffffffffffae7424 */ /* 0x000fc600078e00ff */
[----:B------:R-:W-:Y:S05]  /*6c50*/  CALL.REL.NOINC `($__internal_32_$__cuda_sm70_shflsync_bfly_p) ;  /* 0x0000009000007944 */ /* 0x000fea0003c00000 */
[----:B-1----:R-:W-:Y:S01]  /*6c60*/  IMAD.MOV.U32 R173, RZ, RZ, R170 ;  /* 0x000000ffffad7224 */ /* 0x002fe200078e00aa */
[----:B------:R-:W-:Y:S01]  /*6c70*/  HFMA2.MMA R170, -RZ, RZ, 0, 9.5367431640625e-07 ;  /* 0x00000010ffaa7435 */ /* 0x000fe200000001ff */
[----:B------:R-:W-:Y:S01]  /*6c80*/  IMAD.MOV.U32 R169, RZ, RZ, R172 ;  /* 0x000000ffffa97224 */ /* 0x000fe200078e00ac */
[----:B------:R-:W-:Y:S01]  /*6c90*/  MOV R168, 0x6cd0 ;  /* 0x00006cd000a87802 */ /* 0x000fe20000000f00 */
[----:B------:R-:W-:-:S02]  /*6ca0*/  IMAD.MOV.U32 R175, RZ, RZ, 0x1f ;  /* 0x0000001fffaf7424 */ /* 0x000fc400078e00ff */
[----:B------:R-:W-:Y:S02]  /*6cb0*/  IMAD.MOV.U32 R174, RZ, RZ, -0x1 ;  /* 0xffffffffffae7424 */ /* 0x000fe400078e00ff */
[----:B------:R-:W-:Y:S05]  /*6cc0*/  CALL.REL.NOINC `($__internal_32_$__cuda_sm70_shflsync_bfly_p) ;  /* 0x0000002000007944 */ /* 0x000fea0003c00000 */
[----:B-1----:R-:W-:Y:S01]  /*6cd0*/  MOV R168, R170 ;  /* 0x000000aa00a87202 */ /* 0x002fe20000000f00 */
[----:B------:R-:W-:Y:S05]  /*6ce0*/  BRA `(.L_x_734) ;  /* 0xffffbb6000007947 */ /* 0x000fea000383ffff */
        .weak           $__internal_32_$__cuda_sm70_shflsync_bfly_p
        .type           $__internal_32_$__cuda_sm70_shflsync_bfly_p,@function
        .size           $__internal_32_$__cuda_sm70_shflsync_bfly_p,(.L_x_2858 - $__internal_32_$__cuda_sm70_shflsync_bfly_p)
$__internal_32_$__cuda_sm70_shflsync_bfly_p:
[----:B------:R-:W-:Y:S04]  /*6cf0*/  WARPSYNC R174 ;  /* 0x000000ae00007348 */ /* 0x000fe80003800000 */
[----:B------:R0:W1:Y:S02]  /*6d00*/  SHFL.BFLY PT, R170, R169, R170, R175 ;  /* 0x0c0000aaa9aa7389 */ /* 0x00006400000e00af */
[----:B0-----:R-:W-:-:S04]  /*6d10*/  IMAD.MOV.U32 R169, RZ, RZ, 0x0 ;  /* 0x00000000ffa97424 */ /* 0x001fc800078e00ff */
[----:B------:R-:W-:Y:S05]  /*6d20*/  RET.REL.NODEC R168 `(_ZN10layer_norm31ln_parallel_residual_bwd_kernelINS_13Kernel_traitsIf13__nv_bfloat16S2_S2_fjLj1280ELj1ELj4ELj1ELj16ENS_18Kernel_traits_baseILj1280EfS2_S2_S2_fjLj128EEEEELb1ELb1ELb0EEEvNS_9BwdParamsE) ;  /* 0xffff92d0a8007950 */ /* 0x000fea0003c3ffff */
.L_x_735:
        /* <DEDUP_REMOVED lines=13> */
.L_x_2858:


//--------------------- .text._ZN10layer_norm22ln_bwd_finalize_kernelINS_22Kernel_traits_finalizeILj1280Ef13__nv_bfloat16S2_S2_fjLb0ELj1024ELj4ENS_18Kernel_traits_baseILj1280EfS2_S2_S2_fjLj1024EEEEELb0ELb1EEEvNS_9BwdParamsE --------------------------
	.section	.text._ZN10layer_norm22ln_bwd_finalize_kernelINS_22Kernel_traits_finalizeILj1280Ef13__nv_bfloat16S2_S2_fjLb0ELj1024ELj4ENS_18Kernel_traits_baseILj1280EfS2_S2_S2_fjLj1024EEEEELb0ELb1EEEvNS_9BwdParamsE,"ax",@progbits
	.sectioninfo	@"SHI_REGISTERS=32"
	.align	128
        .global         _ZN10layer_norm22ln_bwd_finalize_kernelINS_22Kernel_traits_finalizeILj1280Ef13__nv_bfloat16S2_S2_fjLb0ELj1024ELj4ENS_18Kernel_traits_baseILj1280EfS2_S2_S2_fjLj1024EEEEELb0ELb1EEEvNS_9BwdParamsE
        .type           _ZN10layer_norm22ln_bwd_finalize_kernelINS_22Kernel_traits_finalizeILj1280Ef13__nv_bfloat16S2_S2_fjLb0ELj1024ELj4ENS_18Kernel_traits_baseILj1280EfS2_S2_S2_fjLj1024EEEEELb0ELb1EEEvNS_9BwdParamsE,@function
        .size           _ZN10layer_norm22ln_bwd_finalize_kernelINS_22Kernel_traits_finalizeILj1280Ef13__nv_bfloat16S2_S2_fjLb0ELj1024ELj4ENS_18Kernel_traits_baseILj1280EfS2_S2_S2_fjLj1024EEEEELb0ELb1EEEvNS_9BwdParamsE,(.L_x_2859 - _ZN10layer_norm22ln_bwd_finalize_kernelINS_22Kernel_traits_finalizeILj1280Ef13__nv_bfloat16S2_S2_fjLb0ELj1024ELj4ENS_18Kernel_traits_baseILj1280EfS2_S2_S2_fjLj1024EEEEELb0ELb1EEEvNS_9BwdParamsE)
        .other          _ZN10layer_norm22ln_bwd_finalize_kernelINS_22Kernel_traits_finalizeILj1280Ef13__nv_bfloat16S2_S2_fjLb0ELj1024ELj4ENS_18Kernel_traits_baseILj1280EfS2_S2_S2_fjLj1024EEEEELb0ELb1EEEvNS_9BwdParamsE,@"STO_CUDA_ENTRY STV_DEFAULT"
_ZN10layer_norm22ln_bwd_finalize_kernelINS_22Kernel_traits_finalizeILj1280Ef13__nv_bfloat16S2_S2_fjLb0ELj1024ELj4ENS_18Kernel_traits_baseILj1280EfS2_S2_S2_fjLj1024EEEEELb0ELb1EEEvNS_9BwdParamsE:
.text._ZN10layer_norm22ln_bwd_finalize_kernelINS_22Kernel_traits_finalizeILj1280Ef13__nv_bfloat16S2_S2_fjLb0ELj1024ELj4ENS_18Kernel_traits_baseILj1280EfS2_S2_S2_fjLj1024EEEEELb0ELb1EEEvNS_9BwdParamsE:
        /* <DEDUP_REMOVED lines=19> */
.L_x_746:
        /* <DEDUP_REMOVED lines=27> */
.L_x_740:
        /* <DEDUP_REMOVED lines=35> */
.L_x_739:
[----:B------:R-:W-:Y:S05]  /*0510*/  BSYNC B1 ;  /* 0x0000000000017941 */ /* 0x000fea0003800000 */
.L_x_738:
        /* <DEDUP_REMOVED lines=23> */
.L_x_742:
[----:B------:R-:W-:Y:S05]  /*0690*/  BSYNC B1 ;  /* 0x0000000000017941 */ /* 0x000fea0003800000 */
.L_x_741:
        /* <DEDUP_REMOVED lines=10> */
.L_x_737:
[----:B------:R-:W-:Y:S05]  /*0740*/  BSYNC B0 ;  /* 0x0000000000007941 */ /* 0x000fea0003800000 */
.L_x_736:
        /* <DEDUP_REMOVED lines=11> */
.L_x_747:
        /* <DEDUP_REMOVED lines=18> */
.L_x_748:
[----:B------:R-:W-:Y:S01]  /*0920*/  @!P1 SHF.R.U32.HI R2, RZ, 0x3, R0 ;  /* 0x00000003ff029819 */ /* 0x000fe20000011600 */
[----:B---3--:R-:W-:Y:S02]  /*0930*/  FADD.FTZ R5, R5, R10 ;  /* 0x0000000a05057221 */ /* 0x008fe40000010000 */
[----:B--2---:R-:W-:Y:S01]  /*0940*/  FADD.FTZ R7, R7, R4 ;  /* 0x0000000407077221 */ /* 0x004fe20000010000 */
[----:B------:R-:W-:-:S05]  /*0950*/  @!P1 LOP3.LUT R2, R2, 0x1ffffffc, RZ, 0xc0, !PT ;  /* 0x1ffffffc02029812 */ /* 0x000fca00078ec0ff */
[----:B------:R2:W-:Y:S04]  /*0960*/  @!P1 STS [R2+0x2000], R5 ;  /* 0x0020000502009388 */ /* 0x0005e80000000800 */
[----:B------:R2:W-:Y:S02]  /*0970*/  @!P1 STS [R2+0x2080], R7 ;  /* 0x0020800702009388 */ /* 0x0005e40000000800 */
.L_x_743:
[----:B0-----:R-:W-:Y:S01]  /*0980*/  WARPSYNC 0xffffffff ;  /* 0xffffffff00007948 */ /* 0x001fe20003800000 */
[----:B------:R-:W-:Y:S01]  /*0990*/  BAR.SYNC.DEFER_BLOCKING 0x0 ;  /* 0x0000000000007b1d */ /* 0x000fe20000010000 */
[----:B-1----:R-:W-:Y:S02]  /*09a0*/  @P0 MOV R4, 0x8 ;  /* 0x0000000800040802 */ /* 0x002fe40000000f00 */
[C---:B------:R-:W-:Y:S02]  /*09b0*/  ISETP.GT.U32.AND P1, PT, R18.reuse, -0x501, PT ;  /* 0xfffffaff1200780c */ /* 0x040fe40003f24070 */
[----:B------:R-:W-:Y:S01]  /*09c0*/  IADD3 R18, R18, 0x500, RZ ;  /* 0x0000050012127810 */ /* 0x000fe20007ffe0ff */
[----:B--2---:R-:W-:-:S04]  /*09d0*/  @P0 IMAD.WIDE.U32 R2, R19, R4, c[0x0][0x268] ;  /* 0x00009a0013020625 */ /* 0x004fc800078e0004 */
[C---:B------:R-:W-:Y:S01]  /*09e0*/  @P0 IMAD.WIDE.U32 R4, R19.reuse, R4, c[0x0][0x260] ;  /* 0x0000980013040625 */ /* 0x040fe200078e0004 */
[----:B------:R-:W-:Y:S01]  /*09f0*/  IADD3 R19, R19, 0x280, RZ ;  /* 0x0000028013137810 */ /* 0x000fe20007ffe0ff */
[----:B------:R-:W0:Y:S04]  /*0a00*/  @P0 LDS.64 R6, [R16.X8+0x2000] ;  /* 0x0020000010060984 */ /* 0x000e280000008a00 */
[----:B------:R-:W1:Y:S04]  /*0a10*/  @P0 LDS.64 R8, [R16.X8+0x2080] ;  /* 0x0020800010080984 */ /* 0x000e680000008a00 */
[----:B0-----:R0:W-:Y:S04]  /*0a20*/  @P0 STG.E.64 [R2.64], R6 ;  /* 0x0000000602000986 */ /* 0x0011e8000c101b04 */
[----:B-1----:R0:W-:Y:S02]  /*0a30*/  @P0 STG.E.64 [R4.64], R8 ;  /* 0x0000000804000986 */ /* 0x0021e4000c101b04 */
[----:B0-----:R-:W-:Y:S05]  /*0a40*/  @P1 BRA `(.L_x_746) ;  /* 0xfffff6e000001947 */ /* 0x001fea000383ffff */
[----:B------:R-:W-:Y:S05]  /*0a50*/  EXIT ;  /* 0x000000000000794d */ /* 0x000fea0003800000 */
.L_x_744:
[----:B------:R-:W-:Y:S01]  /*0a60*/  HFMA2.MMA R9, -RZ, RZ, 0, 5.9604644775390625e-08 ;  /* 0x00000001ff097435 */ /* 0x000fe200000001ff */
[----:B--2---:R-:W-:Y:S01]  /*0a70*/  IMAD.MOV.U32 R10, RZ, RZ, R4 ;  /* 0x000000ffff0a7224 */ /* 0x004fe200078e0004 */
[----:B------:R-:W-:Y:S01]  /*0a80*/  MOV R11, 0xffffffff ;  /* 0xffffffff000b7802 */ /* 0x000fe20000000f00 */
[----:B------:R-:W-:Y:S01]  /*0a90*/  IMAD.MOV.U32 R6, RZ, RZ, 0x1f ;  /* 0x0000001fff067424 */ /* 0x000fe200078e00ff */
[----:B------:R-:W-:-:S02]  /*0aa0*/  MOV R2, 0xac0 ;  /* 0x00000ac000027802 */ /* 0x000fc40000000f00 */
[----:B01----:R-:W-:Y:S05]  /*0ab0*/  CALL.REL.NOINC `($__internal_33_$__cuda_sm70_shflsync_bfly_p) ;  /* 0x000003c000007944 */ /* 0x003fea0003c00000 */
[----:B-1----:R-:W-:Y:S01]  /*0ac0*/  MOV R3, R6 ;  /* 0x0000000600037202 */ /* 0x002fe20000000f00 */
[----:B0-----:R-:W-:Y:S05]  /*0ad0*/  BRA `(.L_x_747) ;  /* 0xfffffd2000007947 */ /* 0x001fea000383ffff */
.L_x_745:
[----:B------:R-:W-:Y:S01]  /*0ae0*/  HFMA2.MMA R9, -RZ, RZ, 0, 1.1920928955078125e-07 ;  /* 0x00000002ff097435 */ /* 0x000fe200000001ff */
[----:B------:R-:W-:Y:S01]  /*0af0*/  IMAD.MOV.U32 R10, RZ, RZ, R13 ;  /* 0x000000ffff0a7224 */ /* 0x000fe200078e000d */
[----:B------:R-:W-:Y:S01]  /*0b00*/  MOV R6, 0x1f ;  /* 0x0000001f00067802 */ /* 0x000fe20000000f00 */
[----:B------:R-:W-:Y:S01]  /*0b10*/  IMAD.MOV.U32 R11, RZ, RZ, -0x1 ;  /* 0xffffffffff0b7424 */ /* 0x000fe200078e00ff */
[----:B------:R-:W-:-:S02]  /*0b20*/  MOV R2, 0xb40 ;  /* 0x00000b4000027802 */ /* 0x000fc40000000f00 */
[----:B012---:R-:W-:Y:S05]  /*0b30*/  CALL.REL.NOINC `($__internal_33_$__cuda_sm70_shflsync_bfly_p) ;  /* 0x0000034000007944 */ /* 0x007fea0003c00000 */
[----:B0-----:R-:W-:Y:S01]  /*0b40*/  HFMA2.MMA R9, -RZ, RZ, 0, 2.384185791015625e-07 ;  /* 0x00000004ff097435 */ /* 0x001fe200000001ff */
[----:B-1----:R-:W-:Y:S01]  /*0b50*/  FADD.FTZ R10, R13, R6 ;  /* 0x000000060d0a7221 */ /* 0x002fe20000010000 */
[----:B------:R-:W-:Y:S01]  /*0b60*/  MOV R6, 0x1f ;  /* 0x0000001f00067802 */ /* 0x000fe20000000f00 */
[----:B------:R-:W-:Y:S01]  /*0b70*/  IMAD.MOV.U32 R11, RZ, RZ, -0x1 ;  /* 0xffffffffff0b7424 */ /* 0x000fe200078e00ff */
[----:B------:R-:W-:-:S02]  /*0b80*/  MOV R2, 0xba0 ;  /* 0x00000ba000027802 */ /* 0x000fc40000000f00 */
[----:B------:R-:W-:Y:S05]  /*0b90*/  CALL.REL.NOINC `($__internal_33_$__cuda_sm70_shflsync_bfly_p) ;  /* 0x000002e000007944 */ /* 0x000fea0003c00000 */
[----:B0-----:R-:W-:Y:S01]  /*0ba0*/  HFMA2.MMA R9, -RZ, RZ, 0, 4.76837158203125e-07 ;  /* 0x00000008ff097435 */ /* 0x001fe200000001ff */
[----:B-1----:R-:W-:Y:S01]  /*0bb0*/  FADD.FTZ R10, R10, R6 ;  /* 0x000000060a0a7221 */ /* 0x002fe20000010000 */
[----:B------:R-:W-:Y:S01]  /*0bc0*/  MOV R6, 0x1f ;  /* 0x0000001f00067802 */ /* 0x000fe20000000f00 */
[----:B------:R-:W-:Y:S01]  /*0bd0*/  IMAD.MOV.U32 R11, RZ, RZ, -0x1 ;  /* 0xffffffffff0b7424 */ /* 0x000fe200078e00ff */
[----:B------:R-:W-:-:S02]  /*0be0*/  MOV R2, 0xc00 ;  /* 0x00000c0000027802 */ /* 0x000fc40000000f00 */
[----:B------:R-:W-:Y:S05]  /*0bf0*/  CALL.REL.NOINC `($__internal_33_$__cuda_sm70_shflsync_bfly_p) ;  /* 0x0000028000007944 */ /* 0x000fea0003c00000 */
[----:B-1----:R-:W-:Y:S01]  /*0c00*/  FADD.FTZ R4, R10, R6 ;  /* 0x000000060a047221 */ /* 0x002fe20000010000 */
[----:B0-----:R-:W-:Y:S01]  /*0c10*/  HFMA2.MMA R9, -RZ, RZ, 0, 9.5367431640625e-07 ;  /* 0x00000010ff097435 */ /* 0x001fe200000001ff */
[----:B------:R-:W-:Y:S01]  /*0c20*/  MOV R6, 0x1f ;  /* 0x0000001f00067802 */ /* 0x000fe20000000f00 */
[----:B------:R-:W-:Y:S01]  /*0c30*/  IMAD.MOV.U32 R11, RZ, RZ, -0x1 ;  /* 0xffffffffff0b7424 */ /* 0x000fe200078e00ff */
[----:B------:R-:W-:-:S02]  /*0c40*/  MOV R2, 0xc70 ;  /* 0x00000c7000027802 */ /* 0x000fc40000000f00 */
[----:B------:R-:W-:Y:S02]  /*0c50*/  MOV R10, R4 ;  /* 0x00000004000a7202 */ /* 0x000fe40000000f00 */
[----:B------:R-:W-:Y:S05]  /*0c60*/  CALL.REL.NOINC `($__internal_33_$__cuda_sm70_shflsync_bfly_p) ;  /* 0x0000021000007944 */ /* 0x000fea0003c00000 */
[----:B0-----:R-:W-:Y:S01]  /*0c70*/  HFMA2.MMA R9, -RZ, RZ, 0, 5.9604644775390625e-08 ;  /* 0x00000001ff097435 */ /* 0x001fe200000001ff */
[----:B-1----:R-:W-:Y:S01]  /*0c80*/  MOV R7, R6 ;  /* 0x0000000600077202 */ /* 0x002fe20000000f00 */
[----:B------:R-:W-:Y:S01]  /*0c90*/  IMAD.MOV.U32 R10, RZ, RZ, R5 ;  /* 0x000000ffff0a7224 */ /* 0x000fe200078e0005 */
[----:B------:R-:W-:Y:S01]  /*0ca0*/  MOV R6, 0x1f ;  /* 0x0000001f00067802 */ /* 0x000fe20000000f00 */
[----:B------:R-:W-:Y:S01]  /*0cb0*/  IMAD.MOV.U32 R11, RZ, RZ, -0x1 ;  /* 0xffffffffff0b7424 */ /* 0x000fe200078e00ff */
[----:B------:R-:W-:Y:S02]  /*0cc0*/  MOV R2, 0xce0 ;  /* 0x00000ce000027802 */ /* 0x000fe40000000f00 */
[----:B------:R-:W-:Y:S05]  /*0cd0*/  CALL.REL.NOINC `($__internal_33_$__cuda_sm70_shflsync_bfly_p) ;  /* 0x000001a000007944 */ /* 0x000fea0003c00000 */
[----:B0-----:R-:W-:Y:S01]  /*0ce0*/  HFMA2.MMA R9, -RZ, RZ, 0, 1.1920928955078125e-07 ;  /* 0x00000002ff097435 */ /* 0x001fe200000001ff */
[----:B-1----:R-:W-:Y:S01]  /*0cf0*/  FADD.FTZ R10, R5, R6 ;  /* 0x00000006050a7221 */ /* 0x002fe20000010000 */
[----:B------:R-:W-:Y:S01]  /*0d00*/  MOV R6, 0x1f ;  /* 0x0000001f00067802 */ /* 0x000fe20000000f00 */
[----:B------:R-:W-:Y:S01]  /*0d10*/  IMAD.MOV.U32 R11, RZ, RZ, -0x1 ;  /* 0xffffffffff0b7424 */ /* 0x000fe200078e00ff */
[----:B------:R-:W-:Y:S02]  /*0d20*/  MOV R2, 0xd40 ;  /* 0x00000d4000027802 */ /* 0x000fe40000000f00 */
[----:B------:R-:W-:Y:S05]  /*0d30*/  CALL.REL.NOINC `($__internal_33_$__cuda_sm70_shflsync_bfly_p) ;  /* 0x0000014000007944 */ /* 0x000fea0003c00000 */
        /* <DEDUP_REMOVED lines=12> */
[----:B0-----:R-:W-:Y:S01]  /*0e00*/  HFMA2.MMA R9, -RZ, RZ, 0, 9.5367431640625e-07 ;  /* 0x00000010ff097435 */ /* 0x001fe200000001ff */
[----:B-1----:R-:W-:Y:S01]  /*0e10*/  FADD.FTZ R10, R10, R6 ;  /* 0x000000060a0a7221 */ /* 0x002fe20000010000 */
[----:B------:R-:W-:Y:S01]  /*0e20*/  MOV R6, 0x1f ;  /* 0x0000001f00067802 */ /* 0x000fe20000000f00 */
[----:B------:R-:W-:Y:S01]  /*0e30*/  IMAD.MOV.U32 R11, RZ, RZ, -0x1 ;  /* 0xffffffffff0b7424 */ /* 0x000fe200078e00ff */
[----:B------:R-:W-:-:S02]  /*0e40*/  MOV R2, 0xe60 ;  /* 0x00000e6000027802 */ /* 0x000fc40000000f00 */
[----:B------:R-:W-:Y:S05]  /*0e50*/  CALL.REL.NOINC `($__internal_33_$__cuda_sm70_shflsync_bfly_p) ;  /* 0x0000002000007944 */ /* 0x000fea0003c00000 */
[----:B-1----:R-:W-:Y:S01]  /*0e60*/  MOV R5, R6 ;  /* 0x0000000600057202 */ /* 0x002fe20000000f00 */
[----:B0-----:R-:W-:Y:S05]  /*0e70*/  BRA `(.L_x_748) ;  /* 0xfffffaa000007947 */ /* 0x001fea000383ffff */
        .weak           $__internal_33_$__cuda_sm70_shflsync_bfly_p
        .type           $__internal_33_$__cuda_sm70_shflsync_bfly_p,@function
        .size           $__internal_33_$__cuda_sm70_shflsync_bfly_p,(.L_x_2859 - $__internal_33_$__cuda_sm70_shflsync_bfly_p)
$__internal_33_$__cuda_sm70_shflsync_bfly_p:
[----:B------:R-:W-:Y:S01]  /*0e80*/  HFMA2.MMA R3, -RZ, RZ, 0, 0 ;  /* 0x00000000ff037435 */ /* 0x000fe200000001ff */
[----:B------:R-:W-:Y:S04]  /*0e90*/  WARPSYNC R11 ;  /* 0x0000000b00007348 */ /* 0x000fe80003800000 */
[----:B------:R0:W1:Y:S01]  /*0ea0*/  SHFL.BFLY PT, R6, R10, R9, R6 ;  /* 0x0c0000090a067389 */ /* 0x00006200000e0006 */
[----:B------:R-:W-:Y:S05]  /*0eb0*/  RET.REL.NODEC R2 `(_ZN10layer_norm22ln_bwd_finalize_kernelINS_22Kernel_traits_finalizeILj1280Ef13__nv_bfloat16S2_S2_fjLb0ELj1024ELj4ENS_18Kernel_traits_baseILj1280EfS2_S2_S2_fjLj1024EEEEELb0ELb1EEEvNS_9BwdParamsE) ;  /* 0xfffff14002007950 */ /* 0x000fea0003c3ffff */
.L_x_749:
        /* <DEDUP_REMOVED lines=12> */
.L_x_2859:


//--------------------- .text._ZN10layer_norm40ln_parallel_residual_bwd_finalize_kernelINS_22Kernel_traits_finalizeILj1280Ef13__nv_bfloat16S2_S2_fjLb0ELj1024ELj4ENS_18Kernel_traits_baseILj1280EfS2_S2_S2_fjLj1024EEEEELb1EEEvNS_9BwdParamsE --------------------------
	.section	.text._ZN10layer_norm40ln_parallel_residual_bwd_finalize_kernelINS_22Kernel_traits_finalizeILj1280Ef13__nv_bfloat16S2_S2_fjLb0ELj1024ELj4ENS_18Kernel_traits_baseILj1280EfS2_S2_S2_fjLj1024EEEEELb1EEEvNS_9BwdParamsE,"ax",@progbits
	.sectioninfo	@"SHI_REGISTERS=32"
	.align	128
        .global         _ZN10layer_norm40ln_parallel_residual_bwd_finalize_kernelINS_22Kernel_traits_finalizeILj1280Ef13__nv_bfloat16S2_S2_fjLb0ELj1024ELj4ENS_18Kernel_traits_baseILj1280EfS2_S2_S2_fjLj1024EEEEELb1EEEvNS_9BwdParamsE
        .type           _ZN10layer_norm40ln_parallel_residual_bwd_finalize_kernelINS_22Kernel_traits_finalizeILj1280Ef13__nv_bfloat16S2_S2_fjLb0ELj1024ELj4ENS_18Kernel_traits_baseILj1280EfS2_S2_S2_fjLj1024EEEEELb1EEEvNS_9BwdParamsE,@function
        .size           _ZN10layer_norm40ln_parallel_residual_bwd_finalize_kernelINS_22Kernel_traits_finalizeILj1280Ef13__nv_bfloat16S2_S2_fjLb0ELj1024ELj4ENS_18Kernel_traits_baseILj1280EfS2_S2_S2_fjLj1024EEEEELb1EEEvNS_9BwdParamsE,(.L_x_2860 - _ZN10layer_norm40ln_parallel_residual_bwd_finalize_kernelINS_22Kernel_traits_finalizeILj1280Ef13__nv_bfloat16S2_S2_fjLb0ELj1024ELj4ENS_18Kernel_traits_baseILj1280EfS2_S2_S2_fjLj1024EEEEELb1EEEvNS_9BwdParamsE)
        .other          _ZN10layer_norm40ln_parallel_residual_bwd_finalize_kernelINS_22Kernel_traits_finalizeILj1280Ef13__nv_bfloat16S2_S2_fjLb0ELj1024ELj4ENS_18Kernel_traits_baseILj1280EfS2_S2_S2_fjLj1024EEEEELb1EEEvNS_9BwdParamsE,@"STO_CUDA_ENTRY STV_DEFAULT"
_ZN10layer_norm40ln_parallel_residual_bwd_finalize_kernelINS_22Kernel_traits_finalizeILj1280Ef13__nv_bfloat16S2_S2_fjLb0ELj1024ELj4ENS_18Kernel_traits_baseILj1280EfS2_S2_S2_fjLj1024EEEEELb1EEEvNS_9BwdParamsE:
.text._ZN10layer_norm40ln_parallel_residual_bwd_finalize_kernelINS_22Kernel_traits_finalizeILj1280Ef13__nv_bfloat16S2_S2_fjLb0ELj1024ELj4ENS_18Kernel_traits_baseILj1280EfS2_S2_S2_fjLj1024EEEEELb1EEEvNS_9BwdParamsE:
        /* <DEDUP_REMOVED lines=19> */
.L_x_763:
        /* <DEDUP_REMOVED lines=37> */
.L_x_754:
        /* <DEDUP_REMOVED lines=59> */
.L_x_753:
[----:B------:R-:W-:Y:S05]  /*0730*/  BSYNC B1 ;  /* 0x0000000000017941 */ /* 0x000fea0003800000 */
.L_x_752:
        /* <DEDUP_REMOVED lines=35> */
.L_x_756:
[----:B------:R-:W-:Y:S05]  /*0970*/  BSYNC B1 ;  /* 0x0000000000017941 */ /* 0x000fea0003800000 */
.L_x_755:
        /* <DEDUP_REMOVED lines=16> */
.L_x_751:
[----:B------:R-:W-:Y:S05]  /*0a80*/  BSYNC B0 ;  /* 0x0000000000007941 */ /* 0x000fea0003800000 */
.L_x_750:
        /* <DEDUP_REMOVED lines=14> */
.L_x_764:
        /* <DEDUP_REMOVED lines=36> */
.L_x_765:
        /* <DEDUP_REMOVED lines=11> */
.L_x_757:
[----:B0-----:R-:W-:Y:S01]  /*0e60*/  WARPSYNC 0xffffffff ;  /* 0xffffffff00007948 */ /* 0x001fe20003800000 */
[----:B------:R-:W-:Y:S06]  /*0e70*/  BAR.SYNC.DEFER_BLOCKING 0x0 ;  /* 0x0000000000007b1d */ /* 0x000fec0000010000 */
[----:B------:R-:W-:Y:S01]  /*0e80*/  BSSY B0, `(.L_x_760) ;  /* 0x0000011000007945 */ /* 0x000fe20003800000 */
[----:B------:R-:W-:Y:S05]  /*0e90*/  @!P0 BRA `(.L_x_761) ;  /* 0x000000f000008947 */ /* 0x000fea0003800000 */
        /* <DEDUP_REMOVED lines=15> */
.L_x_761:
[----:B------:R-:W-:Y:S05]  /*0f90*/  BSYNC B0 ;  /* 0x0000000000007941 */ /* 0x000fea0003800000 */
.L_x_760:
[C---:B------:R-:W-:Y:S02]  /*0fa0*/  ISETP.GT.U32.AND P1, PT, R4.reuse, -0x501, PT ;  /* 0xfffffaff0400780c */ /* 0x040fe40003f24070 */
[----:B------:R-:W-:-:S02]  /*0fb0*/  IADD3 R4, R4, 0x500, RZ ;  /* 0x0000050004047810 */ /* 0x000fc40007ffe0ff */
[----:B------:R-:W-:-:S09]  /*0fc0*/  IADD3 R5, R5, 0x280, RZ ;  /* 0x0000028005057810 */ /* 0x000fd20007ffe0ff */
[----:B0-----:R-:W-:Y:S01]  /*0fd0*/  @!P1 CALL.REL.NOINC `(.L_x_762) ;  /* 0x0000001000009944 */ /* 0x001fe20003c00000 */
[----:B------:R-:W-:Y:S05]  /*0fe0*/  BRA `(.L_x_763) ;  /* 0xfffff14000007947 */ /* 0x000fea000383ffff */
.L_x_762:
[----:B------:R-:W-:Y:S05]  /*0ff0*/  EXIT ;  /* 0x000000000000794d */ /* 0x000fea0003800000 */
.L_x_758:
[----:B------:R-:W-:Y:S01]  /*1000*/  HFMA2.MMA R17, -RZ, RZ, 0, 1.847743988037109375e-06 ;  /* 0x0000001fff117435 */ /* 0x000fe200000001ff */
[----:B----4-:R-:W-:Y:S01]  /*1010*/  MOV R19, R12 ;  /* 0x0000000c00137202 */ /* 0x010fe20000000f00 */
[----:B------:R-:W-:Y:S01]  /*1020*/  IMAD.MOV.U32 R16, RZ, RZ, 0x1 ;  /* 0x00000001ff107424 */ /* 0x000fe200078e00ff */
[----:B------:R-:W-:Y:S02]  /*1030*/  MOV R14, 0xffffffff ;  /* 0xffffffff000e7802 */ /* 0x000fe40000000f00 */
[----:B------:R-:W-:Y:S02]  /*1040*/  MOV R8, 0x1060 ;  /* 0x0000106000087802 */ /* 0x000fe40000000f00 */
[----:B0123--:R-:W-:Y:S05]  /*1050*/  CALL.REL.NOINC `($__internal_34_$__cuda_sm70_shflsync_bfly_p) ;  /* 0x000007b000007944 */ /* 0x00ffea0003c00000 */
[----:B01----:R-:W-:Y:S05]  /*1060*/  BRA `(.L_x_764) ;  /* 0xfffffb0000007947 */ /* 0x003fea000383ffff */
.L_x_759:
[----:B------:R-:W-:Y:S01]  /*1070*/  HFMA2.MMA R17, -RZ, RZ, 0, 1.847743988037109375e-06 ;  /* 0x0000001fff117435 */ /* 0x000fe200000001ff */
[----:B------:R-:W-:Y:S01]  /*1080*/  MOV R19, R12 ;  /* 0x0000000c00137202 */ /* 0x000fe20000000f00 */
[----:B------:R-:W-:Y:S01]  /*1090*/  IMAD.MOV.U32 R16, RZ, RZ, 0x2 ;  /* 0x00000002ff107424 */ /* 0x000fe200078e00ff */
[----:B------:R-:W-:Y:S02]  /*10a0*/  MOV R14, 0xffffffff ;  /* 0xffffffff000e7802 */ /* 0x000fe40000000f00 */
[----:B------:R-:W-:-:S02]  /*10b0*/  MOV R8, 0x10d0 ;  /* 0x000010d000087802 */ /* 0x000fc40000000f00 */
[----:B-123--:R-:W-:Y:S05]  /*10c0*/  CALL.REL.NOINC `($__internal_34_$__cuda_sm70_shflsync_bfly_p) ;  /* 0x0000074000007944 */ /* 0x00efea0003c00000 */
[----:B0-----:R-:W-:Y:S01]  /*10d0*/  HFMA2.MMA R16, -RZ, RZ, 0, 2.384185791015625e-07 ;  /* 0x00000004ff107435 */ /* 0x001fe200000001ff */
[----:B-1----:R-:W-:Y:S01]  /*10e0*/  FADD.FTZ R19, R12, R14 ;  /* 0x0000000e0c137221 */ /* 0x002fe20000010000 */
[----:B------:R-:W-:Y:S01]  /*10f0*/  MOV R14, 0xffffffff ;  /* 0xffffffff000e7802 */ /* 0x000fe20000000f00 */
[----:B------:R-:W-:Y:S01]  /*1100*/  IMAD.MOV.U32 R17, RZ, RZ, 0x1f ;  /* 0x0000001fff117424 */ /* 0x000fe200078e00ff */
[----:B------:R-:W-:-:S02]  /*1110*/  MOV R8, 0x1130 ;  /* 0x0000113000087802 */ /* 0x000fc40000000f00 */
[----:B------:R-:W-:Y:S05]  /*1120*/  CALL.REL.NOINC `($__internal_34_$__cuda_sm70_shflsync_bfly_p) ;  /* 0x000006e000007944 */ /* 0x000fea0003c00000 */
[----:B0-----:R-:W-:Y:S01]  /*1130*/  HFMA2.MMA R16, -RZ, RZ, 0, 4.76837158203125e-07 ;  /* 0x00000008ff107435 */ /* 0x001fe200000001ff */
[----:B-1----:R-:W-:Y:S01]  /*1140*/  FADD.FTZ R19, R19, R14 ;  /* 0x0000000e13137221 */ /* 0x002fe20000010000 */
[----:B------:R-:W-:Y:S01]  /*1150*/  MOV R17, 0x1f ;  /* 0x0000001f00117802 */ /* 0x000fe20000000f00 */
[----:B------:R-:W-:Y:S01]  /*1160*/  IMAD.MOV.U32 R14, RZ, RZ, -0x1 ;  /* 0xffffffffff0e7424 */ /* 0x000fe200078e00ff */
[----:B------:R-:W-:-:S02]  /*1170*/  MOV R8, 0x1190 ;  /* 0x0000119000087802 */ /* 0x000fc40000000f00 */
[----:B------:R-:W-:Y:S05]  /*1180*/  CALL.REL.NOINC `($__internal_34_$__cuda_sm70_shflsync_bfly_p) ;  /* 0x0000068000007944 */ /* 0x000fea0003c00000 */
[----:B-1----:R-:W-:Y:S01]  /*1190*/  FADD.FTZ R12, R19, R14 ;  /* 0x0000000e130c7221 */ /* 0x002fe20000010000 */
[----:B0-----:R-:W-:Y:S01]  /*11a0*/  HFMA2.MMA R16, -RZ, RZ, 0, 9.5367431640625e-07 ;  /* 0x00000010ff107435 */ /* 0x001fe200000001ff */
[----:B------:R-:W-:-:S02]  /*11b0*/  MOV R17, 0x1f ;  /* 0x0000001f00117802 */ /* 0x000fc40000000f00 */
[----:B------:R-:W-:Y:S01]  /*11c0*/  MOV R14, 0xffffffff ;  /* 0xffffffff000e7802 */ /* 0x000fe20000000f00 */
[----:B------:R-:W-:Y:S01]  /*11d0*/  IMAD.MOV.U32 R19, RZ, RZ, R12 ;  /* 0x000000ffff137224 */ /* 0x000fe200078e000c */
[----:B------:R-:W-:Y:S02]  /*11e0*/  MOV R8, 0x1200 ;  /* 0x0000120000087802 */ /* 0x000fe40000000f00 */
[----:B------:R-:W-:Y:S05]  /*11f0*/  CALL.REL.NOINC `($__internal_34_$__cuda_sm70_shflsync_bfly_p) ;  /* 0x0000061000007944 */ /* 0x000fea0003c00000 */
[----:B0-----:R-:W-:Y:S01]  /*1200*/  HFMA2.MMA R16, -RZ, RZ, 0, 5.9604644775390625e-08 ;  /* 0x00000001ff107435 */ /* 0x001fe200000001ff */
[----:B-1----:R-:W-:Y:S01]  /*1210*/  MOV R15, R14 ;  /* 0x0000000e000f7202 */ /* 0x002fe20000000f00 */
[----:B------:R-:W-:Y:S01]  /*1220*/  IMAD.MOV.U32 R17, RZ, RZ, 0x1f ;  /* 0x0000001fff117424 */ /* 0x000fe200078e00ff */
[----:B------:R-:W-:Y:S02]  /*1230*/  MOV R19, R13 ;  /* 0x0000000d00137202 */ /* 0x000fe40000000f00 */
[----:B------:R-:W-:Y:S02]  /*1240*/  MOV R14, 0xffffffff ;  /* 0xffffffff000e7802 */ /* 0x000fe40000000f00 */
[----:B------:R-:W-:Y:S02]  /*1250*/  MOV R8, 0x1270 ;  /* 0x0000127000087802 */ /* 0x000fe40000000f00 */
[----:B------:R-:W-:Y:S05]  /*1260*/  CALL.REL.NOINC `($__internal_34_$__cuda_sm70_shflsync_bfly_p) ;  /* 0x000005a000007944 */ /* 0x000fea0003c00000 */
[----:B0-----:R-:W-:Y:S01]  /*1270*/  HFMA2.MMA R16, -RZ, RZ, 0, 1.1920928955078125e-07 ;  /* 0x00000002ff107435 */ /* 0x001fe200000001ff */
[----:B-1----:R-:W-:Y:S01]  /*1280*/  FADD.FTZ R19, R13, R14 ;  /* 0x0000000e0d137221 */ /* 0x002fe20000010000 */
[----:B------:R-:W-:Y:S01]  /*1290*/  MOV R17, 0x1f ;  /* 0x0000001f00117802 */ /* 0x000fe20000000f00 */
[----:B------:R-:W-:Y:S01]  /*12a0*/  IMAD.MOV.U32 R14, RZ, RZ, -0x1 ;  /* 0xffffffffff0e7424 */ /* 0x000fe200078e00ff */
[----:B------:R-:W-:-:S02]  /*12b0*/  MOV R8, 0x12d0 ;  /* 0x000012d000087802 */ /* 0x000fc40000000f00 */
[----:B------:R-:W-:Y:S05]  /*12c0*/  CALL.REL.NOINC `($__internal_34_$__cuda_sm70_shflsync_bfly_p) ;  /* 0x0000054000007944 */ /* 0x000fea0003c00000 */
[----:B0-----:R-:W-:Y:S01]  /*12d0*/  HFMA2.MMA R16, -RZ, RZ, 0, 2.384185791015625e-07 ;  /* 0x00000004ff107435 */ /* 0x001fe200000001ff */
[----:B-1----:R-:W-:Y:S01]  /*12e0*/  FADD.FTZ R19, R19, R14 ;  /* 0x0000000e13137221 */ /* 0x002fe20000010000 */
[----:B------:R-:W-:-:S02]  /*12f0*/  MOV R17, 0x1f ;  /* 0x0000001f00117802 */ /* 0x000fc40000000f00 */
[----:B------:R-:W-:Y:S02]  /*1300*/  MOV R14, 0xffffffff ;  /* 0xffffffff000e7802 */ /* 0x000fe40000000f00 */
[----:B------:R-:W-:Y:S02]  /*1310*/  MOV R8, 0x1330 ;  /* 0x0000133000087802 */ /* 0x000fe40000000f00 */
[----:B------:R-:W-:Y:S05]  /*1320*/  CALL.REL.NOINC `($__internal_34_$__cuda_sm70_shflsync_bfly_p) ;  /* 0x000004e000007944 */ /* 0x000fea0003c00000 */
[----:B0-----:R-:W-:Y:S01]  /*1330*/  HFMA2.MMA R17, -RZ, RZ, 0, 1.847743988037109375e-06 ;  /* 0x0000001fff117435 */ /* 0x001fe200000001ff */
[----:B-1----:R-:W-:Y:S01]  /*1340*/  FADD.FTZ R19, R19, R14 ;  /* 0x0000000e13137221 */ /* 0x002fe20000010000 */
[----:B------:R-:W-:Y:S01]  /*1350*/  MOV R14, 0xffffffff ;  /* 0xffffffff000e7802 */ /* 0x000fe20000000f00 */
[----:B------:R-:W-:Y:S01]  /*1360*/  IMAD.MOV.U32 R16, RZ, RZ, 0x8 ;  /* 0x00000008ff107424 */ /* 0x000fe200078e00ff */
[----:B------:R-:W-:Y:S02]  /*1370*/  MOV R8, 0x1390 ;  /* 0x0000139000087802 */ /* 0x000fe40000000f00 */
[----:B------:R-:W-:Y:S05]  /*1380*/  CALL.REL.NOINC `($__internal_34_$__cuda_sm70_shflsync_bfly_p) ;  /* 0x0000048000007944 */ /* 0x000fea0003c00000 */
[----:B-1----:R-:W-:Y:S01]  /*1390*/  FADD.FTZ R13, R19, R14 ;  /* 0x0000000e130d7221 */ /* 0x002fe20000010000 */
[----:B0-----:R-:W-:Y:S01]  /*13a0*/  HFMA2.MMA R16, -RZ, RZ, 0, 9.5367431640625e-07 ;  /* 0x00000010ff107435 */ /* 0x001fe200000001ff */
[----:B------:R-:W-:Y:S01]  /*13b0*/  IMAD.MOV.U32 R17, RZ, RZ, 0x1f ;  /* 0x0000001fff117424 */ /* 0x000fe200078e00ff */
[----:B------:R-:W-:Y:S02]  /*13c0*/  MOV R14, 0xffffffff ;  /* 0xffffffff000e7802 */ /* 0x000fe40000000f00 */
[----:B------:R-:W-:-:S02]  /*13d0*/  MOV R19, R13 ;  /* 0x0000000d00137202 */ /* 0x000fc40000000f00 */
[----:B------:R-:W-:Y:S02]  /*13e0*/  MOV R8, 0x1400 ;  /* 0x0000140000087802 */ /* 0x000fe40000000f00 */
[----:B------:R-:W-:Y:S05]  /*13f0*/  CALL.REL.NOINC `($__internal_34_$__cuda_sm70_shflsync_bfly_p) ;  /* 0x0000041000007944 */ /* 0x000fea0003c00000 */
[----:B0-----:R-:W-:Y:S01]  /*1400*/  HFMA2.MMA R17, -RZ, RZ, 0, 1.847743988037109375e-06 ;  /* 0x0000001fff117435 */ /* 0x001fe200000001ff */
        /* <DEDUP_REMOVED lines=18> */
[----:B0-----:R-:W-:Y:S01]  /*1530*/  HFMA2.MMA R16, -RZ, RZ, 0, 4.76837158203125e-07 ;  /* 0x00000008ff107435 */ /* 0x001fe200000001ff */
[----:B-1----:R-:W-:Y:S01]  /*1540*/  FADD.FTZ R19, R19, R14 ;  /* 0x0000000e13137221 */ /* 0x002fe20000010000 */
[----:B------:R-:W-:Y:S01]  /*1550*/  MOV R14, 0xffffffff ;  /* 0xffffffff000e7802 */ /* 0x000fe20000000f00 */
[----:B------:R-:W-:Y:S01]  /*1560*/  IMAD.MOV.U32 R17, RZ, RZ, 0x1f ;  /* 0x0000001fff117424 */ /* 0x000fe200078e00ff */
[----:B------:R-:W-:Y:S02]  /*1570*/  MOV R8, 0x1590 ;  /* 0x0000159000087802 */ /* 0x000fe40000000f00 */
[----:B------:R-:W-:Y:S05]  /*1580*/  CALL.REL.NOINC `($__internal_34_$__cuda_sm70_shflsync_bfly_p) ;  /* 0x0000028000007944 */ /* 0x000fea0003c00000 */
[----:B-1----:R-:W-:Y:S01]  /*1590*/  FADD.FTZ R11, R19, R14 ;  /* 0x0000000e130b7221 */ /* 0x002fe20000010000 */
[----:B0-----:R-:W-:Y:S01]  /*15a0*/  HFMA2.MMA R16, -RZ, RZ, 0, 9.5367431640625e-07 ;  /* 0x00000010ff107435 */ /* 0x001fe200000001ff */
[----:B------:R-:W-:Y:S02]  /*15b0*/  MOV R17, 0x1f ;  /* 0x0000001f00117802 */ /* 0x000fe40000000f00 */
[----:B------:R-:W-:Y:S01]  /*15c0*/  MOV R14, 0xffffffff ;  /* 0xffffffff000e7802 */ /* 0x000fe20000000f00 */
[----:B------:R-:W-:Y:S01]  /*15d0*/  IMAD.MOV.U32 R19, RZ, RZ, R11 ;  /* 0x000000ffff137224 */ /* 0x000fe200078e000b */
[----:B------:R-:W-:-:S02]  /*15e0*/  MOV R8, 0x1600 ;  /* 0x0000160000087802 */ /* 0x000fc40000000f00 */
[----:B------:R-:W-:Y:S05]  /*15f0*/  CALL.REL.NOINC `($__internal_34_$__cuda_sm70_shflsync_bfly_p) ;  /* 0x0000021000007944 */ /* 0x000fea0003c00000 */
[----:B0-----:R-:W-:Y:S01]  /*1600*/  HFMA2.MMA R16, -RZ, RZ, 0, 5.9604644775390625e-08 ;  /* 0x00000001ff107435 */ /* 0x001fe200000001ff */
[----:B-1----:R-:W-:Y:S01]  /*1610*/  MOV R20, R14 ;  /* 0x0000000e00147202 */ /* 0x002fe20000000f00 */
[----:B------:R-:W-:Y:S01]  /*1620*/  IMAD.MOV.U32 R14, RZ, RZ, -0x1 ;  /* 0xffffffffff0e7424 */ /* 0x000fe200078e00ff */
[----:B------:R-:W-:-:S02]  /*1630*/  MOV R19, R10 ;  /* 0x0000000a00137202 */ /* 0x000fc40000000f00 */
[----:B------:R-:W-:Y:S02]  /*1640*/  MOV R17, 0x1f ;  /* 0x0000001f00117802 */ /* 0x000fe40000000f00 */
[----:B------:R-:W-:Y:S02]  /*1650*/  MOV R8, 0x1670 ;  /* 0x0000167000087802 */ /* 0x000fe40000000f00 */
[----:B------:R-:W-:Y:S05]  /*1660*/  CALL.REL.NOINC `($__internal_34_$__cuda_sm70_shflsync_bfly_p) ;  /* 0x000001a000007944 */ /* 0x000fea0003c00000 */
[----:B0-----:R-:W-:Y:S01]  /*1670*/  HFMA2.MMA R16, -RZ, RZ, 0, 1.1920928955078125e-07 ;  /* 0x00000002ff107435 */ /* 0x001fe200000001ff */
[----:B-1----:R-:W-:Y:S01]  /*1680*/  FADD.FTZ R19, R10, R14 ;  /* 0x0000000e0a137221 */ /* 0x002fe20000010000 */
[----:B------:R-:W-:Y:S02]  /*1690*/  MOV R17, 0x1f ;  /* 0x0000001f00117802 */ /* 0x000fe40000000f00 */
[----:B------:R-:W-:Y:S02]  /*16a0*/  MOV R14, 0xffffffff ;  /* 0xffffffff000e7802 */ /* 0x000fe40000000f00 */
[----:B------:R-:W-:Y:S02]  /*16b0*/  MOV R8, 0x16d0 ;  /* 0x000016d000087802 */ /* 0x000fe40000000f00 */
[----:B------:R-:W-:Y:S05]  /*16c0*/  CALL.REL.NOINC `($__internal_34_$__cuda_sm70_shflsync_bfly_p) ;  /* 0x0000014000007944 */ /* 0x000fea0003c00000 */
        /* <DEDUP_REMOVED lines=18> */
[----:B-1----:R-:W-:Y:S01]  /*17f0*/  MOV R8, R14 ;  /* 0x0000000e00087202 */ /* 0x002fe20000000f00 */
[----:B0-----:R-:W-:Y:S05]  /*1800*/  BRA `(.L_x_765) ;  /* 0xfffff5a000007947 */ /* 0x001fea000383ffff */
        .weak           $__internal_34_$__cuda_sm70_shflsync_bfly_p
        .type           $__internal_34_$__cuda_sm70_shflsync_bfly_p,@function
        .size           $__internal_34_$__cuda_sm70_shflsync_bfly_p,(.L_x_2860 - $__internal_34_$__cuda_sm70_shflsync_bfly_p)
$__internal_34_$__cuda_sm70_shflsync_bfly_p:
[----:B------:R-:W-:Y:S01]  /*1810*/  HFMA2.MMA R9, -RZ, RZ, 0, 0 ;  /* 0x00000000ff097435 */ /* 0x000fe200000001ff */
[----:B------:R-:W-:Y:S04]  /*1820*/  WARPSYNC R14 ;  /* 0x0000000e00007348 */ /* 0x000fe80003800000 */
[----:B------:R0:W1:Y:S01]  /*1830*/  SHFL.BFLY PT, R14, R19, R16, R17 ;  /* 0x0c000010130e7389 */ /* 0x00006200000e0011 */
[----:B------:R-:W-:Y:S05]  /*1840*/  RET.REL.NODEC R8 `(_ZN10layer_norm40ln_parallel_residual_bwd_finalize_kernelINS_22Kernel_traits_finalizeILj1280Ef13__nv_bfloat16S2_S2_fjLb0ELj1024ELj4ENS_18Kernel_traits_baseILj1280EfS2_S2_S2_fjLj1024EEEEELb1EEEvNS_9BwdParamsE) ;  /* 0xffffe7b008007950 */ /* 0x000fea0003c3ffff */
.L_x_766:
        /* <DEDUP_REMOVED lines=11> */
.L_x_2860:


//--------------------- .text._ZN10layer_norm31ln_parallel_residual_bwd_kernelINS_13Kernel_traitsIf13__nv_bfloat16S2_S2_fjLj1280ELj1ELj4ELj1ELj16ENS_18Kernel_traits_baseILj1280EfS2_S2_S2_fjLj128EEEEELb1ELb1ELb1EEEvNS_9BwdParamsE --------------------------
	.section	.text._ZN10layer_norm31ln_parallel_residual_bwd_kernelINS_13Kernel_traitsIf13__nv_bfloat16S2_S2_fjLj1280ELj1ELj4ELj1ELj16ENS_18Kernel_traits_baseILj1280EfS2_S2_S2_fjLj128EEEEELb1ELb1ELb1EEEvNS_9BwdParamsE,"ax",@progbits
	.sectioninfo	@"SHI_REGISTERS=255"
	.align	128
        .global         _ZN10layer_norm31ln_parallel_residual_bwd_kernelINS_13Kernel_traitsIf13__nv_bfloat16S2_S2_fjLj1280ELj1ELj4ELj1ELj16ENS_18Kernel_traits_baseILj1280EfS2_S2_S2_fjLj128EEEEELb1ELb1ELb1EEEvNS_9BwdParamsE
        .type           _ZN10layer_norm31ln_parallel_residual_bwd_kernelINS_13Kernel_traitsIf13__nv_bfloat16S2_S2_fjLj1280ELj1ELj4ELj1ELj16ENS_18Kernel_traits_baseILj1280EfS2_S2_S2_fjLj128EEEEELb1ELb1ELb1EEEvNS_9BwdParamsE,@function
        .size           _ZN10layer_norm31ln_parallel_residual_bwd_kernelINS_13Kernel_traitsIf13__nv_bfloat16S2_S2_fjLj1280ELj1ELj4ELj1ELj16ENS_18Kernel_traits_baseILj1280EfS2_S2_S2_fjLj128EEEEELb1ELb1ELb1EEEvNS_9BwdParamsE,(.L_x_2861 - _ZN10layer_norm31ln_parallel_residual_bwd_kernelINS_13Kernel_traitsIf13__nv_bfloat16S2_S2_fjLj1280ELj1ELj4ELj1ELj16ENS_18Kernel_traits_baseILj1280EfS2_S2_S2_fjLj128EEEEELb1ELb1ELb1EEEvNS_9BwdParamsE)
        .other          _ZN10layer_norm31ln_parallel_residual_bwd_kernelINS_13Kernel_traitsIf13__nv_bfloat16S2_S2_fjLj1280ELj1ELj4ELj1ELj16ENS_18Kernel_traits_baseILj1280EfS2_S2_S2_fjLj128EEEEELb1ELb1ELb1EEEvNS_9BwdParamsE,@"STO_CUDA_ENTRY STV_DEFAULT"
_ZN10layer_norm31ln_parallel_residual_bwd_kernelINS_13Kernel_traitsIf13__nv_bfloat16S2_S2_fjLj1280ELj1ELj4ELj1ELj16ENS_18Kernel_traits_baseILj1280EfS2_S2_S2_fjLj128EEEEELb1ELb1ELb1EEEvNS_9BwdParamsE:
.text._ZN10layer_norm31ln_parallel_residual_bwd_kernelINS_13Kernel_traitsIf13__nv_bfloat16S2_S2_fjLj1280ELj1ELj4ELj1ELj16ENS_18Kernel_traits_baseILj1280EfS2_S2_S2_fjLj128EEEEELb1ELb1ELb1EEEvNS_9BwdParamsE:
[----:B------:R-:W-:Y:S02]  /*0000*/  MOV R1, c[0x0][0x28] ;  /* 0x00000a0000017a02 */ /* 0x000fe40000000f00 */
        /* <DEDUP_REMOVED lines=50> */
.L_x_768:
[----:B------:R0:W-:Y:S01]  /*0330*/  STL [R1+0x3c], RZ ;  /* 0x00003cff01007387 */ /* 0x0001e20000100800 */
[----:B------:R-:W-:-:S03]  /*0340*/  SHF.L.U32 R0, R0, 0x5, RZ ;  /* 0x0000000500007819 */ /* 0x000fc600000006ff */
[----:B------:R0:W-:Y:S01]  /*0350*/  STL [R1+0x38], RZ ;  /* 0x000038ff01007387 */ /* 0x0001e20000100800 */
[----:B------:R-:W-:-:S03]  /*0360*/  LOP3.LUT R0, R0, 0x3e0, RZ, 0xc0, !PT ;  /* 0x000003e000007812 */ /* 0x000fc600078ec0ff */
[----:B------:R0:W-:Y:S01]  /*0370*/  STL [R1+0x34], RZ ;  /* 0x000034ff01007387 */ /* 0x0001e20000100800 */
[----:B------:R-:W-:-:S03]  /*0380*/  IADD3 R2, P0, R0, c[0x0][0x1b0], RZ ;  /* 0x00006c0000027a10 */ /* 0x000fc60007f1e0ff */
[----:B------:R0:W-:Y:S02]  /*0390*/  STL [R1+0x30], RZ ;  /* 0x000030ff01007387 */ /* 0x0001e40000100800 */
[----:B------:R-:W-:Y:S02]  /*03a0*/  IMAD.X R3, RZ, RZ, c[0x0][0x1b4], P0 ;  /* 0x00006d00ff037624 */ /* 0x000fe400000e06ff */
        /* <DEDUP_REMOVED lines=16> */
[----:B------:R-:W-:Y:S01]  /*04b0*/  IMAD.MOV.U32 R0, RZ, RZ, RZ ;  /* 0x000000ffff007224 */ /* 0x000fe200078e00ff */
        /* <DEDUP_REMOVED lines=38> */
[----:B01----:R-:W-:-:S02]  /*0720*/  CS2R R2, SRZ ;  /* 0x0000000000027805 */ /* 0x003fc4000001ff00 */
.L_x_774:
[----:B------:R-:W0:Y:S01]  /*0730*/  S2R R106, SR_TID.X ;  /* 0x00000000006a7919 */ /* 0x000e220000002100 */
[----:B------:R-:W-:-:S02]  /*0740*/  IMAD R104, R180, c[0x0][0x168], RZ ;  /* 0x00005a00b4687a24 */ /* 0x000fc400078e02ff */
[----:B------:R-:W-:-:S03]  /*0750*/  IMAD.MOV.U32 R141, RZ, RZ, 0x10 ;  /* 0x00000010ff8d7424 */ /* 0x000fc600078e00ff */
[----:B------:R-:W-:-:S04]  /*0760*/  SHF.R.S32.HI R105, RZ, 0x1f, R104 ;  /* 0x0000001fff697819 */ /* 0x000fc80000011468 */
[----:B------:R-:W-:Y:S02]  /*0770*/  LEA.HI R105, R105, R104, RZ, 0x3 ;  /* 0x0000006869697211 */ /* 0x000fe400078f18ff */
[----:B0-----:R-:W-:-:S04]  /*0780*/  LOP3.LUT R206, R106, 0x1f, RZ, 0xc0, !PT ;  /* 0x0000001f6ace7812 */ /* 0x001fc800078ec0ff */
[----:B------:R-:W-:-:S04]  /*0790*/  LEA.HI.SX32 R206, R105, R206, 0x1d ;  /* 0x000000ce69ce7211 */ /* 0x000fc800078feaff */
[C---:B------:R-:W-:Y:S01]  /*07a0*/  SHF.L.U32 R198, R206.reuse, 0x4, RZ ;  /* 0x00000004cec67819 */ /* 0x040fe200000006ff */
[----:B------:R-:W-:Y:S01]  /*07b0*/  IMAD.WIDE.U32 R108, R206, R141, c[0x0][0x208] ;  /* 0x00008200ce6c7625 */ /* 0x000fe200078e008d */
[----:B------:R-:W-:Y:S02]  /*07c0*/  SHF.R.U32.HI R197, RZ, 0x1c, R206 ;  /* 0x0000001cffc57819 */ /* 0x000fe400000116ce */
[----:B------:R-:W-:Y:S02]  /*07d0*/  IADD3 R104, P0, R198, c[0x0][0x188], RZ ;  /* 0x00006200c6687a10 */ /* 0x000fe40007f1e0ff */
[C---:B------:R-:W-:Y:S01]  /*07e0*/  IADD3 R204, R206.reuse, 0x20, RZ ;  /* 0x00000020cecc7810 */ /* 0x040fe20007ffe0ff */
[----:B------:R-:W2:Y:S01]  /*07f0*/  LDG.E.128 R108, [R108.64] ;  /* 0x000000046c6c7981 */ /* 0x000ea2000c1e1d00 */
[----:B------:R-:W-:Y:S02]  /*0800*/  IADD3.X R105, R197, c[0x0][0x18c], RZ, P0, !PT ;  /* 0x00006300c5697a10 */ /* 0x000fe400007fe4ff */
[----:B------:R-:W-:-:S04]  /*0810*/  IADD3 R202, R206, 0x40, RZ ;  /* 0x00000040ceca7810 */ /* 0x000fc80007ffe0ff */
[----:B------:R-:W3:Y:S01]  /*0820*/  LDG.E.128 R104, [R104.64] ;  /* 0x0000000468687981 */ /* 0x000ee2000c1e1d00 */
[----:B------:R-:W-:Y:S01]  /*0830*/  SHF.L.U32 R196, R204, 0x4, RZ ;  /* 0x00000004ccc47819 */ /* 0x000fe200000006ff */
[----:B------:R-:W-:Y:S01]  /*0840*/  IMAD.SHL.U32 R193, R202, 0x10, RZ ;  /* 0x00000010cac17824 */ /* 0x000fe200078e00ff */
[----:B------:R-:W-:Y:S02]  /*0850*/  SHF.R.U32.HI R195, RZ, 0x1c, R204 ;  /* 0x0000001cffc37819 */ /* 0x000fe400000116cc */
[----:B------:R-:W-:Y:S02]  /*0860*/  IADD3 R112, P0, R196, c[0x0][0x188], RZ ;  /* 0x00006200c4707a10 */ /* 0x000fe40007f1e0ff */
[----:B------:R-:W-:Y:S02]  /*0870*/  IADD3 R200, R206, 0x60, RZ ;  /* 0x00000060cec87810 */ /* 0x000fe40007ffe0ff */
[----:B------:R-:W-:Y:S02]  /*0880*/  IADD3.X R113, R195, c[0x0][0x18c], RZ, P0, !PT ;  /* 0x00006300c3717a10 */ /* 0x000fe400007fe4ff */
[----:B------:R-:W-:-:S02]  /*0890*/  SHF.R.U32.HI R194, RZ, 0x1c, R202 ;  /* 0x0000001cffc27819 */ /* 0x000fc400000116ca */
[----:B------:R-:W-:Y:S02]  /*08a0*/  IADD3 R120, P0, R193, c[0x0][0x188], RZ ;  /* 0x00006200c1787a10 */ /* 0x000fe40007f1e0ff */
[----:B------:R-:W-:Y:S02]  /*08b0*/  MOV R183, 0x4 ;  /* 0x0000000400b77802 */ /* 0x000fe40000000f00 */
[----:B------:R-:W-:Y:S01]  /*08c0*/  IADD3 R213, R206, 0x80, RZ ;  /* 0x00000080ced57810 */ /* 0x000fe20007ffe0ff */
[----:B------:R-:W-:Y:S01]  /*08d0*/  IMAD.WIDE.U32 R116, R204, R141, c[0x0][0x208] ;  /* 0x00008200cc747625 */ /* 0x000fe200078e008d */
[----:B------:R-:W-:Y:S01]  /*08e0*/  SHF.L.U32 R192, R200, 0x4, RZ ;  /* 0x00000004c8c07819 */ /* 0x000fe200000006ff */
[----:B------:R-:W4:Y:S01]  /*08f0*/  LDG.E.128 R112, [R112.64] ;  /* 0x0000000470707981 */ /* 0x000f22000c1e1d00 */
[----:B------:R-:W-:Y:S01]  /*0900*/  IADD3.X R121, R194, c[0x0][0x18c], RZ, P0, !PT ;  /* 0x00006300c2797a10 */ /* 0x000fe200007fe4ff */
[----:B------:R-:W-:Y:S01]  /*0910*/  IMAD.WIDE R132, R180, R183, c[0x0][0x1a0] ;  /* 0x00006800b4847625 */ /* 0x000fe200078e02b7 */
[----:B------:R-:W-:Y:S01]  /*0920*/  SHF.R.U32.HI R191, RZ, 0x1c, R200 ;  /* 0x0000001cffbf7819 */ /* 0x000fe200000116c8 */
[----:B------:R-:W4:Y:S01]  /*0930*/  LDG.E.128 R116, [R116.64] ;  /* 0x0000000474747981 */ /* 0x000f22000c1e1d00 */
[----:B------:R-:W-:Y:S01]  /*0940*/  IADD3 R124, P0, R192, c[0x0][0x188], RZ ;  /* 0x00006200c07c7a10 */ /* 0x000fe20007f1e0ff */
[----:B------:R-:W-:-:S02]  /*0950*/  IMAD.SHL.U32 R190, R213, 0x10, RZ ;  /* 0x00000010d5be7824 */ /* 0x000fc400078e00ff */
[----:B------:R-:W4:Y:S01]  /*0960*/  LDG.E.128 R120, [R120.64] ;  /* 0x0000000478787981 */ /* 0x000f22000c1e1d00 */
[----:B------:R-:W-:Y:S02]  /*0970*/  IADD3.X R125, R191, c[0x0][0x18c], RZ, P0, !PT ;  /* 0x00006300bf7d7a10 */ /* 0x000fe400007fe4ff */
[----:B------:R-:W-:Y:S01]  /*0980*/  SHF.R.U32.HI R181, RZ, 0x1c, R213 ;  /* 0x0000001cffb57819 */ /* 0x000fe200000116d5 */
[----:B------:R0:W4:Y:S01]  /*0990*/  LDG.E R201, [R132.64] ;  /* 0x0000000484c97981 */ /* 0x000122000c1e1900 */
[----:B------:R-:W-:Y:S01]  /*09a0*/  IADD3 R128, P0, R190, c[0x0][0x188], RZ ;  /* 0x00006200be807a10 */ /* 0x000fe20007f1e0ff */
[----:B------:R-:W-:Y:S02]  /*09b0*/  IMAD.WIDE R182, R180, R183, c[0x0][0x1a8] ;  /* 0x00006a00b4b67625 */ /* 0x000fe400078e02b7 */
[----:B------:R-:W4:Y:S01]  /*09c0*/  LDG.E.128 R124, [R124.64] ;  /* 0x000000047c7c7981 */ /* 0x000f22000c1e1d00 */
[----:B------:R-:W-:Y:S01]  /*09d0*/  IADD3.X R129, R181, c[0x0][0x18c], RZ, P0, !PT ;  /* 0x00006300b5817a10 */ /* 0x000fe200007fe4ff */
[----:B------:R-:W-:-:S02]  /*09e0*/  IMAD.WIDE.U32 R136, R200, R141, c[0x0][0x208] ;  /* 0x00008200c8887625 */ /* 0x000fc400078e008d */
[----:B------:R1:W4:Y:S02]  /*09f0*/  LDG.E R199, [R182.64] ;  /* 0x00000004b6c77981 */ /* 0x000324000c1e1900 */
[----:B0-----:R-:W-:Y:S02]  /*0a00*/  IMAD.WIDE.U32 R132, R202, R141, c[0x0][0x208] ;  /* 0x00008200ca847625 */ /* 0x001fe400078e008d */
[----:B------:R-:W4:Y:S04]  /*0a10*/  LDG.E.128 R128, [R128.64] ;  /* 0x0000000480807981 */ /* 0x000f28000c1e1d00 */
[----:B------:R-:W4:Y:S04]  /*0a20*/  LDG.E.128 R132, [R132.64] ;  /* 0x0000000484847981 */ /* 0x000f28000c1e1d00 */
[----:B------:R-:W4:Y:S01]  /*0a30*/  LDG.E.128 R136, [R136.64] ;  /* 0x0000000488887981 */ /* 0x000f22000c1e1d00 */
[----:B------:R-:W-:-:S04]  /*0a40*/  ISETP.NE.U32.AND P0, PT, RZ, c[0x0][0x250], PT ;  /* 0x00009400ff007a0c */ /* 0x000fc80003f05070 */
[----:B------:R-:W-:Y:S01]  /*0a50*/  ISETP.NE.AND.EX P0, PT, RZ, c[0x0][0x254], PT, P0 ;  /* 0x00009500ff007a0c */ /* 0x000fe20003f05300 */
[----:B------:R-:W-:Y:S01]  /*0a60*/  IMAD.SHL.U32 R216, R206, 0x8, RZ ;  /* 0x00000008ced87824 */ /* 0x000fe200078e00ff */
[----:B------:R-:W-:Y:S02]  /*0a70*/  SHF.R.U32.HI R211, RZ, 0x1d, R206 ;  /* 0x0000001dffd37819 */ /* 0x000fe400000116ce */
[----:B------:R-:W-:-:S09]  /*0a80*/  SHF.L.U32 R214, R204, 0x3, RZ ;  /* 0x00000003ccd67819 */ /* 0x000fd200000006ff */
[----:B-1----:R-:W-:-:S04]  /*0a90*/  @P0 IADD3 R182, P1, R216, c[0x0][0x198], RZ ;  /* 0x00006600d8b60a10 */ /* 0x002fc80007f3e0ff */
[----:B------:R-:W-:Y:S01]  /*0aa0*/  @P0 IADD3.X R183, R211, c[0x0][0x19c], RZ, P1, !PT ;  /* 0x00006700d3b70a10 */ /* 0x000fe20000ffe4ff */
[----:B------:R-:W-:Y:S01]  /*0ab0*/  IMAD.SHL.U32 R209, R213, 0x8, RZ ;  /* 0x00000008d5d17824 */ /* 0x000fe200078e00ff */
[----:B------:R-:W-:-:S03]  /*0ac0*/  SHF.R.U32.HI R203, RZ, 0x1d, R204 ;  /* 0x0000001dffcb7819 */ /* 0x000fc600000116cc */
[----:B-----5:R0:W5:Y:S01]  /*0ad0*/  @P0 LDG.E.64 R166, [R182.64] ;  /* 0x00000004b6a60981 */ /* 0x020162000c1e1b00 */
[----:B------:R-:W-:Y:S02]  /*0ae0*/  SHF.R.U32.HI R205, RZ, 0x1d, R213 ;  /* 0x0000001dffcd7819 */ /* 0x000fe400000116d5 */
[----:B0-----:R-:W-:-:S04]  /*0af0*/  @P0 IADD3 R182, P1, R214, c[0x0][0x198], RZ ;  /* 0x00006600d6b60a10 */ /* 0x001fc80007f3e0ff */
[----:B------:R-:W-:Y:S02]  /*0b00*/  @P0 IADD3.X R183, R203, c[0x0][0x19c], RZ, P1, !PT ;  /* 0x00006700cbb70a10 */ /* 0x000fe40000ffe4ff */
[----:B------:R-:W-:Y:S01]  /*0b10*/  @P0 IADD3 R188, P1, R209, c[0x0][0x198], RZ ;  /* 0x00006600d1bc0a10 */ /* 0x000fe20007f3e0ff */
[----:B------:R-:W-:Y:S01]  /*0b20*/  IMAD.SHL.U32 R212, R202, 0x8, RZ ;  /* 0x00000008cad47824 */ /* 0x000fe200078e00ff */
[----:B------:R-:W-:Y:S01]  /*0b30*/  SHF.R.U32.HI R208, RZ, 0x1d, R202 ;  /* 0x0000001dffd07819 */ /* 0x000fe200000116ca */
[----:B------:R0:W5:Y:S01]  /*0b40*/  @P0 LDG.E.64 R168, [R182.64] ;  /* 0x00000004b6a80981 */ /* 0x000162000c1e1b00 */
[----:B------:R-:W-:Y:S02]  /*0b50*/  @P0 IADD3.X R189, R205, c[0x0][0x19c], RZ, P1, !PT ;  /* 0x00006700cdbd0a10 */ /* 0x000fe40000ffe4ff */
[----:B------:R-:W-:Y:S02]  /*0b60*/  ISETP.NE.U32.AND P1, PT, RZ, c[0x0][0x218], PT ;  /* 0x00008600ff007a0c */ /* 0x000fe40003f25070 */
[----:B------:R-:W-:Y:S01]  /*0b70*/  @P0 IADD3 R184, P2, R212, c[0x0][0x198], RZ ;  /* 0x00006600d4b80a10 */ /* 0x000fe20007f5e0ff */
[----:B------:R1:W5:Y:S01]  /*0b80*/  @P0 LDG.E.64 R174, [R188.64] ;  /* 0x00000004bcae0981 */ /* 0x000362000c1e1b00 */
[----:B------:R-:W-:-:S02]  /*0b90*/  ISETP.NE.AND.EX P1, PT, RZ, c[0x0][0x21c], PT, P1 ;  /* 0x00008700ff007a0c */ /* 0x000fc40003f25310 */
[----:B------:R-:W-:Y:S02]  /*0ba0*/  @P0 IADD3.X R185, R208, c[0x0][0x19c], RZ, P2, !PT ;  /* 0x00006700d0b90a10 */ /* 0x000fe400017fe4ff */
[----:B------:R-:W-:Y:S02]  /*0bb0*/  SHF.L.U32 R210, R200, 0x3, RZ ;  /* 0x00000003c8d27819 */ /* 0x000fe400000006ff */
[----:B------:R-:W-:Y:S01]  /*0bc0*/  SHF.R.U32.HI R207, RZ, 0x1d, R200 ;  /* 0x0000001dffcf7819 */ /* 0x000fe200000116c8 */
[----:B------:R0:W5:Y:S01]  /*0bd0*/  @P0 LDG.E.64 R170, [R184.64] ;  /* 0x00000004b8aa0981 */ /* 0x000162000c1e1b00 */
[----:B------:R-:W-:-:S04]  /*0be0*/  @P0 IADD3 R186, P3, R210, c[0x0][0x198], RZ ;  /* 0x00006600d2ba0a10 */ /* 0x000fc80007f7e0ff */
[----:B------:R-:W-:Y:S02]  /*0bf0*/  @P0 IADD3.X R187, R207, c[0x0][0x19c], RZ, P3, !PT ;  /* 0x00006700cfbb0a10 */ /* 0x000fe40001ffe4ff */
[--C-:B--2---:R-:W-:Y:S02]  /*0c00*/  PRMT R220, RZ, 0x5410, R110.reuse ;  /* 0x00005410ffdc7816 */ /* 0x104fe4000000006e */
[----:B------:R-:W-:Y:S02]  /*0c10*/  PRMT R226, RZ, 0x7610, R110 ;  /* 0x00007610ffe27816 */ /* 0x000fe4000000006e */
[--C-:B---3--:R-:W-:Y:S01]  /*0c20*/  PRMT R234, RZ, 0x5410, R104.reuse ;  /* 0x00005410ffea7816 */ /* 0x108fe20000000068 */
[----:B------:R-:W2:Y:S01]  /*0c30*/  LDC.U8 R110, c[0x0][0x1f0] ;  /* 0x00007c00ff6e7b82 */ /* 0x000ea20000000000 */
        /* <DEDUP_REMOVED lines=11> */
[----:B----4-:R-:W-:Y:S02]  /*0cf0*/  PRMT R218, RZ, 0x5410, R115 ;  /* 0x00005410ffda7816 */ /* 0x010fe40000000073 */
[--C-:B------:R-:W-:Y:S02]  /*0d00*/  PRMT R224, RZ, 0x5410, R112.reuse ;  /* 0x00005410ffe07816 */ /* 0x100fe40000000070 */
[----:B------:R-:W-:-:S02]  /*0d10*/  PRMT R225, RZ, 0x7610, R112 ;  /* 0x00007610ffe17816 */ /* 0x000fc40000000070 */
[----:B------:R-:W-:Y:S02]  /*0d20*/  PRMT R222, RZ, 0x7610, R118 ;  /* 0x00007610ffde7816 */ /* 0x000fe40000000076 */
[----:B------:R-:W-:Y:S02]  /*0d30*/  PRMT R223, RZ, 0x5410, R119 ;  /* 0x00005410ffdf7816 */ /* 0x000fe40000000077 */
[--C-:B------:R-:W-:Y:S02]  /*0d40*/  PRMT R228, RZ, 0x5410, R116.reuse ;  /* 0x00005410ffe47816 */ /* 0x100fe40000000074 */
[----:B------:R-:W-:Y:S02]  /*0d50*/  PRMT R230, RZ, 0x7610, R116 ;  /* 0x00007610ffe67816 */ /* 0x000fe40000000074 */
[--C-:B------:R-:W-:Y:S02]  /*0d60*/  PRMT R215, RZ, 0x5410, R120.reuse ;  /* 0x00005410ffd77816 */ /* 0x100fe40000000078 */
[----:B------:R-:W-:-:S02]  /*0d70*/  PRMT R217, RZ, 0x7610, R120 ;  /* 0x00007610ffd97816 */ /* 0x000fc40000000078 */
[--C-:B------:R-:W-:Y:S02]  /*0d80*/  PRMT R219, RZ, 0x5410, R121.reuse ;  /* 0x00005410ffdb7816 */ /* 0x100fe40000000079 */
[----:B------:R-:W-:Y:S02]  /*0d90*/  PRMT R221, RZ, 0x7610, R121 ;  /* 0x00007610ffdd7816 */ /* 0x000fe40000000079 */
[--C-:B------:R-:W-:Y:S02]  /*0da0*/  PRMT R236, RZ, 0x5410, R111.reuse ;  /* 0x00005410ffec7816 */ /* 0x100fe4000000006f */
[----:B------:R-:W-:Y:S01]  /*0db0*/  PRMT R235, RZ, 0x7610, R111 ;  /* 0x00007610ffeb7816 */ /* 0x000fe2000000006f */
[----:B------:R-:W-:Y:S01]  /*0dc0*/  IMAD.WIDE.U32 R140, R213, R141, c[0x0][0x208] ;  /* 0x00008200d58c7625 */ /* 0x000fe200078e008d */
[C---:B------:R-:W-:Y:S01]  /*0dd0*/  @P1 LEA R104, P2, R206.reuse, c[0x0][0x218], 0x4 ;  /* 0x00008600ce681a11 */ /* 0x040fe200078420ff */
[----:B------:R3:W5:Y:S03]  /*0de0*/  @P0 LDG.E.64 R172, [R186.64] ;  /* 0x00000004baac0981 */ /* 0x000766000c1e1b00 */
[----:B------:R-:W-:-:S02]  /*0df0*/  @P1 LEA.HI.X R105, R206, c[0x0][0x21c], RZ, 0x4, P2 ;  /* 0x00008700ce691a11 */ /* 0x000fc400010f24ff */
[----:B------:R-:W-:Y:S02]  /*0e00*/  @P1 LEA R108, P3, R200, c[0x0][0x218], 0x4 ;  /* 0x00008600c86c1a11 */ /* 0x000fe400078620ff */
[--C-:B0-----:R-:W-:Y:S01]  /*0e10*/  PRMT R183, RZ, 0x5410, R122.reuse ;  /* 0x00005410ffb77816 */ /* 0x101fe2000000007a */
[----:B------:R0:W5:Y:S01]  /*0e20*/  @P1 LDG.E.128 R76, [R104.64] ;  /* 0x00000004684c1981 */ /* 0x000162000c1e1d00 */
[----:B------:R-:W-:Y:S02]  /*0e30*/  @P1 LEA R106, P2, R204, c[0x0][0x218], 0x4 ;  /* 0x00008600cc6a1a11 */ /* 0x000fe400078420ff */
[----:B------:R-:W-:Y:S02]  /*0e40*/  PRMT R182, RZ, 0x7610, R122 ;  /* 0x00007610ffb67816 */ /* 0x000fe4000000007a */
[----:B------:R-:W-:Y:S02]  /*0e50*/  PRMT R184, RZ, 0x7610, R114 ;  /* 0x00007610ffb87816 */ /* 0x000fe40000000072 */
[----:B------:R-:W-:-:S02]  /*0e60*/  IADD3 R112, P6, R209, c[0x0][0x190], RZ ;  /* 0x00006400d1707a10 */ /* 0x000fc40007fde0ff */
[----:B------:R-:W-:Y:S02]  /*0e70*/  PRMT R185, RZ, 0x5410, R114 ;  /* 0x00005410ffb97816 */ /* 0x000fe40000000072 */
[----:B-1----:R-:W-:Y:S02]  /*0e80*/  PRMT R188, RZ, 0x5410, R124 ;  /* 0x00005410ffbc7816 */ /* 0x002fe4000000007c */
[----:B------:R-:W-:Y:S02]  /*0e90*/  PRMT R189, RZ, 0x7610, R115 ;  /* 0x00007610ffbd7816 */ /* 0x000fe40000000073 */
[--C-:B------:R-:W-:Y:S02]  /*0ea0*/  PRMT R227, RZ, 0x5410, R113.reuse ;  /* 0x00005410ffe37816 */ /* 0x100fe40000000071 */
[----:B------:R-:W-:Y:S02]  /*0eb0*/  PRMT R229, RZ, 0x7610, R113 ;  /* 0x00007610ffe57816 */ /* 0x000fe40000000071 */
[----:B------:R-:W-:-:S02]  /*0ec0*/  PRMT R252, RZ, 0x5410, R118 ;  /* 0x00005410fffc7816 */ /* 0x000fc40000000076 */
[----:B------:R-:W-:Y:S02]  /*0ed0*/  PRMT R247, RZ, 0x7610, R119 ;  /* 0x00007610fff77816 */ /* 0x000fe40000000077 */
[----:B------:R-:W-:Y:S02]  /*0ee0*/  PRMT R246, RZ, 0x7610, R131 ;  /* 0x00007610fff67816 */ /* 0x000fe40000000083 */
[--C-:B------:R-:W-:Y:S02]  /*0ef0*/  PRMT R231, RZ, 0x5410, R117.reuse ;  /* 0x00005410ffe77816 */ /* 0x100fe40000000075 */
[----:B------:R-:W-:Y:S01]  /*0f00*/  PRMT R251, RZ, 0x7610, R117 ;  /* 0x00007610fffb7816 */ /* 0x000fe20000000075 */
[----:B------:R-:W-:Y:S01]  /*0f10*/  FADD.FTZ R17, R226, R17 ;  /* 0x00000011e2117221 */ /* 0x000fe20000010000 */
[----:B------:R-:W-:Y:S01]  /*0f20*/  @P1 LEA.HI.X R107, R204, c[0x0][0x21c], RZ, 0x4, P2 ;  /* 0x00008700cc6b1a11 */ /* 0x000fe200010f24ff */
[----:B------:R-:W-:Y:S01]  /*0f30*/  FADD.FTZ R12, R228, R12 ;  /* 0x0000000ce40c7221 */ /* 0x000fe20000010000 */
[----:B0-----:R-:W-:Y:S01]  /*0f40*/  @P1 LEA R104, P2, R202, c[0x0][0x218], 0x4 ;  /* 0x00008600ca681a11 */ /* 0x001fe200078420ff */
[----:B------:R-:W-:Y:S01]  /*0f50*/  FADD.FTZ R16, R220, R16 ;  /* 0x00000010dc107221 */ /* 0x000fe20000010000 */
[----:B------:R-:W-:Y:S01]  /*0f60*/  PRMT R120, RZ, 0x5410, R130 ;  /* 0x00005410ff787816 */ /* 0x000fe20000000082 */
[----:B------:R0:W5:Y:S01]  /*0f70*/  @P1 LDG.E.128 R80, [R106.64] ;  /* 0x000000046a501981 */ /* 0x000162000c1e1d00 */
[----:B------:R-:W-:-:S02]  /*0f80*/  @P1 LEA.HI.X R105, R202, c[0x0][0x21c], RZ, 0x4, P2 ;  /* 0x00008700ca691a11 */ /* 0x000fc400010f24ff */
[----:B------:R-:W-:Y:S01]  /*0f90*/  @P1 LEA.HI.X R109, R200, c[0x0][0x21c], RZ, 0x4, P3 ;  /* 0x00008700c86d1a11 */ /* 0x000fe200018f24ff */
[----:B------:R-:W-:Y:S01]  /*0fa0*/  FADD.FTZ R13, R230, R13 ;  /* 0x0000000de60d7221 */ /* 0x000fe20000010000 */
[----:B------:R-:W-:Y:S01]  /*0fb0*/  PRMT R121, RZ, 0x7610, R130 ;  /* 0x00007610ff797816 */ /* 0x000fe20000000082 */
[----:B------:R1:W5:Y:S01]  /*0fc0*/  @P1 LDG.E.128 R84, [R104.64] ;  /* 0x0000000468541981 */ /* 0x000362000c1e1d00 */
[----:B0-----:R-:W-:-:S03]  /*0fd0*/  @P1 LEA R106, P2, R213, c[0x0][0x218], 0x4 ;  /* 0x00008600d56a1a11 */ /* 0x001fc600078420ff */
[----:B------:R0:W5:Y:S01]  /*0fe0*/  @P1 LDG.E.128 R88, [R108.64] ;  /* 0x000000046c581981 */ /* 0x000162000c1e1d00 */
[----:B------:R-:W-:-:S03]  /*0ff0*/  @P1 LEA.HI.X R107, R213, c[0x0][0x21c], RZ, 0x4, P2 ;  /* 0x00008700d56b1a11 */ /* 0x000fc600010f24ff */
[----:B------:R-:W4:Y:S01]  /*1000*/  LDG.E.128 R140, [R140.64] ;  /* 0x000000048c8c7981 */ /* 0x000f22000c1e1d00 */
[----:B--2---:R-:W-:Y:S02]  /*1010*/  ISETP.NE.AND P2, PT, R110, RZ, PT ;  /* 0x000000ff6e00720c */ /* 0x004fe40003f45270 */
[----:B-1----:R-:W-:Y:S01]  /*1020*/  IADD3 R104, P3, R216, c[0x0][0x190], RZ ;  /* 0x00006400d8687a10 */ /* 0x002fe20007f7e0ff */
[----:B------:R1:W5:Y:S01]  /*1030*/  @P1 LDG.E.128 R92, [R106.64] ;  /* 0x000000046a5c1981 */ /* 0x000362000c1e1d00 */
[----:B------:R-:W-:Y:S02]  /*1040*/  FSEL R122, R201, RZ, !P2 ;  /* 0x000000ffc97a7208 */ /* 0x000fe40005000000 */
[----:B------:R-:W-:Y:S02]  /*1050*/  IADD3.X R105, R211, c[0x0][0x194], RZ, P3, !PT ;  /* 0x00006500d3697a10 */ /* 0x000fe40001ffe4ff */
[--C-:B------:R-:W-:Y:S01]  /*1060*/  PRMT R202, RZ, 0x5410, R125.reuse ;  /* 0x00005410ffca7816 */ /* 0x100fe2000000007d */
[C---:B------:R-:W-:Y:S01]  /*1070*/  FADD.FTZ R209, -R122.reuse, R184 ;  /* 0x000000b87ad17221 */ /* 0x040fe20000010100 */
[----:B------:R-:W-:Y:S01]  /*1080*/  PRMT R204, RZ, 0x7610, R125 ;  /* 0x00007610ffcc7816 */ /* 0x000fe2000000007d */
[----:B------:R-:W-:Y:S01]  /*1090*/  FADD.FTZ R211, -R122, R218 ;  /* 0x000000da7ad37221 */ /* 0x000fe20000010100 */
[----:B------:R-:W-:-:S02]  /*10a0*/  PRMT R125, RZ, 0x5410, R127 ;  /* 0x00005410ff7d7816 */ /* 0x000fc4000000007f */
[----:B------:R-:W-:Y:S01]  /*10b0*/  IADD3 R116, P3, R214, c[0x0][0x190], RZ ;  /* 0x00006400d6747a10 */ /* 0x000fe20007f7e0ff */
[----:B------:R-:W-:Y:S01]  /*10c0*/  IMAD.MOV.U32 R201, RZ, RZ, R223 ;  /* 0x000000ffffc97224 */ /* 0x000fe200078e00df */
[----:B------:R-:W-:Y:S01]  /*10d0*/  MOV R214, R222 ;  /* 0x000000de00d67202 */ /* 0x000fe20000000f00 */
[C---:B------:R-:W-:Y:S01]  /*10e0*/  FMUL.FTZ R209, R199.reuse, R209 ;  /* 0x000000d1c7d17220 */ /* 0x040fe20000410000 */
[----:B------:R-:W-:Y:S01]  /*10f0*/  PRMT R127, RZ, 0x7610, R127 ;  /* 0x00007610ff7f7816 */ /* 0x000fe2000000007f */
[----:B------:R-:W-:Y:S01]  /*1100*/  FMUL.FTZ R211, R199, R211 ;  /* 0x000000d3c7d37220 */ /* 0x000fe20000410000 */
[----:B0-----:R-:W-:Y:S01]  /*1110*/  PRMT R109, RZ, 0x5410, R128 ;  /* 0x00005410ff6d7816 */ /* 0x001fe20000000080 */
[C---:B------:R-:W-:Y:S01]  /*1120*/  FADD.FTZ R182, -R122.reuse, R182 ;  /* 0x000000b67ab67221 */ /* 0x040fe20000010100 */
[----:B------:R-:W-:Y:S01]  /*1130*/  PRMT R108, RZ, 0x7610, R128 ;  /* 0x00007610ff6c7816 */ /* 0x000fe20000000080 */
[----:B------:R-:W-:Y:S01]  /*1140*/  FADD.FTZ R128, -R122, R125 ;  /* 0x0000007d7a807221 */ /* 0x000fe20000010100 */
[----:B------:R-:W-:Y:S01]  /*1150*/  IADD3 R114, P4, R212, c[0x0][0x190], RZ ;  /* 0x00006400d4727a10 */ /* 0x000fe20007f9e0ff */
[----:B------:R-:W-:Y:S01]  /*1160*/  FADD.FTZ R9, R214, R9 ;  /* 0x00000009d6097221 */ /* 0x000fe20000010000 */
[----:B------:R-:W-:Y:S01]  /*1170*/  IADD3 R110, P5, R210, c[0x0][0x190], RZ ;  /* 0x00006400d26e7a10 */ /* 0x000fe20007fbe0ff */
[-C--:B------:R-:W-:Y:S01]  /*1180*/  FFMA.FTZ R157, R209, R214.reuse, R157 ;  /* 0x000000d6d19d7223 */ /* 0x080fe2000001009d */
[--C-:B------:R-:W-:Y:S01]  /*1190*/  PRMT R125, RZ, 0x5410, R134.reuse ;  /* 0x00005410ff7d7816 */ /* 0x100fe20000000086 */
[----:B------:R-:W-:Y:S01]  /*11a0*/  FMUL.FTZ R212, R61, R214 ;  /* 0x000000d63dd47220 */ /* 0x000fe20000410000 */
[----:B------:R-:W-:Y:S01]  /*11b0*/  PRMT R134, RZ, 0x7610, R134 ;  /* 0x00007610ff867816 */ /* 0x000fe20000000086 */
[----:B------:R-:W-:Y:S01]  /*11c0*/  FADD.FTZ R6, R201, R6 ;  /* 0x00000006c9067221 */ /* 0x000fe20000010000 */
[----:B------:R-:W-:Y:S01]  /*11d0*/  PRMT R200, RZ, 0x7610, R124 ;  /* 0x00007610ffc87816 */ /* 0x000fe2000000007c */
[-C--:B------:R-:W-:Y:S01]  /*11e0*/  FFMA.FTZ R154, R211, R201.reuse, R154 ;  /* 0x000000c9d39a7223 */ /* 0x080fe2000001009a */
[----:B---3--:R-:W-:Y:S01]  /*11f0*/  PRMT R187, RZ, 0x5410, R123 ;  /* 0x00005410ffbb7816 */ /* 0x008fe2000000007b */
[----:B------:R-:W-:Y:S01]  /*1200*/  FMUL.FTZ R214, R62, R201 ;  /* 0x000000c93ed67220 */ /* 0x000fe20000410000 */
[----:B------:R-:W-:Y:S01]  /*1210*/  IADD3.X R111, R207, c[0x0][0x194], RZ, P5, !PT ;  /* 0x00006500cf6f7a10 */ /* 0x000fe20002ffe4ff */
[----:B------:R-:W2:Y:S01]  /*1220*/  LDL.LU R201, [R1+0x4] ;  /* 0x0000040001c97983 */ /* 0x000ea20000300800 */
[----:B------:R-:W-:Y:S01]  /*1230*/  FMUL.FTZ R182, R199, R182 ;  /* 0x000000b6c7b67220 */ /* 0x000fe20000410000 */
[--C-:B------:R-:W-:Y:S01]  /*1240*/  PRMT R207, RZ, 0x5410, R138.reuse ;  /* 0x00005410ffcf7816 */ /* 0x100fe2000000008a */
[C---:B------:R-:W-:Y:S01]  /*1250*/  FADD.FTZ R130, -R122.reuse, R127 ;  /* 0x0000007f7a827221 */ /* 0x040fe20000010100 */
[----:B------:R-:W-:Y:S01]  /*1260*/  PRMT R127, RZ, 0x7610, R138 ;  /* 0x00007610ff7f7816 */ /* 0x000fe2000000008a */
[----:B------:R-:W-:Y:S01]  /*1270*/  FADD.FTZ R124, -R122, R183 ;  /* 0x000000b77a7c7221 */ /* 0x000fe20000010100 */
[----:B------:R-:W3:Y:S01]  /*1280*/  LDL.LU R138, [R1] ;  /* 0x00000000018a7983 */ /* 0x000ee20000300800 */
[----:B------:R-:W-:-:S02]  /*1290*/  FADD.FTZ R0, R134, R0 ;  /* 0x0000000086007221 */ /* 0x000fc40000010000 */
[-C--:B------:R-:W-:Y:S01]  /*12a0*/  FFMA.FTZ R149, R182, R134.reuse, R149 ;  /* 0x00000086b6957223 */ /* 0x080fe20000010095 */
[----:B------:R-:W-:Y:S01]  /*12b0*/  PRMT R186, RZ, 0x7610, R123 ;  /* 0x00007610ffba7816 */ /* 0x000fe2000000007b */
[----:B------:R-:W-:Y:S01]  /*12c0*/  FMUL.FTZ R183, R53, R134 ;  /* 0x0000008635b77220 */ /* 0x000fe20000410000 */
[----:B------:R-:W-:Y:S01]  /*12d0*/  PRMT R206, RZ, 0x5410, R126 ;  /* 0x00005410ffce7816 */ /* 0x000fe2000000007e */
[----:B------:R-:W3:Y:S01]  /*12e0*/  LDL.LU R134, [R1+0xc] ;  /* 0x00000c0001867983 */ /* 0x000ee20000300800 */
[C---:B------:R-:W-:Y:S02]  /*12f0*/  FADD.FTZ R232, -R122.reuse, R232 ;  /* 0x000000e87ae87221 */ /* 0x040fe40000010100 */
[C---:B------:R-:W-:Y:S01]  /*1300*/  FADD.FTZ R213, -R122.reuse, R189 ;  /* 0x000000bd7ad57221 */ /* 0x040fe20000010100 */
[----:B------:R-:W-:Y:S01]  /*1310*/  PRMT R189, RZ, 0x5410, R136 ;  /* 0x00005410ffbd7816 */ /* 0x000fe20000000088 */
        /* <DEDUP_REMOVED lines=10> */
[----:B------:R-:W-:Y:S01]  /*13c0*/  FADD.FTZ R229, -R122, R229 ;  /* 0x000000e57ae57221 */ /* 0x000fe20000010100 */
[----:B------:R-:W-:Y:S01]  /*13d0*/  IADD3.X R117, R203, c[0x0][0x194], RZ, P3, !PT ;  /* 0x00006500cb757a10 */ /* 0x000fe20001ffe4ff */
[C---:B------:R-:W-:Y:S01]  /*13e0*/  FMUL.FTZ R232, R199.reuse, R232 ;  /* 0x000000e8c7e87220 */ /* 0x040fe20000410000 */
[----:B------:R-:W-:Y:S01]  /*13f0*/  PRMT R218, RZ, 0x5410, R132 ;  /* 0x00005410ffda7816 */ /* 0x000fe20000000084 */
[C---:B------:R-:W-:Y:S01]  /*1400*/  FMUL.FTZ R224, R199.reuse, R224 ;  /* 0x000000e0c7e07220 */ /* 0x040fe20000410000 */
[----:B------:R-:W-:Y:S01]  /*1410*/  IADD3.X R115, R208, c[0x0][0x194], RZ, P4, !PT ;  /* 0x00006500d0737a10 */ /* 0x000fe200027fe4ff */
[C---:B-1----:R-:W-:Y:S01]  /*1420*/  FADD.FTZ R107, -R122.reuse, R120 ;  /* 0x000000787a6b7221 */ /* 0x042fe20000010100 */
[----:B------:R-:W-:Y:S01]  /*1430*/  PRMT R132, RZ, 0x7610, R132 ;  /* 0x00007610ff847816 */ /* 0x000fe20000000084 */
[C---:B------:R-:W-:Y:S01]  /*1440*/  FMUL.FTZ R233, R199.reuse, R233 ;  /* 0x000000e9c7e97220 */ /* 0x040fe20000410000 */
[----:B------:R-:W-:Y:S01]  /*1450*/  PRMT R203, RZ, 0x5410, R137 ;  /* 0x00005410ffcb7816 */ /* 0x000fe20000000089 */
[----:B------:R-:W-:Y:S01]  /*1460*/  FMUL.FTZ R225, R199, R225 ;  /* 0x000000e1c7e17220 */ /* 0x000fe20000410000 */
[----:B------:R-:W-:Y:S01]  /*1470*/  IADD3.X R113, R205, c[0x0][0x194], RZ, P6, !PT ;  /* 0x00006500cd717a10 */ /* 0x000fe200037fe4ff */
[C---:B------:R-:W-:Y:S01]  /*1480*/  FADD.FTZ R234, -R122.reuse, R234 ;  /* 0x000000ea7aea7221 */ /* 0x040fe20000010100 */
[----:B------:R-:W5:Y:S01]  /*1490*/  LDG.E.64 R104, [R104.64] ;  /* 0x0000000468687981 */ /* 0x000f62000c1e1b00 */
        /* <DEDUP_REMOVED lines=13> */
[----:B------:R-:W-:Y:S01]  /*1570*/  FADD.FTZ R11, R251, R11 ;  /* 0x0000000bfb0b7221 */ /* 0x000fe20000010000 */
[----:B------:R-:W-:Y:S01]  /*1580*/  PRMT R222, RZ, 0x5410, R133 ;  /* 0x00005410ffde7816 */ /* 0x000fe20000000085 */
[C---:B------:R-:W-:Y:S01]  /*1590*/  FADD.FTZ R208, -R122.reuse, R185 ;  /* 0x000000b97ad07221 */ /* 0x040fe20000010100 */
[----:B------:R-:W-:Y:S01]  /*15a0*/  PRMT R223, RZ, 0x7610, R133 ;  /* 0x00007610ffdf7816 */ /* 0x000fe20000000085 */
[C---:B------:R-:W-:Y:S01]  /*15b0*/  FADD.FTZ R184, -R122.reuse, R187 ;  /* 0x000000bb7ab87221 */ /* 0x040fe20000010100 */
[----:B------:R-:W5:Y:S01]  /*15c0*/  LDG.E.64 R110, [R110.64] ;  /* 0x000000046e6e7981 */ /* 0x000f62000c1e1b00 */
        /* <DEDUP_REMOVED lines=8> */
[----:B------:R-:W-:-:S02]  /*1650*/  FMUL.FTZ R227, R199, R227 ;  /* 0x000000e3c7e37220 */ /* 0x000fc40000410000 */
[----:B--2---:R-:W-:Y:S01]  /*1660*/  FADD.FTZ R201, R189, R201 ;  /* 0x000000c9bdc97221 */ /* 0x004fe20000010000 */
[----:B------:R-:W-:Y:S01]  /*1670*/  PRMT R129, RZ, 0x5410, R139 ;  /* 0x00005410ff817816 */ /* 0x000fe2000000008b */
[C---:B------:R-:W-:Y:S01]  /*1680*/  FADD.FTZ R120, -R122.reuse, R121 ;  /* 0x000000797a787221 */ /* 0x040fe20000010100 */
[----:B------:R-:W-:Y:S01]  /*1690*/  PRMT R131, RZ, 0x7610, R139 ;  /* 0x00007610ff837816 */ /* 0x000fe2000000008b */
[----:B------:R-:W-:Y:S01]  /*16a0*/  FADD.FTZ R106, -R122, R123 ;  /* 0x0000007b7a6a7221 */ /* 0x000fe20000010100 */
[----:B------:R-:W5:Y:S01]  /*16b0*/  LDG.E.64 R116, [R116.64] ;  /* 0x0000000474747981 */ /* 0x000f62000c1e1b00 */
[----:B------:R-:W-:Y:S02]  /*16c0*/  FMUL.FTZ R217, R199, R217 ;  /* 0x000000d9c7d97220 */ /* 0x000fe40000410000 */
[-C--:B------:R-:W-:Y:S01]  /*16d0*/  FFMA.FTZ R165, R232, R226.reuse, R165 ;  /* 0x000000e2e8a57223 */ /* 0x080fe200000100a5 */
[----:B------:R-:W5:Y:S01]  /*16e0*/  LDG.E.64 R114, [R114.64] ;  /* 0x0000000472727981 */ /* 0x000f62000c1e1b00 */
[----:B------:R-:W-:-:S02]  /*16f0*/  FMUL.FTZ R122, R69, R226 ;  /* 0x000000e2457a7220 */ /* 0x000fc40000410000 */
[----:B------:R-:W-:Y:S02]  /*1700*/  FMUL.FTZ R229, R199, R229 ;  /* 0x000000e5c7e57220 */ /* 0x000fe40000410000 */
[----:B------:R-:W-:Y:S02]  /*1710*/  FFMA.FTZ R160, R224, R228, R160 ;  /* 0x000000e4e0a07223 */ /* 0x000fe400000100a0 */
[----:B---3--:R-:W-:Y:S02]  /*1720*/  FADD.FTZ R138, R136, R138 ;  /* 0x0000008a888a7221 */ /* 0x008fe40000010000 */
[----:B------:R-:W-:Y:S02]  /*1730*/  FFMA.FTZ R164, R233, R220, R164 ;  /* 0x000000dce9a47223 */ /* 0x000fe400000100a4 */
[----:B------:R-:W-:Y:S02]  /*1740*/  FFMA.FTZ R161, R225, R230, R161 ;  /* 0x000000e6e1a17223 */ /* 0x000fe400000100a1 */
[----:B------:R-:W-:-:S02]  /*1750*/  FADD.FTZ R5, R132, R5 ;  /* 0x0000000584057221 */ /* 0x000fc40000010000 */
[----:B------:R-:W-:Y:S01]  /*1760*/  FADD.FTZ R134, R203, R134 ;  /* 0x00000086cb867221 */ /* 0x000fe20000010000 */
[----:B------:R-:W-:Y:S01]  /*1770*/  PRMT R205, RZ, 0x7610, R137 ;  /* 0x00007610ffcd7816 */ /* 0x000fe20000000089 */
[----:B------:R-:W-:Y:S01]  /*1780*/  FMUL.FTZ R226, R64, R228 ;  /* 0x000000e440e27220 */ /* 0x000fe20000410000 */
[----:B------:R-:W-:Y:S01]  /*1790*/  STL [R1+0x4], R201 ;  /* 0x000004c901007387 */ /* 0x000fe20000100800 */
[----:B------:R-:W-:Y:S02]  /*17a0*/  FMUL.FTZ R123, R68, R220 ;  /* 0x000000dc447b7220 */ /* 0x000fe40000410000 */
[----:B------:R-:W-:Y:S01]  /*17b0*/  FMUL.FTZ R228, R65, R230 ;  /* 0x000000e641e47220 */ /* 0x000fe20000410000 */
[----:B------:R-:W5:Y:S01]  /*17c0*/  LDG.E.64 R112, [R112.64] ;  /* 0x0000000470707981 */ /* 0x000f62000c1e1b00 */
[-C--:B------:R-:W-:Y:S02]  /*17d0*/  FFMA.FTZ R158, R227, R231.reuse, R158 ;  /* 0x000000e7e39e7223 */ /* 0x080fe4000001009e */
[----:B------:R-:W-:-:S02]  /*17e0*/  FMUL.FTZ R230, R66, R231 ;  /* 0x000000e742e67220 */ /* 0x000fc40000410000 */
[-C--:B------:R-:W-:Y:S02]  /*17f0*/  FFMA.FTZ R153, R217, R132.reuse, R153 ;  /* 0x00000084d9997223 */ /* 0x080fe40000010099 */
[----:B------:R-:W-:Y:S02]  /*1800*/  FMUL.FTZ R220, R57, R132 ;  /* 0x0000008439dc7220 */ /* 0x000fe40000410000 */
[-C--:B------:R-:W-:Y:S01]  /*1810*/  FFMA.FTZ R159, R229, R251.reuse, R159 ;  /* 0x000000fbe59f7223 */ /* 0x080fe2000001009f */
[----:B------:R-:W2:Y:S01]  /*1820*/  LDL.LU R132, [R1+0x8] ;  /* 0x0000080001847983 */ /* 0x000ea20000300800 */
[----:B------:R-:W-:-:S03]  /*1830*/  FMUL.FTZ R231, R67, R251 ;  /* 0x000000fb43e77220 */ /* 0x000fc60000410000 */
[----:B------:R-:W3:Y:S04]  /*1840*/  LDL.LU R251, [R1+0x14] ;  /* 0x0000140001fb7983 */ /* 0x000ee80000300800 */
[----:B------:R0:W-:Y:S04]  /*1850*/  STL [R1], R138 ;  /* 0x0000008a01007387 */ /* 0x0001e80000100800 */
[----:B0-----:R-:W4:Y:S04]  /*1860*/  LDL.LU R138, [R1+0x10] ;  /* 0x00001000018a7983 */ /* 0x001f280000300800 */
[----:B------:R0:W-:Y:S04]  /*1870*/  STL [R1+0xc], R134 ;  /* 0x00000c8601007387 */ /* 0x0001e80000100800 */
[----:B0-----:R-:W4:Y:S01]  /*1880*/  LDL.LU R134, [R1+0x1c] ;  /* 0x00001c0001867983 */ /* 0x001f220000300800 */
[----:B------:R-:W-:-:S02]  /*1890*/  FMUL.FTZ R200, R199, R200 ;  /* 0x000000c8c7c87220 */ /* 0x000fc40000410000 */
[-C--:B------:R-:W-:Y:S02]  /*18a0*/  FMUL.FTZ R201, R49, R136.reuse ;  /* 0x0000008831c97220 */ /* 0x080fe40000410000 */
[----:B------:R-:W-:Y:S02]  /*18b0*/  FFMA.FTZ R145, R200, R136, R145 ;  /* 0x00000088c8917223 */ /* 0x000fe40000010091 */
[----:B--2---:R-:W-:Y:S02]  /*18c0*/  FADD.FTZ R132, R205, R132 ;  /* 0x00000084cd847221 */ /* 0x004fe40000010000 */
[----:B---3--:R-:W-:-:S03]  /*18d0*/  FADD.FTZ R251, R207, R251 ;  /* 0x000000fbcffb7221 */ /* 0x008fc60000010000 */
[----:B------:R0:W-:Y:S04]  /*18e0*/  STL [R1+0x8], R132 ;  /* 0x0000088401007387 */ /* 0x0001e80000100800 */
[----:B0-----:R-:W2:Y:S01]  /*18f0*/  LDL.LU R132, [R1+0x18] ;  /* 0x0000180001847983 */ /* 0x001ea20000300800 */
[----:B----4-:R-:W-:-:S03]  /*1900*/  FADD.FTZ R138, R127, R138 ;  /* 0x0000008a7f8a7221 */ /* 0x010fc60000010000 */
[----:B------:R-:W-:Y:S04]  /*1910*/  STL [R1+0x14], R251 ;  /* 0x000014fb01007387 */ /* 0x000fe80000100800 */
[----:B------:R-:W3:Y:S04]  /*1920*/  LDL.LU R136, [R1+0x24] ;  /* 0x0000240001887983 */ /* 0x000ee80000300800 */
[----:B------:R-:W-:Y:S01]  /*1930*/  STL [R1+0x10], R138 ;  /* 0x0000108a01007387 */ /* 0x000fe20000100800 */
[----:B------:R-:W-:-:S05]  /*1940*/  FADD.FTZ R134, R129, R134 ;  /* 0x0000008681867221 */ /* 0x000fca0000010000 */
[----:B------:R0:W-:Y:S04]  /*1950*/  STL [R1+0x1c], R134 ;  /* 0x00001c8601007387 */ /* 0x0001e80000100800 */
[----:B0-----:R-:W4:Y:S04]  /*1960*/  LDL.LU R134, [R1+0x20] ;  /* 0x0000200001867983 */ /* 0x001f280000300800 */
[----:B------:R-:W4:Y:S01]  /*1970*/  LDL.LU R138, [R1+0x2c] ;  /* 0x00002c00018a7983 */ /* 0x000f220000300800 */
[--C-:B------:R-:W-:Y:S02]  /*1980*/  PRMT R133, RZ, 0x5410, R140.reuse ;  /* 0x00005410ff857816 */ /* 0x100fe4000000008c */
[----:B------:R-:W-:-:S02]  /*1990*/  PRMT R140, RZ, 0x7610, R140 ;  /* 0x00007610ff8c7816 */ /* 0x000fc4000000008c */
[--C-:B------:R-:W-:Y:S02]  /*19a0*/  PRMT R185, RZ, 0x5410, R135.reuse ;  /* 0x00005410ffb97816 */ /* 0x100fe40000000087 */
[----:B------:R-:W-:Y:S02]  /*19b0*/  PRMT R187, RZ, 0x7610, R135 ;  /* 0x00007610ffbb7816 */ /* 0x000fe40000000087 */
[----:B------:R-:W-:Y:S01]  /*19c0*/  PRMT R135, RZ, 0x5410, R141 ;  /* 0x00005410ff877816 */ /* 0x000fe2000000008d */
[----:B------:R-:W-:Y:S02]  /*19d0*/  FMUL.FTZ R208, R199, R208 ;  /* 0x000000d0c7d07220 */ /* 0x000fe40000410000 */
[----:B------:R-:W-:Y:S02]  /*19e0*/  FADD.FTZ R8, R252, R8 ;  /* 0x00000008fc087221 */ /* 0x000fe40000010000 */
[-C--:B------:R-:W-:Y:S02]  /*19f0*/  FFMA.FTZ R156, R208, R252.reuse, R156 ;  /* 0x000000fcd09c7223 */ /* 0x080fe4000001009c */
[----:B------:R-:W-:-:S02]  /*1a00*/  FMUL.FTZ R210, R60, R252 ;  /* 0x000000fc3cd27220 */ /* 0x000fc40000410000 */
[----:B------:R-:W-:-:S04]  /*1a10*/  FMUL.FTZ R108, R199, R108 ;  /* 0x0000006cc76c7220 */ /* 0x000fc80000410000 */
[----:B------:R-:W-:Y:S02]  /*1a20*/  FFMA.FTZ R29, R108, R140, R29 ;  /* 0x0000008c6c1d7223 */ /* 0x000fe4000001001d */
[C---:B------:R-:W-:Y:S01]  /*1a30*/  FMUL.FTZ R234, R199.reuse, R234 ;  /* 0x000000eac7ea7220 */ /* 0x040fe20000410000 */
[----:B------:R-:W-:Y:S01]  /*1a40*/  PRMT R137, RZ, 0x5410, R142 ;  /* 0x00005410ff897816 */ /* 0x000fe2000000008e */
[----:B------:R-:W-:Y:S01]  /*1a50*/  FADD.FTZ R20, R244, R20 ;  /* 0x00000014f4147221 */ /* 0x000fe20000010000 */
[----:B------:R-:W-:Y:S01]  /*1a60*/  PRMT R121, RZ, 0x7610, R142 ;  /* 0x00007610ff797816 */ /* 0x000fe2000000008e */
[C---:B------:R-:W-:Y:S02]  /*1a70*/  FMUL.FTZ R245, R199.reuse, R245 ;  /* 0x000000f5c7f57220 */ /* 0x040fe40000410000 */
[----:B------:R-:W-:Y:S02]  /*1a80*/  FFMA.FTZ R178, R234, R244, R178 ;  /* 0x000000f4eab27223 */ /* 0x000fe400000100b2 */
[C---:B------:R-:W-:Y:S01]  /*1a90*/  FMUL.FTZ R142, R199.reuse, R124 ;  /* 0x0000007cc78e7220 */ /* 0x040fe20000410000 */
[----:B------:R-:W-:Y:S01]  /*1aa0*/  MOV R216, R247 ;  /* 0x000000f700d87202 */ /* 0x000fe20000000f00 */
[----:B------:R-:W-:Y:S01]  /*1ab0*/  FMUL.FTZ R244, R72, R244 ;  /* 0x000000f448f47220 */ /* 0x000fe20000410000 */
[----:B------:R-:W-:Y:S01]  /*1ac0*/  PRMT R139, RZ, 0x5410, R143 ;  /* 0x00005410ff8b7816 */ /* 0x000fe2000000008f */
[----:B------:R-:W-:Y:S01]  /*1ad0*/  FADD.FTZ R21, R242, R21 ;  /* 0x00000015f2157221 */ /* 0x000fe20000010000 */
[----:B------:R-:W-:Y:S01]  /*1ae0*/  PRMT R247, RZ, 0x7610, R143 ;  /* 0x00007610fff77816 */ /* 0x000fe2000000008f */
[----:B------:R-:W-:-:S02]  /*1af0*/  FMUL.FTZ R243, R199, R243 ;  /* 0x000000f3c7f37220 */ /* 0x000fc40000410000 */
[-C--:B------:R-:W-:Y:S02]  /*1b00*/  FFMA.FTZ R179, R245, R242.reuse, R179 ;  /* 0x000000f2f5b37223 */ /* 0x080fe400000100b3 */
[----:B------:R-:W-:Y:S02]  /*1b10*/  FADD.FTZ R248, R125, R248 ;  /* 0x000000f87df87221 */ /* 0x000fe40000010000 */
[-C--:B------:R-:W-:Y:S02]  /*1b20*/  FFMA.FTZ R148, R142, R125.reuse, R148 ;  /* 0x0000007d8e947223 */ /* 0x080fe40000010094 */
[----:B------:R-:W-:Y:S02]  /*1b30*/  FMUL.FTZ R143, R52, R125 ;  /* 0x0000007d348f7220 */ /* 0x000fe40000410000 */
[----:B------:R-:W-:Y:S02]  /*1b40*/  FMUL.FTZ R242, R73, R242 ;  /* 0x000000f249f27220 */ /* 0x000fe40000410000 */
[----:B------:R-:W-:-:S02]  /*1b50*/  FADD.FTZ R125, RZ, R244 ;  /* 0x000000f4ff7d7221 */ /* 0x000fc40000010000 */
[----:B------:R-:W-:Y:S02]  /*1b60*/  FFMA.FTZ R124, R234, R244, RZ ;  /* 0x000000f4ea7c7223 */ /* 0x000fe400000100ff */
[----:B------:R-:W-:Y:S02]  /*1b70*/  FADD.FTZ R18, R240, R18 ;  /* 0x00000012f0127221 */ /* 0x000fe40000010000 */
[----:B------:R-:W-:Y:S02]  /*1b80*/  FMUL.FTZ R241, R199, R241 ;  /* 0x000000f1c7f17220 */ /* 0x000fe40000410000 */
        /* <DEDUP_REMOVED lines=9> */
[----:B--2---:R-:W-:Y:S02]  /*1c20*/  FADD.FTZ R132, R131, R132 ;  /* 0x0000008483847221 */ /* 0x004fe40000010000 */
[----:B---3--:R-:W-:-:S03]  /*1c30*/  FADD.FTZ R136, R133, R136 ;  /* 0x0000008885887221 */ /* 0x008fc60000010000 */
[----:B------:R0:W-:Y:S04]  /*1c40*/  STL [R1+0x18], R132 ;  /* 0x0000188401007387 */ /* 0x0001e80000100800 */
[----:B------:R1:W-:Y:S01]  /*1c50*/  STL [R1+0x24], R136 ;  /* 0x0000248801007387 */ /* 0x0003e20000100800 */
[----:B0-----:R-:W-:-:S03]  /*1c60*/  FMUL.FTZ R132, R199, R109 ;  /* 0x0000006dc7847220 */ /* 0x001fc60000410000 */
[----:B-1----:R-:W2:Y:S01]  /*1c70*/  LDL.LU R136, [R1+0x28] ;  /* 0x0000280001887983 */ /* 0x002ea20000300800 */
[----:B----4-:R-:W-:Y:S02]  /*1c80*/  FADD.FTZ R134, R140, R134 ;  /* 0x000000868c867221 */ /* 0x010fe40000010000 */
[----:B------:R-:W-:-:S03]  /*1c90*/  FADD.FTZ R138, R135, R138 ;  /* 0x0000008a878a7221 */ /* 0x000fc60000010000 */
[----:B------:R-:W-:Y:S01]  /*1ca0*/  STL [R1+0x20], R134 ;  /* 0x0000208601007387 */ /* 0x000fe20000100800 */
[----:B------:R-:W-:-:S03]  /*1cb0*/  FMUL.FTZ R109, R41, R140 ;  /* 0x0000008c296d7220 */ /* 0x000fc60000410000 */
[----:B------:R-:W3:Y:S04]  /*1cc0*/  LDL.LU R252, [R1+0x34] ;  /* 0x0000340001fc7983 */ /* 0x000ee80000300800 */
[----:B------:R0:W-:Y:S04]  /*1cd0*/  STL [R1+0x2c], R138 ;  /* 0x00002c8a01007387 */ /* 0x0001e80000100800 */
[----:B0-----:R-:W4:Y:S04]  /*1ce0*/  LDL.LU R138, [R1+0x30] ;  /* 0x00003000018a7983 */ /* 0x001f280000300800 */
[----:B------:R-:W4:Y:S04]  /*1cf0*/  LDL.LU R251, [R1+0x3c] ;  /* 0x00003c0001fb7983 */ /* 0x000f280000300800 */
[----:B------:R-:W4:Y:S01]  /*1d00*/  LDL.LU R140, [R1+0x38] ;  /* 0x00003800018c7983 */ /* 0x000f220000300800 */
[----:B------:R-:W-:-:S02]  /*1d10*/  FADD.FTZ R125, R125, R239 ;  /* 0x000000ef7d7d7221 */ /* 0x000fc40000010000 */
[----:B------:R-:W-:Y:S02]  /*1d20*/  FFMA.FTZ R124, R241, R239, R124 ;  /* 0x000000eff17c7223 */ /* 0x000fe4000001007c */
[----:B------:R-:W-:Y:S02]  /*1d30*/  FMUL.FTZ R238, R199, R238 ;  /* 0x000000eec7ee7220 */ /* 0x000fe40000410000 */
[----:B------:R-:W-:Y:S02]  /*1d40*/  FADD.FTZ R125, R125, R123 ;  /* 0x0000007b7d7d7221 */ /* 0x000fe40000010000 */
[----:B------:R-:W-:Y:S02]  /*1d50*/  FFMA.FTZ R124, R233, R123, R124 ;  /* 0x0000007be97c7223 */ /* 0x000fe4000001007c */
[----:B------:R-:W-:Y:S02]  /*1d60*/  FADD.FTZ R14, R236, R14 ;  /* 0x0000000eec0e7221 */ /* 0x000fe40000010000 */
[----:B------:R-:W-:-:S02]  /*1d70*/  FMUL.FTZ R237, R199, R237 ;  /* 0x000000edc7ed7220 */ /* 0x000fc40000410000 */
[-C--:B------:R-:W-:Y:S02]  /*1d80*/  FFMA.FTZ R162, R238, R236.reuse, R162 ;  /* 0x000000eceea27223 */ /* 0x080fe400000100a2 */
        /* <DEDUP_REMOVED lines=24> */
[----:B------:R-:W-:Y:S02]  /*1f10*/  FMUL.FTZ R215, R199, R215 ;  /* 0x000000d7c7d77220 */ /* 0x000fe40000410000 */
[-C--:B------:R-:W-:Y:S02]  /*1f20*/  FFMA.FTZ R155, R213, R216.reuse, R155 ;  /* 0x000000d8d59b7223 */ /* 0x080fe4000001009b */
[----:B------:R-:W-:Y:S02]  /*1f30*/  FMUL.FTZ R216, R63, R216 ;  /* 0x000000d83fd87220 */ /* 0x000fe40000410000 */
[----:B------:R-:W-:Y:S02]  /*1f40*/  FADD.FTZ R125, R125, R214 ;  /* 0x000000d67d7d7221 */ /* 0x000fe40000010000 */
[----:B------:R-:W-:-:S02]  /*1f50*/  FFMA.FTZ R124, R211, R214, R124 ;  /* 0x000000d6d37c7223 */ /* 0x000fc4000001007c */
[----:B------:R-:W-:Y:S02]  /*1f60*/  FADD.FTZ R4, R218, R4 ;  /* 0x00000004da047221 */ /* 0x000fe40000010000 */
[-C--:B------:R-:W-:Y:S02]  /*1f70*/  FFMA.FTZ R152, R215, R218.reuse, R152 ;  /* 0x000000dad7987223 */ /* 0x080fe40000010098 */
[----:B------:R-:W-:Y:S02]  /*1f80*/  FMUL.FTZ R218, R56, R218 ;  /* 0x000000da38da7220 */ /* 0x000fe40000410000 */
[----:B------:R-:W-:Y:S02]  /*1f90*/  FADD.FTZ R125, R125, R216 ;  /* 0x000000d87d7d7221 */ /* 0x000fe40000010000 */
[----:B------:R-:W-:Y:S02]  /*1fa0*/  FFMA.FTZ R124, R213, R216, R124 ;  /* 0x000000d8d57c7223 */ /* 0x000fe4000001007c */
        /* <DEDUP_REMOVED lines=31> */
[-C--:B------:R-:W-:Y:S02]  /*21a0*/  FFMA.FTZ R144, R188, R189.reuse, R144 ;  /* 0x000000bdbc907223 */ /* 0x080fe40000010090 */
[----:B------:R-:W-:Y:S02]  /*21b0*/  FMUL.FTZ R189, R48, R189 ;  /* 0x000000bd30bd7220 */ /* 0x000fe40000410000 */
[----:B------:R-:W-:Y:S02]  /*21c0*/  FADD.FTZ R125, R125, R187 ;  /* 0x000000bb7d7d7221 */ /* 0x000fe40000010000 */
[----:B------:R-:W-:Y:S02]  /*21d0*/  FFMA.FTZ R124, R186, R187, R124 ;  /* 0x000000bbba7c7223 */ /* 0x000fe4000001007c */
[----:B------:R-:W-:Y:S02]  /*21e0*/  FMUL.FTZ R202, R199, R202 ;  /* 0x000000cac7ca7220 */ /* 0x000fe40000410000 */
[----:B------:R-:W-:-:S02]  /*21f0*/  FADD.FTZ R125, R125, R189 ;  /* 0x000000bd7d7d7221 */ /* 0x000fc40000010000 */
[----:B------:R-:W-:Y:S02]  /*2200*/  FFMA.FTZ R124, R188, R189, R124 ;  /* 0x000000bdbc7c7223 */ /* 0x000fe4000001007c */
[-C--:B------:R-:W-:Y:S02]  /*2210*/  FFMA.FTZ R34, R202, R203.reuse, R34 ;  /* 0x000000cbca227223 */ /* 0x080fe40000010022 */
[----:B------:R-:W-:Y:S02]  /*2220*/  FMUL.FTZ R204, R199, R204 ;  /* 0x000000ccc7cc7220 */ /* 0x000fe40000410000 */
[----:B------:R-:W-:Y:S02]  /*2230*/  FMUL.FTZ R203, R50, R203 ;  /* 0x000000cb32cb7220 */ /* 0x000fe40000410000 */
[----:B------:R-:W-:Y:S02]  /*2240*/  FADD.FTZ R125, R125, R201 ;  /* 0x000000c97d7d7221 */ /* 0x000fe40000010000 */
[----:B------:R-:W-:-:S02]  /*2250*/  FFMA.FTZ R124, R200, R201, R124 ;  /* 0x000000c9c87c7223 */ /* 0x000fc4000001007c */
[-C--:B------:R-:W-:Y:S02]  /*2260*/  FFMA.FTZ R35, R204, R205.reuse, R35 ;  /* 0x000000cdcc237223 */ /* 0x080fe40000010023 */
[----:B------:R-:W-:Y:S02]  /*2270*/  FMUL.FTZ R206, R199, R206 ;  /* 0x000000cec7ce7220 */ /* 0x000fe40000410000 */
[----:B------:R-:W-:Y:S02]  /*2280*/  FMUL.FTZ R205, R51, R205 ;  /* 0x000000cd33cd7220 */ /* 0x000fe40000410000 */
[----:B------:R-:W-:Y:S02]  /*2290*/  FADD.FTZ R125, R125, R203 ;  /* 0x000000cb7d7d7221 */ /* 0x000fe40000010000 */
[----:B------:R-:W-:Y:S02]  /*22a0*/  FFMA.FTZ R124, R202, R203, R124 ;  /* 0x000000cbca7c7223 */ /* 0x000fe4000001007c */
[----:B------:R-:W-:-:S02]  /*22b0*/  FFMA.FTZ R32, R206, R207, R32 ;  /* 0x000000cfce207223 */ /* 0x000fc40000010020 */
[----:B------:R-:W-:Y:S02]  /*22c0*/  FMUL.FTZ R126, R199, R126 ;  /* 0x0000007ec77e7220 */ /* 0x000fe40000410000 */
[----:B------:R-:W-:Y:S02]  /*22d0*/  FMUL.FTZ R207, R44, R207 ;  /* 0x000000cf2ccf7220 */ /* 0x000fe40000410000 */
[----:B------:R-:W-:Y:S02]  /*22e0*/  FADD.FTZ R125, R125, R205 ;  /* 0x000000cd7d7d7221 */ /* 0x000fe40000010000 */
[----:B------:R-:W-:Y:S02]  /*22f0*/  FFMA.FTZ R124, R204, R205, R124 ;  /* 0x000000cdcc7c7223 */ /* 0x000fe4000001007c */
[----:B------:R-:W-:Y:S02]  /*2300*/  FFMA.FTZ R33, R126, R127, R33 ;  /* 0x0000007f7e217223 */ /* 0x000fe40000010021 */
[----:B------:R-:W-:-:S02]  /*2310*/  FMUL.FTZ R128, R199, R128 ;  /* 0x00000080c7807220 */ /* 0x000fc40000410000 */
[----:B------:R-:W-:Y:S02]  /*2320*/  FMUL.FTZ R127, R45, R127 ;  /* 0x0000007f2d7f7220 */ /* 0x000fe40000410000 */
[----:B------:R-:W-:Y:S02]  /*2330*/  FADD.FTZ R125, R125, R207 ;  /* 0x000000cf7d7d7221 */ /* 0x000fe40000010000 */
[----:B------:R-:W-:Y:S02]  /*2340*/  FFMA.FTZ R124, R206, R207, R124 ;  /* 0x000000cfce7c7223 */ /* 0x000fe4000001007c */
[-C--:B------:R-:W-:Y:S02]  /*2350*/  FFMA.FTZ R30, R128, R129.reuse, R30 ;  /* 0x00000081801e7223 */ /* 0x080fe4000001001e */
[----:B------:R-:W-:Y:S02]  /*2360*/  FMUL.FTZ R130, R199, R130 ;  /* 0x00000082c7827220 */ /* 0x000fe40000410000 */
[----:B------:R-:W-:-:S02]  /*2370*/  FMUL.FTZ R129, R46, R129 ;  /* 0x000000812e817220 */ /* 0x000fc40000410000 */
[----:B------:R-:W-:Y:S02]  /*2380*/  FADD.FTZ R125, R125, R127 ;  /* 0x0000007f7d7d7221 */ /* 0x000fe40000010000 */
[----:B------:R-:W-:Y:S02]  /*2390*/  FFMA.FTZ R124, R126, R127, R124 ;  /* 0x0000007f7e7c7223 */ /* 0x000fe4000001007c */
[-C--:B------:R-:W-:Y:S02]  /*23a0*/  FFMA.FTZ R31, R130, R131.reuse, R31 ;  /* 0x00000083821f7223 */ /* 0x080fe4000001001f */
[----:B------:R-:W-:Y:S02]  /*23b0*/  FMUL.FTZ R131, R47, R131 ;  /* 0x000000832f837220 */ /* 0x000fe40000410000 */
[----:B------:R-:W-:Y:S02]  /*23c0*/  FADD.FTZ R125, R125, R129 ;  /* 0x000000817d7d7221 */ /* 0x000fe40000010000 */
[----:B------:R-:W-:Y:S01]  /*23d0*/  FFMA.FTZ R124, R128, R129, R124 ;  /* 0x00000081807c7223 */ /* 0x000fe2000001007c */
[----:B------:R-:W-:Y:S01]  /*23e0*/  PRMT R141, RZ, 0x7610, R141 ;  /* 0x00007610ff8d7816 */ /* 0x000fe2000000008d */
[----:B------:R-:W-:-:S02]  /*23f0*/  FFMA.FTZ R28, R132, R133, R28 ;  /* 0x00000085841c7223 */ /* 0x000fc4000001001c */
[----:B------:R-:W-:Y:S02]  /*2400*/  FMUL.FTZ R133, R40, R133 ;  /* 0x0000008528857220 */ /* 0x000fe40000410000 */
[----:B------:R-:W-:Y:S02]  /*2410*/  FADD.FTZ R125, R125, R131 ;  /* 0x000000837d7d7221 */ /* 0x000fe40000010000 */
[----:B------:R-:W-:Y:S02]  /*2420*/  FFMA.FTZ R124, R130, R131, R124 ;  /* 0x00000083827c7223 */ /* 0x000fe4000001007c */
        /* <DEDUP_REMOVED lines=8> */
[----:B------:R-:W-:-:S02]  /*24b0*/  FMUL.FTZ R119, R43, R141 ;  /* 0x0000008d2b777220 */ /* 0x000fc40000410000 */
[----:B------:R-:W-:Y:S02]  /*24c0*/  FADD.FTZ R125, R125, R135 ;  /* 0x000000877d7d7221 */ /* 0x000fe40000010000 */
[----:B------:R-:W-:Y:S02]  /*24d0*/  FFMA.FTZ R124, R134, R135, R124 ;  /* 0x00000087867c7223 */ /* 0x000fe4000001007c */
[----:B--2---:R-:W-:-:S05]  /*24e0*/  FADD.FTZ R136, R141, R136 ;  /* 0x000000888d887221 */ /* 0x004fca0000010000 */
[----:B------:R0:W-:Y:S01]  /*24f0*/  STL [R1+0x28], R136 ;  /* 0x0000288801007387 */ /* 0x0001e20000100800 */
[----:B------:R-:W-:Y:S02]  /*2500*/  FMUL.FTZ R120, R199, R120 ;  /* 0x00000078c7787220 */ /* 0x000fe40000410000 */
[----:B---3--:R-:W-:Y:S02]  /*2510*/  FADD.FTZ R252, R137, R252 ;  /* 0x000000fc89fc7221 */ /* 0x008fe40000010000 */
[----:B0-----:R-:W-:-:S03]  /*2520*/  FMUL.FTZ R136, R199, R107 ;  /* 0x0000006bc7887220 */ /* 0x001fc60000410000 */
[----:B------:R-:W-:Y:S01]  /*2530*/  STL [R1+0x34], R252 ;  /* 0x000034fc01007387 */ /* 0x000fe20000100800 */
[----:B----4-:R-:W-:Y:S02]  /*2540*/  FADD.FTZ R138, R121, R138 ;  /* 0x0000008a798a7221 */ /* 0x010fe40000010000 */
[----:B------:R-:W-:-:S03]  /*2550*/  FADD.FTZ R251, R139, R251 ;  /* 0x000000fb8bfb7221 */ /* 0x000fc60000010000 */
[----:B------:R0:W-:Y:S01]  /*2560*/  STL [R1+0x30], R138 ;  /* 0x0000308a01007387 */ /* 0x0001e20000100800 */
[----:B------:R-:W-:-:S03]  /*2570*/  FADD.FTZ R140, R247, R140 ;  /* 0x0000008cf78c7221 */ /* 0x000fc60000010000 */
[----:B------:R1:W-:Y:S01]  /*2580*/  STL [R1+0x3c], R251 ;  /* 0x00003cfb01007387 */ /* 0x0003e20000100800 */
[----:B------:R-:W-:-:S03]  /*2590*/  FFMA.FTZ R24, R136, R137, R24 ;  /* 0x0000008988187223 */ /* 0x000fc60000010018 */
[----:B------:R1:W-:Y:S01]  /*25a0*/  STL [R1+0x38], R140 ;  /* 0x0000388c01007387 */ /* 0x0003e20000100800 */
[----:B------:R-:W-:Y:S02]  /*25b0*/  FMUL.FTZ R137, R36, R137 ;  /* 0x0000008924897220 */ /* 0x000fe40000410000 */
[----:B------:R-:W-:Y:S02]  /*25c0*/  FADD.FTZ R125, R125, R119 ;  /* 0x000000777d7d7221 */ /* 0x000fe40000010000 */
[----:B------:R-:W-:Y:S02]  /*25d0*/  FFMA.FTZ R124, R118, R119, R124 ;  /* 0x00000077767c7223 */ /* 0x000fe4000001007c */
[-C--:B------:R-:W-:Y:S02]  /*25e0*/  FFMA.FTZ R25, R120, R121.reuse, R25 ;  /* 0x0000007978197223 */ /* 0x080fe40000010019 */
[----:B0-----:R-:W-:Y:S02]  /*25f0*/  FMUL.FTZ R138, R199, R106 ;  /* 0x0000006ac78a7220 */ /* 0x001fe40000410000 */
[----:B------:R-:W-:-:S02]  /*2600*/  FMUL.FTZ R121, R37, R121 ;  /* 0x0000007925797220 */ /* 0x000fc40000410000 */
[----:B------:R-:W-:Y:S02]  /*2610*/  FADD.FTZ R125, R125, R137 ;  /* 0x000000897d7d7221 */ /* 0x000fe40000010000 */
[----:B------:R-:W-:Y:S02]  /*2620*/  FFMA.FTZ R106, R136, R137, R124 ;  /* 0x00000089886a7223 */ /* 0x000fe4000001007c */
        /* <DEDUP_REMOVED lines=8> */
[----:B------:R-:W-:Y:S02]  /*26b0*/  FFMA.FTZ R27, R118, R141, R27 ;  /* 0x0000008d761b7223 */ /* 0x000fe4000001001b */
[----:B------:R-:W-:-:S02]  /*26c0*/  FFMA.FTZ R23, R124, R247, R23 ;  /* 0x000000f77c177223 */ /* 0x000fc40000010017 */
[----:B------:R-:W-:Y:S02]  /*26d0*/  FADD.FTZ R246, R107, R125 ;  /* 0x0000007d6bf67221 */ /* 0x000fe40000010000 */
[----:B------:R-:W-:Y:S01]  /*26e0*/  FFMA.FTZ R141, R124, R125, R106 ;  /* 0x0000007d7c8d7223 */ /* 0x000fe2000001006a */
[----:B------:R-:W-:Y:S05]  /*26f0*/  BRA.DIV ~URZ, `(.L_x_771) ;  /* 0x00003b027f007947 */ /* 0x000fea000b800000 */
[----:B-1----:R0:W1:Y:S02]  /*2700*/  SHFL.BFLY PT, R247, R246, 0x1, 0x1f ;  /* 0x0c201f00f6f77f89 */ /* 0x00206400000e0000 */
.L_x_775:
        /* <DEDUP_REMOVED lines=18> */
.L_x_776:
[----:B--2---:R-:W-:Y:S01]  /*2830*/  FADD.FTZ R247, R247, R246 ;  /* 0x000000f6f7f77221 */ /* 0x004fe20000010000 */
[----:B-----5:R-:W-:Y:S01]  /*2840*/  LOP3.LUT P5, RZ, R104, 0xff00, RZ, 0xc0, !PT ;  /* 0x0000ff0068ff7812 */ /* 0x020fe200078ac0ff */
[----:B01----:R-:W-:Y:S01]  /*2850*/  FADD.FTZ R141, R106, R141 ;  /* 0x0000008d6a8d7221 */ /* 0x003fe20000010000 */
[----:B------:R-:W-:Y:S01]  /*2860*/  @P1 PRMT R106, RZ, 0x5410, R76 ;  /* 0x00005410ff6a1816 */ /* 0x000fe2000000004c */
[----:B------:R-:W-:Y:S01]  /*2870*/  FMUL.FTZ R140, R247, c[0x0][0x1e0] ;  /* 0x00007800f78c7a20 */ /* 0x000fe20000410000 */
[----:B------:R-:W-:Y:S01]  /*2880*/  LOP3.LUT P6, RZ, R104, 0xff0000, RZ, 0xc0, !PT ;  /* 0x00ff000068ff7812 */ /* 0x000fe200078cc0ff */
[----:B------:R-:W-:-:S03]  /*2890*/  FMUL.FTZ R141, R141, c[0x0][0x1e0] ;  /* 0x000078008d8d7a20 */ /* 0x000fc60000410000 */
[----:B------:R-:W-:Y:S02]  /*28a0*/  FSEL R140, R140, RZ, !P2 ;  /* 0x000000ff8c8c7208 */ /* 0x000fe40005000000 */
[----:B------:R-:W-:-:S03]  /*28b0*/  ISETP.NE.U32.AND P2, PT, RZ, c[0x0][0x258], PT ;  /* 0x00009600ff007a0c */ /* 0x000fc60003f45070 */
[-CC-:B------:R-:W-:Y:S01]  /*28c0*/  FFMA.FTZ R234, R234, R141.reuse, R140.reuse ;  /* 0x0000008deaea7223 */ /* 0x180fe2000001008c */
[----:B------:R-:W-:Y:S01]  /*28d0*/  ISETP.NE.AND.EX P2, PT, RZ, c[0x0][0x25c], PT, P2 ;  /* 0x00009700ff007a0c */ /* 0x000fe20003f45320 */
[----:B------:R-:W-:Y:S02]  /*28e0*/  FFMA.FTZ R245, R245, R141, R140 ;  /* 0x0000008df5f57223 */ /* 0x000fe4000001008c */
[----:B------:R-:W-:Y:S02]  /*28f0*/  FADD.FTZ R234, R244, -R234 ;  /* 0x800000eaf4ea7221 */ /* 0x000fe40000010000 */
[----:B------:R-:W-:Y:S02]  /*2900*/  FADD.FTZ R245, R242, -R245 ;  /* 0x800000f5f2f57221 */ /* 0x000fe40000010000 */
[C---:B------:R-:W-:Y:S02]  /*2910*/  FMUL.FTZ R107, R199.reuse, R234 ;  /* 0x000000eac76b7220 */ /* 0x040fe40000410000 */
[----:B------:R-:W-:-:S02]  /*2920*/  FMUL.FTZ R234, R199, R245 ;  /* 0x000000f5c7ea7220 */ /* 0x000fc40000410000 */
[----:B------:R-:W-:Y:S02]  /*2930*/  @P1 FADD.FTZ R107, R107, R106 ;  /* 0x0000006a6b6b1221 */ /* 0x000fe40000010000 */
[-CC-:B------:R-:W-:Y:S02]  /*2940*/  FFMA.FTZ R243, R243, R141.reuse, R140.reuse ;  /* 0x0000008df3f37223 */ /* 0x180fe4000001008c */
[--C-:B------:R-:W-:Y:S01]  /*2950*/  FFMA.FTZ R232, R232, R141, R140.reuse ;  /* 0x0000008de8e87223 */ /* 0x100fe2000001008c */
[----:B------:R-:W-:Y:S01]  /*2960*/  @P2 F2FP.BF16.PACK_AB R106, RZ, R107 ;  /* 0x0000006bff6a223e */ /* 0x000fe200000010ff */
[----:B------:R-:W-:Y:S02]  /*2970*/  FADD.FTZ R240, R240, -R243 ;  /* 0x800000f3f0f07221 */ /* 0x000fe40000010000 */
[----:B------:R-:W-:Y:S01]  /*2980*/  FFMA.FTZ R238, R238, R141, R140 ;  /* 0x0000008deeee7223 */ /* 0x000fe2000001008c */
[----:B------:R-:W-:Y:S01]  /*2990*/  @P2 PRMT R96, R106, 0x7610, R96 ;  /* 0x000076106a602816 */ /* 0x000fe20000000060 */
[----:B------:R-:W-:-:S02]  /*29a0*/  IMAD.MOV.U32 R106, RZ, RZ, R104 ;  /* 0x000000ffff6a7224 */ /* 0x000fc400078e0068 */
[-C--:B------:R-:W-:Y:S02]  /*29b0*/  FFMA.FTZ R241, R241, R141.reuse, R140 ;  /* 0x0000008df1f17223 */ /* 0x080fe4000001008c */
[----:B------:R-:W-:Y:S01]  /*29c0*/  FADD.FTZ R122, R122, -R232 ;  /* 0x800000e87a7a7221 */ /* 0x000fe20000010000 */
[----:B------:R-:W-:Y:S01]  /*29d0*/  LOP3.LUT P4, RZ, R106, 0xff, RZ, 0xc0, !PT ;  /* 0x000000ff6aff7812 */ /* 0x000fe2000788c0ff */
[----:B------:R-:W-:Y:S01]  /*29e0*/  FFMA.FTZ R237, R237, R141, R140 ;  /* 0x0000008deded7223 */ /* 0x000fe2000001008c */
[----:B------:R-:W-:Y:S01]  /*29f0*/  @P0 MOV R106, R166 ;  /* 0x000000a6006a0202 */ /* 0x000fe20000000f00 */
[----:B------:R-:W-:Y:S01]  /*2a00*/  FMUL.FTZ R240, R199, R240 ;  /* 0x000000f0c7f07220 */ /* 0x000fe20000410000 */
[----:B------:R-:W-:Y:S01]  /*2a10*/  @P1 PRMT R232, RZ, 0x5410, R77 ;  /* 0x00005410ffe81816 */ /* 0x000fe2000000004d */
[----:B------:R-:W-:Y:S01]  /*2a20*/  FADD.FTZ R238, R236, -R238 ;  /* 0x800000eeecee7221 */ /* 0x000fe20000010000 */
[----:B------:R-:W-:Y:S01]  /*2a30*/  @P0 LOP3.LUT P3, RZ, R106, 0xff, RZ, 0xc0, !PT ;  /* 0x000000ff6aff0812 */ /* 0x000fe2000786c0ff */
[----:B------:R-:W-:-:S02]  /*2a40*/  FMUL.FTZ R106, R107, c[0x0][0x1e8] ;  /* 0x00007a006b6a7a20 */ /* 0x000fc40000410000 */
[----:B------:R-:W-:Y:S01]  /*2a50*/  FADD.FTZ R239, R239, -R241 ;  /* 0x800000f1efef7221 */ /* 0x000fe20000010000 */
[----:B------:R-:W-:Y:S01]  /*2a60*/  P2R R241, PR, RZ, 0x40 ;  /* 0x00000040fff17803 */ /* 0x000fe20000000000 */
[----:B------:R-:W-:Y:S01]  /*2a70*/  FADD.FTZ R237, R235, -R237 ;  /* 0x800000edebed7221 */ /* 0x000fe20000010000 */
[----:B------:R-:W-:Y:S01]  /*2a80*/  @P0 FSEL R107, R106, RZ, P3 ;  /* 0x000000ff6a6b0208 */ /* 0x000fe20001800000 */
[----:B------:R-:W-:Y:S01]  /*2a90*/  FFMA.FTZ R233, R233, R141, R140 ;  /* 0x0000008de9e97223 */ /* 0x000fe2000001008c */
[----:B------:R-:W-:Y:S01]  /*2aa0*/  @P0 LOP3.LUT P3, RZ, R166, 0xff00, RZ, 0xc0, !PT ;  /* 0x0000ff00a6ff0812 */ /* 0x000fe2000786c0ff */
[----:B------:R-:W-:Y:S01]  /*2ab0*/  @P1 FADD.FTZ R240, R240, R232 ;  /* 0x000000e8f0f01221 */ /* 0x000fe20000010000 */
[----:B------:R-:W-:Y:S01]  /*2ac0*/  @P0 F2FP.BF16.PACK_AB R107, RZ, R107 ;  /* 0x0000006bff6b023e */ /* 0x000fe200000010ff */
[----:B------:R-:W-:Y:S01]  /*2ad0*/  FMUL.FTZ R239, R199, R239 ;  /* 0x000000efc7ef7220 */ /* 0x000fe20000410000 */
[----:B------:R-:W-:Y:S01]  /*2ae0*/  @P1 PRMT R235, RZ, 0x5410, R79 ;  /* 0x00005410ffeb1816 */ /* 0x000fe2000000004f */
[----:B------:R-:W-:Y:S01]  /*2af0*/  FADD.FTZ R123, R123, -R233 ;  /* 0x800000e97b7b7221 */ /* 0x000fe20000010000 */
[----:B------:R-:W-:Y:S01]  /*2b00*/  @P0 PRMT R100, R107, 0x7610, R100 ;  /* 0x000076106b640816 */ /* 0x000fe20000000064 */
[C---:B------:R-:W-:Y:S01]  /*2b10*/  FMUL.FTZ R237, R199.reuse, R237 ;  /* 0x000000edc7ed7220 */ /* 0x040fe20000410000 */
[----:B------:R-:W-:Y:S01]  /*2b20*/  @P1 PRMT R107, RZ, 0x7610, R76 ;  /* 0x00007610ff6b1816 */ /* 0x000fe2000000004c */
[C---:B------:R-:W-:Y:S01]  /*2b30*/  FMUL.FTZ R123, R199.reuse, R123 ;  /* 0x0000007bc77b7220 */ /* 0x040fe20000410000 */
[----:B------:R-:W-:Y:S01]  /*2b40*/  @P1 PRMT R232, RZ, 0x7610, R77 ;  /* 0x00007610ffe81816 */ /* 0x000fe2000000004d */
[----:B------:R-:W-:Y:S01]  /*2b50*/  FMUL.FTZ R122, R199, R122 ;  /* 0x0000007ac77a7220 */ /* 0x000fe20000410000 */
[----:B------:R-:W-:Y:S01]  /*2b60*/  LOP3.LUT P6, RZ, R105, 0xff000000, RZ, 0xc0, !PT ;  /* 0xff00000069ff7812 */ /* 0x000fe200078cc0ff */
[----:B------:R-:W-:Y:S01]  /*2b70*/  @P1 FADD.FTZ R234, R234, R107 ;  /* 0x0000006beaea1221 */ /* 0x000fe20000010000 */
[----:B------:R-:W-:Y:S01]  /*2b80*/  @P2 F2FP.BF16.PACK_AB R233, RZ, R240 ;  /* 0x000000f0ffe9223e */ /* 0x000fe200000010ff */
[----:B------:R-:W-:Y:S01]  /*2b90*/  @P1 FADD.FTZ R239, R239, R232 ;  /* 0x000000e8efef1221 */ /* 0x000fe20000010000 */
[----:B------:R-:W-:Y:S01]  /*2ba0*/  @P1 PRMT R232, RZ, 0x5410, R78 ;  /* 0x00005410ffe81816 */ /* 0x000fe2000000004e */
[----:B------:R-:W-:Y:S01]  /*2bb0*/  FMUL.FTZ R240, R240, c[0x0][0x1e8] ;  /* 0x00007a00f0f07a20 */ /* 0x000fe20000410000 */
[----:B------:R-:W-:Y:S01]  /*2bc0*/  @P2 F2FP.BF16.PACK_AB R107, RZ, R234 ;  /* 0x000000eaff6b223e */ /* 0x000fe200000010ff */
[-C--:B------:R-:W-:Y:S01]  /*2bd0*/  FFMA.FTZ R225, R225, R141.reuse, R140 ;  /* 0x0000008de1e17223 */ /* 0x080fe2000001008c */
[----:B------:R-:W-:Y:S01]  /*2be0*/  @P2 PRMT R97, R233, 0x7610, R97 ;  /* 0x00007610e9612816 */ /* 0x000fe20000000061 */
[----:B------:R-:W-:Y:S01]  /*2bf0*/  @P1 FADD.FTZ R123, R123, R232 ;  /* 0x000000e87b7b1221 */ /* 0x000fe20000010000 */
[----:B------:R-:W-:Y:S01]  /*2c00*/  @P2 PRMT R96, R96, 0x5410, R107 ;  /* 0x0000541060602816 */ /* 0x000fe2000000006b */
[----:B------:R-:W-:Y:S01]  /*2c10*/  FMUL.FTZ R107, R234, c[0x0][0x1e8] ;  /* 0x00007a00ea6b7a20 */ /* 0x000fe20000410000 */
[----:B------:R-:W-:Y:S01]  /*2c20*/  @P1 PRMT R232, RZ, 0x7610, R78 ;  /* 0x00007610ffe81816 */ /* 0x000fe2000000004e */
[----:B------:R-:W-:-:S02]  /*2c30*/  FFMA.FTZ R233, R224, R141, R140 ;  /* 0x0000008de0e97223 */ /* 0x000fc4000001008c */
[----:B------:R-:W-:Y:S01]  /*2c40*/  FADD.FTZ R228, R228, -R225 ;  /* 0x800000e1e4e47221 */ /* 0x000fe20000010000 */
[----:B------:R-:W-:Y:S01]  /*2c50*/  @P0 FSEL R234, R107, RZ, P3 ;  /* 0x000000ff6bea0208 */ /* 0x000fe20001800000 */
[----:B------:R-:W-:Y:S01]  /*2c60*/  @P1 FADD.FTZ R122, R122, R232 ;  /* 0x000000e87a7a1221 */ /* 0x000fe20000010000 */
[----:B------:R-:W-:Y:S01]  /*2c70*/  LOP3.LUT P3, RZ, R104, 0xff000000, RZ, 0xc0, !PT ;  /* 0xff00000068ff7812 */ /* 0x000fe2000786c0ff */
[----:B------:R-:W-:Y:S01]  /*2c80*/  FADD.FTZ R226, R226, -R233 ;  /* 0x800000e9e2e27221 */ /* 0x000fe20000010000 */
[----:B------:R-:W-:Y:S01]  /*2c90*/  @P0 F2FP.BF16.PACK_AB R234, RZ, R234 ;  /* 0x000000eaffea023e */ /* 0x000fe200000010ff */
[-C--:B------:R-:W-:Y:S01]  /*2ca0*/  FFMA.FTZ R227, R227, R141.reuse, R140 ;  /* 0x0000008de3e37223 */ /* 0x080fe2000001008c */
[----:B------:R-:W-:Y:S01]  /*2cb0*/  FSEL R104, R106, RZ, P4 ;  /* 0x000000ff6a687208 */ /* 0x000fe20002000000 */
[C---:B------:R-:W-:Y:S01]  /*2cc0*/  FMUL.FTZ R233, R199.reuse, R228 ;  /* 0x000000e4c7e97220 */ /* 0x040fe20000410000 */
[----:B------:R-:W-:Y:S01]  /*2cd0*/  @P0 PRMT R100, R100, 0x5410, R234 ;  /* 0x0000541064640816 */ /* 0x000fe200000000ea */
[----:B------:R-:W-:Y:S01]  /*2ce0*/  FMUL.FTZ R234, R199, R238 ;  /* 0x000000eec7ea7220 */ /* 0x000fe20000410000 */
[----:B------:R-:W-:Y:S01]  /*2cf0*/  FSEL R242, R107, RZ, P5 ;  /* 0x000000ff6bf27208 */ /* 0x000fe20002800000 */
[----:B------:R-:W-:Y:S01]  /*2d00*/  FADD.FTZ R230, R230, -R227 ;  /* 0x800000e3e6e67221 */ /* 0x000fe20000010000 */
[----:B------:R-:W-:Y:S01]  /*2d10*/  LOP3.LUT P4, RZ, R105, 0xff0000, RZ, 0xc0, !PT ;  /* 0x00ff000069ff7812 */ /* 0x000fe2000788c0ff */
[----:B------:R-:W-:Y:S01]  /*2d20*/  @P1 FADD.FTZ R234, R234, R235 ;  /* 0x000000ebeaea1221 */ /* 0x000fe20000010000 */
[----:B------:R-:W-:Y:S01]  /*2d30*/  @P1 PRMT R235, RZ, 0x7610, R79 ;  /* 0x00007610ffeb1816 */ /* 0x000fe2000000004f */
[----:B------:R-:W-:Y:S01]  /*2d40*/  IMAD.MOV.U32 R224, RZ, RZ, R116 ;  /* 0x000000ffffe07224 */ /* 0x000fe200078e0074 */
[----:B------:R-:W-:Y:S01]  /*2d50*/  @P2 IADD3 R106, P5, R198, c[0x0][0x258], RZ ;  /* 0x00009600c66a2a10 */ /* 0x000fe20007fbe0ff */
[----:B------:R-:W-:Y:S01]  /*2d60*/  FFMA.FTZ R208, R208, R141, R140 ;  /* 0x0000008dd0d07223 */ /* 0x000fe2000001008c */
[----:B------:R-:W-:Y:S01]  /*2d70*/  @P2 F2FP.BF16.PACK_AB R232, RZ, R123 ;  /* 0x0000007bffe8223e */ /* 0x000fe200000010ff */
[----:B------:R-:W-:Y:S01]  /*2d80*/  @P1 FADD.FTZ R237, R237, R235 ;  /* 0x000000ebeded1221 */ /* 0x000fe20000010000 */
[----:B------:R-:W-:Y:S01]  /*2d90*/  @P2 IADD3.X R107, R197, c[0x0][0x25c], RZ, P5, !PT ;  /* 0x00009700c56b2a10 */ /* 0x000fe20002ffe4ff */
[----:B------:R-:W-:Y:S01]  /*2da0*/  FMUL.FTZ R235, R234, c[0x0][0x1e8] ;  /* 0x00007a00eaeb7a20 */ /* 0x000fe20000410000 */
[----:B------:R-:W-:Y:S01]  /*2db0*/  @P2 F2FP.BF16.PACK_AB R234, RZ, R234 ;  /* 0x000000eaffea223e */ /* 0x000fe200000010ff */
[----:B------:R-:W-:Y:S01]  /*2dc0*/  FMUL.FTZ R236, R237, c[0x0][0x1e8] ;  /* 0x00007a00edec7a20 */ /* 0x000fe20000410000 */
[----:B------:R-:W-:Y:S01]  /*2dd0*/  LOP3.LUT P5, RZ, R105, 0xff00, RZ, 0xc0, !PT ;  /* 0x0000ff0069ff7812 */ /* 0x000fe200078ac0ff */
[----:B------:R-:W-:Y:S01]  /*2de0*/  FADD.FTZ R210, R210, -R208 ;  /* 0x800000d0d2d27221 */ /* 0x000fe20000010000 */
[----:B------:R-:W-:Y:S01]  /*2df0*/  FSEL R238, R235, RZ, P4 ;  /* 0x000000ffebee7208 */ /* 0x000fe20002000000 */
[-CC-:B------:R-:W-:Y:S01]  /*2e00*/  FFMA.FTZ R209, R209, R141.reuse, R140.reuse ;  /* 0x0000008dd1d17223 */ /* 0x180fe2000001008c */
[----:B------:R-:W-:Y:S01]  /*2e10*/  LOP3.LUT P4, RZ, R105, 0xff, RZ, 0xc0, !PT ;  /* 0x000000ff69ff7812 */ /* 0x000fe2000788c0ff */
[--C-:B------:R-:W-:Y:S01]  /*2e20*/  FFMA.FTZ R215, R215, R141, R140.reuse ;  /* 0x0000008dd7d77223 */ /* 0x100fe2000001008c */
[----:B------:R-:W-:Y:S01]  /*2e30*/  FSEL R105, R236, RZ, P6 ;  /* 0x000000ffec697208 */ /* 0x000fe20003000000 */
[----:B------:R-:W-:Y:S01]  /*2e40*/  FADD.FTZ R212, R212, -R209 ;  /* 0x800000d1d4d47221 */ /* 0x000fe20000010000 */
[----:B------:R-:W-:Y:S01]  /*2e50*/  ISETP.NE.AND P6, PT, R241, RZ, PT ;  /* 0x000000fff100720c */ /* 0x000fe20003fc5270 */
[----:B------:R-:W-:Y:S01]  /*2e60*/  FADD.FTZ R218, R218, -R215 ;  /* 0x800000d7dada7221 */ /* 0x000fe20000010000 */
[----:B------:R-:W-:Y:S01]  /*2e70*/  @P2 F2FP.BF16.PACK_AB R237, RZ, R237 ;  /* 0x000000edffed223e */ /* 0x000fe200000010ff */
[--C-:B------:R-:W-:Y:S01]  /*2e80*/  FFMA.FTZ R219, R219, R141, R140.reuse ;  /* 0x0000008ddbdb7223 */ /* 0x100fe2000001008c */
[----:B------:R-:W-:Y:S01]  /*2e90*/  @P2 F2FP.BF16.PACK_AB R241, RZ, R239 ;  /* 0x000000effff1223e */ /* 0x000fe200000010ff */
[-C--:B------:R-:W-:Y:S01]  /*2ea0*/  FFMA.FTZ R213, R213, R141.reuse, R140 ;  /* 0x0000008dd5d57223 */ /* 0x080fe2000001008c */
[----:B------:R-:W-:Y:S01]  /*2eb0*/  @P2 F2FP.BF16.PACK_AB R243, RZ, R122 ;  /* 0x0000007afff3223e */ /* 0x000fe200000010ff */
[----:B------:R-:W-:Y:S01]  /*2ec0*/  FADD.FTZ R222, R222, -R219 ;  /* 0x800000dbdede7221 */ /* 0x000fe20000010000 */
[----:B------:R-:W-:Y:S01]  /*2ed0*/  @P2 PRMT R98, R232, 0x7610, R98 ;  /* 0x00007610e8622816 */ /* 0x000fe20000000062 */
[----:B------:R-:W-:Y:S01]  /*2ee0*/  FMUL.FTZ R232, R199, R226 ;  /* 0x000000e2c7e87220 */ /* 0x000fe20000410000 */
[----:B------:R-:W-:Y:S01]  /*2ef0*/  @P2 PRMT R99, R234, 0x7610, R99 ;  /* 0x00007610ea632816 */ /* 0x000fe20000000063 */
[----:B------:R-:W-:Y:S01]  /*2f00*/  FFMA.FTZ R234, R229, R141, R140 ;  /* 0x0000008de5ea7223 */ /* 0x000fe2000001008c */
[----:B------:R-:W-:Y:S01]  /*2f10*/  @P2 PRMT R97, R97, 0x5410, R241 ;  /* 0x0000541061612816 */ /* 0x000fe200000000f1 */
[----:B------:R-:W-:Y:S01]  /*2f20*/  FMUL.FTZ R241, R239, c[0x0][0x1e8] ;  /* 0x00007a00eff17a20 */ /* 0x000fe20000410000 */
[----:B------:R-:W-:Y:S01]  /*2f30*/  @P2 PRMT R98, R98, 0x5410, R243 ;  /* 0x0000541062622816 */ /* 0x000fe200000000f3 */
[----:B------:R-:W-:Y:S01]  /*2f40*/  FADD.FTZ R234, R231, -R234 ;  /* 0x800000eae7ea7221 */ /* 0x000fe20000010000 */
[----:B------:R-:W-:Y:S01]  /*2f50*/  @P2 PRMT R99, R99, 0x5410, R237 ;  /* 0x0000541063632816 */ /* 0x000fe200000000ed */
[----:B------:R-:W-:Y:S01]  /*2f60*/  FMUL.FTZ R237, R123, c[0x0][0x1e8] ;  /* 0x00007a007bed7a20 */ /* 0x000fe20000410000 */
[----:B------:R-:W-:Y:S01]  /*2f70*/  F2FP.BF16.PACK_AB R104, R242, R104 ;  /* 0x00000068f268723e */ /* 0x000fe200000010ff */
[----:B------:R-:W-:-:S02]  /*2f80*/  FMUL.FTZ R229, R199, R230 ;  /* 0x000000e6c7e57220 */ /* 0x000fc40000410000 */
[----:B------:R0:W-:Y:S01]  /*2f90*/  @P2 STG.E.128 [R106.64], R96 ;  /* 0x000000606a002986 */ /* 0x0001e2000c101d04 */
[----:B------:R-:W-:Y:S02]  /*2fa0*/  FMUL.FTZ R234, R199, R234 ;  /* 0x000000eac7ea7220 */ /* 0x000fe40000410000 */
[-C--:B------:R-:W-:Y:S02]  /*2fb0*/  FFMA.FTZ R242, R211, R141.reuse, R140 ;  /* 0x0000008dd3f27223 */ /* 0x080fe4000001008c */
[----:B------:R-:W-:Y:S02]  /*2fc0*/  FADD.FTZ R216, R216, -R213 ;  /* 0x800000d5d8d87221 */ /* 0x000fe40000010000 */
[----:B------:R-:W-:Y:S02]  /*2fd0*/  FADD.FTZ R242, R214, -R242 ;  /* 0x800000f2d6f27221 */ /* 0x000fe40000010000 */
[----:B------:R-:W-:Y:S02]  /*2fe0*/  FFMA.FTZ R217, R217, R141, R140 ;  /* 0x0000008dd9d97223 */ /* 0x000fe4000001008c */
[----:B------:R-:W-:-:S02]  /*2ff0*/  FMUL.FTZ R242, R199, R242 ;  /* 0x000000f2c7f27220 */ /* 0x000fc40000410000 */
[C---:B------:R-:W-:Y:S02]  /*3000*/  FMUL.FTZ R243, R199.reuse, R216 ;  /* 0x000000d8c7f37220 */ /* 0x040fe40000410000 */
[----:B------:R-:W-:Y:S02]  /*3010*/  FADD.FTZ R217, R220, -R217 ;  /* 0x800000d9dcd97221 */ /* 0x000fe40000010000 */
[----:B------:R-:W-:Y:S01]  /*3020*/  FMUL.FTZ R216, R199, R218 ;  /* 0x000000dac7d87220 */ /* 0x000fe20000410000 */
[----:B0-----:R-:W-:Y:S01]  /*3030*/  F2FP.BF16.PACK_AB R107, R105, R238 ;  /* 0x000000ee696b723e */ /* 0x001fe200000010ff */
[----:B------:R-:W-:Y:S01]  /*3040*/  FMUL.FTZ R238, R122, c[0x0][0x1e8] ;  /* 0x00007a007aee7a20 */ /* 0x000fe20000410000 */
[----:B------:R-:W-:Y:S01]  /*3050*/  FSEL R106, R237, RZ, P4 ;  /* 0x000000ffed6a7208 */ /* 0x000fe20002000000 */
[----:B------:R-:W-:Y:S01]  /*3060*/  FMUL.FTZ R217, R199, R217 ;  /* 0x000000d9c7d97220 */ /* 0x000fe20000410000 */
[----:B------:R-:W-:Y:S01]  /*3070*/  FSEL R122, R241, RZ, P3 ;  /* 0x000000fff17a7208 */ /* 0x000fe20001800000 */
[----:B------:R-:W-:Y:S01]  /*3080*/  FMUL.FTZ R218, R199, R222 ;  /* 0x000000dec7da7220 */ /* 0x000fe20000410000 */
[----:B------:R-:W-:Y:S01]  /*3090*/  FSEL R105, R238, RZ, P5 ;  /* 0x000000ffee697208 */ /* 0x000fe20002800000 */
[-CC-:B------:R-:W-:Y:S01]  /*30a0*/  FFMA.FTZ R142, R142, R141.reuse, R140.reuse ;  /* 0x0000008d8e8e7223 */ /* 0x180fe2000001008c */
[----:B------:R-:W-:Y:S01]  /*30b0*/  @P0 LOP3.LUT P4, RZ, R166, 0xff000000, RZ, 0xc0, !PT ;  /* 0xff000000a6ff0812 */ /* 0x000fe2000788c0ff */
[-C--:B------:R-:W-:Y:S01]  /*30c0*/  FFMA.FTZ R184, R184, R141.reuse, R140 ;  /* 0x0000008db8b87223 */ /* 0x080fe2000001008c */
[----:B------:R-:W-:Y:S01]  /*30d0*/  F2FP.BF16.PACK_AB R106, R105, R106 ;  /* 0x0000006a696a723e */ /* 0x000fe200000010ff */
[----:B------:R-:W-:Y:S01]  /*30e0*/  FADD.FTZ R143, R143, -R142 ;  /* 0x8000008e8f8f7221 */ /* 0x000fe20000010000 */
[----:B------:R-:W-:Y:S01]  /*30f0*/  FSEL R105, R240, RZ, P6 ;  /* 0x000000fff0697208 */ /* 0x000fe20003000000 */
[----:B------:R-:W-:Y:S01]  /*3100*/  FFMA.FTZ R182, R182, R141, R140 ;  /* 0x0000008db6b67223 */ /* 0x000fe2000001008c */
[----:B------:R-:W-:Y:S01]  /*3110*/  LOP3.LUT P5, RZ, R224, 0xff, RZ, 0xc0, !PT ;  /* 0x000000ffe0ff7812 */ /* 0x000fe200078ac0ff */
[----:B------:R-:W-:Y:S01]  /*3120*/  FADD.FTZ R185, R185, -R184 ;  /* 0x800000b8b9b97221 */ /* 0x000fe20000010000 */
[----:B------:R-:W-:Y:S01]  /*3130*/  F2FP.BF16.PACK_AB R105, R122, R105 ;  /* 0x000000697a69723e */ /* 0x000fe200000010ff */
[----:B------:R-:W-:Y:S01]  /*3140*/  FADD.FTZ R183, R183, -R182 ;  /* 0x800000b6b7b77221 */ /* 0x000fe20000010000 */
[----:B------:R-:W-:Y:S01]  /*3150*/  IADD3 R122, P3, R198, c[0x0][0x248], RZ ;  /* 0x00009200c67a7a10 */ /* 0x000fe20007f7e0ff */
[----:B------:R-:W-:-:S02]  /*3160*/  FFMA.FTZ R182, R200, R141, R140 ;  /* 0x0000008dc8b67223 */ /* 0x000fc4000001008c */
[----:B------:R-:W-:Y:S01]  /*3170*/  FMUL.FTZ R200, R199, R185 ;  /* 0x000000b9c7c87220 */ /* 0x000fe20000410000 */
[----:B------:R-:W-:Y:S01]  /*3180*/  IADD3.X R123, R197, c[0x0][0x24c], RZ, P3, !PT ;  /* 0x00009300c57b7a10 */ /* 0x000fe20001ffe4ff */
[----:B------:R-:W-:Y:S01]  /*3190*/  FFMA.FTZ R142, R202, R141, R140 ;  /* 0x0000008dca8e7223 */ /* 0x000fe2000001008c */
[----:B------:R-:W-:Y:S01]  /*31a0*/  @P0 LOP3.LUT P3, RZ, R166, 0xff0000, RZ, 0xc0, !PT ;  /* 0x00ff0000a6ff0812 */ /* 0x000fe2000786c0ff */
[----:B------:R-:W-:Y:S02]  /*31b0*/  FADD.FTZ R182, R201, -R182 ;  /* 0x800000b6c9b67221 */ /* 0x000fe40000010000 */
[----:B------:R0:W-:Y:S01]  /*31c0*/  STG.E.128 [R122.64], R104 ;  /* 0x000000687a007986 */ /* 0x0001e2000c101d04 */
[----:B------:R-:W-:Y:S01]  /*31d0*/  @P0 FSEL R239, R240, RZ, P3 ;  /* 0x000000fff0ef0208 */ /* 0x000fe20001800000 */
[----:B------:R-:W-:Y:S01]  /*31e0*/  FMUL.FTZ R240, R199, R210 ;  /* 0x000000d2c7f07220 */ /* 0x000fe20000410000 */
[----:B------:R-:W-:Y:S01]  /*31f0*/  @P0 LOP3.LUT P3, RZ, R167, 0xff, RZ, 0xc0, !PT ;  /* 0x000000ffa7ff0812 */ /* 0x000fe2000786c0ff */
[----:B------:R-:W-:Y:S01]  /*3200*/  FADD.FTZ R142, R203, -R142 ;  /* 0x8000008ecb8e7221 */ /* 0x000fe20000010000 */
[----:B------:R-:W-:Y:S01]  /*3210*/  @P0 F2FP.BF16.PACK_AB R239, RZ, R239 ;  /* 0x000000efffef023e */ /* 0x000fe200000010ff */
[----:B------:R-:W-:Y:S01]  /*3220*/  FMUL.FTZ R182, R199, R182 ;  /* 0x000000b6c7b67220 */ /* 0x000fe20000410000 */
[----:B------:R-:W-:Y:S01]  /*3230*/  @P0 FSEL R237, R237, RZ, P3 ;  /* 0x000000ffeded0208 */ /* 0x000fe20001800000 */
[----:B------:R-:W-:Y:S01]  /*3240*/  FFMA.FTZ R204, R204, R141, R140 ;  /* 0x0000008dcccc7223 */ /* 0x000fe2000001008c */
[----:B------:R-:W-:Y:S01]  /*3250*/  @P0 LOP3.LUT P3, RZ, R167, 0xff0000, RZ, 0xc0, !PT ;  /* 0x00ff0000a7ff0812 */ /* 0x000fe2000786c0ff */
[----:B------:R-:W-:Y:S01]  /*3260*/  FMUL.FTZ R142, R199, R142 ;  /* 0x0000008ec78e7220 */ /* 0x000fe20000410000 */
[----:B------:R-:W-:Y:S01]  /*3270*/  @P0 F2FP.BF16.PACK_AB R237, RZ, R237 ;  /* 0x000000edffed023e */ /* 0x000fe200000010ff */
[----:B------:R-:W-:Y:S01]  /*3280*/  FADD.FTZ R205, R205, -R204 ;  /* 0x800000cccdcd7221 */ /* 0x000fe20000010000 */
[----:B------:R-:W-:Y:S01]  /*3290*/  @P0 FSEL R235, R235, RZ, P3 ;  /* 0x000000ffebeb0208 */ /* 0x000fe20001800000 */
[-CC-:B------:R-:W-:Y:S01]  /*32a0*/  FFMA.FTZ R206, R206, R141.reuse, R140.reuse ;  /* 0x0000008dcece7223 */ /* 0x180fe2000001008c */
[----:B------:R-:W-:Y:S01]  /*32b0*/  LOP3.LUT P3, RZ, R116, 0xff00, RZ, 0xc0, !PT ;  /* 0x0000ff0074ff7812 */ /* 0x000fe2000786c0ff */
[-C--:B------:R-:W-:Y:S01]  /*32c0*/  FFMA.FTZ R132, R132, R141.reuse, R140 ;  /* 0x0000008d84847223 */ /* 0x080fe2000001008c */
[----:B------:R-:W-:Y:S01]  /*32d0*/  @P0 PRMT R101, R239, 0x7610, R101 ;  /* 0x00007610ef650816 */ /* 0x000fe20000000065 */
[----:B------:R-:W-:Y:S01]  /*32e0*/  FADD.FTZ R207, R207, -R206 ;  /* 0x800000cecfcf7221 */ /* 0x000fe20000010000 */
[----:B0-----:R-:W-:Y:S01]  /*32f0*/  @P0 MOV R104, R168 ;  /* 0x000000a800680202 */ /* 0x001fe20000000f00 */
[----:B------:R-:W-:Y:S01]  /*3300*/  FFMA.FTZ R134, R134, R141, R140 ;  /* 0x0000008d86867223 */ /* 0x000fe2000001008c */
[----:B------:R-:W-:Y:S01]  /*3310*/  @P1 PRMT R105, RZ, 0x5410, R80 ;  /* 0x00005410ff691816 */ /* 0x000fe20000000050 */
[----:B------:R-:W-:Y:S01]  /*3320*/  FMUL.FTZ R207, R199, R207 ;  /* 0x000000cfc7cf7220 */ /* 0x000fe20000410000 */
[----:B------:R-:W-:Y:S01]  /*3330*/  @P0 LOP3.LUT P6, RZ, R104, 0xff, RZ, 0xc0, !PT ;  /* 0x000000ff68ff0812 */ /* 0x000fe200078cc0ff */
[-C--:B------:R-:W-:Y:S01]  /*3340*/  FFMA.FTZ R136, R136, R141.reuse, R140 ;  /* 0x0000008d88887223 */ /* 0x080fe2000001008c */
[----:B------:R-:W-:Y:S01]  /*3350*/  @P1 PRMT R104, RZ, 0x7610, R80 ;  /* 0x00007610ff681816 */ /* 0x000fe20000000050 */
[----:B------:R-:W-:Y:S01]  /*3360*/  @P1 FADD.FTZ R232, R232, R105 ;  /* 0x00000069e8e81221 */ /* 0x000fe20000010000 */
[----:B------:R-:W-:Y:S01]  /*3370*/  @P0 FSEL R106, R241, RZ, P4 ;  /* 0x000000fff16a0208 */ /* 0x000fe20002000000 */
[----:B------:R-:W-:Y:S01]  /*3380*/  FMUL.FTZ R241, R199, R212 ;  /* 0x000000d4c7f17220 */ /* 0x000fe20000410000 */
[--C-:B------:R-:W-:Y:S01]  /*3390*/  @P1 PRMT R105, RZ, 0x7610, R81.reuse ;  /* 0x00007610ff691816 */ /* 0x100fe20000000051 */
[----:B------:R-:W-:Y:S01]  /*33a0*/  @P1 FADD.FTZ R233, R233, R104 ;  /* 0x00000068e9e91221 */ /* 0x000fe20000010000 */
[----:B------:R-:W-:Y:S01]  /*33b0*/  @P1 PRMT R104, RZ, 0x5410, R81 ;  /* 0x00005410ff681816 */ /* 0x000fe20000000051 */
[----:B------:R-:W-:Y:S01]  /*33c0*/  FMUL.FTZ R224, R232, c[0x0][0x1e8] ;  /* 0x00007a00e8e07a20 */ /* 0x000fe20000410000 */
[----:B------:R-:W-:Y:S01]  /*33d0*/  @P0 LOP3.LUT P4, RZ, R167, 0xff00, RZ, 0xc0, !PT ;  /* 0x0000ff00a7ff0812 */ /* 0x000fe2000788c0ff */
[----:B------:R-:W-:Y:S01]  /*33e0*/  @P1 FADD.FTZ R234, R234, R105 ;  /* 0x00000069eaea1221 */ /* 0x000fe20000010000 */
[----:B------:R-:W-:Y:S01]  /*33f0*/  @P1 PRMT R107, RZ, 0x5410, R82 ;  /* 0x00005410ff6b1816 */ /* 0x000fe20000000052 */
[----:B------:R-:W-:Y:S01]  /*3400*/  @P1 FADD.FTZ R229, R229, R104 ;  /* 0x00000068e5e51221 */ /* 0x000fe20000010000 */
[----:B------:R-:W-:Y:S01]  /*3410*/  @P0 FSEL R231, R238, RZ, P4 ;  /* 0x000000ffeee70208 */ /* 0x000fe20002000000 */
[----:B------:R-:W-:Y:S01]  /*3420*/  FMUL.FTZ R105, R233, c[0x0][0x1e8] ;  /* 0x00007a00e9697a20 */ /* 0x000fe20000410000 */
[----:B------:R-:W-:Y:S01]  /*3430*/  @P0 LOP3.LUT P4, RZ, R167, 0xff000000, RZ, 0xc0, !PT ;  /* 0xff000000a7ff0812 */ /* 0x000fe2000788c0ff */
[----:B------:R-:W-:Y:S01]  /*3440*/  FMUL.FTZ R225, R229, c[0x0][0x1e8] ;  /* 0x00007a00e5e17a20 */ /* 0x000fe20000410000 */
[----:B------:R-:W-:Y:S01]  /*3450*/  FSEL R123, R224, RZ, P5 ;  /* 0x000000ffe07b7208 */ /* 0x000fe20002800000 */
[----:B------:R-:W-:Y:S01]  /*3460*/  @P1 FADD.FTZ R240, R240, R107 ;  /* 0x0000006bf0f01221 */ /* 0x000fe20000010000 */
[----:B------:R-:W-:Y:S01]  /*3470*/  LOP3.LUT P5, RZ, R116, 0xff0000, RZ, 0xc0, !PT ;  /* 0x00ff000074ff7812 */ /* 0x000fe200078ac0ff */
[----:B------:R-:W-:Y:S01]  /*3480*/  FMUL.FTZ R226, R234, c[0x0][0x1e8] ;  /* 0x00007a00eae27a20 */ /* 0x000fe20000410000 */
[----:B------:R-:W-:Y:S01]  /*3490*/  @P0 FSEL R224, R224, RZ, P6 ;  /* 0x000000ffe0e00208 */ /* 0x000fe20003000000 */
[----:B------:R-:W-:Y:S01]  /*34a0*/  FMUL.FTZ R214, R240, c[0x0][0x1e8] ;  /* 0x00007a00f0d67a20 */ /* 0x000fe20000410000 */
[----:B------:R-:W-:Y:S01]  /*34b0*/  @P0 F2FP.BF16.PACK_AB R238, RZ, R106 ;  /* 0x0000006affee023e */ /* 0x000fe200000010ff */
[----:B------:R-:W-:Y:S01]  /*34c0*/  FADD.FTZ R132, R133, -R132 ;  /* 0x8000008485847221 */ /* 0x000fe20000010000 */
        /* <DEDUP_REMOVED lines=8> */
[----:B------:R-:W-:Y:S01]  /*3550*/  FSEL R227, R225, RZ, P5 ;  /* 0x000000ffe1e37208 */ /* 0x000fe20002800000 */
[----:B------:R-:W-:Y:S01]  /*3560*/  IMAD.MOV.U32 R106, RZ, RZ, R114 ;  /* 0x000000ffff6a7224 */ /* 0x000fe200078e0072 */
[----:B------:R-:W-:Y:S01]  /*3570*/  FSEL R122, R105, RZ, P3 ;  /* 0x000000ff697a7208 */ /* 0x000fe20001800000 */
[----:B------:R-:W-:Y:S01]  /*3580*/  FMUL.FTZ R215, R241, c[0x0][0x1e8] ;  /* 0x00007a00f1d77a20 */ /* 0x000fe20000410000 */
[----:B------:R-:W-:Y:S01]  /*3590*/  @P0 FSEL R225, R225, RZ, P6 ;  /* 0x000000ffe1e10208 */ /* 0x000fe20003000000 */
[----:B------:R-:W-:Y:S01]  /*35a0*/  FADD.FTZ R108, R109, -R108 ;  /* 0x8000006c6d6c7221 */ /* 0x000fe20000010000 */
[----:B------:R-:W-:Y:S01]  /*35b0*/  @P0 IADD3 R104, P3, R198, c[0x0][0x250], RZ ;  /* 0x00009400c6680a10 */ /* 0x000fe20007f7e0ff */
[-CC-:B------:R-:W-:Y:S01]  /*35c0*/  FFMA.FTZ R120, R120, R141.reuse, R140.reuse ;  /* 0x0000008d78787223 */ /* 0x180fe2000001008c */
[----:B------:R-:W-:Y:S01]  /*35d0*/  LOP3.LUT P6, RZ, R117, 0xff, RZ, 0xc0, !PT ;  /* 0x000000ff75ff7812 */ /* 0x000fe200078cc0ff */
[----:B------:R-:W-:Y:S01]  /*35e0*/  FMUL.FTZ R109, R199, R108 ;  /* 0x0000006cc76d7220 */ /* 0x000fe20000410000 */
[----:B------:R-:W-:Y:S01]  /*35f0*/  @P0 FSEL R198, R105, RZ, P4 ;  /* 0x000000ff69c60208 */ /* 0x000fe20002000000 */
[-CC-:B------:R-:W-:Y:S01]  /*3600*/  FFMA.FTZ R124, R124, R141.reuse, R140.reuse ;  /* 0x0000008d7c7c7223 */ /* 0x180fe2000001008c */
[----:B------:R-:W-:Y:S01]  /*3610*/  LOP3.LUT P4, RZ, R116, 0xff000000, RZ, 0xc0, !PT ;  /* 0xff00000074ff7812 */ /* 0x000fe2000788c0ff */
[----:B------:R-:W-:Y:S01]  /*3620*/  FFMA.FTZ R116, R221, R141, R140 ;  /* 0x0000008ddd747223 */ /* 0x000fe2000001008c */
[----:B------:R-:W-:Y:S01]  /*3630*/  @P0 F2FP.BF16.PACK_AB R236, RZ, R235 ;  /* 0x000000ebffec023e */ /* 0x000fe200000010ff */
[----:B------:R-:W-:Y:S01]  /*3640*/  FADD.FTZ R118, R119, -R118 ;  /* 0x8000007677767221 */ /* 0x000fe20000010000 */
[----:B------:R-:W-:Y:S01]  /*3650*/  @P0 IADD3.X R105, R197, c[0x0][0x254], RZ, P3, !PT ;  /* 0x00009500c5690a10 */ /* 0x000fe20001ffe4ff */
[----:B------:R-:W-:Y:S01]  /*3660*/  FADD.FTZ R219, R223, -R116 ;  /* 0x80000074dfdb7221 */ /* 0x000fe20000010000 */
[C---:B------:R-:W-:Y:S01]  /*3670*/  FSEL R235, R214.reuse, RZ, P6 ;  /* 0x000000ffd6eb7208 */ /* 0x040fe20003000000 */
[----:B------:R-:W-:Y:S01]  /*3680*/  FADD.FTZ R120, R121, -R120 ;  /* 0x8000007879787221 */ /* 0x000fe20000010000 */
[----:B------:R-:W-:Y:S01]  /*3690*/  LOP3.LUT P3, RZ, R117, 0xff00, RZ, 0xc0, !PT ;  /* 0x0000ff0075ff7812 */ /* 0x000fe2000786c0ff */
[----:B------:R-:W-:Y:S01]  /*36a0*/  FMUL.FTZ R219, R199, R219 ;  /* 0x000000dbc7db7220 */ /* 0x000fe20000410000 */
[----:B------:R-:W-:Y:S01]  /*36b0*/  @P0 LOP3.LUT P6, RZ, R169, 0xff, RZ, 0xc0, !PT ;  /* 0x000000ffa9ff0812 */ /* 0x000fe200078cc0ff */
[----:B------:R-:W-:Y:S01]  /*36c0*/  FADD.FTZ R124, R125, -R124 ;  /* 0x8000007c7d7c7221 */ /* 0x000fe20000010000 */
[----:B------:R-:W-:Y:S01]  /*36d0*/  FSEL R223, R215, RZ, P3 ;  /* 0x000000ffd7df7208 */ /* 0x000fe20001800000 */
[----:B------:R-:W-:Y:S01]  /*36e0*/  FMUL.FTZ R108, R199, R120 ;  /* 0x00000078c76c7220 */ /* 0x000fe20000410000 */
[----:B------:R-:W-:-:S02]  /*36f0*/  @P0 FSEL R214, R214, RZ, P6 ;  /* 0x000000ffd6d60208 */ /* 0x000fc40003000000 */
[----:B------:R-:W-:Y:S02]  /*3700*/  LOP3.LUT P6, RZ, R106, 0xff, RZ, 0xc0, !PT ;  /* 0x000000ff6aff7812 */ /* 0x000fe400078cc0ff */
[----:B------:R-:W-:Y:S02]  /*3710*/  @P0 LOP3.LUT P3, RZ, R169, 0xff00, RZ, 0xc0, !PT ;  /* 0x0000ff00a9ff0812 */ /* 0x000fe4000786c0ff */
[----:B------:R-:W-:Y:S02]  /*3720*/  @P0 MOV R106, R170 ;  /* 0x000000aa006a0202 */ /* 0x000fe40000000f00 */
[----:B------:R-:W-:Y:S02]  /*3730*/  @P0 FSEL R215, R215, RZ, P3 ;  /* 0x000000ffd7d70208 */ /* 0x000fe40001800000 */
[----:B------:R-:W-:Y:S02]  /*3740*/  @P0 LOP3.LUT P3, RZ, R106, 0xff, RZ, 0xc0, !PT ;  /* 0x000000ff6aff0812 */ /* 0x000fe4000786c0ff */
[----:B------:R-:W-:-:S02]  /*3750*/  @P1 PRMT R107, RZ, 0x5410, R83 ;  /* 0x00005410ff6b1816 */ /* 0x000fc40000000053 */
[----:B------:R-:W-:Y:S02]  /*3760*/  @P1 PRMT R106, RZ, 0x7610, R83 ;  /* 0x00007610ff6a1816 */ /* 0x000fe40000000053 */
[----:B------:R-:W-:Y:S01]  /*3770*/  FSEL R228, R226, RZ, P4 ;  /* 0x000000ffe2e47208 */ /* 0x000fe20002000000 */
[----:B------:R-:W-:Y:S01]  /*3780*/  @P1 FADD.FTZ R242, R242, R107 ;  /* 0x0000006bf2f21221 */ /* 0x000fe20000010000 */
[----:B------:R-:W-:Y:S01]  /*3790*/  LOP3.LUT P4, RZ, R117, 0xff0000, RZ, 0xc0, !PT ;  /* 0x00ff000075ff7812 */ /* 0x000fe2000788c0ff */
[----:B------:R-:W-:Y:S01]  /*37a0*/  @P1 FADD.FTZ R243, R243, R106 ;  /* 0x0000006af3f31221 */ /* 0x000fe20000010000 */
[--C-:B------:R-:W-:Y:S01]  /*37b0*/  @P1 PRMT R106, RZ, 0x7610, R84.reuse ;  /* 0x00007610ff6a1816 */ /* 0x100fe20000000054 */
[----:B------:R-:W-:Y:S01]  /*37c0*/  FMUL.FTZ R220, R242, c[0x0][0x1e8] ;  /* 0x00007a00f2dc7a20 */ /* 0x000fe20000410000 */
[----:B------:R-:W-:Y:S01]  /*37d0*/  @P0 LOP3.LUT P5, RZ, R168, 0xff000000, RZ, 0xc0, !PT ;  /* 0xff000000a8ff0812 */ /* 0x000fe200078ac0ff */
[----:B------:R-:W-:Y:S01]  /*37e0*/  FMUL.FTZ R221, R243, c[0x0][0x1e8] ;  /* 0x00007a00f3dd7a20 */ /* 0x000fe20000410000 */
[----:B------:R-:W-:Y:S01]  /*37f0*/  @P1 PRMT R107, RZ, 0x5410, R84 ;  /* 0x00005410ff6b1816 */ /* 0x000fe20000000054 */
[----:B------:R-:W-:Y:S01]  /*3800*/  @P1 FADD.FTZ R217, R217, R106 ;  /* 0x0000006ad9d91221 */ /* 0x000fe20000010000 */
[----:B------:R-:W-:-:S02]  /*3810*/  @P1 PRMT R106, RZ, 0x5410, R85 ;  /* 0x00005410ff6a1816 */ /* 0x000fc40000000055 */
[----:B------:R-:W-:Y:S01]  /*3820*/  FSEL R244, R220, RZ, P4 ;  /* 0x000000ffdcf47208 */ /* 0x000fe20002000000 */
[----:B------:R-:W-:Y:S01]  /*3830*/  @P1 FADD.FTZ R216, R216, R107 ;  /* 0x0000006bd8d81221 */ /* 0x000fe20000010000 */
[----:B------:R-:W-:Y:S01]  /*3840*/  @P0 LOP3.LUT P4, RZ, R169, 0xff0000, RZ, 0xc0, !PT ;  /* 0x00ff0000a9ff0812 */ /* 0x000fe2000788c0ff */
[----:B------:R-:W-:Y:S01]  /*3850*/  @P1 FADD.FTZ R218, R218, R106 ;  /* 0x0000006adada1221 */ /* 0x000fe20000010000 */
[----:B------:R-:W-:Y:S01]  /*3860*/  @P0 FSEL R226, R226, RZ, P5 ;  /* 0x000000ffe2e20208 */ /* 0x000fe20002800000 */
[----:B------:R-:W-:Y:S01]  /*3870*/  FMUL.FTZ R208, R216, c[0x0][0x1e8] ;  /* 0x00007a00d8d07a20 */ /* 0x000fe20000410000 */
[----:B------:R-:W-:Y:S01]  /*3880*/  LOP3.LUT P5, RZ, R117, 0xff000000, RZ, 0xc0, !PT ;  /* 0xff00000075ff7812 */ /* 0x000fe200078ac0ff */
        /* <DEDUP_REMOVED lines=8> */
[C---:B------:R-:W-:Y:S02]  /*3910*/  @P2 IADD3 R106, P4, R196.reuse, c[0x0][0x258], RZ ;  /* 0x00009600c46a2a10 */ /* 0x040fe40007f9e0ff */
[----:B------:R-:W-:Y:S02]  /*3920*/  IADD3 R116, P5, R196, c[0x0][0x248], RZ ;  /* 0x00009200c4747a10 */ /* 0x000fe40007fbe0ff */
[----:B------:R-:W-:-:S02]  /*3930*/  @P2 IADD3.X R107, R195, c[0x0][0x25c], RZ, P4, !PT ;  /* 0x00009700c36b2a10 */ /* 0x000fc400027fe4ff */
[----:B------:R-:W-:Y:S02]  /*3940*/  LOP3.LUT P4, RZ, R114, 0xff00, RZ, 0xc0, !PT ;  /* 0x0000ff0072ff7812 */ /* 0x000fe4000788c0ff */
[----:B------:R-:W-:Y:S02]  /*3950*/  IADD3.X R117, R195, c[0x0][0x24c], RZ, P5, !PT ;  /* 0x00009300c3757a10 */ /* 0x000fe40002ffe4ff */
[----:B------:R-:W-:Y:S02]  /*3960*/  @P0 LOP3.LUT P5, RZ, R170, 0xff00, RZ, 0xc0, !PT ;  /* 0x0000ff00aaff0812 */ /* 0x000fe400078ac0ff */
[----:B------:R-:W-:Y:S02]  /*3970*/  FSEL R209, R208, RZ, P6 ;  /* 0x000000ffd0d17208 */ /* 0x000fe40003000000 */
[----:B------:R-:W-:Y:S02]  /*3980*/  LOP3.LUT P6, RZ, R114, 0xff0000, RZ, 0xc0, !PT ;  /* 0x00ff000072ff7812 */ /* 0x000fe400078cc0ff */
[----:B------:R-:W-:-:S02]  /*3990*/  FSEL R210, R211, RZ, P4 ;  /* 0x000000ffd3d27208 */ /* 0x000fc40002000000 */
[----:B------:R-:W-:Y:S02]  /*39a0*/  @P0 F2FP.BF16.PACK_AB R231, RZ, R231 ;  /* 0x000000e7ffe7023e */ /* 0x000fe400000010ff */
[----:B------:R-:W-:Y:S02]  /*39b0*/  @P0 F2FP.BF16.PACK_AB R230, RZ, R230 ;  /* 0x000000e6ffe6023e */ /* 0x000fe400000010ff */
[----:B------:R-:W-:Y:S02]  /*39c0*/  @P0 PRMT R102, R237, 0x7610, R102 ;  /* 0x00007610ed660816 */ /* 0x000fe40000000066 */
[----:B------:R-:W-:Y:S01]  /*39d0*/  @P0 PRMT R103, R236, 0x7610, R103 ;  /* 0x00007610ec670816 */ /* 0x000fe20000000067 */
[----:B------:R-:W-:Y:S01]  /*39e0*/  FFMA.FTZ R236, R126, R141, R140 ;  /* 0x0000008d7eec7223 */ /* 0x000fe2000001008c */
[----:B------:R-:W-:Y:S02]  /*39f0*/  @P0 FSEL R211, R211, RZ, P5 ;  /* 0x000000ffd3d30208 */ /* 0x000fe40002800000 */
[----:B------:R-:W-:Y:S01]  /*3a00*/  LOP3.LUT P5, RZ, R114, 0xff000000, RZ, 0xc0, !PT ;  /* 0xff00000072ff7812 */ /* 0x000fe200078ac0ff */
[----:B------:R-:W-:Y:S01]  /*3a10*/  FMUL.FTZ R114, R219, c[0x0][0x1e8] ;  /* 0x00007a00db727a20 */ /* 0x000fe20000410000 */
[----:B------:R-:W-:Y:S01]  /*3a20*/  @P0 FSEL R208, R208, RZ, P3 ;  /* 0x000000ffd0d00208 */ /* 0x000fe20001800000 */
[----:B------:R-:W-:Y:S01]  /*3a30*/  FADD.FTZ R236, R127, -R236 ;  /* 0x800000ec7fec7221 */ /* 0x000fe20000010000 */
[----:B------:R-:W-:-:S02]  /*3a40*/  @P0 IADD3 R196, P4, R196, c[0x0][0x250], RZ ;  /* 0x00009400c4c40a10 */ /* 0x000fc40007f9e0ff */
[----:B------:R-:W-:Y:S01]  /*3a50*/  FSEL R213, R212, RZ, P6 ;  /* 0x000000ffd4d57208 */ /* 0x000fe20003000000 */
[----:B------:R-:W-:Y:S01]  /*3a60*/  FMUL.FTZ R236, R199, R236 ;  /* 0x000000ecc7ec7220 */ /* 0x000fe20000410000 */
[C---:B------:R-:W-:Y:S02]  /*3a70*/  @P0 LOP3.LUT P3, RZ, R170.reuse, 0xff0000, RZ, 0xc0, !PT ;  /* 0x00ff0000aaff0812 */ /* 0x040fe4000786c0ff */
[----:B------:R-:W-:Y:S02]  /*3a80*/  @P0 LOP3.LUT P6, RZ, R170, 0xff000000, RZ, 0xc0, !PT ;  /* 0xff000000aaff0812 */ /* 0x000fe400078cc0ff */
[----:B------:R-:W-:Y:S01]  /*3a90*/  @P0 PRMT R101, R101, 0x5410, R238 ;  /* 0x0000541065650816 */ /* 0x000fe200000000ee */
[----:B------:R-:W-:Y:S01]  /*3aa0*/  FFMA.FTZ R238, R130, R141, R140 ;  /* 0x0000008d82ee7223 */ /* 0x000fe2000001008c */
[----:B------:R-:W-:Y:S02]  /*3ab0*/  @P0 PRMT R102, R102, 0x5410, R231 ;  /* 0x0000541066660816 */ /* 0x000fe400000000e7 */
[----:B------:R-:W-:Y:S01]  /*3ac0*/  @P0 PRMT R103, R103, 0x5410, R230 ;  /* 0x0000541067670816 */ /* 0x000fe200000000e6 */
[----:B------:R-:W-:Y:S01]  /*3ad0*/  FADD.FTZ R238, R131, -R238 ;  /* 0x800000ee83ee7221 */ /* 0x000fe20000010000 */
[----:B------:R-:W-:-:S02]  /*3ae0*/  @P0 IADD3.X R197, R195, c[0x0][0x254], RZ, P4, !PT ;  /* 0x00009500c3c50a10 */ /* 0x000fc400027fe4ff */
[----:B------:R-:W-:Y:S01]  /*3af0*/  @P0 FSEL R212, R212, RZ, P3 ;  /* 0x000000ffd4d40208 */ /* 0x000fe20001800000 */
[----:B------:R0:W-:Y:S01]  /*3b00*/  @P0 STG.E.128 [R104.64], R100 ;  /* 0x0000006468000986 */ /* 0x0001e2000c101d04 */
[C---:B------:R-:W-:Y:S01]  /*3b10*/  FSEL R222, R114.reuse, RZ, P5 ;  /* 0x000000ff72de7208 */ /* 0x040fe20002800000 */
[----:B------:R-:W-:Y:S01]  /*3b20*/  FMUL.FTZ R238, R199, R238 ;  /* 0x000000eec7ee7220 */ /* 0x000fe20000410000 */
[----:B------:R-:W-:Y:S02]  /*3b30*/  @P0 FSEL R195, R114, RZ, P6 ;  /* 0x000000ff72c30208 */ /* 0x000fe40003000000 */
[C---:B------:R-:W-:Y:S02]  /*3b40*/  LOP3.LUT P3, RZ, R115.reuse, 0xff, RZ, 0xc0, !PT ;  /* 0x000000ff73ff7812 */ /* 0x040fe4000786c0ff */
[C---:B------:R-:W-:Y:S02]  /*3b50*/  LOP3.LUT P4, RZ, R115.reuse, 0xff00, RZ, 0xc0, !PT ;  /* 0x0000ff0073ff7812 */ /* 0x040fe4000788c0ff */
[----:B------:R-:W-:-:S02]  /*3b60*/  LOP3.LUT P5, RZ, R115, 0xff0000, RZ, 0xc0, !PT ;  /* 0x00ff000073ff7812 */ /* 0x000fc400078ac0ff */
[----:B------:R-:W-:Y:S02]  /*3b70*/  LOP3.LUT P6, RZ, R115, 0xff000000, RZ, 0xc0, !PT ;  /* 0xff00000073ff7812 */ /* 0x000fe400078cc0ff */
[--C-:B------:R-:W-:Y:S02]  /*3b80*/  @P1 PRMT R115, RZ, 0x5410, R86.reuse ;  /* 0x00005410ff731816 */ /* 0x100fe40000000056 */
[----:B------:R-:W-:Y:S02]  /*3b90*/  @P1 PRMT R114, RZ, 0x7610, R86 ;  /* 0x00007610ff721816 */ /* 0x000fe40000000056 */
[----:B------:R-:W-:Y:S01]  /*3ba0*/  @P2 F2FP.BF16.PACK_AB R232, RZ, R232 ;  /* 0x000000e8ffe8223e */ /* 0x000fe200000010ff */
[--C-:B0-----:R-:W-:Y:S01]  /*3bb0*/  FFMA.FTZ R104, R186, R141, R140.reuse ;  /* 0x0000008dba687223 */ /* 0x101fe2000001008c */
[----:B------:R-:W-:Y:S01]  /*3bc0*/  @P2 F2FP.BF16.PACK_AB R229, RZ, R229 ;  /* 0x000000e5ffe5223e */ /* 0x000fe200000010ff */
[----:B------:R-:W-:Y:S01]  /*3bd0*/  FMUL.FTZ R186, R199, R143 ;  /* 0x0000008fc7ba7220 */ /* 0x000fe20000410000 */
[----:B------:R-:W-:Y:S01]  /*3be0*/  @P2 F2FP.BF16.PACK_AB R240, RZ, R240 ;  /* 0x000000f0fff0223e */ /* 0x000fe200000010ff */
[----:B------:R-:W-:Y:S01]  /*3bf0*/  FFMA.FTZ R105, R188, R141, R140 ;  /* 0x0000008dbc697223 */ /* 0x000fe2000001008c */
[----:B------:R-:W-:Y:S01]  /*3c00*/  @P2 F2FP.BF16.PACK_AB R242, RZ, R242 ;  /* 0x000000f2fff2223e */ /* 0x000fe200000010ff */
[----:B------:R-:W-:Y:S01]  /*3c10*/  @P1 FADD.FTZ R186, R186, R115 ;  /* 0x00000073baba1221 */ /* 0x000fe20000010000 */
[----:B------:R-:W-:Y:S01]  /*3c20*/  @P1 PRMT R115, RZ, 0x5410, R87 ;  /* 0x00005410ff731816 */ /* 0x000fe20000000057 */
[----:B------:R-:W-:Y:S01]  /*3c30*/  FADD.FTZ R104, R187, -R104 ;  /* 0x80000068bb687221 */ /* 0x000fe20000010000 */
[----:B------:R-:W-:Y:S01]  /*3c40*/  @P2 F2FP.BF16.PACK_AB R233, RZ, R233 ;  /* 0x000000e9ffe9223e */ /* 0x000fe200000010ff */
[----:B------:R-:W-:Y:S01]  /*3c50*/  FMUL.FTZ R187, R199, R183 ;  /* 0x000000b7c7bb7220 */ /* 0x000fe20000410000 */
[----:B------:R-:W-:Y:S01]  /*3c60*/  @P2 F2FP.BF16.PACK_AB R234, RZ, R234 ;  /* 0x000000eaffea223e */ /* 0x000fe200000010ff */
[----:B------:R-:W-:Y:S01]  /*3c70*/  FADD.FTZ R105, R189, -R105 ;  /* 0x80000069bd697221 */ /* 0x000fe20000010000 */
[----:B------:R-:W-:Y:S01]  /*3c80*/  @P2 F2FP.BF16.PACK_AB R241, RZ, R241 ;  /* 0x000000f1fff1223e */ /* 0x000fe200000010ff */
[----:B------:R-:W-:Y:S01]  /*3c90*/  FMUL.FTZ R201, R199, R104 ;  /* 0x00000068c7c97220 */ /* 0x000fe20000410000 */
[----:B------:R-:W-:Y:S01]  /*3ca0*/  @P1 PRMT R104, RZ, 0x7610, R87 ;  /* 0x00007610ff681816 */ /* 0x000fe20000000057 */
[----:B------:R-:W-:Y:S01]  /*3cb0*/  @P1 FADD.FTZ R200, R200, R115 ;  /* 0x00000073c8c81221 */ /* 0x000fe20000010000 */
[----:B------:R-:W-:Y:S01]  /*3cc0*/  @P2 F2FP.BF16.PACK_AB R243, RZ, R243 ;  /* 0x000000f3fff3223e */ /* 0x000fe200000010ff */
[----:B------:R-:W-:Y:S01]  /*3cd0*/  FMUL.FTZ R183, R186, c[0x0][0x1e8] ;  /* 0x00007a00bab77a20 */ /* 0x000fe20000410000 */
[----:B------:R-:W-:Y:S01]  /*3ce0*/  @P2 PRMT R96, R232, 0x7610, R96 ;  /* 0x00007610e8602816 */ /* 0x000fe20000000060 */
[----:B------:R-:W-:Y:S01]  /*3cf0*/  @P1 FADD.FTZ R187, R187, R114 ;  /* 0x00000072bbbb1221 */ /* 0x000fe20000010000 */
[----:B------:R-:W-:Y:S01]  /*3d00*/  @P2 PRMT R97, R229, 0x7610, R97 ;  /* 0x00007610e5612816 */ /* 0x000fe20000000061 */
[----:B------:R-:W-:Y:S01]  /*3d10*/  FMUL.FTZ R185, R199, R105 ;  /* 0x00000069c7b97220 */ /* 0x000fe20000410000 */
[----:B------:R-:W-:Y:S01]  /*3d20*/  @P1 PRMT R105, RZ, 0x7610, R88 ;  /* 0x00007610ff691816 */ /* 0x000fe20000000058 */
[----:B------:R-:W-:Y:S01]  /*3d30*/  FMUL.FTZ R203, R200, c[0x0][0x1e8] ;  /* 0x00007a00c8cb7a20 */ /* 0x000fe20000410000 */
[----:B------:R-:W-:Y:S01]  /*3d40*/  FSEL R188, R183, RZ, P3 ;  /* 0x000000ffb7bc7208 */ /* 0x000fe20001800000 */
[----:B------:R-:W-:Y:S01]  /*3d50*/  FMUL.FTZ R184, R187, c[0x0][0x1e8] ;  /* 0x00007a00bbb87a20 */ /* 0x000fe20000410000 */
[----:B------:R-:W-:Y:S01]  /*3d60*/  @P0 LOP3.LUT P3, RZ, R171, 0xff, RZ, 0xc0, !PT ;  /* 0x000000ffabff0812 */ /* 0x000fe2000786c0ff */
[----:B------:R-:W-:Y:S01]  /*3d70*/  @P1 FADD.FTZ R201, R201, R104 ;  /* 0x00000068c9c91221 */ /* 0x000fe20000010000 */
[----:B------:R-:W-:Y:S01]  /*3d80*/  @P1 PRMT R104, RZ, 0x5410, R88 ;  /* 0x00005410ff681816 */ /* 0x000fe20000000058 */
[----:B------:R-:W-:Y:S01]  /*3d90*/  IMAD.MOV.U32 R114, RZ, RZ, R110 ;  /* 0x000000ffff727224 */ /* 0x000fe200078e006e */
[----:B------:R-:W-:Y:S01]  /*3da0*/  @P2 PRMT R98, R240, 0x7610, R98 ;  /* 0x00007610f0622816 */ /* 0x000fe20000000062 */
[----:B------:R-:W-:Y:S01]  /*3db0*/  @P1 FADD.FTZ R182, R182, R105 ;  /* 0x00000069b6b61221 */ /* 0x000fe20000010000 */
[----:B------:R-:W-:Y:S01]  /*3dc0*/  @P2 PRMT R99, R242, 0x7610, R99 ;  /* 0x00007610f2632816 */ /* 0x000fe20000000063 */
[----:B------:R-:W-:Y:S01]  /*3dd0*/  @P1 FADD.FTZ R185, R185, R104 ;  /* 0x00000068b9b91221 */ /* 0x000fe20000010000 */
[----:B------:R-:W-:Y:S01]  /*3de0*/  FSEL R202, R203, RZ, P5 ;  /* 0x000000ffcbca7208 */ /* 0x000fe20002800000 */
[----:B------:R-:W-:Y:S01]  /*3df0*/  FMUL.FTZ R230, R201, c[0x0][0x1e8] ;  /* 0x00007a00c9e67a20 */ /* 0x000fe20000410000 */
[----:B------:R-:W-:Y:S01]  /*3e00*/  @P1 PRMT R105, RZ, 0x5410, R89 ;  /* 0x00005410ff691816 */ /* 0x000fe20000000059 */
[----:B------:R-:W-:Y:S01]  /*3e10*/  FMUL.FTZ R143, R199, R205 ;  /* 0x000000cdc78f7220 */ /* 0x000fe20000410000 */
[----:B------:R-:W-:Y:S01]  /*3e20*/  @P0 LOP3.LUT P5, RZ, R171, 0xff0000, RZ, 0xc0, !PT ;  /* 0x00ff0000abff0812 */ /* 0x000fe200078ac0ff */
[----:B------:R-:W-:Y:S01]  /*3e30*/  FMUL.FTZ R204, R185, c[0x0][0x1e8] ;  /* 0x00007a00b9cc7a20 */ /* 0x000fe20000410000 */
[----:B------:R-:W-:Y:S01]  /*3e40*/  @P0 FSEL R183, R183, RZ, P3 ;  /* 0x000000ffb7b70208 */ /* 0x000fe20001800000 */
[----:B------:R-:W-:Y:S01]  /*3e50*/  @P1 FADD.FTZ R142, R142, R105 ;  /* 0x000000698e8e1221 */ /* 0x000fe20000010000 */
[----:B------:R-:W-:Y:S01]  /*3e60*/  FSEL R189, R184, RZ, P4 ;  /* 0x000000ffb8bd7208 */ /* 0x000fe20002000000 */
[----:B------:R-:W-:Y:S01]  /*3e70*/  FMUL.FTZ R205, R182, c[0x0][0x1e8] ;  /* 0x00007a00b6cd7a20 */ /* 0x000fe20000410000 */
[----:B------:R-:W-:-:S02]  /*3e80*/  LOP3.LUT P3, RZ, R114, 0xff, RZ, 0xc0, !PT ;  /* 0x000000ff72ff7812 */ /* 0x000fc4000786c0ff */
[----:B------:R-:W-:Y:S02]  /*3e90*/  @P0 LOP3.LUT P4, RZ, R171, 0xff00, RZ, 0xc0, !PT ;  /* 0x0000ff00abff0812 */ /* 0x000fe4000788c0ff */
[----:B------:R-:W-:Y:S02]  /*3ea0*/  @P0 MOV R114, R172 ;  /* 0x000000ac00720202 */ /* 0x000fe40000000f00 */
[----:B------:R-:W-:Y:S02]  /*3eb0*/  @P1 PRMT R104, RZ, 0x7610, R89 ;  /* 0x00007610ff681816 */ /* 0x000fe40000000059 */
[----:B------:R-:W-:Y:S02]  /*3ec0*/  @P2 PRMT R96, R96, 0x5410, R233 ;  /* 0x0000541060602816 */ /* 0x000fe400000000e9 */
[----:B------:R-:W-:Y:S01]  /*3ed0*/  @P2 PRMT R97, R97, 0x5410, R234 ;  /* 0x0000541061612816 */ /* 0x000fe200000000ea */
[----:B------:R-:W-:Y:S01]  /*3ee0*/  @P1 FADD.FTZ R143, R143, R104 ;  /* 0x000000688f8f1221 */ /* 0x000fe20000010000 */
[----:B------:R-:W-:-:S02]  /*3ef0*/  @P2 PRMT R98, R98, 0x5410, R241 ;  /* 0x0000541062622816 */ /* 0x000fc400000000f1 */
[----:B------:R-:W-:Y:S02]  /*3f00*/  @P2 PRMT R99, R99, 0x5410, R243 ;  /* 0x0000541063632816 */ /* 0x000fe400000000f3 */
[----:B------:R-:W-:Y:S02]  /*3f10*/  @P0 FSEL R203, R203, RZ, P5 ;  /* 0x000000ffcbcb0208 */ /* 0x000fe40002800000 */
[----:B------:R-:W-:Y:S01]  /*3f20*/  @P0 LOP3.LUT P5, RZ, R171, 0xff000000, RZ, 0xc0, !PT ;  /* 0xff000000abff0812 */ /* 0x000fe200078ac0ff */
[----:B------:R0:W-:Y:S01]  /*3f30*/  @P2 STG.E.128 [R106.64], R96 ;  /* 0x000000606a002986 */ /* 0x0001e2000c101d04 */
[----:B------:R-:W-:Y:S02]  /*3f40*/  @P0 FSEL R184, R184, RZ, P4 ;  /* 0x000000ffb8b80208 */ /* 0x000fe40002000000 */
[----:B------:R-:W-:Y:S02]  /*3f50*/  F2FP.BF16.PACK_AB R105, R228, R227 ;  /* 0x000000e3e469723e */ /* 0x000fe400000010ff */
[----:B------:R-:W-:-:S02]  /*3f60*/  @P0 LOP3.LUT P4, RZ, R114, 0xff, RZ, 0xc0, !PT ;  /* 0x000000ff72ff0812 */ /* 0x000fc4000788c0ff */
[----:B------:R-:W-:Y:S02]  /*3f70*/  FSEL R227, R230, RZ, P6 ;  /* 0x000000ffe6e37208 */ /* 0x000fe40003000000 */
[C---:B------:R-:W-:Y:S02]  /*3f80*/  @P2 IADD3 R114, P6, R193.reuse, c[0x0][0x258], RZ ;  /* 0x00009600c1722a10 */ /* 0x040fe40007fde0ff */
[----:B------:R-:W-:Y:S02]  /*3f90*/  F2FP.BF16.PACK_AB R104, R122, R123 ;  /* 0x0000007b7a68723e */ /* 0x000fe400000010ff */
[----:B------:R-:W-:Y:S02]  /*3fa0*/  @P0 FSEL R230, R230, RZ, P5 ;  /* 0x000000ffe6e60208 */ /* 0x000fe40002800000 */
[----:B------:R-:W-:Y:S02]  /*3fb0*/  IADD3 R122, P5, R193, c[0x0][0x248], RZ ;  /* 0x00009200c17a7a10 */ /* 0x000fe40007fbe0ff */
[----:B------:R-:W-:-:S02]  /*3fc0*/  @P2 IADD3.X R115, R194, c[0x0][0x25c], RZ, P6, !PT ;  /* 0x00009700c2732a10 */ /* 0x000fc400037fe4ff */
[----:B0-----:R-:W-:Y:S02]  /*3fd0*/  F2FP.BF16.PACK_AB R107, R245, R244 ;  /* 0x000000f4f56b723e */ /* 0x001fe400000010ff */
[----:B------:R-:W-:Y:S02]  /*3fe0*/  F2FP.BF16.PACK_AB R106, R223, R235 ;  /* 0x000000ebdf6a723e */ /* 0x000fe400000010ff */
[----:B------:R-:W-:Y:S02]  /*3ff0*/  LOP3.LUT P6, RZ, R110, 0xff00, RZ, 0xc0, !PT ;  /* 0x0000ff006eff7812 */ /* 0x000fe400078cc0ff */
[----:B------:R-:W-:Y:S01]  /*4000*/  IADD3.X R123, R194, c[0x0][0x24c], RZ, P5, !PT ;  /* 0x00009300c27b7a10 */ /* 0x000fe20002ffe4ff */
[----:B------:R0:W-:Y:S01]  /*4010*/  STG.E.128 [R116.64], R104 ;  /* 0x0000006874007986 */ /* 0x0001e2000c101d04 */
[----:B------:R-:W-:Y:S02]  /*4020*/  FSEL R223, R204, RZ, P3 ;  /* 0x000000ffccdf7208 */ /* 0x000fe40001800000 */
[----:B------:R-:W-:-:S02]  /*4030*/  @P0 LOP3.LUT P5, RZ, R172, 0xff00, RZ, 0xc0, !PT ;  /* 0x0000ff00acff0812 */ /* 0x000fc400078ac0ff */
[----:B------:R-:W-:Y:S02]  /*4040*/  @P0 FSEL R204, R204, RZ, P4 ;  /* 0x000000ffcccc0208 */ /* 0x000fe40002000000 */
[----:B------:R-:W-:Y:S02]  /*4050*/  LOP3.LUT P3, RZ, R110, 0xff0000, RZ, 0xc0, !PT ;  /* 0x00ff00006eff7812 */ /* 0x000fe4000786c0ff */
[----:B------:R-:W-:Y:S02]  /*4060*/  @P0 LOP3.LUT P4, RZ, R172, 0xff0000, RZ, 0xc0, !PT ;  /* 0x00ff0000acff0812 */ /* 0x000fe4000788c0ff */
[----:B------:R-:W-:Y:S02]  /*4070*/  FSEL R206, R205, RZ, P6 ;  /* 0x000000ffcdce7208 */ /* 0x000fe40003000000 */
[----:B------:R-:W-:Y:S02]  /*4080*/  @P0 F2FP.BF16.PACK_AB R224, RZ, R224 ;  /* 0x000000e0ffe0023e */ /* 0x000fe400000010ff */
[----:B------:R-:W-:-:S02]  /*4090*/  @P0 F2FP.BF16.PACK_AB R225, RZ, R225 ;  /* 0x000000e1ffe1023e */ /* 0x000fc400000010ff */
[----:B------:R-:W-:Y:S01]  /*40a0*/  @P0 F2FP.BF16.PACK_AB R214, RZ, R214 ;  /* 0x000000d6ffd6023e */ /* 0x000fe200000010ff */
[----:B0-----:R-:W-:Y:S01]  /*40b0*/  FMUL.FTZ R104, R142, c[0x0][0x1e8] ;  /* 0x00007a008e687a20 */ /* 0x001fe20000410000 */
[----:B------:R-:W-:Y:S01]  /*40c0*/  @P0 IADD3 R116, P6, R193, c[0x0][0x250], RZ ;  /* 0x00009400c1740a10 */ /* 0x000fe20007fde0ff */
[----:B------:R-:W-:Y:S01]  /*40d0*/  FMUL.FTZ R105, R143, c[0x0][0x1e8] ;  /* 0x00007a008f697a20 */ /* 0x000fe20000410000 */
[----:B------:R-:W-:Y:S01]  /*40e0*/  @P0 FSEL R193, R205, RZ, P5 ;  /* 0x000000ffcdc10208 */ /* 0x000fe20002800000 */
[-C--:B------:R-:W-:Y:S01]  /*40f0*/  FFMA.FTZ R106, R138, R141.reuse, R140 ;  /* 0x0000008d8a6a7223 */ /* 0x080fe2000001008c */
[C---:B------:R-:W-:Y:S01]  /*4100*/  FSEL R228, R104.reuse, RZ, P3 ;  /* 0x000000ff68e47208 */ /* 0x040fe20001800000 */
[----:B------:R-:W-:Y:S01]  /*4110*/  FADD.FTZ R138, R137, -R136 ;  /* 0x80000088898a7221 */ /* 0x000fe20000010000 */
[----:B------:R-:W-:Y:S01]  /*4120*/  @P0 FSEL R205, R104, RZ, P4 ;  /* 0x000000ff68cd0208 */ /* 0x000fe20002000000 */
[C---:B------:R-:W-:Y:S01]  /*4130*/  FMUL.FTZ R136, R199.reuse, R132 ;  /* 0x00000084c7887220 */ /* 0x040fe20000410000 */
[----:B------:R-:W-:Y:S01]  /*4140*/  @P1 PRMT R104, RZ, 0x5410, R90 ;  /* 0x00005410ff681816 */ /* 0x000fe2000000005a */
[----:B------:R-:W-:Y:S01]  /*4150*/  FMUL.FTZ R137, R199, R134 ;  /* 0x00000086c7897220 */ /* 0x000fe20000410000 */
[----:B------:R-:W-:Y:S01]  /*4160*/  LOP3.LUT P5, RZ, R110, 0xff000000, RZ, 0xc0, !PT ;  /* 0xff0000006eff7812 */ /* 0x000fe200078ac0ff */
[----:B------:R-:W-:Y:S01]  /*4170*/  FADD.FTZ R106, R139, -R106 ;  /* 0x8000006a8b6a7221 */ /* 0x000fe20000010000 */
[----:B------:R-:W-:Y:S01]  /*4180*/  @P0 LOP3.LUT P3, RZ, R172, 0xff000000, RZ, 0xc0, !PT ;  /* 0xff000000acff0812 */ /* 0x000fe2000786c0ff */
[----:B------:R-:W-:Y:S01]  /*4190*/  @P1 FADD.FTZ R207, R207, R104 ;  /* 0x00000068cfcf1221 */ /* 0x000fe20000010000 */
[----:B------:R-:W-:Y:S01]  /*41a0*/  LOP3.LUT P4, RZ, R111, 0xff, RZ, 0xc0, !PT ;  /* 0x000000ff6fff7812 */ /* 0x000fe2000788c0ff */
[----:B------:R-:W-:Y:S01]  /*41b0*/  FFMA.FTZ R104, R128, R141, R140 ;  /* 0x0000008d80687223 */ /* 0x000fe2000001008c */
[----:B------:R-:W-:Y:S01]  /*41c0*/  @P0 IADD3.X R117, R194, c[0x0][0x254], RZ, P6, !PT ;  /* 0x00009500c2750a10 */ /* 0x000fe200037fe4ff */
[----:B------:R-:W-:Y:S01]  /*41d0*/  FMUL.FTZ R128, R207, c[0x0][0x1e8] ;  /* 0x00007a00cf807a20 */ /* 0x000fe20000410000 */
[----:B------:R-:W-:Y:S01]  /*41e0*/  FSEL R229, R105, RZ, P5 ;  /* 0x000000ff69e57208 */ /* 0x000fe20002800000 */
[----:B------:R-:W-:Y:S01]  /*41f0*/  FADD.FTZ R104, R129, -R104 ;  /* 0x8000006881687221 */ /* 0x000fe20000010000 */
[----:B------:R-:W-:Y:S01]  /*4200*/  @P0 FSEL R194, R105, RZ, P3 ;  /* 0x000000ff69c20208 */ /* 0x000fe20001800000 */
[----:B------:R-:W-:Y:S01]  /*4210*/  IMAD.MOV.U32 R105, RZ, RZ, R112 ;  /* 0x000000ffff697224 */ /* 0x000fe200078e0070 */
[C---:B------:R-:W-:Y:S01]  /*4220*/  FSEL R129, R128.reuse, RZ, P4 ;  /* 0x000000ff80817208 */ /* 0x040fe20002000000 */
[----:B------:R-:W-:Y:S01]  /*4230*/  FMUL.FTZ R237, R199, R104 ;  /* 0x00000068c7ed7220 */ /* 0x000fe20000410000 */
[----:B------:R-:W-:Y:S01]  /*4240*/  @P0 LOP3.LUT P4, RZ, R173, 0xff, RZ, 0xc0, !PT ;  /* 0x000000ffadff0812 */ /* 0x000fe2000788c0ff */
[C---:B------:R-:W-:Y:S01]  /*4250*/  FMUL.FTZ R138, R199.reuse, R138 ;  /* 0x0000008ac78a7220 */ /* 0x040fe20000410000 */
[----:B------:R-:W-:Y:S01]  /*4260*/  @P1 PRMT R104, RZ, 0x5410, R91 ;  /* 0x00005410ff681816 */ /* 0x000fe2000000005b */
[----:B------:R-:W-:Y:S01]  /*4270*/  FMUL.FTZ R139, R199, R106 ;  /* 0x0000006ac78b7220 */ /* 0x000fe20000410000 */
[----:B------:R-:W-:-:S02]  /*4280*/  @P0 FSEL R128, R128, RZ, P4 ;  /* 0x000000ff80800208 */ /* 0x000fc40002000000 */
[----:B------:R-:W-:Y:S01]  /*4290*/  LOP3.LUT P4, RZ, R105, 0xff, RZ, 0xc0, !PT ;  /* 0x000000ff69ff7812 */ /* 0x000fe2000788c0ff */
[----:B------:R-:W-:Y:S01]  /*42a0*/  @P1 FADD.FTZ R237, R237, R104 ;  /* 0x00000068eded1221 */ /* 0x000fe20000010000 */
[----:B------:R-:W-:Y:S02]  /*42b0*/  @P1 PRMT R105, RZ, 0x7610, R90 ;  /* 0x00007610ff691816 */ /* 0x000fe4000000005a */
[----:B------:R-:W-:Y:S01]  /*42c0*/  LOP3.LUT P5, RZ, R111, 0xff0000, RZ, 0xc0, !PT ;  /* 0x00ff00006fff7812 */ /* 0x000fe200078ac0ff */
[----:B------:R-:W-:Y:S01]  /*42d0*/  FMUL.FTZ R232, R237, c[0x0][0x1e8] ;  /* 0x00007a00ede87a20 */ /* 0x000fe20000410000 */
[----:B------:R-:W-:Y:S01]  /*42e0*/  @P1 PRMT R104, RZ, 0x5410, R93 ;  /* 0x00005410ff681816 */ /* 0x000fe2000000005d */
[----:B------:R-:W-:Y:S01]  /*42f0*/  @P1 FADD.FTZ R236, R236, R105 ;  /* 0x00000069ecec1221 */ /* 0x000fe20000010000 */
[----:B------:R-:W-:Y:S02]  /*4300*/  @P1 PRMT R105, RZ, 0x7610, R91 ;  /* 0x00007610ff691816 */ /* 0x000fe4000000005b */
[----:B------:R-:W-:Y:S01]  /*4310*/  LOP3.LUT P3, RZ, R111, 0xff000000, RZ, 0xc0, !PT ;  /* 0xff0000006fff7812 */ /* 0x000fe2000786c0ff */
[----:B------:R-:W-:Y:S01]  /*4320*/  FMUL.FTZ R231, R236, c[0x0][0x1e8] ;  /* 0x00007a00ece77a20 */ /* 0x000fe20000410000 */
[----:B------:R-:W-:Y:S01]  /*4330*/  FSEL R239, R232, RZ, P5 ;  /* 0x000000ffe8ef7208 */ /* 0x000fe20002800000 */
[----:B------:R-:W-:Y:S01]  /*4340*/  @P1 FADD.FTZ R238, R238, R105 ;  /* 0x00000069eeee1221 */ /* 0x000fe20000010000 */
[----:B------:R-:W-:Y:S01]  /*4350*/  @P1 PRMT R105, RZ, 0x5410, R92 ;  /* 0x00005410ff691816 */ /* 0x000fe2000000005c */
[----:B------:R-:W-:Y:S01]  /*4360*/  @P1 FADD.FTZ R137, R137, R104 ;  /* 0x0000006889891221 */ /* 0x000fe20000010000 */
[----:B------:R-:W-:Y:S01]  /*4370*/  LOP3.LUT P6, RZ, R111, 0xff00, RZ, 0xc0, !PT ;  /* 0x0000ff006fff7812 */ /* 0x000fe200078cc0ff */
[----:B------:R-:W-:Y:S01]  /*4380*/  FMUL.FTZ R233, R238, c[0x0][0x1e8] ;  /* 0x00007a00eee97a20 */ /* 0x000fe20000410000 */
[----:B------:R-:W-:Y:S01]  /*4390*/  @P0 LOP3.LUT P5, RZ, R173, 0xff000000, RZ, 0xc0, !PT ;  /* 0xff000000adff0812 */ /* 0x000fe200078ac0ff */
[----:B------:R-:W-:Y:S01]  /*43a0*/  @P1 FADD.FTZ R136, R136, R105 ;  /* 0x0000006988881221 */ /* 0x000fe20000010000 */
[----:B------:R-:W-:Y:S01]  /*43b0*/  @P1 PRMT R105, RZ, 0x5410, R94 ;  /* 0x00005410ff691816 */ /* 0x000fe2000000005e */
[----:B------:R-:W-:Y:S01]  /*43c0*/  FMUL.FTZ R131, R137, c[0x0][0x1e8] ;  /* 0x00007a0089837a20 */ /* 0x000fe20000410000 */
[----:B------:R-:W-:Y:S01]  /*43d0*/  @P1 PRMT R104, RZ, 0x5410, R95 ;  /* 0x00005410ff681816 */ /* 0x000fe2000000005f */
[----:B------:R-:W-:Y:S01]  /*43e0*/  FMUL.FTZ R130, R136, c[0x0][0x1e8] ;  /* 0x00007a0088827a20 */ /* 0x000fe20000410000 */
        /* <DEDUP_REMOVED lines=22> */
[----:B------:R-:W-:Y:S02]  /*4550*/  @P0 F2FP.BF16.PACK_AB R220, RZ, R220 ;  /* 0x000000dcffdc023e */ /* 0x000fe400000010ff */
[C---:B------:R-:W-:Y:S02]  /*4560*/  LOP3.LUT P6, RZ, R112.reuse, 0xff00, RZ, 0xc0, !PT ;  /* 0x0000ff0070ff7812 */ /* 0x040fe400078cc0ff */
[----:B------:R-:W-:Y:S02]  /*4570*/  LOP3.LUT P5, RZ, R112, 0xff000000, RZ, 0xc0, !PT ;  /* 0xff00000070ff7812 */ /* 0x000fe400078ac0ff */
[----:B------:R-:W-:Y:S02]  /*4580*/  @P2 F2FP.BF16.PACK_AB R216, RZ, R216 ;  /* 0x000000d8ffd8223e */ /* 0x000fe400000010ff */
[----:B------:R-:W-:Y:S02]  /*4590*/  @P2 F2FP.BF16.PACK_AB R218, RZ, R218 ;  /* 0x000000daffda223e */ /* 0x000fe400000010ff */
[----:B------:R-:W-:-:S02]  /*45a0*/  @P2 F2FP.BF16.PACK_AB R186, RZ, R186 ;  /* 0x000000baffba223e */ /* 0x000fc400000010ff */
[----:B------:R-:W-:Y:S02]  /*45b0*/  @P2 F2FP.BF16.PACK_AB R200, RZ, R200 ;  /* 0x000000c8ffc8223e */ /* 0x000fe400000010ff */
[----:B------:R-:W-:Y:S02]  /*45c0*/  FSEL R112, R132, RZ, P3 ;  /* 0x000000ff84707208 */ /* 0x000fe40001800000 */
[----:B------:R-:W-:Y:S02]  /*45d0*/  FSEL R234, R133, RZ, P4 ;  /* 0x000000ff85ea7208 */ /* 0x000fe40002000000 */
[C---:B------:R-:W-:Y:S02]  /*45e0*/  LOP3.LUT P3, RZ, R113.reuse, 0xff00, RZ, 0xc0, !PT ;  /* 0x0000ff0071ff7812 */ /* 0x040fe4000786c0ff */
[----:B------:R-:W-:Y:S01]  /*45f0*/  LOP3.LUT P4, RZ, R113, 0xff000000, RZ, 0xc0, !PT ;  /* 0xff00000071ff7812 */ /* 0x000fe2000788c0ff */
[C---:B------:R-:W-:Y:S01]  /*4600*/  FMUL.FTZ R113, R199.reuse, R118 ;  /* 0x00000076c7717220 */ /* 0x040fe20000410000 */
[----:B------:R-:W-:Y:S01]  /*4610*/  @P1 PRMT R104, RZ, 0x7610, R93 ;  /* 0x00007610ff681816 */ /* 0x000fe2000000005d */
[----:B------:R-:W-:Y:S01]  /*4620*/  FMUL.FTZ R199, R199, R124 ;  /* 0x0000007cc7c77220 */ /* 0x000fe20000410000 */
[----:B------:R-:W-:-:S02]  /*4630*/  @P0 F2FP.BF16.PACK_AB R198, RZ, R198 ;  /* 0x000000c6ffc6023e */ /* 0x000fc400000010ff */
[----:B------:R-:W-:Y:S01]  /*4640*/  @P0 F2FP.BF16.PACK_AB R226, RZ, R226 ;  /* 0x000000e2ffe2023e */ /* 0x000fe200000010ff */
[----:B------:R-:W-:Y:S01]  /*4650*/  @P1 FADD.FTZ R113, R113, R104 ;  /* 0x0000006871711221 */ /* 0x000fe20000010000 */
[----:B------:R-:W-:Y:S02]  /*4660*/  @P0 F2FP.BF16.PACK_AB R215, RZ, R215 ;  /* 0x000000d7ffd7023e */ /* 0x000fe400000010ff */
[----:B------:R-:W-:Y:S02]  /*4670*/  @P0 F2FP.BF16.PACK_AB R221, RZ, R221 ;  /* 0x000000ddffdd023e */ /* 0x000fe400000010ff */
[----:B------:R-:W-:Y:S02]  /*4680*/  @P0 PRMT R100, R224, 0x7610, R100 ;  /* 0x00007610e0640816 */ /* 0x000fe40000000064 */
[----:B------:R-:W-:Y:S02]  /*4690*/  @P0 PRMT R101, R225, 0x7610, R101 ;  /* 0x00007610e1650816 */ /* 0x000fe40000000065 */
[----:B------:R-:W-:-:S02]  /*46a0*/  @P0 PRMT R102, R214, 0x7610, R102 ;  /* 0x00007610d6660816 */ /* 0x000fc40000000066 */
[----:B------:R-:W-:Y:S02]  /*46b0*/  @P0 PRMT R103, R220, 0x7610, R103 ;  /* 0x00007610dc670816 */ /* 0x000fe40000000067 */
        /* <DEDUP_REMOVED lines=8> */
[----:B------:R-:W-:Y:S02]  /*4740*/  @P1 PRMT R105, RZ, 0x7610, R94 ;  /* 0x00007610ff691816 */ /* 0x000fe4000000005e */
[----:B------:R-:W-:Y:S02]  /*4750*/  @P1 PRMT R106, RZ, 0x7610, R95 ;  /* 0x00007610ff6a1816 */ /* 0x000fe4000000005f */
[----:B------:R-:W-:Y:S01]  /*4760*/  @P0 PRMT R100, R100, 0x5410, R198 ;  /* 0x0000541064640816 */ /* 0x000fe200000000c6 */
[----:B------:R-:W-:Y:S01]  /*4770*/  @P1 FADD.FTZ R108, R108, R105 ;  /* 0x000000696c6c1221 */ /* 0x000fe20000010000 */
[----:B------:R-:W-:Y:S01]  /*4780*/  @P0 PRMT R101, R101, 0x5410, R226 ;  /* 0x0000541065650816 */ /* 0x000fe200000000e2 */
[----:B------:R-:W-:Y:S01]  /*4790*/  @P1 FADD.FTZ R199, R199, R106 ;  /* 0x0000006ac7c71221 */ /* 0x000fe20000010000 */
[----:B------:R-:W-:Y:S01]  /*47a0*/  @P0 PRMT R102, R102, 0x5410, R215 ;  /* 0x0000541066660816 */ /* 0x000fe200000000d7 */
[----:B------:R-:W-:Y:S01]  /*47b0*/  FMUL.FTZ R118, R108, c[0x0][0x1e8] ;  /* 0x00007a006c767a20 */ /* 0x000fe20000410000 */
[----:B------:R-:W-:-:S02]  /*47c0*/  @P0 PRMT R103, R103, 0x5410, R221 ;  /* 0x0000541067670816 */ /* 0x000fc400000000dd */
[----:B------:R-:W-:Y:S02]  /*47d0*/  @P0 MOV R104, R174 ;  /* 0x000000ae00680202 */ /* 0x000fe40000000f00 */
[----:B------:R-:W-:Y:S01]  /*47e0*/  @P2 PRMT R96, R96, 0x5410, R217 ;  /* 0x0000541060602816 */ /* 0x000fe200000000d9 */
[----:B------:R0:W-:Y:S01]  /*47f0*/  @P0 STG.E.128 [R196.64], R100 ;  /* 0x00000064c4000986 */ /* 0x0001e2000c101d04 */
        /* <DEDUP_REMOVED lines=8> */
[----:B------:R-:W-:Y:S02]  /*4880*/  @P2 F2FP.BF16.PACK_AB R185, RZ, R185 ;  /* 0x000000b9ffb9223e */ /* 0x000fe400000010ff */
[----:B------:R-:W-:Y:S02]  /*4890*/  @P2 F2FP.BF16.PACK_AB R142, RZ, R142 ;  /* 0x0000008eff8e223e */ /* 0x000fe400000010ff */
[----:B------:R-:W-:-:S02]  /*48a0*/  @P2 F2FP.BF16.PACK_AB R207, RZ, R207 ;  /* 0x000000cfffcf223e */ /* 0x000fc400000010ff */
[----:B------:R-:W-:Y:S02]  /*48b0*/  @P2 F2FP.BF16.PACK_AB R237, RZ, R237 ;  /* 0x000000edffed223e */ /* 0x000fe400000010ff */
[----:B------:R-:W-:Y:S02]  /*48c0*/  @P0 LOP3.LUT P1, RZ, R104, 0xff, RZ, 0xc0, !PT ;  /* 0x000000ff68ff0812 */ /* 0x000fe4000782c0ff */
[----:B------:R-:W-:Y:S02]  /*48d0*/  F2FP.BF16.PACK_AB R107, R227, R202 ;  /* 0x000000cae36b723e */ /* 0x000fe400000010ff */
[----:B------:R-:W-:Y:S02]  /*48e0*/  F2FP.BF16.PACK_AB R106, R189, R188 ;  /* 0x000000bcbd6a723e */ /* 0x000fe400000010ff */
[----:B------:R-:W-:Y:S02]  /*48f0*/  F2FP.BF16.PACK_AB R105, R222, R213 ;  /* 0x000000d5de69723e */ /* 0x000fe400000010ff */
[----:B------:R-:W-:-:S02]  /*4900*/  F2FP.BF16.PACK_AB R104, R210, R209 ;  /* 0x000000d1d268723e */ /* 0x000fc400000010ff */
[----:B------:R-:W-:Y:S02]  /*4910*/  @P0 F2FP.BF16.PACK_AB R211, RZ, R211 ;  /* 0x000000d3ffd3023e */ /* 0x000fe400000010ff */
[----:B------:R-:W-:Y:S01]  /*4920*/  @P0 F2FP.BF16.PACK_AB R195, RZ, R195 ;  /* 0x000000c3ffc3023e */ /* 0x000fe200000010ff */
[----:B------:R2:W-:Y:S01]  /*4930*/  STG.E.128 [R122.64], R104 ;  /* 0x000000687a007986 */ /* 0x0005e2000c101d04 */
[----:B------:R-:W-:Y:S02]  /*4940*/  @P0 F2FP.BF16.PACK_AB R184, RZ, R184 ;  /* 0x000000b8ffb8023e */ /* 0x000fe400000010ff */
[----:B------:R-:W-:Y:S02]  /*4950*/  @P0 F2FP.BF16.PACK_AB R230, RZ, R230 ;  /* 0x000000e6ffe6023e */ /* 0x000fe400000010ff */
[----:B0-----:R-:W-:Y:S02]  /*4960*/  @P0 PRMT R100, R208, 0x7610, R100 ;  /* 0x00007610d0640816 */ /* 0x001fe40000000064 */
[----:B------:R-:W-:-:S02]  /*4970*/  @P0 PRMT R101, R212, 0x7610, R101 ;  /* 0x00007610d4650816 */ /* 0x000fc40000000065 */
[----:B------:R-:W-:Y:S02]  /*4980*/  @P0 PRMT R102, R183, 0x7610, R102 ;  /* 0x00007610b7660816 */ /* 0x000fe40000000066 */
[----:B------:R-:W-:Y:S02]  /*4990*/  @P0 PRMT R103, R203, 0x7610, R103 ;  /* 0x00007610cb670816 */ /* 0x000fe40000000067 */
[----:B------:R-:W-:Y:S02]  /*49a0*/  @P2 F2FP.BF16.PACK_AB R182, RZ, R182 ;  /* 0x000000b6ffb6223e */ /* 0x000fe400000010ff */
[----:B------:R-:W-:Y:S02]  /*49b0*/  @P2 F2FP.BF16.PACK_AB R143, RZ, R143 ;  /* 0x0000008fff8f223e */ /* 0x000fe400000010ff */
[----:B------:R-:W-:Y:S02]  /*49c0*/  @P2 F2FP.BF16.PACK_AB R236, RZ, R236 ;  /* 0x000000ecffec223e */ /* 0x000fe400000010ff */
[----:B------:R-:W-:-:S02]  /*49d0*/  @P2 F2FP.BF16.PACK_AB R238, RZ, R238 ;  /* 0x000000eeffee223e */ /* 0x000fc400000010ff */
        /* <DEDUP_REMOVED lines=13> */
[----:B--2---:R-:W-:Y:S02]  /*4ab0*/  F2FP.BF16.PACK_AB R107, R240, R239 ;  /* 0x000000eff06b723e */ /* 0x004fe400000010ff */
[----:B------:R-:W-:Y:S01]  /*4ac0*/  F2FP.BF16.PACK_AB R106, R235, R129 ;  /* 0x00000081eb6a723e */ /* 0x000fe200000010ff */
[----:B------:R-:W-:Y:S01]  /*4ad0*/  @P2 STG.E.128 [R110.64], R96 ;  /* 0x000000606e002986 */ /* 0x000fe2000c101d04 */
[----:B------:R-:W-:Y:S02]  /*4ae0*/  F2FP.BF16.PACK_AB R105, R229, R228 ;  /* 0x000000e4e569723e */ /* 0x000fe400000010ff */
[----:B------:R-:W-:Y:S02]  /*4af0*/  F2FP.BF16.PACK_AB R104, R206, R223 ;  /* 0x000000dfce68723e */ /* 0x000fe400000010ff */
[----:B------:R-:W-:Y:S02]  /*4b00*/  @P0 F2FP.BF16.PACK_AB R204, RZ, R204 ;  /* 0x000000ccffcc023e */ /* 0x000fe400000010ff */
[----:B------:R-:W-:Y:S01]  /*4b10*/  @P2 F2FP.BF16.PACK_AB R114, RZ, R113 ;  /* 0x00000071ff72223e */ /* 0x000fe200000010ff */
[----:B------:R1:W-:Y:S01]  /*4b20*/  STG.E.128 [R126.64], R104 ;  /* 0x000000687e007986 */ /* 0x0003e2000c101d04 */
[----:B------:R-:W-:Y:S01]  /*4b30*/  @P0 F2FP.BF16.PACK_AB R193, RZ, R193 ;  /* 0x000000c1ffc1023e */ /* 0x000fe200000010ff */
[----:B0-----:R-:W-:Y:S01]  /*4b40*/  FMUL.FTZ R117, R113, c[0x0][0x1e8] ;  /* 0x00007a0071757a20 */ /* 0x001fe20000410000 */
[----:B------:R-:W-:Y:S01]  /*4b50*/  @P0 PRMT R100, R204, 0x7610, R100 ;  /* 0x00007610cc640816 */ /* 0x000fe20000000064 */
[----:B------:R-:W-:Y:S01]  /*4b60*/  FMUL.FTZ R113, R109, c[0x0][0x1e8] ;  /* 0x00007a006d717a20 */ /* 0x000fe20000410000 */
[----:B------:R-:W-:-:S02]  /*4b70*/  @P0 F2FP.BF16.PACK_AB R205, RZ, R205 ;  /* 0x000000cdffcd023e */ /* 0x000fc400000010ff */
[----:B------:R-:W-:Y:S02]  /*4b80*/  @P0 F2FP.BF16.PACK_AB R128, RZ, R128 ;  /* 0x00000080ff80023e */ /* 0x000fe400000010ff */
[----:B------:R-:W-:Y:S02]  /*4b90*/  @P0 F2FP.BF16.PACK_AB R232, RZ, R232 ;  /* 0x000000e8ffe8023e */ /* 0x000fe400000010ff */
[----:B------:R-:W-:Y:S02]  /*4ba0*/  @P2 F2FP.BF16.PACK_AB R136, RZ, R136 ;  /* 0x00000088ff88223e */ /* 0x000fe400000010ff */
[----:B------:R-:W-:Y:S02]  /*4bb0*/  @P2 F2FP.BF16.PACK_AB R137, RZ, R137 ;  /* 0x00000089ff89223e */ /* 0x000fe400000010ff */
[----:B------:R-:W-:Y:S02]  /*4bc0*/  @P2 F2FP.BF16.PACK_AB R138, RZ, R138 ;  /* 0x0000008aff8a223e */ /* 0x000fe400000010ff */
[----:B------:R-:W-:-:S02]  /*4bd0*/  @P2 F2FP.BF16.PACK_AB R139, RZ, R139 ;  /* 0x0000008bff8b223e */ /* 0x000fc400000010ff */
[----:B-1----:R-:W-:Y:S02]  /*4be0*/  FSEL R105, R118, RZ, P3 ;  /* 0x000000ff76697208 */ /* 0x002fe40001800000 */
[----:B------:R-:W-:Y:S02]  /*4bf0*/  @P0 IADD3 R192, P3, R192, c[0x0][0x250], RZ ;  /* 0x00009400c0c00a10 */ /* 0x000fe40007f7e0ff */
[----:B------:R-:W-:Y:S02]  /*4c00*/  @P2 F2FP.BF16.PACK_AB R111, RZ, R109 ;  /* 0x0000006dff6f223e */ /* 0x000fe400000010ff */
[----:B------:R-:W-:Y:S02]  /*4c10*/  FSEL R104, R117, RZ, P5 ;  /* 0x000000ff75687208 */ /* 0x000fe40002800000 */
[----:B------:R-:W-:Y:S02]  /*4c20*/  @P0 PRMT R100, R100, 0x5410, R193 ;  /* 0x0000541064640816 */ /* 0x000fe400000000c1 */
[----:B------:R-:W-:-:S02]  /*4c30*/  @P2 F2FP.BF16.PACK_AB R115, RZ, R108 ;  /* 0x0000006cff73223e */ /* 0x000fc400000010ff */
[----:B------:R-:W-:Y:S01]  /*4c40*/  @P2 F2FP.BF16.PACK_AB R116, RZ, R199 ;  /* 0x000000c7ff74223e */ /* 0x000fe200000010ff */
[----:B------:R-:W-:Y:S01]  /*4c50*/  FMUL.FTZ R199, R199, c[0x0][0x1e8] ;  /* 0x00007a00c7c77a20 */ /* 0x000fe20000410000 */
[----:B------:R-:W-:Y:S02]  /*4c60*/  @P0 F2FP.BF16.PACK_AB R194, RZ, R194 ;  /* 0x000000c2ffc2023e */ /* 0x000fe400000010ff */
[----:B------:R-:W-:Y:S02]  /*4c70*/  @P0 F2FP.BF16.PACK_AB R231, RZ, R231 ;  /* 0x000000e7ffe7023e */ /* 0x000fe400000010ff */
[----:B------:R-:W-:Y:S02]  /*4c80*/  @P0 F2FP.BF16.PACK_AB R233, RZ, R233 ;  /* 0x000000e9ffe9023e */ /* 0x000fe400000010ff */
[----:B------:R-:W-:Y:S02]  /*4c90*/  FSEL R109, R113, RZ, P6 ;  /* 0x000000ff716d7208 */ /* 0x000fe40003000000 */
[----:B------:R-:W-:-:S02]  /*4ca0*/  @P0 PRMT R101, R205, 0x7610, R101 ;  /* 0x00007610cd650816 */ /* 0x000fc40000000065 */
[----:B------:R-:W-:Y:S02]  /*4cb0*/  @P0 PRMT R102, R128, 0x7610, R102 ;  /* 0x0000761080660816 */ /* 0x000fe40000000066 */
[----:B------:R-:W-:Y:S02]  /*4cc0*/  @P0 PRMT R103, R232, 0x7610, R103 ;  /* 0x00007610e8670816 */ /* 0x000fe40000000067 */
[----:B------:R-:W-:Y:S02]  /*4cd0*/  @P0 IADD3.X R193, R191, c[0x0][0x254], RZ, P3, !PT ;  /* 0x00009500bfc10a10 */ /* 0x000fe40001ffe4ff */
[----:B------:R-:W-:Y:S02]  /*4ce0*/  @P2 PRMT R96, R136, 0x7610, R96 ;  /* 0x0000761088602816 */ /* 0x000fe40000000060 */
[----:B------:R-:W-:Y:S02]  /*4cf0*/  @P2 PRMT R97, R137, 0x7610, R97 ;  /* 0x0000761089612816 */ /* 0x000fe40000000061 */
[----:B------:R-:W-:-:S02]  /*4d00*/  @P2 PRMT R98, R138, 0x7610, R98 ;  /* 0x000076108a622816 */ /* 0x000fc40000000062 */
[----:B------:R-:W-:Y:S02]  /*4d10*/  @P2 PRMT R99, R139, 0x7610, R99 ;  /* 0x000076108b632816 */ /* 0x000fe40000000063 */
[----:B------:R-:W-:Y:S02]  /*4d20*/  @P2 IADD3 R108, P3, R190, c[0x0][0x258], RZ ;  /* 0x00009600be6c2a10 */ /* 0x000fe40007f7e0ff */
[----:B------:R-:W-:Y:S02]  /*4d30*/  F2FP.BF16.PACK_AB R106, R105, R112 ;  /* 0x00000070696a723e */ /* 0x000fe400000010ff */
[----:B------:R-:W-:Y:S02]  /*4d40*/  F2FP.BF16.PACK_AB R105, R104, R135 ;  /* 0x000000876869723e */ /* 0x000fe400000010ff */
[----:B------:R-:W-:Y:S02]  /*4d50*/  F2FP.BF16.PACK_AB R104, R109, R134 ;  /* 0x000000866d68723e */ /* 0x000fe400000010ff */
[----:B------:R-:W-:-:S02]  /*4d60*/  @P0 PRMT R101, R101, 0x5410, R194 ;  /* 0x0000541065650816 */ /* 0x000fc400000000c2 */
[----:B------:R-:W-:Y:S02]  /*4d70*/  @P0 PRMT R102, R102, 0x5410, R231 ;  /* 0x0000541066660816 */ /* 0x000fe400000000e7 */
[----:B------:R-:W-:Y:S02]  /*4d80*/  @P0 PRMT R103, R103, 0x5410, R233 ;  /* 0x0000541067670816 */ /* 0x000fe400000000e9 */
[----:B------:R-:W-:Y:S02]  /*4d90*/  @P2 PRMT R96, R96, 0x5410, R111 ;  /* 0x0000541060602816 */ /* 0x000fe4000000006f */
[----:B------:R-:W-:Y:S01]  /*4da0*/  @P2 IADD3.X R109, R181, c[0x0][0x25c], RZ, P3, !PT ;  /* 0x00009700b56d2a10 */ /* 0x000fe20001ffe4ff */
[----:B------:R-:W-:Y:S01]  /*4db0*/  @P0 STG.E.128 [R192.64], R100 ;  /* 0x00000064c0000986 */ /* 0x000fe2000c101d04 */
[----:B------:R-:W-:Y:S02]  /*4dc0*/  @P2 PRMT R97, R97, 0x5410, R114 ;  /* 0x0000541061612816 */ /* 0x000fe40000000072 */
[----:B------:R-:W-:-:S02]  /*4dd0*/  @P2 PRMT R98, R98, 0x5410, R115 ;  /* 0x0000541062622816 */ /* 0x000fc40000000073 */
[----:B------:R-:W-:Y:S02]  /*4de0*/  @P2 PRMT R99, R99, 0x5410, R116 ;  /* 0x0000541063632816 */ /* 0x000fe40000000074 */
[----:B------:R-:W-:Y:S02]  /*4df0*/  FSEL R107, R199, RZ, P4 ;  /* 0x000000ffc76b7208 */ /* 0x000fe40002000000 */
[----:B------:R-:W-:Y:S01]  /*4e00*/  IADD3 R110, P4, R190, c[0x0][0x248], RZ ;  /* 0x00009200be6e7a10 */ /* 0x000fe20007f9e0ff */
[----:B------:R-:W-:Y:S01]  /*4e10*/  @P2 STG.E.128 [R108.64], R96 ;  /* 0x000000606c002986 */ /* 0x000fe2000c101d04 */
[C---:B------:R-:W-:Y:S02]  /*4e20*/  @P0 LOP3.LUT P3, RZ, R174.reuse, 0xff0000, RZ, 0xc0, !PT ;  /* 0x00ff0000aeff0812 */ /* 0x040fe4000786c0ff */
[----:B------:R-:W-:Y:S02]  /*4e30*/  IADD3.X R111, R181, c[0x0][0x24c], RZ, P4, !PT ;  /* 0x00009300b56f7a10 */ /* 0x000fe400027fe4ff */
[----:B------:R-:W-:-:S02]  /*4e40*/  @P0 LOP3.LUT P2, RZ, R174, 0xff00, RZ, 0xc0, !PT ;  /* 0x0000ff00aeff0812 */ /* 0x000fc4000784c0ff */
[----:B------:R-:W-:Y:S02]  /*4e50*/  @P0 LOP3.LUT P4, RZ, R174, 0xff000000, RZ, 0xc0, !PT ;  /* 0xff000000aeff0812 */ /* 0x000fe4000788c0ff */
[----:B------:R-:W-:Y:S02]  /*4e60*/  @P0 FSEL R131, R131, RZ, P3 ;  /* 0x000000ff83830208 */ /* 0x000fe40001800000 */
[----:B------:R-:W-:Y:S02]  /*4e70*/  @P0 LOP3.LUT P3, RZ, R175, 0xff0000, RZ, 0xc0, !PT ;  /* 0x00ff0000afff0812 */ /* 0x000fe4000786c0ff */
[----:B------:R-:W-:Y:S02]  /*4e80*/  F2FP.BF16.PACK_AB R107, R107, R234 ;  /* 0x000000ea6b6b723e */ /* 0x000fe400000010ff */
[----:B------:R-:W-:Y:S02]  /*4e90*/  @P0 FSEL R112, R113, RZ, P2 ;  /* 0x000000ff71700208 */ /* 0x000fe40001000000 */
[----:B------:R-:W-:Y:S01]  /*4ea0*/  @P0 FSEL R130, R130, RZ, P1 ;  /* 0x000000ff82820208 */ /* 0x000fe20000800000 */
[----:B------:R0:W-:Y:S01]  /*4eb0*/  STG.E.128 [R110.64], R104 ;  /* 0x000000686e007986 */ /* 0x0001e2000c101d04 */
[----:B------:R-:W-:-:S02]  /*4ec0*/  @P0 FSEL R113, R117, RZ, P4 ;  /* 0x000000ff75710208 */ /* 0x000fc40002000000 */
[C---:B------:R-:W-:Y:S02]  /*4ed0*/  @P0 LOP3.LUT P1, RZ, R175.reuse, 0xff, RZ, 0xc0, !PT ;  /* 0x000000ffafff0812 */ /* 0x040fe4000782c0ff */
[----:B------:R-:W-:Y:S02]  /*4ee0*/  @P0 LOP3.LUT P4, RZ, R175, 0xff000000, RZ, 0xc0, !PT ;  /* 0xff000000afff0812 */ /* 0x000fe4000788c0ff */
[----:B------:R-:W-:Y:S02]  /*4ef0*/  @P0 FSEL R133, R133, RZ, P3 ;  /* 0x000000ff85850208 */ /* 0x000fe40001800000 */
[----:B------:R-:W-:Y:S02]  /*4f00*/  @P0 LOP3.LUT P2, RZ, R175, 0xff00, RZ, 0xc0, !PT ;  /* 0x0000ff00afff0812 */ /* 0x000fe4000784c0ff */
[----:B------:R-:W-:Y:S02]  /*4f10*/  @P0 FSEL R132, R132, RZ, P1 ;  /* 0x000000ff84840208 */ /* 0x000fe40000800000 */
[----:B------:R-:W-:-:S02]  /*4f20*/  @P0 F2FP.BF16.PACK_AB R133, RZ, R133 ;  /* 0x00000085ff85023e */ /* 0x000fc400000010ff */
[----:B------:R-:W-:Y:S02]  /*4f30*/  @P0 F2FP.BF16.PACK_AB R130, RZ, R130 ;  /* 0x00000082ff82023e */ /* 0x000fe400000010ff */
[----:B------:R-:W-:Y:S02]  /*4f40*/  @P0 F2FP.BF16.PACK_AB R131, RZ, R131 ;  /* 0x00000083ff83023e */ /* 0x000fe400000010ff */
[----:B0-----:R-:W-:Y:S02]  /*4f50*/  @P0 FSEL R105, R199, RZ, P4 ;  /* 0x000000ffc7690208 */ /* 0x001fe40002000000 */
[----:B------:R-:W-:Y:S02]  /*4f60*/  @P0 FSEL R104, R118, RZ, P2 ;  /* 0x000000ff76680208 */ /* 0x000fe40001000000 */
[----:B------:R-:W-:Y:S02]  /*4f70*/  @P0 F2FP.BF16.PACK_AB R132, RZ, R132 ;  /* 0x00000084ff84023e */ /* 0x000fe400000010ff */
[----:B------:R-:W-:-:S02]  /*4f80*/  @P0 F2FP.BF16.PACK_AB R105, RZ, R105 ;  /* 0x00000069ff69023e */ /* 0x000fc400000010ff */
[----:B------:R-:W-:Y:S02]  /*4f90*/  @P0 PRMT R103, R133, 0x7610, R103 ;  /* 0x0000761085670816 */ /* 0x000fe40000000067 */
[----:B------:R-:W-:Y:S02]  /*4fa0*/  @P0 F2FP.BF16.PACK_AB R112, RZ, R112 ;  /* 0x00000070ff70023e */ /* 0x000fe400000010ff */
[----:B------:R-:W-:Y:S02]  /*4fb0*/  @P0 F2FP.BF16.PACK_AB R113, RZ, R113 ;  /* 0x00000071ff71023e */ /* 0x000fe400000010ff */
[----:B------:R-:W-:Y:S02]  /*4fc0*/  @P0 F2FP.BF16.PACK_AB R104, RZ, R104 ;  /* 0x00000068ff68023e */ /* 0x000fe400000010ff */
[----:B------:R-:W-:Y:S02]  /*4fd0*/  @P0 PRMT R100, R130, 0x7610, R100 ;  /* 0x0000761082640816 */ /* 0x000fe40000000064 */
[----:B------:R-:W-:-:S02]  /*4fe0*/  @P0 IADD3 R190, P1, R190, c[0x0][0x250], RZ ;  /* 0x00009400bebe0a10 */ /* 0x000fc40007f3e0ff */
[----:B------:R-:W-:Y:S02]  /*4ff0*/  @P0 PRMT R101, R131, 0x7610, R101 ;  /* 0x0000761083650816 */ /* 0x000fe40000000065 */
[----:B------:R-:W-:Y:S02]  /*5000*/  @P0 PRMT R102, R132, 0x7610, R102 ;  /* 0x0000761084660816 */ /* 0x000fe40000000066 */
[----:B------:R-:W-:Y:S01]  /*5010*/  @P0 PRMT R103, R103, 0x5410, R105 ;  /* 0x0000541067670816 */ /* 0x000fe20000000069 */
[----:B------:R-:W-:Y:S01]  /*5020*/  IMAD.MOV.U32 R105, RZ, RZ, c[0x0][0x160] ;  /* 0x00005800ff697624 */ /* 0x000fe200078e00ff */
[----:B------:R-:W-:Y:S02]  /*5030*/  @P0 IADD3.X R191, R181, c[0x0][0x254], RZ, P1, !PT ;  /* 0x00009500b5bf0a10 */ /* 0x000fe40000ffe4ff */
[----:B------:R-:W-:Y:S02]  /*5040*/  @P0 PRMT R100, R100, 0x5410, R112 ;  /* 0x0000541064640816 */ /* 0x000fe40000000070 */
[----:B------:R-:W-:-:S02]  /*5050*/  @P0 PRMT R101, R101, 0x5410, R113 ;  /* 0x0000541065650816 */ /* 0x000fc40000000071 */
[----:B------:R-:W-:Y:S02]  /*5060*/  @P0 PRMT R102, R102, 0x5410, R104 ;  /* 0x0000541066660816 */ /* 0x000fe40000000068 */
[----:B------:R-:W-:-:S03]  /*5070*/  LEA R180, R105, R180, 0x2 ;  /* 0x000000b469b47211 */ /* 0x000fc600078e10ff */
[----:B------:R0:W-:Y:S01]  /*5080*/  @P0 STG.E.128 [R190.64], R100 ;  /* 0x00000064be000986 */ /* 0x0001e2000c101d04 */
[----:B------:R-:W-:-:S13]  /*5090*/  ISETP.GE.AND P0, PT, R180, c[0x0][0x164], PT ;  /* 0x00005900b4007a0c */ /* 0x000fda0003f06270 */
[----:B0-----:R-:W-:Y:S01]  /*50a0*/  @P0 CALL.REL.NOINC `(.L_x_773) ;  /* 0x0000001000000944 */ /* 0x001fe20003c00000 */
[----:B------:R-:W-:Y:S05]  /*50b0*/  BRA `(.L_x_774) ;  /* 0xffffb67000007947 */ /* 0x000fea000383ffff */
.L_x_773:
[----:B------:R-:W-:Y:S05]  /*50c0*/  BSYNC B1 ;  /* 0x0000000000017941 */ /* 0x000fea0003800000 */
.L_x_770:
[----:B------:R0:W5:Y:S01]  /*50d0*/  LDL.LU R48, [R1+0x4] ;  /* 0x0000040001307983 */ /* 0x0001620000300800 */
[----:B------:R-:W-:Y:S01]  /*50e0*/  IMAD.MOV.U32 R166, RZ, RZ, R162 ;  /* 0x000000ffffa67224 */ /* 0x000fe200078e00a2 */
[----:B------:R-:W-:Y:S01]  /*50f0*/  MOV R40, R20 ;  /* 0x0000001400287202 */ /* 0x000fe20000000f00 */
[----:B------:R-:W-:Y:S01]  /*5100*/  IMAD.MOV.U32 R167, RZ, RZ, R163 ;  /* 0x000000ffffa77224 */ /* 0x000fe200078e00a3 */
[----:B------:R0:W5:Y:S01]  /*5110*/  LDL.LU R49, [R1] ;  /* 0x0000000001317983 */ /* 0x0001620000300800 */
[----:B------:R-:W-:Y:S01]  /*5120*/  IMAD.MOV.U32 R162, RZ, RZ, R158 ;  /* 0x000000ffffa27224 */ /* 0x000fe200078e009e */
[----:B------:R-:W-:Y:S01]  /*5130*/  MOV R41, R21 ;  /* 0x0000001500297202 */ /* 0x000fe20000000f00 */
[----:B------:R-:W-:Y:S01]  /*5140*/  IMAD.MOV.U32 R163, RZ, RZ, R159 ;  /* 0x000000ffffa37224 */ /* 0x000fe200078e009f */
[----:B------:R0:W5:Y:S01]  /*5150*/  LDL.LU R50, [R1+0xc] ;  /* 0x00000c0001327983 */ /* 0x0001620000300800 */
        /* <DEDUP_REMOVED lines=24> */
[----:B------:R-:W-:Y:S01]  /*52e0*/  MOV R35, R31 ;  /* 0x0000001f00237202 */ /* 0x000fe20000000f00 */
[----:B------:R-:W-:Y:S01]  /*52f0*/  IMAD.MOV.U32 R30, RZ, RZ, R26 ;  /* 0x000000ffff1e7224 */ /* 0x000fe200078e001a */
[----:B------:R-:W-:Y:S01]  /*5300*/  MOV R14, R10 ;  /* 0x0000000a000e7202 */ /* 0x000fe20000000f00 */
        /* <DEDUP_REMOVED lines=15> */
[----:B------:R-:W-:-:S03]  /*5400*/  MOV R47, R249 ;  /* 0x000000f9002f7202 */ /* 0x000fc60000000f00 */
[----:B------:R0:W5:Y:S04]  /*5410*/  LDL.LU R26, [R1+0x3c] ;  /* 0x00003c00011a7983 */ /* 0x0001680000300800 */
[----:B------:R0:W5:Y:S02]  /*5420*/  LDL.LU R27, [R1+0x38] ;  /* 0x00003800011b7983 */ /* 0x0001640000300800 */
.L_x_769:
[----:B------:R-:W-:Y:S05]  /*5430*/  BSYNC B0 ;  /* 0x0000000000007941 */ /* 0x000fea0003800000 */
.L_x_767:
[----:B------:R-:W1:Y:S01]  /*5440*/  S2R R60, SR_TID.X ;  /* 0x00000000003c7919 */ /* 0x000e620000002100 */
[----:B------:R-:W-:Y:S01]  /*5450*/  WARPSYNC 0xffffffff ;  /* 0xffffffff00007948 */ /* 0x000fe20003800000 */
[----:B-1----:R-:W-:Y:S02]  /*5460*/  SHF.R.U32.HI R0, RZ, 0x5, R60 ;  /* 0x00000005ff007819 */ /* 0x002fe4000001163c */
        /* <DEDUP_REMOVED lines=9> */
[----:B-----5:R-:W-:Y:S04]  /*5500*/  STS.128 [R0+0xc00], R48 ;  /* 0x000c003000007388 */ /* 0x020fe80000000c00 */
[----:B------:R1:W-:Y:S04]  /*5510*/  STS.128 [R0+0xc10], R52 ;  /* 0x000c103400007388 */ /* 0x0003e80000000c00 */
[----:B------:R-:W-:Y:S04]  /*5520*/  STS.128 [R0+0x1000], R56 ;  /* 0x0010003800007388 */ /* 0x000fe80000000c00 */
[----:B------:R-:W-:Y:S04]  /*5530*/  STS.128 [R0+0x1010], R24 ;  /* 0x0010101800007388 */ /* 0x000fe80000000c00 */
[----:B------:R-:W-:Y:S06]  /*5540*/  BAR.SYNC.DEFER_BLOCKING 0x0 ;  /* 0x0000000000007b1d */ /* 0x000fec0000010000 */
[----:B-1----:R-:W1:Y:S04]  /*5550*/  S2R R54, SR_CTAID.X ;  /* 0x0000000000367919 */ /* 0x002e680000002500 */
[----:B------:R-:W2:Y:S04]  /*5560*/  LDS R2, [R60.X4] ;  /* 0x000000003c027984 */ /* 0x000ea80000004800 */
[----:B------:R-:W3:Y:S04]  /*5570*/  LDS R3, [R60.X4+0x200] ;  /* 0x000200003c037984 */ /* 0x000ee80000004800 */
[----:B------:R-:W4:Y:S04]  /*5580*/  LDS R8, [R60.X4+0x400] ;  /* 0x000400003c087984 */ /* 0x000f280000004800 */
[----:B------:R-:W0:Y:S04]  /*5590*/  LDS R5, [R60.X4+0x1400] ;  /* 0x001400003c057984 */ /* 0x000e280000004800 */
[----:B------:R-:W1:Y:S04]  /*55a0*/  LDS R4, [R60.X4+0x1600] ;  /* 0x001600003c047984 */ /* 0x000e680000004800 */
[----:B------:R-:W1:Y:S04]  /*55b0*/  LDS R7, [R60.X4+0x1800] ;  /* 0x001800003c077984 */ /* 0x000e680000004800 */
[----:B------:R-:W-:Y:S04]  /*55c0*/  LDS R13, [R60.X4+0x1a00] ;  /* 0x001a00003c0d7984 */ /* 0x000fe80000004800 */
[----:B------:R-:W-:Y:S04]  /*55d0*/  LDS R12, [R60.X4+0x1c00] ;  /* 0x001c00003c0c7984 */ /* 0x000fe80000004800 */
[----:B------:R-:W-:Y:S04]  /*55e0*/  LDS R15, [R60.X4+0x1e00] ;  /* 0x001e00003c0f7984 */ /* 0x000fe80000004800 */
[----:B------:R-:W-:Y:S01]  /*55f0*/  LDS R14, [R60.X4+0x2000] ;  /* 0x002000003c0e7984 */ /* 0x000fe20000004800 */
[----:B--2---:R-:W-:-:S03]  /*5600*/  FADD.FTZ R2, RZ, R2 ;  /* 0x00000002ff027221 */ /* 0x004fc60000010000 */
[----:B------:R-:W2:Y:S01]  /*5610*/  LDS R6, [R60.X4+0xe00] ;  /* 0x000e00003c067984 */ /* 0x000ea20000004800 */
[----:B---3--:R-:W-:-:S03]  /*5620*/  FADD.FTZ R3, RZ, R3 ;  /* 0x00000003ff037221 */ /* 0x008fc60000010000 */
[----:B------:R-:W3:Y:S01]  /*5630*/  LDS R17, [R60.X4+0x2200] ;  /* 0x002200003c117984 */ /* 0x000ee20000004800 */
[----:B----4-:R-:W-:-:S03]  /*5640*/  FADD.FTZ R8, RZ, R8 ;  /* 0x00000008ff087221 */ /* 0x010fc60000010000 */
[----:B------:R-:W-:Y:S01]  /*5650*/  LDS R16, [R60.X4+0x2400] ;  /* 0x002400003c107984 */ /* 0x000fe20000004800 */
[----:B0-----:R-:W-:-:S03]  /*5660*/  FADD.FTZ R9, R2, R5 ;  /* 0x0000000502097221 */ /* 0x001fc60000010000 */
[----:B------:R-:W-:Y:S01]  /*5670*/  LDS R19, [R60.X4+0x2600] ;  /* 0x002600003c137984 */ /* 0x000fe20000004800 */
[----:B-1----:R-:W-:-:S03]  /*5680*/  FADD.FTZ R10, R3, R4 ;  /* 0x00000004030a7221 */ /* 0x002fc60000010000 */
[----:B------:R-:W0:Y:S01]  /*5690*/  LDS R2, [R60.X4+0x600] ;  /* 0x000600003c027984 */ /* 0x000e220000004800 */
[----:B------:R-:W-:-:S03]  /*56a0*/  FADD.FTZ R11, R8, R7 ;  /* 0x00000007080b7221 */ /* 0x000fc60000010000 */
[----:B------:R-:W1:Y:S04]  /*56b0*/  LDS R3, [R60.X4+0x800] ;  /* 0x000800003c037984 */ /* 0x000e680000004800 */
[----:B------:R-:W4:Y:S04]  /*56c0*/  LDS R4, [R60.X4+0xa00] ;  /* 0x000a00003c047984 */ /* 0x000f280000004800 */
[----:B------:R-:W4:Y:S04]  /*56d0*/  LDS R5, [R60.X4+0xc00] ;  /* 0x000c00003c057984 */ /* 0x000f280000004800 */
[----:B------:R-:W-:Y:S04]  /*56e0*/  LDS R7, [R60.X4+0x1000] ;  /* 0x001000003c077984 */ /* 0x000fe80000004800 */
[----:B------:R-:W4:Y:S04]  /*56f0*/  LDS R8, [R60.X4+0x1200] ;  /* 0x001200003c087984 */ /* 0x000f280000004800 */
[----:B------:R-:W-:Y:S01]  /*5700*/  LDS R18, [R60.X4+0x2800] ;  /* 0x002800003c127984 */ /* 0x000fe20000004800 */
[----:B--2---:R-:W-:-:S03]  /*5710*/  FADD.FTZ R6, RZ, R6 ;  /* 0x00000006ff067221 */ /* 0x004fc60000010000 */
[----:B------:R-:W2:Y:S01]  /*5720*/  LDS R25, [R60.X4+0x2a00] ;  /* 0x002a00003c197984 */ /* 0x000ea20000004800 */
[----:B---3--:R-:W-:-:S03]  /*5730*/  FADD.FTZ R6, R6, R17 ;  /* 0x0000001106067221 */ /* 0x008fc60000010000 */
[----:B------:R-:W3:Y:S04]  /*5740*/  LDS R24, [R60.X4+0x2c00] ;  /* 0x002c00003c187984 */ /* 0x000ee80000004800 */
[----:B------:R-:W3:Y:S04]  /*5750*/  LDS R27, [R60.X4+0x2e00] ;  /* 0x002e00003c1b7984 */ /* 0x000ee80000004800 */
[----:B------:R-:W3:Y:S01]  /*5760*/  LDS R26, [R60.X4+0x3000] ;  /* 0x003000003c1a7984 */ /* 0x000ee20000004800 */
[----:B0-----:R-:W-:-:S03]  /*5770*/  FADD.FTZ R2, RZ, R2 ;  /* 0x00000002ff027221 */ /* 0x001fc60000010000 */
[----:B------:R-:W0:Y:S01]  /*5780*/  LDS R41, [R60.X4+0x3200] ;  /* 0x003200003c297984 */ /* 0x000e220000004800 */
[----:B-1----:R-:W-:Y:S02]  /*5790*/  FADD.FTZ R3, RZ, R3 ;  /* 0x00000003ff037221 */ /* 0x002fe40000010000 */
[----:B------:R-:W-:Y:S01]  /*57a0*/  FADD.FTZ R2, R2, R13 ;  /* 0x0000000d02027221 */ /* 0x000fe20000010000 */
[----:B------:R-:W1:Y:S01]  /*57b0*/  LDS R40, [R60.X4+0x3400] ;  /* 0x003400003c287984 */ /* 0x000e620000004800 */
[----:B------:R-:W-:Y:S02]  /*57c0*/  FADD.FTZ R3, R3, R12 ;  /* 0x0000000c03037221 */ /* 0x000fe40000010000 */
[----:B----4-:R-:W-:Y:S01]  /*57d0*/  FADD.FTZ R4, RZ, R4 ;  /* 0x00000004ff047221 */ /* 0x010fe20000010000 */
[----:B------:R-:W4:Y:S01]  /*57e0*/  LDS R43, [R60.X4+0x3600] ;  /* 0x003600003c2b7984 */ /* 0x000f220000004800 */
[----:B------:R-:W-:Y:S02]  /*57f0*/  FADD.FTZ R5, RZ, R5 ;  /* 0x00000005ff057221 */ /* 0x000fe40000010000 */
[----:B------:R-:W-:Y:S01]  /*5800*/  FADD.FTZ R4, R4, R15 ;  /* 0x0000000f04047221 */ /* 0x000fe20000010000 */
[----:B------:R-:W4:Y:S01]  /*5810*/  LDS R42, [R60.X4+0x3800] ;  /* 0x003800003c2a7984 */ /* 0x000f220000004800 */
[----:B------:R-:W-:-:S02]  /*5820*/  FADD.FTZ R5, R5, R14 ;  /* 0x0000000e05057221 */ /* 0x000fc40000010000 */
[----:B------:R-:W-:Y:S01]  /*5830*/  IMAD R14, R54, c[0x0][0x168], RZ ;  /* 0x00005a00360e7a24 */ /* 0x000fe200078e02ff */
[----:B------:R-:W4:Y:S01]  /*5840*/  LDS R45, [R60.X4+0x3a00] ;  /* 0x003a00003c2d7984 */ /* 0x000f220000004800 */
[----:B------:R-:W-:Y:S02]  /*5850*/  FADD.FTZ R8, RZ, R8 ;  /* 0x00000008ff087221 */ /* 0x000fe40000010000 */
[----:B------:R-:W-:Y:S01]  /*5860*/  FADD.FTZ R7, RZ, R7 ;  /* 0x00000007ff077221 */ /* 0x000fe20000010000 */
[----:B------:R-:W4:Y:S01]  /*5870*/  LDS R44, [R60.X4+0x3c00] ;  /* 0x003c00003c2c7984 */ /* 0x000f220000004800 */
[----:B------:R-:W-:Y:S01]  /*5880*/  FADD.FTZ R8, R8, R19 ;  /* 0x0000001308087221 */ /* 0x000fe20000010000 */
[----:B------:R-:W-:Y:S01]  /*5890*/  IADD3 R14, P0, R14, R60, RZ ;  /* 0x0000003c0e0e7210 */ /* 0x000fe20007f1e0ff */
[----:B------:R-:W-:Y:S01]  /*58a0*/  FADD.FTZ R7, R7, R16 ;  /* 0x0000001007077221 */ /* 0x000fe20000010000 */
[----:B------:R-:W4:Y:S01]  /*58b0*/  LDS R47, [R60.X4+0x3e00] ;  /* 0x003e00003c2f7984 */ /* 0x000f220000004800 */
[----:B--2---:R-:W-:Y:S01]  /*58c0*/  FADD.FTZ R10, R10, R25 ;  /* 0x000000190a0a7221 */ /* 0x004fe20000010000 */
[----:B------:R-:W-:Y:S01]  /*58d0*/  IADD3.X R15, RZ, RZ, RZ, P0, !PT ;  /* 0x000000ffff0f7210 */ /* 0x000fe200007fe4ff */
[----:B------:R-:W-:Y:S01]  /*58e0*/  FADD.FTZ R9, R9, R18 ;  /* 0x0000001209097221 */ /* 0x000fe20000010000 */
[----:B------:R-:W2:Y:S01]  /*58f0*/  LDS R46, [R60.X4+0x4000] ;  /* 0x004000003c2e7984 */ /* 0x000ea20000004800 */
[----:B---3--:R-:W-:Y:S01]  /*5900*/  FADD.FTZ R11, R11, R24 ;  /* 0x000000180b0b7221 */ /* 0x008fe20000010000 */
[C---:B------:R-:W-:Y:S01]  /*5910*/  SHF.L.U64.HI R16, R14.reuse, 0x2, R15 ;  /* 0x000000020e107819 */ /* 0x040fe2000001020f */
[----:B------:R-:W-:Y:S01]  /*5920*/  IMAD.SHL.U32 R14, R14, 0x4, RZ ;  /* 0x000000040e0e7824 */ /* 0x000fe200078e00ff */
[----:B------:R-:W3:Y:S01]  /*5930*/  LDS R49, [R60.X4+0x4200] ;  /* 0x004200003c317984 */ /* 0x000ee20000004800 */
[----:B------:R-:W-:-:S03]  /*5940*/  FADD.FTZ R2, R2, R27 ;  /* 0x0000001b02027221 */ /* 0x000fc60000010000 */
[----:B------:R-:W3:Y:S01]  /*5950*/  LDS R48, [R60.X4+0x4400] ;  /* 0x004400003c307984 */ /* 0x000ee20000004800 */
[----:B------:R-:W-:-:S03]  /*5960*/  FADD.FTZ R3, R3, R26 ;  /* 0x0000001a03037221 */ /* 0x000fc60000010000 */
[----:B------:R-:W3:Y:S01]  /*5970*/  LDS R51, [R60.X4+0x4600] ;  /* 0x004600003c337984 */ /* 0x000ee20000004800 */
[----:B0-----:R-:W-:-:S03]  /*5980*/  FADD.FTZ R4, R4, R41 ;  /* 0x0000002904047221 */ /* 0x001fc60000010000 */
[----:B------:R-:W0:Y:S01]  /*5990*/  LDS R50, [R60.X4+0x4800] ;  /* 0x004800003c327984 */ /* 0x000e220000004800 */
[----:B-1----:R-:W-:-:S03]  /*59a0*/  FADD.FTZ R5, R5, R40 ;  /* 0x0000002805057221 */ /* 0x002fc60000010000 */
[----:B------:R-:W1:Y:S01]  /*59b0*/  LDS R53, [R60.X4+0x4a00] ;  /* 0x004a00003c357984 */ /* 0x000e620000004800 */
[----:B----4-:R-:W-:-:S03]  /*59c0*/  FADD.FTZ R6, R6, R43 ;  /* 0x0000002b06067221 */ /* 0x010fc60000010000 */
[----:B------:R-:W4:Y:S01]  /*59d0*/  LDS R52, [R60.X4+0x4c00] ;  /* 0x004c00003c347984 */ /* 0x000f220000004800 */
[----:B------:R-:W-:-:S03]  /*59e0*/  FADD.FTZ R7, R7, R42 ;  /* 0x0000002a07077221 */ /* 0x000fc60000010000 */
[----:B------:R-:W4:Y:S01]  /*59f0*/  LDS R55, [R60.X4+0x4e00] ;  /* 0x004e00003c377984 */ /* 0x000f220000004800 */
[----:B------:R-:W-:-:S03]  /*5a00*/  FADD.FTZ R8, R8, R45 ;  /* 0x0000002d08087221 */ /* 0x000fc60000010000 */
[----:B------:R-:W-:Y:S01]  /*5a10*/  BAR.SYNC.DEFER_BLOCKING 0x0 ;  /* 0x0000000000007b1d */ /* 0x000fe20000010000 */
[----:B------:R-:W-:Y:S02]  /*5a20*/  FADD.FTZ R9, R9, R44 ;  /* 0x0000002c09097221 */ /* 0x000fe40000010000 */
[----:B------:R-:W-:Y:S02]  /*5a30*/  FADD.FTZ R47, R10, R47 ;  /* 0x0000002f0a2f7221 */ /* 0x000fe40000010000 */
[----:B--2---:R-:W-:Y:S02]  /*5a40*/  FADD.FTZ R11, R11, R46 ;  /* 0x0000002e0b0b7221 */ /* 0x004fe40000010000 */
[----:B---3--:R-:W-:Y:S01]  /*5a50*/  FADD.FTZ R49, R2, R49 ;  /* 0x0000003102317221 */ /* 0x008fe20000010000 */
[----:B------:R-:W-:Y:S01]  /*5a60*/  IADD3 R2, P0, R14, c[0x0][0x228], RZ ;  /* 0x00008a000e027a10 */ /* 0x000fe20007f1e0ff */
[----:B------:R-:W-:-:S03]  /*5a70*/  FADD.FTZ R13, R3, R48 ;  /* 0x00000030030d7221 */ /* 0x000fc60000010000 */
[----:B------:R-:W-:Y:S01]  /*5a80*/  IADD3.X R3, R16, c[0x0][0x22c], RZ, P0, !PT ;  /* 0x00008b0010037a10 */ /* 0x000fe200007fe4ff */
[----:B------:R-:W-:Y:S01]  /*5a90*/  FADD.FTZ R51, R4, R51 ;  /* 0x0000003304337221 */ /* 0x000fe20000010000 */
[----:B------:R-:W-:Y:S01]  /*5aa0*/  IADD3 R4, P0, R14, c[0x0][0x220], RZ ;  /* 0x000088000e047a10 */ /* 0x000fe20007f1e0ff */
[----:B------:R-:W-:Y:S01]  /*5ab0*/  STS.128 [R0], R36 ;  /* 0x0000002400007388 */ /* 0x000fe20000000c00 */
[----:B0-----:R-:W-:Y:S02]  /*5ac0*/  FADD.FTZ R15, R5, R50 ;  /* 0x00000032050f7221 */ /* 0x001fe40000010000 */
[----:B------:R-:W-:Y:S01]  /*5ad0*/  IADD3.X R5, R16, c[0x0][0x224], RZ, P0, !PT ;  /* 0x0000890010057a10 */ /* 0x000fe200007fe4ff */
[----:B------:R-:W-:Y:S01]  /*5ae0*/  STS.128 [R0+0x10], R164 ;  /* 0x000010a400007388 */ /* 0x000fe20000000c00 */
[----:B-1----:R-:W-:-:S03]  /*5af0*/  FADD.FTZ R53, R6, R53 ;  /* 0x0000003506357221 */ /* 0x002fc60000010000 */
[----:B------:R-:W-:Y:S01]  /*5b00*/  STS.128 [R0+0x400], R160 ;  /* 0x000400a000007388 */ /* 0x000fe20000000c00 */
[----:B----4-:R-:W-:-:S03]  /*5b10*/  FADD.FTZ R7, R7, R52 ;  /* 0x0000003407077221 */ /* 0x010fc60000010000 */
        /* <DEDUP_REMOVED lines=38> */
[----:B------:R-:W-:Y:S04]  /*5d80*/  STG.E [R2.64], R25 ;  /* 0x0000001902007986 */ /* 0x000fe8000c101904 */
        /* <DEDUP_REMOVED lines=8> */
[----:B------:R-:W3:Y:S04]  /*5e10*/  LDS R16, [R60.X4+0x1000] ;  /* 0x001000003c107984 */ /* 0x000ee80000004800 */
[----:B------:R-:W3:Y:S01]  /*5e20*/  LDS R57, [R60.X4+0x4200] ;  /* 0x004200003c397984 */ /* 0x000ee20000004800 */
[----:B----4-:R-:W-:-:S03]  /*5e30*/  FADD.FTZ R45, R10, R45 ;  /* 0x0000002d0a2d7221 */ /* 0x010fc60000010000 */
[----:B------:R-:W4:Y:S01]  /*5e40*/  LDS R39, [R60.X4+0x3200] ;  /* 0x003200003c277984 */ /* 0x000f220000004800 */
[----:B------:R-:W-:-:S03]  /*5e50*/  FADD.FTZ R6, R6, R21 ;  /* 0x0000001506067221 */ /* 0x000fc60000010000 */
[----:B------:R-:W4:Y:S01]  /*5e60*/  LDS R29, [R60.X4+0x2200] ;  /* 0x002200003c1d7984 */ /* 0x000f220000004800 */
[----:B------:R-:W-:Y:S02]  /*5e70*/  FADD.FTZ R12, RZ, R12 ;  /* 0x0000000cff0c7221 */ /* 0x000fe40000010000 */
[----:B------:R-:W-:Y:S01]  /*5e80*/  FADD.FTZ R6, R6, R35 ;  /* 0x0000002306067221 */ /* 0x000fe20000010000 */
[----:B------:R-:W4:Y:S01]  /*5e90*/  LDS R17, [R60.X4+0x1200] ;  /* 0x001200003c117984 */ /* 0x000f220000004800 */
[----:B------:R-:W-:-:S03]  /*5ea0*/  FADD.FTZ R0, RZ, R0 ;  /* 0x00000000ff007221 */ /* 0x000fc60000010000 */
[----:B------:R-:W4:Y:S04]  /*5eb0*/  LDS R59, [R60.X4+0x4400] ;  /* 0x004400003c3b7984 */ /* 0x000f280000004800 */
[----:B------:R-:W4:Y:S01]  /*5ec0*/  LDS R41, [R60.X4+0x3400] ;  /* 0x003400003c297984 */ /* 0x000f220000004800 */
[----:B------:R-:W-:-:S03]  /*5ed0*/  FADD.FTZ R12, R12, R25 ;  /* 0x000000190c0c7221 */ /* 0x000fc60000010000 */
[----:B------:R-:W4:Y:S01]  /*5ee0*/  LDS R31, [R60.X4+0x2400] ;  /* 0x002400003c1f7984 */ /* 0x000f220000004800 */
[----:B0-----:R-:W-:-:S03]  /*5ef0*/  FADD.FTZ R14, RZ, R14 ;  /* 0x0000000eff0e7221 */ /* 0x001fc60000010000 */
        /* <DEDUP_REMOVED lines=48> */
.L_x_771:
[----:B-1----:R-:W-:Y:S01]  /*6200*/  HFMA2.MMA R252, -RZ, RZ, 0, 1.847743988037109375e-06 ;  /* 0x0000001ffffc7435 */ /* 0x002fe200000001ff */
[----:B------:R-:W-:Y:S01]  /*6210*/  MOV R107, R246 ;  /* 0x000000f6006b7202 */ /* 0x000fe20000000f00 */
[----:B------:R-:W-:Y:S01]  /*6220*/  IMAD.MOV.U32 R140, RZ, RZ, 0x1 ;  /* 0x00000001ff8c7424 */ /* 0x000fe200078e00ff */
[----:B------:R-:W-:Y:S01]  /*6230*/  MOV R106, 0x6260 ;  /* 0x00006260006a7802 */ /* 0x000fe20000000f00 */
[----:B------:R-:W-:-:S02]  /*6240*/  IMAD.MOV.U32 R251, RZ, RZ, -0x1 ;  /* 0xfffffffffffb7424 */ /* 0x000fc400078e00ff */
[----:B-----5:R-:W-:Y:S05]  /*6250*/  CALL.REL.NOINC `($__internal_35_$__cuda_sm70_shflsync_bfly_p) ;  /* 0x0000046000007944 */ /* 0x020fea0003c00000 */
[----:B-1----:R-:W-:Y:S01]  /*6260*/  MOV R247, R140 ;  /* 0x0000008c00f77202 */ /* 0x002fe20000000f00 */
[----:B------:R-:W-:Y:S05]  /*6270*/  BRA `(.L_x_775) ;  /* 0xffffc49000007947 */ /* 0x000fea000383ffff */
.L_x_772:
[----:B------:R-:W-:Y:S01]  /*6280*/  HFMA2.MMA R140, -RZ, RZ, 0, 5.9604644775390625e-08 ;  /* 0x00000001ff8c7435 */ /* 0x000fe200000001ff */
[----:B------:R-:W-:Y:S01]  /*6290*/  IMAD.MOV.U32 R107, RZ, RZ, R141 ;  /* 0x000000ffff6b7224 */ /* 0x000fe200078e008d */
[----:B------:R-:W-:Y:S01]  /*62a0*/  MOV R251, 0xffffffff ;  /* 0xffffffff00fb7802 */ /* 0x000fe20000000f00 */
[----:B------:R-:W-:Y:S01]  /*62b0*/  IMAD.MOV.U32 R252, RZ, RZ, 0x1f ;  /* 0x0000001ffffc7424 */ /* 0x000fe200078e00ff */
[----:B------:R-:W-:-:S02]  /*62c0*/  MOV R106, 0x62e0 ;  /* 0x000062e0006a7802 */ /* 0x000fc40000000f00 */
[----:B01---5:R-:W-:Y:S05]  /*62d0*/  CALL.REL.NOINC `($__internal_35_$__cuda_sm70_shflsync_bfly_p) ;  /* 0x000003e000007944 */ /* 0x023fea0003c00000 */
[----:B------:R-:W-:Y:S01]  /*62e0*/  FADD.FTZ R246, R246, R247 ;  /* 0x000000f7f6f67221 */ /* 0x000fe20000010000 */
[----:B------:R-:W-:Y:S01]  /*62f0*/  HFMA2.MMA R252, -RZ, RZ, 0, 1.847743988037109375e-06 ;  /* 0x0000001ffffc7435 */ /* 0x000fe200000001ff */
[----:B-1----:R-:W-:Y:S01]  /*6300*/  FADD.FTZ R141, R141, R140 ;  /* 0x0000008c8d8d7221 */ /* 0x002fe20000010000 */
[----:B------:R-:W-:Y:S01]  /*6310*/  MOV R106, 0x6360 ;  /* 0x00006360006a7802 */ /* 0x000fe20000000f00 */
[----:B------:R-:W-:Y:S01]  /*6320*/  IMAD.MOV.U32 R140, RZ, RZ, 0x2 ;  /* 0x00000002ff8c7424 */ /* 0x000fe200078e00ff */
[----:B------:R-:W-:Y:S01]  /*6330*/  MOV R107, R246 ;  /* 0x000000f6006b7202 */ /* 0x000fe20000000f00 */
[----:B------:R-:W-:-:S02]  /*6340*/  IMAD.MOV.U32 R251, RZ, RZ, -0x1 ;  /* 0xfffffffffffb7424 */ /* 0x000fc400078e00ff */
[----:B------:R-:W-:Y:S05]  /*6350*/  CALL.REL.NOINC `($__internal_35_$__cuda_sm70_shflsync_bfly_p) ;  /* 0x0000036000007944 */ /* 0x000fea0003c00000 */
[----:B------:R-:W-:Y:S01]  /*6360*/  HFMA2.MMA R252, -RZ, RZ, 0, 1.847743988037109375e-06 ;  /* 0x0000001ffffc7435 */ /* 0x000fe200000001ff */
[----:B-1----:R-:W-:Y:S01]  /*6370*/  IMAD.MOV.U32 R247, RZ, RZ, R140 ;  /* 0x000000fffff77224 */ /* 0x002fe200078e008c */
[----:B------:R-:W-:Y:S01]  /*6380*/  MOV R107, R141 ;  /* 0x0000008d006b7202 */ /* 0x000fe20000000f00 */
[----:B------:R-:W-:Y:S01]  /*6390*/  IMAD.MOV.U32 R140, RZ, RZ, 0x2 ;  /* 0x00000002ff8c7424 */ /* 0x000fe200078e00ff */
[----:B------:R-:W-:Y:S01]  /*63a0*/  MOV R106, 0x63d0 ;  /* 0x000063d0006a7802 */ /* 0x000fe20000000f00 */
[----:B------:R-:W-:-:S02]  /*63b0*/  IMAD.MOV.U32 R251, RZ, RZ, -0x1 ;  /* 0xfffffffffffb7424 */ /* 0x000fc400078e00ff */
[----:B------:R-:W-:Y:S05]  /*63c0*/  CALL.REL.NOINC `($__internal_35_$__cuda_sm70_shflsync_bfly_p) ;  /* 0x000002f000007944 */ /* 0x000fea0003c00000 */
[----:B------:R-:W-:Y:S01]  /*63d0*/  FADD.FTZ R246, R247, R246 ;  /* 0x000000f6f7f67221 */ /* 0x000fe20000010000 */
[----:B------:R-:W-:Y:S01]  /*63e0*/  MOV R251, 0xffffffff ;  /* 0xffffffff00fb7802 */ /* 0x000fe20000000f00 */
[----:B-1----:R-:W-:Y:S01]  /*63f0*/  FADD.FTZ R141, R141, R140 ;  /* 0x0000008c8d8d7221 */ /* 0x002fe20000010000 */
[----:B------:R-:W-:Y:S01]  /*6400*/  MOV R140, 0x4 ;  /* 0x00000004008c7802 */ /* 0x000fe20000000f00 */
[----:B------:R-:W-:Y:S01]  /*6410*/  IMAD.MOV.U32 R252, RZ, RZ, 0x1f ;  /* 0x0000001ffffc7424 */ /* 0x000fe200078e00ff */
[----:B------:R-:W-:Y:S01]  /*6420*/  MOV R106, 0x6450 ;  /* 0x00006450006a7802 */ /* 0x000fe20000000f00 */
[----:B------:R-:W-:-:S02]  /*6430*/  IMAD.MOV.U32 R107, RZ, RZ, R246 ;  /* 0x000000ffff6b7224 */ /* 0x000fc400078e00f6 */
[----:B------:R-:W-:Y:S05]  /*6440*/  CALL.REL.NOINC `($__internal_35_$__cuda_sm70_shflsync_bfly_p) ;  /* 0x0000027000007944 */ /* 0x000fea0003c00000 */
[----:B-1----:R-:W-:Y:S01]  /*6450*/  MOV R247, R140 ;  /* 0x0000008c00f77202 */ /* 0x002fe20000000f00 */
[----:B------:R-:W-:Y:S01]  /*6460*/  HFMA2.MMA R140, -RZ, RZ, 0, 2.384185791015625e-07 ;  /* 0x00000004ff8c7435 */ /* 0x000fe200000001ff */
[----:B------:R-:W-:Y:S01]  /*6470*/  IMAD.MOV.U32 R107, RZ, RZ, R141 ;  /* 0x000000ffff6b7224 */ /* 0x000fe200078e008d */
[----:B------:R-:W-:Y:S01]  /*6480*/  MOV R251, 0xffffffff ;  /* 0xffffffff00fb7802 */ /* 0x000fe20000000f00 */
[----:B------:R-:W-:Y:S01]  /*6490*/  IMAD.MOV.U32 R252, RZ, RZ, 0x1f ;  /* 0x0000001ffffc7424 */ /* 0x000fe200078e00ff */
[----:B------:R-:W-:-:S02]  /*64a0*/  MOV R106, 0x64c0 ;  /* 0x000064c0006a7802 */ /* 0x000fc40000000f00 */
[----:B------:R-:W-:Y:S05]  /*64b0*/  CALL.REL.NOINC `($__internal_35_$__cuda_sm70_shflsync_bfly_p) ;  /* 0x0000020000007944 */ /* 0x000fea0003c00000 */
        /* <DEDUP_REMOVED lines=8> */
[----:B-1----:R-:W-:Y:S01]  /*6540*/  MOV R247, R140 ;  /* 0x0000008c00f77202 */ /* 0x002fe20000000f00 */
[----:B------:R-:W-:Y:S01]  /*6550*/  HFMA2.MMA R140, -RZ, RZ, 0, 4.76837158203125e-07 ;  /* 0x00000008ff8c7435 */ /* 0x000fe200000001ff */
[----:B------:R-:W-:Y:S01]  /*6560*/  IMAD.MOV.U32 R107, RZ, RZ, R141 ;  /* 0x000000ffff6b7224 */ /* 0x000fe200078e008d */
[----:B------:R-:W-:Y:S01]  /*6570*/  MOV R252, 0x1f ;  /* 0x0000001f00fc7802 */ /* 0x000fe20000000f00 */
[----:B------:R-:W-:Y:S01]  /*6580*/  IMAD.MOV.U32 R251, RZ, RZ, -0x1 ;  /* 0xfffffffffffb7424 */ /* 0x000fe200078e00ff */
[----:B------:R-:W-:-:S02]  /*6590*/  MOV R106, 0x65b0 ;  /* 0x000065b0006a7802 */ /* 0x000fc40000000f00 */
[----:B------:R-:W-:Y:S05]  /*65a0*/  CALL.REL.NOINC `($__internal_35_$__cuda_sm70_shflsync_bfly_p) ;  /* 0x0000011000007944 */ /* 0x000fea0003c00000 */
[----:B------:R-:W-:Y:S01]  /*65b0*/  FADD.FTZ R246, R247, R246 ;  /* 0x000000f6f7f67221 */ /* 0x000fe20000010000 */
[----:B------:R-:W-:Y:S01]  /*65c0*/  MOV R252, 0x1f ;  /* 0x0000001f00fc7802 */ /* 0x000fe20000000f00 */
[----:B-1----:R-:W-:Y:S01]  /*65d0*/  FADD.FTZ R141, R141, R140 ;  /* 0x0000008c8d8d7221 */ /* 0x002fe20000010000 */
[----:B------:R-:W-:Y:S01]  /*65e0*/  HFMA2.MMA R140, -RZ, RZ, 0, 9.5367431640625e-07 ;  /* 0x00000010ff8c7435 */ /* 0x000fe200000001ff */
[----:B------:R-:W-:Y:S01]  /*65f0*/  IMAD.MOV.U32 R251, RZ, RZ, -0x1 ;  /* 0xfffffffffffb7424 */ /* 0x000fe200078e00ff */
[----:B------:R-:W-:-:S02]  /*6600*/  MOV R107, R246 ;  /* 0x000000f6006b7202 */ /* 0x000fc40000000f00 */
[----:B------:R-:W-:Y:S02]  /*6610*/  MOV R106, 0x6630 ;  /* 0x00006630006a7802 */ /* 0x000fe40000000f00 */
[----:B------:R-:W-:Y:S05]  /*6620*/  CALL.REL.NOINC `($__internal_35_$__cuda_sm70_shflsync_bfly_p) ;  /* 0x0000009000007944 */ /* 0x000fea0003c00000 */
[----:B-1----:R-:W-:Y:S01]  /*6630*/  MOV R247, R140 ;  /* 0x0000008c00f77202 */ /* 0x002fe20000000f00 */
[----:B------:R-:W-:Y:S01]  /*6640*/  HFMA2.MMA R140, -RZ, RZ, 0, 9.5367431640625e-07 ;  /* 0x00000010ff8c7435 */ /* 0x000fe200000001ff */
[----:B------:R-:W-:Y:S01]  /*6650*/  IMAD.MOV.U32 R107, RZ, RZ, R141 ;  /* 0x000000ffff6b7224 */ /* 0x000fe200078e008d */
[----:B------:R-:W-:Y:S01]  /*6660*/  MOV R252, 0x1f ;  /* 0x0000001f00fc7802 */ /* 0x000fe20000000f00 */
[----:B------:R-:W-:Y:S01]  /*6670*/  IMAD.MOV.U32 R251, RZ, RZ, -0x1 ;  /* 0xfffffffffffb7424 */ /* 0x000fe200078e00ff */
[----:B------:R-:W-:Y:S02]  /*6680*/  MOV R106, 0x66a0 ;  /* 0x000066a0006a7802 */ /* 0x000fe40000000f00 */
[----:B------:R-:W-:Y:S05]  /*6690*/  CALL.REL.NOINC `($__internal_35_$__cuda_sm70_shflsync_bfly_p) ;  /* 0x0000002000007944 */ /* 0x000fea0003c00000 */
[----:B-1----:R-:W-:Y:S01]  /*66a0*/  MOV R106, R140 ;  /* 0x0000008c006a7202 */ /* 0x002fe20000000f00 */
[----:B------:R-:W-:Y:S05]  /*66b0*/  BRA `(.L_x_776) ;  /* 0xffffc17000007947 */ /* 0x000fea000383ffff */
        .weak           $__internal_35_$__cuda_sm70_shflsync_bfly_p
        .type           $__internal_35_$__cuda_sm70_shflsync_bfly_p,@function
        .size           $__internal_35_$__cuda_sm70_shflsync_bfly_p,(.L_x_2861 - $__internal_35_$__cuda_sm70_shflsync_bfly_p)
$__internal_35_$__cuda_sm70_shflsync_bfly_p:
[----:B------:R-:W-:Y:S04]  /*66c0*/  WARPSYNC R251 ;  /* 0x000000fb00007348 */ /* 0x000fe80003800000 */
[----:B------:R0:W1:Y:S02]  /*66d0*/  SHFL.BFLY PT, R140, R107, R140, R252 ;  /* 0x0c00008c6b8c7389 */ /* 0x00006400000e00fc */
[----:B0-----:R-:W-:-:S06]  /*66e0*/  HFMA2.MMA R107, -RZ, RZ, 0, 0 ;  /* 0x00000000ff6b7435 */ /* 0x001fcc00000001ff */
[----:B------:R-:W-:Y:S05]  /*66f0*/  RET.REL.NODEC R106 `(_ZN10layer_norm31ln_parallel_residual_bwd_kernelINS_13Kernel_traitsIf13__nv_bfloat16S2_S2_fjLj1280ELj1ELj4ELj1ELj16ENS_18Kernel_traits_baseILj1280EfS2_S2_S2_fjLj128EEEEELb1ELb1ELb1EEEvNS_9BwdParamsE) ;  /* 0xffff99006a007950 */ /* 0x000fea0003c3ffff */
.L_x_777:
        /* <DEDUP_REMOVED lines=16> */
.L_x_2861:


//--------------------- .text._ZN10layer_norm31ln_parallel_residual_bwd_kernelINS_13Kernel_traitsI13__nv_bfloat16S2_fS2_fjLj1280ELj1ELj4ELj1ELj16ENS_18Kernel_traits_baseILj1280ES2_S2_fS2_fjLj128EEEEELb0ELb0ELb0EEEvNS_9BwdParamsE --------------------------
	.section	.text._ZN10layer_norm31ln_parallel_residual_bwd_kernelINS_13Kernel_traitsI13__nv_bfloat16S2_fS2_fjLj1280ELj1ELj4ELj1ELj16ENS_18Kernel_traits_baseILj1280ES2_S2_fS2_fjLj128EEEEELb0ELb0ELb0EEEvNS_9BwdParamsE,"ax",@progbits
	.sectioninfo	@"SHI_REGISTERS=32"
	.align	128
        .global         _ZN10layer_norm31ln_parallel_residual_bwd_kernelINS_13Kernel_traitsI13__nv_bfloat16S2_fS2_fjLj1280ELj1ELj4ELj1ELj16ENS_18Kernel_traits_baseILj1280ES2_S2_fS2_fjLj128EEEEELb0ELb0ELb0EEEvNS_9BwdParamsE
        .type           _ZN10layer_norm31ln_parallel_residual_bwd_kernelINS_13Kernel_traitsI13__nv_bfloat16S2_fS2_fjLj1280ELj1ELj4ELj1ELj16ENS_18Kernel_traits_baseILj1280ES2_S2_fS2_fjLj128EEEEELb0ELb0ELb0EEEvNS_9BwdParamsE,@function
        .size           _ZN10layer_norm31ln_parallel_residual_bwd_kernelINS_13Kernel_traitsI13__nv_bfloat16S2_fS2_fjLj1280ELj1ELj4ELj1ELj16ENS_18Kernel_traits_baseILj1280ES2_S2_fS2_fjLj128EEEEELb0ELb0ELb0EEEvNS_9BwdParamsE,(.L_x_2862 - _ZN10layer_norm31ln_parallel_residual_bwd_kernelINS_13Kernel_traitsI13__nv_bfloat16S2_fS2_fjLj1280ELj1ELj4ELj1ELj16ENS_18Kernel_traits_baseILj1280ES2_S2_fS2_fjLj128EEEEELb0ELb0ELb0EEEvNS_9BwdParamsE)
        .other          _ZN10layer_norm31ln_parallel_residual_bwd_kernelINS_13Kernel_traitsI13__nv_bfloat16S2_fS2_fjLj1280ELj1ELj4ELj1ELj16ENS_18Kernel_traits_baseILj1280ES2_S2_fS2_fjLj128EEEEELb0ELb0ELb0EEEvNS_9BwdParamsE,@"STO_CUDA_ENTRY STV_DEFAULT"
_ZN10layer_norm31ln_parallel_residual_bwd_kernelINS_13Kernel_traitsI13__nv_bfloat16S2_fS2_fjLj1280ELj1ELj4ELj1ELj16ENS_18Kernel_traits_baseILj1280ES2_S2_fS2_fjLj128EEEEELb0ELb0ELb0EEEvNS_9BwdParamsE:
.text._ZN10layer_norm31ln_parallel_residual_bwd_kernelINS_13Kernel_traitsI13__nv_bfloat16S2_fS2_fjLj1280ELj1ELj4ELj1ELj16ENS_18Kernel_traits_baseILj1280ES2_S2_fS2_fjLj128EEEEELb0ELb0ELb0EEEvNS_9BwdParamsE:
[----:B------:R-:W-:-:S04]  /*0000*/  MOV R1, c[0x0][0x28] ;  /* 0x00000a0000017a02 */ /* 0x000fc80000000f00 */
[----:B------:R-:W-:-:S05]  /*0010*/  IADD3 R1, R1, -0x790, RZ ;  /* 0xfffff87001017810 */ /* 0x000fca0007ffe0ff */
[----:B------:R0:W-:Y:S04]  /*0020*/  STL.64 [R1+0x628], R26 ;  /* 0x0006281a01007387 */ /* 0x0001e80000100a00 */
[----:B------:R1:W-:Y:S04]  /*0030*/  STL.64 [R1+0x620], R24 ;  /* 0x0006201801007387 */ /* 0x0003e80000100a00 */
[----:B0-----:R0:W2:Y:S04]  /*0040*/  LDL.64 R26, [R1+0x2a8] ;  /* 0x0002a800011a7983 */ /* 0x0010a80000100a00 */
[----:B-1----:R0:W2:Y:S04]  /*0050*/  LDL.64 R24, [R1+0x2a0] ;  /* 0x0002a00001187983 */ /* 0x0020a80000100a00 */
[----:B------:R-:W1:Y:S01]  /*0060*/  S2R R28, SR_TID.X ;  /* 0x00000000001c7919 */ /* 0x000e620000002100 */
[----:B------:R-:W-:-:S04]  /*0070*/  MOV R0, c[0x0][0x168] ;  /* 0x00005a0000007a02 */ /* 0x000fc80000000f00 */
[----:B------:R-:W-:-:S04]  /*0080*/  SHF.R.S32.HI R0, RZ, 0x1f, R0 ;  /* 0x0000001fff007819 */ /* 0x000fc80000011400 */
[----:B------:R-:W-:Y:S02]  /*0090*/  LEA.HI R0, R0, c[0x0][0x168], RZ, 0x3 ;  /* 0x00005a0000007a11 */ /* 0x000fe400078f18ff */
[----:B-1----:R-:W-:-:S04]  /*00a0*/  LOP3.LUT R2, R28, 0x1f, RZ, 0xc, !PT ;  /* 0x0000001f1c027812 */ /* 0x002fc800078e0cff */
[----:B------:R-:W-:-:S04]  /*00b0*/  LEA.HI.SX32 R3, R0, R2, 0x1d ;  /* 0x0000000200037211 */ /* 0x000fc800078feaff */
[----:B------:R-:W-:Y:S01]  /*00c0*/  LOP3.LUT P0, RZ, R3, 0xffffffe0, RZ, 0xc0, !PT ;  /* 0xffffffe003ff7812 */ /* 0x000fe2000780c0ff */
[----:B------:R-:W-:Y:S01]  /*00d0*/  STL.64 [R1+0x618], R22 ;  /* 0x0006181601007387 */ /* 0x000fe20000100a00 */
[----:B------:R-:W-:-:S03]  /*00e0*/  LOP3.LUT R0, R28, 0x1f, RZ, 0xc0, !PT ;  /* 0x0000001f1c007812 */ /* 0x000fc600078ec0ff */
[----:B------:R-:W-:Y:S04]  /*00f0*/  STL.64 [R1+0x610], R18 ;  /* 0x0006101201007387 */ /* 0x000fe80000100a00 */
[----:B------:R-:W-:Y:S04]  /*0100*/  STL.64 [R1+0x608], R16 ;  /* 0x0006081001007387 */ /* 0x000fe80000100a00 */
[----:B------:R-:W-:Y:S01]  /*0110*/  STL.64 [R1+0x600], R8 ;  /* 0x0006000801007387 */ /* 0x000fe20000100a00 */
[----:B------:R-:W-:-:S03]  /*0120*/  @P0 MOV R2, 0x10 ;  /* 0x0000001000020802 */ /* 0x000fc60000000f00 */
[----:B------:R-:W-:Y:S04]  /*0130*/  STL.64 [R1+0x5f8], R14 ;  /* 0x0005f80e01007387 */ /* 0x000fe80000100a00 */
[----:B------:R-:W-:Y:S04]  /*0140*/  STL.64 [R1+0x5f0], R12 ;  /* 0x0005f00c01007387 */ /* 0x000fe80000100a00 */
[----:B------:R-:W-:Y:S04]  /*0150*/  STL.64 [R1+0x5e8], R10 ;  /* 0x0005e80a01007387 */ /* 0x000fe80000100a00 */
[----:B------:R1:W-:Y:S01]  /*0160*/  STL.64 [R1+0x5e0], R4 ;  /* 0x0005e00401007387 */ /* 0x0003e20000100a00 */
[----:B------:R-:W-:Y:S01]  /*0170*/  ULDC.64 UR4, c[0x0][0x118] ;  /* 0x0000460000047ab9 */ /* 0x000fe20000000a00 */
[----:B-1----:R-:W-:-:S02]  /*0180*/  @P0 IMAD.WIDE.U32 R4, R0, R2, c[0x0][0x1b0] ;  /* 0x00006c0000040625 */ /* 0x002fc400078e0002 */
[----:B------:R-:W-:Y:S04]  /*0190*/  STL.64 [R1+0x5d8], R6 ;  /* 0x0005d80601007387 */ /* 0x000fe80000100a00 */
[----:B------:R0:W3:Y:S04]  /*01a0*/  LDL.64 R16, [R1+0x290] ;  /* 0x0002900001107983 */ /* 0x0000e80000100a00 */
[----:B------:R0:W3:Y:S01]  /*01b0*/  LDL.64 R18, [R1+0x298] ;  /* 0x0002980001127983 */ /* 0x0000e20000100a00 */
[----:B------:R-:W-:-:S03]  /*01c0*/  @P0 IMAD.WIDE.U32 R22, R0, R2, c[0x0][0x1b8] ;  /* 0x00006e0000160625 */ /* 0x000fc600078e0002 */
[----:B------:R0:W4:Y:S04]  /*01d0*/  LDL.64 R12, [R1] ;  /* 0x00000000010c7983 */ /* 0x0001280000100a00 */
[----:B------:R0:W4:Y:S04]  /*01e0*/  LDL.64 R14, [R1+0x8] ;  /* 0x00000800010e7983 */ /* 0x0001280000100a00 */
[----:B--2---:R-:W2:Y:S04]  /*01f0*/  @P0 LDG.E.128 R24, [R4.64] ;  /* 0x0000000404180981 */ /* 0x004ea8000c1e1d00 */
[----:B---3--:R1:W3:Y:S04]  /*0200*/  @P0 LDG.E.128 R16, [R22.64] ;  /* 0x0000000416100981 */ /* 0x0082e8000c1e1d00 */
[----:B--2---:R-:W-:Y:S04]  /*0210*/  @P0 STL.64 [R1+0x2a0], R24 ;  /* 0x0002a01801000387 */ /* 0x004fe80000100a00 */
[----:B------:R2:W-:Y:S04]  /*0220*/  @P0 STL.64 [R1+0x2a8], R26 ;  /* 0x0002a81a01000387 */ /* 0x0005e80000100a00 */
[----:B--2---:R0:W2:Y:S04]  /*0230*/  LDL.LU.64 R26, [R1+0x628] ;  /* 0x00062800011a7983 */ /* 0x0040a80000300a00 */
[----:B------:R0:W2:Y:S01]  /*0240*/  LDL.LU.64 R24, [R1+0x620] ;  /* 0x0006200001187983 */ /* 0x0000a20000300a00 */
[----:B------:R-:W-:-:S02]  /*0250*/  ISETP.GE.U32.AND P1, PT, R3, 0x40, PT ;  /* 0x000000400300780c */ /* 0x000fc40003f26070 */
[C---:B------:R-:W-:Y:S02]  /*0260*/  ISETP.GE.U32.AND P2, PT, R3.reuse, 0x60, PT ;  /* 0x000000600300780c */ /* 0x040fe40003f46070 */
[----:B------:R-:W-:Y:S02]  /*0270*/  @P0 LOP3.LUT R0, R0, 0x20, RZ, 0xfc, !PT ;  /* 0x0000002000000812 */ /* 0x000fe400078efcff */
[----:B------:R-:W-:-:S07]  /*0280*/  ISETP.GE.U32.AND P4, PT, R3, 0xa0, PT ;  /* 0x000000a00300780c */ /* 0x000fce0003f86070 */
[----:B------:R-:W-:Y:S02]  /*0290*/  @P1 MOV R28, 0x10 ;  /* 0x00000010001c1802 */ /* 0x000fe40000000f00 */
[----:B------:R-:W-:-:S03]  /*02a0*/  @P2 MOV R7, 0x10 ;  /* 0x0000001000072802 */ /* 0x000fc60000000f00 */
[----:B------:R-:W-:-:S04]  /*02b0*/  @P1 IMAD.WIDE.U32 R8, R0, R28, c[0x0][0x1b0] ;  /* 0x00006c0000081625 */ /* 0x000fc800078e001c */
[C---:B------:R-:W-:Y:S01]  /*02c0*/  @P1 IMAD.WIDE.U32 R28, R0.reuse, R28, c[0x0][0x1b8] ;  /* 0x00006e00001c1625 */ /* 0x040fe200078e001c */
[----:B------:R-:W-:Y:S01]  /*02d0*/  @P1 IADD3 R0, R0, 0x20, RZ ;  /* 0x0000002000001810 */ /* 0x000fe20007ffe0ff */
[----:B----4-:R4:W2:Y:S01]  /*02e0*/  @P1 LDG.E.128 R12, [R8.64] ;  /* 0x00000004080c1981 */ /* 0x0108a2000c1e1d00 */
[----:B------:R-:W-:-:S03]  /*02f0*/  ISETP.GE.U32.AND P3, PT, R3, 0x80, PT ;  /* 0x000000800300780c */ /* 0x000fc60003f66070 */
[----:B------:R-:W-:-:S04]  /*0300*/  @P2 IMAD.WIDE.U32 R2, R0, R7, c[0x0][0x1b0] ;  /* 0x00006c0000022625 */ /* 0x000fc800078e0007 */
[----:B------:R-:W-:Y:S01]  /*0310*/  @P2 IMAD.WIDE.U32 R10, R0, R7, c[0x0][0x1b8] ;  /* 0x00006e00000a2625 */ /* 0x000fe200078e0007 */
[----:B------:R-:W-:-:S05]  /*0320*/  @P4 MOV R7, 0x10 ;  /* 0x0000001000074802 */ /* 0x000fca0000000f00 */
[----:B------:R-:W-:Y:S04]  /*0330*/  @P4 STL [R1+0x38], R7 ;  /* 0x0000380701004387 */ /* 0x000fe80000100800 */
[----:B-1----:R0:W2:Y:S04]  /*0340*/  LDL.LU.64 R22, [R1+0x618] ;  /* 0x0006180001167983 */ /* 0x0020a80000300a00 */
[----:B---3--:R-:W-:Y:S04]  /*0350*/  @P0 STL.64 [R1+0x290], R16 ;  /* 0x0002901001000387 */ /* 0x008fe80000100a00 */
[----:B------:R1:W-:Y:S04]  /*0360*/  @P0 STL.64 [R1+0x298], R18 ;  /* 0x0002981201000387 */ /* 0x0003e80000100a00 */
[----:B-1----:R0:W3:Y:S04]  /*0370*/  LDL.LU.64 R18, [R1+0x610] ;  /* 0x0006100001127983 */ /* 0x0020e80000300a00 */
[----:B------:R0:W3:Y:S04]  /*0380*/  LDL.LU.64 R16, [R1+0x608] ;  /* 0x0006080001107983 */ /* 0x0000e80000300a00 */
[----:B----4-:R0:W4:Y:S04]  /*0390*/  LDL.LU.64 R8, [R1+0x600] ;  /* 0x0006000001087983 */ /* 0x0101280000300a00 */
[----:B--2---:R-:W2:Y:S04]  /*03a0*/  @P1 LDG.E.128 R24, [R28.64] ;  /* 0x000000041c181981 */ /* 0x004ea8000c1e1d00 */
[----:B------:R-:W-:Y:S04]  /*03b0*/  @P1 STL.64 [R1], R12 ;  /* 0x0000000c01001387 */ /* 0x000fe80000100a00 */
[----:B------:R1:W-:Y:S04]  /*03c0*/  @P1 STL.64 [R1+0x8], R14 ;  /* 0x0000080e01001387 */ /* 0x0003e80000100a00 */
[----:B-1----:R0:W4:Y:S04]  /*03d0*/  LDL.LU.64 R14, [R1+0x5f8] ;  /* 0x0005f800010e7983 */ /* 0x0021280000300a00 */
[----:B------:R0:W4:Y:S04]  /*03e0*/  LDL.LU.64 R12, [R1+0x5f0] ;  /* 0x0005f000010c7983 */ /* 0x0001280000300a00 */
[----:B------:R1:W5:Y:S04]  /*03f0*/  @P2 LDG.E.128 R20, [R2.64] ;  /* 0x0000000402142981 */ /* 0x000368000c1e1d00 */
[----:B---3--:R3:W5:Y:S04]  /*0400*/  @P2 LDG.E.128 R16, [R10.64] ;  /* 0x000000040a102981 */ /* 0x008768000c1e1d00 */
[----:B--2---:R2:W-:Y:S04]  /*0410*/  STL.64 [R1+0x5d0], R26 ;  /* 0x0005d01a01007387 */ /* 0x0045e80000100a00 */
[----:B------:R0:W-:Y:S04]  /*0420*/  STL.64 [R1+0x5c8], R24 ;  /* 0x0005c81801007387 */ /* 0x0001e80000100a00 */
[----:B--2---:R2:W2:Y:S04]  /*0430*/  LDL.64 R26, [R1+0x2b8] ;  /* 0x0002b800011a7983 */ /* 0x0044a80000100a00 */
[----:B0-----:R0:W2:Y:S04]  /*0440*/  LDL.64 R24, [R1+0x2b0] ;  /* 0x0002b00001187983 */ /* 0x0010a80000100a00 */
[----:B-1----:R-:W2:Y:S04]  /*0450*/  LDL.LU R3, [R1+0x38] ;  /* 0x0000380001037983 */ /* 0x002ea80000300800 */
[----:B---3--:R0:W3:Y:S01]  /*0460*/  LDL.LU.64 R10, [R1+0x5e8] ;  /* 0x0005e800010a7983 */ /* 0x0080e20000300a00 */
[----:B------:R-:W-:-:S02]  /*0470*/  @P3 MOV R6, 0x10 ;  /* 0x0000001000063802 */ /* 0x000fc40000000f00 */
[----:B------:R-:W-:-:S05]  /*0480*/  @P2 IADD3 R0, R0, 0x20, RZ ;  /* 0x0000002000002810 */ /* 0x000fca0007ffe0ff */
[----:B------:R-:W-:-:S04]  /*0490*/  @P3 IMAD.WIDE.U32 R4, R0, R6, c[0x0][0x1b0] ;  /* 0x00006c0000043625 */ /* 0x000fc800078e0006 */
[C---:B------:R-:W-:Y:S01]  /*04a0*/  @P3 IMAD.WIDE.U32 R6, R0.reuse, R6, c[0x0][0x1b8] ;  /* 0x00006e0000063625 */ /* 0x040fe200078e0006 */
[----:B------:R-:W-:Y:S01]  /*04b0*/  @P3 IADD3 R0, R0, 0x20, RZ ;  /* 0x0000002000003810 */ /* 0x000fe20007ffe0ff */
[----:B----4-:R1:W5:Y:S04]  /*04c0*/  @P3 LDG.E.128 R12, [R4.64] ;  /* 0x00000004040c3981 */ /* 0x010368000c1e1d00 */
[----:B-1----:R0:W4:Y:S01]  /*04d0*/  LDL.LU.64 R4, [R1+0x5e0] ;  /* 0x0005e00001047983 */ /* 0x0021220000300a00 */
[----:B--2---:R-:W-:-:S04]  /*04e0*/  @P4 IMAD.WIDE.U32 R28, R0, R3, c[0x0][0x1b0] ;  /* 0x00006c00001c4625 */ /* 0x004fc800078e0003 */
[----:B------:R-:W-:Y:S01]  /*04f0*/  @P4 IMAD.WIDE.U32 R2, R0, R3, c[0x0][0x1b8] ;  /* 0x00006e0000024625 */ /* 0x000fe200078e0003 */
[----:B---3--:R1:W5:Y:S04]  /*0500*/  @P3 LDG.E.128 R8, [R6.64] ;  /* 0x0000000406083981 */ /* 0x008368000c1e1d00 */
[----:B------:R2:W3:Y:S04]  /*0510*/  @P4 LDG.E.128 R24, [R2.64] ;  /* 0x0000000402184981 */ /* 0x0004e8000c1e1d00 */
[----:B-1----:R0:W4:Y:S04]  /*0520*/  LDL.LU.64 R6, [R1+0x5d8] ;  /* 0x0005d80001067983 */ /* 0x0021280000300a00 */
[----:B------:R-:W1:Y:S04]  /*0530*/  S2R R0, SR_TID.X ;  /* 0x0000000000007919 */ /* 0x000e680000002100 */
[----:B--2---:R-:W2:Y:S01]  /*0540*/  S2R R2, SR_CTAID.X ;  /* 0x0000000000027919 */ /* 0x004ea20000002500 */
[----:B-1----:R-:W-:-:S04]  /*0550*/  SHF.R.U32.HI R0, RZ, 0x5, R0 ;  /* 0x00000005ff007819 */ /* 0x002fc80000011600 */
[----:B--2---:R-:W-:Y:S01]  /*0560*/  LEA R0, R2, R0, 0x2 ;  /* 0x0000000002007211 */ /* 0x004fe200078e10ff */
[----:B------:R-:W-:Y:S01]  /*0570*/  BSSY B0, `(.L_x_778) ;  /* 0x00008f6000007945 */ /* 0x000fe20003800000 */
[----:B---3--:R-:W-:Y:S01]  /*0580*/  @P4 STL.64 [R1+0x2b0], R24 ;  /* 0x0002b01801004387 */ /* 0x008fe20000100a00 */
[----:B------:R-:W-:-:S03]  /*0590*/  MOV R3, R27 ;  /* 0x0000001b00037202 */ /* 0x000fc60000000f00 */
[----:B------:R1:W-:Y:S04]  /*05a0*/  @P4 STL.64 [R1+0x2b8], R26 ;  /* 0x0002b81a01004387 */ /* 0x0003e80000100a00 */
[----:B----4-:R2:W5:Y:S02]  /*05b0*/  @P4 LDG.E.128 R4, [R28.64] ;  /* 0x000000041c044981 */ /* 0x010564000c1e1d00 */
[----:B--2---:R-:W-:Y:S02]  /*05c0*/  MOV R28, R26 ;  /* 0x0000001a001c7202 */ /* 0x004fe40000000f00 */
[----:B------:R-:W-:Y:S01]  /*05d0*/  MOV R29, R25 ;  /* 0x00000019001d7202 */ /* 0x000fe20000000f00 */
[----:B-1----:R0:W5:Y:S04]  /*05e0*/  LDL.LU.64 R26, [R1+0x5d0] ;  /* 0x0005d000011a7983 */ /* 0x0021680000300a00 */
[----:B------:R0:W5:Y:S04]  /*05f0*/  LDL.LU.64 R24, [R1+0x5c8] ;  /* 0x0005c80001187983 */ /* 0x0001680000300a00 */
        /* <DEDUP_REMOVED lines=160> */
[----:B------:R-:W-:-:S13]  /*1000*/  ISETP.GE.AND P4, PT, R0, c[0x0][0x164], PT ;  /* 0x0000590000007a0c */ /* 0x000fda0003f86270 */
[----:B------:R-:W-:Y:S05]  /*1010*/  @P4 BRA `(.L_x_779) ;  /* 0x000084b000004947 */ /* 0x000fea0003800000 */
[----:B0----5:R-:W-:Y:S04]  /*1020*/  STL [R1+0x5f4], R8 ;  /* 0x0005f40801007387 */ /* 0x021fe80000100800 */
[----:B------:R0:W-:Y:S04]  /*1030*/  STL [R1+0x5f0], R9 ;  /* 0x0005f00901007387 */ /* 0x0001e80000100800 */
[----:B0-----:R-:W2:Y:S04]  /*1040*/  LDL.LU R9, [R1+0x2a0] ;  /* 0x0002a00001097983 */ /* 0x001ea80000300800 */
[----:B------:R0:W-:Y:S04]  /*1050*/  STL [R1+0x5ec], R10 ;  /* 0x0005ec0a01007387 */ /* 0x0001e80000100800 */
[----:B0-----:R-:W3:Y:S04]  /*1060*/  LDL.LU R10, [R1+0x2a4] ;  /* 0x0002a400010a7983 */ /* 0x001ee80000300800 */
[----:B------:R0:W-:Y:S04]  /*1070*/  STL [R1+0x5e8], R11 ;  /* 0x0005e80b01007387 */ /* 0x0001e80000100800 */
[----:B0-----:R-:W4:Y:S04]  /*1080*/  LDL.LU R11, [R1+0x2a8] ;  /* 0x0002a800010b7983 */ /* 0x001f280000300800 */
        /* <DEDUP_REMOVED lines=11> */
[----:B0-----:R-:W4:Y:S04]  /*1140*/  LDL.LU R29, [R1] ;  /* 0x00000000011d7983 */ /* 0x001f280000300800 */
[----:B------:R0:W-:Y:S04]  /*1150*/  STL [R1+0x5cc], R28 ;  /* 0x0005cc1c01007387 */ /* 0x0001e80000100800 */
[----:B0-----:R-:W4:Y:S04]  /*1160*/  LDL.LU R28, [R1+0x4] ;  /* 0x00000400011c7983 */ /* 0x001f280000300800 */
[----:B------:R0:W-:Y:S04]  /*1170*/  STL [R1+0x5c8], R3 ;  /* 0x0005c80301007387 */ /* 0x0001e80000100800 */
[----:B0-----:R-:W4:Y:S04]  /*1180*/  LDL.LU R3, [R1+0x8] ;  /* 0x0000080001037983 */ /* 0x001f280000300800 */
[----:B------:R-:W4:Y:S01]  /*1190*/  LDL.LU R2, [R1+0xc] ;  /* 0x00000c0001027983 */ /* 0x000f220000300800 */
[----:B--2---:R-:W-:-:S02]  /*11a0*/  PRMT R8, RZ, 0x5410, R9 ;  /* 0x00005410ff087816 */ /* 0x004fc40000000009 */
[----:B------:R-:W-:-:S03]  /*11b0*/  PRMT R9, RZ, 0x7610, R9 ;  /* 0x00007610ff097816 */ /* 0x000fc60000000009 */
[----:B------:R0:W-:Y:S04]  /*11c0*/  STL [R1+0x5c4], R8 ;  /* 0x0005c40801007387 */ /* 0x0001e80000100800 */
[----:B0-----:R-:W2:Y:S04]  /*11d0*/  LDL.LU R8, [R1+0x5f4] ;  /* 0x0005f40001087983 */ /* 0x001ea80000300800 */
[----:B------:R3:W-:Y:S02]  /*11e0*/  STL [R1+0x5c0], R9 ;  /* 0x0005c00901007387 */ /* 0x0007e40000100800 */
[----:B---3--:R-:W-:-:S02]  /*11f0*/  PRMT R9, RZ, 0x5410, R10 ;  /* 0x00005410ff097816 */ /* 0x008fc4000000000a */
[----:B------:R-:W-:-:S03]  /*1200*/  PRMT R10, RZ, 0x7610, R10 ;  /* 0x00007610ff0a7816 */ /* 0x000fc6000000000a */
[----:B------:R0:W-:Y:S04]  /*1210*/  STL [R1+0x5bc], R9 ;  /* 0x0005bc0901007387 */ /* 0x0001e80000100800 */
[----:B0-----:R-:W3:Y:S04]  /*1220*/  LDL.LU R9, [R1+0x5f0] ;  /* 0x0005f00001097983 */ /* 0x001ee80000300800 */
[----:B------:R4:W-:Y:S02]  /*1230*/  STL [R1+0x5b8], R10 ;  /* 0x0005b80a01007387 */ /* 0x0009e40000100800 */
[----:B----4-:R-:W-:-:S02]  /*1240*/  PRMT R10, RZ, 0x5410, R11 ;  /* 0x00005410ff0a7816 */ /* 0x010fc4000000000b */
[----:B------:R-:W-:-:S03]  /*1250*/  PRMT R11, RZ, 0x7610, R11 ;  /* 0x00007610ff0b7816 */ /* 0x000fc6000000000b */
[----:B------:R0:W-:Y:S04]  /*1260*/  STL [R1+0x5b4], R10 ;  /* 0x0005b40a01007387 */ /* 0x0001e80000100800 */
[----:B0-----:R-:W4:Y:S04]  /*1270*/  LDL.LU R10, [R1+0x5ec] ;  /* 0x0005ec00010a7983 */ /* 0x001f280000300800 */
[----:B------:R0:W-:Y:S02]  /*1280*/  STL [R1+0x5b0], R11 ;  /* 0x0005b00b01007387 */ /* 0x0001e40000100800 */
[----:B0-----:R-:W-:-:S02]  /*1290*/  PRMT R11, RZ, 0x5410, R4 ;  /* 0x00005410ff0b7816 */ /* 0x001fc40000000004 */
[----:B------:R-:W-:-:S03]  /*12a0*/  PRMT R4, RZ, 0x7610, R4 ;  /* 0x00007610ff047816 */ /* 0x000fc60000000004 */
[----:B------:R0:W-:Y:S04]  /*12b0*/  STL [R1+0x5ac], R11 ;  /* 0x0005ac0b01007387 */ /* 0x0001e80000100800 */
[----:B0-----:R-:W2:Y:S04]  /*12c0*/  LDL.LU R11, [R1+0x5e8] ;  /* 0x0005e800010b7983 */ /* 0x001ea80000300800 */
        /* <DEDUP_REMOVED lines=24> */
[----:B0-----:R-:W4:Y:S04]  /*1450*/  LDL.LU R0, [R1+0x5d4] ;  /* 0x0005d40001007983 */ /* 0x001f280000300800 */
        /* <DEDUP_REMOVED lines=16> */
[----:B0-----:R-:W-:-:S05]  /*1560*/  PRMT R2, RZ, 0x5410, R24 ;  /* 0x00005410ff027816 */ /* 0x001fca0000000018 */
[----:B------:R0:W-:Y:S02]  /*1570*/  STL [R1+0x568], R2 ;  /* 0x0005680201007387 */ /* 0x0001e40000100800 */
[----:B0-----:R-:W-:Y:S02]  /*1580*/  PRMT R2, RZ, 0x7610, R24 ;  /* 0x00007610ff027816 */ /* 0x001fe40000000018 */
[--C-:B------:R-:W-:Y:S02]  /*1590*/  PRMT R24, RZ, 0x5410, R25.reuse ;  /* 0x00005410ff187816 */ /* 0x100fe40000000019 */
[----:B------:R-:W-:Y:S01]  /*15a0*/  PRMT R25, RZ, 0x7610, R25 ;  /* 0x00007610ff197816 */ /* 0x000fe20000000019 */
[----:B------:R0:W-:Y:S04]  /*15b0*/  STL [R1+0x560], R2 ;  /* 0x0005600201007387 */ /* 0x0001e80000100800 */
[----:B------:R1:W-:Y:S04]  /*15c0*/  STL [R1+0x55c], R24 ;  /* 0x00055c1801007387 */ /* 0x0003e80000100800 */
[----:B------:R3:W-:Y:S01]  /*15d0*/  STL [R1+0x558], R25 ;  /* 0x0005581901007387 */ /* 0x0007e20000100800 */
[----:B0-----:R-:W-:-:S02]  /*15e0*/  PRMT R2, RZ, 0x5410, R26 ;  /* 0x00005410ff027816 */ /* 0x001fc4000000001a */
[----:B-1----:R-:W-:-:S03]  /*15f0*/  PRMT R24, RZ, 0x7610, R26 ;  /* 0x00007610ff187816 */ /* 0x002fc6000000001a */
[----:B------:R0:W-:Y:S01]  /*1600*/  STL [R1+0x554], R2 ;  /* 0x0005540201007387 */ /* 0x0001e20000100800 */
[----:B---3--:R-:W-:-:S03]  /*1610*/  PRMT R25, RZ, 0x5410, R27 ;  /* 0x00005410ff197816 */ /* 0x008fc6000000001b */
[----:B------:R1:W-:Y:S04]  /*1620*/  STL [R1+0x550], R24 ;  /* 0x0005501801007387 */ /* 0x0003e80000100800 */
[----:B------:R-:W-:Y:S01]  /*1630*/  STL [R1+0x54c], R25 ;  /* 0x00054c1901007387 */ /* 0x000fe20000100800 */
[----:B0-----:R-:W-:Y:S02]  /*1640*/  PRMT R2, RZ, 0x7610, R27 ;  /* 0x00007610ff027816 */ /* 0x001fe4000000001b */
[----:B-1----:R-:W-:-:S03]  /*1650*/  PRMT R24, RZ, 0x5410, R20 ;  /* 0x00005410ff187816 */ /* 0x002fc60000000014 */
[----:B------:R0:W-:Y:S01]  /*1660*/  STL [R1+0x548], R2 ;  /* 0x0005480201007387 */ /* 0x0001e20000100800 */
[----:B------:R-:W-:-:S03]  /*1670*/  PRMT R20, RZ, 0x7610, R20 ;  /* 0x00007610ff147816 */ /* 0x000fc60000000014 */
[----:B------:R-:W-:Y:S04]  /*1680*/  STL [R1+0x544], R24 ;  /* 0x0005441801007387 */ /* 0x000fe80000100800 */
[----:B------:R1:W-:Y:S01]  /*1690*/  STL [R1+0x540], R20 ;  /* 0x0005401401007387 */ /* 0x0003e20000100800 */
[--C-:B0-----:R-:W-:Y:S02]  /*16a0*/  PRMT R2, RZ, 0x5410, R21.reuse ;  /* 0x00005410ff027816 */ /* 0x101fe40000000015 */
[----:B------:R-:W-:-:S03]  /*16b0*/  PRMT R21, RZ, 0x7610, R21 ;  /* 0x00007610ff157816 */ /* 0x000fc60000000015 */
[----:B------:R0:W-:Y:S01]  /*16c0*/  STL [R1+0x53c], R2 ;  /* 0x00053c0201007387 */ /* 0x0001e20000100800 */
[----:B-1----:R-:W-:-:S03]  /*16d0*/  PRMT R20, RZ, 0x5410, R22 ;  /* 0x00005410ff147816 */ /* 0x002fc60000000016 */
[----:B------:R1:W-:Y:S04]  /*16e0*/  STL [R1+0x538], R21 ;  /* 0x0005381501007387 */ /* 0x0003e80000100800 */
[----:B------:R3:W-:Y:S01]  /*16f0*/  STL [R1+0x534], R20 ;  /* 0x0005341401007387 */ /* 0x0007e20000100800 */
[----:B0-----:R-:W-:Y:S02]  /*1700*/  PRMT R2, RZ, 0x7610, R22 ;  /* 0x00007610ff027816 */ /* 0x001fe40000000016 */
[----:B-1----:R-:W-:-:S03]  /*1710*/  PRMT R21, RZ, 0x5410, R23 ;  /* 0x00005410ff157816 */ /* 0x002fc60000000017 */
[----:B------:R0:W-:Y:S01]  /*1720*/  STL [R1+0x530], R2 ;  /* 0x0005300201007387 */ /* 0x0001e20000100800 */
[----:B---3--:R-:W-:-:S03]  /*1730*/  PRMT R20, RZ, 0x7610, R23 ;  /* 0x00007610ff147816 */ /* 0x008fc60000000017 */
[----:B------:R-:W-:Y:S04]  /*1740*/  STL [R1+0x52c], R21 ;  /* 0x00052c1501007387 */ /* 0x000fe80000100800 */
[----:B------:R1:W-:Y:S01]  /*1750*/  STL [R1+0x524], R20 ;  /* 0x0005241401007387 */ /* 0x0003e20000100800 */
[--C-:B0-----:R-:W-:Y:S02]  /*1760*/  PRMT R2, RZ, 0x5410, R16.reuse ;  /* 0x00005410ff027816 */ /* 0x101fe40000000010 */
[----:B------:R-:W-:-:S03]  /*1770*/  PRMT R16, RZ, 0x7610, R16 ;  /* 0x00007610ff107816 */ /* 0x000fc60000000010 */
[----:B------:R0:W-:Y:S01]  /*1780*/  STL [R1+0x528], R2 ;  /* 0x0005280201007387 */ /* 0x0001e20000100800 */
[----:B-1----:R-:W-:-:S03]  /*1790*/  PRMT R20, RZ, 0x5410, R17 ;  /* 0x00005410ff147816 */ /* 0x002fc60000000011 */
[----:B0-----:R-:W3:Y:S04]  /*17a0*/  LDL.LU R2, [R1+0x2b0] ;  /* 0x0002b00001027983 */ /* 0x001ee80000300800 */
[----:B------:R0:W-:Y:S04]  /*17b0*/  STL [R1+0x520], R16 ;  /* 0x0005201001007387 */ /* 0x0001e80000100800 */
[----:B------:R-:W-:Y:S01]  /*17c0*/  STL [R1+0x51c], R20 ;  /* 0x00051c1401007387 */ /* 0x000fe20000100800 */
[----:B0-----:R-:W-:Y:S02]  /*17d0*/  PRMT R16, RZ, 0x7610, R17 ;  /* 0x00007610ff107816 */ /* 0x001fe40000000011 */
[----:B------:R-:W-:-:S02]  /*17e0*/  PRMT R17, RZ, 0x5410, R18 ;  /* 0x00005410ff117816 */ /* 0x000fc40000000012 */
[----:B------:R-:W-:Y:S01]  /*17f0*/  PRMT R18, RZ, 0x7610, R18 ;  /* 0x00007610ff127816 */ /* 0x000fe20000000012 */
[----:B------:R0:W-:Y:S04]  /*1800*/  STL [R1+0x518], R16 ;  /* 0x0005181001007387 */ /* 0x0001e80000100800 */
[----:B------:R1:W-:Y:S04]  /*1810*/  STL [R1+0x514], R17 ;  /* 0x0005141101007387 */ /* 0x0003e80000100800 */
[----:B------:R1:W-:Y:S01]  /*1820*/  STL [R1+0x510], R18 ;  /* 0x0005101201007387 */ /* 0x0003e20000100800 */
[----:B0-----:R-:W-:-:S02]  /*1830*/  PRMT R16, RZ, 0x5410, R19 ;  /* 0x00005410ff107816 */ /* 0x001fc40000000013 */
[----:B-1----:R-:W-:-:S03]  /*1840*/  PRMT R17, RZ, 0x7610, R19 ;  /* 0x00007610ff117816 */ /* 0x002fc60000000013 */
[----:B------:R0:W-:Y:S01]  /*1850*/  STL [R1+0x50c], R16 ;  /* 0x00050c1001007387 */ /* 0x0001e20000100800 */
[----:B------:R-:W-:-:S03]  /*1860*/  PRMT R18, RZ, 0x5410, R12 ;  /* 0x00005410ff127816 */ /* 0x000fc6000000000c */
[----:B------:R1:W-:Y:S04]  /*1870*/  STL [R1+0x508], R17 ;  /* 0x0005081101007387 */ /* 0x0003e80000100800 */
[----:B------:R-:W-:Y:S01]  /*1880*/  STL [R1+0x504], R18 ;  /* 0x0005041201007387 */ /* 0x000fe20000100800 */
[----:B0-----:R-:W-:Y:S02]  /*1890*/  PRMT R16, RZ, 0x7610, R12 ;  /* 0x00007610ff107816 */ /* 0x001fe4000000000c */
[--C-:B------:R-:W-:Y:S02]  /*18a0*/  PRMT R12, RZ, 0x7610, R13.reuse ;  /* 0x00007610ff0c7816 */ /* 0x100fe4000000000d */
[----:B-1----:R-:W-:Y:S01]  /*18b0*/  PRMT R17, RZ, 0x5410, R13 ;  /* 0x00005410ff117816 */ /* 0x002fe2000000000d */
[----:B------:R0:W-:Y:S01]  /*18c0*/  STL [R1+0x500], R16 ;  /* 0x0005001001007387 */ /* 0x0001e20000100800 */
[----:B------:R-:W-:-:S03]  /*18d0*/  PRMT R13, RZ, 0x7610, R14 ;  /* 0x00007610ff0d7816 */ /* 0x000fc6000000000e */
[----:B------:R-:W-:Y:S04]  /*18e0*/  STL [R1+0x4fc], R17 ;  /* 0x0004fc1101007387 */ /* 0x000fe80000100800 */
[----:B------:R1:W-:Y:S01]  /*18f0*/  STL [R1+0x4f8], R12 ;  /* 0x0004f80c01007387 */ /* 0x0003e20000100800 */
[----:B0-----:R-:W-:Y:S02]  /*1900*/  PRMT R16, RZ, 0x5410, R14 ;  /* 0x00005410ff107816 */ /* 0x001fe4000000000e */
[----:B------:R-:W-:-:S03]  /*1910*/  PRMT R14, RZ, 0x7610, R15 ;  /* 0x00007610ff0e7816 */ /* 0x000fc6000000000f */
[----:B------:R-:W-:Y:S01]  /*1920*/  STL [R1+0x4f4], R16 ;  /* 0x0004f41001007387 */ /* 0x000fe20000100800 */
[----:B-1----:R-:W-:-:S03]  /*1930*/  PRMT R12, RZ, 0x5410, R15 ;  /* 0x00005410ff0c7816 */ /* 0x002fc6000000000f */
[----:B------:R2:W-:Y:S04]  /*1940*/  STL [R1+0x4f0], R13 ;  /* 0x0004f00d01007387 */ /* 0x0005e80000100800 */
[----:B------:R0:W-:Y:S04]  /*1950*/  STL [R1+0x4ec], R12 ;  /* 0x0004ec0c01007387 */ /* 0x0001e80000100800 */
[----:B------:R-:W-:Y:S01]  /*1960*/  STL [R1+0x4e4], R14 ;  /* 0x0004e40e01007387 */ /* 0x000fe20000100800 */
[--C-:B--2---:R-:W-:Y:S02]  /*1970*/  PRMT R13, RZ, 0x5410, R8.reuse ;  /* 0x00005410ff0d7816 */ /* 0x104fe40000000008 */
[----:B0-----:R-:W-:-:S03]  /*1980*/  PRMT R12, RZ, 0x7610, R8 ;  /* 0x00007610ff0c7816 */ /* 0x001fc60000000008 */
[----:B------:R-:W-:Y:S01]  /*1990*/  STL [R1+0x4e8], R13 ;  /* 0x0004e80d01007387 */ /* 0x000fe20000100800 */
[--C-:B------:R-:W-:Y:S02]  /*19a0*/  PRMT R8, RZ, 0x5410, R9.reuse ;  /* 0x00005410ff087816 */ /* 0x100fe40000000009 */
[----:B------:R-:W-:Y:S01]  /*19b0*/  PRMT R9, RZ, 0x7610, R9 ;  /* 0x00007610ff097816 */ /* 0x000fe20000000009 */
[----:B------:R4:W-:Y:S04]  /*19c0*/  STL [R1+0x4e0], R12 ;  /* 0x0004e00c01007387 */ /* 0x0009e80000100800 */
[----:B------:R0:W-:Y:S04]  /*19d0*/  STL [R1+0x4dc], R8 ;  /* 0x0004dc0801007387 */ /* 0x0001e80000100800 */
[----:B------:R1:W-:Y:S01]  /*19e0*/  STL [R1+0x4d8], R9 ;  /* 0x0004d80901007387 */ /* 0x0003e20000100800 */
[----:B----4-:R-:W-:-:S02]  /*19f0*/  PRMT R12, RZ, 0x5410, R10 ;  /* 0x00005410ff0c7816 */ /* 0x010fc4000000000a */
[----:B0-----:R-:W-:-:S03]  /*1a00*/  PRMT R8, RZ, 0x7610, R10 ;  /* 0x00007610ff087816 */ /* 0x001fc6000000000a */
[----:B------:R-:W-:Y:S01]  /*1a10*/  STL [R1+0x4d4], R12 ;  /* 0x0004d40c01007387 */ /* 0x000fe20000100800 */
[--C-:B------:R-:W-:Y:S02]  /*1a20*/  PRMT R10, RZ, 0x7610, R11.reuse ;  /* 0x00007610ff0a7816 */ /* 0x100fe4000000000b */
[----:B-1----:R-:W-:Y:S01]  /*1a30*/  PRMT R9, RZ, 0x5410, R11 ;  /* 0x00005410ff097816 */ /* 0x002fe2000000000b */
[----:B------:R0:W-:Y:S04]  /*1a40*/  STL [R1+0x4d0], R8 ;  /* 0x0004d00801007387 */ /* 0x0001e80000100800 */
[----:B------:R1:W-:Y:S04]  /*1a50*/  STL [R1+0x4cc], R9 ;  /* 0x0004cc0901007387 */ /* 0x0003e80000100800 */
[----:B------:R-:W-:Y:S01]  /*1a60*/  STL [R1+0x4c8], R10 ;  /* 0x0004c80a01007387 */ /* 0x000fe20000100800 */
[----:B0-----:R-:W-:-:S02]  /*1a70*/  PRMT R8, RZ, 0x5410, R4 ;  /* 0x00005410ff087816 */ /* 0x001fc40000000004 */
[----:B-1----:R-:W-:-:S03]  /*1a80*/  PRMT R9, RZ, 0x7610, R4 ;  /* 0x00007610ff097816 */ /* 0x002fc60000000004 */
        /* <DEDUP_REMOVED lines=8> */
[----:B------:R0:W-:Y:S01]  /*1b10*/  STL [R1+0x4b4], R5 ;  /* 0x0004b40501007387 */ /* 0x0001e20000100800 */
[----:B------:R-:W-:-:S03]  /*1b20*/  PRMT R6, RZ, 0x5410, R7 ;  /* 0x00005410ff067816 */ /* 0x000fc60000000007 */
[----:B------:R3:W-:Y:S04]  /*1b30*/  STL [R1+0x4b0], R4 ;  /* 0x0004b00401007387 */ /* 0x0007e80000100800 */
[----:B------:R-:W-:Y:S01]  /*1b40*/  STL [R1+0x4ac], R6 ;  /* 0x0004ac0601007387 */ /* 0x000fe20000100800 */
[----:B0-----:R-:W-:-:S05]  /*1b50*/  PRMT R5, RZ, 0x7610, R7 ;  /* 0x00007610ff057816 */ /* 0x001fca0000000007 */
[----:B------:R-:W-:Y:S01]  /*1b60*/  STL [R1+0x4a4], R5 ;  /* 0x0004a40501007387 */ /* 0x000fe20000100800 */
[--C-:B---3--:R-:W-:Y:S02]  /*1b70*/  PRMT R4, RZ, 0x5410, R2.reuse ;  /* 0x00005410ff047816 */ /* 0x108fe40000000002 */
[----:B------:R-:W-:-:S03]  /*1b80*/  PRMT R2, RZ, 0x7610, R2 ;  /* 0x00007610ff027816 */ /* 0x000fc60000000002 */
[----:B------:R0:W-:Y:S04]  /*1b90*/  STL [R1+0x4a8], R4 ;  /* 0x0004a80401007387 */ /* 0x0001e80000100800 */
[----:B------:R1:W-:Y:S04]  /*1ba0*/  STL [R1+0x340], R0 ;  /* 0x0003400001007387 */ /* 0x0003e80000100800 */
[----:B------:R2:W-:Y:S01]  /*1bb0*/  STL [R1+0x4a0], R2 ;  /* 0x0004a00201007387 */ /* 0x0005e20000100800 */
[----:B0-----:R-:W-:-:S03]  /*1bc0*/  PRMT R4, RZ, 0x5410, R29 ;  /* 0x00005410ff047816 */ /* 0x001fc6000000001d */
[----:B------:R-:W-:Y:S01]  /*1bd0*/  STL [R1+0x14], RZ ;  /* 0x000014ff01007387 */ /* 0x000fe20000100800 */
[----:B-1----:R-:W-:-:S03]  /*1be0*/  PRMT R0, RZ, 0x5410, R28 ;  /* 0x00005410ff007816 */ /* 0x002fc6000000001c */
[----:B------:R0:W-:Y:S01]  /*1bf0*/  STL [R1+0x49c], R4 ;  /* 0x00049c0401007387 */ /* 0x0001e20000100800 */
[----:B--2---:R-:W-:-:S05]  /*1c00*/  PRMT R2, RZ, 0x7610, R29 ;  /* 0x00007610ff027816 */ /* 0x004fca000000001d */
[----:B------:R1:W-:Y:S01]  /*1c10*/  STL [R1+0x498], R2 ;  /* 0x0004980201007387 */ /* 0x0003e20000100800 */
[----:B0-----:R-:W-:-:S03]  /*1c20*/  PRMT R4, RZ, 0x7610, R28 ;  /* 0x00007610ff047816 */ /* 0x001fc6000000001c */
[----:B------:R0:W-:Y:S04]  /*1c30*/  STL [R1+0x494], R0 ;  /* 0x0004940001007387 */ /* 0x0001e80000100800 */
[----:B------:R2:W-:Y:S01]  /*1c40*/  STL [R1+0x490], R4 ;  /* 0x0004900401007387 */ /* 0x0005e20000100800 */
[--C-:B-1----:R-:W-:Y:S02]  /*1c50*/  PRMT R2, RZ, 0x5410, R3.reuse ;  /* 0x00005410ff027816 */ /* 0x102fe40000000003 */
[----:B0-----:R-:W-:-:S05]  /*1c60*/  PRMT R0, RZ, 0x7610, R3 ;  /* 0x00007610ff007816 */ /* 0x001fca0000000003 */
[----:B------:R2:W-:Y:S04]  /*1c70*/  STL [R1+0x488], R0 ;  /* 0x0004880001007387 */ /* 0x0005e80000100800 */
[----:B------:R2:W-:Y:S02]  /*1c80*/  STL [R1+0x48c], R2 ;  /* 0x00048c0201007387 */ /* 0x0005e40000100800 */
.L_x_802:
[----:B------:R-:W3:Y:S01]  /*1c90*/  LDL R20, [R1+0x340] ;  /* 0x0003400001147983 */ /* 0x000ee20000100800 */
[----:B------:R-:W-:-:S03]  /*1ca0*/  HFMA2.MMA R16, -RZ, RZ, 0, 2.384185791015625e-07 ;  /* 0x00000004ff107435 */ /* 0x000fc600000001ff */
[----:B------:R-:W0:Y:S07]  /*1cb0*/  S2R R19, SR_TID.X ;  /* 0x0000000000137919 */ /* 0x000e2e0000002100 */
[----:B--23--:R-:W-:-:S04]  /*1cc0*/  IMAD.WIDE R2, R20, R16, c[0x0][0x1a0] ;  /* 0x0000680014027625 */ /* 0x00cfc800078e0210 */
[C---:B------:R-:W-:Y:S01]  /*1cd0*/  IMAD.WIDE R16, R20.reuse, R16, c[0x0][0x1a8] ;  /* 0x00006a0014107625 */ /* 0x040fe200078e0210 */
[----:B------:R1:W2:Y:S04]  /*1ce0*/  LDG.E R18, [R2.64] ;  /* 0x0000000402127981 */ /* 0x0002a8000c1e1900 */
[----:B------:R3:W5:Y:S01]  /*1cf0*/  LDG.E R0, [R16.64] ;  /* 0x0000000410007981 */ /* 0x000762000c1e1900 */
[----:B0-----:R-:W-:Y:S01]  /*1d00*/  LOP3.LUT R28, R19, 0x1f, RZ, 0xc0, !PT ;  /* 0x0000001f131c7812 */ /* 0x001fe200078ec0ff */
[----:B------:R-:W-:Y:S01]  /*1d10*/  BSSY B1, `(.L_x_780) ;  /* 0x000010b000017945 */ /* 0x000fe20003800000 */
[----:B------:R-:W-:Y:S01]  /*1d20*/  MOV R29, RZ ;  /* 0x000000ff001d7202 */ /* 0x000fe20000000f00 */
[----:B------:R3:W-:Y:S01]  /*1d30*/  STL [R1+0x320], RZ ;  /* 0x000320ff01007387 */ /* 0x0007e20000100800 */
[----:B-1----:R-:W-:-:S05]  /*1d40*/  IMAD R2, R20, c[0x0][0x168], RZ ;  /* 0x00005a0014027a24 */ /* 0x002fca00078e02ff */
[----:B------:R-:W-:-:S04]  /*1d50*/  SHF.R.S32.HI R3, RZ, 0x1f, R2 ;  /* 0x0000001fff037819 */ /* 0x000fc80000011402 */
[----:B------:R-:W-:-:S04]  /*1d60*/  LEA.HI R2, R3, R2, RZ, 0x3 ;  /* 0x0000000203027211 */ /* 0x000fc800078f18ff */
[----:B------:R-:W-:-:S04]  /*1d70*/  LEA.HI.SX32 R28, R2, R28, 0x1d ;  /* 0x0000001c021c7211 */ /* 0x000fc800078feaff */
[----:B------:R-:W-:Y:S01]  /*1d80*/  MOV R2, R28 ;  /* 0x0000001c00027202 */ /* 0x000fe20000000f00 */
[----:B--2---:R3:W-:Y:S01]  /*1d90*/  STL [R1+0x324], R18 ;  /* 0x0003241201007387 */ /* 0x0047e20000100800 */
[----:B------:R-:W-:Y:S05]  /*1da0*/  @!P0 BRA `(.L_x_781) ;  /* 0x0000101000008947 */ /* 0x000fea0003800000 */
[----:B------:R-:W-:Y:S01]  /*1db0*/  STL [R1+0x5f4], R15 ;  /* 0x0005f40f01007387 */ /* 0x000fe20000100800 */
[----:B------:R-:W-:-:S03]  /*1dc0*/  MOV R29, R18 ;  /* 0x00000012001d7202 */ /* 0x000fc60000000f00 */
[----:B------:R-:W-:Y:S04]  /*1dd0*/  STL [R1+0x5f0], R14 ;  /* 0x0005f00e01007387 */ /* 0x000fe80000100800 */
[----:B------:R-:W-:Y:S04]  /*1de0*/  STL [R1+0x5ec], R13 ;  /* 0x0005ec0d01007387 */ /* 0x000fe80000100800 */
[----:B------:R-:W-:Y:S04]  /*1df0*/  STL [R1+0x5e8], R12 ;  /* 0x0005e80c01007387 */ /* 0x000fe80000100800 */
[----:B------:R-:W-:Y:S04]  /*1e00*/  STL [R1+0x5e4], R11 ;  /* 0x0005e40b01007387 */ /* 0x000fe80000100800 */
[----:B------:R0:W-:Y:S04]  /*1e10*/  STL [R1+0x5e0], R10 ;  /* 0x0005e00a01007387 */ /* 0x0001e80000100800 */
[----:B------:R-:W-:Y:S04]  /*1e20*/  STL [R1+0x5dc], R9 ;  /* 0x0005dc0901007387 */ /* 0x000fe80000100800 */
[----:B------:R1:W-:Y:S04]  /*1e30*/  STL [R1+0x5d8], R8 ;  /* 0x0005d80801007387 */ /* 0x0003e80000100800 */
[----:B0-----:R-:W2:Y:S04]  /*1e40*/  LDL.64 R10, [R1+0x318] ;  /* 0x00031800010a7983 */ /* 0x001ea80000100a00 */
[----:B-1----:R-:W4:Y:S01]  /*1e50*/  LDL.64 R8, [R1+0x310] ;  /* 0x0003100001087983 */ /* 0x002f220000100a00 */
[----:B------:R-:W-:-:S04]  /*1e60*/  LEA R24, P4, R28, c[0x0][0x188], 0x5 ;  /* 0x000062001c187a11 */ /* 0x000fc800078828ff */
[----:B------:R-:W-:Y:S02]  /*1e70*/  LEA.HI.X R25, R28, c[0x0][0x18c], RZ, 0x5, P4 ;  /* 0x000063001c197a11 */ /* 0x000fe400020f2cff */
[----:B------:R-:W-:Y:S02]  /*1e80*/  ISETP.NE.U32.AND P4, PT, RZ, c[0x0][0x218], PT ;  /* 0x00008600ff007a0c */ /* 0x000fe40003f85070 */
[----:B------:R-:W-:Y:S01]  /*1e90*/  MOV R20, 0x10 ;  /* 0x0000001000147802 */ /* 0x000fe20000000f00 */
[----:B---3--:R0:W3:Y:S01]  /*1ea0*/  LDG.E.128 R12, [R24.64] ;  /* 0x00000004180c7981 */ /* 0x0080e2000c1e1d00 */
[----:B------:R-:W-:-:S03]  /*1eb0*/  ISETP.NE.AND.EX P4, PT, RZ, c[0x0][0x21c], PT, P4 ;  /* 0x00008700ff007a0c */ /* 0x000fc60003f85340 */
[----:B--2---:R1:W-:Y:S01]  /*1ec0*/  STL.64 [R1+0x608], R10 ;  /* 0x0006080a01007387 */ /* 0x0043e20000100a00 */
[----:B------:R-:W-:-:S03]  /*1ed0*/  IMAD.WIDE.U32 R16, R28, R20, c[0x0][0x210] ;  /* 0x000084001c107625 */ /* 0x000fc600078e0014 */
[----:B0-----:R-:W2:Y:S04]  /*1ee0*/  LDG.E.128 R24, [R24.64+0x10] ;  /* 0x0000100418187981 */ /* 0x001ea8000c1e1d00 */
[----:B----4-:R0:W-:Y:S04]  /*1ef0*/  STL.64 [R1+0x600], R8 ;  /* 0x0006000801007387 */ /* 0x0101e80000100a00 */
[----:B-1----:R1:W4:Y:S01]  /*1f00*/  LDL.64 R10, [R1+0x338] ;  /* 0x00033800010a7983 */ /* 0x0023220000100a00 */
[----:B------:R-:W-:-:S03]  /*1f10*/  @P4 LEA R2, P5, R28, c[0x0][0x218], 0x5 ;  /* 0x000086001c024a11 */ /* 0x000fc600078a28ff */
[----:B------:R-:W2:Y:S04]  /*1f20*/  LDG.E.128 R16, [R16.64] ;  /* 0x0000000410107981 */ /* 0x000ea8000c1e1d00 */
[----:B0-----:R1:W4:Y:S01]  /*1f30*/  LDL.64 R8, [R1+0x330] ;  /* 0x0003300001087983 */ /* 0x0013220000100a00 */
[----:B------:R-:W-:-:S03]  /*1f40*/  @P4 LEA.HI.X R3, R28, c[0x0][0x21c], RZ, 0x5, P5 ;  /* 0x000087001c034a11 */ /* 0x000fc600028f2cff */
[----:B------:R-:W-:Y:S04]  /*1f50*/  STL [R1+0x5d4], R7 ;  /* 0x0005d40701007387 */ /* 0x000fe80000100800 */
[----:B----4-:R-:W4:Y:S04]  /*1f60*/  @P4 LDG.E.128 R8, [R2.64] ;  /* 0x0000000402084981 */ /* 0x010f28000c1e1d00 */
[----:B------:R-:W-:Y:S04]  /*1f70*/  STL [R1+0x5d0], R6 ;  /* 0x0005d00601007387 */ /* 0x000fe80000100800 */
[----:B------:R-:W-:Y:S04]  /*1f80*/  STL [R1+0x5cc], R5 ;  /* 0x0005cc0501007387 */ /* 0x000fe80000100800 */
[----:B------:R-:W-:Y:S04]  /*1f90*/  STL [R1+0x5c8], R4 ;  /* 0x0005c80401007387 */ /* 0x000fe80000100800 */
[----:B--2---:R-:W-:Y:S04]  /*1fa0*/  STL [R1+0x5fc], R19 ;  /* 0x0005fc1301007387 */ /* 0x004fe80000100800 */
[----:B------:R-:W-:Y:S04]  /*1fb0*/  STL [R1+0x5f8], R28 ;  /* 0x0005f81c01007387 */ /* 0x000fe80000100800 */
[----:B----4-:R-:W-:Y:S04]  /*1fc0*/  @P4 STL.64 [R1+0x330], R8 ;  /* 0x0003300801004387 */ /* 0x010fe80000100a00 */
[----:B------:R0:W-:Y:S04]  /*1fd0*/  @P4 STL.64 [R1+0x338], R10 ;  /* 0x0003380a01004387 */ /* 0x0001e80000100a00 */
[----:B0-----:R1:W2:Y:S04]  /*1fe0*/  LDL.LU.64 R10, [R1+0x608] ;  /* 0x00060800010a7983 */ /* 0x0012a80000300a00 */
[----:B------:R1:W2:Y:S01]  /*1ff0*/  LDL.LU.64 R8, [R1+0x600] ;  /* 0x0006000001087983 */ /* 0x0002a20000300a00 */
[----:B---3--:R-:W-:-:S02]  /*2000*/  MOV R4, R15 ;  /* 0x0000000f00047202 */ /* 0x008fc40000000f00 */
[----:B------:R-:W0:Y:S01]  /*2010*/  LDC.U8 R15, c[0x0][0x1f0] ;  /* 0x00007c00ff0f7b82 */ /* 0x000e220000000000 */
[----:B------:R-:W-:Y:S01]  /*2020*/  IMAD.WIDE.U32 R20, R28, R20, c[0x0][0x208] ;  /* 0x000082001c147625 */ /* 0x000fe200078e0014 */
[----:B------:R-:W-:-:S05]  /*2030*/  MOV R6, R13 ;  /* 0x0000000d00067202 */ /* 0x000fca0000000f00 */
[----:B------:R-:W3:Y:S04]  /*2040*/  LDG.E.128 R20, [R20.64] ;  /* 0x0000000414147981 */ /* 0x000ee8000c1e1d00 */
[----:B--2---:R-:W2:Y:S01]  /*2050*/  @P4 LDG.E.128 R8, [R2.64+0x10] ;  /* 0x0000100402084981 */ /* 0x004ea2000c1e1d00 */
[----:B------:R-:W-:Y:S02]  /*2060*/  MOV R7, R12 ;  /* 0x0000000c00077202 */ /* 0x000fe40000000f00 */
[----:B------:R-:W-:Y:S01]  /*2070*/  MOV R5, R14 ;  /* 0x0000000e00057202 */ /* 0x000fe20000000f00 */
[----:B--2---:R2:W-:Y:S04]  /*2080*/  @P4 STL.64 [R1+0x310], R8 ;  /* 0x0003100801004387 */ /* 0x0045e80000100a00 */
[----:B------:R4:W-:Y:S04]  /*2090*/  @P4 STL.64 [R1+0x318], R10 ;  /* 0x0003180a01004387 */ /* 0x0009e80000100a00 */
[----:B--2---:R-:W2:Y:S04]  /*20a0*/  LDL R9, [R1+0x5a8] ;  /* 0x0005a80001097983 */ /* 0x004ea80000100800 */
[----:B------:R-:W2:Y:S04]  /*20b0*/  LDL.LU R13, [R1+0x1f0] ;  /* 0x0001f000010d7983 */ /* 0x000ea80000300800 */
[----:B------:R-:W2:Y:S01]  /*20c0*/  LDL.LU R8, [R1+0x10] ;  /* 0x0000100001087983 */ /* 0x000ea20000300800 */
[----:B0-----:R-:W-:-:S04]  /*20d0*/  ISETP.NE.AND P4, PT, R15, RZ, PT ;  /* 0x000000ff0f00720c */ /* 0x001fc80003f85270 */
[----:B------:R-:W-:-:S05]  /*20e0*/  FSEL R2, R29, RZ, !P4 ;  /* 0x000000ff1d027208 */ /* 0x000fca0006000000 */
[--C-:B------:R-:W-:Y:S02]  /*20f0*/  FADD.FTZ R3, R7, -R2.reuse ;  /* 0x8000000207037221 */ /* 0x100fe40000010000 */
[--C-:B------:R-:W-:Y:S02]  /*2100*/  FADD.FTZ R7, R5, -R2.reuse ;  /* 0x8000000205077221 */ /* 0x100fe40000010000 */
[----:B------:R-:W2:Y:S01]  /*2110*/  LDL R5, [R1+0x5c4] ;  /* 0x0005c40001057983 */ /* 0x000ea20000100800 */
[--C-:B------:R-:W-:Y:S02]  /*2120*/  FADD.FTZ R29, R6, -R2.reuse ;  /* 0x80000002061d7221 */ /* 0x100fe40000010000 */
[----:B------:R-:W-:Y:S01]  /*2130*/  FADD.FTZ R6, R4, -R2 ;  /* 0x8000000204067221 */ /* 0x000fe20000010000 */
[----:B------:R-:W2:Y:S01]  /*2140*/  LDL.LU R28, [R1+0xb0] ;  /* 0x0000b000011c7983 */ /* 0x000ea20000300800 */
[----:B------:R-:W-:Y:S01]  /*2150*/  FADD.FTZ R4, -R2, R24 ;  /* 0x0000001802047221 */ /* 0x000fe20000010100 */
[----:B---3--:R-:W-:-:S02]  /*2160*/  PRMT R24, RZ, 0x5410, R20 ;  /* 0x00005410ff187816 */ /* 0x008fc40000000014 */
[----:B----4-:R-:W3:Y:S01]  /*2170*/  LDL.LU R10, [R1+0x150] ;  /* 0x00015000010a7983 */ /* 0x010ee20000300800 */
[----:B-----5:R-:W-:Y:S01]  /*2180*/  FMUL.FTZ R12, R0, R3 ;  /* 0x00000003000c7220 */ /* 0x020fe20000410000 */
[----:B------:R-:W-:Y:S02]  /*2190*/  PRMT R3, RZ, 0x5410, R16 ;  /* 0x00005410ff037816 */ /* 0x000fe40000000010 */
[----:B------:R-:W4:Y:S01]  /*21a0*/  LDL R19, [R1+0x5a0] ;  /* 0x0005a00001137983 */ /* 0x000f220000100800 */
[C---:B------:R-:W-:Y:S02]  /*21b0*/  FADD.FTZ R25, -R2.reuse, R25 ;  /* 0x0000001902197221 */ /* 0x040fe40000010100 */
[C---:B------:R-:W-:Y:S01]  /*21c0*/  FADD.FTZ R26, -R2.reuse, R26 ;  /* 0x0000001a021a7221 */ /* 0x040fe20000010100 */
[----:B------:R-:W4:Y:S01]  /*21d0*/  LDL.LU R15, [R1+0x1f4] ;  /* 0x0001f400010f7983 */ /* 0x000f220000300800 */
[----:B------:R-:W-:-:S03]  /*21e0*/  FADD.FTZ R27, -R2, R27 ;  /* 0x0000001b021b7221 */ /* 0x000fc60000010100 */
[----:B------:R-:W4:Y:S04]  /*21f0*/  LDL.LU R14, [R1+0x14] ;  /* 0x00001400010e7983 */ /* 0x000f280000300800 */
[----:B------:R-:W4:Y:S01]  /*2200*/  LDL R11, [R1+0x5c0] ;  /* 0x0005c000010b7983 */ /* 0x000f220000100800 */
[----:B--2---:R-:W-:-:S03]  /*2210*/  FMUL.FTZ R2, R9, R3 ;  /* 0x0000000309027220 */ /* 0x004fc60000410000 */
[----:B------:R-:W2:Y:S01]  /*2220*/  LDL.LU R9, [R1+0xb4] ;  /* 0x0000b40001097983 */ /* 0x000ea20000300800 */
[----:B------:R-:W-:Y:S02]  /*2230*/  FADD.FTZ R13, R13, R24 ;  /* 0x000000180d0d7221 */ /* 0x000fe40000010000 */
[-C--:B------:R-:W-:Y:S01]  /*2240*/  FFMA.FTZ R8, R12, R24.reuse, R8 ;  /* 0x000000180c087223 */ /* 0x080fe20000010008 */
[----:B------:R-:W-:Y:S04]  /*2250*/  STL [R1+0x374], R12 ;  /* 0x0003740c01007387 */ /* 0x000fe80000100800 */
[----:B------:R-:W-:Y:S04]  /*2260*/  STL [R1+0x1f0], R13 ;  /* 0x0001f00d01007387 */ /* 0x000fe80000100800 */
[----:B------:R0:W-:Y:S04]  /*2270*/  STL [R1+0x10], R8 ;  /* 0x0000100801007387 */ /* 0x0001e80000100800 */
[----:B0-----:R-:W2:Y:S01]  /*2280*/  LDL.LU R8, [R1+0x154] ;  /* 0x0001540001087983 */ /* 0x001ea20000300800 */
[----:B------:R-:W-:-:S03]  /*2290*/  FFMA.FTZ R13, R5, R24, R2 ;  /* 0x00000018050d7223 */ /* 0x000fc60000010002 */
[----:B------:R-:W2:Y:S01]  /*22a0*/  LDL R5, [R1+0x59c] ;  /* 0x00059c0001057983 */ /* 0x000ea20000100800 */
[----:B------:R-:W-:Y:S02]  /*22b0*/  FADD.FTZ R28, R28, R3 ;  /* 0x000000031c1c7221 */ /* 0x000fe40000010000 */
[----:B---3--:R-:W-:Y:S01]  /*22c0*/  FFMA.FTZ R10, R12, R3, R10 ;  /* 0x000000030c0a7223 */ /* 0x008fe2000001000a */
[----:B------:R-:W-:Y:S01]  /*22d0*/  PRMT R20, RZ, 0x7610, R20 ;  /* 0x00007610ff147816 */ /* 0x000fe20000000014 */
[----:B------:R-:W-:Y:S01]  /*22e0*/  STL [R1+0x40c], R13 ;  /* 0x00040c0d01007387 */ /* 0x000fe20000100800 */
[----:B------:R-:W-:-:S03]  /*22f0*/  PRMT R16, RZ, 0x7610, R16 ;  /* 0x00007610ff107816 */ /* 0x000fc60000000010 */
[----:B------:R-:W-:Y:S01]  /*2300*/  STL [R1+0xb0], R28 ;  /* 0x0000b01c01007387 */ /* 0x000fe20000100800 */
[----:B----4-:R-:W-:-:S03]  /*2310*/  FADD.FTZ R15, R15, R20 ;  /* 0x000000140f0f7221 */ /* 0x010fc60000010000 */
[----:B------:R0:W-:Y:S01]  /*2320*/  STL [R1+0x150], R10 ;  /* 0x0001500a01007387 */ /* 0x0001e20000100800 */
[----:B------:R-:W-:Y:S02]  /*2330*/  FMUL.FTZ R2, R19, R16 ;  /* 0x0000001013027220 */ /* 0x000fe40000410000 */
[----:B0-----:R-:W-:-:S04]  /*2340*/  FMUL.FTZ R10, R0, R29 ;  /* 0x0000001d000a7220 */ /* 0x001fc80000410000 */
[-C--:B------:R-:W-:Y:S01]  /*2350*/  FFMA.FTZ R14, R10, R20.reuse, R14 ;  /* 0x000000140a0e7223 */ /* 0x080fe2000001000e */
[----:B------:R-:W-:Y:S04]  /*2360*/  STL [R1+0x3b8], R10 ;  /* 0x0003b80a01007387 */ /* 0x000fe80000100800 */
[----:B------:R0:W-:Y:S01]  /*2370*/  STL [R1+0x1f4], R15 ;  /* 0x0001f40f01007387 */ /* 0x0001e20000100800 */
[----:B------:R-:W-:-:S03]  /*2380*/  FFMA.FTZ R11, R11, R20, R2 ;  /* 0x000000140b0b7223 */ /* 0x000fc60000010002 */
[----:B0-----:R-:W3:Y:S04]  /*2390*/  LDL.LU R15, [R1+0x1f8] ;  /* 0x0001f800010f7983 */ /* 0x001ee80000300800 */
[----:B------:R0:W-:Y:S01]  /*23a0*/  STL [R1+0x14], R14 ;  /* 0x0000140e01007387 */ /* 0x0001e20000100800 */
[----:B------:R-:W-:-:S03]  /*23b0*/  PRMT R3, RZ, 0x5410, R17 ;  /* 0x00005410ff037816 */ /* 0x000fc60000000011 */
[----:B0-----:R-:W4:Y:S01]  /*23c0*/  LDL.LU R14, [R1+0x18] ;  /* 0x00001800010e7983 */ /* 0x001f220000300800 */
[----:B--2---:R-:W-:-:S05]  /*23d0*/  FADD.FTZ R9, R9, R16 ;  /* 0x0000001009097221 */ /* 0x004fca0000010000 */
[----:B------:R0:W-:Y:S04]  /*23e0*/  STL [R1+0xb4], R9 ;  /* 0x0000b40901007387 */ /* 0x0001e80000100800 */
[----:B0-----:R-:W2:Y:S01]  /*23f0*/  LDL R9, [R1+0x5bc] ;  /* 0x0005bc0001097983 */ /* 0x001ea20000100800 */
[----:B------:R-:W-:-:S05]  /*2400*/  FFMA.FTZ R8, R10, R16, R8 ;  /* 0x000000100a087223 */ /* 0x000fca0000010008 */
[----:B------:R0:W-:Y:S04]  /*2410*/  STL [R1+0x154], R8 ;  /* 0x0001540801007387 */ /* 0x0001e80000100800 */
[----:B------:R-:W2:Y:S04]  /*2420*/  LDL.LU R29, [R1+0xb8] ;  /* 0x0000b800011d7983 */ /* 0x000ea80000300800 */
[----:B------:R-:W2:Y:S04]  /*2430*/  LDL.LU R28, [R1+0x158] ;  /* 0x00015800011c7983 */ /* 0x000ea80000300800 */
[----:B------:R-:W-:Y:S04]  /*2440*/  STL [R1+0x470], R11 ;  /* 0x0004700b01007387 */ /* 0x000fe80000100800 */
[----:B------:R-:W2:Y:S04]  /*2450*/  LDL R24, [R1+0x598] ;  /* 0x0005980001187983 */ /* 0x000ea80000100800 */
[----:B------:R-:W2:Y:S04]  /*2460*/  LDL.LU R20, [R1+0x1fc] ;  /* 0x0001fc0001147983 */ /* 0x000ea80000300800 */
[----:B------:R-:W2:Y:S01]  /*2470*/  LDL.LU R19, [R1+0x1c] ;  /* 0x00001c0001137983 */ /* 0x000ea20000300800 */
[----:B0-----:R-:W-:-:S02]  /*2480*/  FMUL.FTZ R8, R0, R7 ;  /* 0x0000000700087220 */ /* 0x001fc40000410000 */
[----:B------:R-:W-:Y:S01]  /*2490*/  FMUL.FTZ R2, R5, R3 ;  /* 0x0000000305027220 */ /* 0x000fe20000410000 */
[----:B------:R-:W2:Y:S04]  /*24a0*/  LDL R7, [R1+0x5b8] ;  /* 0x0005b80001077983 */ /* 0x000ea80000100800 */
[----:B------:R-:W2:Y:S01]  /*24b0*/  LDL.LU R5, [R1+0xbc] ;  /* 0x0000bc0001057983 */ /* 0x000ea20000300800 */
[--C-:B------:R-:W-:Y:S02]  /*24c0*/  PRMT R16, RZ, 0x5410, R21.reuse ;  /* 0x00005410ff107816 */ /* 0x100fe40000000015 */
[----:B------:R-:W-:Y:S01]  /*24d0*/  PRMT R21, RZ, 0x7610, R21 ;  /* 0x00007610ff157816 */ /* 0x000fe20000000015 */
[----:B------:R-:W-:Y:S02]  /*24e0*/  STL [R1+0x3a8], R8 ;  /* 0x0003a80801007387 */ /* 0x000fe40000100800 */
[----:B---3--:R-:W-:-:S02]  /*24f0*/  FADD.FTZ R15, R15, R16 ;  /* 0x000000100f0f7221 */ /* 0x008fc40000010000 */
[----:B------:R-:W-:-:S03]  /*2500*/  FMUL.FTZ R6, R0, R6 ;  /* 0x0000000600067220 */ /* 0x000fc60000410000 */
[----:B------:R0:W-:Y:S01]  /*2510*/  STL [R1+0x1f8], R15 ;  /* 0x0001f80f01007387 */ /* 0x0001e20000100800 */
[----:B------:R-:W-:Y:S01]  /*2520*/  PRMT R17, RZ, 0x7610, R17 ;  /* 0x00007610ff117816 */ /* 0x000fe20000000011 */
[-C--:B----4-:R-:W-:Y:S02]  /*2530*/  FFMA.FTZ R14, R8, R16.reuse, R14 ;  /* 0x00000010080e7223 */ /* 0x090fe4000001000e */
[----:B0-----:R-:W3:Y:S04]  /*2540*/  LDL.LU R15, [R1+0x15c] ;  /* 0x00015c00010f7983 */ /* 0x001ee80000300800 */
[----:B------:R0:W-:Y:S04]  /*2550*/  STL [R1+0x18], R14 ;  /* 0x0000180e01007387 */ /* 0x0001e80000100800 */
[----:B0-----:R-:W4:Y:S01]  /*2560*/  LDL R14, [R1+0x594] ;  /* 0x00059400010e7983 */ /* 0x001f220000100800 */
[----:B--2---:R-:W-:-:S05]  /*2570*/  FFMA.FTZ R9, R9, R16, R2 ;  /* 0x0000001009097223 */ /* 0x004fca0000010002 */
[----:B------:R-:W-:Y:S01]  /*2580*/  STL [R1+0x45c], R9 ;  /* 0x00045c0901007387 */ /* 0x000fe20000100800 */
[----:B------:R-:W-:Y:S02]  /*2590*/  FADD.FTZ R29, R29, R3 ;  /* 0x000000031d1d7221 */ /* 0x000fe40000010000 */
[----:B------:R-:W-:-:S03]  /*25a0*/  FFMA.FTZ R28, R8, R3, R28 ;  /* 0x00000003081c7223 */ /* 0x000fc6000001001c */
[----:B------:R-:W-:Y:S04]  /*25b0*/  STL [R1+0xb8], R29 ;  /* 0x0000b81d01007387 */ /* 0x000fe80000100800 */
[----:B------:R-:W-:Y:S01]  /*25c0*/  STL [R1+0x158], R28 ;  /* 0x0001581c01007387 */ /* 0x000fe20000100800 */
[----:B------:R-:W-:-:S03]  /*25d0*/  FADD.FTZ R20, R20, R21 ;  /* 0x0000001514147221 */ /* 0x000fc60000010000 */
[----:B------:R-:W-:Y:S01]  /*25e0*/  STL [R1+0x394], R6 ;  /* 0x0003940601007387 */ /* 0x000fe20000100800 */
[----:B------:R-:W-:-:S03]  /*25f0*/  FFMA.FTZ R19, R6, R21, R19 ;  /* 0x0000001506137223 */ /* 0x000fc60000010013 */
[----:B------:R-:W-:Y:S04]  /*2600*/  STL [R1+0x1fc], R20 ;  /* 0x0001fc1401007387 */ /* 0x000fe80000100800 */
[----:B------:R0:W-:Y:S01]  /*2610*/  STL [R1+0x1c], R19 ;  /* 0x00001c1301007387 */ /* 0x0001e20000100800 */
[----:B------:R-:W-:-:S03]  /*2620*/  FADD.FTZ R5, R5, R17 ;  /* 0x0000001105057221 */ /* 0x000fc60000010000 */
[----:B0-----:R-:W2:Y:S04]  /*2630*/  LDL.LU R19, [R1+0x1e0] ;  /* 0x0001e00001137983 */ /* 0x001ea80000300800 */
[----:B------:R-:W2:Y:S04]  /*2640*/  LDL.LU R29, [R1+0x280] ;  /* 0x00028000011d7983 */ /* 0x000ea80000300800 */
[----:B------:R0:W-:Y:S04]  /*2650*/  STL [R1+0xbc], R5 ;  /* 0x0000bc0501007387 */ /* 0x0001e80000100800 */
[----:B0-----:R-:W2:Y:S01]  /*2660*/  LDL R5, [R1+0x5b4] ;  /* 0x0005b40001057983 */ /* 0x001ea20000100800 */
[----:B------:R-:W-:-:S02]  /*2670*/  FMUL.FTZ R2, R24, R17 ;  /* 0x0000001118027220 */ /* 0x000fc40000410000 */
[----:B---3--:R-:W-:Y:S02]  /*2680*/  FFMA.FTZ R15, R6, R17, R15 ;  /* 0x00000011060f7223 */ /* 0x008fe4000001000f */
[----:B------:R-:W-:Y:S01]  /*2690*/  FFMA.FTZ R7, R7, R21, R2 ;  /* 0x0000001507077223 */ /* 0x000fe20000010002 */
[----:B------:R-:W-:Y:S01]  /*26a0*/  PRMT R16, RZ, 0x5410, R22 ;  /* 0x00005410ff107816 */ /* 0x000fe20000000016 */
[----:B------:R-:W3:Y:S01]  /*26b0*/  LDL.LU R21, [R1+0x140] ;  /* 0x0001400001157983 */ /* 0x000ee20000300800 */
[----:B------:R-:W-:-:S03]  /*26c0*/  PRMT R3, RZ, 0x5410, R18 ;  /* 0x00005410ff037816 */ /* 0x000fc60000000012 */
[----:B------:R-:W-:Y:S01]  /*26d0*/  STL [R1+0x448], R7 ;  /* 0x0004480701007387 */ /* 0x000fe20000100800 */
[----:B------:R-:W-:-:S03]  /*26e0*/  FMUL.FTZ R4, R0, R4 ;  /* 0x0000000400047220 */ /* 0x000fc60000410000 */
[----:B------:R0:W-:Y:S01]  /*26f0*/  STL [R1+0x15c], R15 ;  /* 0x00015c0f01007387 */ /* 0x0001e20000100800 */
[----:B----4-:R-:W-:-:S03]  /*2700*/  FMUL.FTZ R2, R14, R3 ;  /* 0x000000030e027220 */ /* 0x010fc60000410000 */
[----:B------:R-:W4:Y:S04]  /*2710*/  LDL R28, [R1+0x590] ;  /* 0x00059000011c7983 */ /* 0x000f280000100800 */
[----:B------:R-:W4:Y:S04]  /*2720*/  LDL.LU R24, [R1+0x1e4] ;  /* 0x0001e40001187983 */ /* 0x000f280000300800 */
[----:B------:R-:W4:Y:S04]  /*2730*/  LDL.LU R20, [R1+0x284] ;  /* 0x0002840001147983 */ /* 0x000f280000300800 */
[----:B0-----:R-:W4:Y:S04]  /*2740*/  LDL R15, [R1+0x5b0] ;  /* 0x0005b000010f7983 */ /* 0x001f280000100800 */
[----:B------:R-:W4:Y:S04]  /*2750*/  LDL.LU R17, [R1+0xa4] ;  /* 0x0000a40001117983 */ /* 0x000f280000300800 */
[----:B------:R-:W4:Y:S04]  /*2760*/  LDL.LU R14, [R1+0x144] ;  /* 0x00014400010e7983 */ /* 0x000f280000300800 */
[----:B------:R-:W-:Y:S01]  /*2770*/  STL [R1+0x384], R4 ;  /* 0x0003840401007387 */ /* 0x000fe20000100800 */
[----:B--2---:R-:W-:-:S05]  /*2780*/  FADD.FTZ R19, R19, R16 ;  /* 0x0000001013137221 */ /* 0x004fca0000010000 */
[----:B------:R0:W-:Y:S04]  /*2790*/  STL [R1+0x1e0], R19 ;  /* 0x0001e01301007387 */ /* 0x0001e80000100800 */
[----:B0-----:R-:W2:Y:S01]  /*27a0*/  LDL.LU R19, [R1+0x5fc] ;  /* 0x0005fc0001137983 */ /* 0x001ea20000300800 */
[----:B------:R-:W-:-:S03]  /*27b0*/  FFMA.FTZ R5, R5, R16, R2 ;  /* 0x0000001005057223 */ /* 0x000fc60000010002 */
[----:B------:R-:W2:Y:S01]  /*27c0*/  LDL.LU R2, [R1+0xa0] ;  /* 0x0000a00001027983 */ /* 0x000ea20000300800 */
[C---:B------:R-:W-:Y:S01]  /*27d0*/  FFMA.FTZ R29, R4.reuse, R16, R29 ;  /* 0x00000010041d7223 */ /* 0x040fe2000001001d */
[----:B------:R-:W-:Y:S01]  /*27e0*/  PRMT R22, RZ, 0x7610, R22 ;  /* 0x00007610ff167816 */ /* 0x000fe20000000016 */
[----:B---3--:R-:W-:-:S03]  /*27f0*/  FFMA.FTZ R21, R4, R3, R21 ;  /* 0x0000000304157223 */ /* 0x008fc60000010015 */
[----:B------:R0:W-:Y:S01]  /*2800*/  STL [R1+0x280], R29 ;  /* 0x0002801d01007387 */ /* 0x0001e20000100800 */
[----:B------:R-:W-:-:S03]  /*2810*/  PRMT R18, RZ, 0x7610, R18 ;  /* 0x00007610ff127816 */ /* 0x000fc60000000012 */
[----:B0-----:R-:W3:Y:S04]  /*2820*/  LDL R29, [R1+0x58c] ;  /* 0x00058c00011d7983 */ /* 0x001ee80000100800 */
[----:B------:R-:W-:Y:S01]  /*2830*/  STL [R1+0x434], R5 ;  /* 0x0004340501007387 */ /* 0x000fe20000100800 */
[----:B----4-:R-:W-:Y:S02]  /*2840*/  FADD.FTZ R24, R24, R22 ;  /* 0x0000001618187221 */ /* 0x010fe40000010000 */
[----:B------:R-:W-:Y:S02]  /*2850*/  FADD.FTZ R17, R17, R18 ;  /* 0x0000001211117221 */ /* 0x000fe40000010000 */
[----:B--2---:R-:W-:-:S05]  /*2860*/  FADD.FTZ R2, R2, R3 ;  /* 0x0000000302027221 */ /* 0x004fca0000010000 */
[----:B------:R0:W-:Y:S04]  /*2870*/  STL [R1+0xa0], R2 ;  /* 0x0000a00201007387 */ /* 0x0001e80000100800 */
[----:B------:R2:W-:Y:S01]  /*2880*/  STL [R1+0x140], R21 ;  /* 0x0001401501007387 */ /* 0x0005e20000100800 */
[----:B0-----:R-:W-:Y:S02]  /*2890*/  FMUL.FTZ R2, R28, R18 ;  /* 0x000000121c027220 */ /* 0x001fe40000410000 */
[----:B--2---:R-:W-:-:S05]  /*28a0*/  FMUL.FTZ R21, R0, R25 ;  /* 0x0000001900157220 */ /* 0x004fca0000410000 */
[----:B------:R-:W-:Y:S01]  /*28b0*/  STL [R1+0x370], R21 ;  /* 0x0003701501007387 */ /* 0x000fe20000100800 */
[----:B------:R-:W-:-:S03]  /*28c0*/  FFMA.FTZ R20, R21, R22, R20 ;  /* 0x0000001615147223 */ /* 0x000fc60000010014 */
[----:B------:R0:W-:Y:S04]  /*28d0*/  STL [R1+0x1e4], R24 ;  /* 0x0001e41801007387 */ /* 0x0001e80000100800 */
[----:B------:R-:W2:Y:S01]  /*28e0*/  LDL.LU R28, [R1+0x1e8] ;  /* 0x0001e800011c7983 */ /* 0x000ea20000300800 */
[----:B0-----:R-:W-:-:S03]  /*28f0*/  FFMA.FTZ R24, R15, R22, R2 ;  /* 0x000000160f187223 */ /* 0x001fc60000010002 */
[----:B------:R-:W4:Y:S01]  /*2900*/  LDL.LU R15, [R1+0x288] ;  /* 0x00028800010f7983 */ /* 0x000f220000300800 */
[----:B------:R-:W-:-:S03]  /*2910*/  FFMA.FTZ R14, R21, R18, R14 ;  /* 0x00000012150e7223 */ /* 0x000fc6000001000e */
[----:B------:R0:W-:Y:S04]  /*2920*/  STL [R1+0x284], R20 ;  /* 0x0002841401007387 */ /* 0x0001e80000100800 */
[----:B------:R-:W4:Y:S01]  /*2930*/  LDL R18, [R1+0x5ac] ;  /* 0x0005ac0001127983 */ /* 0x000f220000100800 */
[----:B------:R-:W-:Y:S02]  /*2940*/  PRMT R3, RZ, 0x5410, R19 ;  /* 0x00005410ff037816 */ /* 0x000fe40000000013 */
[----:B------:R-:W-:Y:S01]  /*2950*/  PRMT R16, RZ, 0x5410, R23 ;  /* 0x00005410ff107816 */ /* 0x000fe20000000017 */
[----:B------:R1:W-:Y:S01]  /*2960*/  STL [R1+0x144], R14 ;  /* 0x0001440e01007387 */ /* 0x0003e20000100800 */
[----:B0-----:R-:W-:-:S03]  /*2970*/  FMUL.FTZ R20, R0, R26 ;  /* 0x0000001a00147220 */ /* 0x001fc60000410000 */
[----:B------:R0:W-:Y:S01]  /*2980*/  STL [R1+0xa4], R17 ;  /* 0x0000a41101007387 */ /* 0x0001e20000100800 */
[----:B---3--:R-:W-:-:S03]  /*2990*/  FMUL.FTZ R2, R29, R3 ;  /* 0x000000031d027220 */ /* 0x008fc60000410000 */
[----:B-1----:R-:W3:Y:S04]  /*29a0*/  LDL.LU R14, [R1+0xa8] ;  /* 0x0000a800010e7983 */ /* 0x002ee80000300800 */
[----:B0-----:R-:W3:Y:S04]  /*29b0*/  LDL.LU R17, [R1+0x148] ;  /* 0x0001480001117983 */ /* 0x001ee80000300800 */
[----:B------:R-:W-:Y:S04]  /*29c0*/  STL [R1+0x420], R24 ;  /* 0x0004201801007387 */ /* 0x000fe80000100800 */
[----:B------:R-:W3:Y:S04]  /*29d0*/  LDL.LU R29, [R1+0x28c] ;  /* 0x00028c00011d7983 */ /* 0x000ee80000300800 */
[----:B------:R-:W3:Y:S04]  /*29e0*/  LDL R26, [R1+0x5a4] ;  /* 0x0005a400011a7983 */ /* 0x000ee80000100800 */
[----:B------:R-:W3:Y:S04]  /*29f0*/  LDL.LU R25, [R1+0xac] ;  /* 0x0000ac0001197983 */ /* 0x000ee80000300800 */
[----:B------:R-:W3:Y:S04]  /*2a00*/  LDL.LU R22, [R1+0x14c] ;  /* 0x00014c0001167983 */ /* 0x000ee80000300800 */
[----:B------:R-:W-:Y:S01]  /*2a10*/  STL [R1+0x360], R20 ;  /* 0x0003601401007387 */ /* 0x000fe20000100800 */
[----:B--2---:R-:W-:-:S05]  /*2a20*/  FADD.FTZ R28, R28, R16 ;  /* 0x000000101c1c7221 */ /* 0x004fca0000010000 */
[----:B------:R0:W-:Y:S01]  /*2a30*/  STL [R1+0x1e8], R28 ;  /* 0x0001e81c01007387 */ /* 0x0001e20000100800 */
[----:B----4-:R-:W-:-:S03]  /*2a40*/  FFMA.FTZ R15, R20, R16, R15 ;  /* 0x00000010140f7223 */ /* 0x010fc6000001000f */
[----:B0-----:R-:W2:Y:S01]  /*2a50*/  LDL.LU R28, [R1+0x5f8] ;  /* 0x0005f800011c7983 */ /* 0x001ea20000300800 */
[----:B------:R-:W-:-:S03]  /*2a60*/  FFMA.FTZ R18, R18, R16, R2 ;  /* 0x0000001012127223 */ /* 0x000fc60000010002 */
[----:B------:R0:W-:Y:S04]  /*2a70*/  STL [R1+0x288], R15 ;  /* 0x0002880f01007387 */ /* 0x0001e80000100800 */
[----:B0-----:R0:W5:Y:S04]  /*2a80*/  LDL.LU R15, [R1+0x5f4] ;  /* 0x0005f400010f7983 */ /* 0x0011680000300800 */
[----:B------:R-:W4:Y:S04]  /*2a90*/  LDL R2, [R1+0x588] ;  /* 0x0005880001027983 */ /* 0x000f280000100800 */
[----:B------:R-:W2:Y:S01]  /*2aa0*/  LDL.LU R16, [R1+0x1ec] ;  /* 0x0001ec0001107983 */ /* 0x000ea20000300800 */
[----:B------:R-:W-:Y:S01]  /*2ab0*/  PRMT R19, RZ, 0x7610, R19 ;  /* 0x00007610ff137816 */ /* 0x000fe20000000013 */
[----:B---3--:R-:W-:Y:S01]  /*2ac0*/  FADD.FTZ R14, R14, R3 ;  /* 0x000000030e0e7221 */ /* 0x008fe20000010000 */
[----:B------:R-:W-:Y:S01]  /*2ad0*/  PRMT R23, RZ, 0x7610, R23 ;  /* 0x00007610ff177816 */ /* 0x000fe20000000017 */
[----:B------:R-:W-:-:S03]  /*2ae0*/  FFMA.FTZ R17, R20, R3, R17 ;  /* 0x0000000314117223 */ /* 0x000fc60000010011 */
[----:B------:R1:W-:Y:S04]  /*2af0*/  STL [R1+0xa8], R14 ;  /* 0x0000a80e01007387 */ /* 0x0003e80000100800 */
[----:B-1----:R0:W5:Y:S04]  /*2b00*/  LDL.LU R14, [R1+0x5f0] ;  /* 0x0005f000010e7983 */ /* 0x0021680000300800 */
[----:B------:R-:W-:Y:S04]  /*2b10*/  STL [R1+0x408], R18 ;  /* 0x0004081201007387 */ /* 0x000fe80000100800 */
[----:B------:R1:W-:Y:S02]  /*2b20*/  STL [R1+0x148], R17 ;  /* 0x0001481101007387 */ /* 0x0003e40000100800 */
[----:B-1----:R-:W-:-:S04]  /*2b30*/  FMUL.FTZ R17, R0, R27 ;  /* 0x0000001b00117220 */ /* 0x002fc80000410000 */
[----:B------:R-:W-:Y:S01]  /*2b40*/  FFMA.FTZ R29, R17, R23, R29 ;  /* 0x00000017111d7223 */ /* 0x000fe2000001001d */
[----:B------:R-:W-:Y:S01]  /*2b50*/  STL [R1+0x350], R17 ;  /* 0x0003501101007387 */ /* 0x000fe20000100800 */
[----:B------:R-:W-:Y:S02]  /*2b60*/  FADD.FTZ R25, R25, R19 ;  /* 0x0000001319197221 */ /* 0x000fe40000010000 */
[-C--:B------:R-:W-:Y:S02]  /*2b70*/  FFMA.FTZ R22, R17, R19.reuse, R22 ;  /* 0x0000001311167223 */ /* 0x080fe40000010016 */
[----:B----4-:R-:W-:-:S04]  /*2b80*/  FMUL.FTZ R2, R2, R19 ;  /* 0x0000001302027220 */ /* 0x010fc80000410000 */
[----:B------:R-:W-:Y:S02]  /*2b90*/  FFMA.FTZ R3, R26, R23, R2 ;  /* 0x000000171a037223 */ /* 0x000fe40000010002 */
[----:B------:R-:W-:-:S04]  /*2ba0*/  FADD.FTZ R2, RZ, R13 ;  /* 0x0000000dff027221 */ /* 0x000fc80000010000 */
[----:B------:R-:W-:Y:S02]  /*2bb0*/  FADD.FTZ R2, R2, R11 ;  /* 0x0000000b02027221 */ /* 0x000fe40000010000 */
[----:B--2---:R-:W-:Y:S02]  /*2bc0*/  FADD.FTZ R16, R16, R23 ;  /* 0x0000001710107221 */ /* 0x004fe40000010000 */
[----:B------:R-:W-:-:S03]  /*2bd0*/  FADD.FTZ R2, R2, R9 ;  /* 0x0000000902027221 */ /* 0x000fc60000010000 */
[----:B------:R-:W-:Y:S01]  /*2be0*/  STL [R1+0x1ec], R16 ;  /* 0x0001ec1001007387 */ /* 0x000fe20000100800 */
[----:B------:R-:W-:-:S03]  /*2bf0*/  FADD.FTZ R2, R2, R7 ;  /* 0x0000000702027221 */ /* 0x000fc60000010000 */
[----:B------:R1:W-:Y:S01]  /*2c00*/  STL [R1+0x28c], R29 ;  /* 0x00028c1d01007387 */ /* 0x0003e20000100800 */
[----:B------:R-:W-:-:S03]  /*2c10*/  FADD.FTZ R2, R2, R5 ;  /* 0x0000000502027221 */ /* 0x000fc60000010000 */
[----:B------:R0:W-:Y:S01]  /*2c20*/  STL [R1+0x3f4], R3 ;  /* 0x0003f40301007387 */ /* 0x0001e20000100800 */
[----:B-1----:R-:W-:-:S03]  /*2c30*/  FFMA.FTZ R29, R12, R13, RZ ;  /* 0x0000000d0c1d7223 */ /* 0x002fc600000100ff */
[----:B------:R0:W-:Y:S01]  /*2c40*/  STL [R1+0xac], R25 ;  /* 0x0000ac1901007387 */ /* 0x0001e20000100800 */
[----:B------:R-:W-:Y:S02]  /*2c50*/  FADD.FTZ R2, R2, R24 ;  /* 0x0000001802027221 */ /* 0x000fe40000010000 */
[----:B------:R-:W-:Y:S01]  /*2c60*/  FFMA.FTZ R29, R10, R11, R29 ;  /* 0x0000000b0a1d7223 */ /* 0x000fe2000001001d */
[----:B------:R0:W-:Y:S01]  /*2c70*/  STL [R1+0x14c], R22 ;  /* 0x00014c1601007387 */ /* 0x0001e20000100800 */
[----:B------:R-:W-:Y:S02]  /*2c80*/  FADD.FTZ R2, R2, R18 ;  /* 0x0000001202027221 */ /* 0x000fe40000010000 */
[----:B------:R-:W-:Y:S01]  /*2c90*/  FFMA.FTZ R29, R8, R9, R29 ;  /* 0x00000009081d7223 */ /* 0x000fe2000001001d */
[----:B------:R0:W5:Y:S04]  /*2ca0*/  LDL.LU R13, [R1+0x5ec] ;  /* 0x0005ec00010d7983 */ /* 0x0001680000300800 */
[----:B------:R0:W5:Y:S01]  /*2cb0*/  LDL.LU R12, [R1+0x5e8] ;  /* 0x0005e800010c7983 */ /* 0x0001620000300800 */
[----:B------:R-:W-:-:S03]  /*2cc0*/  FFMA.FTZ R29, R6, R7, R29 ;  /* 0x00000007061d7223 */ /* 0x000fc6000001001d */
[----:B------:R0:W5:Y:S01]  /*2cd0*/  LDL.LU R11, [R1+0x5e4] ;  /* 0x0005e400010b7983 */ /* 0x0001620000300800 */
[----:B------:R-:W-:-:S03]  /*2ce0*/  FADD.FTZ R16, R2, R3 ;  /* 0x0000000302107221 */ /* 0x000fc60000010000 */
[----:B------:R0:W5:Y:S01]  /*2cf0*/  LDL.LU R10, [R1+0x5e0] ;  /* 0x0005e000010a7983 */ /* 0x0001620000300800 */
[----:B------:R-:W-:-:S03]  /*2d00*/  FFMA.FTZ R29, R4, R5, R29 ;  /* 0x00000005041d7223 */ /* 0x000fc6000001001d */
[----:B------:R0:W5:Y:S04]  /*2d10*/  LDL.LU R9, [R1+0x5dc] ;  /* 0x0005dc0001097983 */ /* 0x0001680000300800 */
[----:B------:R0:W5:Y:S04]  /*2d20*/  LDL.LU R8, [R1+0x5d8] ;  /* 0x0005d80001087983 */ /* 0x0001680000300800 */
[----:B------:R0:W5:Y:S04]  /*2d30*/  LDL.LU R7, [R1+0x5d4] ;  /* 0x0005d40001077983 */ /* 0x0001680000300800 */
[----:B------:R0:W5:Y:S04]  /*2d40*/  LDL.LU R6, [R1+0x5d0] ;  /* 0x0005d00001067983 */ /* 0x0001680000300800 */
[----:B------:R0:W5:Y:S04]  /*2d50*/  LDL.LU R5, [R1+0x5cc] ;  /* 0x0005cc0001057983 */ /* 0x0001680000300800 */
[----:B------:R0:W5:Y:S04]  /*2d60*/  LDL.LU R4, [R1+0x5c8] ;  /* 0x0005c80001047983 */ /* 0x0001680000300800 */
[----:B------:R0:W-:Y:S01]  /*2d70*/  STL [R1+0x320], R16 ;  /* 0x0003201001007387 */ /* 0x0001e20000100800 */
[----:B------:R-:W-:-:S04]  /*2d80*/  FFMA.FTZ R29, R21, R24, R29 ;  /* 0x00000018151d7223 */ /* 0x000fc8000001001d */
[----:B------:R-:W-:Y:S01]  /*2d90*/  FFMA.FTZ R29, R20, R18, R29 ;  /* 0x00000012141d7223 */ /* 0x000fe2000001001d */
[----:B------:R-:W-:-:S03]  /*2da0*/  IADD3 R2, R28, 0x20, RZ ;  /* 0x000000201c027810 */ /* 0x000fc60007ffe0ff */
[----:B------:R-:W-:Y:S02]  /*2db0*/  FFMA.FTZ R29, R17, R3, R29 ;  /* 0x00000003111d7223 */ /* 0x000fe4000001001d */
.L_x_781:
[----:B------:R-:W-:Y:S05]  /*2dc0*/  BSYNC B1 ;  /* 0x0000000000017941 */ /* 0x000fea0003800000 */
.L_x_780:
[----:B------:R-:W-:Y:S01]  /*2dd0*/  BSSY B1, `(.L_x_782) ;  /* 0x0000108000017945 */ /* 0x000fe20003800000 */
[----:B------:R-:W-:Y:S05]  /*2de0*/  @!P1 BRA `(.L_x_783) ;  /* 0x0000106000009947 */ /* 0x000fea0003800000 */
[----:B0-----:R-:W2:Y:S04]  /*2df0*/  LDL R3, [R1+0x324] ;  /* 0x0003240001037983 */ /* 0x001ea80000100800 */
[----:B------:R-:W-:Y:S04]  /*2e00*/  STL [R1+0x5fc], R29 ;  /* 0x0005fc1d01007387 */ /* 0x000fe80000100800 */
[----:B------:R-:W-:Y:S04]  /*2e10*/  STL [R1+0x5f8], R28 ;  /* 0x0005f81c01007387 */ /* 0x000fe80000100800 */
[----:B-----5:R-:W-:Y:S04]  /*2e20*/  STL [R1+0x5f4], R15 ;  /* 0x0005f40f01007387 */ /* 0x020fe80000100800 */
[----:B------:R0:W-:Y:S04]  /*2e30*/  STL [R1+0x5f0], R14 ;  /* 0x0005f00e01007387 */ /* 0x0001e80000100800 */
[----:B------:R-:W-:Y:S04]  /*2e40*/  STL [R1+0x5ec], R13 ;  /* 0x0005ec0d01007387 */ /* 0x000fe80000100800 */
[----:B------:R1:W-:Y:S04]  /*2e50*/  STL [R1+0x5e8], R12 ;  /* 0x0005e80c01007387 */ /* 0x0003e80000100800 */
[----:B0-----:R-:W4:Y:S04]  /*2e60*/  LDL.64 R14, [R1+0x2f8] ;  /* 0x0002f800010e7983 */ /* 0x001f280000100a00 */
[----:B-1-3--:R-:W3:Y:S04]  /*2e70*/  LDL.64 R12, [R1+0x2f0] ;  /* 0x0002f000010c7983 */ /* 0x00aee80000100a00 */
[----:B----4-:R0:W-:Y:S04]  /*2e80*/  STL.64 [R1+0x608], R14 ;  /* 0x0006080e01007387 */ /* 0x0101e80000100a00 */
[----:B---3--:R1:W-:Y:S04]  /*2e90*/  STL.64 [R1+0x600], R12 ;  /* 0x0006000c01007387 */ /* 0x0083e80000100a00 */
[----:B0-----:R-:W3:Y:S04]  /*2ea0*/  LDL.64 R14, [R1+0x308] ;  /* 0x00030800010e7983 */ /* 0x001ee80000100a00 */
[----:B-1----:R-:W4:Y:S01]  /*2eb0*/  LDL.64 R12, [R1+0x300] ;  /* 0x00030000010c7983 */ /* 0x002f220000100a00 */
[----:B------:R-:W-:-:S04]  /*2ec0*/  LEA R24, P4, R2, c[0x0][0x188], 0x5 ;  /* 0x0000620002187a11 */ /* 0x000fc800078828ff */
[----:B------:R-:W-:Y:S01]  /*2ed0*/  LEA.HI.X R25, R2, c[0x0][0x18c], RZ, 0x5, P4 ;  /* 0x0000630002197a11 */ /* 0x000fe200020f2cff */
[----:B---3--:R-:W-:Y:S04]  /*2ee0*/  STL.64 [R1+0x618], R14 ;  /* 0x0006180e01007387 */ /* 0x008fe80000100a00 */
[----:B----4-:R0:W-:Y:S04]  /*2ef0*/  STL.64 [R1+0x610], R12 ;  /* 0x0006100c01007387 */ /* 0x0101e80000100a00 */
[----:B0-----:R0:W3:Y:S04]  /*2f00*/  LDG.E.128 R12, [R24.64] ;  /* 0x00000004180c7981 */ /* 0x0010e8000c1e1d00 */
[----:B------:R-:W-:Y:S04]  /*2f10*/  STL [R1+0x5e4], R11 ;  /* 0x0005e40b01007387 */ /* 0x000fe80000100800 */
[----:B------:R-:W-:Y:S04]  /*2f20*/  STL [R1+0x5e0], R10 ;  /* 0x0005e00a01007387 */ /* 0x000fe80000100800 */
[----:B------:R-:W-:Y:S04]  /*2f30*/  STL [R1+0x5dc], R9 ;  /* 0x0005dc0901007387 */ /* 0x000fe80000100800 */
[----:B------:R-:W-:Y:S04]  /*2f40*/  STL [R1+0x5d8], R8 ;  /* 0x0005d80801007387 */ /* 0x000fe80000100800 */
[----:B------:R-:W-:Y:S04]  /*2f50*/  STL [R1+0x5d4], R7 ;  /* 0x0005d40701007387 */ /* 0x000fe80000100800 */
[----:B------:R3:W-:Y:S04]  /*2f60*/  STL [R1+0x5d0], R6 ;  /* 0x0005d00601007387 */ /* 0x0007e80000100800 */
[----:B------:R-:W-:Y:S04]  /*2f70*/  STL [R1+0x5cc], R5 ;  /* 0x0005cc0501007387 */ /* 0x000fe80000100800 */
[----:B------:R1:W-:Y:S01]  /*2f80*/  STL [R1+0x5c8], R4 ;  /* 0x0005c80401007387 */ /* 0x0003e20000100800 */
[----:B------:R-:W-:Y:S01]  /*2f90*/  ISETP.NE.U32.AND P4, PT, RZ, c[0x0][0x218], PT ;  /* 0x00008600ff007a0c */ /* 0x000fe20003f85070 */
[----:B------:R-:W-:-:S02]  /*2fa0*/  HFMA2.MMA R20, -RZ, RZ, 0, 9.5367431640625e-07 ;  /* 0x00000010ff147435 */ /* 0x000fc400000001ff */
[----:B0-----:R-:W4:Y:S01]  /*2fb0*/  LDG.E.128 R24, [R24.64+0x10] ;  /* 0x0000100418187981 */ /* 0x001f22000c1e1d00 */
[----:B---3--:R-:W-:Y:S02]  /*2fc0*/  MOV R6, R14 ;  /* 0x0000000e00067202 */ /* 0x008fe40000000f00 */
[----:B-1----:R-:W-:Y:S02]  /*2fd0*/  MOV R4, R15 ;  /* 0x0000000f00047202 */ /* 0x002fe40000000f00 */
[----:B------:R-:W-:Y:S01]  /*2fe0*/  MOV R9, R12 ;  /* 0x0000000c00097202 */ /* 0x000fe20000000f00 */
[----:B------:R0:W3:Y:S01]  /*2ff0*/  LDL.LU.64 R14, [R1+0x618] ;  /* 0x00061800010e7983 */ /* 0x0000e20000300a00 */
[----:B------:R-:W-:-:S03]  /*3000*/  MOV R8, R13 ;  /* 0x0000000d00087202 */ /* 0x000fc60000000f00 */
[----:B------:R0:W3:Y:S01]  /*3010*/  LDL.LU.64 R12, [R1+0x610] ;  /* 0x00061000010c7983 */ /* 0x0000e20000300a00 */
[----:B------:R-:W-:-:S13]  /*3020*/  ISETP.NE.AND.EX P4, PT, RZ, c[0x0][0x21c], PT, P4 ;  /* 0x00008700ff007a0c */ /* 0x000fda0003f85340 */
[----:B------:R-:W-:-:S04]  /*3030*/  @P4 LEA R10, P5, R2, c[0x0][0x218], 0x5 ;  /* 0x00008600020a4a11 */ /* 0x000fc800078a28ff */
[----:B------:R-:W-:-:S05]  /*3040*/  @P4 LEA.HI.X R11, R2, c[0x0][0x21c], RZ, 0x5, P5 ;  /* 0x00008700020b4a11 */ /* 0x000fca00028f2cff */
[----:B---3--:R-:W3:Y:S04]  /*3050*/  @P4 LDG.E.128 R12, [R10.64] ;  /* 0x000000040a0c4981 */ /* 0x008ee8000c1e1d00 */
[----:B---3--:R-:W-:Y:S04]  /*3060*/  @P4 STL.64 [R1+0x300], R12 ;  /* 0x0003000c01004387 */ /* 0x008fe80000100a00 */
[----:B------:R1:W-:Y:S04]  /*3070*/  @P4 STL.64 [R1+0x308], R14 ;  /* 0x0003080e01004387 */ /* 0x0003e80000100a00 */
[----:B-1----:R0:W3:Y:S04]  /*3080*/  LDL.LU.64 R14, [R1+0x608] ;  /* 0x00060800010e7983 */ /* 0x0020e80000300a00 */
[----:B------:R0:W3:Y:S01]  /*3090*/  LDL.LU.64 R12, [R1+0x600] ;  /* 0x00060000010c7983 */ /* 0x0000e20000300a00 */
[----:B------:R-:W-:-:S03]  /*30a0*/  IMAD.WIDE.U32 R16, R2, R20, c[0x0][0x210] ;  /* 0x0000840002107625 */ /* 0x000fc600078e0014 */
[----:B------:R-:W2:Y:S01]  /*30b0*/  LDL R7, [R1+0x568] ;  /* 0x0005680001077983 */ /* 0x000ea20000100800 */
[----:B------:R-:W-:-:S03]  /*30c0*/  IMAD.WIDE.U32 R20, R2, R20, c[0x0][0x208] ;  /* 0x0000820002147625 */ /* 0x000fc600078e0014 */
[----:B------:R-:W2:Y:S04]  /*30d0*/  LDG.E.128 R16, [R16.64] ;  /* 0x0000000410107981 */ /* 0x000ea8000c1e1d00 */
[----:B------:R-:W2:Y:S04]  /*30e0*/  LDG.E.128 R20, [R20.64] ;  /* 0x0000000414147981 */ /* 0x000ea8000c1e1d00 */
[----:B---3--:R-:W3:Y:S01]  /*30f0*/  @P4 LDG.E.128 R12, [R10.64+0x10] ;  /* 0x000010040a0c4981 */ /* 0x008ee2000c1e1d00 */
[----:B------:R-:W1:Y:S03]  /*3100*/  LDC.U8 R29, c[0x0][0x1f0] ;  /* 0x00007c00ff1d7b82 */ /* 0x000e660000000000 */
[----:B---3--:R3:W-:Y:S04]  /*3110*/  @P4 STL.64 [R1+0x2f0], R12 ;  /* 0x0002f00c01004387 */ /* 0x0087e80000100a00 */
[----:B------:R4:W-:Y:S04]  /*3120*/  @P4 STL.64 [R1+0x2f8], R14 ;  /* 0x0002f80e01004387 */ /* 0x0009e80000100a00 */
[----:B---3--:R-:W3:Y:S04]  /*3130*/  LDL.LU R13, [R1+0x1d0] ;  /* 0x0001d000010d7983 */ /* 0x008ee80000300800 */
[----:B------:R-:W3:Y:S04]  /*3140*/  LDL.LU R11, [R1+0x270] ;  /* 0x00027000010b7983 */ /* 0x000ee80000300800 */
[----:B------:R-:W3:Y:S01]  /*3150*/  LDL R5, [R1+0x584] ;  /* 0x0005840001057983 */ /* 0x000ee20000100800 */
[----:B-1----:R-:W-:-:S03]  /*3160*/  ISETP.NE.AND P4, PT, R29, RZ, PT ;  /* 0x000000ff1d00720c */ /* 0x002fc60003f85270 */
[----:B------:R-:W3:Y:S01]  /*3170*/  LDL.LU R10, [R1+0x130] ;  /* 0x00013000010a7983 */ /* 0x000ee20000300800 */
[----:B--2---:R-:W-:-:S05]  /*3180*/  FSEL R3, R3, RZ, !P4 ;  /* 0x000000ff03037208 */ /* 0x004fca0006000000 */
[C---:B------:R-:W-:Y:S02]  /*3190*/  FADD.FTZ R12, -R3.reuse, R9 ;  /* 0x00000009030c7221 */ /* 0x040fe40000010100 */
[C---:B------:R-:W-:Y:S02]  /*31a0*/  FADD.FTZ R9, -R3.reuse, R8 ;  /* 0x0000000803097221 */ /* 0x040fe40000010100 */
[C---:B------:R-:W-:Y:S02]  /*31b0*/  FADD.FTZ R8, -R3.reuse, R6 ;  /* 0x0000000603087221 */ /* 0x040fe40000010100 */
[C---:B------:R-:W-:Y:S02]  /*31c0*/  FADD.FTZ R6, -R3.reuse, R4 ;  /* 0x0000000403067221 */ /* 0x040fe40000010100 */
[C---:B----4-:R-:W-:Y:S01]  /*31d0*/  FADD.FTZ R14, -R3.reuse, R25 ;  /* 0x00000019030e7221 */ /* 0x050fe20000010100 */
[----:B------:R-:W-:Y:S01]  /*31e0*/  PRMT R25, RZ, 0x5410, R20 ;  /* 0x00005410ff197816 */ /* 0x000fe20000000014 */
[----:B------:R-:W-:Y:S01]  /*31f0*/  FADD.FTZ R4, -R3, R24 ;  /* 0x0000001803047221 */ /* 0x000fe20000010100 */
[----:B------:R-:W-:Y:S01]  /*3200*/  PRMT R24, RZ, 0x5410, R16 ;  /* 0x00005410ff187816 */ /* 0x000fe20000000010 */
[----:B------:R-:W-:-:S02]  /*3210*/  FMUL.FTZ R12, R0, R12 ;  /* 0x0000000c000c7220 */ /* 0x000fc40000410000 */
[C---:B------:R-:W-:Y:S02]  /*3220*/  FADD.FTZ R26, -R3.reuse, R26 ;  /* 0x0000001a031a7221 */ /* 0x040fe40000010100 */
[----:B------:R-:W-:Y:S02]  /*3230*/  FADD.FTZ R27, -R3, R27 ;  /* 0x0000001b031b7221 */ /* 0x000fe40000010100 */
[----:B------:R-:W-:Y:S02]  /*3240*/  FMUL.FTZ R3, R7, R24 ;  /* 0x0000001807037220 */ /* 0x000fe40000410000 */
[----:B------:R-:W2:Y:S04]  /*3250*/  LDL R7, [R1+0x560] ;  /* 0x0005600001077983 */ /* 0x000ea80000100800 */
[----:B------:R-:W-:Y:S01]  /*3260*/  STL [R1+0x3cc], R12 ;  /* 0x0003cc0c01007387 */ /* 0x000fe20000100800 */
[----:B---3--:R-:W-:-:S05]  /*3270*/  FADD.FTZ R13, R13, R25 ;  /* 0x000000190d0d7221 */ /* 0x008fca0000010000 */
[----:B------:R1:W-:Y:S02]  /*3280*/  STL [R1+0x1d0], R13 ;  /* 0x0001d00d01007387 */ /* 0x0003e40000100800 */
[-C--:B-1----:R-:W-:Y:S02]  /*3290*/  FFMA.FTZ R13, R5, R25.reuse, R3 ;  /* 0x00000019050d7223 */ /* 0x082fe40000010003 */
[----:B------:R-:W3:Y:S01]  /*32a0*/  LDL.LU R3, [R1+0x90] ;  /* 0x0000900001037983 */ /* 0x000ee20000300800 */
[----:B------:R-:W-:-:S03]  /*32b0*/  FFMA.FTZ R11, R12, R25, R11 ;  /* 0x000000190c0b7223 */ /* 0x000fc6000001000b */
[----:B------:R-:W4:Y:S01]  /*32c0*/  LDL.LU R25, [R1+0x1d4] ;  /* 0x0001d40001197983 */ /* 0x000f220000300800 */
[----:B------:R-:W-:-:S03]  /*32d0*/  FFMA.FTZ R10, R12, R24, R10 ;  /* 0x000000180c0a7223 */ /* 0x000fc6000001000a */
[----:B------:R1:W-:Y:S04]  /*32e0*/  STL [R1+0x270], R11 ;  /* 0x0002700b01007387 */ /* 0x0003e80000100800 */
[----:B------:R-:W2:Y:S04]  /*32f0*/  LDL.LU R29, [R1+0x274] ;  /* 0x00027400011d7983 */ /* 0x000ea80000300800 */
[----:B-1----:R-:W2:Y:S04]  /*3300*/  LDL R11, [R1+0x580] ;  /* 0x00058000010b7983 */ /* 0x002ea80000100800 */
[----:B------:R-:W2:Y:S04]  /*3310*/  LDL.LU R28, [R1+0x94] ;  /* 0x00009400011c7983 */ /* 0x000ea80000300800 */
[----:B------:R-:W4:Y:S04]  /*3320*/  LDL.LU R15, [R1+0x134] ;  /* 0x00013400010f7983 */ /* 0x000f280000300800 */
[----:B------:R-:W4:Y:S04]  /*3330*/  LDL R5, [R1+0x55c] ;  /* 0x00055c0001057983 */ /* 0x000f280000100800 */
[----:B------:R-:W-:Y:S01]  /*3340*/  STL [R1+0x480], R13 ;  /* 0x0004800d01007387 */ /* 0x000fe20000100800 */
[----:B------:R-:W-:Y:S01]  /*3350*/  PRMT R16, RZ, 0x7610, R16 ;  /* 0x00007610ff107816 */ /* 0x000fe20000000010 */
[----:B---3--:R-:W-:-:S05]  /*3360*/  FADD.FTZ R3, R3, R24 ;  /* 0x0000001803037221 */ /* 0x008fca0000010000 */
[----:B------:R-:W-:Y:S04]  /*3370*/  STL [R1+0x90], R3 ;  /* 0x0000900301007387 */ /* 0x000fe80000100800 */
[----:B------:R1:W-:Y:S04]  /*3380*/  STL [R1+0x130], R10 ;  /* 0x0001300a01007387 */ /* 0x0003e80000100800 */
[----:B------:R-:W3:Y:S01]  /*3390*/  LDL.LU R24, [R1+0x1d8] ;  /* 0x0001d80001187983 */ /* 0x000ee20000300800 */
[----:B-1----:R-:W-:-:S03]  /*33a0*/  FMUL.FTZ R10, R0, R9 ;  /* 0x00000009000a7220 */ /* 0x002fc60000410000 */
[----:B------:R-:W3:Y:S01]  /*33b0*/  LDL.LU R9, [R1+0x278] ;  /* 0x0002780001097983 */ /* 0x000ee20000300800 */
[----:B--2---:R-:W-:-:S03]  /*33c0*/  FMUL.FTZ R3, R7, R16 ;  /* 0x0000001007037220 */ /* 0x004fc60000410000 */
[----:B------:R-:W2:Y:S01]  /*33d0*/  LDL R7, [R1+0x57c] ;  /* 0x00057c0001077983 */ /* 0x000ea20000100800 */
[----:B------:R-:W-:Y:S01]  /*33e0*/  PRMT R20, RZ, 0x7610, R20 ;  /* 0x00007610ff147816 */ /* 0x000fe20000000014 */
[----:B------:R-:W-:-:S04]  /*33f0*/  FADD.FTZ R28, R28, R16 ;  /* 0x000000101c1c7221 */ /* 0x000fc80000010000 */
[----:B----4-:R-:W-:Y:S02]  /*3400*/  FADD.FTZ R25, R25, R20 ;  /* 0x0000001419197221 */ /* 0x010fe40000010000 */
[CC--:B------:R-:W-:Y:S01]  /*3410*/  FFMA.FTZ R29, R10.reuse, R20.reuse, R29 ;  /* 0x000000140a1d7223 */ /* 0x0c0fe2000001001d */
[----:B------:R-:W-:Y:S01]  /*3420*/  STL [R1+0x3b4], R10 ;  /* 0x0003b40a01007387 */ /* 0x000fe20000100800 */
[----:B------:R-:W-:Y:S01]  /*3430*/  FFMA.FTZ R11, R11, R20, R3 ;  /* 0x000000140b0b7223 */ /* 0x000fe20000010003 */
[----:B------:R-:W-:Y:S01]  /*3440*/  PRMT R20, RZ, 0x5410, R21 ;  /* 0x00005410ff147816 */ /* 0x000fe20000000015 */
[----:B------:R-:W-:Y:S01]  /*3450*/  FFMA.FTZ R15, R10, R16, R15 ;  /* 0x000000100a0f7223 */ /* 0x000fe2000001000f */
[----:B------:R1:W-:Y:S01]  /*3460*/  STL [R1+0x1d4], R25 ;  /* 0x0001d41901007387 */ /* 0x0003e20000100800 */
[----:B------:R-:W-:Y:S01]  /*3470*/  FMUL.FTZ R8, R0, R8 ;  /* 0x0000000800087220 */ /* 0x000fe20000410000 */
[----:B------:R-:W-:Y:S02]  /*3480*/  PRMT R16, RZ, 0x5410, R17 ;  /* 0x00005410ff107816 */ /* 0x000fe40000000011 */
[----:B------:R-:W-:Y:S03]  /*3490*/  STL [R1+0x274], R29 ;  /* 0x0002741d01007387 */ /* 0x000fe60000100800 */
[----:B------:R-:W-:Y:S01]  /*34a0*/  FMUL.FTZ R3, R5, R16 ;  /* 0x0000001005037220 */ /* 0x000fe20000410000 */
[----:B-1----:R-:W4:Y:S04]  /*34b0*/  LDL.LU R25, [R1+0x138] ;  /* 0x0001380001197983 */ /* 0x002f280000300800 */
[----:B------:R-:W-:Y:S04]  /*34c0*/  STL [R1+0x94], R28 ;  /* 0x0000941c01007387 */ /* 0x000fe80000100800 */
[----:B------:R-:W-:Y:S04]  /*34d0*/  STL [R1+0x46c], R11 ;  /* 0x00046c0b01007387 */ /* 0x000fe80000100800 */
[----:B------:R1:W-:Y:S04]  /*34e0*/  STL [R1+0x134], R15 ;  /* 0x0001340f01007387 */ /* 0x0003e80000100800 */
[----:B-1----:R-:W4:Y:S04]  /*34f0*/  LDL R15, [R1+0x558] ;  /* 0x00055800010f7983 */ /* 0x002f280000100800 */
[----:B------:R-:W4:Y:S04]  /*3500*/  LDL.LU R5, [R1+0x1dc] ;  /* 0x0001dc0001057983 */ /* 0x000f280000300800 */
[----:B------:R-:W-:Y:S01]  /*3510*/  STL [R1+0x3a4], R8 ;  /* 0x0003a40801007387 */ /* 0x000fe20000100800 */
[----:B---3--:R-:W-:-:S02]  /*3520*/  FADD.FTZ R24, R24, R20 ;  /* 0x0000001418187221 */ /* 0x008fc40000010000 */
[----:B------:R-:W-:-:S05]  /*3530*/  FFMA.FTZ R9, R8, R20, R9 ;  /* 0x0000001408097223 */ /* 0x000fca0000010009 */
[----:B------:R2:W-:Y:S04]  /*3540*/  STL [R1+0x278], R9 ;  /* 0x0002780901007387 */ /* 0x0005e80000100800 */
[----:B------:R1:W-:Y:S01]  /*3550*/  STL [R1+0x1d8], R24 ;  /* 0x0001d81801007387 */ /* 0x0003e20000100800 */
[----:B--2---:R-:W-:-:S03]  /*3560*/  FFMA.FTZ R9, R7, R20, R3 ;  /* 0x0000001407097223 */ /* 0x004fc60000010003 */
[----:B------:R-:W2:Y:S04]  /*3570*/  LDL.LU R3, [R1+0x98] ;  /* 0x0000980001037983 */ /* 0x000ea80000300800 */
[----:B-1----:R-:W3:Y:S01]  /*3580*/  LDL.LU R24, [R1+0x27c] ;  /* 0x00027c0001187983 */ /* 0x002ee20000300800 */
[----:B------:R-:W-:-:S03]  /*3590*/  PRMT R21, RZ, 0x7610, R21 ;  /* 0x00007610ff157816 */ /* 0x000fc60000000015 */
[----:B------:R-:W3:Y:S01]  /*35a0*/  LDL R7, [R1+0x578] ;  /* 0x0005780001077983 */ /* 0x000ee20000100800 */
[----:B----4-:R-:W-:-:S03]  /*35b0*/  FFMA.FTZ R25, R8, R16, R25 ;  /* 0x0000001008197223 */ /* 0x010fc60000010019 */
[----:B------:R-:W4:Y:S04]  /*35c0*/  LDL.LU R29, [R1+0x13c] ;  /* 0x00013c00011d7983 */ /* 0x000f280000300800 */
[----:B------:R-:W4:Y:S01]  /*35d0*/  LDL R28, [R1+0x554] ;  /* 0x00055400011c7983 */ /* 0x000f220000100800 */
[----:B------:R-:W-:Y:S01]  /*35e0*/  PRMT R17, RZ, 0x7610, R17 ;  /* 0x00007610ff117816 */ /* 0x000fe20000000011 */
[----:B------:R-:W-:Y:S02]  /*35f0*/  FMUL.FTZ R6, R0, R6 ;  /* 0x0000000600067220 */ /* 0x000fe40000410000 */
[----:B------:R-:W-:Y:S02]  /*3600*/  FADD.FTZ R5, R5, R21 ;  /* 0x0000001505057221 */ /* 0x000fe40000010000 */
[----:B--2---:R-:W-:-:S02]  /*3610*/  FADD.FTZ R3, R3, R16 ;  /* 0x0000001003037221 */ /* 0x004fc40000010000 */
[----:B------:R-:W2:Y:S04]  /*3620*/  LDL.LU R16, [R1+0x9c] ;  /* 0x00009c0001107983 */ /* 0x000ea80000300800 */
[----:B------:R1:W-:Y:S01]  /*3630*/  STL [R1+0x98], R3 ;  /* 0x0000980301007387 */ /* 0x0003e20000100800 */
[----:B---3--:R-:W-:-:S03]  /*3640*/  FFMA.FTZ R24, R6, R21, R24 ;  /* 0x0000001506187223 */ /* 0x008fc60000010018 */
[----:B------:R-:W-:Y:S04]  /*3650*/  STL [R1+0x458], R9 ;  /* 0x0004580901007387 */ /* 0x000fe80000100800 */
[----:B------:R3:W-:Y:S01]  /*3660*/  STL [R1+0x138], R25 ;  /* 0x0001381901007387 */ /* 0x0007e20000100800 */
[----:B-1----:R-:W-:-:S03]  /*3670*/  FMUL.FTZ R3, R15, R17 ;  /* 0x000000110f037220 */ /* 0x002fc60000410000 */
[----:B---3--:R-:W3:Y:S04]  /*3680*/  LDL.LU R25, [R1+0x1c0] ;  /* 0x0001c00001197983 */ /* 0x008ee80000300800 */
[----:B------:R-:W3:Y:S04]  /*3690*/  LDL.LU R15, [R1+0x260] ;  /* 0x00026000010f7983 */ /* 0x000ee80000300800 */
[----:B------:R1:W-:Y:S04]  /*36a0*/  STL [R1+0x1dc], R5 ;  /* 0x0001dc0501007387 */ /* 0x0003e80000100800 */
[----:B-1----:R-:W3:Y:S04]  /*36b0*/  LDL R5, [R1+0x574] ;  /* 0x0005740001057983 */ /* 0x002ee80000100800 */
[----:B------:R-:W-:Y:S04]  /*36c0*/  STL [R1+0x390], R6 ;  /* 0x0003900601007387 */ /* 0x000fe80000100800 */
[----:B------:R1:W-:Y:S04]  /*36d0*/  STL [R1+0x27c], R24 ;  /* 0x00027c1801007387 */ /* 0x0003e80000100800 */
[----:B-1----:R-:W3:Y:S04]  /*36e0*/  LDL.LU R24, [R1+0x80] ;  /* 0x0000800001187983 */ /* 0x002ee80000300800 */
[----:B------:R-:W3:Y:S01]  /*36f0*/  LDL.LU R20, [R1+0x120] ;  /* 0x0001200001147983 */ /* 0x000ee20000300800 */
[----:B------:R-:W-:-:S02]  /*3700*/  FFMA.FTZ R7, R7, R21, R3 ;  /* 0x0000001507077223 */ /* 0x000fc40000010003 */
[----:B----4-:R-:W-:Y:S02]  /*3710*/  FFMA.FTZ R29, R6, R17, R29 ;  /* 0x00000011061d7223 */ /* 0x010fe4000001001d */
[----:B------:R-:W-:Y:S01]  /*3720*/  FMUL.FTZ R4, R0, R4 ;  /* 0x0000000400047220 */ /* 0x000fe20000410000 */
[----:B------:R-:W-:Y:S01]  /*3730*/  STL [R1+0x444], R7 ;  /* 0x0004440701007387 */ /* 0x000fe20000100800 */
[----:B--2---:R-:W-:Y:S01]  /*3740*/  FADD.FTZ R16, R16, R17 ;  /* 0x0000001110107221 */ /* 0x004fe20000010000 */
[----:B------:R-:W-:-:S04]  /*3750*/  PRMT R17, RZ, 0x5410, R22 ;  /* 0x00005410ff117816 */ /* 0x000fc80000000016 */
[----:B------:R1:W-:Y:S04]  /*3760*/  STL [R1+0x9c], R16 ;  /* 0x00009c1001007387 */ /* 0x0003e80000100800 */
[----:B------:R2:W-:Y:S04]  /*3770*/  STL [R1+0x13c], R29 ;  /* 0x00013c1d01007387 */ /* 0x0005e80000100800 */
[----:B------:R-:W4:Y:S01]  /*3780*/  LDL R21, [R1+0x550] ;  /* 0x0005500001157983 */ /* 0x000f220000100800 */
[----:B-1----:R-:W-:-:S03]  /*3790*/  PRMT R16, RZ, 0x5410, R18 ;  /* 0x00005410ff107816 */ /* 0x002fc60000000012 */
[----:B------:R-:W-:Y:S04]  /*37a0*/  STL [R1+0x380], R4 ;  /* 0x0003800401007387 */ /* 0x000fe80000100800 */
[----:B--2---:R-:W2:Y:S01]  /*37b0*/  LDL.LU R29, [R1+0x1c4] ;  /* 0x0001c400011d7983 */ /* 0x004ea20000300800 */
[----:B---3--:R-:W-:Y:S02]  /*37c0*/  FADD.FTZ R25, R25, R17 ;  /* 0x0000001119197221 */ /* 0x008fe40000010000 */
[----:B------:R-:W-:-:S03]  /*37d0*/  FFMA.FTZ R15, R4, R17, R15 ;  /* 0x00000011040f7223 */ /* 0x000fc6000001000f */
[----:B------:R1:W-:Y:S01]  /*37e0*/  STL [R1+0x1c0], R25 ;  /* 0x0001c01901007387 */ /* 0x0003e20000100800 */
[----:B------:R-:W-:-:S03]  /*37f0*/  FMUL.FTZ R3, R28, R16 ;  /* 0x000000101c037220 */ /* 0x000fc60000410000 */
[----:B-1----:R-:W3:Y:S04]  /*3800*/  LDL.LU R25, [R1+0x264] ;  /* 0x0002640001197983 */ /* 0x002ee80000300800 */
[----:B------:R1:W-:Y:S01]  /*3810*/  STL [R1+0x260], R15 ;  /* 0x0002600f01007387 */ /* 0x0003e20000100800 */
[----:B------:R-:W-:-:S03]  /*3820*/  FFMA.FTZ R5, R5, R17, R3 ;  /* 0x0000001105057223 */ /* 0x000fc60000010003 */
[----:B-1----:R-:W3:Y:S01]  /*3830*/  LDL R15, [R1+0x570] ;  /* 0x00057000010f7983 */ /* 0x002ee20000100800 */
[----:B------:R-:W-:Y:S02]  /*3840*/  FADD.FTZ R24, R24, R16 ;  /* 0x0000001018187221 */ /* 0x000fe40000010000 */
[----:B------:R-:W-:-:S05]  /*3850*/  FFMA.FTZ R20, R4, R16, R20 ;  /* 0x0000001004147223 */ /* 0x000fca0000010014 */
[----:B------:R1:W-:Y:S04]  /*3860*/  STL [R1+0x120], R20 ;  /* 0x0001201401007387 */ /* 0x0003e80000100800 */
[----:B-1----:R-:W3:Y:S04]  /*3870*/  LDL.LU R20, [R1+0x84] ;  /* 0x0000840001147983 */ /* 0x002ee80000300800 */
[----:B------:R1:W-:Y:S04]  /*3880*/  STL [R1+0x80], R24 ;  /* 0x0000801801007387 */ /* 0x0003e80000100800 */
[----:B------:R-:W3:Y:S01]  /*3890*/  LDL.LU R17, [R1+0x124] ;  /* 0x0001240001117983 */ /* 0x000ee20000300800 */
[----:B------:R-:W-:-:S02]  /*38a0*/  PRMT R22, RZ, 0x7610, R22 ;  /* 0x00007610ff167816 */ /* 0x000fc40000000016 */
[----:B------:R-:W-:Y:S01]  /*38b0*/  PRMT R18, RZ, 0x7610, R18 ;  /* 0x00007610ff127816 */ /* 0x000fe20000000012 */
[----:B------:R-:W-:Y:S01]  /*38c0*/  STL [R1+0x430], R5 ;  /* 0x0004300501007387 */ /* 0x000fe20000100800 */
[----:B-1----:R-:W-:-:S03]  /*38d0*/  FMUL.FTZ R24, R0, R14 ;  /* 0x0000000e00187220 */ /* 0x002fc60000410000 */
[----:B------:R-:W3:Y:S04]  /*38e0*/  LDL R14, [R1+0x54c] ;  /* 0x00054c00010e7983 */ /* 0x000ee80000100800 */
[----:B------:R-:W3:Y:S01]  /*38f0*/  LDL.LU R28, [R1+0x268] ;  /* 0x00026800011c7983 */ /* 0x000ee20000300800 */
[----:B----4-:R-:W-:-:S03]  /*3900*/  FMUL.FTZ R3, R21, R18 ;  /* 0x0000001215037220 */ /* 0x010fc60000410000 */
[----:B------:R-:W4:Y:S01]  /*3910*/  LDL R21, [R1+0x56c] ;  /* 0x00056c0001157983 */ /* 0x000f220000100800 */
[----:B--2---:R-:W-:-:S05]  /*3920*/  FADD.FTZ R29, R29, R22 ;  /* 0x000000161d1d7221 */ /* 0x004fca0000010000 */
[----:B------:R1:W-:Y:S04]  /*3930*/  STL [R1+0x1c4], R29 ;  /* 0x0001c41d01007387 */ /* 0x0003e80000100800 */
[----:B-1----:R-:W2:Y:S01]  /*3940*/  LDL.LU R29, [R1+0x1c8] ;  /* 0x0001c800011d7983 */ /* 0x002ea20000300800 */
[----:B---3--:R-:W-:-:S03]  /*3950*/  FFMA.FTZ R25, R24, R22, R25 ;  /* 0x0000001618197223 */ /* 0x008fc60000010019 */
[----:B------:R-:W-:Y:S04]  /*3960*/  STL [R1+0x36c], R24 ;  /* 0x00036c1801007387 */ /* 0x000fe80000100800 */
[----:B------:R1:W-:Y:S02]  /*3970*/  STL [R1+0x264], R25 ;  /* 0x0002641901007387 */ /* 0x0003e40000100800 */
[----:B-1----:R-:W-:Y:S02]  /*3980*/  FFMA.FTZ R25, R15, R22, R3 ;  /* 0x000000160f197223 */ /* 0x002fe40000010003 */
[----:B------:R-:W3:Y:S04]  /*3990*/  LDL.LU R15, [R1+0x88] ;  /* 0x00008800010f7983 */ /* 0x000ee80000300800 */
[----:B------:R-:W3:Y:S01]  /*39a0*/  LDL.LU R22, [R1+0x320] ;  /* 0x0003200001167983 */ /* 0x000ee20000300800 */
[----:B------:R-:W-:-:S02]  /*39b0*/  FADD.FTZ R20, R20, R18 ;  /* 0x0000001214147221 */ /* 0x000fc40000010000 */
[----:B------:R-:W-:Y:S02]  /*39c0*/  FFMA.FTZ R17, R24, R18, R17 ;  /* 0x0000001218117223 */ /* 0x000fe40000010011 */
[----:B------:R-:W3:Y:S04]  /*39d0*/  LDL.LU R18, [R1+0x128] ;  /* 0x0001280001127983 */ /* 0x000ee80000300800 */
[----:B------:R1:W-:Y:S01]  /*39e0*/  STL [R1+0x84], R20 ;  /* 0x0000841401007387 */ /* 0x0003e20000100800 */
[----:B------:R-:W-:-:S03]  /*39f0*/  PRMT R16, RZ, 0x5410, R19 ;  /* 0x00005410ff107816 */ /* 0x000fc60000000013 */
[----:B------:R-:W-:Y:S04]  /*3a00*/  STL [R1+0x41c], R25 ;  /* 0x00041c1901007387 */ /* 0x000fe80000100800 */
[----:B------:R0:W-:Y:S01]  /*3a10*/  STL [R1+0x124], R17 ;  /* 0x0001241101007387 */ /* 0x0001e20000100800 */
[----:B-1----:R-:W-:Y:S02]  /*3a20*/  FMUL.FTZ R20, R0, R26 ;  /* 0x0000001a00147220 */ /* 0x002fe40000410000 */
[----:B------:R-:W-:Y:S02]  /*3a30*/  FMUL.FTZ R3, R14, R16 ;  /* 0x000000100e037220 */ /* 0x000fe40000410000 */
[----:B------:R-:W3:Y:S01]  /*3a40*/  LDL.LU R14, [R1+0x1cc] ;  /* 0x0001cc00010e7983 */ /* 0x000ee20000300800 */
[----:B0-----:R-:W-:-:S03]  /*3a50*/  PRMT R17, RZ, 0x5410, R23 ;  /* 0x00005410ff117816 */ /* 0x001fc60000000017 */
[----:B------:R-:W3:Y:S02]  /*3a60*/  LDL.LU R26, [R1+0x12c] ;  /* 0x00012c00011a7983 */ /* 0x000ee40000300800 */
[-C--:B------:R-:W-:Y:S02]  /*3a70*/  FFMA.FTZ R28, R20, R17.reuse, R28 ;  /* 0x00000011141c7223 */ /* 0x080fe4000001001c */
[----:B------:R-:W-:Y:S01]  /*3a80*/  STL [R1+0x35c], R20 ;  /* 0x00035c1401007387 */ /* 0x000fe20000100800 */
[----:B----4-:R-:W-:Y:S02]  /*3a90*/  FFMA.FTZ R21, R21, R17, R3 ;  /* 0x0000001115157223 */ /* 0x010fe40000010003 */
[----:B--2---:R-:W-:-:S05]  /*3aa0*/  FADD.FTZ R29, R29, R17 ;  /* 0x000000111d1d7221 */ /* 0x004fca0000010000 */
[----:B------:R0:W-:Y:S04]  /*3ab0*/  STL [R1+0x1c8], R29 ;  /* 0x0001c81d01007387 */ /* 0x0001e80000100800 */
[----:B0-----:R-:W2:Y:S01]  /*3ac0*/  LDL.LU R29, [R1+0x5fc] ;  /* 0x0005fc00011d7983 */ /* 0x001ea20000300800 */
[----:B---3--:R-:W-:-:S03]  /*3ad0*/  FADD.FTZ R15, R15, R16 ;  /* 0x000000100f0f7221 */ /* 0x008fc60000010000 */
[----:B------:R0:W-:Y:S04]  /*3ae0*/  STL [R1+0x268], R28 ;  /* 0x0002681c01007387 */ /* 0x0001e80000100800 */
[----:B0-----:R0:W5:Y:S04]  /*3af0*/  LDL.LU R28, [R1+0x5f8] ;  /* 0x0005f800011c7983 */ /* 0x0011680000300800 */
[----:B------:R-:W3:Y:S04]  /*3b00*/  LDL R3, [R1+0x548] ;  /* 0x0005480001037983 */ /* 0x000ee80000100800 */
[----:B------:R-:W4:Y:S04]  /*3b10*/  LDL R17, [R1+0x564] ;  /* 0x0005640001117983 */ /* 0x000f280000100800 */
[----:B------:R1:W-:Y:S01]  /*3b20*/  STL [R1+0x88], R15 ;  /* 0x0000880f01007387 */ /* 0x0003e20000100800 */
[----:B------:R-:W-:-:S03]  /*3b30*/  FFMA.FTZ R18, R20, R16, R18 ;  /* 0x0000001014127223 */ /* 0x000fc60000010012 */
[----:B-1----:R0:W5:Y:S04]  /*3b40*/  LDL.LU R15, [R1+0x5f4] ;  /* 0x0005f400010f7983 */ /* 0x0021680000300800 */
[----:B------:R-:W2:Y:S04]  /*3b50*/  LDL.LU R16, [R1+0x8c] ;  /* 0x00008c0001107983 */ /* 0x000ea80000300800 */
[----:B------:R-:W-:Y:S04]  /*3b60*/  STL [R1+0x404], R21 ;  /* 0x0004041501007387 */ /* 0x000fe80000100800 */
[----:B------:R1:W-:Y:S02]  /*3b70*/  STL [R1+0x128], R18 ;  /* 0x0001281201007387 */ /* 0x0003e40000100800 */
[----:B-1----:R-:W-:-:S02]  /*3b80*/  FMUL.FTZ R18, R0, R27 ;  /* 0x0000001b00127220 */ /* 0x002fc40000410000 */
[----:B------:R-:W4:Y:S01]  /*3b90*/  LDL.LU R27, [R1+0x26c] ;  /* 0x00026c00011b7983 */ /* 0x000f220000300800 */
[----:B------:R-:W-:Y:S02]  /*3ba0*/  PRMT R23, RZ, 0x7610, R23 ;  /* 0x00007610ff177816 */ /* 0x000fe40000000017 */
[----:B------:R-:W-:-:S03]  /*3bb0*/  PRMT R19, RZ, 0x7610, R19 ;  /* 0x00007610ff137816 */ /* 0x000fc60000000013 */
[----:B------:R-:W-:-:S05]  /*3bc0*/  FADD.FTZ R14, R14, R23 ;  /* 0x000000170e0e7221 */ /* 0x000fca0000010000 */
[----:B------:R1:W-:Y:S04]  /*3bd0*/  STL [R1+0x1cc], R14 ;  /* 0x0001cc0e01007387 */ /* 0x0003e80000100800 */
[----:B-1----:R0:W5:Y:S04]  /*3be0*/  LDL.LU R14, [R1+0x5f0] ;  /* 0x0005f000010e7983 */ /* 0x0021680000300800 */
[----:B------:R-:W-:Y:S01]  /*3bf0*/  STL [R1+0x34c], R18 ;  /* 0x00034c1201007387 */ /* 0x000fe20000100800 */
[-C--:B------:R-:W-:Y:S01]  /*3c00*/  FFMA.FTZ R26, R18, R19.reuse, R26 ;  /* 0x00000013121a7223 */ /* 0x080fe2000001001a */
[----:B------:R-:W-:Y:S01]  /*3c10*/  IADD3 R2, R2, 0x20, RZ ;  /* 0x0000002002027810 */ /* 0x000fe20007ffe0ff */
[----:B---3--:R-:W-:-:S02]  /*3c20*/  FMUL.FTZ R3, R3, R19 ;  /* 0x0000001303037220 */ /* 0x008fc40000410000 */
[----:B--2---:R-:W-:Y:S02]  /*3c30*/  FADD.FTZ R16, R16, R19 ;  /* 0x0000001310107221 */ /* 0x004fe40000010000 */
[----:B----4-:R-:W-:-:S05]  /*3c40*/  FFMA.FTZ R27, R18, R23, R27 ;  /* 0x00000017121b7223 */ /* 0x010fca000001001b */
[----:B------:R-:W-:Y:S04]  /*3c50*/  STL [R1+0x26c], R27 ;  /* 0x00026c1b01007387 */ /* 0x000fe80000100800 */
[----:B------:R1:W-:Y:S02]  /*3c60*/  STL [R1+0x8c], R16 ;  /* 0x00008c1001007387 */ /* 0x0003e40000100800 */
[----:B-1----:R-:W-:-:S04]  /*3c70*/  FADD.FTZ R16, R22, R13 ;  /* 0x0000000d16107221 */ /* 0x002fc80000010000 */
[----:B------:R-:W-:-:S04]  /*3c80*/  FADD.FTZ R16, R16, R11 ;  /* 0x0000000b10107221 */ /* 0x000fc80000010000 */
[----:B------:R-:W-:Y:S02]  /*3c90*/  FADD.FTZ R16, R16, R9 ;  /* 0x0000000910107221 */ /* 0x000fe40000010000 */
[----:B------:R-:W-:Y:S02]  /*3ca0*/  FFMA.FTZ R17, R17, R23, R3 ;  /* 0x0000001711117223 */ /* 0x000fe40000010003 */
[----:B------:R-:W-:Y:S02]  /*3cb0*/  FADD.FTZ R16, R16, R7 ;  /* 0x0000000710107221 */ /* 0x000fe40000010000 */
[----:B------:R-:W-:Y:S02]  /*3cc0*/  FFMA.FTZ R3, R12, R13, R29 ;  /* 0x0000000d0c037223 */ /* 0x000fe4000001001d */
[----:B------:R-:W-:Y:S02]  /*3cd0*/  FADD.FTZ R16, R16, R5 ;  /* 0x0000000510107221 */ /* 0x000fe40000010000 */
[----:B------:R-:W-:Y:S01]  /*3ce0*/  FFMA.FTZ R3, R10, R11, R3 ;  /* 0x0000000b0a037223 */ /* 0x000fe20000010003 */
[----:B------:R0:W-:Y:S01]  /*3cf0*/  STL [R1+0x3f0], R17 ;  /* 0x0003f01101007387 */ /* 0x0001e20000100800 */
[----:B------:R-:W-:-:S02]  /*3d00*/  FADD.FTZ R16, R16, R25 ;  /* 0x0000001910107221 */ /* 0x000fc40000010000 */
[----:B------:R-:W-:Y:S01]  /*3d10*/  FFMA.FTZ R3, R8, R9, R3 ;  /* 0x0000000908037223 */ /* 0x000fe20000010003 */
[----:B------:R0:W-:Y:S01]  /*3d20*/  STL [R1+0x12c], R26 ;  /* 0x00012c1a01007387 */ /* 0x0001e20000100800 */
[----:B------:R-:W-:-:S03]  /*3d30*/  FADD.FTZ R16, R16, R21 ;  /* 0x0000001510107221 */ /* 0x000fc60000010000 */
[----:B------:R0:W5:Y:S01]  /*3d40*/  LDL.LU R13, [R1+0x5ec] ;  /* 0x0005ec00010d7983 */ /* 0x0001620000300800 */
[----:B------:R-:W-:-:S03]  /*3d50*/  FFMA.FTZ R3, R6, R7, R3 ;  /* 0x0000000706037223 */ /* 0x000fc60000010003 */
[----:B------:R0:W5:Y:S01]  /*3d60*/  LDL.LU R12, [R1+0x5e8] ;  /* 0x0005e800010c7983 */ /* 0x0001620000300800 */
[----:B------:R-:W-:-:S03]  /*3d70*/  FADD.FTZ R16, R16, R17 ;  /* 0x0000001110107221 */ /* 0x000fc60000010000 */
[----:B------:R0:W5:Y:S04]  /*3d80*/  LDL.LU R11, [R1+0x5e4] ;  /* 0x0005e400010b7983 */ /* 0x0001680000300800 */
        /* <DEDUP_REMOVED lines=10> */
[----:B------:R-:W-:-:S04]  /*3e30*/  FFMA.FTZ R3, R20, R21, R3 ;  /* 0x0000001514037223 */ /* 0x000fc80000010003 */
[----:B------:R-:W-:Y:S02]  /*3e40*/  FFMA.FTZ R29, R18, R17, R3 ;  /* 0x00000011121d7223 */ /* 0x000fe40000010003 */
.L_x_783:
[----:B------:R-:W-:Y:S05]  /*3e50*/  BSYNC B1 ;  /* 0x0000000000017941 */ /* 0x000fea0003800000 */
.L_x_782:
[----:B------:R-:W-:Y:S01]  /*3e60*/  BSSY B1, `(.L_x_784) ;  /* 0x0000108000017945 */ /* 0x000fe20003800000 */
[----:B------:R-:W-:Y:S05]  /*3e70*/  @!P2 BRA `(.L_x_785) ;  /* 0x000010600000a947 */ /* 0x000fea0003800000 */
[----:B0-----:R-:W2:Y:S04]  /*3e80*/  LDL R3, [R1+0x324] ;  /* 0x0003240001037983 */ /* 0x001ea80000100800 */
[----:B------:R-:W-:Y:S04]  /*3e90*/  STL [R1+0x5fc], R29 ;  /* 0x0005fc1d01007387 */ /* 0x000fe80000100800 */
[----:B-----5:R-:W-:Y:S04]  /*3ea0*/  STL [R1+0x5f8], R28 ;  /* 0x0005f81c01007387 */ /* 0x020fe80000100800 */
[----:B------:R-:W-:Y:S04]  /*3eb0*/  STL [R1+0x5f4], R15 ;  /* 0x0005f40f01007387 */ /* 0x000fe80000100800 */
        /* <DEDUP_REMOVED lines=79> */
[----:B------:R-:W2:Y:S04]  /*43b0*/  LDL.LU R15, [R1+0x114] ;  /* 0x00011400010f7983 */ /* 0x000ea80000300800 */
[----:B------:R-:W2:Y:S04]  /*43c0*/  LDL R5, [R1+0x51c] ;  /* 0x00051c0001057983 */ /* 0x000ea80000100800 */
[----:B------:R-:W-:Y:S01]  /*43d0*/  STL [R1+0x47c], R13 ;  /* 0x00047c0d01007387 */ /* 0x000fe20000100800 */
[----:B---3--:R-:W-:-:S05]  /*43e0*/  FADD.FTZ R3, R3, R24 ;  /* 0x0000001803037221 */ /* 0x008fca0000010000 */
[----:B------:R-:W-:Y:S04]  /*43f0*/  STL [R1+0x70], R3 ;  /* 0x0000700301007387 */ /* 0x000fe80000100800 */
[----:B------:R1:W-:Y:S04]  /*4400*/  STL [R1+0x110], R10 ;  /* 0x0001100a01007387 */ /* 0x0003e80000100800 */
[----:B------:R-:W3:Y:S01]  /*4410*/  LDL.LU R24, [R1+0x1b8] ;  /* 0x0001b80001187983 */ /* 0x000ee20000300800 */
[----:B-1----:R-:W-:-:S03]  /*4420*/  FMUL.FTZ R10, R0, R9 ;  /* 0x00000009000a7220 */ /* 0x002fc60000410000 */
[----:B------:R-:W3:Y:S01]  /*4430*/  LDL.LU R9, [R1+0x258] ;  /* 0x0002580001097983 */ /* 0x000ee20000300800 */
[----:B------:R-:W-:Y:S02]  /*4440*/  PRMT R20, RZ, 0x7610, R20 ;  /* 0x00007610ff147816 */ /* 0x000fe40000000014 */
[----:B------:R-:W-:-:S03]  /*4450*/  PRMT R16, RZ, 0x7610, R16 ;  /* 0x00007610ff107816 */ /* 0x000fc60000000010 */
[----:B----4-:R-:W-:Y:S02]  /*4460*/  FADD.FTZ R25, R25, R20 ;  /* 0x0000001419197221 */ /* 0x010fe40000010000 */
[----:B--2---:R-:W-:Y:S02]  /*4470*/  FMUL.FTZ R3, R7, R16 ;  /* 0x0000001007037220 */ /* 0x004fe40000410000 */
[CC--:B------:R-:W-:Y:S01]  /*4480*/  FFMA.FTZ R28, R10.reuse, R20.reuse, R28 ;  /* 0x000000140a1c7223 */ /* 0x0c0fe2000001001c */
[----:B------:R-:W2:Y:S01]  /*4490*/  LDL R7, [R1+0x53c] ;  /* 0x00053c0001077983 */ /* 0x000ea20000100800 */
[----:B------:R-:W-:Y:S01]  /*44a0*/  FFMA.FTZ R11, R11, R20, R3 ;  /* 0x000000140b0b7223 */ /* 0x000fe20000010003 */
[----:B------:R-:W-:Y:S01]  /*44b0*/  PRMT R20, RZ, 0x5410, R21 ;  /* 0x00005410ff147816 */ /* 0x000fe20000000015 */
[----:B------:R-:W-:Y:S01]  /*44c0*/  FADD.FTZ R29, R29, R16 ;  /* 0x000000101d1d7221 */ /* 0x000fe20000010000 */
[----:B------:R-:W-:Y:S01]  /*44d0*/  STL [R1+0x3b0], R10 ;  /* 0x0003b00a01007387 */ /* 0x000fe20000100800 */
[----:B------:R-:W-:Y:S01]  /*44e0*/  FFMA.FTZ R15, R10, R16, R15 ;  /* 0x000000100a0f7223 */ /* 0x000fe2000001000f */
[----:B------:R-:W-:Y:S01]  /*44f0*/  PRMT R16, RZ, 0x5410, R17 ;  /* 0x00005410ff107816 */ /* 0x000fe20000000011 */
[----:B------:R-:W-:Y:S01]  /*4500*/  FMUL.FTZ R8, R0, R8 ;  /* 0x0000000800087220 */ /* 0x000fe20000410000 */
[----:B------:R-:W-:Y:S04]  /*4510*/  STL [R1+0x1b4], R25 ;  /* 0x0001b41901007387 */ /* 0x000fe80000100800 */
[----:B------:R1:W-:Y:S01]  /*4520*/  STL [R1+0x254], R28 ;  /* 0x0002541c01007387 */ /* 0x0003e20000100800 */
[----:B------:R-:W-:-:S03]  /*4530*/  FMUL.FTZ R3, R5, R16 ;  /* 0x0000001005037220 */ /* 0x000fc60000410000 */
[----:B-1----:R-:W4:Y:S04]  /*4540*/  LDL.LU R28, [R1+0x78] ;  /* 0x00007800011c7983 */ /* 0x002f280000300800 */
[----:B------:R-:W4:Y:S04]  /*4550*/  LDL.LU R25, [R1+0x118] ;  /* 0x0001180001197983 */ /* 0x000f280000300800 */
        /* <DEDUP_REMOVED lines=8> */
[----:B------:R-:W-:Y:S04]  /*45e0*/  STL [R1+0x258], R9 ;  /* 0x0002580901007387 */ /* 0x000fe80000100800 */
[----:B------:R1:W-:Y:S04]  /*45f0*/  STL [R1+0x1b8], R24 ;  /* 0x0001b81801007387 */ /* 0x0003e80000100800 */
[----:B-1----:R-:W3:Y:S01]  /*4600*/  LDL.LU R24, [R1+0x25c] ;  /* 0x00025c0001187983 */ /* 0x002ee20000300800 */
[----:B--2---:R-:W-:Y:S01]  /*4610*/  FFMA.FTZ R9, R7, R20, R3 ;  /* 0x0000001407097223 */ /* 0x004fe20000010003 */
[----:B------:R-:W-:-:S02]  /*4620*/  PRMT R21, RZ, 0x7610, R21 ;  /* 0x00007610ff157816 */ /* 0x000fc40000000015 */
[----:B------:R-:W2:Y:S01]  /*4630*/  LDL R7, [R1+0x538] ;  /* 0x0005380001077983 */ /* 0x000ea20000100800 */
[----:B------:R-:W-:Y:S01]  /*4640*/  PRMT R17, RZ, 0x7610, R17 ;  /* 0x00007610ff117816 */ /* 0x000fe20000000011 */
[----:B------:R-:W-:Y:S02]  /*4650*/  FMUL.FTZ R6, R0, R6 ;  /* 0x0000000600067220 */ /* 0x000fe40000410000 */
[----:B----4-:R-:W-:Y:S02]  /*4660*/  FADD.FTZ R28, R28, R16 ;  /* 0x000000101c1c7221 */ /* 0x010fe40000010000 */
[----:B------:R-:W-:Y:S02]  /*4670*/  FFMA.FTZ R25, R8, R16, R25 ;  /* 0x0000001008197223 */ /* 0x000fe40000010019 */
[----:B------:R-:W4:Y:S04]  /*4680*/  LDL.LU R16, [R1+0x7c] ;  /* 0x00007c0001107983 */ /* 0x000f280000300800 */
[----:B------:R-:W4:Y:S04]  /*4690*/  LDL.LU R29, [R1+0x11c] ;  /* 0x00011c00011d7983 */ /* 0x000f280000300800 */
[----:B------:R1:W-:Y:S04]  /*46a0*/  STL [R1+0x78], R28 ;  /* 0x0000781c01007387 */ /* 0x0003e80000100800 */
[----:B------:R0:W-:Y:S04]  /*46b0*/  STL [R1+0x118], R25 ;  /* 0x0001181901007387 */ /* 0x0001e80000100800 */
[----:B------:R-:W-:Y:S04]  /*46c0*/  STL [R1+0x454], R9 ;  /* 0x0004540901007387 */ /* 0x000fe80000100800 */
[----:B-1----:R-:W4:Y:S01]  /*46d0*/  LDL R28, [R1+0x514] ;  /* 0x00051400011c7983 */ /* 0x002f220000100800 */
[----:B------:R-:W-:-:S02]  /*46e0*/  FMUL.FTZ R3, R15, R17 ;  /* 0x000000110f037220 */ /* 0x000fc40000410000 */
[----:B------:R-:W-:Y:S01]  /*46f0*/  FADD.FTZ R5, R5, R21 ;  /* 0x0000001505057221 */ /* 0x000fe20000010000 */
[----:B0-----:R-:W4:Y:S04]  /*4700*/  LDL.LU R25, [R1+0x1a0] ;  /* 0x0001a00001197983 */ /* 0x001f280000300800 */
[----:B------:R-:W4:Y:S04]  /*4710*/  LDL.LU R15, [R1+0x240] ;  /* 0x00024000010f7983 */ /* 0x000f280000300800 */
[----:B------:R0:W-:Y:S04]  /*4720*/  STL [R1+0x1bc], R5 ;  /* 0x0001bc0501007387 */ /* 0x0001e80000100800 */
[----:B0-----:R-:W4:Y:S04]  /*4730*/  LDL R5, [R1+0x534] ;  /* 0x0005340001057983 */ /* 0x001f280000100800 */
[----:B------:R-:W-:Y:S01]  /*4740*/  STL [R1+0x38c], R6 ;  /* 0x00038c0601007387 */ /* 0x000fe20000100800 */
[----:B---3--:R-:W-:-:S05]  /*4750*/  FFMA.FTZ R24, R6, R21, R24 ;  /* 0x0000001506187223 */ /* 0x008fca0000010018 */
[----:B------:R0:W-:Y:S04]  /*4760*/  STL [R1+0x25c], R24 ;  /* 0x00025c1801007387 */ /* 0x0001e80000100800 */
[----:B0-----:R-:W3:Y:S04]  /*4770*/  LDL.LU R24, [R1+0x60] ;  /* 0x0000600001187983 */ /* 0x001ee80000300800 */
[----:B------:R-:W3:Y:S01]  /*4780*/  LDL.LU R20, [R1+0x100] ;  /* 0x0001000001147983 */ /* 0x000ee20000300800 */
[----:B--2---:R-:W-:Y:S02]  /*4790*/  FFMA.FTZ R7, R7, R21, R3 ;  /* 0x0000001507077223 */ /* 0x004fe40000010003 */
[----:B----4-:R-:W-:-:S02]  /*47a0*/  FADD.FTZ R16, R16, R17 ;  /* 0x0000001110107221 */ /* 0x010fc40000010000 */
[----:B------:R-:W-:Y:S01]  /*47b0*/  FFMA.FTZ R29, R6, R17, R29 ;  /* 0x00000011061d7223 */ /* 0x000fe2000001001d */
[----:B------:R-:W-:Y:S01]  /*47c0*/  PRMT R17, RZ, 0x5410, R22 ;  /* 0x00005410ff117816 */ /* 0x000fe20000000016 */
[----:B------:R-:W-:Y:S01]  /*47d0*/  FMUL.FTZ R4, R0, R4 ;  /* 0x0000000400047220 */ /* 0x000fe20000410000 */
[----:B------:R-:W-:Y:S04]  /*47e0*/  STL [R1+0x440], R7 ;  /* 0x0004400701007387 */ /* 0x000fe80000100800 */
[----:B------:R0:W-:Y:S04]  /*47f0*/  STL [R1+0x7c], R16 ;  /* 0x00007c1001007387 */ /* 0x0001e80000100800 */
[----:B------:R-:W-:Y:S04]  /*4800*/  STL [R1+0x37c], R4 ;  /* 0x00037c0401007387 */ /* 0x000fe80000100800 */
[----:B------:R1:W-:Y:S01]  /*4810*/  STL [R1+0x11c], R29 ;  /* 0x00011c1d01007387 */ /* 0x0003e20000100800 */
[----:B0-----:R-:W-:-:S03]  /*4820*/  PRMT R16, RZ, 0x5410, R18 ;  /* 0x00005410ff107816 */ /* 0x001fc60000000012 */
[----:B------:R-:W2:Y:S01]  /*4830*/  LDL R21, [R1+0x510] ;  /* 0x0005100001157983 */ /* 0x000ea20000100800 */
[----:B------:R-:W-:-:S03]  /*4840*/  FADD.FTZ R25, R25, R17 ;  /* 0x0000001119197221 */ /* 0x000fc60000010000 */
[----:B-1----:R-:W4:Y:S01]  /*4850*/  LDL.LU R29, [R1+0x1a4] ;  /* 0x0001a400011d7983 */ /* 0x002f220000300800 */
[----:B------:R-:W-:-:S03]  /*4860*/  FFMA.FTZ R15, R4, R17, R15 ;  /* 0x00000011040f7223 */ /* 0x000fc6000001000f */
[----:B------:R0:W-:Y:S01]  /*4870*/  STL [R1+0x1a0], R25 ;  /* 0x0001a01901007387 */ /* 0x0001e20000100800 */
[----:B------:R-:W-:-:S03]  /*4880*/  FMUL.FTZ R3, R28, R16 ;  /* 0x000000101c037220 */ /* 0x000fc60000410000 */
[----:B0-----:R-:W2:Y:S04]  /*4890*/  LDL.LU R25, [R1+0x244] ;  /* 0x0002440001197983 */ /* 0x001ea80000300800 */
[----:B------:R0:W-:Y:S01]  /*48a0*/  STL [R1+0x240], R15 ;  /* 0x0002400f01007387 */ /* 0x0001e20000100800 */
[----:B------:R-:W-:-:S03]  /*48b0*/  FFMA.FTZ R5, R5, R17, R3 ;  /* 0x0000001105057223 */ /* 0x000fc60000010003 */
[----:B0-----:R-:W2:Y:S01]  /*48c0*/  LDL R15, [R1+0x530] ;  /* 0x00053000010f7983 */ /* 0x001ea20000100800 */
[----:B---3--:R-:W-:Y:S02]  /*48d0*/  FADD.FTZ R24, R24, R16 ;  /* 0x0000001018187221 */ /* 0x008fe40000010000 */
[----:B------:R-:W-:-:S05]  /*48e0*/  FFMA.FTZ R20, R4, R16, R20 ;  /* 0x0000001004147223 */ /* 0x000fca0000010014 */
[----:B------:R0:W-:Y:S04]  /*48f0*/  STL [R1+0x100], R20 ;  /* 0x0001001401007387 */ /* 0x0001e80000100800 */
[----:B0-----:R-:W3:Y:S04]  /*4900*/  LDL.LU R20, [R1+0x64] ;  /* 0x0000640001147983 */ /* 0x001ee80000300800 */
[----:B------:R0:W-:Y:S04]  /*4910*/  STL [R1+0x60], R24 ;  /* 0x0000601801007387 */ /* 0x0001e80000100800 */
[----:B------:R-:W3:Y:S01]  /*4920*/  LDL.LU R17, [R1+0x104] ;  /* 0x0001040001117983 */ /* 0x000ee20000300800 */
[----:B------:R-:W-:-:S02]  /*4930*/  PRMT R22, RZ, 0x7610, R22 ;  /* 0x00007610ff167816 */ /* 0x000fc40000000016 */
[----:B------:R-:W-:Y:S01]  /*4940*/  PRMT R18, RZ, 0x7610, R18 ;  /* 0x00007610ff127816 */ /* 0x000fe20000000012 */
[----:B------:R-:W-:Y:S01]  /*4950*/  STL [R1+0x42c], R5 ;  /* 0x00042c0501007387 */ /* 0x000fe20000100800 */
[----:B0-----:R-:W-:Y:S02]  /*4960*/  FMUL.FTZ R24, R0, R14 ;  /* 0x0000000e00187220 */ /* 0x001fe40000410000 */
[----:B----4-:R-:W-:Y:S01]  /*4970*/  FADD.FTZ R29, R29, R22 ;  /* 0x000000161d1d7221 */ /* 0x010fe20000010000 */
[----:B------:R-:W4:Y:S01]  /*4980*/  LDL R14, [R1+0x50c] ;  /* 0x00050c00010e7983 */ /* 0x000f220000100800 */
[----:B--2---:R-:W-:-:S03]  /*4990*/  FMUL.FTZ R3, R21, R18 ;  /* 0x0000001215037220 */ /* 0x004fc60000410000 */
[----:B------:R-:W2:Y:S04]  /*49a0*/  LDL.LU R28, [R1+0x248] ;  /* 0x00024800011c7983 */ /* 0x000ea80000300800 */
[----:B------:R-:W2:Y:S01]  /*49b0*/  LDL R21, [R1+0x52c] ;  /* 0x00052c0001157983 */ /* 0x000ea20000100800 */
[----:B------:R-:W-:-:S03]  /*49c0*/  FFMA.FTZ R25, R24, R22, R25 ;  /* 0x0000001618197223 */ /* 0x000fc60000010019 */
[----:B------:R0:W-:Y:S04]  /*49d0*/  STL [R1+0x1a4], R29 ;  /* 0x0001a41d01007387 */ /* 0x0001e80000100800 */
[----:B0-----:R-:W2:Y:S04]  /*49e0*/  LDL.LU R29, [R1+0x1a8] ;  /* 0x0001a800011d7983 */ /* 0x001ea80000300800 */
[----:B------:R-:W-:Y:S04]  /*49f0*/  STL [R1+0x368], R24 ;  /* 0x0003681801007387 */ /* 0x000fe80000100800 */
[----:B------:R0:W-:Y:S02]  /*4a00*/  STL [R1+0x244], R25 ;  /* 0x0002441901007387 */ /* 0x0001e40000100800 */
[----:B0-----:R-:W-:-:S02]  /*4a10*/  FFMA.FTZ R25, R15, R22, R3 ;  /* 0x000000160f197223 */ /* 0x001fc40000010003 */
[----:B------:R-:W2:Y:S04]  /*4a20*/  LDL.LU R15, [R1+0x68] ;  /* 0x00006800010f7983 */ /* 0x000ea80000300800 */
[----:B------:R-:W2:Y:S01]  /*4a30*/  LDL.LU R22, [R1+0x320] ;  /* 0x0003200001167983 */ /* 0x000ea20000300800 */
[----:B---3--:R-:W-:Y:S02]  /*4a40*/  FADD.FTZ R20, R20, R18 ;  /* 0x0000001214147221 */ /* 0x008fe40000010000 */
[----:B------:R-:W-:Y:S02]  /*4a50*/  FFMA.FTZ R17, R24, R18, R17 ;  /* 0x0000001218117223 */ /* 0x000fe40000010011 */
[----:B------:R-:W3:Y:S04]  /*4a60*/  LDL.LU R18, [R1+0x108] ;  /* 0x0001080001127983 */ /* 0x000ee80000300800 */
[----:B------:R0:W-:Y:S01]  /*4a70*/  STL [R1+0x64], R20 ;  /* 0x0000641401007387 */ /* 0x0001e20000100800 */
[----:B------:R-:W-:-:S03]  /*4a80*/  PRMT R16, RZ, 0x5410, R19 ;  /* 0x00005410ff107816 */ /* 0x000fc60000000013 */
[----:B------:R-:W-:Y:S04]  /*4a90*/  STL [R1+0x418], R25 ;  /* 0x0004181901007387 */ /* 0x000fe80000100800 */
[----:B------:R1:W-:Y:S01]  /*4aa0*/  STL [R1+0x104], R17 ;  /* 0x0001041101007387 */ /* 0x0003e20000100800 */
[----:B0-----:R-:W-:Y:S02]  /*4ab0*/  FMUL.FTZ R20, R0, R26 ;  /* 0x0000001a00147220 */ /* 0x001fe40000410000 */
[----:B----4-:R-:W-:Y:S02]  /*4ac0*/  FMUL.FTZ R3, R14, R16 ;  /* 0x000000100e037220 */ /* 0x010fe40000410000 */
[----:B------:R-:W4:Y:S01]  /*4ad0*/  LDL.LU R14, [R1+0x1ac] ;  /* 0x0001ac00010e7983 */ /* 0x000f220000300800 */
[----:B-1----:R-:W-:-:S03]  /*4ae0*/  PRMT R17, RZ, 0x5410, R23 ;  /* 0x00005410ff117816 */ /* 0x002fc60000000017 */
[----:B------:R-:W4:Y:S02]  /*4af0*/  LDL.LU R26, [R1+0x10c] ;  /* 0x00010c00011a7983 */ /* 0x000f240000300800 */
[-C--:B--2---:R-:W-:Y:S02]  /*4b00*/  FFMA.FTZ R28, R20, R17.reuse, R28 ;  /* 0x00000011141c7223 */ /* 0x084fe4000001001c */
[----:B------:R-:W-:Y:S01]  /*4b10*/  FADD.FTZ R29, R29, R17 ;  /* 0x000000111d1d7221 */ /* 0x000fe20000010000 */
[----:B------:R-:W-:Y:S01]  /*4b20*/  STL [R1+0x358], R20 ;  /* 0x0003581401007387 */ /* 0x000fe20000100800 */
[----:B------:R-:W-:-:S03]  /*4b30*/  FFMA.FTZ R21, R21, R17, R3 ;  /* 0x0000001115157223 */ /* 0x000fc60000010003 */
[----:B------:R0:W-:Y:S04]  /*4b40*/  STL [R1+0x1a8], R29 ;  /* 0x0001a81d01007387 */ /* 0x0001e80000100800 */
[----:B0-----:R-:W2:Y:S01]  /*4b50*/  LDL.LU R29, [R1+0x5fc] ;  /* 0x0005fc00011d7983 */ /* 0x001ea20000300800 */
[----:B------:R-:W-:-:S03]  /*4b60*/  FADD.FTZ R15, R15, R16 ;  /* 0x000000100f0f7221 */ /* 0x000fc60000010000 */
[----:B------:R0:W-:Y:S04]  /*4b70*/  STL [R1+0x248], R28 ;  /* 0x0002481c01007387 */ /* 0x0001e80000100800 */
[----:B0-----:R0:W5:Y:S04]  /*4b80*/  LDL.LU R28, [R1+0x5f8] ;  /* 0x0005f800011c7983 */ /* 0x0011680000300800 */
[----:B------:R-:W2:Y:S04]  /*4b90*/  LDL R3, [R1+0x508] ;  /* 0x0005080001037983 */ /* 0x000ea80000100800 */
[----:B------:R-:W2:Y:S04]  /*4ba0*/  LDL R17, [R1+0x524] ;  /* 0x0005240001117983 */ /* 0x000ea80000100800 */
[----:B------:R1:W-:Y:S04]  /*4bb0*/  STL [R1+0x68], R15 ;  /* 0x0000680f01007387 */ /* 0x0003e80000100800 */
[----:B-1----:R0:W5:Y:S01]  /*4bc0*/  LDL.LU R15, [R1+0x5f4] ;  /* 0x0005f400010f7983 */ /* 0x0021620000300800 */
[----:B---3--:R-:W-:-:S03]  /*4bd0*/  FFMA.FTZ R18, R20, R16, R18 ;  /* 0x0000001014127223 */ /* 0x008fc60000010012 */
[----:B------:R-:W3:Y:S04]  /*4be0*/  LDL.LU R16, [R1+0x6c] ;  /* 0x00006c0001107983 */ /* 0x000ee80000300800 */
[----:B------:R-:W-:Y:S04]  /*4bf0*/  STL [R1+0x400], R21 ;  /* 0x0004001501007387 */ /* 0x000fe80000100800 */
[----:B------:R1:W-:Y:S02]  /*4c00*/  STL [R1+0x108], R18 ;  /* 0x0001081201007387 */ /* 0x0003e40000100800 */
[----:B-1----:R-:W-:-:S02]  /*4c10*/  FMUL.FTZ R18, R0, R27 ;  /* 0x0000001b00127220 */ /* 0x002fc40000410000 */
[----:B------:R-:W3:Y:S01]  /*4c20*/  LDL.LU R27, [R1+0x24c] ;  /* 0x00024c00011b7983 */ /* 0x000ee20000300800 */
[----:B------:R-:W-:Y:S02]  /*4c30*/  PRMT R23, RZ, 0x7610, R23 ;  /* 0x00007610ff177816 */ /* 0x000fe40000000017 */
[----:B------:R-:W-:-:S03]  /*4c40*/  PRMT R19, RZ, 0x7610, R19 ;  /* 0x00007610ff137816 */ /* 0x000fc60000000013 */
[----:B----4-:R-:W-:-:S05]  /*4c50*/  FADD.FTZ R14, R14, R23 ;  /* 0x000000170e0e7221 */ /* 0x010fca0000010000 */
[----:B------:R1:W-:Y:S04]  /*4c60*/  STL [R1+0x1ac], R14 ;  /* 0x0001ac0e01007387 */ /* 0x0003e80000100800 */
[----:B-1----:R0:W5:Y:S04]  /*4c70*/  LDL.LU R14, [R1+0x5f0] ;  /* 0x0005f000010e7983 */ /* 0x0021680000300800 */
[----:B------:R-:W-:Y:S01]  /*4c80*/  STL [R1+0x348], R18 ;  /* 0x0003481201007387 */ /* 0x000fe20000100800 */
[-C--:B------:R-:W-:Y:S02]  /*4c90*/  FFMA.FTZ R26, R18, R19.reuse, R26 ;  /* 0x00000013121a7223 */ /* 0x080fe4000001001a */
[----:B--2---:R-:W-:-:S04]  /*4ca0*/  FMUL.FTZ R3, R3, R19 ;  /* 0x0000001303037220 */ /* 0x004fc80000410000 */
[----:B------:R-:W-:Y:S02]  /*4cb0*/  FFMA.FTZ R17, R17, R23, R3 ;  /* 0x0000001711117223 */ /* 0x000fe40000010003 */
[----:B------:R-:W-:-:S04]  /*4cc0*/  FFMA.FTZ R3, R12, R13, R29 ;  /* 0x0000000d0c037223 */ /* 0x000fc8000001001d */
[----:B------:R-:W-:-:S04]  /*4cd0*/  FFMA.FTZ R3, R10, R11, R3 ;  /* 0x0000000b0a037223 */ /* 0x000fc80000010003 */
[----:B------:R-:W-:-:S04]  /*4ce0*/  FFMA.FTZ R3, R8, R9, R3 ;  /* 0x0000000908037223 */ /* 0x000fc80000010003 */
[----:B------:R-:W-:-:S04]  /*4cf0*/  FFMA.FTZ R3, R6, R7, R3 ;  /* 0x0000000706037223 */ /* 0x000fc80000010003 */
[----:B------:R-:W-:-:S04]  /*4d00*/  FFMA.FTZ R3, R4, R5, R3 ;  /* 0x0000000504037223 */ /* 0x000fc80000010003 */
[----:B------:R-:W-:-:S04]  /*4d10*/  FFMA.FTZ R3, R24, R25, R3 ;  /* 0x0000001918037223 */ /* 0x000fc80000010003 */
[----:B------:R-:W-:Y:S01]  /*4d20*/  FFMA.FTZ R3, R20, R21, R3 ;  /* 0x0000001514037223 */ /* 0x000fe20000010003 */
[----:B------:R-:W-:-:S03]  /*4d30*/  IADD3 R2, R2, 0x20, RZ ;  /* 0x0000002002027810 */ /* 0x000fc60007ffe0ff */
[----:B------:R-:W-:Y:S02]  /*4d40*/  FFMA.FTZ R29, R18, R17, R3 ;  /* 0x00000011121d7223 */ /* 0x000fe40000010003 */
[----:B---3--:R-:W-:Y:S02]  /*4d50*/  FADD.FTZ R16, R16, R19 ;  /* 0x0000001310107221 */ /* 0x008fe40000010000 */
[----:B------:R-:W-:-:S05]  /*4d60*/  FFMA.FTZ R27, R18, R23, R27 ;  /* 0x00000017121b7223 */ /* 0x000fca000001001b */
[----:B------:R-:W-:Y:S04]  /*4d70*/  STL [R1+0x24c], R27 ;  /* 0x00024c1b01007387 */ /* 0x000fe80000100800 */
[----:B------:R1:W-:Y:S02]  /*4d80*/  STL [R1+0x6c], R16 ;  /* 0x00006c1001007387 */ /* 0x0003e40000100800 */
[----:B-1----:R-:W-:-:S04]  /*4d90*/  FADD.FTZ R16, R22, R13 ;  /* 0x0000000d16107221 */ /* 0x002fc80000010000 */
[----:B------:R-:W-:-:S04]  /*4da0*/  FADD.FTZ R16, R16, R11 ;  /* 0x0000000b10107221 */ /* 0x000fc80000010000 */
[----:B------:R-:W-:-:S04]  /*4db0*/  FADD.FTZ R16, R16, R9 ;  /* 0x0000000910107221 */ /* 0x000fc80000010000 */
[----:B------:R-:W-:-:S04]  /*4dc0*/  FADD.FTZ R16, R16, R7 ;  /* 0x0000000710107221 */ /* 0x000fc80000010000 */
[----:B------:R-:W-:Y:S01]  /*4dd0*/  FADD.FTZ R16, R16, R5 ;  /* 0x0000000510107221 */ /* 0x000fe20000010000 */
[----:B------:R0:W-:Y:S03]  /*4de0*/  STL [R1+0x3ec], R17 ;  /* 0x0003ec1101007387 */ /* 0x0001e60000100800 */
[----:B------:R-:W-:Y:S01]  /*4df0*/  FADD.FTZ R16, R16, R25 ;  /* 0x0000001910107221 */ /* 0x000fe20000010000 */
[----:B------:R0:W-:Y:S03]  /*4e00*/  STL [R1+0x10c], R26 ;  /* 0x00010c1a01007387 */ /* 0x0001e60000100800 */
[----:B------:R-:W-:Y:S01]  /*4e10*/  FADD.FTZ R16, R16, R21 ;  /* 0x0000001510107221 */ /* 0x000fe20000010000 */
[----:B------:R0:W5:Y:S04]  /*4e20*/  LDL.LU R13, [R1+0x5ec] ;  /* 0x0005ec00010d7983 */ /* 0x0001680000300800 */
[----:B------:R0:W5:Y:S01]  /*4e30*/  LDL.LU R12, [R1+0x5e8] ;  /* 0x0005e800010c7983 */ /* 0x0001620000300800 */
[----:B------:R-:W-:-:S03]  /*4e40*/  FADD.FTZ R16, R16, R17 ;  /* 0x0000001110107221 */ /* 0x000fc60000010000 */
        /* <DEDUP_REMOVED lines=8> */
[----:B------:R0:W-:Y:S02]  /*4ed0*/  STL [R1+0x320], R16 ;  /* 0x0003201001007387 */ /* 0x0001e40000100800 */
.L_x_785:
[----:B------:R-:W-:Y:S05]  /*4ee0*/  BSYNC B1 ;  /* 0x0000000000017941 */ /* 0x000fea0003800000 */
.L_x_784:
        /* <DEDUP_REMOVED lines=264> */
.L_x_787:
[----:B------:R-:W-:Y:S05]  /*5f70*/  BSYNC B1 ;  /* 0x0000000000017941 */ /* 0x000fea0003800000 */
.L_x_786:
[----:B0-----:R-:W0:Y:S01]  /*5f80*/  S2R R3, SR_TID.X ;  /* 0x0000000000037919 */ /* 0x001e220000002100 */
[----:B------:R-:W-:Y:S01]  /*5f90*/  BSSY B1, `(.L_x_788) ;  /* 0x0000109000017945 */ /* 0x000fe20003800000 */
[----:B0--3--:R-:W-:Y:S02]  /*5fa0*/  LOP3.LUT R16, R3, 0x1f, RZ, 0xc, !PT ;  /* 0x0000001f03107812 */ /* 0x009fe400078e0cff */
[----:B------:R-:W-:-:S04]  /*5fb0*/  MOV R3, c[0x0][0x168] ;  /* 0x00005a0000037a02 */ /* 0x000fc80000000f00 */
[----:B------:R-:W-:-:S04]  /*5fc0*/  SHF.R.S32.HI R3, RZ, 0x1f, R3 ;  /* 0x0000001fff037819 */ /* 0x000fc80000011403 */
[----:B------:R-:W-:-:S04]  /*5fd0*/  LEA.HI R3, R3, c[0x0][0x168], RZ, 0x3 ;  /* 0x00005a0003037a11 */ /* 0x000fc800078f18ff */
[----:B------:R-:W-:-:S04]  /*5fe0*/  LEA.HI.SX32 R3, R3, R16, 0x1d ;  /* 0x0000001003037211 */ /* 0x000fc800078feaff */
[----:B------:R-:W-:-:S13]  /*5ff0*/  ISETP.GE.U32.AND P4, PT, R3, 0xa0, PT ;  /* 0x000000a00300780c */ /* 0x000fda0003f86070 */
[----:B------:R-:W-:Y:S05]  /*6000*/  @!P4 BRA `(.L_x_789) ;  /* 0x000010100000c947 */ /* 0x000fea0003800000 */
[C---:B------:R-:W-:Y:S01]  /*6010*/  LEA R24, P4, R2.reuse, c[0x0][0x188], 0x5 ;  /* 0x0000620002187a11 */ /* 0x040fe200078828ff */
[----:B-----5:R0:W-:Y:S03]  /*6020*/  STL [R1+0x5f8], R28 ;  /* 0x0005f81c01007387 */ /* 0x0201e60000100800 */
[----:B------:R-:W-:Y:S01]  /*6030*/  LEA.HI.X R25, R2, c[0x0][0x18c], RZ, 0x5, P4 ;  /* 0x0000630002197a11 */ /* 0x000fe200020f2cff */
[----:B0-----:R-:W2:Y:S01]  /*6040*/  LDL.LU R28, [R1+0x324] ;  /* 0x00032400011c7983 */ /* 0x001ea20000300800 */
[----:B------:R-:W-:-:S03]  /*6050*/  HFMA2.MMA R20, -RZ, RZ, 0, 9.5367431640625e-07 ;  /* 0x00000010ff147435 */ /* 0x000fc600000001ff */
[----:B------:R-:W-:Y:S04]  /*6060*/  STL [R1+0x5f4], R15 ;  /* 0x0005f40f01007387 */ /* 0x000fe80000100800 */
[----:B------:R-:W-:Y:S01]  /*6070*/  STL [R1+0x5f0], R14 ;  /* 0x0005f00e01007387 */ /* 0x000fe20000100800 */
[----:B------:R-:W-:Y:S02]  /*6080*/  ISETP.NE.U32.AND P4, PT, RZ, c[0x0][0x218], PT ;  /* 0x00008600ff007a0c */ /* 0x000fe40003f85070 */
[----:B------:R-:W-:Y:S01]  /*6090*/  IMAD.WIDE.U32 R16, R2, R20, c[0x0][0x210] ;  /* 0x0000840002107625 */ /* 0x000fe200078e0014 */
[----:B------:R-:W-:Y:S04]  /*60a0*/  STL [R1+0x5ec], R13 ;  /* 0x0005ec0d01007387 */ /* 0x000fe80000100800 */
[----:B------:R0:W-:Y:S04]  /*60b0*/  STL [R1+0x5e8], R12 ;  /* 0x0005e80c01007387 */ /* 0x0001e80000100800 */
[----:B------:R-:W-:Y:S04]  /*60c0*/  STL [R1+0x5e4], R11 ;  /* 0x0005e40b01007387 */ /* 0x000fe80000100800 */
[----:B------:R-:W-:Y:S04]  /*60d0*/  STL [R1+0x5e0], R10 ;  /* 0x0005e00a01007387 */ /* 0x000fe80000100800 */
[----:B0-----:R0:W3:Y:S04]  /*60e0*/  LDG.E.128 R12, [R24.64] ;  /* 0x00000004180c7981 */ /* 0x0010e8000c1e1d00 */
[----:B------:R-:W-:Y:S04]  /*60f0*/  STL [R1+0x5dc], R9 ;  /* 0x0005dc0901007387 */ /* 0x000fe80000100800 */
[----:B------:R-:W-:Y:S04]  /*6100*/  STL [R1+0x5d8], R8 ;  /* 0x0005d80801007387 */ /* 0x000fe80000100800 */
[----:B------:R-:W-:Y:S04]  /*6110*/  STL [R1+0x5d4], R7 ;  /* 0x0005d40701007387 */ /* 0x000fe80000100800 */
[----:B------:R3:W-:Y:S04]  /*6120*/  STL [R1+0x5d0], R6 ;  /* 0x0005d00601007387 */ /* 0x0007e80000100800 */
[----:B------:R-:W-:Y:S04]  /*6130*/  STL [R1+0x5cc], R5 ;  /* 0x0005cc0501007387 */ /* 0x000fe80000100800 */
[----:B------:R1:W-:Y:S01]  /*6140*/  STL [R1+0x5c8], R4 ;  /* 0x0005c80401007387 */ /* 0x0003e20000100800 */
[----:B------:R-:W-:-:S03]  /*6150*/  ISETP.NE.AND.EX P4, PT, RZ, c[0x0][0x21c], PT, P4 ;  /* 0x00008700ff007a0c */ /* 0x000fc60003f85340 */
[----:B------:R-:W4:Y:S04]  /*6160*/  LDG.E.128 R16, [R16.64] ;  /* 0x0000000410107981 */ /* 0x000f28000c1e1d00 */
[----:B0-----:R-:W2:Y:S01]  /*6170*/  LDG.E.128 R24, [R24.64+0x10] ;  /* 0x0000100418187981 */ /* 0x001ea2000c1e1d00 */
[----:B---3--:R-:W-:Y:S02]  /*6180*/  MOV R6, R14 ;  /* 0x0000000e00067202 */ /* 0x008fe40000000f00 */
[----:B-1----:R-:W-:Y:S02]  /*6190*/  MOV R4, R15 ;  /* 0x0000000f00047202 */ /* 0x002fe40000000f00 */
[----:B------:R-:W-:Y:S01]  /*61a0*/  MOV R8, R13 ;  /* 0x0000000d00087202 */ /* 0x000fe20000000f00 */
[----:B------:R0:W-:Y:S04]  /*61b0*/  STL [R1+0x604], R6 ;  /* 0x0006040601007387 */ /* 0x0001e80000100800 */
[----:B------:R1:W-:Y:S04]  /*61c0*/  STL [R1+0x600], R4 ;  /* 0x0006000401007387 */ /* 0x0003e80000100800 */
[----:B0-----:R0:W3:Y:S04]  /*61d0*/  LDL.64 R6, [R1+0x2a8] ;  /* 0x0002a80001067983 */ /* 0x0010e80000100a00 */
[----:B-1----:R0:W3:Y:S04]  /*61e0*/  LDL.64 R4, [R1+0x2a0] ;  /* 0x0002a00001047983 */ /* 0x0020e80000100a00 */
[----:B------:R1:W-:Y:S04]  /*61f0*/  STL [R1+0x5fc], R8 ;  /* 0x0005fc0801007387 */ /* 0x0003e80000100800 */
[----:B------:R0:W2:Y:S04]  /*6200*/  LDL.64 R10, [R1+0x298] ;  /* 0x00029800010a7983 */ /* 0x0000a80000100a00 */
[----:B-1----:R0:W2:Y:S01]  /*6210*/  LDL.64 R8, [R1+0x290] ;  /* 0x0002900001087983 */ /* 0x0020a20000100a00 */
[----:B------:R-:W-:-:S02]  /*6220*/  MOV R3, R12 ;  /* 0x0000000c00037202 */ /* 0x000fc40000000f00 */
[----:B------:R-:W-:-:S04]  /*6230*/  @P4 LEA R12, P5, R2, c[0x0][0x218], 0x5 ;  /* 0x00008600020c4a11 */ /* 0x000fc800078a28ff */
[----:B------:R-:W-:-:S05]  /*6240*/  @P4 LEA.HI.X R13, R2, c[0x0][0x21c], RZ, 0x5, P5 ;  /* 0x00008700020d4a11 */ /* 0x000fca00028f2cff */
[----:B---3--:R-:W3:Y:S04]  /*6250*/  @P4 LDG.E.128 R4, [R12.64] ;  /* 0x000000040c044981 */ /* 0x008ee8000c1e1d00 */
[----:B--2---:R-:W2:Y:S01]  /*6260*/  @P4 LDG.E.128 R8, [R12.64+0x10] ;  /* 0x000010040c084981 */ /* 0x004ea2000c1e1d00 */
[----:B------:R-:W1:Y:S01]  /*6270*/  LDC.U8 R15, c[0x0][0x1f0] ;  /* 0x00007c00ff0f7b82 */ /* 0x000e620000000000 */
[----:B------:R-:W-:-:S06]  /*6280*/  IMAD.WIDE.U32 R20, R2, R20, c[0x0][0x208] ;  /* 0x0000820002147625 */ /* 0x000fcc00078e0014 */
[----:B------:R-:W2:Y:S04]  /*6290*/  LDG.E.128 R20, [R20.64] ;  /* 0x0000000414147981 */ /* 0x000ea8000c1e1d00 */
[----:B---3--:R-:W-:Y:S04]  /*62a0*/  @P4 STL.64 [R1+0x2a0], R4 ;  /* 0x0002a00401004387 */ /* 0x008fe80000100a00 */
[----:B------:R3:W-:Y:S04]  /*62b0*/  @P4 STL.64 [R1+0x2a8], R6 ;  /* 0x0002a80601004387 */ /* 0x0007e80000100a00 */
[----:B---3--:R-:W3:Y:S04]  /*62c0*/  LDL.LU R6, [R1+0x604] ;  /* 0x0006040001067983 */ /* 0x008ee80000300800 */
[----:B------:R-:W3:Y:S04]  /*62d0*/  LDL.LU R4, [R1+0x600] ;  /* 0x0006000001047983 */ /* 0x000ee80000300800 */
[----:B--2---:R2:W-:Y:S04]  /*62e0*/  @P4 STL.64 [R1+0x290], R8 ;  /* 0x0002900801004387 */ /* 0x0045e80000100a00 */
[----:B------:R0:W-:Y:S04]  /*62f0*/  @P4 STL.64 [R1+0x298], R10 ;  /* 0x0002980a01004387 */ /* 0x0001e80000100a00 */
[----:B--2---:R-:W2:Y:S04]  /*6300*/  LDL.LU R8, [R1+0x5fc] ;  /* 0x0005fc0001087983 */ /* 0x004ea80000300800 */
[----:B------:R-:W3:Y:S04]  /*6310*/  LDL R7, [R1+0x4a8] ;  /* 0x0004a80001077983 */ /* 0x000ee80000100800 */
[----:B------:R-:W3:Y:S04]  /*6320*/  LDL.LU R13, [R1+0x170] ;  /* 0x00017000010d7983 */ /* 0x000ee80000300800 */
[----:B0-----:R-:W3:Y:S01]  /*6330*/  LDL.LU R11, [R1+0x210] ;  /* 0x00021000010b7983 */ /* 0x001ee20000300800 */
[----:B-1----:R-:W-:-:S03]  /*6340*/  ISETP.NE.AND P4, PT, R15, RZ, PT ;  /* 0x000000ff0f00720c */ /* 0x002fc60003f85270 */
[----:B------:R-:W3:Y:S01]  /*6350*/  LDL R5, [R1+0x4c4] ;  /* 0x0004c40001057983 */ /* 0x000ee20000100800 */
[----:B------:R-:W-:-:S03]  /*6360*/  FSEL R2, R28, RZ, !P4 ;  /* 0x000000ff1c027208 */ /* 0x000fc60006000000 */
[----:B------:R-:W3:Y:S04]  /*6370*/  LDL.LU R15, [R1+0x30] ;  /* 0x00003000010f7983 */ /* 0x000ee80000300800 */
[----:B------:R-:W3:Y:S01]  /*6380*/  LDL.LU R10, [R1+0xd0] ;  /* 0x0000d000010a7983 */ /* 0x000ee20000300800 */
[----:B------:R-:W-:-:S04]  /*6390*/  FADD.FTZ R3, -R2, R3 ;  /* 0x0000000302037221 */ /* 0x000fc80000010100 */
[----:B------:R-:W-:Y:S01]  /*63a0*/  FMUL.FTZ R12, R0, R3 ;  /* 0x00000003000c7220 */ /* 0x000fe20000410000 */
[----:B----4-:R-:W-:Y:S01]  /*63b0*/  PRMT R3, RZ, 0x5410, R16 ;  /* 0x00005410ff037816 */ /* 0x010fe20000000010 */
[C---:B------:R-:W-:Y:S02]  /*63c0*/  FADD.FTZ R25, -R2.reuse, R25 ;  /* 0x0000001902197221 */ /* 0x040fe40000010100 */
[C---:B------:R-:W-:Y:S02]  /*63d0*/  FADD.FTZ R26, -R2.reuse, R26 ;  /* 0x0000001a021a7221 */ /* 0x040fe40000010100 */
[C---:B------:R-:W-:Y:S02]  /*63e0*/  FADD.FTZ R27, -R2.reuse, R27 ;  /* 0x0000001b021b7221 */ /* 0x040fe40000010100 */
[C---:B--2---:R-:W-:Y:S02]  /*63f0*/  FADD.FTZ R9, -R2.reuse, R8 ;  /* 0x0000000802097221 */ /* 0x044fe40000010100 */
[----:B---3--:R-:W-:-:S02]  /*6400*/  FADD.FTZ R8, -R2, R6 ;  /* 0x0000000602087221 */ /* 0x008fc40000010100 */
[C---:B------:R-:W-:Y:S02]  /*6410*/  FADD.FTZ R6, -R2.reuse, R4 ;  /* 0x0000000402067221 */ /* 0x040fe40000010100 */
[----:B------:R-:W-:Y:S02]  /*6420*/  FADD.FTZ R4, -R2, R24 ;  /* 0x0000001802047221 */ /* 0x000fe40000010100 */
[----:B------:R-:W-:Y:S02]  /*6430*/  FMUL.FTZ R2, R7, R3 ;  /* 0x0000000307027220 */ /* 0x000fe40000410000 */
[----:B------:R-:W2:Y:S01]  /*6440*/  LDL R7, [R1+0x4a0] ;  /* 0x0004a00001077983 */ /* 0x000ea20000100800 */
[----:B------:R-:W-:-:S05]  /*6450*/  PRMT R24, RZ, 0x5410, R20 ;  /* 0x00005410ff187816 */ /* 0x000fca0000000014 */
[----:B------:R-:W-:Y:S01]  /*6460*/  FADD.FTZ R13, R13, R24 ;  /* 0x000000180d0d7221 */ /* 0x000fe20000010000 */
[----:B------:R-:W-:Y:S01]  /*6470*/  STL [R1+0x3e0], R12 ;  /* 0x0003e00c01007387 */ /* 0x000fe20000100800 */
[----:B------:R-:W-:-:S03]  /*6480*/  FFMA.FTZ R11, R12, R24, R11 ;  /* 0x000000180c0b7223 */ /* 0x000fc6000001000b */
[----:B------:R0:W-:Y:S01]  /*6490*/  STL [R1+0x170], R13 ;  /* 0x0001700d01007387 */ /* 0x0001e20000100800 */
[----:B------:R-:W-:Y:S02]  /*64a0*/  FADD.FTZ R15, R15, R3 ;  /* 0x000000030f0f7221 */ /* 0x000fe40000010000 */
[----:B------:R-:W-:Y:S02]  /*64b0*/  FFMA.FTZ R10, R12, R3, R10 ;  /* 0x000000030c0a7223 */ /* 0x000fe4000001000a */
[----:B0-----:R-:W-:Y:S02]  /*64c0*/  FFMA.FTZ R13, R5, R24, R2 ;  /* 0x00000018050d7223 */ /* 0x001fe40000010002 */
[----:B------:R-:W3:Y:S04]  /*64d0*/  LDL.LU R24, [R1+0x214] ;  /* 0x0002140001187983 */ /* 0x000ee80000300800 */
[----:B------:R0:W-:Y:S04]  /*64e0*/  STL [R1+0x210], R11 ;  /* 0x0002100b01007387 */ /* 0x0001e80000100800 */
[----:B0-----:R-:W4:Y:S04]  /*64f0*/  LDL R11, [R1+0x4c0] ;  /* 0x0004c000010b7983 */ /* 0x001f280000100800 */
[----:B------:R-:W4:Y:S04]  /*6500*/  LDL.LU R28, [R1+0x34] ;  /* 0x00003400011c7983 */ /* 0x000f280000300800 */
[----:B------:R-:W4:Y:S04]  /*6510*/  LDL.LU R14, [R1+0xd4] ;  /* 0x0000d400010e7983 */ /* 0x000f280000300800 */
[----:B------:R-:W4:Y:S04]  /*6520*/  LDL R5, [R1+0x49c] ;  /* 0x00049c0001057983 */ /* 0x000f280000100800 */
[----:B------:R-:W4:Y:S04]  /*6530*/  LDL.LU R3, [R1+0x174] ;  /* 0x0001740001037983 */ /* 0x000f280000300800 */
[----:B------:R0:W-:Y:S01]  /*6540*/  STL [R1+0x30], R15 ;  /* 0x0000300f01007387 */ /* 0x0001e20000100800 */
[----:B------:R-:W-:-:S03]  /*6550*/  PRMT R16, RZ, 0x7610, R16 ;  /* 0x00007610ff107816 */ /* 0x000fc60000000010 */
[----:B------:R-:W-:Y:S04]  /*6560*/  STL [R1+0x474], R13 ;  /* 0x0004740d01007387 */ /* 0x000fe80000100800 */
[----:B------:R1:W-:Y:S04]  /*6570*/  STL [R1+0xd0], R10 ;  /* 0x0000d00a01007387 */ /* 0x0003e80000100800 */
[----:B0-----:R-:W4:Y:S01]  /*6580*/  LDL.LU R15, [R1+0x178] ;  /* 0x00017800010f7983 */ /* 0x001f220000300800 */
[----:B-1----:R-:W-:-:S03]  /*6590*/  FMUL.FTZ R10, R0, R9 ;  /* 0x00000009000a7220 */ /* 0x002fc60000410000 */
[----:B------:R-:W4:Y:S01]  /*65a0*/  LDL.LU R9, [R1+0x218] ;  /* 0x0002180001097983 */ /* 0x000f220000300800 */
[----:B--2---:R-:W-:-:S03]  /*65b0*/  FMUL.FTZ R2, R7, R16 ;  /* 0x0000001007027220 */ /* 0x004fc60000410000 */
[----:B------:R-:W2:Y:S01]  /*65c0*/  LDL R7, [R1+0x4bc] ;  /* 0x0004bc0001077983 */ /* 0x000ea20000100800 */
[----:B------:R-:W-:Y:S01]  /*65d0*/  PRMT R20, RZ, 0x7610, R20 ;  /* 0x00007610ff147816 */ /* 0x000fe20000000014 */
[----:B------:R-:W-:Y:S02]  /*65e0*/  FMUL.FTZ R8, R0, R8 ;  /* 0x0000000800087220 */ /* 0x000fe40000410000 */
[----:B------:R-:W-:Y:S02]  /*65f0*/  STL [R1+0x3dc], R10 ;  /* 0x0003dc0a01007387 */ /* 0x000fe40000100800 */
[-C--:B---3--:R-:W-:Y:S02]  /*6600*/  FFMA.FTZ R24, R10, R20.reuse, R24 ;  /* 0x000000140a187223 */ /* 0x088fe40000010018 */
[----:B----4-:R-:W-:Y:S02]  /*6610*/  FFMA.FTZ R11, R11, R20, R2 ;  /* 0x000000140b0b7223 */ /* 0x010fe40000010002 */
[----:B------:R-:W-:-:S02]  /*6620*/  FADD.FTZ R28, R28, R16 ;  /* 0x000000101c1c7221 */ /* 0x000fc40000010000 */
[----:B------:R-:W-:Y:S01]  /*6630*/  FFMA.FTZ R14, R10, R16, R14 ;  /* 0x000000100a0e7223 */ /* 0x000fe2000001000e */
[----:B------:R-:W-:Y:S01]  /*6640*/  PRMT R16, RZ, 0x5410, R21 ;  /* 0x00005410ff107816 */ /* 0x000fe20000000015 */
[----:B------:R-:W-:-:S05]  /*6650*/  FADD.FTZ R3, R3, R20 ;  /* 0x0000001403037221 */ /* 0x000fca0000010000 */
[----:B------:R0:W-:Y:S04]  /*6660*/  STL [R1+0x174], R3 ;  /* 0x0001740301007387 */ /* 0x0001e80000100800 */
[----:B------:R-:W-:Y:S04]  /*6670*/  STL [R1+0x214], R24 ;  /* 0x0002141801007387 */ /* 0x000fe80000100800 */
[----:B------:R-:W3:Y:S01]  /*6680*/  LDL.LU R20, [R1+0xd8] ;  /* 0x0000d80001147983 */ /* 0x000ee20000300800 */
[----:B0-----:R-:W-:-:S03]  /*6690*/  PRMT R3, RZ, 0x5410, R17 ;  /* 0x00005410ff037816 */ /* 0x001fc60000000011 */
[----:B------:R-:W-:Y:S01]  /*66a0*/  STL [R1+0x34], R28 ;  /* 0x0000341c01007387 */ /* 0x000fe20000100800 */
[----:B------:R-:W-:Y:S02]  /*66b0*/  FADD.FTZ R15, R15, R16 ;  /* 0x000000100f0f7221 */ /* 0x000fe40000010000 */
[----:B------:R-:W-:Y:S01]  /*66c0*/  FMUL.FTZ R2, R5, R3 ;  /* 0x0000000305027220 */ /* 0x000fe20000410000 */
[----:B------:R-:W-:Y:S01]  /*66d0*/  STL [R1+0x460], R11 ;  /* 0x0004600b01007387 */ /* 0x000fe20000100800 */
[----:B------:R-:W-:-:S03]  /*66e0*/  FFMA.FTZ R9, R8, R16, R9 ;  /* 0x0000001008097223 */ /* 0x000fc60000010009 */
[----:B------:R0:W-:Y:S04]  /*66f0*/  STL [R1+0xd4], R14 ;  /* 0x0000d40e01007387 */ /* 0x0001e80000100800 */
[----:B0-----:R-:W4:Y:S04]  /*6700*/  LDL R14, [R1+0x498] ;  /* 0x00049800010e7983 */ /* 0x001f280000100800 */
[----:B------:R-:W4:Y:S04]  /*6710*/  LDL.LU R5, [R1+0x17c] ;  /* 0x00017c0001057983 */ /* 0x000f280000300800 */
[----:B------:R-:W-:Y:S04]  /*6720*/  STL [R1+0x3d8], R8 ;  /* 0x0003d80801007387 */ /* 0x000fe80000100800 */
[----:B------:R2:W-:Y:S04]  /*6730*/  STL [R1+0x218], R9 ;  /* 0x0002180901007387 */ /* 0x0005e80000100800 */
[----:B------:R0:W-:Y:S01]  /*6740*/  STL [R1+0x178], R15 ;  /* 0x0001780f01007387 */ /* 0x0001e20000100800 */
[----:B--2---:R-:W-:-:S03]  /*6750*/  FFMA.FTZ R9, R7, R16, R2 ;  /* 0x0000001007097223 */ /* 0x004fc60000010002 */
[----:B------:R-:W2:Y:S04]  /*6760*/  LDL.LU R2, [R1+0x38] ;  /* 0x0000380001027983 */ /* 0x000ea80000300800 */
[----:B------:R-:W2:Y:S04]  /*6770*/  LDL.LU R16, [R1+0x21c] ;  /* 0x00021c0001107983 */ /* 0x000ea80000300800 */
[----:B------:R-:W2:Y:S04]  /*6780*/  LDL R7, [R1+0x4b8] ;  /* 0x0004b80001077983 */ /* 0x000ea80000100800 */
[----:B------:R-:W2:Y:S01]  /*6790*/  LDL.LU R28, [R1+0x3c] ;  /* 0x00003c00011c7983 */ /* 0x000ea20000300800 */
[----:B------:R-:W-:-:S03]  /*67a0*/  PRMT R21, RZ, 0x7610, R21 ;  /* 0x00007610ff157816 */ /* 0x000fc60000000015 */
[----:B------:R-:W2:Y:S01]  /*67b0*/  LDL.LU R24, [R1+0xdc] ;  /* 0x0000dc0001187983 */ /* 0x000ea20000300800 */
[----:B------:R-:W-:-:S03]  /*67c0*/  PRMT R17, RZ, 0x7610, R17 ;  /* 0x00007610ff117816 */ /* 0x000fc60000000011 */
[----:B0-----:R-:W2:Y:S01]  /*67d0*/  LDL R15, [R1+0x494] ;  /* 0x00049400010f7983 */ /* 0x001ea20000100800 */
[----:B------:R-:W-:-:S03]  /*67e0*/  FMUL.FTZ R6, R0, R6 ;  /* 0x0000000600067220 */ /* 0x000fc60000410000 */
[----:B------:R-:W-:Y:S01]  /*67f0*/  STL [R1+0x44c], R9 ;  /* 0x00044c0901007387 */ /* 0x000fe20000100800 */
[----:B---3--:R-:W-:Y:S02]  /*6800*/  FFMA.FTZ R20, R8, R3, R20 ;  /* 0x0000000308147223 */ /* 0x008fe40000010014 */
[----:B----4-:R-:W-:Y:S02]  /*6810*/  FADD.FTZ R5, R5, R21 ;  /* 0x0000001505057221 */ /* 0x010fe40000010000 */
[----:B--2---:R-:W-:-:S05]  /*6820*/  FADD.FTZ R2, R2, R3 ;  /* 0x0000000302027221 */ /* 0x004fca0000010000 */
[----:B------:R0:W-:Y:S04]  /*6830*/  STL [R1+0x38], R2 ;  /* 0x0000380201007387 */ /* 0x0001e80000100800 */
[----:B------:R1:W-:Y:S01]  /*6840*/  STL [R1+0xd8], R20 ;  /* 0x0000d81401007387 */ /* 0x0003e20000100800 */
[----:B------:R-:W-:Y:S02]  /*6850*/  FFMA.FTZ R16, R6, R21, R16 ;  /* 0x0000001506107223 */ /* 0x000fe40000010010 */
[----:B------:R-:W-:Y:S02]  /*6860*/  FADD.FTZ R28, R28, R17 ;  /* 0x000000111c1c7221 */ /* 0x000fe40000010000 */
[----:B0-----:R-:W-:Y:S01]  /*6870*/  FMUL.FTZ R2, R14, R17 ;  /* 0x000000110e027220 */ /* 0x001fe20000410000 */
[----:B-1----:R-:W2:Y:S04]  /*6880*/  LDL.LU R20, [R1+0x160] ;  /* 0x0001600001147983 */ /* 0x002ea80000300800 */
[----:B------:R-:W3:Y:S04]  /*6890*/  LDL.LU R14, [R1+0x200] ;  /* 0x00020000010e7983 */ /* 0x000ee80000300800 */
[----:B------:R0:W-:Y:S01]  /*68a0*/  STL [R1+0x17c], R5 ;  /* 0x00017c0501007387 */ /* 0x0001e20000100800 */
[----:B------:R-:W-:-:S03]  /*68b0*/  FFMA.FTZ R7, R7, R21, R2 ;  /* 0x0000001507077223 */ /* 0x000fc60000010002 */
[----:B0-----:R-:W4:Y:S04]  /*68c0*/  LDL R5, [R1+0x4b4] ;  /* 0x0004b40001057983 */ /* 0x001f280000100800 */
[----:B------:R-:W-:Y:S04]  /*68d0*/  STL [R1+0x3d4], R6 ;  /* 0x0003d40601007387 */ /* 0x000fe80000100800 */
[----:B------:R-:W-:Y:S04]  /*68e0*/  STL [R1+0x21c], R16 ;  /* 0x00021c1001007387 */ /* 0x000fe80000100800 */
[----:B------:R0:W-:Y:S04]  /*68f0*/  STL [R1+0x3c], R28 ;  /* 0x00003c1c01007387 */ /* 0x0001e80000100800 */
[----:B0-----:R-:W4:Y:S04]  /*6900*/  LDL.LU R28, [R1+0x20] ;  /* 0x00002000011c7983 */ /* 0x001f280000300800 */
[----:B------:R-:W4:Y:S01]  /*6910*/  LDL.LU R21, [R1+0xc0] ;  /* 0x0000c00001157983 */ /* 0x000f220000300800 */
[----:B------:R-:W-:Y:S01]  /*6920*/  FFMA.FTZ R24, R6, R17, R24 ;  /* 0x0000001106187223 */ /* 0x000fe20000010018 */
[----:B------:R-:W-:-:S02]  /*6930*/  PRMT R3, RZ, 0x5410, R18 ;  /* 0x00005410ff037816 */ /* 0x000fc40000000012 */
[----:B------:R-:W-:Y:S01]  /*6940*/  PRMT R16, RZ, 0x5410, R22 ;  /* 0x00005410ff107816 */ /* 0x000fe20000000016 */
[----:B------:R-:W-:Y:S01]  /*6950*/  FMUL.FTZ R4, R0, R4 ;  /* 0x0000000400047220 */ /* 0x000fe20000410000 */
[----:B------:R0:W-:Y:S01]  /*6960*/  STL [R1+0xdc], R24 ;  /* 0x0000dc1801007387 */ /* 0x0001e20000100800 */
[----:B------:R-:W-:-:S03]  /*6970*/  FMUL.FTZ R2, R15, R3 ;  /* 0x000000030f027220 */ /* 0x000fc60000410000 */
[----:B------:R-:W-:Y:S04]  /*6980*/  STL [R1+0x438], R7 ;  /* 0x0004380701007387 */ /* 0x000fe80000100800 */
[----:B------:R-:W4:Y:S04]  /*6990*/  LDL R15, [R1+0x490] ;  /* 0x00049000010f7983 */ /* 0x000f280000100800 */
[----:B------:R-:W-:Y:S04]  /*69a0*/  STL [R1+0x3d0], R4 ;  /* 0x0003d00401007387 */ /* 0x000fe80000100800 */
[----:B0-----:R-:W4:Y:S01]  /*69b0*/  LDL.LU R24, [R1+0x164] ;  /* 0x0001640001187983 */ /* 0x001f220000300800 */
[----:B--2---:R-:W-:-:S02]  /*69c0*/  FADD.FTZ R20, R20, R16 ;  /* 0x0000001014147221 */ /* 0x004fc40000010000 */
[----:B---3--:R-:W-:-:S03]  /*69d0*/  FFMA.FTZ R14, R4, R16, R14 ;  /* 0x00000010040e7223 */ /* 0x008fc6000001000e */
[----:B------:R-:W-:Y:S04]  /*69e0*/  STL [R1+0x160], R20 ;  /* 0x0001601401007387 */ /* 0x000fe80000100800 */
[----:B------:R-:W2:Y:S04]  /*69f0*/  LDL.LU R17, [R1+0x204] ;  /* 0x0002040001117983 */ /* 0x000ea80000300800 */
[----:B------:R0:W-:Y:S01]  /*6a00*/  STL [R1+0x200], R14 ;  /* 0x0002000e01007387 */ /* 0x0001e20000100800 */
[----:B----4-:R-:W-:-:S03]  /*6a10*/  FFMA.FTZ R5, R5, R16, R2 ;  /* 0x0000001005057223 */ /* 0x010fc60000010002 */
[----:B0-----:R-:W3:Y:S04]  /*6a20*/  LDL R14, [R1+0x4b0] ;  /* 0x0004b000010e7983 */ /* 0x001ee80000100800 */
[----:B------:R-:W4:Y:S04]  /*6a30*/  LDL.LU R20, [R1+0xc4] ;  /* 0x0000c40001147983 */ /* 0x000f280000300800 */
[----:B------:R-:W4:Y:S01]  /*6a40*/  LDL R16, [R1+0x48c] ;  /* 0x00048c0001107983 */ /* 0x000f220000100800 */
[----:B------:R-:W-:Y:S02]  /*6a50*/  FADD.FTZ R28, R28, R3 ;  /* 0x000000031c1c7221 */ /* 0x000fe40000010000 */
[----:B------:R-:W-:-:S02]  /*6a60*/  FFMA.FTZ R21, R4, R3, R21 ;  /* 0x0000000304157223 */ /* 0x000fc40000010015 */
[----:B------:R-:W4:Y:S01]  /*6a70*/  LDL.LU R3, [R1+0x24] ;  /* 0x0000240001037983 */ /* 0x000f220000300800 */
[----:B------:R-:W-:Y:S02]  /*6a80*/  PRMT R22, RZ, 0x7610, R22 ;  /* 0x00007610ff167816 */ /* 0x000fe40000000016 */
[----:B------:R-:W-:Y:S01]  /*6a90*/  PRMT R18, RZ, 0x7610, R18 ;  /* 0x00007610ff127816 */ /* 0x000fe20000000012 */
[----:B------:R-:W-:Y:S04]  /*6aa0*/  STL [R1+0x20], R28 ;  /* 0x0000201c01007387 */ /* 0x000fe80000100800 */
[----:B------:R-:W-:Y:S04]  /*6ab0*/  STL [R1+0x424], R5 ;  /* 0x0004240501007387 */ /* 0x000fe80000100800 */
[----:B------:R0:W-:Y:S01]  /*6ac0*/  STL [R1+0xc0], R21 ;  /* 0x0000c01501007387 */ /* 0x0001e20000100800 */
[----:B------:R-:W-:-:S02]  /*6ad0*/  FMUL.FTZ R2, R15, R18 ;  /* 0x000000120f027220 */ /* 0x000fc40000410000 */
[----:B------:R-:W-:Y:S02]  /*6ae0*/  FADD.FTZ R24, R24, R22 ;  /* 0x0000001618187221 */ /* 0x000fe40000010000 */
[----:B0-----:R-:W-:Y:S02]  /*6af0*/  FMUL.FTZ R21, R0, R25 ;  /* 0x0000001900157220 */ /* 0x001fe40000410000 */
[----:B------:R-:W4:Y:S04]  /*6b00*/  LDL.LU R25, [R1+0x320] ;  /* 0x0003200001197983 */ /* 0x000f280000300800 */
[----:B------:R-:W4:Y:S04]  /*6b10*/  LDL.LU R15, [R1+0x208] ;  /* 0x00020800010f7983 */ /* 0x000f280000300800 */
[----:B------:R-:W4:Y:S04]  /*6b20*/  LDL.LU R28, [R1+0x168] ;  /* 0x00016800011c7983 */ /* 0x000f280000300800 */
[----:B------:R-:W-:Y:S04]  /*6b30*/  STL [R1+0x3c0], R21 ;  /* 0x0003c01501007387 */ /* 0x000fe80000100800 */
[----:B------:R3:W-:Y:S01]  /*6b40*/  STL [R1+0x164], R24 ;  /* 0x0001641801007387 */ /* 0x0007e20000100800 */
[----:B--2---:R-:W-:-:S02]  /*6b50*/  FFMA.FTZ R17, R21, R22, R17 ;  /* 0x0000001615117223 */ /* 0x004fc40000010011 */
[----:B---3--:R-:W-:Y:S02]  /*6b60*/  FFMA.FTZ R24, R14, R22, R2 ;  /* 0x000000160e187223 */ /* 0x008fe40000010002 */
[----:B------:R-:W2:Y:S01]  /*6b70*/  LDL.LU R14, [R1+0x28] ;  /* 0x00002800010e7983 */ /* 0x000ea20000300800 */
[----:B----4-:R-:W-:-:S03]  /*6b80*/  FFMA.FTZ R20, R21, R18, R20 ;  /* 0x0000001215147223 */ /* 0x010fc60000010014 */
[----:B------:R0:W-:Y:S04]  /*6b90*/  STL [R1+0x204], R17 ;  /* 0x0002041101007387 */ /* 0x0001e80000100800 */
[----:B0-----:R-:W3:Y:S01]  /*6ba0*/  LDL.LU R17, [R1+0xc8] ;  /* 0x0000c80001117983 */ /* 0x001ee20000300800 */
[----:B------:R-:W-:-:S03]  /*6bb0*/  FADD.FTZ R3, R3, R18 ;  /* 0x0000001203037221 */ /* 0x000fc60000010000 */
[----:B------:R-:W4:Y:S04]  /*6bc0*/  LDL R18, [R1+0x4ac] ;  /* 0x0004ac0001127983 */ /* 0x000f280000100800 */
[----:B------:R-:W-:Y:S04]  /*6bd0*/  STL [R1+0xc4], R20 ;  /* 0x0000c41401007387 */ /* 0x000fe80000100800 */
[----:B------:R0:W-:Y:S02]  /*6be0*/  STL [R1+0x24], R3 ;  /* 0x0000240301007387 */ /* 0x0001e40000100800 */
[----:B0-----:R-:W-:Y:S01]  /*6bf0*/  PRMT R3, RZ, 0x5410, R19 ;  /* 0x00005410ff037816 */ /* 0x001fe20000000013 */
[----:B------:R-:W-:-:S04]  /*6c00*/  FMUL.FTZ R20, R0, R26 ;  /* 0x0000001a00147220 */ /* 0x000fc80000410000 */
[----:B------:R-:W-:Y:S01]  /*6c10*/  FMUL.FTZ R2, R16, R3 ;  /* 0x0000000310027220 */ /* 0x000fe20000410000 */
[----:B------:R-:W-:Y:S01]  /*6c20*/  PRMT R16, RZ, 0x5410, R23 ;  /* 0x00005410ff107816 */ /* 0x000fe20000000017 */
[----:B------:R-:W-:Y:S04]  /*6c30*/  STL [R1+0x410], R24 ;  /* 0x0004101801007387 */ /* 0x000fe80000100800 */
[----:B------:R-:W4:Y:S01]  /*6c40*/  LDL.LU R26, [R1+0x2c] ;  /* 0x00002c00011a7983 */ /* 0x000f220000300800 */
[----:B------:R-:W-:Y:S02]  /*6c50*/  FADD.FTZ R28, R28, R16 ;  /* 0x000000101c1c7221 */ /* 0x000fe40000010000 */
[----:B------:R-:W-:Y:S01]  /*6c60*/  FFMA.FTZ R15, R20, R16, R15 ;  /* 0x00000010140f7223 */ /* 0x000fe2000001000f */
[----:B------:R-:W4:Y:S04]  /*6c70*/  LDL.LU R22, [R1+0xcc] ;  /* 0x0000cc0001167983 */ /* 0x000f280000300800 */
[----:B------:R-:W-:Y:S04]  /*6c80*/  STL [R1+0x3bc], R20 ;  /* 0x0003bc1401007387 */ /* 0x000fe80000100800 */
[----:B------:R0:W-:Y:S04]  /*6c90*/  STL [R1+0x168], R28 ;  /* 0x0001681c01007387 */ /* 0x0001e80000100800 */
[----:B0-----:R0:W5:Y:S04]  /*6ca0*/  LDL.LU R28, [R1+0x5f8] ;  /* 0x0005f800011c7983 */ /* 0x0011680000300800 */
[----:B------:R1:W-:Y:S04]  /*6cb0*/  STL [R1+0x208], R15 ;  /* 0x0002080f01007387 */ /* 0x0003e80000100800 */
[----:B-1----:R0:W5:Y:S01]  /*6cc0*/  LDL.LU R15, [R1+0x5f4] ;  /* 0x0005f400010f7983 */ /* 0x0021620000300800 */
[----:B--2---:R-:W-:-:S02]  /*6cd0*/  FADD.FTZ R14, R14, R3 ;  /* 0x000000030e0e7221 */ /* 0x004fc40000010000 */
[----:B---3--:R-:W-:Y:S02]  /*6ce0*/  FFMA.FTZ R17, R20, R3, R17 ;  /* 0x0000000314117223 */ /* 0x008fe40000010011 */
[----:B----4-:R-:W-:Y:S02]  /*6cf0*/  FFMA.FTZ R18, R18, R16, R2 ;  /* 0x0000001012127223 */ /* 0x010fe40000010002 */
[----:B------:R-:W2:Y:S04]  /*6d00*/  LDL R2, [R1+0x488] ;  /* 0x0004880001027983 */ /* 0x000ea80000100800 */
[----:B------:R-:W3:Y:S04]  /*6d10*/  LDL R16, [R1+0x4a4] ;  /* 0x0004a40001107983 */ /* 0x000ee80000100800 */
[----:B------:R1:W-:Y:S04]  /*6d20*/  STL [R1+0x28], R14 ;  /* 0x0000280e01007387 */ /* 0x0003e80000100800 */
[----:B-1----:R0:W5:Y:S04]  /*6d30*/  LDL.LU R14, [R1+0x5f0] ;  /* 0x0005f000010e7983 */ /* 0x0021680000300800 */
[----:B------:R-:W4:Y:S04]  /*6d40*/  LDL.LU R3, [R1+0x20c] ;  /* 0x00020c0001037983 */ /* 0x000f280000300800 */
[----:B------:R-:W-:Y:S04]  /*6d50*/  STL [R1+0x3f8], R18 ;  /* 0x0003f81201007387 */ /* 0x000fe80000100800 */
[----:B------:R1:W-:Y:S02]  /*6d60*/  STL [R1+0xc8], R17 ;  /* 0x0000c81101007387 */ /* 0x0003e40000100800 */
[----:B-1----:R-:W-:-:S02]  /*6d70*/  FMUL.FTZ R17, R0, R27 ;  /* 0x0000001b00117220 */ /* 0x002fc40000410000 */
[----:B------:R-:W3:Y:S01]  /*6d80*/  LDL.LU R27, [R1+0x16c] ;  /* 0x00016c00011b7983 */ /* 0x000ee20000300800 */
[----:B------:R-:W-:-:S03]  /*6d90*/  PRMT R23, RZ, 0x7610, R23 ;  /* 0x00007610ff177816 */ /* 0x000fc60000000017 */
[----:B------:R-:W-:Y:S01]  /*6da0*/  STL [R1+0x398], R17 ;  /* 0x0003981101007387 */ /* 0x000fe20000100800 */
[----:B------:R-:W-:-:S05]  /*6db0*/  PRMT R19, RZ, 0x7610, R19 ;  /* 0x00007610ff137816 */ /* 0x000fca0000000013 */
[----:B------:R-:W-:Y:S02]  /*6dc0*/  FADD.FTZ R26, R26, R19 ;  /* 0x000000131a1a7221 */ /* 0x000fe40000010000 */
[CC--:B------:R-:W-:Y:S02]  /*6dd0*/  FFMA.FTZ R22, R17.reuse, R19.reuse, R22 ;  /* 0x0000001311167223 */ /* 0x0c0fe40000010016 */
[----:B--2---:R-:W-:Y:S02]  /*6de0*/  FMUL.FTZ R2, R2, R19 ;  /* 0x0000001302027220 */ /* 0x004fe40000410000 */
[----:B----4-:R-:W-:Y:S02]  /*6df0*/  FFMA.FTZ R3, R17, R23, R3 ;  /* 0x0000001711037223 */ /* 0x010fe40000010003 */
[----:B---3--:R-:W-:-:S05]  /*6e00*/  FADD.FTZ R27, R27, R23 ;  /* 0x000000171b1b7221 */ /* 0x008fca0000010000 */
        /* <DEDUP_REMOVED lines=15> */
[----:B------:R0:W-:Y:S01]  /*6f00*/  STL [R1+0xcc], R22 ;  /* 0x0000cc1601007387 */ /* 0x0001e20000100800 */
[----:B------:R-:W-:-:S03]  /*6f10*/  FFMA.FTZ R2, R6, R7, R2 ;  /* 0x0000000706027223 */ /* 0x000fc60000010002 */
[----:B------:R0:W5:Y:S04]  /*6f20*/  LDL.LU R13, [R1+0x5ec] ;  /* 0x0005ec00010d7983 */ /* 0x0001680000300800 */
        /* <DEDUP_REMOVED lines=15> */
.L_x_789:
[----:B------:R-:W-:Y:S05]  /*7020*/  BSYNC B1 ;  /* 0x0000000000017941 */ /* 0x000fea0003800000 */
.L_x_788:
[----:B------:R-:W-:Y:S05]  /*7030*/  BRA.DIV ~URZ, `(.L_x_790) ;  /* 0x000069527f007947 */ /* 0x000fea000b800000 */
[----:B------:R-:W2:Y:S04]  /*7040*/  LDL R2, [R1+0x320] ;  /* 0x0003200001027983 */ /* 0x000ea80000100800 */
[----:B--2---:R1:W2:Y:S02]  /*7050*/  SHFL.BFLY PT, R17, R2, 0x1, 0x1f ;  /* 0x0c201f0002117f89 */ /* 0x0042a400000e0000 */
.L_x_821:
[----:B------:R-:W-:Y:S05]  /*7060*/  BRA.DIV ~URZ, `(.L_x_791) ;  /* 0x000069a27f007947 */ /* 0x000fea000b800000 */
[----:B0-----:R-:W3:Y:S04]  /*7070*/  LDL.LU R3, [R1+0x320] ;  /* 0x0003200001037983 */ /* 0x001ee80000300800 */
[----:B-1----:R-:W0:Y:S02]  /*7080*/  SHFL.BFLY PT, R2, R29, 0x1, 0x1f ;  /* 0x0c201f001d027f89 */ /* 0x002e2400000e0000 */
[----:B0-----:R-:W-:-:S02]  /*7090*/  FADD.FTZ R29, R2, R29 ;  /* 0x0000001d021d7221 */ /* 0x001fc40000010000 */
[----:B--23--:R-:W-:-:S05]  /*70a0*/  FADD.FTZ R17, R17, R3 ;  /* 0x0000000311117221 */ /* 0x00cfca0000010000 */
[----:B------:R-:W0:Y:S02]  /*70b0*/  SHFL.BFLY PT, R18, R17, 0x2, 0x1f ;  /* 0x0c401f0011127f89 */ /* 0x000e2400000e0000 */
[----:B0-----:R-:W-:Y:S02]  /*70c0*/  FADD.FTZ R18, R18, R17 ;  /* 0x0000001112127221 */ /* 0x001fe40000010000 */
[----:B------:R-:W0:Y:S04]  /*70d0*/  SHFL.BFLY PT, R17, R29, 0x2, 0x1f ;  /* 0x0c401f001d117f89 */ /* 0x000e2800000e0000 */
[----:B------:R-:W1:Y:S01]  /*70e0*/  SHFL.BFLY PT, R2, R18, 0x4, 0x1f ;  /* 0x0c801f0012027f89 */ /* 0x000e6200000e0000 */
[----:B0-----:R-:W-:Y:S02]  /*70f0*/  FADD.FTZ R17, R29, R17 ;  /* 0x000000111d117221 */ /* 0x001fe40000010000 */
[----:B-1----:R-:W-:-:S03]  /*7100*/  FADD.FTZ R18, R18, R2 ;  /* 0x0000000212127221 */ /* 0x002fc60000010000 */
        /* <DEDUP_REMOVED lines=8> */
.L_x_822:
        /* <DEDUP_REMOVED lines=11> */
[----:B------:R-:W4:Y:S04]  /*7240*/  LDL R24, [R1+0x3a8] ;  /* 0x0003a80001187983 */ /* 0x000f280000100800 */
[----:B------:R-:W4:Y:S04]  /*7250*/  LDL R25, [R1+0x3b8] ;  /* 0x0003b80001197983 */ /* 0x000f280000100800 */
[----:B------:R-:W4:Y:S04]  /*7260*/  LDL R23, [R1+0x470] ;  /* 0x0004700001177983 */ /* 0x000f280000100800 */
[----:B------:R-:W4:Y:S04]  /*7270*/  LDL R21, [R1+0x45c] ;  /* 0x00045c0001157983 */ /* 0x000f280000100800 */
[----:B-----5:R0:W-:Y:S04]  /*7280*/  STL [R1+0x5cc], R7 ;  /* 0x0005cc0701007387 */ /* 0x0201e80000100800 */
[----:B------:R1:W-:Y:S04]  /*7290*/  STL [R1+0x5c8], R28 ;  /* 0x0005c81c01007387 */ /* 0x0003e80000100800 */
[----:B------:R-:W4:Y:S04]  /*72a0*/  LDL R27, [R1+0x394] ;  /* 0x00039400011b7983 */ /* 0x000f280000100800 */
[----:B0-----:R-:W4:Y:S04]  /*72b0*/  LDL R7, [R1+0x330] ;  /* 0x0003300001077983 */ /* 0x001f280000100800 */
[----:B-1----:R-:W4:Y:S04]  /*72c0*/  LDL R28, [R1+0x334] ;  /* 0x00033400011c7983 */ /* 0x002f280000100800 */
[----:B------:R-:W4:Y:S01]  /*72d0*/  LDL R29, [R1+0x338] ;  /* 0x00033800011d7983 */ /* 0x000f220000100800 */
[----:B------:R-:W-:-:S02]  /*72e0*/  ISETP.NE.U32.AND P4, PT, RZ, c[0x0][0x218], PT ;  /* 0x00008600ff007a0c */ /* 0x000fc40003f85070 */
[----:B------:R-:W-:Y:S01]  /*72f0*/  ISETP.NE.U32.AND P5, PT, RZ, c[0x0][0x250], PT ;  /* 0x00009400ff007a0c */ /* 0x000fe20003fa5070 */
[----:B------:R-:W4:Y:S01]  /*7300*/  LDL R26, [R1+0x33c] ;  /* 0x00033c00011a7983 */ /* 0x000f220000100800 */
[----:B--2---:R-:W-:-:S04]  /*7310*/  FFMA.FTZ R16, R16, R2, R3 ;  /* 0x0000000210107223 */ /* 0x004fc80000010003 */
[----:B---3--:R-:W-:Y:S02]  /*7320*/  FADD.FTZ R20, R20, -R16 ;  /* 0x8000001014147221 */ /* 0x008fe40000010000 */
[-CC-:B----4-:R-:W-:Y:S02]  /*7330*/  FFMA.FTZ R16, R24, R2.reuse, R3.reuse ;  /* 0x0000000218107223 */ /* 0x190fe40000010003 */
[----:B------:R-:W2:Y:S01]  /*7340*/  LDL R24, [R1+0x448] ;  /* 0x0004480001187983 */ /* 0x000ea20000100800 */
[----:B------:R-:W-:Y:S01]  /*7350*/  FFMA.FTZ R17, R25, R2, R3 ;  /* 0x0000000219117223 */ /* 0x000fe20000010003 */
[----:B------:R-:W-:Y:S02]  /*7360*/  ISETP.NE.AND.EX P4, PT, RZ, c[0x0][0x21c], PT, P4 ;  /* 0x00008700ff007a0c */ /* 0x000fe40003f85340 */
[----:B------:R-:W3:Y:S01]  /*7370*/  LDL R25, [R1+0x310] ;  /* 0x0003100001197983 */ /* 0x000ee20000100800 */
[----:B------:R-:W-:-:S03]  /*7380*/  FADD.FTZ R18, R23, -R17 ;  /* 0x8000001117127221 */ /* 0x000fc60000010000 */
[----:B------:R-:W4:Y:S01]  /*7390*/  LDL R23, [R1+0x384] ;  /* 0x0003840001177983 */ /* 0x000f220000100800 */
[----:B------:R-:W-:Y:S01]  /*73a0*/  ISETP.NE.AND.EX P5, PT, RZ, c[0x0][0x254], PT, P5 ;  /* 0x00009500ff007a0c */ /* 0x000fe20003fa5350 */
[----:B------:R-:W-:Y:S02]  /*73b0*/  FADD.FTZ R19, R21, -R16 ;  /* 0x8000001015137221 */ /* 0x000fe40000010000 */
[----:B------:R-:W3:Y:S01]  /*73c0*/  LDL R21, [R1+0x434] ;  /* 0x0004340001157983 */ /* 0x000ee20000100800 */
[C---:B------:R-:W-:Y:S01]  /*73d0*/  FMUL.FTZ R16, R0.reuse, R18 ;  /* 0x0000001200107220 */ /* 0x040fe20000410000 */
[----:B------:R-:W-:Y:S01]  /*73e0*/  ISETP.NE.U32.AND P6, PT, RZ, c[0x0][0x258], PT ;  /* 0x00009600ff007a0c */ /* 0x000fe20003fc5070 */
[----:B------:R-:W-:-:S03]  /*73f0*/  FMUL.FTZ R17, R0, R20 ;  /* 0x0000001400117220 */ /* 0x000fc60000410000 */
[----:B------:R-:W-:Y:S01]  /*7400*/  ISETP.NE.AND.EX P6, PT, RZ, c[0x0][0x25c], PT, P6 ;  /* 0x00009700ff007a0c */ /* 0x000fe20003fc5360 */
[----:B------:R-:W-:Y:S02]  /*7410*/  @P4 FADD.FTZ R17, R7, R17 ;  /* 0x0000001107114221 */ /* 0x000fe40000010000 */
[----:B------:R-:W3:Y:S01]  /*7420*/  LDL.LU R7, [R1+0x5cc] ;  /* 0x0005cc0001077983 */ /* 0x000ee20000300800 */
[----:B------:R-:W-:Y:S02]  /*7430*/  @P4 FADD.FTZ R16, R28, R16 ;  /* 0x000000101c104221 */ /* 0x000fe40000010000 */
[----:B------:R-:W-:Y:S01]  /*7440*/  @P5 F2FP.BF16.PACK_AB R18, RZ, R17 ;  /* 0x00000011ff12523e */ /* 0x000fe200000010ff */
[----:B------:R-:W3:Y:S01]  /*7450*/  LDL.LU R28, [R1+0x5c8] ;  /* 0x0005c800011c7983 */ /* 0x000ee20000300800 */
[----:B------:R-:W-:Y:S02]  /*7460*/  SEL R12, R17, R12, P6 ;  /* 0x0000000c110c7207 */ /* 0x000fe40003000000 */
[----:B------:R-:W-:-:S02]  /*7470*/  @P5 F2FP.BF16.PACK_AB R22, RZ, R16 ;  /* 0x00000010ff16523e */ /* 0x000fc400000010ff */
[C---:B------:R-:W-:Y:S02]  /*7480*/  SEL R13, R16.reuse, R13, P6 ;  /* 0x0000000d100d7207 */ /* 0x040fe40003000000 */
[----:B------:R-:W-:Y:S01]  /*7490*/  F2FP.BF16.PACK_AB R16, R16, R17 ;  /* 0x000000111010723e */ /* 0x000fe200000010ff */
[----:B------:R-:W-:Y:S01]  /*74a0*/  FFMA.FTZ R17, R27, R2, R3 ;  /* 0x000000021b117223 */ /* 0x000fe20000010003 */
[----:B------:R-:W-:Y:S01]  /*74b0*/  @P5 PRMT R8, R18, 0x7610, R8 ;  /* 0x0000761012085816 */ /* 0x000fe20000000008 */
[----:B------:R-:W-:Y:S01]  /*74c0*/  FMUL.FTZ R19, R0, R19 ;  /* 0x0000001300137220 */ /* 0x000fe20000410000 */
[----:B------:R-:W3:Y:S01]  /*74d0*/  LDL R27, [R1+0x314] ;  /* 0x00031400011b7983 */ /* 0x000ee20000100800 */
[----:B--2---:R-:W-:-:S03]  /*74e0*/  FADD.FTZ R18, R24, -R17 ;  /* 0x8000001118127221 */ /* 0x004fc60000010000 */
[----:B------:R-:W2:Y:S01]  /*74f0*/  LDL R24, [R1+0x370] ;  /* 0x0003700001187983 */ /* 0x000ea20000100800 */
[----:B----4-:R-:W-:-:S03]  /*7500*/  FFMA.FTZ R17, R23, R2, R3 ;  /* 0x0000000217117223 */ /* 0x010fc60000010003 */
[----:B------:R-:W4:Y:S01]  /*7510*/  LDL R23, [R1+0x420] ;  /* 0x0004200001177983 */ /* 0x000f220000100800 */
[----:B------:R-:W-:-:S03]  /*7520*/  @P4 FADD.FTZ R19, R29, R19 ;  /* 0x000000131d134221 */ /* 0x000fc60000010000 */
[----:B------:R-:W4:Y:S02]  /*7530*/  LDL R29, [R1+0x408] ;  /* 0x00040800011d7983 */ /* 0x000f240000100800 */
[----:B------:R-:W-:-:S04]  /*7540*/  @P5 F2FP.BF16.PACK_AB R20, RZ, R19 ;  /* 0x00000013ff14523e */ /* 0x000fc800000010ff */
[----:B------:R-:W-:Y:S02]  /*7550*/  @P5 PRMT R9, R20, 0x7610, R9 ;  /* 0x0000761014095816 */ /* 0x000fe40000000009 */
[----:B------:R-:W4:Y:S01]  /*7560*/  LDL R20, [R1+0x360] ;  /* 0x0003600001147983 */ /* 0x000f220000100800 */
[----:B---3--:R-:W-:Y:S02]  /*7570*/  FADD.FTZ R17, R21, -R17 ;  /* 0x8000001115117221 */ /* 0x008fe40000010000 */
[C---:B------:R-:W-:Y:S02]  /*7580*/  FMUL.FTZ R18, R0.reuse, R18 ;  /* 0x0000001200127220 */ /* 0x040fe40000410000 */
[----:B------:R-:W-:Y:S02]  /*7590*/  FMUL.FTZ R21, R0, R17 ;  /* 0x0000001100157220 */ /* 0x000fe40000410000 */
[----:B------:R-:W-:Y:S02]  /*75a0*/  @P4 FADD.FTZ R18, R26, R18 ;  /* 0x000000121a124221 */ /* 0x000fe40000010000 */
[----:B------:R-:W3:Y:S01]  /*75b0*/  LDL R26, [R1+0x318] ;  /* 0x00031800011a7983 */ /* 0x000ee20000100800 */
[----:B------:R-:W-:Y:S01]  /*75c0*/  @P4 FADD.FTZ R21, R25, R21 ;  /* 0x0000001519154221 */ /* 0x000fe20000010000 */
[----:B------:R-:W-:-:S02]  /*75d0*/  SEL R14, R19, R14, P6 ;  /* 0x0000000e130e7207 */ /* 0x000fc40003000000 */
[C---:B------:R-:W-:Y:S01]  /*75e0*/  F2FP.BF16.PACK_AB R17, R18.reuse, R19 ;  /* 0x000000131211723e */ /* 0x040fe200000010ff */
[----:B------:R-:W3:Y:S01]  /*75f0*/  LDL R25, [R1+0x350] ;  /* 0x0003500001197983 */ /* 0x000ee20000100800 */
[----:B------:R-:W-:Y:S02]  /*7600*/  SEL R15, R18, R15, P6 ;  /* 0x0000000f120f7207 */ /* 0x000fe40003000000 */
[----:B------:R-:W-:Y:S02]  /*7610*/  @P5 F2FP.BF16.PACK_AB R19, RZ, R18 ;  /* 0x00000012ff13523e */ /* 0x000fe400000010ff */
[----:B------:R-:W-:-:S04]  /*7620*/  @P5 F2FP.BF16.PACK_AB R18, RZ, R21 ;  /* 0x00000015ff12523e */ /* 0x000fc800000010ff */
[----:B------:R-:W-:Y:S01]  /*7630*/  @P5 PRMT R10, R18, 0x7610, R10 ;  /* 0x00007610120a5816 */ /* 0x000fe2000000000a */
[----:B--2---:R-:W-:Y:S02]  /*7640*/  FFMA.FTZ R18, R24, R2, R3 ;  /* 0x0000000218127223 */ /* 0x004fe40000010003 */
[----:B------:R-:W2:Y:S02]  /*7650*/  LDL R24, [R1+0x3f4] ;  /* 0x0003f40001187983 */ /* 0x000ea40000100800 */
[----:B----4-:R-:W-:Y:S02]  /*7660*/  FADD.FTZ R18, R23, -R18 ;  /* 0x8000001217127221 */ /* 0x010fe40000010000 */
[----:B------:R-:W4:Y:S01]  /*7670*/  LDL R23, [R1+0x31c] ;  /* 0x00031c0001177983 */ /* 0x000f220000100800 */
[----:B------:R-:W-:Y:S01]  /*7680*/  @P5 PRMT R9, R9, 0x5410, R19 ;  /* 0x0000541009095816 */ /* 0x000fe20000000013 */
[----:B------:R-:W-:Y:S02]  /*7690*/  FMUL.FTZ R19, R0, R18 ;  /* 0x0000001200137220 */ /* 0x000fe40000410000 */
[----:B------:R-:W-:-:S02]  /*76a0*/  FFMA.FTZ R20, R20, R2, R3 ;  /* 0x0000000214147223 */ /* 0x000fc40000010003 */
[----:B------:R-:W-:Y:S02]  /*76b0*/  @P4 FADD.FTZ R19, R27, R19 ;  /* 0x000000131b134221 */ /* 0x000fe40000010000 */
[----:B------:R-:W-:-:S04]  /*76c0*/  FADD.FTZ R20, R29, -R20 ;  /* 0x800000141d147221 */ /* 0x000fc80000010000 */
[----:B------:R-:W-:Y:S01]  /*76d0*/  FMUL.FTZ R20, R0, R20 ;  /* 0x0000001400147220 */ /* 0x000fe20000410000 */
[C---:B------:R-:W-:Y:S02]  /*76e0*/  SEL R5, R19.reuse, R5, P6 ;  /* 0x0000000513057207 */ /* 0x040fe40003000000 */
[----:B------:R-:W-:Y:S01]  /*76f0*/  F2FP.BF16.PACK_AB R18, R19, R21 ;  /* 0x000000151312723e */ /* 0x000fe200000010ff */
[----:B---3--:R-:W-:Y:S01]  /*7700*/  @P4 FADD.FTZ R20, R26, R20 ;  /* 0x000000141a144221 */ /* 0x008fe20000010000 */
[----:B------:R-:W-:-:S04]  /*7710*/  @P5 F2FP.BF16.PACK_AB R19, RZ, R19 ;  /* 0x00000013ff13523e */ /* 0x000fc800000010ff */
[----:B------:R-:W-:Y:S02]  /*7720*/  @P5 PRMT R10, R10, 0x5410, R19 ;  /* 0x000054100a0a5816 */ /* 0x000fe40000000013 */
[----:B------:R-:W-:-:S04]  /*7730*/  @P5 F2FP.BF16.PACK_AB R19, RZ, R20 ;  /* 0x00000014ff13523e */ /* 0x000fc800000010ff */
[----:B------:R-:W-:Y:S01]  /*7740*/  @P5 PRMT R11, R19, 0x7610, R11 ;  /* 0x00007610130b5816 */ /* 0x000fe2000000000b */
[----:B------:R-:W-:Y:S01]  /*7750*/  FFMA.FTZ R19, R25, R2, R3 ;  /* 0x0000000219137223 */ /* 0x000fe20000010003 */
[----:B------:R-:W-:Y:S02]  /*7760*/  SEL R4, R21, R4, P6 ;  /* 0x0000000415047207 */ /* 0x000fe40003000000 */
[----:B------:R-:W-:Y:S02]  /*7770*/  SEL R6, R20, R6, P6 ;  /* 0x0000000614067207 */ /* 0x000fe40003000000 */
[----:B------:R-:W-:Y:S01]  /*7780*/  @P5 PRMT R8, R8, 0x5410, R22 ;  /* 0x0000541008085816 */ /* 0x000fe20000000016 */
[----:B--2---:R-:W-:-:S04]  /*7790*/  FADD.FTZ R19, R24, -R19 ;  /* 0x8000001318137221 */ /* 0x004fc80000010000 */
[----:B------:R-:W-:-:S04]  /*77a0*/  FMUL.FTZ R19, R0, R19 ;  /* 0x0000001300137220 */ /* 0x000fc80000410000 */
[----:B----4-:R-:W-:-:S05]  /*77b0*/  @P4 FADD.FTZ R19, R23, R19 ;  /* 0x0000001317134221 */ /* 0x010fca0000010000 */
[----:B------:R-:W-:Y:S02]  /*77c0*/  @P5 F2FP.BF16.PACK_AB R21, RZ, R19 ;  /* 0x00000013ff15523e */ /* 0x000fe400000010ff */
[C---:B------:R-:W-:Y:S02]  /*77d0*/  SEL R7, R19.reuse, R7, P6 ;  /* 0x0000000713077207 */ /* 0x040fe40003000000 */
[----:B------:R-:W-:Y:S02]  /*77e0*/  F2FP.BF16.PACK_AB R19, R19, R20 ;  /* 0x000000141313723e */ /* 0x000fe400000010ff */
[----:B------:R-:W-:Y:S02]  /*77f0*/  @P6 MOV R20, 0x20 ;  /* 0x0000002000146802 */ /* 0x000fe40000000f00 */
[----:B------:R-:W-:-:S03]  /*7800*/  @P5 PRMT R11, R11, 0x5410, R21 ;  /* 0x000054100b0b5816 */ /* 0x000fc60000000015 */
[----:B------:R-:W-:-:S05]  /*7810*/  @P6 IMAD.WIDE.U32 R20, R28, R20, c[0x0][0x258] ;  /* 0x000096001c146625 */ /* 0x000fca00078e0014 */
[----:B------:R-:W-:Y:S04]  /*7820*/  @P6 STG.E.128 [R20.64], R12 ;  /* 0x0000000c14006986 */ /* 0x000fe8000c101d04 */
[----:B------:R0:W-:Y:S02]  /*7830*/  @P6 STG.E.128 [R20.64+0x10], R4 ;  /* 0x0000100414006986 */ /* 0x0001e4000c101d04 */
[----:B0-----:R-:W-:-:S10]  /*7840*/  HFMA2.MMA R20, -RZ, RZ, 0, 9.5367431640625e-07 ;  /* 0x00000010ff147435 */ /* 0x001fd400000001ff */
[----:B------:R-:W-:-:S05]  /*7850*/  IMAD.WIDE.U32 R20, R28, R20, c[0x0][0x248] ;  /* 0x000092001c147625 */ /* 0x000fca00078e0014 */
[----:B------:R0:W-:Y:S02]  /*7860*/  STG.E.128 [R20.64], R16 ;  /* 0x0000001014007986 */ /* 0x0001e4000c101d04 */
[----:B0-----:R-:W-:-:S04]  /*7870*/  @P5 LEA R16, P4, R28, c[0x0][0x250], 0x4 ;  /* 0x000094001c105a11 */ /* 0x001fc800078820ff */
[----:B------:R-:W-:-:S05]  /*7880*/  @P5 LEA.HI.X R17, R28, c[0x0][0x254], RZ, 0x4, P4 ;  /* 0x000095001c115a11 */ /* 0x000fca00020f24ff */
[----:B------:R0:W-:Y:S01]  /*7890*/  @P5 STG.E.128 [R16.64], R8 ;  /* 0x0000000810005986 */ /* 0x0001e2000c101d04 */
[----:B------:R-:W-:-:S03]  /*78a0*/  IADD3 R28, R28, 0x20, RZ ;  /* 0x000000201c1c7810 */ /* 0x000fc60007ffe0ff */
.L_x_793:
[----:B------:R-:W-:Y:S05]  /*78b0*/  BSYNC B1 ;  /* 0x0000000000017941 */ /* 0x000fea0003800000 */
.L_x_792:
[----:B------:R-:W-:Y:S01]  /*78c0*/  BSSY B1, `(.L_x_794) ;  /* 0x000006b000017945 */ /* 0x000fe20003800000 */
[----:B------:R-:W-:Y:S05]  /*78d0*/  @!P1 BRA `(.L_x_795) ;  /* 0x0000069000009947 */ /* 0x000fea0003800000 */
[----:B0-----:R-:W2:Y:S04]  /*78e0*/  LDL R16, [R1+0x3cc] ;  /* 0x0003cc0001107983 */ /* 0x001ea80000100800 */
[----:B-1----:R-:W3:Y:S04]  /*78f0*/  LDL R17, [R1+0x3b4] ;  /* 0x0003b40001117983 */ /* 0x002ee80000100800 */
        /* <DEDUP_REMOVED lines=9> */
[----:B------:R-:W4:Y:S04]  /*7990*/  LDL R24, [R1+0x444] ;  /* 0x0004440001187983 */ /* 0x000f280000100800 */
[----:B------:R-:W4:Y:S04]  /*79a0*/  LDL R23, [R1+0x380] ;  /* 0x0003800001177983 */ /* 0x000f280000100800 */
[----:B------:R-:W4:Y:S01]  /*79b0*/  LDL R29, [R1+0x308] ;  /* 0x00030800011d7983 */ /* 0x000f220000100800 */
[----:B------:R-:W-:-:S02]  /*79c0*/  ISETP.NE.U32.AND P4, PT, RZ, c[0x0][0x218], PT ;  /* 0x00008600ff007a0c */ /* 0x000fc40003f85070 */
[----:B------:R-:W-:Y:S01]  /*79d0*/  ISETP.NE.U32.AND P5, PT, RZ, c[0x0][0x250], PT ;  /* 0x00009400ff007a0c */ /* 0x000fe20003fa5070 */
[----:B------:R-:W4:Y:S01]  /*79e0*/  LDL R26, [R1+0x30c] ;  /* 0x00030c00011a7983 */ /* 0x000f220000100800 */
[----:B------:R-:W-:Y:S02]  /*79f0*/  ISETP.NE.AND.EX P4, PT, RZ, c[0x0][0x21c], PT, P4 ;  /* 0x00008700ff007a0c */ /* 0x000fe40003f85340 */
[----:B------:R-:W-:Y:S01]  /*7a00*/  ISETP.NE.AND.EX P5, PT, RZ, c[0x0][0x254], PT, P5 ;  /* 0x00009500ff007a0c */ /* 0x000fe20003fa5350 */
[----:B------:R-:W4:Y:S01]  /*7a10*/  LDL R25, [R1+0x2f0] ;  /* 0x0002f00001197983 */ /* 0x000f220000100800 */
[----:B------:R-:W-:-:S04]  /*7a20*/  ISETP.NE.U32.AND P6, PT, RZ, c[0x0][0x258], PT ;  /* 0x00009600ff007a0c */ /* 0x000fc80003fc5070 */
[----:B------:R-:W-:Y:S01]  /*7a30*/  ISETP.NE.AND.EX P6, PT, RZ, c[0x0][0x25c], PT, P6 ;  /* 0x00009700ff007a0c */ /* 0x000fe20003fc5360 */
[-CC-:B--2---:R-:W-:Y:S02]  /*7a40*/  FFMA.FTZ R16, R16, R2.reuse, R3.reuse ;  /* 0x0000000210107223 */ /* 0x184fe40000010003 */
[-CC-:B---3--:R-:W-:Y:S02]  /*7a50*/  FFMA.FTZ R17, R17, R2.reuse, R3.reuse ;  /* 0x0000000211117223 */ /* 0x188fe40000010003 */
[----:B----4-:R-:W-:Y:S02]  /*7a60*/  FADD.FTZ R20, R20, -R16 ;  /* 0x8000001014147221 */ /* 0x010fe40000010000 */
[----:B------:R-:W-:Y:S02]  /*7a70*/  FFMA.FTZ R16, R21, R2, R3 ;  /* 0x0000000215107223 */ /* 0x000fe40000010003 */
[----:B------:R-:W2:Y:S01]  /*7a80*/  LDL R21, [R1+0x430] ;  /* 0x0004300001157983 */ /* 0x000ea20000100800 */
[----:B------:R-:W-:-:S02]  /*7a90*/  FADD.FTZ R18, R18, -R17 ;  /* 0x8000001112127221 */ /* 0x000fc40000010000 */
[C---:B------:R-:W-:Y:S02]  /*7aa0*/  FMUL.FTZ R17, R0.reuse, R20 ;  /* 0x0000001400117220 */ /* 0x040fe40000410000 */
[----:B------:R-:W-:Y:S02]  /*7ab0*/  FADD.FTZ R19, R19, -R16 ;  /* 0x8000001013137221 */ /* 0x000fe40000010000 */
[----:B------:R-:W-:Y:S02]  /*7ac0*/  FMUL.FTZ R16, R0, R18 ;  /* 0x0000001200107220 */ /* 0x000fe40000410000 */
[----:B------:R-:W-:Y:S02]  /*7ad0*/  @P4 FADD.FTZ R17, R7, R17 ;  /* 0x0000001107114221 */ /* 0x000fe40000010000 */
[----:B------:R-:W3:Y:S01]  /*7ae0*/  LDL.LU R7, [R1+0x5cc] ;  /* 0x0005cc0001077983 */ /* 0x000ee20000300800 */
[----:B------:R-:W-:Y:S02]  /*7af0*/  @P4 FADD.FTZ R16, R28, R16 ;  /* 0x000000101c104221 */ /* 0x000fe40000010000 */
[----:B------:R-:W-:Y:S01]  /*7b00*/  @P5 F2FP.BF16.PACK_AB R18, RZ, R17 ;  /* 0x00000011ff12523e */ /* 0x000fe200000010ff */
[----:B------:R-:W4:Y:S01]  /*7b10*/  LDL.LU R28, [R1+0x5c8] ;  /* 0x0005c800011c7983 */ /* 0x000f220000300800 */
[----:B------:R-:W-:-:S02]  /*7b20*/  SEL R12, R17, R12, P6 ;  /* 0x0000000c110c7207 */ /* 0x000fc40003000000 */
[----:B------:R-:W-:Y:S02]  /*7b30*/  @P5 F2FP.BF16.PACK_AB R22, RZ, R16 ;  /* 0x00000010ff16523e */ /* 0x000fe400000010ff */
[C---:B------:R-:W-:Y:S02]  /*7b40*/  SEL R13, R16.reuse, R13, P6 ;  /* 0x0000000d100d7207 */ /* 0x040fe40003000000 */
[----:B------:R-:W-:Y:S01]  /*7b50*/  F2FP.BF16.PACK_AB R16, R16, R17 ;  /* 0x000000111010723e */ /* 0x000fe200000010ff */
[----:B------:R-:W-:Y:S01]  /*7b60*/  FFMA.FTZ R17, R27, R2, R3 ;  /* 0x000000021b117223 */ /* 0x000fe20000010003 */
[----:B------:R-:W-:Y:S01]  /*7b70*/  @P5 PRMT R8, R18, 0x7610, R8 ;  /* 0x0000761012085816 */ /* 0x000fe20000000008 */
[----:B------:R-:W-:Y:S01]  /*7b80*/  FMUL.FTZ R19, R0, R19 ;  /* 0x0000001300137220 */ /* 0x000fe20000410000 */
[----:B------:R-:W3:Y:S01]  /*7b90*/  LDL R27, [R1+0x2f4] ;  /* 0x0002f400011b7983 */ /* 0x000ee20000100800 */
[----:B------:R-:W-:-:S03]  /*7ba0*/  FADD.FTZ R18, R24, -R17 ;  /* 0x8000001118127221 */ /* 0x000fc60000010000 */
[----:B------:R-:W3:Y:S01]  /*7bb0*/  LDL R24, [R1+0x36c] ;  /* 0x00036c0001187983 */ /* 0x000ee20000100800 */
[----:B------:R-:W-:-:S03]  /*7bc0*/  FFMA.FTZ R17, R23, R2, R3 ;  /* 0x0000000217117223 */ /* 0x000fc60000010003 */
[----:B------:R-:W4:Y:S01]  /*7bd0*/  LDL R23, [R1+0x41c] ;  /* 0x00041c0001177983 */ /* 0x000f220000100800 */
[----:B------:R-:W-:-:S03]  /*7be0*/  @P4 FADD.FTZ R19, R29, R19 ;  /* 0x000000131d134221 */ /* 0x000fc60000010000 */
[----:B------:R-:W4:Y:S02]  /*7bf0*/  LDL R29, [R1+0x404] ;  /* 0x00040400011d7983 */ /* 0x000f240000100800 */
[----:B------:R-:W-:-:S04]  /*7c00*/  @P5 F2FP.BF16.PACK_AB R20, RZ, R19 ;  /* 0x00000013ff14523e */ /* 0x000fc800000010ff */
[----:B------:R-:W-:Y:S02]  /*7c10*/  @P5 PRMT R9, R20, 0x7610, R9 ;  /* 0x0000761014095816 */ /* 0x000fe40000000009 */
[----:B------:R-:W4:Y:S01]  /*7c20*/  LDL R20, [R1+0x35c] ;  /* 0x00035c0001147983 */ /* 0x000f220000100800 */
[----:B------:R-:W-:-:S04]  /*7c30*/  FMUL.FTZ R18, R0, R18 ;  /* 0x0000001200127220 */ /* 0x000fc80000410000 */
[----:B------:R-:W-:Y:S02]  /*7c40*/  @P4 FADD.FTZ R18, R26, R18 ;  /* 0x000000121a124221 */ /* 0x000fe40000010000 */
[----:B------:R-:W4:Y:S01]  /*7c50*/  LDL R26, [R1+0x2f8] ;  /* 0x0002f800011a7983 */ /* 0x000f220000100800 */
[----:B------:R-:W-:Y:S02]  /*7c60*/  SEL R14, R19, R14, P6 ;  /* 0x0000000e130e7207 */ /* 0x000fe40003000000 */
[----:B------:R-:W-:Y:S01]  /*7c70*/  SEL R15, R18, R15, P6 ;  /* 0x0000000f120f7207 */ /* 0x000fe20003000000 */
[----:B--2---:R-:W-:-:S04]  /*7c80*/  FADD.FTZ R17, R21, -R17 ;  /* 0x8000001115117221 */ /* 0x004fc80000010000 */
[----:B------:R-:W-:Y:S01]  /*7c90*/  FMUL.FTZ R21, R0, R17 ;  /* 0x0000001100157220 */ /* 0x000fe20000410000 */
[----:B------:R-:W-:-:S03]  /*7ca0*/  F2FP.BF16.PACK_AB R17, R18, R19 ;  /* 0x000000131211723e */ /* 0x000fc600000010ff */
[----:B------:R-:W-:Y:S01]  /*7cb0*/  @P4 FADD.FTZ R21, R25, R21 ;  /* 0x0000001519154221 */ /* 0x000fe20000010000 */
[----:B------:R-:W-:Y:S01]  /*7cc0*/  @P5 F2FP.BF16.PACK_AB R19, RZ, R18 ;  /* 0x00000012ff13523e */ /* 0x000fe200000010ff */
[----:B------:R-:W2:Y:S03]  /*7cd0*/  LDL R25, [R1+0x34c] ;  /* 0x00034c0001197983 */ /* 0x000ea60000100800 */
[----:B------:R-:W-:-:S04]  /*7ce0*/  @P5 F2FP.BF16.PACK_AB R18, RZ, R21 ;  /* 0x00000015ff12523e */ /* 0x000fc800000010ff */
[----:B------:R-:W-:Y:S01]  /*7cf0*/  @P5 PRMT R10, R18, 0x7610, R10 ;  /* 0x00007610120a5816 */ /* 0x000fe2000000000a */
[----:B---3--:R-:W-:Y:S02]  /*7d00*/  FFMA.FTZ R18, R24, R2, R3 ;  /* 0x0000000218127223 */ /* 0x008fe40000010003 */
[----:B------:R-:W3:Y:S02]  /*7d10*/  LDL R24, [R1+0x3f0] ;  /* 0x0003f00001187983 */ /* 0x000ee40000100800 */
        /* <DEDUP_REMOVED lines=10> */
[----:B------:R-:W-:Y:S01]  /*7dc0*/  @P4 FADD.FTZ R20, R26, R20 ;  /* 0x000000141a144221 */ /* 0x000fe20000010000 */
[----:B------:R-:W-:-:S04]  /*7dd0*/  @P5 F2FP.BF16.PACK_AB R19, RZ, R19 ;  /* 0x00000013ff13523e */ /* 0x000fc800000010ff */
[----:B------:R-:W-:Y:S02]  /*7de0*/  @P5 PRMT R10, R10, 0x5410, R19 ;  /* 0x000054100a0a5816 */ /* 0x000fe40000000013 */
[----:B------:R-:W-:-:S04]  /*7df0*/  @P5 F2FP.BF16.PACK_AB R19, RZ, R20 ;  /* 0x00000014ff13523e */ /* 0x000fc800000010ff */
[----:B------:R-:W-:Y:S02]  /*7e00*/  @P5 PRMT R11, R19, 0x7610, R11 ;  /* 0x00007610130b5816 */ /* 0x000fe4000000000b */
[----:B------:R-:W-:Y:S02]  /*7e10*/  SEL R4, R21, R4, P6 ;  /* 0x0000000415047207 */ /* 0x000fe40003000000 */
[----:B------:R-:W-:Y:S02]  /*7e20*/  SEL R6, R20, R6, P6 ;  /* 0x0000000614067207 */ /* 0x000fe40003000000 */
[----:B------:R-:W-:Y:S01]  /*7e30*/  @P5 PRMT R8, R8, 0x5410, R22 ;  /* 0x0000541008085816 */ /* 0x000fe20000000016 */
[----:B--2---:R-:W-:-:S04]  /*7e40*/  FFMA.FTZ R19, R25, R2, R3 ;  /* 0x0000000219137223 */ /* 0x004fc80000010003 */
[----:B---3--:R-:W-:-:S04]  /*7e50*/  FADD.FTZ R19, R24, -R19 ;  /* 0x8000001318137221 */ /* 0x008fc80000010000 */
        /* <DEDUP_REMOVED lines=17> */
.L_x_795:
[----:B------:R-:W-:Y:S05]  /*7f70*/  BSYNC B1 ;  /* 0x0000000000017941 */ /* 0x000fea0003800000 */
.L_x_794:
        /* <DEDUP_REMOVED lines=107> */
.L_x_797:
[----:B------:R-:W-:Y:S05]  /*8630*/  BSYNC B1 ;  /* 0x0000000000017941 */ /* 0x000fea0003800000 */
.L_x_796:
        /* <DEDUP_REMOVED lines=107> */
.L_x_799:
[----:B------:R-:W-:Y:S05]  /*8cf0*/  BSYNC B1 ;  /* 0x0000000000017941 */ /* 0x000fea0003800000 */
.L_x_798:
[----:B0-----:R-:W0:Y:S01]  /*8d00*/  S2R R16, SR_TID.X ;  /* 0x0000000000107919 */ /* 0x001e220000002100 */
[----:B------:R-:W-:Y:S01]  /*8d10*/  BSSY B1, `(.L_x_800) ;  /* 0x0000074000017945 */ /* 0x000fe20003800000 */
[----:B01----:R-:W-:Y:S02]  /*8d20*/  LOP3.LUT R17, R16, 0x1f, RZ, 0xc, !PT ;  /* 0x0000001f10117812 */ /* 0x003fe400078e0cff */
[----:B------:R-:W-:-:S04]  /*8d30*/  MOV R16, c[0x0][0x168] ;  /* 0x00005a0000107a02 */ /* 0x000fc80000000f00 */
[----:B------:R-:W-:-:S04]  /*8d40*/  SHF.R.S32.HI R16, RZ, 0x1f, R16 ;  /* 0x0000001fff107819 */ /* 0x000fc80000011410 */
[----:B------:R-:W-:-:S04]  /*8d50*/  LEA.HI R16, R16, c[0x0][0x168], RZ, 0x3 ;  /* 0x00005a0010107a11 */ /* 0x000fc800078f18ff */
[----:B------:R-:W-:-:S04]  /*8d60*/  LEA.HI.SX32 R16, R16, R17, 0x1d ;  /* 0x0000001110107211 */ /* 0x000fc800078feaff */
[----:B------:R-:W-:-:S13]  /*8d70*/  ISETP.GE.U32.AND P4, PT, R16, 0xa0, PT ;  /* 0x000000a01000780c */ /* 0x000fda0003f86070 */
[----:B------:R-:W-:Y:S05]  /*8d80*/  @!P4 BRA `(.L_x_801) ;  /* 0x000006c00000c947 */ /* 0x000fea0003800000 */
[----:B------:R-:W2:Y:S04]  /*8d90*/  LDL R16, [R1+0x3e0] ;  /* 0x0003e00001107983 */ /* 0x000ea80000100800 */
[----:B------:R-:W3:Y:S04]  /*8da0*/  LDL R21, [R1+0x3dc] ;  /* 0x0003dc0001157983 */ /* 0x000ee80000100800 */
[----:B------:R-:W4:Y:S04]  /*8db0*/  LDL R17, [R1+0x3d8] ;  /* 0x0003d80001117983 */ /* 0x000f280000100800 */
[----:B------:R-:W4:Y:S04]  /*8dc0*/  LDL R18, [R1+0x3d4] ;  /* 0x0003d40001127983 */ /* 0x000f280000100800 */
[----:B------:R-:W4:Y:S04]  /*8dd0*/  LDL R19, [R1+0x3d0] ;  /* 0x0003d00001137983 */ /* 0x000f280000100800 */
[----:B------:R-:W4:Y:S04]  /*8de0*/  LDL R20, [R1+0x3c0] ;  /* 0x0003c00001147983 */ /* 0x000f280000100800 */
[----:B------:R-:W4:Y:S04]  /*8df0*/  LDL R22, [R1+0x3bc] ;  /* 0x0003bc0001167983 */ /* 0x000f280000100800 */
[----:B------:R0:W-:Y:S04]  /*8e00*/  STL [R1+0x5d4], R24 ;  /* 0x0005d41801007387 */ /* 0x0001e80000100800 */
[----:B0-----:R-:W4:Y:S04]  /*8e10*/  LDL R24, [R1+0x398] ;  /* 0x0003980001187983 */ /* 0x001f280000100800 */
[----:B-----5:R0:W-:Y:S04]  /*8e20*/  STL [R1+0x5d0], R9 ;  /* 0x0005d00901007387 */ /* 0x0201e80000100800 */
[----:B------:R-:W-:Y:S04]  /*8e30*/  STL [R1+0x5cc], R8 ;  /* 0x0005cc0801007387 */ /* 0x000fe80000100800 */
[----:B------:R1:W-:Y:S04]  /*8e40*/  STL [R1+0x5c8], R11 ;  /* 0x0005c80b01007387 */ /* 0x0003e80000100800 */
[----:B------:R-:W4:Y:S04]  /*8e50*/  LDL R23, [R1+0x438] ;  /* 0x0004380001177983 */ /* 0x000f280000100800 */
[----:B0-----:R-:W4:Y:S04]  /*8e60*/  LDL R9, [R1+0x410] ;  /* 0x0004100001097983 */ /* 0x001f280000100800 */
[----:B-1----:R-:W4:Y:S04]  /*8e70*/  LDL R11, [R1+0x424] ;  /* 0x00042400010b7983 */ /* 0x002f280000100800 */
[----:B------:R-:W4:Y:S04]  /*8e80*/  LDL R8, [R1+0x3f8] ;  /* 0x0003f80001087983 */ /* 0x000f280000100800 */
[----:B------:R-:W4:Y:S04]  /*8e90*/  LDL R29, [R1+0x474] ;  /* 0x00047400011d7983 */ /* 0x000f280000100800 */
[----:B------:R-:W4:Y:S04]  /*8ea0*/  LDL R27, [R1+0x460] ;  /* 0x00046000011b7983 */ /* 0x000f280000100800 */
[----:B------:R-:W4:Y:S01]  /*8eb0*/  LDL R26, [R1+0x44c] ;  /* 0x00044c00011a7983 */ /* 0x000f220000100800 */
[----:B--2---:R-:W-:-:S02]  /*8ec0*/  FFMA.FTZ R16, R16, R2, R3 ;  /* 0x0000000210107223 */ /* 0x004fc40000010003 */
[-CC-:B---3--:R-:W-:Y:S02]  /*8ed0*/  FFMA.FTZ R21, R21, R2.reuse, R3.reuse ;  /* 0x0000000215157223 */ /* 0x188fe40000010003 */
[-CC-:B----4-:R-:W-:Y:S02]  /*8ee0*/  FFMA.FTZ R17, R17, R2.reuse, R3.reuse ;  /* 0x0000000211117223 */ /* 0x190fe40000010003 */
[-CC-:B------:R-:W-:Y:S02]  /*8ef0*/  FFMA.FTZ R18, R18, R2.reuse, R3.reuse ;  /* 0x0000000212127223 */ /* 0x180fe40000010003 */
[-CC-:B------:R-:W-:Y:S02]  /*8f00*/  FFMA.FTZ R19, R19, R2.reuse, R3.reuse ;  /* 0x0000000213137223 */ /* 0x180fe40000010003 */
[-CC-:B------:R-:W-:Y:S02]  /*8f10*/  FFMA.FTZ R20, R20, R2.reuse, R3.reuse ;  /* 0x0000000214147223 */ /* 0x180fe40000010003 */
[----:B------:R-:W-:-:S02]  /*8f20*/  FFMA.FTZ R22, R22, R2, R3 ;  /* 0x0000000216167223 */ /* 0x000fc40000010003 */
[----:B------:R-:W-:Y:S02]  /*8f30*/  FFMA.FTZ R2, R24, R2, R3 ;  /* 0x0000000218027223 */ /* 0x000fe40000010003 */
[----:B------:R0:W2:Y:S01]  /*8f40*/  LDL.LU R24, [R1+0x5d4] ;  /* 0x0005d40001187983 */ /* 0x0000a20000300800 */
[----:B------:R-:W-:-:S03]  /*8f50*/  FADD.FTZ R3, R23, -R18 ;  /* 0x8000001217037221 */ /* 0x000fc60000010000 */
[----:B------:R-:W3:Y:S01]  /*8f60*/  LDL R23, [R1+0x29c] ;  /* 0x00029c0001177983 */ /* 0x000ee20000100800 */
[----:B------:R-:W-:Y:S02]  /*8f70*/  FADD.FTZ R18, R11, -R19 ;  /* 0x800000130b127221 */ /* 0x000fe40000010000 */
[----:B------:R-:W-:Y:S01]  /*8f80*/  FADD.FTZ R19, R9, -R20 ;  /* 0x8000001409137221 */ /* 0x000fe20000010000 */
[----:B------:R-:W4:Y:S01]  /*8f90*/  LDL R11, [R1+0x2a8] ;  /* 0x0002a800010b7983 */ /* 0x000f220000100800 */
[----:B------:R-:W-:-:S03]  /*8fa0*/  FADD.FTZ R20, R8, -R22 ;  /* 0x8000001608147221 */ /* 0x000fc60000010000 */
[----:B------:R-:W2:Y:S04]  /*8fb0*/  LDL R22, [R1+0x3e4] ;  /* 0x0003e40001167983 */ /* 0x000ea80000100800 */
[----:B------:R-:W3:Y:S04]  /*8fc0*/  LDL R9, [R1+0x2a0] ;  /* 0x0002a00001097983 */ /* 0x000ee80000100800 */
[----:B------:R-:W4:Y:S01]  /*8fd0*/  LDL R8, [R1+0x2a4] ;  /* 0x0002a40001087983 */ /* 0x000f220000100800 */
[----:B------:R-:W-:Y:S02]  /*8fe0*/  FADD.FTZ R16, R29, -R16 ;  /* 0x800000101d107221 */ /* 0x000fe40000010000 */
[----:B------:R-:W-:Y:S01]  /*8ff0*/  FADD.FTZ R21, R27, -R21 ;  /* 0x800000151b157221 */ /* 0x000fe20000010000 */
[----:B------:R-:W4:Y:S01]  /*9000*/  LDL R29, [R1+0x290] ;  /* 0x00029000011d7983 */ /* 0x000f220000100800 */
[----:B------:R-:W-:-:S03]  /*9010*/  FADD.FTZ R17, R26, -R17 ;  /* 0x800000111a117221 */ /* 0x000fc60000010000 */
[----:B------:R-:W4:Y:S04]  /*9020*/  LDL R27, [R1+0x294] ;  /* 0x00029400011b7983 */ /* 0x000f280000100800 */
[----:B------:R-:W4:Y:S01]  /*9030*/  LDL R26, [R1+0x298] ;  /* 0x00029800011a7983 */ /* 0x000f220000100800 */
[----:B------:R-:W-:-:S04]  /*9040*/  ISETP.NE.U32.AND P4, PT, RZ, c[0x0][0x218], PT ;  /* 0x00008600ff007a0c */ /* 0x000fc80003f85070 */
[----:B------:R-:W-:Y:S01]  /*9050*/  ISETP.NE.AND.EX P4, PT, RZ, c[0x0][0x21c], PT, P4 ;  /* 0x00008700ff007a0c */ /* 0x000fe20003f85340 */
[C---:B------:R-:W-:Y:S02]  /*9060*/  FMUL.FTZ R16, R0.reuse, R16 ;  /* 0x0000001000107220 */ /* 0x040fe40000410000 */
[C---:B------:R-:W-:Y:S02]  /*9070*/  FMUL.FTZ R21, R0.reuse, R21 ;  /* 0x0000001500157220 */ /* 0x040fe40000410000 */
[----:B------:R-:W-:Y:S02]  /*9080*/  FMUL.FTZ R17, R0, R17 ;  /* 0x0000001100117220 */ /* 0x000fe40000410000 */
[----:B--2---:R-:W-:Y:S02]  /*9090*/  FADD.FTZ R22, R22, -R2 ;  /* 0x8000000216167221 */ /* 0x004fe40000010000 */
[C---:B------:R-:W-:Y:S02]  /*90a0*/  FMUL.FTZ R2, R0.reuse, R19 ;  /* 0x0000001300027220 */ /* 0x040fe40000410000 */
[----:B------:R-:W-:-:S02]  /*90b0*/  FMUL.FTZ R19, R0, R22 ;  /* 0x0000001600137220 */ /* 0x000fc40000410000 */
[----:B------:R-:W2:Y:S01]  /*90c0*/  LDL R22, [R1+0x2ac] ;  /* 0x0002ac0001167983 */ /* 0x000ea20000100800 */
[----:B---3--:R-:W-:-:S03]  /*90d0*/  @P4 FADD.FTZ R16, R9, R16 ;  /* 0x0000001009104221 */ /* 0x008fc60000010000 */
[----:B------:R-:W3:Y:S01]  /*90e0*/  LDL.LU R9, [R1+0x5d0] ;  /* 0x0005d00001097983 */ /* 0x000ee20000300800 */
[----:B----4-:R-:W-:Y:S02]  /*90f0*/  @P4 FADD.FTZ R21, R8, R21 ;  /* 0x0000001508154221 */ /* 0x010fe40000010000 */
[----:B------:R-:W-:Y:S01]  /*9100*/  @P4 FADD.FTZ R17, R11, R17 ;  /* 0x000000110b114221 */ /* 0x000fe20000010000 */
[----:B------:R-:W4:Y:S04]  /*9110*/  LDL.LU R8, [R1+0x5cc] ;  /* 0x0005cc0001087983 */ /* 0x000f280000300800 */
[----:B------:R-:W3:Y:S01]  /*9120*/  LDL.LU R11, [R1+0x5c8] ;  /* 0x0005c800010b7983 */ /* 0x000ee20000300800 */
[C---:B------:R-:W-:Y:S02]  /*9130*/  FMUL.FTZ R3, R0.reuse, R3 ;  /* 0x0000000300037220 */ /* 0x040fe40000410000 */
[----:B------:R-:W-:-:S02]  /*9140*/  FMUL.FTZ R18, R0, R18 ;  /* 0x0000001200127220 */ /* 0x000fc40000410000 */
[----:B------:R-:W-:Y:S01]  /*9150*/  FMUL.FTZ R20, R0, R20 ;  /* 0x0000001400147220 */ /* 0x000fe20000410000 */
[----:B------:R-:W-:Y:S01]  /*9160*/  ISETP.NE.U32.AND P5, PT, RZ, c[0x0][0x258], PT ;  /* 0x00009600ff007a0c */ /* 0x000fe20003fa5070 */
[----:B------:R-:W-:Y:S02]  /*9170*/  @P4 FADD.FTZ R18, R29, R18 ;  /* 0x000000121d124221 */ /* 0x000fe40000010000 */
[----:B------:R-:W-:Y:S02]  /*9180*/  @P4 FADD.FTZ R2, R27, R2 ;  /* 0x000000021b024221 */ /* 0x000fe40000010000 */
[----:B------:R-:W-:Y:S02]  /*9190*/  @P4 FADD.FTZ R20, R26, R20 ;  /* 0x000000141a144221 */ /* 0x000fe40000010000 */
[----:B------:R-:W-:Y:S01]  /*91a0*/  @P4 FADD.FTZ R19, R23, R19 ;  /* 0x0000001317134221 */ /* 0x000fe20000010000 */
[----:B------:R-:W-:-:S04]  /*91b0*/  ISETP.NE.AND.EX P5, PT, RZ, c[0x0][0x25c], PT, P5 ;  /* 0x00009700ff007a0c */ /* 0x000fc80003fa5350 */
[----:B------:R-:W-:Y:S02]  /*91c0*/  SEL R4, R18, R4, P5 ;  /* 0x0000000412047207 */ /* 0x000fe40002800000 */
[----:B------:R-:W-:Y:S02]  /*91d0*/  SEL R5, R2, R5, P5 ;  /* 0x0000000502057207 */ /* 0x000fe40002800000 */
[----:B------:R-:W-:Y:S02]  /*91e0*/  SEL R12, R16, R12, P5 ;  /* 0x0000000c100c7207 */ /* 0x000fe40002800000 */
[----:B------:R-:W-:Y:S02]  /*91f0*/  SEL R13, R21, R13, P5 ;  /* 0x0000000d150d7207 */ /* 0x000fe40002800000 */
[----:B------:R-:W-:Y:S02]  /*9200*/  SEL R14, R17, R14, P5 ;  /* 0x0000000e110e7207 */ /* 0x000fe40002800000 */
[----:B------:R-:W-:-:S02]  /*9210*/  SEL R6, R20, R6, P5 ;  /* 0x0000000614067207 */ /* 0x000fc40002800000 */
[----:B------:R-:W-:Y:S01]  /*9220*/  SEL R7, R19, R7, P5 ;  /* 0x0000000713077207 */ /* 0x000fe20002800000 */
[----:B--2---:R-:W-:Y:S01]  /*9230*/  @P4 FADD.FTZ R3, R22, R3 ;  /* 0x0000000316034221 */ /* 0x004fe20000010000 */
[----:B------:R-:W-:-:S04]  /*9240*/  ISETP.NE.U32.AND P4, PT, RZ, c[0x0][0x250], PT ;  /* 0x00009400ff007a0c */ /* 0x000fc80003f85070 */
[----:B------:R-:W-:Y:S02]  /*9250*/  ISETP.NE.AND.EX P4, PT, RZ, c[0x0][0x254], PT, P4 ;  /* 0x00009500ff007a0c */ /* 0x000fe40003f85340 */
[----:B------:R-:W-:Y:S02]  /*9260*/  @P5 MOV R22, 0x20 ;  /* 0x0000002000165802 */ /* 0x000fe40000000f00 */
[----:B------:R-:W-:-:S03]  /*9270*/  SEL R15, R3, R15, P5 ;  /* 0x0000000f030f7207 */ /* 0x000fc60002800000 */
[----:B------:R-:W-:-:S06]  /*9280*/  @P5 IMAD.WIDE.U32 R22, R28, R22, c[0x0][0x258] ;  /* 0x000096001c165625 */ /* 0x000fcc00078e0016 */
[-C--:B------:R-:W-:Y:S02]  /*9290*/  @P4 F2FP.BF16.PACK_AB R0, RZ, R18.reuse ;  /* 0x00000012ff00423e */ /* 0x080fe400000010ff */
[----:B------:R-:W-:Y:S02]  /*92a0*/  F2FP.BF16.PACK_AB R18, R2, R18 ;  /* 0x000000120212723e */ /* 0x000fe400000010ff */
[----:B------:R-:W-:Y:S01]  /*92b0*/  @P4 F2FP.BF16.PACK_AB R25, RZ, R2 ;  /* 0x00000002ff19423e */ /* 0x000fe200000010ff */
[----:B------:R-:W-:Y:S01]  /*92c0*/  HFMA2.MMA R2, -RZ, RZ, 0, 9.5367431640625e-07 ;  /* 0x00000010ff027435 */ /* 0x000fe200000001ff */
[----:B------:R-:W-:Y:S01]  /*92d0*/  @P4 PRMT R10, R0, 0x7610, R10 ;  /* 0x00007610000a4816 */ /* 0x000fe2000000000a */
[----:B------:R-:W-:Y:S01]  /*92e0*/  @P5 STG.E.128 [R22.64], R12 ;  /* 0x0000000c16005986 */ /* 0x000fe2000c101d04 */
[----:B------:R-:W-:Y:S02]  /*92f0*/  @P4 F2FP.BF16.PACK_AB R0, RZ, R17 ;  /* 0x00000011ff00423e */ /* 0x000fe400000010ff */
[-C--:B------:R-:W-:Y:S01]  /*9300*/  @P4 F2FP.BF16.PACK_AB R24, RZ, R16.reuse ;  /* 0x00000010ff18423e */ /* 0x080fe200000010ff */
[----:B------:R1:W-:Y:S01]  /*9310*/  @P5 STG.E.128 [R22.64+0x10], R4 ;  /* 0x0000100416005986 */ /* 0x0003e2000c101d04 */
[----:B------:R-:W-:-:S02]  /*9320*/  F2FP.BF16.PACK_AB R16, R21, R16 ;  /* 0x000000101510723e */ /* 0x000fc400000010ff */
[----:B------:R-:W-:Y:S02]  /*9330*/  F2FP.BF16.PACK_AB R17, R3, R17 ;  /* 0x000000110311723e */ /* 0x000fe400000010ff */
[----:B---3--:R-:W-:Y:S02]  /*9340*/  @P4 PRMT R9, R0, 0x7610, R9 ;  /* 0x0000761000094816 */ /* 0x008fe40000000009 */
[----:B------:R-:W-:Y:S02]  /*9350*/  @P4 F2FP.BF16.PACK_AB R0, RZ, R20 ;  /* 0x00000014ff00423e */ /* 0x000fe400000010ff */
[----:B----4-:R-:W-:Y:S02]  /*9360*/  @P4 PRMT R8, R24, 0x7610, R8 ;  /* 0x0000761018084816 */ /* 0x010fe40000000008 */
[----:B-1----:R-:W-:Y:S02]  /*9370*/  @P4 F2FP.BF16.PACK_AB R23, RZ, R21 ;  /* 0x00000015ff17423e */ /* 0x002fe400000010ff */
[----:B------:R-:W-:Y:S01]  /*9380*/  @P4 F2FP.BF16.PACK_AB R22, RZ, R3 ;  /* 0x00000003ff16423e */ /* 0x000fe200000010ff */
[----:B------:R-:W-:Y:S01]  /*9390*/  IMAD.WIDE.U32 R2, R28, R2, c[0x0][0x248] ;  /* 0x000092001c027625 */ /* 0x000fe200078e0002 */
[----:B------:R-:W-:-:S02]  /*93a0*/  @P4 F2FP.BF16.PACK_AB R21, RZ, R19 ;  /* 0x00000013ff15423e */ /* 0x000fc400000010ff */
[----:B------:R-:W-:Y:S02]  /*93b0*/  F2FP.BF16.PACK_AB R19, R19, R20 ;  /* 0x000000141313723e */ /* 0x000fe400000010ff */
[----:B------:R-:W-:-:S03]  /*93c0*/  @P4 PRMT R11, R0, 0x7610, R11 ;  /* 0x00007610000b4816 */ /* 0x000fc6000000000b */
[----:B------:R1:W-:Y:S01]  /*93d0*/  STG.E.128 [R2.64], R16 ;  /* 0x0000001002007986 */ /* 0x0003e2000c101d04 */
[----:B------:R-:W-:Y:S02]  /*93e0*/  @P4 PRMT R10, R10, 0x5410, R25 ;  /* 0x000054100a0a4816 */ /* 0x000fe40000000019 */
[----:B------:R-:W-:Y:S02]  /*93f0*/  @P4 PRMT R9, R9, 0x5410, R22 ;  /* 0x0000541009094816 */ /* 0x000fe40000000016 */
[----:B------:R-:W-:Y:S02]  /*9400*/  @P4 PRMT R8, R8, 0x5410, R23 ;  /* 0x0000541008084816 */ /* 0x000fe40000000017 */
[----:B------:R-:W-:Y:S02]  /*9410*/  @P4 PRMT R11, R11, 0x5410, R21 ;  /* 0x000054100b0b4816 */ /* 0x000fe40000000015 */
[----:B-1----:R-:W-:-:S04]  /*9420*/  @P4 LEA R2, P5, R28, c[0x0][0x250], 0x4 ;  /* 0x000094001c024a11 */ /* 0x002fc800078a20ff */
[----:B------:R-:W-:-:S05]  /*9430*/  @P4 LEA.HI.X R3, R28, c[0x0][0x254], RZ, 0x4, P5 ;  /* 0x000095001c034a11 */ /* 0x000fca00028f24ff */
[----:B------:R0:W-:Y:S04]  /*9440*/  @P4 STG.E.128 [R2.64], R8 ;  /* 0x0000000802004986 */ /* 0x0001e8000c101d04 */
.L_x_801:
[----:B------:R-:W-:Y:S05]  /*9450*/  BSYNC B1 ;  /* 0x0000000000017941 */ /* 0x000fea0003800000 */
.L_x_800:
[----:B0-----:R-:W2:Y:S01]  /*9460*/  LDL.LU R2, [R1+0x340] ;  /* 0x0003400001027983 */ /* 0x001ea20000300800 */
[----:B-----5:R-:W-:-:S04]  /*9470*/  MOV R0, c[0x0][0x160] ;  /* 0x0000580000007a02 */ /* 0x020fc80000000f00 */
[----:B--2---:R-:W-:-:S04]  /*9480*/  LEA R2, R0, R2, 0x2 ;  /* 0x0000000200027211 */ /* 0x004fc800078e10ff */
[----:B------:R-:W-:Y:S01]  /*9490*/  ISETP.GE.AND P4, PT, R2, c[0x0][0x164], PT ;  /* 0x0000590002007a0c */ /* 0x000fe20003f86270 */
[----:B------:R0:W-:-:S12]  /*94a0*/  STL [R1+0x340], R2 ;  /* 0x0003400201007387 */ /* 0x0001d80000100800 */
[----:B0-----:R-:W-:Y:S01]  /*94b0*/  @P4 CALL.REL.NOINC `(.L_x_779) ;  /* 0x0000001000004944 */ /* 0x001fe20003c00000 */
[----:B------:R-:W-:Y:S05]  /*94c0*/  BRA `(.L_x_802) ;  /* 0xffff87c000007947 */ /* 0x000fea000383ffff */
.L_x_779:
[----:B0-----:R-:W-:Y:S05]  /*94d0*/  BSYNC B0 ;  /* 0x0000000000007941 */ /* 0x001fea0003800000 */
.L_x_778:
[----:B-----5:R-:W2:Y:S04]  /*94e0*/  LDL.LU.64 R12, [R1+0x1a0] ;  /* 0x0001a000010c7983 */ /* 0x020ea80000300a00 */
[----:B------:R-:W3:Y:S04]  /*94f0*/  LDL.LU.64 R14, [R1+0x1a8] ;  /* 0x0001a800010e7983 */ /* 0x000ee80000300a00 */
[----:B---3--:R-:W-:Y:S04]  /*9500*/  STL.64 [R1+0x748], R14 ;  /* 0x0007480e01007387 */ /* 0x008fe80000100a00 */
[----:B--2---:R0:W-:Y:S04]  /*9510*/  STL.64 [R1+0x740], R12 ;  /* 0x0007400c01007387 */ /* 0x0041e80000100a00 */
[----:B0-----:R-:W2:Y:S04]  /*9520*/  LDL.LU.64 R12, [R1+0x1b0] ;  /* 0x0001b000010c7983 */ /* 0x001ea80000300a00 */
        /* <DEDUP_REMOVED lines=13> */
[----:B------:R-:W0:Y:S04]  /*9600*/  S2R R25, SR_TID.X ;  /* 0x0000000000197919 */ /* 0x000e280000002100 */
[----:B---3--:R-:W-:Y:S04]  /*9610*/  STL.64 [R1+0x788], R14 ;  /* 0x0007880e01007387 */ /* 0x008fe80000100a00 */
[----:B--2---:R1:W-:Y:S04]  /*9620*/  STL.64 [R1+0x780], R12 ;  /* 0x0007800c01007387 */ /* 0x0043e80000100a00 */
[----:B-1----:R-:W2:Y:S04]  /*9630*/  LDL.LU.64 R12, [R1+0x1f0] ;  /* 0x0001f000010c7983 */ /* 0x002ea80000300a00 */
[----:B------:R-:W2:Y:S01]  /*9640*/  LDL.LU.64 R14, [R1+0x1f8] ;  /* 0x0001f800010e7983 */ /* 0x000ea20000300a00 */
[----:B0-----:R-:W-:-:S02]  /*9650*/  SHF.R.U32.HI R2, RZ, 0x5, R25 ;  /* 0x00000005ff027819 */ /* 0x001fc40000011619 */
[----:B------:R-:W-:Y:S01]  /*9660*/  LOP3.LUT R0, R25, 0x1f, RZ, 0xc0, !PT ;  /* 0x0000001f19007812 */ /* 0x000fe200078ec0ff */
[----:B------:R-:W3:Y:S04]  /*9670*/  LDL.LU.64 R8, [R1+0x190] ;  /* 0x0001900001087983 */ /* 0x000ee80000300a00 */
[----:B------:R-:W-:Y:S01]  /*9680*/  IMAD R0, R2, 0xa0, R0 ;  /* 0x000000a002007824 */ /* 0x000fe200078e0200 */
[----:B------:R-:W3:Y:S04]  /*9690*/  LDL.LU.64 R10, [R1+0x198] ;  /* 0x00019800010a7983 */ /* 0x000ee80000300a00 */
[----:B------:R-:W4:Y:S01]  /*96a0*/  LDL.LU.64 R4, [R1+0x180] ;  /* 0x0001800001047983 */ /* 0x000f220000300a00 */
[----:B------:R-:W-:-:S03]  /*96b0*/  SHF.L.U32 R0, R0, 0x5, RZ ;  /* 0x0000000500007819 */ /* 0x000fc600000006ff */
[----:B------:R-:W4:Y:S04]  /*96c0*/  LDL.LU.64 R6, [R1+0x188] ;  /* 0x0001880001067983 */ /* 0x000f280000300a00 */
[----:B------:R-:W3:Y:S04]  /*96d0*/  LDL.LU.64 R20, [R1+0x170] ;  /* 0x0001700001147983 */ /* 0x000ee80000300a00 */
[----:B------:R-:W3:Y:S04]  /*96e0*/  LDL.LU.64 R22, [R1+0x178] ;  /* 0x0001780001167983 */ /* 0x000ee80000300a00 */
[----:B------:R-:W3:Y:S04]  /*96f0*/  LDL.LU.64 R16, [R1+0x160] ;  /* 0x0001600001107983 */ /* 0x000ee80000300a00 */
[----:B------:R-:W3:Y:S04]  /*9700*/  LDL.LU.64 R18, [R1+0x168] ;  /* 0x0001680001127983 */ /* 0x000ee80000300a00 */
[----:B--2---:R0:W-:Y:S04]  /*9710*/  STS.128 [R0], R12 ;  /* 0x0000000c00007388 */ /* 0x0041e80000000c00 */
[----:B0-----:R-:W2:Y:S04]  /*9720*/  LDL.LU.64 R14, [R1+0x788] ;  /* 0x00078800010e7983 */ /* 0x001ea80000300a00 */
[----:B------:R-:W2:Y:S04]  /*9730*/  LDL.LU.64 R12, [R1+0x780] ;  /* 0x00078000010c7983 */ /* 0x000ea80000300a00 */
[----:B--2---:R0:W-:Y:S04]  /*9740*/  STS.128 [R0+0x10], R12 ;  /* 0x0000100c00007388 */ /* 0x0041e80000000c00 */
        /* <DEDUP_REMOVED lines=10> */
[----:B------:R-:W2:Y:S01]  /*97f0*/  LDL.LU.64 R12, [R1+0x740] ;  /* 0x00074000010c7983 */ /* 0x000ea20000300a00 */
[----:B------:R-:W-:Y:S03]  /*9800*/  WARPSYNC 0xffffffff ;  /* 0xffffffff00007948 */ /* 0x000fe60003800000 */
[----:B---3--:R-:W-:Y:S04]  /*9810*/  STS.128 [R0+0xc00], R8 ;  /* 0x000c000800007388 */ /* 0x008fe80000000c00 */
[----:B----4-:R-:W-:Y:S04]  /*9820*/  STS.128 [R0+0xc10], R4 ;  /* 0x000c100400007388 */ /* 0x010fe80000000c00 */
[----:B------:R-:W-:Y:S04]  /*9830*/  STS.128 [R0+0x1000], R20 ;  /* 0x0010001400007388 */ /* 0x000fe80000000c00 */
[----:B------:R-:W-:Y:S04]  /*9840*/  STS.128 [R0+0x1010], R16 ;  /* 0x0010101000007388 */ /* 0x000fe80000000c00 */
[----:B--2---:R-:W-:Y:S04]  /*9850*/  STS.128 [R0+0x810], R12 ;  /* 0x0008100c00007388 */ /* 0x004fe80000000c00 */
        /* <DEDUP_REMOVED lines=15> */
[----:B--2---:R-:W-:Y:S02]  /*9950*/  FADD.FTZ R3, R6, R7 ;  /* 0x0000000706037221 */ /* 0x004fe40000010000 */
[----:B---3--:R-:W-:Y:S02]  /*9960*/  FADD.FTZ R4, RZ, R2 ;  /* 0x00000002ff047221 */ /* 0x008fe40000010000 */
[----:B----4-:R-:W-:Y:S02]  /*9970*/  FADD.FTZ R2, R5, R8 ;  /* 0x0000000805027221 */ /* 0x010fe40000010000 */
[----:B------:R-:W-:Y:S02]  /*9980*/  FADD.FTZ R10, R3, R10 ;  /* 0x0000000a030a7221 */ /* 0x000fe40000010000 */
[----:B------:R-:W0:Y:S01]  /*9990*/  LDS R3, [R25.X4+0x600] ;  /* 0x0006000019037984 */ /* 0x000e220000004800 */
[----:B------:R-:W-:-:S03]  /*99a0*/  FADD.FTZ R14, R2, R9 ;  /* 0x00000009020e7221 */ /* 0x000fc60000010000 */
[----:B------:R-:W1:Y:S01]  /*99b0*/  LDS R2, [R25.X4+0x1a00] ;  /* 0x001a000019027984 */ /* 0x000e620000004800 */
[----:B------:R-:W-:-:S03]  /*99c0*/  FADD.FTZ R12, R4, R11 ;  /* 0x0000000b040c7221 */ /* 0x000fc60000010000 */
[----:B------:R-:W-:Y:S04]  /*99d0*/  STL [R1+0x6e0], R10 ;  /* 0x0006e00a01007387 */ /* 0x000fe80000100800 */
[----:B------:R-:W-:Y:S04]  /*99e0*/  STL [R1+0x5d4], R14 ;  /* 0x0005d40e01007387 */ /* 0x000fe80000100800 */
[----:B------:R-:W-:Y:S04]  /*99f0*/  STL [R1+0x5d0], R12 ;  /* 0x0005d00c01007387 */ /* 0x000fe80000100800 */
[----:B------:R-:W2:Y:S04]  /*9a00*/  LDS R4, [R25.X4+0x800] ;  /* 0x0008000019047984 */ /* 0x000ea80000004800 */
[----:B0-----:R-:W-:Y:S04]  /*9a10*/  STL [R1+0x198], R3 ;  /* 0x0001980301007387 */ /* 0x001fe80000100800 */
[----:B------:R-:W0:Y:S04]  /*9a20*/  LDS R3, [R25.X4+0x1c00] ;  /* 0x001c000019037984 */ /* 0x000e280000004800 */
[----:B-1----:R-:W-:Y:S04]  /*9a30*/  STL [R1+0x1b0], R2 ;  /* 0x0001b00201007387 */ /* 0x002fe80000100800 */
[----:B------:R-:W1:Y:S04]  /*9a40*/  LDS R2, [R25.X4+0xa00] ;  /* 0x000a000019027984 */ /* 0x000e680000004800 */
[----:B--2---:R-:W-:Y:S04]  /*9a50*/  STL [R1+0x1a0], R4 ;  /* 0x0001a00401007387 */ /* 0x004fe80000100800 */
        /* <DEDUP_REMOVED lines=18> */
[----:B------:R-:W-:Y:S04]  /*9b80*/  LDS R4, [R25.X4+0x3000] ;  /* 0x0030000019047984 */ /* 0x000fe80000004800 */
[----:B0-----:R-:W-:Y:S04]  /*9b90*/  STL [R1+0x1e0], R3 ;  /* 0x0001e00301007387 */ /* 0x001fe80000100800 */
[----:B------:R-:W-:Y:S04]  /*9ba0*/  STL [R1+0x668], R27 ;  /* 0x0006681b01007387 */ /* 0x000fe80000100800 */
[----:B-1----:R-:W-:Y:S04]  /*9bb0*/  STL [R1+0x290], R2 ;  /* 0x0002900201007387 */ /* 0x002fe80000100800 */
[----:B------:R-:W0:Y:S04]  /*9bc0*/  LDS R2, [R25.X4+0x2e00] ;  /* 0x002e000019027984 */ /* 0x000e280000004800 */
[----:B------:R-:W1:Y:S04]  /*9bd0*/  LDS R3, [R25.X4+0x3200] ;  /* 0x0032000019037984 */ /* 0x000e680000004800 */
[----:B0-----:R-:W-:Y:S04]  /*9be0*/  STL [R1+0x294], R2 ;  /* 0x0002940201007387 */ /* 0x001fe80000100800 */
[----:B------:R-:W0:Y:S04]  /*9bf0*/  LDS R2, [R25.X4+0x3400] ;  /* 0x0034000019027984 */ /* 0x000e280000004800 */
[----:B------:R-:W-:Y:S04]  /*9c00*/  STL [R1+0x298], R4 ;  /* 0x0002980401007387 */ /* 0x000fe80000100800 */
[----:B------:R-:W2:Y:S04]  /*9c10*/  LDS R4, [R25.X4+0x3600] ;  /* 0x0036000019047984 */ /* 0x000ea80000004800 */
[----:B-1----:R-:W-:Y:S04]  /*9c20*/  STL [R1+0x29c], R3 ;  /* 0x00029c0301007387 */ /* 0x002fe80000100800 */
[----:B------:R-:W1:Y:S04]  /*9c30*/  LDS R3, [R25.X4+0x3800] ;  /* 0x0038000019037984 */ /* 0x000e680000004800 */
[----:B0-----:R-:W-:Y:S04]  /*9c40*/  STL [R1+0x2a0], R2 ;  /* 0x0002a00201007387 */ /* 0x001fe80000100800 */
[----:B------:R-:W0:Y:S04]  /*9c50*/  LDS R2, [R25.X4+0x3a00] ;  /* 0x003a000019027984 */ /* 0x000e280000004800 */
[----:B--2---:R-:W-:Y:S04]  /*9c60*/  STL [R1+0x2a4], R4 ;  /* 0x0002a40401007387 */ /* 0x004fe80000100800 */
[----:B-1----:R-:W-:Y:S04]  /*9c70*/  STL [R1+0x2a8], R3 ;  /* 0x0002a80301007387 */ /* 0x002fe80000100800 */
[----:B------:R-:W1:Y:S04]  /*9c80*/  LDS R3, [R25.X4+0x4000] ;  /* 0x0040000019037984 */ /* 0x000e680000004800 */
[----:B0-----:R-:W-:Y:S04]  /*9c90*/  STL [R1+0x2ac], R2 ;  /* 0x0002ac0201007387 */ /* 0x001fe80000100800 */
[----:B------:R-:W-:Y:S04]  /*9ca0*/  STL [R1+0x6e8], R22 ;  /* 0x0006e81601007387 */ /* 0x000fe80000100800 */
[----:B------:R0:W-:Y:S04]  /*9cb0*/  STL [R1+0x6e4], R21 ;  /* 0x0006e41501007387 */ /* 0x0001e80000100800 */
[----:B------:R-:W2:Y:S04]  /*9cc0*/  LDS R2, [R25.X4+0x4200] ;  /* 0x0042000019027984 */ /* 0x000ea80000004800 */
[----:B0-----:R-:W3:Y:S04]  /*9cd0*/  LDL.LU.64 R20, [R1+0x240] ;  /* 0x0002400001147983 */ /* 0x001ee80000300a00 */
[----:B-1----:R-:W-:Y:S04]  /*9ce0*/  STL [R1+0x160], R3 ;  /* 0x0001600301007387 */ /* 0x002fe80000100800 */
[----:B------:R-:W4:Y:S04]  /*9cf0*/  LDL.LU.64 R22, [R1+0x248] ;  /* 0x0002480001167983 */ /* 0x000f280000300a00 */
[----:B------:R-:W0:Y:S04]  /*9d00*/  LDS R3, [R25.X4+0x4600] ;  /* 0x0046000019037984 */ /* 0x000e280000004800 */
[----:B--2---:R-:W-:Y:S04]  /*9d10*/  STL [R1+0x2b0], R2 ;  /* 0x0002b00201007387 */ /* 0x004fe80000100800 */
[----:B------:R-:W1:Y:S04]  /*9d20*/  LDS R2, [R25.X4+0x4800] ;  /* 0x0048000019027984 */ /* 0x000e680000004800 */
[----:B----4-:R-:W-:Y:S04]  /*9d30*/  STL.64 [R1+0x6f8], R22 ;  /* 0x0006f81601007387 */ /* 0x010fe80000100a00 */
[----:B---3--:R2:W-:Y:S04]  /*9d40*/  STL.64 [R1+0x6f0], R20 ;  /* 0x0006f01401007387 */ /* 0x0085e80000100a00 */
[----:B--2---:R-:W2:Y:S04]  /*9d50*/  LDL.LU.64 R20, [R1+0x250] ;  /* 0x0002500001147983 */ /* 0x004ea80000300a00 */
[----:B------:R-:W3:Y:S04]  /*9d60*/  LDL.LU.64 R22, [R1+0x258] ;  /* 0x0002580001167983 */ /* 0x000ee80000300a00 */
[----:B---3--:R-:W-:Y:S04]  /*9d70*/  STL.64 [R1+0x708], R22 ;  /* 0x0007081601007387 */ /* 0x008fe80000100a00 */
[----:B--2---:R2:W-:Y:S04]  /*9d80*/  STL.64 [R1+0x700], R20 ;  /* 0x0007001401007387 */ /* 0x0045e80000100a00 */
        /* <DEDUP_REMOVED lines=13> */
[----:B------:R-:W2:Y:S04]  /*9e60*/  LDL.LU.64 R22, [R1+0x18] ;  /* 0x0000180001167983 */ /* 0x000ea80000300a00 */
[----:B------:R-:W3:Y:S04]  /*9e70*/  LDL.LU.64 R8, [R1+0x230] ;  /* 0x0002300001087983 */ /* 0x000ee80000300a00 */
[----:B------:R-:W3:Y:S04]  /*9e80*/  LDL.LU.64 R10, [R1+0x238] ;  /* 0x00023800010a7983 */ /* 0x000ee80000300a00 */
[----:B------:R-:W4:Y:S04]  /*9e90*/  LDL.LU.64 R16, [R1+0x220] ;  /* 0x0002200001107983 */ /* 0x000f280000300a00 */
[----:B------:R-:W4:Y:S04]  /*9ea0*/  LDL.LU.64 R18, [R1+0x228] ;  /* 0x0002280001127983 */ /* 0x000f280000300a00 */
[----:B------:R-:W3:Y:S04]  /*9eb0*/  LDL.LU.64 R12, [R1+0x210] ;  /* 0x00021000010c7983 */ /* 0x000ee80000300a00 */
[----:B------:R-:W3:Y:S04]  /*9ec0*/  LDL.LU.64 R14, [R1+0x218] ;  /* 0x00021800010e7983 */ /* 0x000ee80000300a00 */
[----:B------:R-:W3:Y:S04]  /*9ed0*/  LDL.LU.64 R4, [R1+0x200] ;  /* 0x0002000001047983 */ /* 0x000ee80000300a00 */
[----:B------:R-:W3:Y:S04]  /*9ee0*/  LDL.LU.64 R6, [R1+0x208] ;  /* 0x0002080001067983 */ /* 0x000ee80000300a00 */
[----:B------:R-:W-:Y:S04]  /*9ef0*/  STL [R1+0x2b4], R24 ;  /* 0x0002b41801007387 */ /* 0x000fe80000100800 */
[----:B------:R-:W1:Y:S04]  /*9f00*/  LDS R24, [R25.X4+0x4a00] ;  /* 0x004a000019187984 */ /* 0x000e680000004800 */
[----:B0-----:R-:W-:Y:S04]  /*9f10*/  STL [R1+0x2b8], R3 ;  /* 0x0002b80301007387 */ /* 0x001fe80000100800 */
[----:B------:R-:W0:Y:S04]  /*9f20*/  LDS R3, [R25.X4+0x4c00] ;  /* 0x004c000019037984 */ /* 0x000e280000004800 */
[----:B-1----:R-:W-:Y:S04]  /*9f30*/  STL [R1+0x2bc], R2 ;  /* 0x0002bc0201007387 */ /* 0x002fe80000100800 */
[----:B------:R-:W1:Y:S04]  /*9f40*/  LDS R2, [R25.X4+0x4e00] ;  /* 0x004e000019027984 */ /* 0x000e680000004800 */
[----:B------:R-:W-:Y:S06]  /*9f50*/  BAR.SYNC.DEFER_BLOCKING 0x0 ;  /* 0x0000000000007b1d */ /* 0x000fec0000010000 */
[----:B------:R-:W-:Y:S04]  /*9f60*/  STL [R1+0x2c0], R24 ;  /* 0x0002c01801007387 */ /* 0x000fe80000100800 */
[----:B0-----:R-:W-:Y:S04]  /*9f70*/  STL [R1+0x2c4], R3 ;  /* 0x0002c40301007387 */ /* 0x001fe80000100800 */
[----:B-1----:R-:W-:Y:S04]  /*9f80*/  STL [R1+0x2c8], R2 ;  /* 0x0002c80201007387 */ /* 0x002fe80000100800 */
        /* <DEDUP_REMOVED lines=15> */
[----:B---3--:R-:W-:Y:S04]  /*a080*/  STS.128 [R0+0xc00], R8 ;  /* 0x000c000800007388 */ /* 0x008fe80000000c00 */
[----:B----4-:R-:W-:Y:S04]  /*a090*/  STS.128 [R0+0xc10], R16 ;  /* 0x000c101000007388 */ /* 0x010fe80000000c00 */
[----:B------:R-:W-:Y:S04]  /*a0a0*/  STS.128 [R0+0x1000], R12 ;  /* 0x0010000c00007388 */ /* 0x000fe80000000c00 */
[----:B------:R-:W-:Y:S04]  /*a0b0*/  STS.128 [R0+0x1010], R4 ;  /* 0x0010100400007388 */ /* 0x000fe80000000c00 */
[----:B--2---:R0:W-:Y:S04]  /*a0c0*/  STS.128 [R0+0x810], R20 ;  /* 0x0008101400007388 */ /* 0x0041e80000000c00 */
[----:B------:R-:W-:Y:S06]  /*a0d0*/  BAR.SYNC.DEFER_BLOCKING 0x0 ;  /* 0x0000000000007b1d */ /* 0x000fec0000010000 */
[----:B0-----:R-:W2:Y:S04]  /*a0e0*/  LDL.LU R22, [R1+0x6e8] ;  /* 0x0006e80001167983 */ /* 0x001ea80000300800 */
[----:B------:R-:W3:Y:S04]  /*a0f0*/  LDL.LU R21, [R1+0x6e4] ;  /* 0x0006e40001157983 */ /* 0x000ee80000300800 */
[----:B------:R-:W4:Y:S04]  /*a100*/  LDL.LU R10, [R1+0x6e0] ;  /* 0x0006e000010a7983 */ /* 0x000f280000300800 */
[----:B------:R-:W4:Y:S04]  /*a110*/  LDS R11, [R25.X4] ;  /* 0x00000000190b7984 */ /* 0x000f280000004800 */
[----:B------:R-:W0:Y:S04]  /*a120*/  LDS R3, [R25.X4+0x1400] ;  /* 0x0014000019037984 */ /* 0x000e280000004800 */
[----:B------:R-:W1:Y:S04]  /*a130*/  LDS R19, [R25.X4+0x400] ;  /* 0x0004000019137984 */ /* 0x000e680000004800 */
[----:B------:R-:W0:Y:S04]  /*a140*/  LDS R2, [R25.X4+0x1600] ;  /* 0x0016000019027984 */ /* 0x000e280000004800 */
[----:B------:R-:W0:Y:S04]  /*a150*/  LDS R16, [R25.X4+0x200] ;  /* 0x0002000019107984 */ /* 0x000e280000004800 */
[----:B------:R-:W0:Y:S04]  /*a160*/  LDS R26, [R25.X4+0x1800] ;  /* 0x00180000191a7984 */ /* 0x000e280000004800 */
[----:B------:R-:W-:Y:S04]  /*a170*/  LDS R4, [R25.X4+0x800] ;  /* 0x0008000019047984 */ /* 0x000fe80000004800 */
[----:B------:R-:W-:Y:S04]  /*a180*/  LDS R23, [R25.X4+0x2800] ;  /* 0x0028000019177984 */ /* 0x000fe80000004800 */
[----:B------:R-:W-:Y:S04]  /*a190*/  LDS R20, [R25.X4+0x2a00] ;  /* 0x002a000019147984 */ /* 0x000fe80000004800 */
[----:B------:R-:W-:Y:S04]  /*a1a0*/  LDS R24, [R25.X4+0x4400] ;  /* 0x0044000019187984 */ /* 0x000fe80000004800 */
[----:B----4-:R-:W-:Y:S04]  /*a1b0*/  STL.64 [R1+0x670], R10 ;  /* 0x0006700a01007387 */ /* 0x010fe80000100a00 */
[----:B0-----:R-:W-:Y:S04]  /*a1c0*/  STL [R1], R3 ;  /* 0x0000000301007387 */ /* 0x001fe80000100800 */
[----:B------:R-:W0:Y:S04]  /*a1d0*/  LDS R3, [R25.X4+0x600] ;  /* 0x0006000019037984 */ /* 0x000e280000004800 */
[----:B-1----:R-:W-:Y:S04]  /*a1e0*/  STL [R1+0x67c], R19 ;  /* 0x00067c1301007387 */ /* 0x002fe80000100800 */
[----:B------:R-:W-:Y:S04]  /*a1f0*/  STL [R1+0x4], R2 ;  /* 0x0000040201007387 */ /* 0x000fe80000100800 */
[----:B------:R-:W1:Y:S04]  /*a200*/  LDS R2, [R25.X4+0x1a00] ;  /* 0x001a000019027984 */ /* 0x000e680000004800 */
[----:B------:R-:W-:Y:S04]  /*a210*/  STL [R1+0x678], R16 ;  /* 0x0006781001007387 */ /* 0x000fe80000100800 */
[----:B------:R-:W-:Y:S04]  /*a220*/  STL [R1+0x5c8], R26 ;  /* 0x0005c81a01007387 */ /* 0x000fe80000100800 */
[----:B0-----:R-:W-:Y:S04]  /*a230*/  STL [R1+0x164], R3 ;  /* 0x0001640301007387 */ /* 0x001fe80000100800 */
[----:B------:R-:W0:Y:S04]  /*a240*/  LDS R3, [R25.X4+0x1c00] ;  /* 0x001c000019037984 */ /* 0x000e280000004800 */
[----:B-1----:R-:W-:Y:S04]  /*a250*/  STL [R1+0x170], R2 ;  /* 0x0001700201007387 */ /* 0x002fe80000100800 */
[----:B------:R-:W1:Y:S04]  /*a260*/  LDS R2, [R25.X4+0xa00] ;  /* 0x000a000019027984 */ /* 0x000e680000004800 */
[----:B------:R-:W-:Y:S04]  /*a270*/  STL [R1+0x168], R4 ;  /* 0x0001680401007387 */ /* 0x000fe80000100800 */
[----:B------:R-:W4:Y:S04]  /*a280*/  LDS R4, [R25.X4+0x1e00] ;  /* 0x001e000019047984 */ /* 0x000f280000004800 */
[----:B0-----:R-:W-:Y:S04]  /*a290*/  STL [R1+0x174], R3 ;  /* 0x0001740301007387 */ /* 0x001fe80000100800 */
[----:B------:R-:W0:Y:S04]  /*a2a0*/  LDS R3, [R25.X4+0xc00] ;  /* 0x000c000019037984 */ /* 0x000e280000004800 */
[----:B-1----:R-:W-:Y:S04]  /*a2b0*/  STL [R1+0x16c], R2 ;  /* 0x00016c0201007387 */ /* 0x002fe80000100800 */
[----:B------:R-:W1:Y:S04]  /*a2c0*/  LDS R2, [R25.X4+0x2000] ;  /* 0x0020000019027984 */ /* 0x000e680000004800 */
[----:B----4-:R-:W-:Y:S04]  /*a2d0*/  STL [R1+0x178], R4 ;  /* 0x0001780401007387 */ /* 0x010fe80000100800 */
        /* <DEDUP_REMOVED lines=15> */
[----:B------:R-:W-:Y:S04]  /*a3d0*/  STL [R1+0x5cc], R23 ;  /* 0x0005cc1701007387 */ /* 0x000fe80000100800 */
[----:B-1----:R-:W-:Y:S04]  /*a3e0*/  STL [R1+0x19c], R2 ;  /* 0x00019c0201007387 */ /* 0x002fe80000100800 */
[----:B--2---:R-:W-:Y:S04]  /*a3f0*/  STL [R1+0x688], R22 ;  /* 0x0006881601007387 */ /* 0x004fe80000100800 */
[----:B---3--:R-:W-:Y:S04]  /*a400*/  STL.64 [R1+0x680], R20 ;  /* 0x0006801401007387 */ /* 0x008fe80000100a00 */
[----:B------:R-:W1:Y:S04]  /*a410*/  LDS R2, [R25.X4+0x3000] ;  /* 0x0030000019027984 */ /* 0x000e680000004800 */
[----:B----4-:R-:W-:Y:S04]  /*a420*/  STL [R1+0x8], R4 ;  /* 0x0000080401007387 */ /* 0x010fe80000100800 */
        /* <DEDUP_REMOVED lines=18> */
[----:B------:R-:W2:Y:S04]  /*a550*/  LDL.LU.64 R20, [R1+0x60] ;  /* 0x0000600001147983 */ /* 0x000ea80000300a00 */
[----:B0-----:R-:W-:Y:S04]  /*a560*/  STL [R1+0x14], R3 ;  /* 0x0000140301007387 */ /* 0x001fe80000100800 */
[----:B------:R-:W3:Y:S04]  /*a570*/  LDL.LU.64 R22, [R1+0x68] ;  /* 0x0000680001167983 */ /* 0x000ee80000300a00 */
[----:B------:R-:W0:Y:S04]  /*a580*/  LDS R3, [R25.X4+0x4600] ;  /* 0x0046000019037984 */ /* 0x000e280000004800 */
[----:B-1----:R-:W-:Y:S04]  /*a590*/  STL [R1+0x1dc], R2 ;  /* 0x0001dc0201007387 */ /* 0x002fe80000100800 */
[----:B------:R-:W1:Y:S04]  /*a5a0*/  LDS R2, [R25.X4+0x4800] ;  /* 0x0048000019027984 */ /* 0x000e680000004800 */
        /* <DEDUP_REMOVED lines=60> */
[----:B------:R-:W3:Y:S04]  /*a970*/  LDL.LU.64 R20, [R1+0x680] ;  /* 0x0006800001147983 */ /* 0x000ee80000300a00 */
[----:B------:R-:W4:Y:S04]  /*a980*/  LDL.LU R19, [R1+0x67c] ;  /* 0x00067c0001137983 */ /* 0x000f280000300800 */
[----:B------:R-:W2:Y:S04]  /*a990*/  LDL.LU R16, [R1+0x678] ;  /* 0x0006780001107983 */ /* 0x000ea80000300800 */
[----:B------:R-:W2:Y:S04]  /*a9a0*/  LDL.LU.64 R10, [R1+0x670] ;  /* 0x00067000010a7983 */ /* 0x000ea80000300a00 */
[----:B------:R-:W0:Y:S04]  /*a9b0*/  LDS R12, [R25.X4+0x600] ;  /* 0x00060000190c7984 */ /* 0x000e280000004800 */
[----:B------:R-:W1:Y:S04]  /*a9c0*/  LDS R7, [R25.X4+0x1a00] ;  /* 0x001a000019077984 */ /* 0x000e680000004800 */
[----:B------:R-:W1:Y:S04]  /*a9d0*/  LDS R8, [R25.X4+0x800] ;  /* 0x0008000019087984 */ /* 0x000e680000004800 */
[----:B------:R-:W-:Y:S04]  /*a9e0*/  LDS R9, [R25.X4+0x1800] ;  /* 0x0018000019097984 */ /* 0x000fe80000004800 */
[----:B------:R-:W-:Y:S04]  /*a9f0*/  LDS R6, [R25.X4] ;  /* 0x0000000019067984 */ /* 0x000fe80000004800 */
[----:B------:R-:W-:Y:S04]  /*aa00*/  LDS R5, [R25.X4+0x200] ;  /* 0x0002000019057984 */ /* 0x000fe80000004800 */
[----:B------:R-:W-:Y:S04]  /*aa10*/  LDS R4, [R25.X4+0x400] ;  /* 0x0004000019047984 */ /* 0x000fe80000004800 */
[----:B------:R-:W-:Y:S04]  /*aa20*/  LDS R18, [R25.X4+0x2c00] ;  /* 0x002c000019127984 */ /* 0x000fe80000004800 */
[----:B------:R-:W-:Y:S04]  /*aa30*/  LDS R27, [R25.X4+0x4800] ;  /* 0x00480000191b7984 */ /* 0x000fe80000004800 */
[----:B------:R-:W-:Y:S04]  /*aa40*/  LDS R3, [R25.X4+0x1400] ;  /* 0x0014000019037984 */ /* 0x000fe80000004800 */
[----:B0-----:R-:W-:Y:S04]  /*aa50*/  STL [R1+0x28], R12 ;  /* 0x0000280c01007387 */ /* 0x001fe80000100800 */
[----:B------:R-:W0:Y:S04]  /*aa60*/  LDS R12, [R25.X4+0x1c00] ;  /* 0x001c0000190c7984 */ /* 0x000e280000004800 */
[----:B-1----:R-:W-:Y:S04]  /*aa70*/  STL [R1+0x30], R7 ;  /* 0x0000300701007387 */ /* 0x002fe80000100800 */
[----:B------:R-:W1:Y:S04]  /*aa80*/  LDS R7, [R25.X4+0xa00] ;  /* 0x000a000019077984 */ /* 0x000e680000004800 */
[----:B------:R-:W-:Y:S04]  /*aa90*/  STL [R1+0x1c], R8 ;  /* 0x00001c0801007387 */ /* 0x000fe80000100800 */
[----:B------:R-:W1:Y:S04]  /*aaa0*/  LDS R8, [R25.X4+0x1e00] ;  /* 0x001e000019087984 */ /* 0x000e680000004800 */
        /* <DEDUP_REMOVED lines=23> */
[----:B--2---:R-:W-:Y:S04]  /*ac20*/  STL.64 [R1+0x5e0], R10 ;  /* 0x0005e00a01007387 */ /* 0x004fe80000100a00 */
[----:B-1----:R-:W-:Y:S04]  /*ac30*/  STL [R1+0x84], R7 ;  /* 0x0000840701007387 */ /* 0x002fe80000100800 */
[----:B------:R-:W0:Y:S04]  /*ac40*/  LDS R7, [R25.X4+0x2a00] ;  /* 0x002a000019077984 */ /* 0x000e280000004800 */
[----:B------:R-:W-:Y:S04]  /*ac50*/  STL.64 [R1+0x5d8], R8 ;  /* 0x0005d80801007387 */ /* 0x000fe80000100a00 */
[----:B0-----:R-:W-:Y:S04]  /*ac60*/  STL.64 [R1+0x5f0], R6 ;  /* 0x0005f00601007387 */ /* 0x001fe80000100a00 */
[----:B------:R-:W-:Y:S04]  /*ac70*/  STL.64 [R1+0x5e8], R4 ;  /* 0x0005e80401007387 */ /* 0x000fe80000100a00 */
[----:B------:R-:W0:Y:S04]  /*ac80*/  LDS R4, [R25.X4+0x2e00] ;  /* 0x002e000019047984 */ /* 0x000e280000004800 */
[----:B------:R-:W1:Y:S04]  /*ac90*/  LDS R6, [R25.X4+0x3000] ;  /* 0x0030000019067984 */ /* 0x000e680000004800 */
[----:B------:R-:W2:Y:S04]  /*aca0*/  LDS R5, [R25.X4+0x3200] ;  /* 0x0032000019057984 */ /* 0x000ea80000004800 */
[----:B----4-:R-:W-:Y:S04]  /*acb0*/  STL.64 [R1+0x600], R18 ;  /* 0x0006001201007387 */ /* 0x010fe80000100a00 */
[----:B------:R-:W-:Y:S04]  /*acc0*/  STL [R1+0x5f8], R16 ;  /* 0x0005f81001007387 */ /* 0x000fe80000100800 */
        /* <DEDUP_REMOVED lines=15> */
[----:B------:R-:W4:Y:S04]  /*adc0*/  LDL.LU.64 R16, [R1+0xf0] ;  /* 0x0000f00001107983 */ /* 0x000f280000300a00 */
[----:B--2---:R-:W-:Y:S04]  /*add0*/  STL [R1+0xa8], R5 ;  /* 0x0000a80501007387 */ /* 0x004fe80000100800 */
[----:B------:R-:W2:Y:S04]  /*ade0*/  LDL.LU.64 R18, [R1+0xf8] ;  /* 0x0000f80001127983 */ /* 0x000ea80000300a00 */
[----:B0-----:R-:W-:Y:S04]  /*adf0*/  STL [R1+0xac], R4 ;  /* 0x0000ac0401007387 */ /* 0x001fe80000100800 */
[----:B--2---:R-:W-:Y:S04]  /*ae00*/  STL.64 [R1+0x610], R18 ;  /* 0x0006101201007387 */ /* 0x004fe80000100a00 */
[----:B----4-:R0:W-:Y:S04]  /*ae10*/  STL.64 [R1+0x608], R16 ;  /* 0x0006081001007387 */ /* 0x0101e80000100a00 */
[----:B0-----:R-:W2:Y:S04]  /*ae20*/  LDL.LU.64 R16, [R1+0x100] ;  /* 0x0001000001107983 */ /* 0x001ea80000300a00 */
[----:B------:R-:W4:Y:S04]  /*ae30*/  LDL.LU.64 R18, [R1+0x108] ;  /* 0x0001080001127983 */ /* 0x000f280000300a00 */
[----:B----4-:R-:W-:Y:S04]  /*ae40*/  STL.64 [R1+0x620], R18 ;  /* 0x0006201201007387 */ /* 0x010fe80000100a00 */
[----:B--2---:R0:W-:Y:S04]  /*ae50*/  STL.64 [R1+0x618], R16 ;  /* 0x0006181001007387 */ /* 0x0041e80000100a00 */
        /* <DEDUP_REMOVED lines=17> */
[----:B------:R-:W2:Y:S04]  /*af70*/  LDL.LU.64 R18, [R1+0x158] ;  /* 0x0001580001127983 */ /* 0x000ea80000300a00 */
[----:B------:R-:W4:Y:S04]  /*af80*/  LDL.LU.64 R4, [R1+0xe0] ;  /* 0x0000e00001047983 */ /* 0x000f280000300a00 */
[----:B------:R-:W4:Y:S04]  /*af90*/  LDL.LU.64 R6, [R1+0xe8] ;  /* 0x0000e80001067983 */ /* 0x000f280000300a00 */
[----:B------:R-:W3:Y:S04]  /*afa0*/  LDL.LU.64 R8, [R1+0xd0] ;  /* 0x0000d00001087983 */ /* 0x000ee80000300a00 */
[----:B------:R-:W3:Y:S04]  /*afb0*/  LDL.LU.64 R10, [R1+0xd8] ;  /* 0x0000d800010a7983 */ /* 0x000ee80000300a00 */
[----:B------:R-:W3:Y:S04]  /*afc0*/  LDL.LU.64 R12, [R1+0xc0] ;  /* 0x0000c000010c7983 */ /* 0x000ee80000300a00 */
[----:B------:R-:W3:Y:S04]  /*afd0*/  LDL.LU.64 R14, [R1+0xc8] ;  /* 0x0000c800010e7983 */ /* 0x000ee80000300a00 */
[----:B------:R-:W3:Y:S04]  /*afe0*/  LDL.LU R23, [R1] ;  /* 0x0000000001177983 */ /* 0x000ee80000300800 */
[----:B------:R-:W3:Y:S04]  /*aff0*/  LDL.LU R26, [R1+0x4] ;  /* 0x00000400011a7983 */ /* 0x000ee80000300800 */
[----:B------:R-:W-:Y:S04]  /*b000*/  STL [R1+0xb0], R27 ;  /* 0x0000b01b01007387 */ /* 0x000fe80000100800 */
[----:B------:R-:W0:Y:S04]  /*b010*/  LDS R27, [R25.X4+0x4a00] ;  /* 0x004a0000191b7984 */ /* 0x000e280000004800 */
[----:B0-----:R-:W-:Y:S04]  /*b020*/  STL [R1+0xb4], R27 ;  /* 0x0000b41b01007387 */ /* 0x001fe80000100800 */
[----:B------:R-:W0:Y:S04]  /*b030*/  LDS R27, [R25.X4+0x4c00] ;  /* 0x004c0000191b7984 */ /* 0x000e280000004800 */
[----:B0-----:R-:W-:Y:S04]  /*b040*/  STL [R1+0xb8], R27 ;  /* 0x0000b81b01007387 */ /* 0x001fe80000100800 */
[----:B------:R-:W0:Y:S04]  /*b050*/  LDS R27, [R25.X4+0x4e00] ;  /* 0x004e0000191b7984 */ /* 0x000e280000004800 */
[----:B------:R-:W-:Y:S06]  /*b060*/  BAR.SYNC.DEFER_BLOCKING 0x0 ;  /* 0x0000000000007b1d */ /* 0x000fec0000010000 */
[----:B0-----:R0:W-:Y:S04]  /*b070*/  STL [R1+0xbc], R27 ;  /* 0x0000bc1b01007387 */ /* 0x0011e80000100800 */
[----:B0-----:R-:W3:Y:S04]  /*b080*/  LDL.LU R27, [R1+0x668] ;  /* 0x00066800011b7983 */ /* 0x001ee80000300800 */
        /* <DEDUP_REMOVED lines=18> */
[----:B----4-:R-:W-:Y:S04]  /*b1b0*/  STS.128 [R0+0xc10], R4 ;  /* 0x000c100400007388 */ /* 0x010fe80000000c00 */
[----:B---3--:R-:W-:Y:S04]  /*b1c0*/  STS.128 [R0+0x1000], R8 ;  /* 0x0010000800007388 */ /* 0x008fe80000000c00 */
[----:B--2---:R0:W-:Y:S04]  /*b1d0*/  STS.128 [R0+0xc00], R16 ;  /* 0x000c001000007388 */ /* 0x0041e80000000c00 */
[----:B0-----:R-:W2:Y:S04]  /*b1e0*/  LDL.LU.64 R18, [R1+0x600] ;  /* 0x0006000001127983 */ /* 0x001ea80000300a00 */
[----:B------:R-:W3:Y:S04]  /*b1f0*/  LDL.LU R16, [R1+0x5f8] ;  /* 0x0005f80001107983 */ /* 0x000ee80000300800 */
[----:B------:R-:W4:Y:S04]  /*b200*/  LDL.LU.64 R6, [R1+0x5f0] ;  /* 0x0005f00001067983 */ /* 0x000f280000300a00 */
[----:B------:R-:W4:Y:S04]  /*b210*/  LDL.LU.64 R4, [R1+0x5e8] ;  /* 0x0005e80001047983 */ /* 0x000f280000300a00 */
[----:B------:R-:W4:Y:S04]  /*b220*/  LDL.LU.64 R10, [R1+0x5e0] ;  /* 0x0005e000010a7983 */ /* 0x000f280000300a00 */
[----:B------:R0:W-:Y:S04]  /*b230*/  STS.128 [R0+0x1010], R12 ;  /* 0x0010100c00007388 */ /* 0x0001e80000000c00 */
[----:B------:R-:W4:Y:S04]  /*b240*/  LDL.LU.64 R8, [R1+0x5d8] ;  /* 0x0005d80001087983 */ /* 0x000f280000300a00 */
[----:B------:R-:W-:Y:S06]  /*b250*/  BAR.SYNC.DEFER_BLOCKING 0x0 ;  /* 0x0000000000007b1d */ /* 0x000fec0000010000 */
[----:B0-----:R-:W4:Y:S04]  /*b260*/  LDL.LU R14, [R1+0x5d4] ;  /* 0x0005d400010e7983 */ /* 0x001f280000300800 */
[----:B------:R-:W4:Y:S04]  /*b270*/  LDL.LU R12, [R1+0x5d0] ;  /* 0x0005d000010c7983 */ /* 0x000f280000300800 */
[----:B------:R-:W-:Y:S04]  /*b280*/  LDS R17, [R25.X4] ;  /* 0x0000000019117984 */ /* 0x000fe80000004800 */
[----:B------:R-:W-:Y:S04]  /*b290*/  LDS R13, [R25.X4+0x400] ;  /* 0x00040000190d7984 */ /* 0x000fe80000004800 */
[----:B------:R-:W-:Y:S01]  /*b2a0*/  LDS R15, [R25.X4+0x1800] ;  /* 0x00180000190f7984 */ /* 0x000fe20000004800 */
[----:B--2---:R-:W-:-:S02]  /*b2b0*/  FADD.FTZ R19, RZ, R19 ;  /* 0x00000013ff137221 */ /* 0x004fc40000010000 */
[----:B---3--:R-:W-:Y:S02]  /*b2c0*/  FADD.FTZ R0, RZ, R16 ;  /* 0x00000010ff007221 */ /* 0x008fe40000010000 */
[----:B------:R-:W-:Y:S02]  /*b2d0*/  LDS R16, [R25.X4+0x2800] ;  /* 0x0028000019107984 */ /* 0x000fe40000004800 */
[----:B------:R-:W-:Y:S02]  /*b2e0*/  FADD.FTZ R0, R0, R26 ;  /* 0x0000001a00007221 */ /* 0x000fe40000010000 */
[----:B----4-:R-:W-:Y:S02]  /*b2f0*/  FADD.FTZ R11, RZ, R11 ;  /* 0x0000000bff0b7221 */ /* 0x010fe40000010000 */
[----:B------:R-:W-:Y:S02]  /*b300*/  FADD.FTZ R22, R10, R22 ;  /* 0x000000160a167221 */ /* 0x000fe40000010000 */
[----:B------:R-:W-:Y:S01]  /*b310*/  FADD.FTZ R11, R11, R23 ;  /* 0x000000170b0b7221 */ /* 0x000fe20000010000 */
[----:B------:R-:W0:Y:S04]  /*b320*/  LDS R10, [R25.X4+0x200] ;  /* 0x00020000190a7984 */ /* 0x000e280000004800 */
[----:B------:R-:W2:Y:S04]  /*b330*/  LDL.LU R23, [R1+0x5cc] ;  /* 0x0005cc0001177983 */ /* 0x000ea80000300800 */
[----:B------:R-:W3:Y:S01]  /*b340*/  LDL.LU R26, [R1+0x5c8] ;  /* 0x0005c800011a7983 */ /* 0x000ee20000300800 */
[----:B------:R-:W-:-:S02]  /*b350*/  FADD.FTZ R20, R0, R20 ;  /* 0x0000001400147221 */ /* 0x000fc40000010000 */
[----:B------:R-:W-:Y:S02]  /*b360*/  FADD.FTZ R6, RZ, R6 ;  /* 0x00000006ff067221 */ /* 0x000fe40000010000 */
[----:B------:R-:W-:Y:S02]  /*b370*/  FADD.FTZ R21, R14, R21 ;  /* 0x000000150e157221 */ /* 0x000fe40000010000 */
[----:B------:R-:W1:Y:S01]  /*b380*/  LDS R14, [R25.X4+0x1600] ;  /* 0x00160000190e7984 */ /* 0x000e620000004800 */
[----:B------:R-:W-:Y:S02]  /*b390*/  FADD.FTZ R27, R12, R27 ;  /* 0x0000001b0c1b7221 */ /* 0x000fe40000010000 */
[----:B--2---:R-:W-:Y:S01]  /*b3a0*/  FADD.FTZ R11, R11, R23 ;  /* 0x000000170b0b7221 */ /* 0x004fe20000010000 */
[----:B------:R-:W2:Y:S01]  /*b3b0*/  LDS R12, [R25.X4+0x1400] ;  /* 0x00140000190c7984 */ /* 0x000ea20000004800 */
[----:B---3--:R-:W-:-:S03]  /*b3c0*/  FADD.FTZ R26, R19, R26 ;  /* 0x0000001a131a7221 */ /* 0x008fc60000010000 */
[----:B------:R-:W3:Y:S04]  /*b3d0*/  LDS R25, [R25.X4+0x2a00] ;  /* 0x002a000019197984 */ /* 0x000ee80000004800 */
[----:B------:R-:W4:Y:S04]  /*b3e0*/  LDL.LU R19, [R1+0x160] ;  /* 0x0001600001137983 */ /* 0x000f280000300800 */
[----:B------:R-:W2:Y:S04]  /*b3f0*/  LDL.LU R23, [R1+0x14] ;  /* 0x0000140001177983 */ /* 0x000ea80000300800 */
[----:B------:R-:W2:Y:S01]  /*b400*/  LDL.LU R0, [R1+0x8] ;  /* 0x0000080001007983 */ /* 0x000ea20000300800 */
[----:B----4-:R-:W-:-:S03]  /*b410*/  FADD.FTZ R19, R27, R19 ;  /* 0x000000131b137221 */ /* 0x010fc60000010000 */
[----:B------:R-:W4:Y:S01]  /*b420*/  LDL.LU R27, [R1+0xc] ;  /* 0x00000c00011b7983 */ /* 0x000f220000300800 */
[----:B--2---:R-:W-:-:S03]  /*b430*/  FADD.FTZ R0, R26, R0 ;  /* 0x000000001a007221 */ /* 0x004fc60000010000 */
[----:B------:R-:W2:Y:S01]  /*b440*/  LDL.LU R26, [R1+0x10] ;  /* 0x00001000011a7983 */ /* 0x000ea20000300800 */
[----:B------:R-:W-:Y:S02]  /*b450*/  FADD.FTZ R3, R6, R3 ;  /* 0x0000000306037221 */ /* 0x000fe40000010000 */
[----:B------:R-:W-:Y:S01]  /*b460*/  FADD.FTZ R4, RZ, R4 ;  /* 0x00000004ff047221 */ /* 0x000fe20000010000 */
[----:B------:R-:W1:Y:S03]  /*b470*/  S2R R6, SR_CTAID.X ;  /* 0x0000000000067919 */ /* 0x000e660000002500 */
[----:B------:R-:W-:Y:S02]  /*b480*/  FADD.FTZ R4, R4, R9 ;  /* 0x0000000904047221 */ /* 0x000fe40000010000 */
[----:B------:R-:W3:Y:S01]  /*b490*/  S2R R9, SR_TID.X ;  /* 0x0000000000097919 */ /* 0x000ee20000002100 */
[----:B------:R-:W-:-:S04]  /*b4a0*/  FADD.FTZ R5, RZ, R5 ;  /* 0x00000005ff057221 */ /* 0x000fc80000010000 */
[----:B------:R-:W-:Y:S02]  /*b4b0*/  FADD.FTZ R2, R5, R2 ;  /* 0x0000000205027221 */ /* 0x000fe40000010000 */
[----:B------:R-:W-:Y:S02]  /*b4c0*/  FADD.FTZ R3, R3, R8 ;  /* 0x0000000803037221 */ /* 0x000fe40000010000 */
[----:B------:R-:W-:Y:S02]  /*b4d0*/  FADD.FTZ R7, R2, R7 ;  /* 0x0000000702077221 */ /* 0x000fe40000010000 */
[----:B------:R-:W-:Y:S02]  /*b4e0*/  FADD.FTZ R24, R3, R24 ;  /* 0x0000001803187221 */ /* 0x000fe40000010000 */
[----:B------:R-:W-:Y:S02]  /*b4f0*/  FADD.FTZ R3, R7, R28 ;  /* 0x0000001c07037221 */ /* 0x000fe40000010000 */
[----:B0-----:R-:W-:-:S02]  /*b500*/  FADD.FTZ R5, RZ, R10 ;  /* 0x0000000aff057221 */ /* 0x001fc40000010000 */
[----:B-1----:R-:W-:Y:S02]  /*b510*/  IMAD R6, R6, c[0x0][0x168], RZ ;  /* 0x00005a0006067a24 */ /* 0x002fe400078e02ff */
[----:B------:R-:W-:-:S03]  /*b520*/  FADD.FTZ R4, R4, R18 ;  /* 0x0000001204047221 */ /* 0x000fc60000010000 */
[----:B---3--:R-:W-:Y:S01]  /*b530*/  IADD3 R10, P0, R6, R9, RZ ;  /* 0x00000009060a7210 */ /* 0x008fe20007f1e0ff */
[----:B------:R-:W-:Y:S01]  /*b540*/  FADD.FTZ R17, RZ, R17 ;  /* 0x00000011ff117221 */ /* 0x000fe20000010000 */
[----:B------:R-:W-:Y:S01]  /*b550*/  IADD3 R28, -R9, 0x7f, RZ ;  /* 0x0000007f091c7810 */ /* 0x000fe20007ffe1ff */
[----:B------:R-:W-:Y:S01]  /*b560*/  FADD.FTZ R13, RZ, R13 ;  /* 0x0000000dff0d7221 */ /* 0x000fe20000010000 */
[----:B------:R-:W-:Y:S01]  /*b570*/  IADD3.X R18, RZ, RZ, RZ, P0, !PT ;  /* 0x000000ffff127210 */ /* 0x000fe200007fe4ff */
[----:B------:R-:W-:Y:S01]  /*b580*/  FADD.FTZ R0, R0, R23 ;  /* 0x0000001700007221 */ /* 0x000fe20000010000 */
[----:B------:R-:W-:Y:S01]  /*b590*/  IADD3 R28, R28, c[0x0][0x168], RZ ;  /* 0x00005a001c1c7a10 */ /* 0x000fe20007ffe0ff */
[----:B------:R-:W-:Y:S01]  /*b5a0*/  FADD.FTZ R5, R5, R14 ;  /* 0x0000000e05057221 */ /* 0x000fe20000010000 */
[----:B------:R-:W-:Y:S01]  /*b5b0*/  SHF.L.U64.HI R18, R10, 0x2, R18 ;  /* 0x000000020a127819 */ /* 0x000fe20000010212 */
[----:B------:R-:W-:Y:S01]  /*b5c0*/  FADD.FTZ R12, R17, R12 ;  /* 0x0000000c110c7221 */ /* 0x000fe20000010000 */
[----:B------:R-:W-:Y:S01]  /*b5d0*/  LOP3.LUT P4, RZ, R28, 0xffffff80, RZ, 0xc0, !PT ;  /* 0xffffff801cff7812 */ /* 0x000fe2000788c0ff */
[----:B------:R-:W-:Y:S01]  /*b5e0*/  LDS R23, [R9.X4+0x3e00] ;  /* 0x003e000009177984 */ /* 0x000fe20000004800 */
[----:B------:R-:W-:Y:S01]  /*b5f0*/  SHF.L.U32 R10, R10, 0x2, RZ ;  /* 0x000000020a0a7819 */ /* 0x000fe200000006ff */
[----:B------:R-:W-:-:S02]  /*b600*/  FADD.FTZ R25, R5, R25 ;  /* 0x0000001905197221 */ /* 0x000fc40000010000 */
[----:B------:R0:W-:Y:S01]  /*b610*/  LDS R2, [R9.X4+0x4000] ;  /* 0x0040000009027984 */ /* 0x0001e20000004800 */
[C---:B------:R-:W-:Y:S02]  /*b620*/  IADD3 R5, P6, R10.reuse, c[0x0][0x228], RZ ;  /* 0x00008a000a057a10 */ /* 0x040fe40007fde0ff */
[----:B------:R-:W-:Y:S02]  /*b630*/  IADD3 R6, P5, R10, c[0x0][0x220], RZ ;  /* 0x000088000a067a10 */ /* 0x000fe40007fbe0ff */
[----:B------:R-:W-:Y:S01]  /*b640*/  IADD3.X R7, R18, c[0x0][0x22c], RZ, P6, !PT ;  /* 0x00008b0012077a10 */ /* 0x000fe200037fe4ff */
[----:B------:R-:W-:Y:S01]  /*b650*/  FADD.FTZ R15, R13, R15 ;  /* 0x0000000f0d0f7221 */ /* 0x000fe20000010000 */
[----:B------:R-:W-:Y:S01]  /*b660*/  IADD3 R8, P6, R10, c[0x0][0x238], RZ ;  /* 0x00008e000a087a10 */ /* 0x000fe20007fde0ff */
[----:B------:R-:W-:Y:S01]  /*b670*/  FADD.FTZ R16, R12, R16 ;  /* 0x000000100c107221 */ /* 0x000fe20000010000 */
[----:B0-----:R-:W-:Y:S01]  /*b680*/  IADD3.X R9, R18, c[0x0][0x224], RZ, P5, !PT ;  /* 0x0000890012097a10 */ /* 0x001fe20002ffe4ff */
[----:B------:R-:W-:Y:S01]  /*b690*/  BSSY B0, `(.L_x_803) ;  /* 0x0000024000007945 */ /* 0x000fe20003800000 */
[----:B------:R-:W-:Y:S01]  /*b6a0*/  IADD3 R10, P5, R10, c[0x0][0x230], RZ ;  /* 0x00008c000a0a7a10 */ /* 0x000fe20007fbe0ff */
[----:B------:R-:W-:Y:S01]  /*b6b0*/  FADD.FTZ R4, R4, R29 ;  /* 0x0000001d04047221 */ /* 0x000fe20000010000 */
[----:B------:R-:W-:-:S02]  /*b6c0*/  IADD3.X R13, R18, c[0x0][0x23c], RZ, P6, !PT ;  /* 0x00008f00120d7a10 */ /* 0x000fc400037fe4ff */
[C---:B------:R-:W-:Y:S02]  /*b6d0*/  ISETP.GE.U32.AND P2, PT, R28.reuse, 0x100, PT ;  /* 0x000001001c00780c */ /* 0x040fe40003f46070 */
[C---:B------:R-:W-:Y:S02]  /*b6e0*/  ISETP.GE.U32.AND P3, PT, R28.reuse, 0x180, PT ;  /* 0x000001801c00780c */ /* 0x040fe40003f66070 */
[C---:B------:R-:W-:Y:S02]  /*b6f0*/  ISETP.GE.U32.AND P1, PT, R28.reuse, 0x200, PT ;  /* 0x000002001c00780c */ /* 0x040fe40003f26070 */
[----:B------:R-:W-:Y:S02]  /*b700*/  ISETP.GE.U32.AND P0, PT, R28, 0x280, PT ;  /* 0x000002801c00780c */ /* 0x000fe40003f06070 */
[----:B------:R-:W-:Y:S01]  /*b710*/  IADD3.X R18, R18, c[0x0][0x234], RZ, P5, !PT ;  /* 0x00008d0012127a10 */ /* 0x000fe20002ffe4ff */
[----:B--2---:R-:W-:Y:S02]  /*b720*/  FADD.FTZ R20, R20, R26 ;  /* 0x0000001a14147221 */ /* 0x004fe40000010000 */
[----:B------:R-:W0:Y:S01]  /*b730*/  S2R R26, SR_TID.X ;  /* 0x00000000001a7919 */ /* 0x000e220000002100 */
[----:B----4-:R-:W-:-:S03]  /*b740*/  FADD.FTZ R27, R11, R27 ;  /* 0x0000001b0b1b7221 */ /* 0x010fc60000010000 */
[----:B0-----:R-:W0:Y:S04]  /*b750*/  LDS R11, [R26.X4+0x2c00] ;  /* 0x002c00001a0b7984 */ /* 0x001e280000004800 */
[----:B------:R-:W1:Y:S01]  /*b760*/  LDS R26, [R26.X4+0x3c00] ;  /* 0x003c00001a1a7984 */ /* 0x000e620000004800 */
[----:B0-----:R-:W-:Y:S02]  /*b770*/  FADD.FTZ R11, R15, R11 ;  /* 0x0000000b0f0b7221 */ /* 0x001fe40000010000 */
[----:B-1----:R-:W-:Y:S01]  /*b780*/  FADD.FTZ R26, R16, R26 ;  /* 0x0000001a101a7221 */ /* 0x002fe20000010000 */
[----:B------:R-:W-:Y:S05]  /*b790*/  @!P4 BRA `(.L_x_804) ;  /* 0x000001300000c947 */ /* 0x000fea0003800000 */
[----:B------:R-:W-:Y:S02]  /*b7a0*/  MOV R16, R5 ;  /* 0x0000000500107202 */ /* 0x000fe40000000f00 */
[----:B------:R-:W-:-:S02]  /*b7b0*/  MOV R17, R7 ;  /* 0x0000000700117202 */ /* 0x000fc40000000f00 */
[----:B------:R-:W-:Y:S02]  /*b7c0*/  MOV R14, R6 ;  /* 0x00000006000e7202 */ /* 0x000fe40000000f00 */
[----:B------:R-:W-:Y:S01]  /*b7d0*/  MOV R15, R9 ;  /* 0x00000009000f7202 */ /* 0x000fe20000000f00 */
[----:B------:R0:W-:Y:S01]  /*b7e0*/  STG.E [R16.64], R27 ;  /* 0x0000001b10007986 */ /* 0x0001e2000c101904 */
[----:B------:R-:W-:Y:S02]  /*b7f0*/  MOV R12, R8 ;  /* 0x00000008000c7202 */ /* 0x000fe40000000f00 */
[----:B------:R-:W-:Y:S01]  /*b800*/  IADD3 R5, P6, R5, 0x200, RZ ;  /* 0x0000020005057810 */ /* 0x000fe20007fde0ff */
[----:B------:R-:W-:Y:S01]  /*b810*/  STG.E [R14.64], R22 ;  /* 0x000000160e007986 */ /* 0x000fe2000c101904 */
[----:B------:R-:W-:Y:S02]  /*b820*/  IADD3 R6, P5, R6, 0x200, RZ ;  /* 0x0000020006067810 */ /* 0x000fe40007fbe0ff */
[----:B------:R-:W-:Y:S01]  /*b830*/  IADD3.X R7, RZ, R7, RZ, P6, !PT ;  /* 0x00000007ff077210 */ /* 0x000fe200037fe4ff */
[----:B------:R1:W-:Y:S01]  /*b840*/  STG.E [R12.64], R26 ;  /* 0x0000001a0c007986 */ /* 0x0003e2000c101904 */
[----:B------:R-:W-:-:S02]  /*b850*/  IADD3 R8, P4, R8, 0x200, RZ ;  /* 0x0000020008087810 */ /* 0x000fc40007f9e0ff */
[----:B------:R-:W-:Y:S02]  /*b860*/  IADD3.X R9, RZ, R9, RZ, P5, !PT ;  /* 0x00000009ff097210 */ /* 0x000fe40002ffe4ff */
[----:B0-----:R-:W-:Y:S02]  /*b870*/  MOV R16, R10 ;  /* 0x0000000a00107202 */ /* 0x001fe40000000f00 */
[----:B------:R-:W-:Y:S02]  /*b880*/  MOV R17, R18 ;  /* 0x0000001200117202 */ /* 0x000fe40000000f00 */
[----:B------:R-:W-:-:S03]  /*b890*/  IADD3 R10, P6, R10, 0x200, RZ ;  /* 0x000002000a0a7810 */ /* 0x000fc60007fde0ff */
[----:B------:R0:W-:Y:S01]  /*b8a0*/  STG.E [R16.64], R24 ;  /* 0x0000001810007986 */ /* 0x0001e2000c101904 */
[----:B-1----:R-:W-:Y:S02]  /*b8b0*/  IADD3.X R13, RZ, R13, RZ, P4, !PT ;  /* 0x0000000dff0d7210 */ /* 0x002fe400027fe4ff */
[----:B------:R-:W-:Y:S02]  /*b8c0*/  IADD3.X R18, RZ, R18, RZ, P6, !PT ;  /* 0x00000012ff127210 */ /* 0x000fe400037fe4ff */
.L_x_804:
[----:B------:R-:W-:Y:S05]  /*b8d0*/  BSYNC B0 ;  /* 0x0000000000007941 */ /* 0x000fea0003800000 */
.L_x_803:
[----:B------:R-:W-:Y:S01]  /*b8e0*/  BSSY B0, `(.L_x_805) ;  /* 0x0000016000007945 */ /* 0x000fe20003800000 */
[----:B------:R-:W-:Y:S01]  /*b8f0*/  FADD.FTZ R23, R25, R23 ;  /* 0x0000001719177221 */ /* 0x000fe20000010000 */
[----:B------:R-:W-:Y:S05]  /*b900*/  @!P2 BRA `(.L_x_806) ;  /* 0x000001300000a947 */ /* 0x000fea0003800000 */
[----:B0-----:R-:W-:Y:S02]  /*b910*/  MOV R16, R5 ;  /* 0x0000000500107202 */ /* 0x001fe40000000f00 */
[----:B------:R-:W-:Y:S02]  /*b920*/  MOV R17, R7 ;  /* 0x0000000700117202 */ /* 0x000fe40000000f00 */
[----:B------:R-:W-:Y:S02]  /*b930*/  MOV R14, R6 ;  /* 0x00000006000e7202 */ /* 0x000fe40000000f00 */
[----:B------:R-:W-:Y:S01]  /*b940*/  MOV R15, R9 ;  /* 0x00000009000f7202 */ /* 0x000fe20000000f00 */
[----:B------:R0:W-:Y:S01]  /*b950*/  STG.E [R16.64], R20 ;  /* 0x0000001410007986 */ /* 0x0001e2000c101904 */
[----:B------:R-:W-:-:S02]  /*b960*/  MOV R12, R8 ;  /* 0x00000008000c7202 */ /* 0x000fc40000000f00 */
[----:B------:R-:W-:Y:S01]  /*b970*/  IADD3 R5, P2, R5, 0x200, RZ ;  /* 0x0000020005057810 */ /* 0x000fe20007f5e0ff */
[----:B------:R-:W-:Y:S01]  /*b980*/  STG.E [R14.64], R21 ;  /* 0x000000150e007986 */ /* 0x000fe2000c101904 */
[----:B------:R-:W-:Y:S02]  /*b990*/  IADD3 R6, P4, R6, 0x200, RZ ;  /* 0x0000020006067810 */ /* 0x000fe40007f9e0ff */
[----:B------:R-:W-:Y:S01]  /*b9a0*/  IADD3 R8, P5, R8, 0x200, RZ ;  /* 0x0000020008087810 */ /* 0x000fe20007fbe0ff */
[----:B------:R1:W-:Y:S01]  /*b9b0*/  STG.E [R12.64], R23 ;  /* 0x000000170c007986 */ /* 0x0003e2000c101904 */
[----:B------:R-:W-:Y:S02]  /*b9c0*/  IADD3.X R7, RZ, R7, RZ, P2, !PT ;  /* 0x00000007ff077210 */ /* 0x000fe400017fe4ff */
[----:B------:R-:W-:Y:S02]  /*b9d0*/  IADD3.X R9, RZ, R9, RZ, P4, !PT ;  /* 0x00000009ff097210 */ /* 0x000fe400027fe4ff */
[----:B0-----:R-:W-:-:S02]  /*b9e0*/  MOV R16, R10 ;  /* 0x0000000a00107202 */ /* 0x001fc40000000f00 */
[----:B------:R-:W-:Y:S02]  /*b9f0*/  MOV R17, R18 ;  /* 0x0000001200117202 */ /* 0x000fe40000000f00 */
[----:B------:R-:W-:-:S03]  /*ba00*/  IADD3 R10, P6, R10, 0x200, RZ ;  /* 0x000002000a0a7810 */ /* 0x000fc60007fde0ff */
[----:B------:R0:W-:Y:S01]  /*ba10*/  STG.E [R16.64], R3 ;  /* 0x0000000310007986 */ /* 0x0001e2000c101904 */
[----:B-1----:R-:W-:Y:S02]  /*ba20*/  IADD3.X R13, RZ, R13, RZ, P5, !PT ;  /* 0x0000000dff0d7210 */ /* 0x002fe40002ffe4ff */
[----:B------:R-:W-:Y:S02]  /*ba30*/  IADD3.X R18, RZ, R18, RZ, P6, !PT ;  /* 0x00000012ff127210 */ /* 0x000fe400037fe4ff */
.L_x_806:
[----:B------:R-:W-:Y:S05]  /*ba40*/  BSYNC B0 ;  /* 0x0000000000007941 */ /* 0x000fea0003800000 */
.L_x_805:
[----:B------:R-:W-:Y:S01]  /*ba50*/  BSSY B0, `(.L_x_807) ;  /* 0x0000016000007945 */ /* 0x000fe20003800000 */
[----:B------:R-:W-:Y:S01]  /*ba60*/  FADD.FTZ R11, R11, R2 ;  /* 0x000000020b0b7221 */ /* 0x000fe20000010000 */
[----:B------:R-:W-:Y:S05]  /*ba70*/  @!P3 BRA `(.L_x_808) ;  /* 0x000001300000b947 */ /* 0x000fea0003800000 */
[----:B------:R-:W-:Y:S02]  /*ba80*/  MOV R2, R5 ;  /* 0x0000000500027202 */ /* 0x000fe40000000f00 */
[----:B0-----:R-:W-:Y:S02]  /*ba90*/  MOV R3, R7 ;  /* 0x0000000700037202 */ /* 0x001fe40000000f00 */
        /* <DEDUP_REMOVED lines=17> */
.L_x_808:
[----:B------:R-:W-:Y:S05]  /*bbb0*/  BSYNC B0 ;  /* 0x0000000000007941 */ /* 0x000fea0003800000 */
.L_x_807:
[----:B------:R-:W2:Y:S04]  /*bbc0*/  LDL.LU R0, [R1+0x198] ;  /* 0x0001980001007983 */ /* 0x000ea80000300800 */
[----:B------:R-:W3:Y:S04]  /*bbd0*/  LDL.LU R12, [R1+0x1a0] ;  /* 0x0001a000010c7983 */ /* 0x000ee80000300800 */
[----:B------:R-:W4:Y:S04]  /*bbe0*/  LDL.LU R11, [R1+0x1a8] ;  /* 0x0001a800010b7983 */ /* 0x000f280000300800 */
[----:B0-----:R-:W4:Y:S04]  /*bbf0*/  LDL.LU R17, [R1+0x1b0] ;  /* 0x0001b00001117983 */ /* 0x001f280000300800 */
[----:B------:R-:W4:Y:S04]  /*bc00*/  LDL.LU R16, [R1+0x1b8] ;  /* 0x0001b80001107983 */ /* 0x000f280000300800 */
[----:B------:R-:W4:Y:S04]  /*bc10*/  LDL.LU R15, [R1+0x1c0] ;  /* 0x0001c000010f7983 */ /* 0x000f280000300800 */
[----:B------:R-:W4:Y:S04]  /*bc20*/  LDL.LU R4, [R1+0x1c8] ;  /* 0x0001c80001047983 */ /* 0x000f280000300800 */
[----:B------:R-:W4:Y:S04]  /*bc30*/  LDL.LU R3, [R1+0x1d0] ;  /* 0x0001d00001037983 */ /* 0x000f280000300800 */
[----:B------:R-:W4:Y:S01]  /*bc40*/  LDL.LU R2, [R1+0x1d8] ;  /* 0x0001d80001027983 */ /* 0x000f220000300800 */
[----:B------:R-:W-:-:S02]  /*bc50*/  ISETP.GE.U32.AND P2, PT, R28, 0x300, PT ;  /* 0x000003001c00780c */ /* 0x000fc40003f46070 */
[C---:B------:R-:W-:Y:S01]  /*bc60*/  ISETP.GE.U32.AND P3, PT, R28.reuse, 0x380, PT ;  /* 0x000003801c00780c */ /* 0x040fe20003f66070 */
[----:B------:R-:W-:Y:S01]  /*bc70*/  STL [R1+0x5e4], R18 ;  /* 0x0005e41201007387 */ /* 0x000fe20000100800 */
[C---:B------:R-:W-:Y:S02]  /*bc80*/  ISETP.GE.U32.AND P4, PT, R28.reuse, 0x400, PT ;  /* 0x000004001c00780c */ /* 0x040fe40003f86070 */
[C---:B------:R-:W-:Y:S01]  /*bc90*/  ISETP.GE.U32.AND P5, PT, R28.reuse, 0x480, PT ;  /* 0x000004801c00780c */ /* 0x040fe20003fa6070 */
[----:B------:R-:W-:Y:S04]  /*bca0*/  STL [R1+0x5e0], R13 ;  /* 0x0005e00d01007387 */ /* 0x000fe80000100800 */
[----:B------:R-:W-:Y:S04]  /*bcb0*/  STL [R1+0x5dc], R10 ;  /* 0x0005dc0a01007387 */ /* 0x000fe80000100800 */
[----:B------:R-:W-:Y:S04]  /*bcc0*/  STL [R1+0x5d8], R9 ;  /* 0x0005d80901007387 */ /* 0x000fe80000100800 */
[----:B------:R-:W-:Y:S04]  /*bcd0*/  STL [R1+0x5d4], R8 ;  /* 0x0005d40801007387 */ /* 0x000fe80000100800 */
[----:B------:R-:W-:Y:S04]  /*bce0*/  STL [R1+0x5d0], R7 ;  /* 0x0005d00701007387 */ /* 0x000fe80000100800 */
[----:B------:R-:W-:Y:S04]  /*bcf0*/  STL [R1+0x5cc], R6 ;  /* 0x0005cc0601007387 */ /* 0x000fe80000100800 */
[----:B------:R-:W-:Y:S01]  /*bd00*/  STL [R1+0x5c8], R5 ;  /* 0x0005c80501007387 */ /* 0x000fe20000100800 */
[----:B------:R-:W-:Y:S01]  /*bd10*/  ISETP.GE.U32.AND P6, PT, R28, 0x500, PT ;  /* 0x000005001c00780c */ /* 0x000fe20003fc6070 */
[----:B--2---:R-:W-:-:S02]  /*bd20*/  FADD.FTZ R14, RZ, R0 ;  /* 0x00000000ff0e7221 */ /* 0x004fc40000010000 */
[----:B------:R-:W2:Y:S01]  /*bd30*/  LDL.LU R0, [R1+0x1e0] ;  /* 0x0001e00001007983 */ /* 0x000ea20000300800 */
[----:B---3--:R-:W-:Y:S02]  /*bd40*/  FADD.FTZ R12, RZ, R12 ;  /* 0x0000000cff0c7221 */ /* 0x008fe40000010000 */
[----:B----4-:R-:W-:Y:S02]  /*bd50*/  FADD.FTZ R11, RZ, R11 ;  /* 0x0000000bff0b7221 */ /* 0x010fe40000010000 */
[----:B------:R-:W-:Y:S02]  /*bd60*/  FADD.FTZ R14, R14, R17 ;  /* 0x000000110e0e7221 */ /* 0x000fe40000010000 */
[----:B------:R-:W-:-:S03]  /*bd70*/  FADD.FTZ R12, R12, R16 ;  /* 0x000000100c0c7221 */ /* 0x000fc60000010000 */
[----:B------:R-:W-:Y:S01]  /*bd80*/  STL [R1+0x638], R14 ;  /* 0x0006380e01007387 */ /* 0x000fe20000100800 */
[----:B------:R-:W-:-:S03]  /*bd90*/  FADD.FTZ R11, R11, R15 ;  /* 0x0000000f0b0b7221 */ /* 0x000fc60000010000 */
[----:B------:R-:W-:Y:S04]  /*bda0*/  STL [R1+0x634], R12 ;  /* 0x0006340c01007387 */ /* 0x000fe80000100800 */
[----:B------:R-:W3:Y:S01]  /*bdb0*/  LDL.LU R16, [R1+0x1e8] ;  /* 0x0001e80001107983 */ /* 0x000ee20000300800 */
[----:B------:R-:W-:Y:S02]  /*bdc0*/  FADD.FTZ R4, RZ, R4 ;  /* 0x00000004ff047221 */ /* 0x000fe40000010000 */
[----:B------:R-:W-:Y:S01]  /*bdd0*/  FADD.FTZ R3, RZ, R3 ;  /* 0x00000003ff037221 */ /* 0x000fe20000010000 */
[----:B------:R-:W-:Y:S01]  /*bde0*/  STL [R1+0x630], R11 ;  /* 0x0006300b01007387 */ /* 0x000fe20000100800 */
[----:B------:R-:W-:-:S05]  /*bdf0*/  FADD.FTZ R2, RZ, R2 ;  /* 0x00000002ff027221 */ /* 0x000fca0000010000 */
[----:B------:R0:W-:Y:S04]  /*be00*/  STL [R1+0x63c], R2 ;  /* 0x00063c0201007387 */ /* 0x0001e80000100800 */
[----:B0-----:R-:W4:Y:S04]  /*be10*/  LDL.LU R2, [R1+0x1f0] ;  /* 0x0001f00001027983 */ /* 0x001f280000300800 */
[----:B------:R-:W2:Y:S04]  /*be20*/  LDL.LU R14, [R1+0x1f8] ;  /* 0x0001f800010e7983 */ /* 0x000ea80000300800 */
[----:B------:R-:W2:Y:S04]  /*be30*/  LDL.LU R15, [R1+0x290] ;  /* 0x00029000010f7983 */ /* 0x000ea80000300800 */
[----:B------:R-:W2:Y:S04]  /*be40*/  LDL.LU R12, [R1+0x294] ;  /* 0x00029400010c7983 */ /* 0x000ea80000300800 */
[----:B------:R-:W2:Y:S04]  /*be50*/  LDL.LU R11, [R1+0x298] ;  /* 0x00029800010b7983 */ /* 0x000ea80000300800 */
[----:B------:R-:W2:Y:S04]  /*be60*/  LDL.LU R28, [R1+0x2a4] ;  /* 0x0002a400011c7983 */ /* 0x000ea80000300800 */
[----:B--2---:R0:W-:Y:S04]  /*be70*/  STL [R1+0x628], R28 ;  /* 0x0006281c01007387 */ /* 0x0041e80000100800 */
[----:B0-----:R-:W2:Y:S01]  /*be80*/  LDL.LU R28, [R1+0x2a0] ;  /* 0x0002a000011c7983 */ /* 0x001ea20000300800 */
[----:B---3--:R-:W-:-:S02]  /*be90*/  FADD.FTZ R4, R4, R16 ;  /* 0x0000001004047221 */ /* 0x008fc40000010000 */
[----:B----4-:R-:W-:Y:S01]  /*bea0*/  FADD.FTZ R3, R3, R2 ;  /* 0x0000000203037221 */ /* 0x010fe20000010000 */
[----:B--2---:R0:W-:Y:S04]  /*beb0*/  STL [R1+0x62c], R28 ;  /* 0x00062c1c01007387 */ /* 0x0041e80000100800 */
[----:B0-----:R-:W2:Y:S04]  /*bec0*/  LDL.LU R28, [R1+0x29c] ;  /* 0x00029c00011c7983 */ /* 0x001ea80000300800 */
[----:B------:R-:W3:Y:S04]  /*bed0*/  LDL.LU R5, [R1+0x2a8] ;  /* 0x0002a80001057983 */ /* 0x000ee80000300800 */
[----:B------:R-:W4:Y:S04]  /*bee0*/  LDL.LU R6, [R1+0x2ac] ;  /* 0x0002ac0001067983 */ /* 0x000f280000300800 */
[----:B------:R-:W2:Y:S04]  /*bef0*/  LDL.LU R7, [R1+0x2b0] ;  /* 0x0002b00001077983 */ /* 0x000ea80000300800 */
[----:B------:R-:W2:Y:S04]  /*bf00*/  LDL.LU R8, [R1+0x2b4] ;  /* 0x0002b40001087983 */ /* 0x000ea80000300800 */
[----:B------:R-:W2:Y:S04]  /*bf10*/  LDL.LU R9, [R1+0x2b8] ;  /* 0x0002b80001097983 */ /* 0x000ea80000300800 */
[----:B------:R-:W2:Y:S01]  /*bf20*/  LDL.LU R22, [R1+0x2bc] ;  /* 0x0002bc0001167983 */ /* 0x000ea20000300800 */
[----:B------:R-:W-:-:S03]  /*bf30*/  FADD.FTZ R0, RZ, R0 ;  /* 0x00000000ff007221 */ /* 0x000fc60000010000 */
[----:B------:R-:W2:Y:S04]  /*bf40*/  LDL.LU R10, [R1+0x2c0] ;  /* 0x0002c000010a7983 */ /* 0x000ea80000300800 */
        /* <DEDUP_REMOVED lines=13> */
[----:B------:R-:W2:Y:S02]  /*c020*/  LDL.LU R2, [R1+0x63c] ;  /* 0x00063c0001027983 */ /* 0x000ea40000300800 */
[----:B--2---:R-:W-:-:S02]  /*c030*/  FADD.FTZ R2, R2, R14 ;  /* 0x0000000e02027221 */ /* 0x004fc40000010000 */
[----:B------:R-:W2:Y:S01]  /*c040*/  LDL.LU R14, [R1+0x638] ;  /* 0x00063800010e7983 */ /* 0x000ea20000300800 */
[----:B------:R-:W-:-:S03]  /*c050*/  FADD.FTZ R0, R0, R15 ;  /* 0x0000000f00007221 */ /* 0x000fc60000010000 */
[----:B------:R-:W3:Y:S01]  /*c060*/  LDL.LU R15, [R1+0x190] ;  /* 0x00019000010f7983 */ /* 0x000ee20000300800 */
[----:B--2---:R-:W-:-:S03]  /*c070*/  FADD.FTZ R14, R14, R12 ;  /* 0x0000000c0e0e7221 */ /* 0x004fc60000010000 */
[----:B------:R-:W2:Y:S02]  /*c080*/  LDL.LU R12, [R1+0x634] ;  /* 0x00063400010c7983 */ /* 0x000ea40000300800 */
[----:B--2---:R-:W-:Y:S02]  /*c090*/  FADD.FTZ R12, R12, R11 ;  /* 0x0000000b0c0c7221 */ /* 0x004fe40000010000 */
[----:B------:R-:W2:Y:S02]  /*c0a0*/  LDL.LU R11, [R1+0x630] ;  /* 0x00063000010b7983 */ /* 0x000ea40000300800 */
[----:B--2---:R-:W-:Y:S02]  /*c0b0*/  FADD.FTZ R11, R11, R28 ;  /* 0x0000001c0b0b7221 */ /* 0x004fe40000010000 */
[----:B------:R-:W2:Y:S01]  /*c0c0*/  LDL.LU R28, [R1+0x62c] ;  /* 0x00062c00011c7983 */ /* 0x000ea20000300800 */
[----:B----4-:R-:W-:Y:S02]  /*c0d0*/  FADD.FTZ R0, R0, R6 ;  /* 0x0000000600007221 */ /* 0x010fe40000010000 */
[----:B------:R-:W-:-:S02]  /*c0e0*/  FADD.FTZ R7, R14, R7 ;  /* 0x000000070e077221 */ /* 0x000fc40000010000 */
[----:B--2---:R-:W-:Y:S02]  /*c0f0*/  FADD.FTZ R4, R4, R28 ;  /* 0x0000001c04047221 */ /* 0x004fe40000010000 */
[----:B------:R-:W2:Y:S01]  /*c100*/  LDL.LU R28, [R1+0x628] ;  /* 0x00062800011c7983 */ /* 0x000ea20000300800 */
[----:B------:R-:W-:Y:S02]  /*c110*/  FADD.FTZ R6, R12, R8 ;  /* 0x000000080c067221 */ /* 0x000fe40000010000 */
[----:B---3--:R-:W-:Y:S01]  /*c120*/  FADD.FTZ R2, R2, R5 ;  /* 0x0000000502027221 */ /* 0x008fe20000010000 */
[----:B------:R-:W-:Y:S01]  /*c130*/  STL [R1+0x24], R7 ;  /* 0x0000240701007387 */ /* 0x000fe20000100800 */
[----:B------:R-:W-:Y:S02]  /*c140*/  FADD.FTZ R5, R11, R9 ;  /* 0x000000090b057221 */ /* 0x000fe40000010000 */
[----:B------:R-:W-:Y:S01]  /*c150*/  FADD.FTZ R4, R4, R22 ;  /* 0x0000001604047221 */ /* 0x000fe20000010000 */
[----:B------:R-:W-:Y:S01]  /*c160*/  STL [R1+0x34], R6 ;  /* 0x0000340601007387 */ /* 0x000fe20000100800 */
[----:B------:R-:W-:-:S03]  /*c170*/  FADD.FTZ R2, R2, R13 ;  /* 0x0000000d02027221 */ /* 0x000fc60000010000 */
[----:B------:R-:W3:Y:S01]  /*c180*/  LDL.LU R22, [R1+0x194] ;  /* 0x0001940001167983 */ /* 0x000ee20000300800 */
[----:B------:R-:W-:-:S03]  /*c190*/  FADD.FTZ R0, R0, R26 ;  /* 0x0000001a00007221 */ /* 0x000fc60000010000 */
[----:B------:R-:W-:Y:S01]  /*c1a0*/  STL [R1+0x44], R5 ;  /* 0x0000440501007387 */ /* 0x000fe20000100800 */
[----:B------:R-:W-:-:S03]  /*c1b0*/  FADD.FTZ R11, RZ, R27 ;  /* 0x0000001bff0b7221 */ /* 0x000fc60000010000 */
[----:B------:R0:W-:Y:S01]  /*c1c0*/  STL [R1+0x50], R4 ;  /* 0x0000500401007387 */ /* 0x0001e20000100800 */
[----:B------:R-:W-:Y:S02]  /*c1d0*/  FADD.FTZ R11, R11, R21 ;  /* 0x000000150b0b7221 */ /* 0x000fe40000010000 */
[----:B0-----:R-:W-:-:S04]  /*c1e0*/  FADD.FTZ R4, RZ, R23 ;  /* 0x00000017ff047221 */ /* 0x001fc80000010000 */
[----:B------:R-:W-:Y:S02]  /*c1f0*/  FADD.FTZ R4, R4, R16 ;  /* 0x0000001004047221 */ /* 0x000fe40000010000 */
[----:B--2---:R-:W-:-:S04]  /*c200*/  FADD.FTZ R3, R3, R28 ;  /* 0x0000001c03037221 */ /* 0x004fc80000010000 */
[----:B------:R-:W-:-:S05]  /*c210*/  FADD.FTZ R3, R3, R10 ;  /* 0x0000000a03037221 */ /* 0x000fca0000010000 */
[----:B------:R0:W-:Y:S04]  /*c220*/  STL [R1+0x5c], R3 ;  /* 0x00005c0301007387 */ /* 0x0001e80000100800 */
[----:B------:R1:W-:Y:S04]  /*c230*/  STL [R1+0x70], R2 ;  /* 0x0000700201007387 */ /* 0x0003e80000100800 */
[----:B------:R2:W-:Y:S01]  /*c240*/  STL [R1+0x6c], R0 ;  /* 0x00006c0001007387 */ /* 0x0005e20000100800 */
[----:B0-----:R-:W-:-:S03]  /*c250*/  FADD.FTZ R3, RZ, R20 ;  /* 0x00000014ff037221 */ /* 0x001fc60000010000 */
[----:B------:R-:W4:Y:S01]  /*c260*/  LDL.LU R21, [R1+0x19c] ;  /* 0x00019c0001157983 */ /* 0x000f220000300800 */
[----:B-1----:R-:W-:-:S03]  /*c270*/  FADD.FTZ R2, RZ, R19 ;  /* 0x00000013ff027221 */ /* 0x002fc60000010000 */
[----:B------:R-:W3:Y:S01]  /*c280*/  LDL.LU R20, [R1+0x1a4] ;  /* 0x0001a40001147983 */ /* 0x000ee20000300800 */
[----:B--2---:R-:W-:-:S03]  /*c290*/  FADD.FTZ R0, RZ, R17 ;  /* 0x00000011ff007221 */ /* 0x004fc60000010000 */
[----:B------:R-:W2:Y:S04]  /*c2a0*/  LDL.LU R19, [R1+0x1ac] ;  /* 0x0001ac0001137983 */ /* 0x000ea80000300800 */
[----:B------:R0:W-:Y:S04]  /*c2b0*/  STL [R1+0x624], R4 ;  /* 0x0006240401007387 */ /* 0x0001e80000100800 */
[----:B0-----:R-:W2:Y:S04]  /*c2c0*/  LDL.LU R4, [R1+0x1b4] ;  /* 0x0001b40001047983 */ /* 0x001ea80000300800 */
[----:B------:R-:W2:Y:S04]  /*c2d0*/  LDL.LU R17, [R1+0x1bc] ;  /* 0x0001bc0001117983 */ /* 0x000ea80000300800 */
[----:B------:R-:W2:Y:S04]  /*c2e0*/  LDL.LU R16, [R1+0x1c4] ;  /* 0x0001c40001107983 */ /* 0x000ea80000300800 */
[----:B------:R-:W2:Y:S04]  /*c2f0*/  LDL.LU R28, [R1+0x1dc] ;  /* 0x0001dc00011c7983 */ /* 0x000ea80000300800 */
[----:B--2---:R0:W-:Y:S04]  /*c300*/  STL [R1+0x61c], R28 ;  /* 0x00061c1c01007387 */ /* 0x0041e80000100800 */
[----:B0-----:R-:W2:Y:S01]  /*c310*/  LDL.LU R28, [R1+0x1d4] ;  /* 0x0001d400011c7983 */ /* 0x001ea20000300800 */
[----:B------:R-:W-:-:S02]  /*c320*/  FADD.FTZ R3, R3, R15 ;  /* 0x0000000f03037221 */ /* 0x000fc40000010000 */
[----:B------:R-:W-:Y:S02]  /*c330*/  FADD.FTZ R14, RZ, R18 ;  /* 0x00000012ff0e7221 */ /* 0x000fe40000010000 */
[----:B------:R-:W-:Y:S02]  /*c340*/  FADD.FTZ R12, RZ, R29 ;  /* 0x0000001dff0c7221 */ /* 0x000fe40000010000 */
[----:B------:R-:W-:Y:S02]  /*c350*/  FADD.FTZ R14, R14, R25 ;  /* 0x000000190e0e7221 */ /* 0x000fe40000010000 */
[----:B------:R-:W-:Y:S02]  /*c360*/  FADD.FTZ R12, R12, R24 ;  /* 0x000000180c0c7221 */ /* 0x000fe40000010000 */
[----:B---3--:R-:W-:Y:S02]  /*c370*/  FADD.FTZ R2, R2, R22 ;  /* 0x0000001602027221 */ /* 0x008fe40000010000 */
[----:B----4-:R-:W-:-:S02]  /*c380*/  FADD.FTZ R0, R0, R21 ;  /* 0x0000001500007221 */ /* 0x010fc40000010000 */
[----:B------:R-:W-:Y:S02]  /*c390*/  FADD.FTZ R14, R14, R20 ;  /* 0x000000140e0e7221 */ /* 0x000fe40000010000 */
[----:B------:R-:W-:Y:S02]  /*c3a0*/  FADD.FTZ R12, R12, R19 ;  /* 0x000000130c0c7221 */ /* 0x000fe40000010000 */
[----:B------:R-:W-:Y:S01]  /*c3b0*/  FADD.FTZ R11, R11, R4 ;  /* 0x000000040b0b7221 */ /* 0x000fe20000010000 */
[----:B--2---:R0:W-:Y:S04]  /*c3c0*/  STL [R1+0x620], R28 ;  /* 0x0006201c01007387 */ /* 0x0041e80000100800 */
[----:B0-----:R-:W2:Y:S04]  /*c3d0*/  LDL.LU R28, [R1+0x1cc] ;  /* 0x0001cc00011c7983 */ /* 0x001ea80000300800 */
[----:B------:R-:W3:Y:S04]  /*c3e0*/  LDL.LU R5, [R1+0x1e4] ;  /* 0x0001e40001057983 */ /* 0x000ee80000300800 */
[----:B------:R-:W4:Y:S04]  /*c3f0*/  LDL.LU R6, [R1+0x1ec] ;  /* 0x0001ec0001067983 */ /* 0x000f280000300800 */
[----:B------:R-:W3:Y:S04]  /*c400*/  LDL.LU R15, [R1+0x1f4] ;  /* 0x0001f400010f7983 */ /* 0x000ee80000300800 */
        /* <DEDUP_REMOVED lines=16> */
[----:B------:R-:W3:Y:S01]  /*c510*/  LDL.LU R4, [R1+0x624] ;  /* 0x0006240001047983 */ /* 0x000ee20000300800 */
[----:B------:R-:W-:-:S02]  /*c520*/  FADD.FTZ R3, R3, R16 ;  /* 0x0000001003037221 */ /* 0x000fc40000010000 */
[----:B--2---:R-:W-:Y:S02]  /*c530*/  FADD.FTZ R2, R2, R28 ;  /* 0x0000001c02027221 */ /* 0x004fe40000010000 */
[----:B---3--:R-:W-:Y:S02]  /*c540*/  FADD.FTZ R4, R4, R17 ;  /* 0x0000001104047221 */ /* 0x008fe40000010000 */
[----:B------:R-:W2:Y:S04]  /*c550*/  LDL.LU R17, [R1+0x84] ;  /* 0x0000840001117983 */ /* 0x000ea80000300800 */
[----:B------:R-:W3:Y:S04]  /*c560*/  LDL.LU R16, [R1+0x88] ;  /* 0x0000880001107983 */ /* 0x000ee80000300800 */
[----:B------:R-:W2:Y:S02]  /*c570*/  LDL.LU R28, [R1+0x620] ;  /* 0x00062000011c7983 */ /* 0x000ea40000300800 */
[----:B--2---:R-:W-:-:S02]  /*c580*/  FADD.FTZ R0, R0, R28 ;  /* 0x0000001c00007221 */ /* 0x004fc40000010000 */
[----:B------:R-:W2:Y:S01]  /*c590*/  LDL.LU R28, [R1+0x61c] ;  /* 0x00061c00011c7983 */ /* 0x000ea20000300800 */
[----:B------:R-:W-:Y:S02]  /*c5a0*/  FADD.FTZ R12, R12, R5 ;  /* 0x000000050c0c7221 */ /* 0x000fe40000010000 */
[----:B----4-:R-:W-:Y:S02]  /*c5b0*/  FADD.FTZ R5, R11, R6 ;  /* 0x000000060b057221 */ /* 0x010fe40000010000 */
[----:B------:R-:W-:Y:S02]  /*c5c0*/  FADD.FTZ R4, R4, R15 ;  /* 0x0000000f04047221 */ /* 0x000fe40000010000 */
[----:B------:R-:W-:Y:S02]  /*c5d0*/  FADD.FTZ R3, R3, R7 ;  /* 0x0000000703037221 */ /* 0x000fe40000010000 */
[----:B------:R-:W-:-:S04]  /*c5e0*/  FADD.FTZ R26, RZ, R26 ;  /* 0x0000001aff1a7221 */ /* 0x000fc80000010000 */
[----:B------:R-:W-:Y:S02]  /*c5f0*/  FADD.FTZ R26, R26, R27 ;  /* 0x0000001b1a1a7221 */ /* 0x000fe40000010000 */
[----:B------:R-:W-:Y:S02]  /*c600*/  FADD.FTZ R25, RZ, R25 ;  /* 0x00000019ff197221 */ /* 0x000fe40000010000 */
[----:B------:R-:W-:Y:S02]  /*c610*/  FADD.FTZ R27, RZ, R22 ;  /* 0x00000016ff1b7221 */ /* 0x000fe40000010000 */
[----:B------:R-:W-:Y:S02]  /*c620*/  FADD.FTZ R25, R25, R21 ;  /* 0x0000001519197221 */ /* 0x000fe40000010000 */
[----:B------:R-:W-:Y:S02]  /*c630*/  FADD.FTZ R27, R27, R17 ;  /* 0x000000111b1b7221 */ /* 0x000fe40000010000 */
[----:B--2---:R-:W-:-:S05]  /*c640*/  FADD.FTZ R14, R14, R28 ;  /* 0x0000001c0e0e7221 */ /* 0x004fca0000010000 */
[----:B------:R-:W-:Y:S04]  /*c650*/  STL [R1+0x20], R14 ;  /* 0x0000200e01007387 */ /* 0x000fe80000100800 */
[----:B------:R-:W-:Y:S04]  /*c660*/  STL [R1+0x2c], R12 ;  /* 0x00002c0c01007387 */ /* 0x000fe80000100800 */
[----:B------:R-:W2:Y:S04]  /*c670*/  LDL.LU R15, [R1+0x8c] ;  /* 0x00008c00010f7983 */ /* 0x000ea80000300800 */
[----:B------:R-:W-:Y:S04]  /*c680*/  STL [R1+0x38], R5 ;  /* 0x0000380501007387 */ /* 0x000fe80000100800 */
[----:B------:R0:W-:Y:S04]  /*c690*/  STL [R1+0x48], R4 ;  /* 0x0000480401007387 */ /* 0x0001e80000100800 */
[----:B------:R-:W-:Y:S01]  /*c6a0*/  STL [R1+0x54], R3 ;  /* 0x0000540301007387 */ /* 0x000fe20000100800 */
[----:B0-----:R-:W-:-:S05]  /*c6b0*/  FADD.FTZ R4, R2, R8 ;  /* 0x0000000802047221 */ /* 0x001fca0000010000 */
[----:B------:R0:W-:Y:S02]  /*c6c0*/  STL [R1+0x60], R4 ;  /* 0x0000600401007387 */ /* 0x0001e40000100800 */
[----:B0-----:R-:W-:-:S05]  /*c6d0*/  FADD.FTZ R4, R0, R13 ;  /* 0x0000000d00047221 */ /* 0x001fca0000010000 */
[----:B------:R-:W-:Y:S04]  /*c6e0*/  STL [R1+0x68], R4 ;  /* 0x0000680401007387 */ /* 0x000fe80000100800 */
[----:B------:R0:W-:Y:S04]  /*c6f0*/  STL [R1+0x614], R26 ;  /* 0x0006141a01007387 */ /* 0x0001e80000100800 */
[----:B0-----:R-:W0:Y:S01]  /*c700*/  S2R R26, SR_TID.X ;  /* 0x00000000001a7919 */ /* 0x001e220000002100 */
[----:B------:R-:W-:Y:S02]  /*c710*/  FADD.FTZ R3, RZ, R10 ;  /* 0x0000000aff037221 */ /* 0x000fe40000010000 */
[----:B------:R-:W-:-:S02]  /*c720*/  FADD.FTZ R28, RZ, R23 ;  /* 0x00000017ff1c7221 */ /* 0x000fc40000010000 */
[----:B------:R-:W-:Y:S02]  /*c730*/  FADD.FTZ R0, R3, R29 ;  /* 0x0000001d03007221 */ /* 0x000fe40000010000 */
[----:B------:R-:W-:Y:S01]  /*c740*/  FADD.FTZ R29, RZ, R24 ;  /* 0x00000018ff1d7221 */ /* 0x000fe20000010000 */
[----:B0-----:R-:W0:Y:S04]  /*c750*/  LDS R13, [R26.X4+0x600] ;  /* 0x000600001a0d7984 */ /* 0x001e280000004800 */
[----:B------:R-:W1:Y:S04]  /*c760*/  LDS R24, [R26.X4+0x800] ;  /* 0x000800001a187984 */ /* 0x000e680000004800 */
[----:B------:R-:W4:Y:S01]  /*c770*/  LDS R23, [R26.X4+0xa00] ;  /* 0x000a00001a177984 */ /* 0x000f220000004800 */
[----:B------:R-:W-:-:S02]  /*c780*/  FADD.FTZ R2, RZ, R9 ;  /* 0x00000009ff027221 */ /* 0x000fc40000010000 */
[----:B------:R-:W-:Y:S01]  /*c790*/  FADD.FTZ R29, R29, R20 ;  /* 0x000000141d1d7221 */ /* 0x000fe20000010000 */
[----:B------:R0:W-:Y:S01]  /*c7a0*/  STL [R1+0x610], R25 ;  /* 0x0006101901007387 */ /* 0x0001e20000100800 */
[----:B------:R-:W-:Y:S02]  /*c7b0*/  FADD.FTZ R2, R2, R18 ;  /* 0x0000001202027221 */ /* 0x000fe40000010000 */
[----:B------:R-:W-:Y:S01]  /*c7c0*/  FADD.FTZ R28, R28, R19 ;  /* 0x000000131c1c7221 */ /* 0x000fe20000010000 */
[----:B------:R-:W-:Y:S01]  /*c7d0*/  STL [R1+0x60c], R29 ;  /* 0x00060c1d01007387 */ /* 0x000fe20000100800 */
[----:B---3--:R-:W-:-:S03]  /*c7e0*/  FADD.FTZ R2, R2, R16 ;  /* 0x0000001002027221 */ /* 0x008fc60000010000 */
[----:B------:R-:W-:Y:S04]  /*c7f0*/  STL [R1+0x608], R28 ;  /* 0x0006081c01007387 */ /* 0x000fe80000100800 */
[----:B------:R-:W-:Y:S04]  /*c800*/  STL [R1+0x604], R27 ;  /* 0x0006041b01007387 */ /* 0x000fe80000100800 */
[----:B------:R-:W-:Y:S04]  /*c810*/  LDS R17, [R26.X4+0x1c00] ;  /* 0x001c00001a117984 */ /* 0x000fe80000004800 */
[----:B------:R-:W-:Y:S04]  /*c820*/  LDS R16, [R26.X4+0x1e00] ;  /* 0x001e00001a107984 */ /* 0x000fe80000004800 */
[----:B------:R-:W-:Y:S04]  /*c830*/  LDS R22, [R26.X4+0xe00] ;  /* 0x000e00001a167984 */ /* 0x000fe80000004800 */
[----:B0-----:R-:W-:Y:S04]  /*c840*/  STL [R1+0x5e8], R13 ;  /* 0x0005e80d01007387 */ /* 0x001fe80000100800 */
[----:B------:R-:W-:Y:S04]  /*c850*/  STL [R1+0x8], R2 ;  /* 0x0000080201007387 */ /* 0x000fe80000100800 */
[----:B-1----:R-:W-:Y:S04]  /*c860*/  STL [R1+0x5ec], R24 ;  /* 0x0005ec1801007387 */ /* 0x002fe80000100800 */
[----:B----4-:R2:W-:Y:S04]  /*c870*/  STL [R1+0x5f0], R23 ;  /* 0x0005f01701007387 */ /* 0x0105e80000100800 */
[----:B------:R-:W3:Y:S04]  /*c880*/  LDL.LU R25, [R1+0x90] ;  /* 0x0000900001197983 */ /* 0x000ee80000300800 */
        /* <DEDUP_REMOVED lines=14> */
[----:B--2---:R-:W-:-:S03]  /*c970*/  FADD.FTZ R23, R0, R15 ;  /* 0x0000000f00177221 */ /* 0x004fc60000010000 */
[----:B------:R-:W-:Y:S04]  /*c980*/  LDS R0, [R26.X4+0x1a00] ;  /* 0x001a00001a007984 */ /* 0x000fe80000004800 */
[----:B------:R-:W-:Y:S04]  /*c990*/  LDS R15, [R26.X4+0xc00] ;  /* 0x000c00001a0f7984 */ /* 0x000fe80000004800 */
[----:B---3--:R-:W-:Y:S04]  /*c9a0*/  STL [R1+0x618], R25 ;  /* 0x0006181901007387 */ /* 0x008fe80000100800 */
[----:B------:R-:W2:Y:S04]  /*c9b0*/  LDL.LU R29, [R1+0x94] ;  /* 0x00009400011d7983 */ /* 0x000ea80000300800 */
[----:B------:R-:W3:Y:S04]  /*c9c0*/  LDL.LU R28, [R1+0x98] ;  /* 0x00009800011c7983 */ /* 0x000ee80000300800 */
[----:B------:R-:W4:Y:S04]  /*c9d0*/  LDL.LU R27, [R1+0x9c] ;  /* 0x00009c00011b7983 */ /* 0x000f280000300800 */
[----:B------:R0:W-:Y:S04]  /*c9e0*/  STL [R1+0x5f8], R23 ;  /* 0x0005f81701007387 */ /* 0x0001e80000100800 */
[----:B------:R-:W1:Y:S04]  /*c9f0*/  LDS R25, [R26.X4+0x4400] ;  /* 0x004400001a197984 */ /* 0x000e680000004800 */
[----:B0-----:R-:W2:Y:S04]  /*ca00*/  LDL.LU R23, [R1+0x8] ;  /* 0x0000080001177983 */ /* 0x001ea80000300800 */
[----:B--2---:R0:W-:Y:S04]  /*ca10*/  STL [R1+0x600], R23 ;  /* 0x0006001701007387 */ /* 0x0041e80000100800 */
[----:B0-----:R-:W2:Y:S04]  /*ca20*/  LDL.LU R23, [R1+0xa0] ;  /* 0x0000a00001177983 */ /* 0x001ea80000300800 */
[----:B------:R-:W2:Y:S04]  /*ca30*/  LDL.LU R24, [R1+0xac] ;  /* 0x0000ac0001187983 */ /* 0x000ea80000300800 */
[----:B--2---:R0:W-:Y:S04]  /*ca40*/  STL [R1+0x5f4], R24 ;  /* 0x0005f41801007387 */ /* 0x0041e80000100800 */
[----:B0-----:R-:W2:Y:S04]  /*ca50*/  LDL.LU R24, [R1+0xa8] ;  /* 0x0000a80001187983 */ /* 0x001ea80000300800 */
[----:B--2---:R0:W-:Y:S04]  /*ca60*/  STL [R1+0x5fc], R24 ;  /* 0x0005fc1801007387 */ /* 0x0041e80000100800 */
[----:B0-----:R-:W2:Y:S04]  /*ca70*/  LDL.LU R24, [R1+0xa4] ;  /* 0x0000a40001187983 */ /* 0x001ea80000300800 */
[----:B------:R-:W2:Y:S04]  /*ca80*/  LDL.LU R13, [R1+0xb0] ;  /* 0x0000b000010d7983 */ /* 0x000ea80000300800 */
[----:B------:R-:W2:Y:S04]  /*ca90*/  LDL.LU R18, [R1+0xb4] ;  /* 0x0000b40001127983 */ /* 0x000ea80000300800 */
[----:B------:R-:W2:Y:S04]  /*caa0*/  LDL.LU R10, [R1+0xbc] ;  /* 0x0000bc00010a7983 */ /* 0x000ea80000300800 */
[----:B-1----:R-:W-:Y:S04]  /*cab0*/  STL [R1+0x28], R25 ;  /* 0x0000281901007387 */ /* 0x002fe80000100800 */
[----:B------:R-:W0:Y:S04]  /*cac0*/  LDS R25, [R26.X4+0x4600] ;  /* 0x004600001a197984 */ /* 0x000e280000004800 */
[----:B0-----:R-:W-:Y:S04]  /*cad0*/  STL [R1+0x30], R25 ;  /* 0x0000301901007387 */ /* 0x001fe80000100800 */
[----:B------:R-:W0:Y:S04]  /*cae0*/  LDS R25, [R26.X4+0x4800] ;  /* 0x004800001a197984 */ /* 0x000e280000004800 */
[----:B0-----:R-:W-:Y:S04]  /*caf0*/  STL [R1+0x40], R25 ;  /* 0x0000401901007387 */ /* 0x001fe80000100800 */
[----:B------:R-:W0:Y:S04]  /*cb00*/  LDS R25, [R26.X4+0x4a00] ;  /* 0x004a00001a197984 */ /* 0x000e280000004800 */
[----:B0-----:R-:W-:Y:S04]  /*cb10*/  STL [R1+0x4c], R25 ;  /* 0x00004c1901007387 */ /* 0x001fe80000100800 */
[----:B------:R-:W0:Y:S04]  /*cb20*/  LDS R25, [R26.X4+0x4c00] ;  /* 0x004c00001a197984 */ /* 0x000e280000004800 */
[----:B------:R-:W1:Y:S04]  /*cb30*/  LDS R26, [R26.X4+0x4e00] ;  /* 0x004e00001a1a7984 */ /* 0x000e680000004800 */
[----:B0-----:R0:W-:Y:S04]  /*cb40*/  STL [R1+0x58], R25 ;  /* 0x0000581901007387 */ /* 0x0011e80000100800 */
[----:B0-----:R-:W2:Y:S04]  /*cb50*/  LDL.LU R25, [R1+0x618] ;  /* 0x0006180001197983 */ /* 0x001ea80000300800 */
[----:B-1----:R0:W-:Y:S04]  /*cb60*/  STL [R1+0x64], R26 ;  /* 0x0000641a01007387 */ /* 0x0021e80000100800 */
[----:B0-----:R-:W2:Y:S02]  /*cb70*/  LDL.LU R26, [R1+0x614] ;  /* 0x00061400011a7983 */ /* 0x001ea40000300800 */
[----:B--2---:R-:W-:-:S02]  /*cb80*/  FADD.FTZ R26, R26, R25 ;  /* 0x000000191a1a7221 */ /* 0x004fc40000010000 */
[----:B------:R-:W2:Y:S02]  /*cb90*/  LDL.LU R25, [R1+0x610] ;  /* 0x0006100001197983 */ /* 0x000ea40000300800 */
[----:B--2---:R-:W-:Y:S02]  /*cba0*/  FADD.FTZ R25, R25, R29 ;  /* 0x0000001d19197221 */ /* 0x004fe40000010000 */
[----:B------:R-:W3:Y:S02]  /*cbb0*/  LDL.LU R29, [R1+0x60c] ;  /* 0x00060c00011d7983 */ /* 0x000ee40000300800 */
[----:B---3--:R-:W-:Y:S02]  /*cbc0*/  FADD.FTZ R29, R29, R28 ;  /* 0x0000001c1d1d7221 */ /* 0x008fe40000010000 */
[----:B------:R-:W4:Y:S02]  /*cbd0*/  LDL.LU R28, [R1+0x608] ;  /* 0x00060800011c7983 */ /* 0x000f240000300800 */
[----:B----4-:R-:W-:-:S02]  /*cbe0*/  FADD.FTZ R28, R28, R27 ;  /* 0x0000001b1c1c7221 */ /* 0x010fc40000010000 */
[----:B------:R-:W2:Y:S02]  /*cbf0*/  LDL.LU R27, [R1+0x604] ;  /* 0x00060400011b7983 */ /* 0x000ea40000300800 */
[----:B--2---:R-:W-:Y:S02]  /*cc00*/  FADD.FTZ R27, R27, R23 ;  /* 0x000000171b1b7221 */ /* 0x004fe40000010000 */
[----:B------:R-:W2:Y:S02]  /*cc10*/  LDL.LU R23, [R1+0x600] ;  /* 0x0006000001177983 */ /* 0x000ea40000300800 */
[----:B--2---:R-:W-:Y:S02]  /*cc20*/  FADD.FTZ R23, R23, R24 ;  /* 0x0000001817177221 */ /* 0x004fe40000010000 */
[----:B------:R-:W2:Y:S04]  /*cc30*/  LDL.LU R24, [R1+0x5fc] ;  /* 0x0005fc0001187983 */ /* 0x000ea80000300800 */
[----:B------:R0:W-:Y:S04]  /*cc40*/  STL [R1+0x8], R23 ;  /* 0x0000081701007387 */ /* 0x0001e80000100800 */
[----:B0-----:R-:W2:Y:S01]  /*cc50*/  LDL.LU R23, [R1+0x5f8] ;  /* 0x0005f80001177983 */ /* 0x001ea20000300800 */
[----:B------:R-:W-:-:S02]  /*cc60*/  FADD.FTZ R25, R25, R13 ;  /* 0x0000000d19197221 */ /* 0x000fc40000010000 */
[----:B--2---:R-:W-:Y:S02]  /*cc70*/  FADD.FTZ R23, R23, R24 ;  /* 0x0000001817177221 */ /* 0x004fe40000010000 */
[----:B------:R-:W2:Y:S04]  /*cc80*/  LDL.LU R24, [R1+0x5f4] ;  /* 0x0005f40001187983 */ /* 0x000ea80000300800 */
[----:B------:R0:W-:Y:S04]  /*cc90*/  STL [R1+0x4], R23 ;  /* 0x0000041701007387 */ /* 0x0001e80000100800 */
[----:B0-----:R-:W3:Y:S01]  /*cca0*/  LDL.LU R23, [R1+0x5f0] ;  /* 0x0005f00001177983 */ /* 0x001ee20000300800 */
[----:B--2---:R-:W-:-:S03]  /*ccb0*/  FADD.FTZ R26, R26, R24 ;  /* 0x000000181a1a7221 */ /* 0x004fc60000010000 */
[----:B------:R-:W2:Y:S04]  /*ccc0*/  LDL.LU R24, [R1+0x5ec] ;  /* 0x0005ec0001187983 */ /* 0x000ea80000300800 */
[----:B------:R-:W4:Y:S04]  /*ccd0*/  LDL.LU R13, [R1+0x5e8] ;  /* 0x0005e800010d7983 */ /* 0x000f280000300800 */
[----:B------:R0:W-:Y:S04]  /*cce0*/  STL [R1+0x3c], R25 ;  /* 0x00003c1901007387 */ /* 0x0001e80000100800 */
[----:B0-----:R-:W4:Y:S01]  /*ccf0*/  LDL.LU R25, [R1+0xb8] ;  /* 0x0000b80001197983 */ /* 0x001f220000300800 */
[----:B---3--:R-:W-:-:S02]  /*cd00*/  FADD.FTZ R23, RZ, R23 ;  /* 0x00000017ff177221 */ /* 0x008fc40000010000 */
[----:B------:R-:W-:Y:S02]  /*cd10*/  FADD.FTZ R15, RZ, R15 ;  /* 0x0000000fff0f7221 */ /* 0x000fe40000010000 */
[----:B------:R-:W-:Y:S02]  /*cd20*/  FADD.FTZ R22, RZ, R22 ;  /* 0x00000016ff167221 */ /* 0x000fe40000010000 */
[----:B------:R-:W-:Y:S02]  /*cd30*/  FADD.FTZ R21, RZ, R21 ;  /* 0x00000015ff157221 */ /* 0x000fe40000010000 */
[----:B------:R-:W-:Y:S02]  /*cd40*/  FADD.FTZ R16, R23, R16 ;  /* 0x0000001017107221 */ /* 0x000fe40000010000 */
[----:B------:R-:W-:Y:S02]  /*cd50*/  FADD.FTZ R20, RZ, R20 ;  /* 0x00000014ff147221 */ /* 0x000fe40000010000 */
[----:B------:R-:W-:-:S02]  /*cd60*/  FADD.FTZ R15, R15, R19 ;  /* 0x000000130f0f7221 */ /* 0x000fc40000010000 */
[----:B------:R-:W-:Y:S02]  /*cd70*/  FADD.FTZ R29, R29, R18 ;  /* 0x000000121d1d7221 */ /* 0x000fe40000010000 */
[----:B------:R-:W-:Y:S01]  /*cd80*/  FADD.FTZ R14, R22, R14 ;  /* 0x0000000e160e7221 */ /* 0x000fe20000010000 */
[----:B------:R0:W5:Y:S01]  /*cd90*/  LDL.LU R18, [R1+0x5e4] ;  /* 0x0005e40001127983 */ /* 0x0001620000300800 */
[----:B------:R-:W-:Y:S02]  /*cda0*/  FADD.FTZ R12, R21, R12 ;  /* 0x0000000c150c7221 */ /* 0x000fe40000010000 */
[----:B------:R-:W-:Y:S02]  /*cdb0*/  FADD.FTZ R27, R27, R10 ;  /* 0x0000000a1b1b7221 */ /* 0x000fe40000010000 */
[----:B------:R-:W-:Y:S02]  /*cdc0*/  FADD.FTZ R11, R20, R11 ;  /* 0x0000000b140b7221 */ /* 0x000fe40000010000 */
[----:B------:R-:W-:-:S02]  /*cdd0*/  FADD.FTZ R19, R16, R2 ;  /* 0x0000000210137221 */ /* 0x000fc40000010000 */
[----:B------:R-:W-:Y:S02]  /*cde0*/  FADD.FTZ R2, R15, R9 ;  /* 0x000000090f027221 */ /* 0x000fe40000010000 */
[----:B--2---:R-:W-:-:S04]  /*cdf0*/  FADD.FTZ R24, RZ, R24 ;  /* 0x00000018ff187221 */ /* 0x004fc80000010000 */
[----:B------:R-:W-:-:S04]  /*ce00*/  FADD.FTZ R17, R24, R17 ;  /* 0x0000001118117221 */ /* 0x000fc80000010000 */
[----:B------:R-:W-:Y:S02]  /*ce10*/  FADD.FTZ R20, R17, R3 ;  /* 0x0000000311147221 */ /* 0x000fe40000010000 */
[----:B----4-:R-:W-:Y:S02]  /*ce20*/  FADD.FTZ R28, R28, R25 ;  /* 0x000000191c1c7221 */ /* 0x010fe40000010000 */
[----:B------:R-:W-:Y:S02]  /*ce30*/  FADD.FTZ R25, RZ, R13 ;  /* 0x0000000dff197221 */ /* 0x000fe40000010000 */
[----:B------:R0:W5:Y:S02]  /*ce40*/  LDL.LU R13, [R1+0x5e0] ;  /* 0x0005e000010d7983 */ /* 0x0001640000300800 */
[----:B------:R-:W-:Y:S02]  /*ce50*/  FADD.FTZ R0, R25, R0 ;  /* 0x0000000019007221 */ /* 0x000fe40000010000 */
[----:B------:R0:W5:Y:S01]  /*ce60*/  LDL.LU R10, [R1+0x5dc] ;  /* 0x0005dc00010a7983 */ /* 0x0001620000300800 */
[----:B------:R-:W-:-:S02]  /*ce70*/  FADD.FTZ R3, R14, R8 ;  /* 0x000000080e037221 */ /* 0x000fc40000010000 */
[----:B------:R-:W-:Y:S01]  /*ce80*/  FADD.FTZ R21, R0, R4 ;  /* 0x0000000400157221 */ /* 0x000fe20000010000 */
[----:B------:R0:W5:Y:S01]  /*ce90*/  LDL.LU R9, [R1+0x5d8] ;  /* 0x0005d80001097983 */ /* 0x0001620000300800 */
[----:B------:R-:W-:Y:S02]  /*cea0*/  FADD.FTZ R4, R12, R7 ;  /* 0x000000070c047221 */ /* 0x000fe40000010000 */
[----:B------:R-:W-:Y:S01]  /*ceb0*/  FADD.FTZ R0, R11, R6 ;  /* 0x000000060b007221 */ /* 0x000fe20000010000 */
[----:B------:R0:W5:Y:S01]  /*cec0*/  LDL.LU R8, [R1+0x5d4] ;  /* 0x0005d40001087983 */ /* 0x0001620000300800 */
[----:B------:R-:W-:-:S03]  /*ced0*/  FADD.FTZ R21, R21, R5 ;  /* 0x0000000515157221 */ /* 0x000fc60000010000 */
[----:B------:R0:W5:Y:S04]  /*cee0*/  LDL.LU R7, [R1+0x5d0] ;  /* 0x0005d00001077983 */ /* 0x0001680000300800 */
[----:B------:R0:W5:Y:S04]  /*cef0*/  LDL.LU R6, [R1+0x5cc] ;  /* 0x0005cc0001067983 */ /* 0x0001680000300800 */
[----:B------:R0:W5:Y:S01]  /*cf00*/  LDL.LU R5, [R1+0x5c8] ;  /* 0x0005c80001057983 */ /* 0x0001620000300800 */
[----:B------:R-:W-:Y:S01]  /*cf10*/  BSSY B0, `(.L_x_809) ;  /* 0x0000017000007945 */ /* 0x000fe20003800000 */
[----:B------:R-:W-:Y:S05]  /*cf20*/  @!P1 BRA `(.L_x_810) ;  /* 0x0000015000009947 */ /* 0x000fea0003800000 */
[----:B------:R-:W2:Y:S04]  /*cf30*/  LDL.LU R23, [R1+0x20] ;  /* 0x0000200001177983 */ /* 0x000ea80000300800 */
[----:B------:R-:W3:Y:S04]  /*cf40*/  LDL.LU R24, [R1+0x24] ;  /* 0x0000240001187983 */ /* 0x000ee80000300800 */
[----:B------:R-:W4:Y:S01]  /*cf50*/  LDL.LU R25, [R1+0x8] ;  /* 0x0000080001197983 */ /* 0x000f220000300800 */
[----:B-----5:R-:W-:-:S02]  /*cf60*/  MOV R16, R5 ;  /* 0x0000000500107202 */ /* 0x020fc40000000f00 */
[----:B------:R-:W-:Y:S02]  /*cf70*/  IADD3 R5, P1, R5, 0x200, RZ ;  /* 0x0000020005057810 */ /* 0x000fe40007f3e0ff */
[-C--:B------:R-:W-:Y:S02]  /*cf80*/  MOV R17, R7.reuse ;  /* 0x0000000700117202 */ /* 0x080fe40000000f00 */
[----:B------:R-:W-:Y:S02]  /*cf90*/  MOV R14, R6 ;  /* 0x00000006000e7202 */ /* 0x000fe40000000f00 */
[----:B------:R-:W-:Y:S02]  /*cfa0*/  IADD3.X R7, RZ, R7, RZ, P1, !PT ;  /* 0x00000007ff077210 */ /* 0x000fe40000ffe4ff */
[----:B------:R-:W-:Y:S02]  /*cfb0*/  IADD3 R6, P1, R6, 0x200, RZ ;  /* 0x0000020006067810 */ /* 0x000fe40007f3e0ff */
[----:B------:R-:W-:-:S02]  /*cfc0*/  MOV R15, R9 ;  /* 0x00000009000f7202 */ /* 0x000fc40000000f00 */
[----:B------:R-:W-:Y:S02]  /*cfd0*/  MOV R12, R8 ;  /* 0x00000008000c7202 */ /* 0x000fe40000000f00 */
[----:B------:R-:W-:Y:S02]  /*cfe0*/  MOV R11, R18 ;  /* 0x00000012000b7202 */ /* 0x000fe40000000f00 */
[----:B------:R-:W-:Y:S02]  /*cff0*/  IADD3.X R9, RZ, R9, RZ, P1, !PT ;  /* 0x00000009ff097210 */ /* 0x000fe40000ffe4ff */
[----:B------:R-:W-:Y:S01]  /*d000*/  IADD3 R8, P1, R8, 0x200, RZ ;  /* 0x0000020008087810 */ /* 0x000fe20007f3e0ff */
[----:B--2---:R-:W-:Y:S04]  /*d010*/  STG.E [R16.64], R23 ;  /* 0x0000001710007986 */ /* 0x004fe8000c101904 */
[----:B---3--:R-:W-:Y:S04]  /*d020*/  STG.E [R14.64], R24 ;  /* 0x000000180e007986 */ /* 0x008fe8000c101904 */
[----:B------:R1:W-:Y:S04]  /*d030*/  STG.E [R12.64], R21 ;  /* 0x000000150c007986 */ /* 0x0003e8000c101904 */
[----:B----4-:R2:W-:Y:S01]  /*d040*/  STG.E [R10.64], R25 ;  /* 0x000000190a007986 */ /* 0x0105e2000c101904 */
[----:B-1----:R-:W-:-:S02]  /*d050*/  IADD3.X R13, RZ, R13, RZ, P1, !PT ;  /* 0x0000000dff0d7210 */ /* 0x002fc40000ffe4ff */
[----:B--2---:R-:W-:-:S04]  /*d060*/  IADD3 R10, P1, R10, 0x200, RZ ;  /* 0x000002000a0a7810 */ /* 0x004fc80007f3e0ff */
[----:B------:R-:W-:-:S04]  /*d070*/  IADD3.X R18, RZ, R18, RZ, P1, !PT ;  /* 0x00000012ff127210 */ /* 0x000fc80000ffe4ff */
.L_x_810:
[----:B------:R-:W-:Y:S05]  /*d080*/  BSYNC B0 ;  /* 0x0000000000007941 */ /* 0x000fea0003800000 */
.L_x_809:
[----:B------:R-:W2:Y:S01]  /*d090*/  LDL.LU R11, [R1+0x28] ;  /* 0x00002800010b7983 */ /* 0x000ea20000300800 */
[----:B------:R-:W-:Y:S01]  /*d0a0*/  BSSY B0, `(.L_x_811) ;  /* 0x0000018000007945 */ /* 0x000fe20003800000 */
[----:B--2---:R-:W-:Y:S01]  /*d0b0*/  FADD.FTZ R20, R20, R11 ;  /* 0x0000000b14147221 */ /* 0x004fe20000010000 */
[----:B------:R-:W-:Y:S05]  /*d0c0*/  @!P0 BRA `(.L_x_812) ;  /* 0x0000015000008947 */ /* 0x000fea0003800000 */
[----:B------:R-:W2:Y:S04]  /*d0d0*/  LDL.LU R11, [R1+0x2c] ;  /* 0x00002c00010b7983 */ /* 0x000ea80000300800 */
[----:B------:R-:W3:Y:S04]  /*d0e0*/  LDL.LU R22, [R1+0x34] ;  /* 0x0000340001167983 */ /* 0x000ee80000300800 */
[----:B------:R-:W4:Y:S01]  /*d0f0*/  LDL.LU R21, [R1+0x4] ;  /* 0x0000040001157983 */ /* 0x000f220000300800 */
[----:B-----5:R-:W-:-:S02]  /*d100*/  MOV R16, R5 ;  /* 0x0000000500107202 */ /* 0x020fc40000000f00 */
[----:B------:R-:W-:Y:S02]  /*d110*/  MOV R17, R7 ;  /* 0x0000000700117202 */ /* 0x000fe40000000f00 */
[----:B------:R-:W-:Y:S02]  /*d120*/  MOV R14, R6 ;  /* 0x00000006000e7202 */ /* 0x000fe40000000f00 */
[----:B------:R-:W-:Y:S02]  /*d130*/  MOV R15, R9 ;  /* 0x00000009000f7202 */ /* 0x000fe40000000f00 */
[----:B------:R-:W-:Y:S02]  /*d140*/  MOV R12, R8 ;  /* 0x00000008000c7202 */ /* 0x000fe40000000f00 */
[----:B------:R-:W-:Y:S02]  /*d150*/  IADD3 R5, P1, R5, 0x200, RZ ;  /* 0x0000020005057810 */ /* 0x000fe40007f3e0ff */
[----:B------:R-:W-:-:S02]  /*d160*/  IADD3 R6, P0, R6, 0x200, RZ ;  /* 0x0000020006067810 */ /* 0x000fc40007f1e0ff */
[----:B------:R-:W-:Y:S02]  /*d170*/  IADD3.X R7, RZ, R7, RZ, P1, !PT ;  /* 0x00000007ff077210 */ /* 0x000fe40000ffe4ff */
[----:B------:R-:W-:Y:S02]  /*d180*/  IADD3.X R9, RZ, R9, RZ, P0, !PT ;  /* 0x00000009ff097210 */ /* 0x000fe400007fe4ff */
[----:B------:R-:W-:Y:S01]  /*d190*/  IADD3 R8, P1, R8, 0x200, RZ ;  /* 0x0000020008087810 */ /* 0x000fe20007f3e0ff */
[----:B--2---:R1:W-:Y:S04]  /*d1a0*/  STG.E [R16.64], R11 ;  /* 0x0000000b10007986 */ /* 0x0043e8000c101904 */
[----:B---3--:R-:W-:Y:S04]  /*d1b0*/  STG.E [R14.64], R22 ;  /* 0x000000160e007986 */ /* 0x008fe8000c101904 */
[----:B------:R2:W-:Y:S01]  /*d1c0*/  STG.E [R12.64], R20 ;  /* 0x000000140c007986 */ /* 0x0005e2000c101904 */
[----:B-1----:R-:W-:-:S05]  /*d1d0*/  MOV R11, R18 ;  /* 0x00000012000b7202 */ /* 0x002fca0000000f00 */
[----:B----4-:R1:W-:Y:S01]  /*d1e0*/  STG.E [R10.64], R21 ;  /* 0x000000150a007986 */ /* 0x0103e2000c101904 */
[----:B--2---:R-:W-:Y:S02]  /*d1f0*/  IADD3.X R13, RZ, R13, RZ, P1, !PT ;  /* 0x0000000dff0d7210 */ /* 0x004fe40000ffe4ff */
[----:B-1----:R-:W-:-:S04]  /*d200*/  IADD3 R10, P0, R10, 0x200, RZ ;  /* 0x000002000a0a7810 */ /* 0x002fc80007f1e0ff */
[----:B------:R-:W-:-:S04]  /*d210*/  IADD3.X R18, RZ, R18, RZ, P0, !PT ;  /* 0x00000012ff127210 */ /* 0x000fc800007fe4ff */
.L_x_812:
[----:B------:R-:W-:Y:S05]  /*d220*/  BSYNC B0 ;  /* 0x0000000000007941 */ /* 0x000fea0003800000 */
.L_x_811:
[----:B------:R-:W2:Y:S01]  /*d230*/  LDL.LU R11, [R1+0x30] ;  /* 0x00003000010b7983 */ /* 0x000ea20000300800 */
[----:B------:R-:W-:Y:S01]  /*d240*/  BSSY B0, `(.L_x_813) ;  /* 0x0000017000007945 */ /* 0x000fe20003800000 */
[----:B--2---:R-:W-:Y:S01]  /*d250*/  FADD.FTZ R19, R19, R11 ;  /* 0x0000000b13137221 */ /* 0x004fe20000010000 */
[----:B------:R-:W-:Y:S05]  /*d260*/  @!P2 BRA `(.L_x_814) ;  /* 0x000001400000a947 */ /* 0x000fea0003800000 */
[----:B------:R-:W2:Y:S04]  /*d270*/  LDL.LU R11, [R1+0x38] ;  /* 0x00003800010b7983 */ /* 0x000ea80000300800 */
[----:B------:R-:W3:Y:S01]  /*d280*/  LDL.LU R20, [R1+0x44] ;  /* 0x0000440001147983 */ /* 0x000ee20000300800 */
[----:B-----5:R-:W-:Y:S02]  /*d290*/  MOV R16, R5 ;  /* 0x0000000500107202 */ /* 0x020fe40000000f00 */
[----:B------:R-:W-:-:S02]  /*d2a0*/  MOV R17, R7 ;  /* 0x0000000700117202 */ /* 0x000fc40000000f00 */
[----:B------:R-:W-:Y:S02]  /*d2b0*/  MOV R14, R6 ;  /* 0x00000006000e7202 */ /* 0x000fe40000000f00 */
[----:B------:R-:W-:Y:S02]  /*d2c0*/  MOV R15, R9 ;  /* 0x00000009000f7202 */ /* 0x000fe40000000f00 */
[----:B------:R-:W-:Y:S02]  /*d2d0*/  MOV R12, R8 ;  /* 0x00000008000c7202 */ /* 0x000fe40000000f00 */
[----:B------:R-:W-:Y:S02]  /*d2e0*/  IADD3 R5, P2, R5, 0x200, RZ ;  /* 0x0000020005057810 */ /* 0x000fe40007f5e0ff */
[----:B------:R-:W-:Y:S02]  /*d2f0*/  IADD3 R6, P1, R6, 0x200, RZ ;  /* 0x0000020006067810 */ /* 0x000fe40007f3e0ff */
[----:B------:R-:W-:-:S02]  /*d300*/  IADD3.X R7, RZ, R7, RZ, P2, !PT ;  /* 0x00000007ff077210 */ /* 0x000fc400017fe4ff */
[----:B------:R-:W-:Y:S02]  /*d310*/  IADD3 R8, P0, R8, 0x200, RZ ;  /* 0x0000020008087810 */ /* 0x000fe40007f1e0ff */
[----:B------:R-:W-:Y:S01]  /*d320*/  IADD3.X R9, RZ, R9, RZ, P1, !PT ;  /* 0x00000009ff097210 */ /* 0x000fe20000ffe4ff */
[----:B--2---:R1:W-:Y:S04]  /*d330*/  STG.E [R16.64], R11 ;  /* 0x0000000b10007986 */ /* 0x0043e8000c101904 */
[----:B---3--:R-:W-:Y:S04]  /*d340*/  STG.E [R14.64], R20 ;  /* 0x000000140e007986 */ /* 0x008fe8000c101904 */
[----:B------:R2:W-:Y:S01]  /*d350*/  STG.E [R12.64], R19 ;  /* 0x000000130c007986 */ /* 0x0005e2000c101904 */
[----:B-1----:R-:W-:-:S05]  /*d360*/  MOV R11, R18 ;  /* 0x00000012000b7202 */ /* 0x002fca0000000f00 */
[----:B------:R1:W-:Y:S01]  /*d370*/  STG.E [R10.64], R26 ;  /* 0x0000001a0a007986 */ /* 0x0003e2000c101904 */
[----:B--2---:R-:W-:Y:S02]  /*d380*/  IADD3.X R13, RZ, R13, RZ, P0, !PT ;  /* 0x0000000dff0d7210 */ /* 0x004fe400007fe4ff */
[----:B-1----:R-:W-:-:S04]  /*d390*/  IADD3 R10, P2, R10, 0x200, RZ ;  /* 0x000002000a0a7810 */ /* 0x002fc80007f5e0ff */
[----:B------:R-:W-:-:S04]  /*d3a0*/  IADD3.X R18, RZ, R18, RZ, P2, !PT ;  /* 0x00000012ff127210 */ /* 0x000fc800017fe4ff */
.L_x_814:
[----:B------:R-:W-:Y:S05]  /*d3b0*/  BSYNC B0 ;  /* 0x0000000000007941 */ /* 0x000fea0003800000 */
.L_x_813:
        /* <DEDUP_REMOVED lines=14> */
[----:B------:R-:W-:Y:S02]  /*d4a0*/  IADD3 R8, P2, R8, 0x200, RZ ;  /* 0x0000020008087810 */ /* 0x000fe40007f5e0ff */
[----:B------:R-:W-:Y:S02]  /*d4b0*/  IADD3.X R7, RZ, R7, RZ, P0, !PT ;  /* 0x00000007ff077210 */ /* 0x000fe400007fe4ff */
[----:B------:R-:W-:Y:S01]  /*d4c0*/  IADD3.X R9, RZ, R9, RZ, P1, !PT ;  /* 0x00000009ff097210 */ /* 0x000fe20000ffe4ff */
        /* <DEDUP_REMOVED lines=8> */
.L_x_816:
[----:B------:R-:W-:Y:S05]  /*d550*/  BSYNC B0 ;  /* 0x0000000000007941 */ /* 0x000fea0003800000 */
.L_x_815:
        /* <DEDUP_REMOVED lines=16> */
[----:B------:R-:W-:Y:S02]  /*d660*/  IADD3.X R9, RZ, R9, RZ, P1, !PT ;  /* 0x00000009ff097210 */ /* 0x000fe40000ffe4ff */
[----:B------:R-:W-:Y:S01]  /*d670*/  IADD3.X R13, RZ, R13, RZ, P2, !PT ;  /* 0x0000000dff0d7210 */ /* 0x000fe200017fe4ff */
[----:B--2---:R1:W-:Y:S04]  /*d680*/  STG.E [R16.64], R11 ;  /* 0x0000000b10007986 */ /* 0x0043e8000c101904 */
[----:B---3--:R-:W-:Y:S04]  /*d690*/  STG.E [R14.64], R19 ;  /* 0x000000130e007986 */ /* 0x008fe8000c101904 */
[----:B------:R-:W-:Y:S01]  /*d6a0*/  STG.E [R2.64], R12 ;  /* 0x0000000c02007986 */ /* 0x000fe2000c101904 */
[----:B-1----:R-:W-:-:S05]  /*d6b0*/  MOV R11, R18 ;  /* 0x00000012000b7202 */ /* 0x002fca0000000f00 */
[----:B------:R1:W-:Y:S02]  /*d6c0*/  STG.E [R10.64], R29 ;  /* 0x0000001d0a007986 */ /* 0x0003e4000c101904 */
[----:B-1----:R-:W-:-:S04]  /*d6d0*/  IADD3 R10, P3, R10, 0x200, RZ ;  /* 0x000002000a0a7810 */ /* 0x002fc80007f7e0ff */
[----:B------:R-:W-:-:S04]  /*d6e0*/  IADD3.X R18, RZ, R18, RZ, P3, !PT ;  /* 0x00000012ff127210 */ /* 0x000fc80001ffe4ff */
.L_x_818:
[----:B------:R-:W-:Y:S05]  /*d6f0*/  BSYNC B0 ;  /* 0x0000000000007941 */ /* 0x000fea0003800000 */
.L_x_817:
        /* <DEDUP_REMOVED lines=13> */
[----:B------:R-:W-:-:S02]  /*d7d0*/  IADD3 R8, P2, R8, 0x200, RZ ;  /* 0x0000020008087810 */ /* 0x000fc40007f5e0ff */
[----:B------:R-:W-:Y:S02]  /*d7e0*/  IADD3.X R7, RZ, R7, RZ, P0, !PT ;  /* 0x00000007ff077210 */ /* 0x000fe400007fe4ff */
[----:B------:R-:W-:Y:S01]  /*d7f0*/  IADD3.X R9, RZ, R9, RZ, P1, !PT ;  /* 0x00000009ff097210 */ /* 0x000fe20000ffe4ff */
[----:B--2---:R1:W-:Y:S04]  /*d800*/  STG.E [R2.64], R17 ;  /* 0x0000001102007986 */ /* 0x0043e8000c101904 */
[----:B---3--:R-:W-:Y:S04]  /*d810*/  STG.E [R14.64], R16 ;  /* 0x000000100e007986 */ /* 0x008fe8000c101904 */
[----:B------:R2:W-:Y:S01]  /*d820*/  STG.E [R12.64], R11 ;  /* 0x0000000b0c007986 */ /* 0x0005e2000c101904 */
[----:B-1----:R-:W-:-:S02]  /*d830*/  MOV R2, R10 ;  /* 0x0000000a00027202 */ /* 0x002fc40000000f00 */
[----:B------:R-:W-:Y:S02]  /*d840*/  MOV R3, R18 ;  /* 0x0000001200037202 */ /* 0x000fe40000000f00 */
[----:B------:R-:W-:-:S03]  /*d850*/  IADD3 R10, P3, R10, 0x200, RZ ;  /* 0x000002000a0a7810 */ /* 0x000fc60007f7e0ff */
[----:B------:R1:W-:Y:S01]  /*d860*/  STG.E [R2.64], R28 ;  /* 0x0000001c02007986 */ /* 0x0003e2000c101904 */
[----:B--2---:R-:W-:Y:S02]  /*d870*/  IADD3.X R13, RZ, R13, RZ, P2, !PT ;  /* 0x0000000dff0d7210 */ /* 0x004fe400017fe4ff */
[----:B------:R-:W-:Y:S02]  /*d880*/  IADD3.X R18, RZ, R18, RZ, P3, !PT ;  /* 0x00000012ff127210 */ /* 0x000fe40001ffe4ff */
.L_x_820:
[----:B------:R-:W-:Y:S05]  /*d890*/  BSYNC B0 ;  /* 0x0000000000007941 */ /* 0x000fea0003800000 */
.L_x_819:
[----:B-1---5:R-:W-:Y:S02]  /*d8a0*/  MOV R2, R5 ;  /* 0x0000000500027202 */ /* 0x022fe40000000f00 */
[----:B------:R-:W-:Y:S01]  /*d8b0*/  MOV R3, R7 ;  /* 0x0000000700037202 */ /* 0x000fe20000000f00 */
[----:B------:R-:W-:Y:S06]  /*d8c0*/  @!P6 EXIT ;  /* 0x000000000000e94d */ /* 0x000fec0003800000 */
[----:B------:R-:W2:Y:S04]  /*d8d0*/  LDL.LU R12, [R1+0x68] ;  /* 0x00006800010c7983 */ /* 0x000ea80000300800 */
[----:B------:R-:W3:Y:S04]  /*d8e0*/  LDL.LU R11, [R1+0x64] ;  /* 0x00006400010b7983 */ /* 0x000ee80000300800 */
[----:B------:R-:W4:Y:S01]  /*d8f0*/  LDL.LU R4, [R1+0x6c] ;  /* 0x00006c0001047983 */ /* 0x000f220000300800 */
[----:B------:R-:W-:-:S02]  /*d900*/  MOV R7, R9 ;  /* 0x0000000900077202 */ /* 0x000fc40000000f00 */
[----:B------:R-:W-:Y:S01]  /*d910*/  MOV R9, R13 ;  /* 0x0000000d00097202 */ /* 0x000fe20000000f00 */
[----:B--2---:R-:W-:Y:S01]  /*d920*/  STG.E [R2.64], R12 ;  /* 0x0000000c02007986 */ /* 0x004fe2000c101904 */
[----:B---3--:R-:W-:Y:S01]  /*d930*/  FADD.FTZ R5, R0, R11 ;  /* 0x0000000b00057221 */ /* 0x008fe20000010000 */
[----:B------:R-:W-:Y:S02]  /*d940*/  MOV R11, R18 ;  /* 0x00000012000b7202 */ /* 0x000fe40000000f00 */
[----:B----4-:R-:W-:Y:S04]  /*d950*/  STG.E [R6.64], R4 ;  /* 0x0000000406007986 */ /* 0x010fe8000c101904 */
[----:B------:R-:W-:Y:S04]  /*d960*/  STG.E [R8.64], R5 ;  /* 0x0000000508007986 */ /* 0x000fe8000c101904 */
[----:B------:R-:W-:Y:S01]  /*d970*/  STG.E [R10.64], R27 ;  /* 0x0000001b0a007986 */ /* 0x000fe2000c101904 */
[----:B------:R-:W-:Y:S05]  /*d980*/  EXIT ;  /* 0x000000000000794d */ /* 0x000fea0003800000 */
.L_x_790:
[----:B0-----:R0:W5:Y:S01]  /*d990*/  LDL R3, [R1+0x320] ;  /* 0x0003200001037983 */ /* 0x0011620000100800 */
[----:B------:R-:W-:Y:S01]  /*d9a0*/  HFMA2.MMA R16, -RZ, RZ, 0, 5.9604644775390625e-08 ;  /* 0x00000001ff107435 */ /* 0x000fe200000001ff */
[----:B------:R-:W-:-:S02]  /*d9b0*/  MOV R21, 0x1f ;  /* 0x0000001f00157802 */ /* 0x000fc40000000f00 */
[----:B------:R-:W-:Y:S02]  /*d9c0*/  MOV R20, 0xffffffff ;  /* 0xffffffff00147802 */ /* 0x000fe40000000f00 */
[----:B------:R-:W-:Y:S02]  /*d9d0*/  MOV R2, 0xd9f0 ;  /* 0x0000d9f000027802 */ /* 0x000fe40000000f00 */
[----:B0----5:R-:W-:Y:S05]  /*d9e0*/  CALL.REL.NOINC `($__internal_36_$__cuda_sm70_shflsync_bfly_p) ;  /* 0x0000047000007944 */ /* 0x021fea0003c00000 */
[----:B-1----:R-:W-:Y:S01]  /*d9f0*/  MOV R17, R16 ;  /* 0x0000001000117202 */ /* 0x002fe20000000f00 */
[----:B------:R-:W-:Y:S05]  /*da00*/  BRA `(.L_x_821) ;  /* 0xffff965000007947 */ /* 0x000fea000383ffff */
.L_x_791:
[----:B0-----:R-:W-:Y:S01]  /*da10*/  HFMA2.MMA R16, -RZ, RZ, 0, 5.9604644775390625e-08 ;  /* 0x00000001ff107435 */ /* 0x001fe200000001ff */
[----:B------:R-:W-:Y:S02]  /*da20*/  MOV R3, R29 ;  /* 0x0000001d00037202 */ /* 0x000fe40000000f00 */
[----:B------:R-:W-:Y:S02]  /*da30*/  MOV R21, 0x1f ;  /* 0x0000001f00157802 */ /* 0x000fe40000000f00 */
[----:B------:R-:W-:Y:S02]  /*da40*/  MOV R20, 0xffffffff ;  /* 0xffffffff00147802 */ /* 0x000fe40000000f00 */
[----:B-1----:R-:W-:-:S02]  /*da50*/  MOV R2, 0xda70 ;  /* 0x0000da7000027802 */ /* 0x002fc40000000f00 */
[----:B--2--5:R-:W-:Y:S05]  /*da60*/  CALL.REL.NOINC `($__internal_36_$__cuda_sm70_shflsync_bfly_p) ;  /* 0x000003f000007944 */ /* 0x024fea0003c00000 */
[----:B------:R-:W2:Y:S01]  /*da70*/  LDL.LU R2, [R1+0x320] ;  /* 0x0003200001027983 */ /* 0x000ea20000300800 */
[----:B------:R-:W-:-:S02]  /*da80*/  MOV R21, 0x1f ;  /* 0x0000001f00157802 */ /* 0x000fc40000000f00 */
[----:B------:R-:W-:Y:S01]  /*da90*/  MOV R20, 0xffffffff ;  /* 0xffffffff00147802 */ /* 0x000fe20000000f00 */
[----:B--2---:R-:W-:Y:S01]  /*daa0*/  FADD.FTZ R18, R17, R2 ;  /* 0x0000000211127221 */ /* 0x004fe20000010000 */
[----:B------:R-:W-:Y:S01]  /*dab0*/  MOV R2, 0xdb00 ;  /* 0x0000db0000027802 */ /* 0x000fe20000000f00 */
[----:B-1----:R-:W-:Y:S01]  /*dac0*/  FADD.FTZ R17, R29, R16 ;  /* 0x000000101d117221 */ /* 0x002fe20000010000 */
[----:B------:R-:W-:Y:S02]  /*dad0*/  HFMA2.MMA R16, -RZ, RZ, 0, 1.1920928955078125e-07 ;  /* 0x00000002ff107435 */ /* 0x000fe400000001ff */
[----:B------:R-:W-:-:S04]  /*dae0*/  MOV R3, R18 ;  /* 0x0000001200037202 */ /* 0x000fc80000000f00 */
[----:B------:R-:W-:Y:S05]  /*daf0*/  CALL.REL.NOINC `($__internal_36_$__cuda_sm70_shflsync_bfly_p) ;  /* 0x0000036000007944 */ /* 0x000fea0003c00000 */
[----:B-1----:R-:W-:Y:S01]  /*db00*/  MOV R19, R16 ;  /* 0x0000001000137202 */ /* 0x002fe20000000f00 */
[----:B------:R-:W-:Y:S01]  /*db10*/  HFMA2.MMA R16, -RZ, RZ, 0, 1.1920928955078125e-07 ;  /* 0x00000002ff107435 */ /* 0x000fe200000001ff */
[----:B------:R-:W-:Y:S02]  /*db20*/  MOV R3, R17 ;  /* 0x0000001100037202 */ /* 0x000fe40000000f00 */
[----:B------:R-:W-:-:S02]  /*db30*/  MOV R21, 0x1f ;  /* 0x0000001f00157802 */ /* 0x000fc40000000f00 */
[----:B------:R-:W-:Y:S02]  /*db40*/  MOV R20, 0xffffffff ;  /* 0xffffffff00147802 */ /* 0x000fe40000000f00 */
[----:B------:R-:W-:Y:S02]  /*db50*/  MOV R2, 0xdb70 ;  /* 0x0000db7000027802 */ /* 0x000fe40000000f00 */
[----:B------:R-:W-:Y:S05]  /*db60*/  CALL.REL.NOINC `($__internal_36_$__cuda_sm70_shflsync_bfly_p) ;  /* 0x000002f000007944 */ /* 0x000fea0003c00000 */
[----:B------:R-:W-:Y:S01]  /*db70*/  FADD.FTZ R18, R19, R18 ;  /* 0x0000001213127221 */ /* 0x000fe20000010000 */
[----:B------:R-:W-:Y:S01]  /*db80*/  MOV R21, 0x1f ;  /* 0x0000001f00157802 */ /* 0x000fe20000000f00 */
[----:B-1----:R-:W-:Y:S01]  /*db90*/  FADD.FTZ R17, R17, R16 ;  /* 0x0000001011117221 */ /* 0x002fe20000010000 */
[----:B------:R-:W-:Y:S01]  /*dba0*/  HFMA2.MMA R16, -RZ, RZ, 0, 2.384185791015625e-07 ;  /* 0x00000004ff107435 */ /* 0x000fe200000001ff */
[----:B------:R-:W-:Y:S02]  /*dbb0*/  MOV R20, 0xffffffff ;  /* 0xffffffff00147802 */ /* 0x000fe40000000f00 */
[----:B------:R-:W-:Y:S02]  /*dbc0*/  MOV R3, R18 ;  /* 0x0000001200037202 */ /* 0x000fe40000000f00 */
[----:B------:R-:W-:-:S02]  /*dbd0*/  MOV R2, 0xdbf0 ;  /* 0x0000dbf000027802 */ /* 0x000fc40000000f00 */
[----:B------:R-:W-:Y:S05]  /*dbe0*/  CALL.REL.NOINC `($__internal_36_$__cuda_sm70_shflsync_bfly_p) ;  /* 0x0000027000007944 */ /* 0x000fea0003c00000 */
[----:B-1----:R-:W-:Y:S01]  /*dbf0*/  MOV R19, R16 ;  /* 0x0000001000137202 */ /* 0x002fe20000000f00 */
[----:B------:R-:W-:Y:S01]  /*dc00*/  HFMA2.MMA R16, -RZ, RZ, 0, 2.384185791015625e-07 ;  /* 0x00000004ff107435 */ /* 0x000fe200000001ff */
[----:B------:R-:W-:-:S02]  /*dc10*/  MOV R3, R17 ;  /* 0x0000001100037202 */ /* 0x000fc40000000f00 */
[----:B------:R-:W-:Y:S02]  /*dc20*/  MOV R21, 0x1f ;  /* 0x0000001f00157802 */ /* 0x000fe40000000f00 */
[----:B------:R-:W-:Y:S02]  /*dc30*/  MOV R20, 0xffffffff ;  /* 0xffffffff00147802 */ /* 0x000fe40000000f00 */
[----:B------:R-:W-:Y:S02]  /*dc40*/  MOV R2, 0xdc60 ;  /* 0x0000dc6000027802 */ /* 0x000fe40000000f00 */
[----:B------:R-:W-:Y:S05]  /*dc50*/  CALL.REL.NOINC `($__internal_36_$__cuda_sm70_shflsync_bfly_p) ;  /* 0x0000020000007944 */ /* 0x000fea0003c00000 */
[----:B------:R-:W-:Y:S01]  /*dc60*/  FADD.FTZ R18, R19, R18 ;  /* 0x0000001213127221 */ /* 0x000fe20000010000 */
[----:B------:R-:W-:Y:S01]  /*dc70*/  MOV R21, 0x1f ;  /* 0x0000001f00157802 */ /* 0x000fe20000000f00 */
[----:B-1----:R-:W-:Y:S01]  /*dc80*/  FADD.FTZ R17, R17, R16 ;  /* 0x0000001011117221 */ /* 0x002fe20000010000 */
[----:B------:R-:W-:Y:S01]  /*dc90*/  HFMA2.MMA R16, -RZ, RZ, 0, 4.76837158203125e-07 ;  /* 0x00000008ff107435 */ /* 0x000fe200000001ff */
[----:B------:R-:W-:Y:S02]  /*dca0*/  MOV R20, 0xffffffff ;  /* 0xffffffff00147802 */ /* 0x000fe40000000f00 */
[----:B------:R-:W-:-:S02]  /*dcb0*/  MOV R3, R18 ;  /* 0x0000001200037202 */ /* 0x000fc40000000f00 */
[----:B------:R-:W-:Y:S02]  /*dcc0*/  MOV R2, 0xdce0 ;  /* 0x0000dce000027802 */ /* 0x000fe40000000f00 */
[----:B------:R-:W-:Y:S05]  /*dcd0*/  CALL.REL.NOINC `($__internal_36_$__cuda_sm70_shflsync_bfly_p) ;  /* 0x0000018000007944 */ /* 0x000fea0003c00000 */
[----:B-1----:R-:W-:Y:S01]  /*dce0*/  MOV R19, R16 ;  /* 0x0000001000137202 */ /* 0x002fe20000000f00 */
[----:B------:R-:W-:Y:S01]  /*dcf0*/  HFMA2.MMA R16, -RZ, RZ, 0, 4.76837158203125e-07 ;  /* 0x00000008ff107435 */ /* 0x000fe200000001ff */
[----:B------:R-:W-:Y:S02]  /*dd00*/  MOV R3, R17 ;  /* 0x0000001100037202 */ /* 0x000fe40000000f00 */
[----:B------:R-:W-:Y:S02]  /*dd10*/  MOV R21, 0x1f ;  /* 0x0000001f00157802 */ /* 0x000fe40000000f00 */
[----:B------:R-:W-:Y:S02]  /*dd20*/  MOV R20, 0xffffffff ;  /* 0xffffffff00147802 */ /* 0x000fe40000000f00 */
[----:B------:R-:W-:Y:S02]  /*dd30*/  MOV R2, 0xdd50 ;  /* 0x0000dd5000027802 */ /* 0x000fe40000000f00 */
[----:B------:R-:W-:Y:S05]  /*dd40*/  CALL.REL.NOINC `($__internal_36_$__cuda_sm70_shflsync_bfly_p) ;  /* 0x0000011000007944 */ /* 0x000fea0003c00000 */
[----:B------:R-:W-:Y:S01]  /*dd50*/  FADD.FTZ R18, R19, R18 ;  /* 0x0000001213127221 */ /* 0x000fe20000010000 */
[----:B------:R-:W-:Y:S01]  /*dd60*/  MOV R21, 0x1f ;  /* 0x0000001f00157802 */ /* 0x000fe20000000f00 */
[----:B-1----:R-:W-:Y:S01]  /*dd70*/  FADD.FTZ R17, R17, R16 ;  /* 0x0000001011117221 */ /* 0x002fe20000010000 */
[----:B------:R-:W-:Y:S01]  /*dd80*/  HFMA2.MMA R16, -RZ, RZ, 0, 9.5367431640625e-07 ;  /* 0x00000010ff107435 */ /* 0x000fe200000001ff */
[----:B------:R-:W-:-:S02]  /*dd90*/  MOV R20, 0xffffffff ;  /* 0xffffffff00147802 */ /* 0x000fc40000000f00 */
[----:B------:R-:W-:Y:S02]  /*dda0*/  MOV R3, R18 ;  /* 0x0000001200037202 */ /* 0x000fe40000000f00 */
[----:B------:R-:W-:Y:S02]  /*ddb0*/  MOV R2, 0xddd0 ;  /* 0x0000ddd000027802 */ /* 0x000fe40000000f00 */
[----:B------:R-:W-:Y:S05]  /*ddc0*/  CALL.REL.NOINC `($__internal_36_$__cuda_sm70_shflsync_bfly_p) ;  /* 0x0000009000007944 */ /* 0x000fea0003c00000 */
[----:B-1----:R-:W-:Y:S01]  /*ddd0*/  MOV R19, R16 ;  /* 0x0000001000137202 */ /* 0x002fe20000000f00 */
[----:B------:R-:W-:Y:S01]  /*dde0*/  HFMA2.MMA R16, -RZ, RZ, 0, 9.5367431640625e-07 ;  /* 0x00000010ff107435 */ /* 0x000fe200000001ff */
[----:B------:R-:W-:Y:S02]  /*ddf0*/  MOV R3, R17 ;  /* 0x0000001100037202 */ /* 0x000fe40000000f00 */
[----:B------:R-:W-:Y:S02]  /*de00*/  MOV R21, 0x1f ;  /* 0x0000001f00157802 */ /* 0x000fe40000000f00 */
[----:B------:R-:W-:Y:S02]  /*de10*/  MOV R20, 0xffffffff ;  /* 0xffffffff00147802 */ /* 0x000fe40000000f00 */
[----:B------:R-:W-:-:S02]  /*de20*/  MOV R2, 0xde40 ;  /* 0x0000de4000027802 */ /* 0x000fc40000000f00 */
[----:B------:R-:W-:Y:S05]  /*de30*/  CALL.REL.NOINC `($__internal_36_$__cuda_sm70_shflsync_bfly_p) ;  /* 0x0000002000007944 */ /* 0x000fea0003c00000 */
[----:B-1----:R-:W-:Y:S01]  /*de40*/  MOV R2, R16 ;  /* 0x0000001000027202 */ /* 0x002fe20000000f00 */
[----:B------:R-:W-:Y:S05]  /*de50*/  BRA `(.L_x_822) ;  /* 0xffff933000007947 */ /* 0x000fea000383ffff */
        .weak           $__internal_36_$__cuda_sm70_shflsync_bfly_p
        .type           $__internal_36_$__cuda_sm70_shflsync_bfly_p,@function
        .size           $__internal_36_$__cuda_sm70_shflsync_bfly_p,(.L_x_2862 - $__internal_36_$__cuda_sm70_shflsync_bfly_p)
$__internal_36_$__cuda_sm70_shflsync_bfly_p:
[----:B------:R-:W-:Y:S04]  /*de60*/  WARPSYNC R20 ;  /* 0x0000001400007348 */ /* 0x000fe80003800000 */
[----:B------:R0:W1:Y:S02]  /*de70*/  SHFL.BFLY PT, R16, R3, R16, R21 ;  /* 0x0c00001003107389 */ /* 0x00006400000e0015 */
[----:B0-----:R-:W-:-:S06]  /*de80*/  HFMA2.MMA R3, -RZ, RZ, 0, 0 ;  /* 0x00000000ff037435 */ /* 0x001fcc00000001ff */
[----:B------:R-:W-:Y:S05]  /*de90*/  RET.REL.NODEC R2 `(_ZN10layer_norm31ln_parallel_residual_bwd_kernelINS_13Kernel_traitsI13__nv_bfloat16S2_fS2_fjLj1280ELj1ELj4ELj1ELj16ENS_18Kernel_traits_baseILj1280ES2_S2_fS2_fjLj128EEEEELb0ELb0ELb0EEEvNS_9BwdParamsE) ;  /* 0xffff216002007950 */ /* 0x000fea0003c3ffff */
.L_x_823:
        /* <DEDUP_REMOVED lines=14> */
.L_x_2862:


//--------------------- .text._ZN10layer_norm31ln_parallel_residual_bwd_kernelINS_13Kernel_traitsI13__nv_bfloat16S2_fS2_fjLj1280ELj1ELj4ELj1ELj16ENS_18Kernel_traits_baseILj1280ES2_S2_fS2_fjLj128EEEEELb0ELb0ELb1EEEvNS_9BwdParamsE --------------------------
	.section	.text._ZN10layer_norm31ln_parallel_residual_bwd_kernelINS_13Kernel_traitsI13__nv_bfloat16S2_fS2_fjLj1280ELj1ELj4ELj1ELj16ENS_18Kernel_traits_baseILj1280ES2_S2_fS2_fjLj128EEEEELb0ELb0ELb1EEEvNS_9BwdParamsE,"ax",@progbits
	.sectioninfo	@"SHI_REGISTERS=255"
	.align	128
        .global         _ZN10layer_norm31ln_parallel_residual_bwd_kernelINS_13Kernel_traitsI13__nv_bfloat16S2_fS2_fjLj1280ELj1ELj4ELj1ELj16ENS_18Kernel_traits_baseILj1280ES2_S2_fS2_fjLj128EEEEELb0ELb0ELb1EEEvNS_9BwdParamsE
        .type           _ZN10layer_norm31ln_parallel_residual_bwd_kernelINS_13Kernel_traitsI13__nv_bfloat16S2_fS2_fjLj1280ELj1ELj4ELj1ELj16ENS_18Kernel_traits_baseILj1280ES2_S2_fS2_fjLj128EEEEELb0ELb0ELb1EEEvNS_9BwdParamsE,@function
        .size           _ZN10layer_norm31ln_parallel_residual_bwd_kernelINS_13Kernel_traitsI13__nv_bfloat16S2_fS2_fjLj1280ELj1ELj4ELj1ELj16ENS_18Kernel_traits_baseILj1280ES2_S2_fS2_fjLj128EEEEELb0ELb0ELb1EEEvNS_9BwdParamsE,(.L_x_2863 - _ZN10layer_norm31ln_parallel_residual_bwd_kernelINS_13Kernel_traitsI13__nv_bfloat16S2_fS2_fjLj1280ELj1ELj4ELj1ELj16ENS_18Kernel_traits_baseILj1280ES2_S2_fS2_fjLj128EEEEELb0ELb0ELb1EEEvNS_9BwdParamsE)
        .other          _ZN10layer_norm31ln_parallel_residual_bwd_kernelINS_13Kernel_traitsI13__nv_bfloat16S2_fS2_fjLj1280ELj1ELj4ELj1ELj16ENS_18Kernel_traits_baseILj1280ES2_S2_fS2_fjLj128EEEEELb0ELb0ELb1EEEvNS_9BwdParamsE,@"STO_CUDA_ENTRY STV_DEFAULT"
_ZN10layer_norm31ln_parallel_residual_bwd_kernelINS_13Kernel_traitsI13__nv_bfloat16S2_fS2_fjLj1280ELj1ELj4ELj1ELj16ENS_18Kernel_traits_baseILj1280ES2_S2_fS2_fjLj128EEEEELb0ELb0ELb1EEEvNS_9BwdParamsE:
.text._ZN10layer_norm31ln_parallel_residual_bwd_kernelINS_13Kernel_traitsI13__nv_bfloat16S2_fS2_fjLj1280ELj1ELj4ELj1ELj16ENS_18Kernel_traits_baseILj1280ES2_S2_fS2_fjLj128EEEEELb0ELb0ELb1EEEvNS_9BwdParamsE:
        /* <DEDUP_REMOVED lines=91> */
.L_x_825:
        /* <DEDUP_REMOVED lines=19> */
[----:B------:R-:W-:Y:S02]  /*06e0*/  HFMA2.MMA R238, -RZ, RZ, 0, 0 ;  /* 0x00000000ffee7435 */ /* 0x000fe400000001ff */
[----:B------:R-:W-:Y:S02]  /*06f0*/  HFMA2.MMA R199, -RZ, RZ, 0, 0 ;  /* 0x00000000ffc77435 */ /* 0x000fe400000001ff */
        /* <DEDUP_REMOVED lines=22> */
[----:B------:R-:W-:-:S02]  /*0860*/  MOV R192, RZ ;  /* 0x000000ff00c07202 */ /* 0x000fc40000000f00 */
[--C-:B--2---:R-:W-:Y:S02]  /*0870*/  PRMT R16, RZ, 0x5410, R20.reuse ;  /* 0x00005410ff107816 */ /* 0x104fe40000000014 */
        /* <DEDUP_REMOVED lines=187> */
[----:B------:R-:W-:-:S03]  /*1430*/  PRMT R36, RZ, 0x5410, R32 ;  /* 0x00005410ff247816 */ /* 0x000fc60000000020 */
[----:B------:R-:W-:Y:S04]  /*1440*/  STL [R1+0x4], RZ ;  /* 0x000004ff01007387 */ /* 0x000fe80000100800 */
[----:B------:R-:W-:Y:S01]  /*1450*/  STL [R1], RZ ;  /* 0x000000ff01007387 */ /* 0x000fe20000100800 */
        /* <DEDUP_REMOVED lines=53> */
.L_x_831:
[----:B------:R-:W0:Y:S01]  /*17b0*/  S2R R85, SR_TID.X ;  /* 0x0000000000557919 */ /* 0x000e220000002100 */
[----:B------:R-:W-:Y:S01]  /*17c0*/  IMAD R188, R0, c[0x0][0x168], RZ ;  /* 0x00005a0000bc7a24 */ /* 0x000fe200078e02ff */
[----:B------:R-:W-:-:S02]  /*17d0*/  MOV R87, 0x4 ;  /* 0x0000000400577802 */ /* 0x000fc40000000f00 */
[----:B------:R-:W-:Y:S02]  /*17e0*/  STL [R1+0x220], R76 ;  /* 0x0002204c01007387 */ /* 0x000fe40000100800 */
[----:B------:R-:W-:Y:S02]  /*17f0*/  SHF.R.S32.HI R84, RZ, 0x1f, R188 ;  /* 0x0000001fff547819 */ /* 0x000fe400000114bc */
[----:B------:R-:W-:Y:S01]  /*1800*/  MOV R146, 0x20 ;  /* 0x0000002000927802 */ /* 0x000fe20000000f00 */
[----:B------:R-:W-:Y:S01]  /*1810*/  STL [R1+0x21c], R75 ;  /* 0x00021c4b01007387 */ /* 0x000fe20000100800 */
[----:B------:R-:W-:Y:S02]  /*1820*/  LEA.HI R188, R84, R188, RZ, 0x3 ;  /* 0x000000bc54bc7211 */ /* 0x000fe400078f18ff */
[----:B------:R-:W-:Y:S01]  /*1830*/  MOV R149, 0x10 ;  /* 0x0000001000957802 */ /* 0x000fe20000000f00 */
[----:B------:R1:W-:Y:S04]  /*1840*/  STL [R1+0x218], R74 ;  /* 0x0002184a01007387 */ /* 0x0003e80000100800 */
[----:B------:R2:W-:Y:S04]  /*1850*/  STL [R1+0x214], R73 ;  /* 0x0002144901007387 */ /* 0x0005e80000100800 */
[----:B------:R3:W-:Y:S01]  /*1860*/  STL [R1+0x210], R72 ;  /* 0x0002104801007387 */ /* 0x0007e20000100800 */
[----:B0-----:R-:W-:Y:S01]  /*1870*/  LOP3.LUT R86, R85, 0x1f, RZ, 0xc0, !PT ;  /* 0x0000001f55567812 */ /* 0x001fe200078ec0ff */
[----:B------:R-:W-:Y:S01]  /*1880*/  IMAD.WIDE R84, R0, R87, c[0x0][0x1a0] ;  /* 0x0000680000547625 */ /* 0x000fe200078e0257 */
[----:B-1----:R-:W0:Y:S01]  /*1890*/  LDC.U8 R74, c[0x0][0x1f0] ;  /* 0x00007c00ff4a7b82 */ /* 0x002e220000000000 */
[----:B--2---:R-:W2:Y:S01]  /*18a0*/  LDL R73, [R1+0x208] ;  /* 0x0002080001497983 */ /* 0x004ea20000100800 */
[----:B------:R-:W-:-:S03]  /*18b0*/  LEA.HI.SX32 R188, R188, R86, 0x1d ;  /* 0x00000056bcbc7211 */ /* 0x000fc600078feaff */
[----:B------:R1:W4:Y:S02]  /*18c0*/  LDG.E R221, [R84.64] ;  /* 0x0000000454dd7981 */ /* 0x000324000c1e1900 */
[----:B------:R-:W-:Y:S02]  /*18d0*/  IMAD.WIDE.U32 R92, R188, R146, c[0x0][0x188] ;  /* 0x00006200bc5c7625 */ /* 0x000fe400078e0092 */
[----:B---3--:R-:W3:Y:S02]  /*18e0*/  LDL R72, [R1+0x20c] ;  /* 0x00020c0001487983 */ /* 0x008ee40000100800 */
[----:B------:R-:W-:Y:S02]  /*18f0*/  IMAD.WIDE R86, R0, R87, c[0x0][0x1a8] ;  /* 0x00006a0000567625 */ /* 0x000fe400078e0257 */
[----:B------:R0:W2:Y:S02]  /*1900*/  LDG.E.128 R140, [R92.64] ;  /* 0x000000045c8c7981 */ /* 0x0000a4000c1e1d00 */
[----:B-1----:R-:W-:-:S02]  /*1910*/  IMAD.WIDE.U32 R84, R188, R149, c[0x0][0x210] ;  /* 0x00008400bc547625 */ /* 0x002fc400078e0095 */
[----:B------:R1:W3:Y:S02]  /*1920*/  LDG.E R204, [R86.64] ;  /* 0x0000000456cc7981 */ /* 0x0002e4000c1e1900 */
[----:B------:R-:W-:Y:S02]  /*1930*/  IMAD.WIDE.U32 R88, R188, R149, c[0x0][0x208] ;  /* 0x00008200bc587625 */ /* 0x000fe400078e0095 */
[----:B------:R-:W3:Y:S04]  /*1940*/  LDL R75, [R1+0x1fc] ;  /* 0x0001fc00014b7983 */ /* 0x000ee80000100800 */
[----:B------:R-:W3:Y:S04]  /*1950*/  LDG.E.128 R88, [R88.64] ;  /* 0x0000000458587981 */ /* 0x000ee8000c1e1d00 */
[----:B-1----:R-:W3:Y:S01]  /*1960*/  LDG.E.128 R84, [R84.64] ;  /* 0x0000000454547981 */ /* 0x002ee2000c1e1d00 */
[----:B0-----:R-:W-:-:S03]  /*1970*/  ISETP.NE.AND P1, PT, R74, RZ, PT ;  /* 0x000000ff4a00720c */ /* 0x001fc60003f25270 */
[----:B------:R-:W3:Y:S04]  /*1980*/  LDL R74, [R1+0x1f8] ;  /* 0x0001f800014a7983 */ /* 0x000ee80000100800 */
[----:B------:R-:W3:Y:S04]  /*1990*/  LDL R76, [R1+0x204] ;  /* 0x00020400014c7983 */ /* 0x000ee80000100800 */
[----:B------:R-:W3:Y:S04]  /*19a0*/  LDG.E.128 R92, [R92.64+0x10] ;  /* 0x000010045c5c7981 */ /* 0x000ee8000c1e1d00 */
[----:B------:R-:W3:Y:S01]  /*19b0*/  LDL R147, [R1+0x1e8] ;  /* 0x0001e80001937983 */ /* 0x000ee20000100800 */
[----:B----4-:R-:W-:-:S05]  /*19c0*/  FSEL R221, R221, RZ, !P1 ;  /* 0x000000ffdddd7208 */ /* 0x010fca0004800000 */
[----:B--2---:R-:W-:-:S04]  /*19d0*/  FADD.FTZ R140, R140, -R221 ;  /* 0x800000dd8c8c7221 */ /* 0x004fc80000010000 */
[----:B---3--:R-:W-:Y:S02]  /*19e0*/  FMUL.FTZ R222, R204, R140 ;  /* 0x0000008cccde7220 */ /* 0x008fe40000410000 */
[----:B------:R-:W2:Y:S01]  /*19f0*/  LDL R140, [R1+0x200] ;  /* 0x00020000018c7983 */ /* 0x000ea20000100800 */
[----:B------:R-:W-:Y:S02]  /*1a00*/  PRMT R223, RZ, 0x5410, R84 ;  /* 0x00005410ffdf7816 */ /* 0x000fe40000000054 */
[----:B------:R-:W-:-:S03]  /*1a10*/  PRMT R130, RZ, 0x5410, R88 ;  /* 0x00005410ff827816 */ /* 0x000fc60000000058 */
[----:B------:R-:W-:Y:S02]  /*1a20*/  FADD.FTZ R217, R223, R217 ;  /* 0x000000d9dfd97221 */ /* 0x000fe40000010000 */
[-C--:B------:R-:W-:Y:S02]  /*1a30*/  FFMA.FTZ R205, R222, R223.reuse, R205 ;  /* 0x000000dfdecd7223 */ /* 0x080fe400000100cd */
[----:B------:R-:W-:Y:S02]  /*1a40*/  FMUL.FTZ R223, R73, R223 ;  /* 0x000000df49df7220 */ /* 0x000fe40000410000 */
[----:B------:R-:W3:Y:S02]  /*1a50*/  LDL R73, [R1+0x1f4] ;  /* 0x0001f40001497983 */ /* 0x000ee40000100800 */
[----:B------:R-:W-:Y:S02]  /*1a60*/  FFMA.FTZ R223, R72, R130, R223 ;  /* 0x0000008248df7223 */ /* 0x000fe400000100df */
[----:B------:R-:W4:Y:S01]  /*1a70*/  LDL R72, [R1+0x1f0] ;  /* 0x0001f00001487983 */ /* 0x000f220000100800 */
[----:B------:R-:W-:-:S02]  /*1a80*/  FADD.FTZ R141, R141, -R221 ;  /* 0x800000dd8d8d7221 */ /* 0x000fc40000010000 */
[----:B------:R-:W-:Y:S01]  /*1a90*/  FADD.FTZ R142, R142, -R221 ;  /* 0x800000dd8e8e7221 */ /* 0x000fe20000010000 */
[----:B------:R-:W-:Y:S01]  /*1aa0*/  PRMT R84, RZ, 0x7610, R84 ;  /* 0x00007610ff547816 */ /* 0x000fe20000000054 */
[C---:B------:R-:W-:Y:S01]  /*1ab0*/  FMUL.FTZ R234, R204.reuse, R141 ;  /* 0x0000008dccea7220 */ /* 0x040fe20000410000 */
[----:B------:R-:W-:Y:S01]  /*1ac0*/  PRMT R236, RZ, 0x5410, R85 ;  /* 0x00005410ffec7816 */ /* 0x000fe20000000055 */
[----:B------:R-:W-:Y:S02]  /*1ad0*/  FMUL.FTZ R235, R204, R142 ;  /* 0x0000008ecceb7220 */ /* 0x000fe40000410000 */
[----:B------:R-:W-:Y:S02]  /*1ae0*/  FADD.FTZ R216, R84, R216 ;  /* 0x000000d854d87221 */ /* 0x000fe40000010000 */
[----:B------:R-:W-:Y:S02]  /*1af0*/  FFMA.FTZ R203, R234, R84, R203 ;  /* 0x00000054eacb7223 */ /* 0x000fe400000100cb */
[----:B------:R-:W-:-:S02]  /*1b00*/  FADD.FTZ R219, R236, R219 ;  /* 0x000000dbecdb7221 */ /* 0x000fc40000010000 */
[-C--:B------:R-:W-:Y:S01]  /*1b10*/  FFMA.FTZ R207, R235, R236.reuse, R207 ;  /* 0x000000ecebcf7223 */ /* 0x080fe200000100cf */
[----:B------:R-:W-:Y:S01]  /*1b20*/  PRMT R88, RZ, 0x7610, R88 ;  /* 0x00007610ff587816 */ /* 0x000fe20000000058 */
[----:B------:R-:W-:Y:S02]  /*1b30*/  FMUL.FTZ R236, R74, R236 ;  /* 0x000000ec4aec7220 */ /* 0x000fe40000410000 */
[----:B------:R-:W-:Y:S01]  /*1b40*/  FADD.FTZ R143, R143, -R221 ;  /* 0x800000dd8f8f7221 */ /* 0x000fe20000010000 */
[----:B------:R-:W3:Y:S01]  /*1b50*/  LDL R74, [R1+0x1e0] ;  /* 0x0001e000014a7983 */ /* 0x000ee20000100800 */
[----:B------:R-:W-:Y:S02]  /*1b60*/  FADD.FTZ R165, R88, R165 ;  /* 0x000000a558a57221 */ /* 0x000fe40000010000 */
[----:B------:R-:W-:Y:S02]  /*1b70*/  FFMA.FTZ R187, R234, R88, R187 ;  /* 0x00000058eabb7223 */ /* 0x000fe400000100bb */
[----:B------:R-:W-:-:S02]  /*1b80*/  FMUL.FTZ R237, R204, R143 ;  /* 0x0000008fcced7220 */ /* 0x000fc40000410000 */
[----:B--2---:R-:W-:Y:S01]  /*1b90*/  FMUL.FTZ R140, R140, R84 ;  /* 0x000000548c8c7220 */ /* 0x004fe20000410000 */
[----:B------:R-:W-:-:S05]  /*1ba0*/  PRMT R84, RZ, 0x5410, R89 ;  /* 0x00005410ff547816 */ /* 0x000fca0000000059 */
[----:B------:R-:W-:Y:S02]  /*1bb0*/  FADD.FTZ R162, R84, R162 ;  /* 0x000000a254a27221 */ /* 0x000fe40000010000 */
[-C--:B------:R-:W-:Y:S02]  /*1bc0*/  FFMA.FTZ R184, R235, R84.reuse, R184 ;  /* 0x00000054ebb87223 */ /* 0x080fe400000100b8 */
[----:B------:R-:W-:Y:S01]  /*1bd0*/  FFMA.FTZ R236, R75, R84, R236 ;  /* 0x000000544bec7223 */ /* 0x000fe200000100ec */
[----:B------:R-:W-:Y:S01]  /*1be0*/  PRMT R84, RZ, 0x7610, R85 ;  /* 0x00007610ff547816 */ /* 0x000fe20000000055 */
[----:B------:R-:W2:Y:S01]  /*1bf0*/  LDL R75, [R1+0x1e4] ;  /* 0x0001e400014b7983 */ /* 0x000ea20000100800 */
[----:B------:R-:W-:-:S03]  /*1c00*/  FFMA.FTZ R88, R76, R88, R140 ;  /* 0x000000584c587223 */ /* 0x000fc6000001008c */
[----:B------:R-:W2:Y:S01]  /*1c10*/  LDL R76, [R1+0x1ec] ;  /* 0x0001ec00014c7983 */ /* 0x000ea20000100800 */
[----:B------:R-:W-:Y:S02]  /*1c20*/  FADD.FTZ R218, R84, R218 ;  /* 0x000000da54da7221 */ /* 0x000fe40000010000 */
[-C--:B------:R-:W-:Y:S02]  /*1c30*/  FFMA.FTZ R206, R237, R84.reuse, R206 ;  /* 0x00000054edce7223 */ /* 0x080fe400000100ce */
[----:B----4-:R-:W-:Y:S02]  /*1c40*/  FMUL.FTZ R84, R72, R84 ;  /* 0x0000005448547220 */ /* 0x010fe40000410000 */
[----:B------:R-:W4:Y:S01]  /*1c50*/  LDL R72, [R1+0x1d8] ;  /* 0x0001d80001487983 */ /* 0x000f220000100800 */
[----:B------:R-:W-:-:S05]  /*1c60*/  PRMT R89, RZ, 0x7610, R89 ;  /* 0x00007610ff597816 */ /* 0x000fca0000000059 */
[----:B------:R-:W-:Y:S02]  /*1c70*/  FADD.FTZ R163, R89, R163 ;  /* 0x000000a359a37221 */ /* 0x000fe40000010000 */
[-C--:B------:R-:W-:Y:S02]  /*1c80*/  FFMA.FTZ R185, R237, R89.reuse, R185 ;  /* 0x00000059edb97223 */ /* 0x080fe400000100b9 */
[----:B---3--:R-:W-:Y:S02]  /*1c90*/  FFMA.FTZ R89, R73, R89, R84 ;  /* 0x0000005949597223 */ /* 0x008fe40000010054 */
[----:B------:R-:W3:Y:S01]  /*1ca0*/  LDL R73, [R1+0x1dc] ;  /* 0x0001dc0001497983 */ /* 0x000ee20000100800 */
[----:B------:R-:W-:Y:S01]  /*1cb0*/  IADD3 R198, R188, 0x20, RZ ;  /* 0x00000020bcc67810 */ /* 0x000fe20007ffe0ff */
[C---:B------:R-:W-:Y:S01]  /*1cc0*/  FADD.FTZ R92, -R221.reuse, R92 ;  /* 0x0000005cdd5c7221 */ /* 0x040fe20000010100 */
[--C-:B------:R-:W-:Y:S01]  /*1cd0*/  PRMT R84, RZ, 0x5410, R86.reuse ;  /* 0x00005410ff547816 */ /* 0x100fe20000000056 */
[----:B------:R-:W-:Y:S01]  /*1ce0*/  FADD.FTZ R93, -R221, R93 ;  /* 0x0000005ddd5d7221 */ /* 0x000fe20000010100 */
[----:B------:R-:W-:Y:S01]  /*1cf0*/  PRMT R86, RZ, 0x7610, R86 ;  /* 0x00007610ff567816 */ /* 0x000fe20000000056 */
[----:B------:R-:W-:Y:S01]  /*1d00*/  IMAD.WIDE.U32 R108, R198, R146, c[0x0][0x188] ;  /* 0x00006200c66c7625 */ /* 0x000fe200078e0092 */
[----:B------:R-:W-:-:S03]  /*1d10*/  PRMT R85, RZ, 0x5410, R90 ;  /* 0x00005410ff557816 */ /* 0x000fc6000000005a */
[----:B------:R-:W-:Y:S01]  /*1d20*/  FMUL.FTZ R239, R204, R92 ;  /* 0x0000005cccef7220 */ /* 0x000fe20000410000 */
[----:B------:R-:W-:Y:S01]  /*1d30*/  PRMT R90, RZ, 0x7610, R90 ;  /* 0x00007610ff5a7816 */ /* 0x000fe2000000005a */
[----:B------:R-:W-:Y:S01]  /*1d40*/  IMAD.WIDE.U32 R100, R198, R149, c[0x0][0x210] ;  /* 0x00008400c6647625 */ /* 0x000fe200078e0095 */
[----:B------:R0:W3:Y:S03]  /*1d50*/  LDG.E.128 R96, [R108.64] ;  /* 0x000000046c607981 */ /* 0x0000e6000c1e1d00 */
[-C--:B------:R-:W-:Y:S02]  /*1d60*/  FMUL.FTZ R92, R147, R84.reuse ;  /* 0x00000054935c7220 */ /* 0x080fe40000410000 */
[----:B------:R-:W-:Y:S01]  /*1d70*/  FADD.FTZ R224, R84, R224 ;  /* 0x000000e054e07221 */ /* 0x000fe20000010000 */
[----:B------:R-:W3:Y:S01]  /*1d80*/  LDG.E.128 R100, [R100.64] ;  /* 0x0000000464647981 */ /* 0x000ee2000c1e1d00 */
[----:B------:R-:W-:-:S02]  /*1d90*/  FFMA.FTZ R209, R239, R84, R209 ;  /* 0x00000054efd17223 */ /* 0x000fc400000100d1 */
[----:B------:R-:W-:Y:S01]  /*1da0*/  FMUL.FTZ R93, R204, R93 ;  /* 0x0000005dcc5d7220 */ /* 0x000fe20000410000 */
[----:B0-----:R-:W3:Y:S01]  /*1db0*/  LDG.E.128 R108, [R108.64+0x10] ;  /* 0x000010046c6c7981 */ /* 0x001ee2000c1e1d00 */
[----:B------:R-:W-:Y:S02]  /*1dc0*/  FMUL.FTZ R84, R74, R86 ;  /* 0x000000564a547220 */ /* 0x000fe40000410000 */
[----:B------:R-:W-:Y:S01]  /*1dd0*/  FADD.FTZ R161, R90, R161 ;  /* 0x000000a15aa17221 */ /* 0x000fe20000010000 */
[----:B------:R-:W3:Y:S01]  /*1de0*/  LDL R74, [R1+0x1d0] ;  /* 0x0001d000014a7983 */ /* 0x000ee20000100800 */
[----:B------:R-:W-:Y:S02]  /*1df0*/  FFMA.FTZ R183, R93, R90, R183 ;  /* 0x0000005a5db77223 */ /* 0x000fe400000100b7 */
[----:B------:R-:W-:-:S04]  /*1e00*/  IMAD.WIDE.U32 R104, R198, R149, c[0x0][0x208] ;  /* 0x00008200c6687625 */ /* 0x000fc800078e0095 */
[----:B------:R-:W-:Y:S02]  /*1e10*/  FADD.FTZ R160, R85, R160 ;  /* 0x000000a055a07221 */ /* 0x000fe40000010000 */
[-C--:B------:R-:W-:Y:S01]  /*1e20*/  FFMA.FTZ R182, R239, R85.reuse, R182 ;  /* 0x00000055efb67223 */ /* 0x080fe200000100b6 */
[----:B------:R-:W3:Y:S01]  /*1e30*/  LDG.E.128 R104, [R104.64] ;  /* 0x0000000468687981 */ /* 0x000ee2000c1e1d00 */
[----:B--2---:R-:W-:Y:S01]  /*1e40*/  FFMA.FTZ R90, R75, R90, R84 ;  /* 0x0000005a4b5a7223 */ /* 0x004fe20000010054 */
[----:B------:R-:W-:Y:S01]  /*1e50*/  PRMT R84, RZ, 0x5410, R87 ;  /* 0x00005410ff547816 */ /* 0x000fe20000000057 */
[----:B------:R-:W-:Y:S01]  /*1e60*/  FADD.FTZ R95, -R221, R95 ;  /* 0x0000005fdd5f7221 */ /* 0x000fe20000010100 */
[----:B------:R-:W2:Y:S01]  /*1e70*/  LDL R75, [R1+0x1c0] ;  /* 0x0001c000014b7983 */ /* 0x000ea20000100800 */
[----:B------:R-:W-:-:S03]  /*1e80*/  FFMA.FTZ R92, R76, R85, R92 ;  /* 0x000000554c5c7223 */ /* 0x000fc6000001005c */
[----:B------:R-:W2:Y:S01]  /*1e90*/  LDL R76, [R1+0x1d4] ;  /* 0x0001d400014c7983 */ /* 0x000ea20000100800 */
[----:B----4-:R-:W-:-:S03]  /*1ea0*/  FMUL.FTZ R240, R72, R84 ;  /* 0x0000005448f07220 */ /* 0x010fc60000410000 */
[----:B------:R-:W4:Y:S01]  /*1eb0*/  LDL R72, [R1+0x1c8] ;  /* 0x0001c80001487983 */ /* 0x000f220000100800 */
[----:B------:R-:W-:-:S05]  /*1ec0*/  PRMT R85, RZ, 0x5410, R91 ;  /* 0x00005410ff557816 */ /* 0x000fca000000005b */
[----:B---3--:R-:W-:Y:S02]  /*1ed0*/  FFMA.FTZ R240, R73, R85, R240 ;  /* 0x0000005549f07223 */ /* 0x008fe400000100f0 */
[----:B------:R-:W3:Y:S01]  /*1ee0*/  LDL R73, [R1+0x1cc] ;  /* 0x0001cc0001497983 */ /* 0x000ee20000100800 */
[----:B------:R-:W-:Y:S01]  /*1ef0*/  PRMT R87, RZ, 0x7610, R87 ;  /* 0x00007610ff577816 */ /* 0x000fe20000000057 */
[----:B------:R-:W-:Y:S01]  /*1f00*/  FADD.FTZ R220, R86, R220 ;  /* 0x000000dc56dc7221 */ /* 0x000fe20000010000 */
[----:B------:R-:W-:Y:S01]  /*1f10*/  PRMT R91, RZ, 0x7610, R91 ;  /* 0x00007610ff5b7816 */ /* 0x000fe2000000005b */
[----:B------:R-:W-:Y:S02]  /*1f20*/  FFMA.FTZ R208, R93, R86, R208 ;  /* 0x000000565dd07223 */ /* 0x000fe400000100d0 */
[----:B------:R-:W-:Y:S02]  /*1f30*/  FMUL.FTZ R95, R204, R95 ;  /* 0x0000005fcc5f7220 */ /* 0x000fe40000410000 */
[----:B------:R-:W-:-:S02]  /*1f40*/  FADD.FTZ R96, -R221, R96 ;  /* 0x00000060dd607221 */ /* 0x000fc40000010100 */
[----:B------:R-:W-:Y:S02]  /*1f50*/  FADD.FTZ R181, R91, R181 ;  /* 0x000000b55bb57221 */ /* 0x000fe40000010000 */
[----:B------:R-:W-:Y:S01]  /*1f60*/  FMUL.FTZ R243, R204, R96 ;  /* 0x00000060ccf37220 */ /* 0x000fe20000410000 */
[----:B------:R-:W-:Y:S01]  /*1f70*/  PRMT R96, RZ, 0x5410, R100 ;  /* 0x00005410ff607816 */ /* 0x000fe20000000064 */
[----:B------:R-:W-:Y:S02]  /*1f80*/  FFMA.FTZ R159, R95, R91, R159 ;  /* 0x0000005b5f9f7223 */ /* 0x000fe4000001009f */
[----:B------:R-:W-:Y:S02]  /*1f90*/  FMUL.FTZ R86, R74, R87 ;  /* 0x000000574a567220 */ /* 0x000fe40000410000 */
[----:B------:R-:W3:Y:S01]  /*1fa0*/  LDL R74, [R1+0x1c4] ;  /* 0x0001c400014a7983 */ /* 0x000ee20000100800 */
[----:B------:R-:W-:Y:S02]  /*1fb0*/  FADD.FTZ R228, R96, R228 ;  /* 0x000000e460e47221 */ /* 0x000fe40000010000 */
[----:B------:R-:W-:-:S02]  /*1fc0*/  FFMA.FTZ R213, R243, R96, R213 ;  /* 0x00000060f3d57223 */ /* 0x000fc400000100d5 */
[----:B--2---:R-:W-:Y:S02]  /*1fd0*/  FFMA.FTZ R91, R76, R91, R86 ;  /* 0x0000005b4c5b7223 */ /* 0x004fe40000010056 */
[----:B------:R-:W2:Y:S01]  /*1fe0*/  LDL R76, [R1+0x1b8] ;  /* 0x0001b800014c7983 */ /* 0x000ea20000100800 */
[----:B----4-:R-:W-:-:S03]  /*1ff0*/  FMUL.FTZ R96, R72, R96 ;  /* 0x0000006048607220 */ /* 0x010fc60000410000 */
[----:B------:R-:W4:Y:S01]  /*2000*/  LDL R72, [R1+0x1bc] ;  /* 0x0001bc0001487983 */ /* 0x000f220000100800 */
[----:B------:R-:W-:-:S05]  /*2010*/  PRMT R86, RZ, 0x5410, R104 ;  /* 0x00005410ff567816 */ /* 0x000fca0000000068 */
[-C--:B---3--:R-:W-:Y:S02]  /*2020*/  FFMA.FTZ R96, R73, R86.reuse, R96 ;  /* 0x0000005649607223 */ /* 0x088fe40000010060 */
[----:B------:R-:W3:Y:S01]  /*2030*/  LDL R73, [R1+0x1b0] ;  /* 0x0001b00001497983 */ /* 0x000ee20000100800 */
[----:B------:R-:W-:Y:S02]  /*2040*/  FADD.FTZ R178, R86, R178 ;  /* 0x000000b256b27221 */ /* 0x000fe40000010000 */
[----:B------:R-:W-:Y:S01]  /*2050*/  FFMA.FTZ R156, R243, R86, R156 ;  /* 0x00000056f39c7223 */ /* 0x000fe2000001009c */
[----:B------:R-:W-:Y:S01]  /*2060*/  PRMT R86, RZ, 0x7610, R104 ;  /* 0x00007610ff567816 */ /* 0x000fe20000000068 */
[C---:B------:R-:W-:Y:S01]  /*2070*/  FADD.FTZ R97, -R221.reuse, R97 ;  /* 0x00000061dd617221 */ /* 0x040fe20000010100 */
[----:B------:R-:W-:Y:S01]  /*2080*/  PRMT R104, RZ, 0x7610, R100 ;  /* 0x00007610ff687816 */ /* 0x000fe20000000064 */
[----:B------:R-:W-:Y:S02]  /*2090*/  FADD.FTZ R98, -R221, R98 ;  /* 0x00000062dd627221 */ /* 0x000fe40000010100 */
[----:B------:R-:W-:-:S02]  /*20a0*/  FMUL.FTZ R100, R204, R97 ;  /* 0x00000061cc647220 */ /* 0x000fc40000410000 */
[-C--:B------:R-:W-:Y:S02]  /*20b0*/  FMUL.FTZ R97, R75, R104.reuse ;  /* 0x000000684b617220 */ /* 0x080fe40000410000 */
[----:B------:R-:W3:Y:S01]  /*20c0*/  LDL R75, [R1+0x1b4] ;  /* 0x0001b400014b7983 */ /* 0x000ee20000100800 */
[----:B------:R-:W-:Y:S02]  /*20d0*/  FADD.FTZ R227, R104, R227 ;  /* 0x000000e368e37221 */ /* 0x000fe40000010000 */
[----:B------:R-:W-:Y:S01]  /*20e0*/  FFMA.FTZ R212, R100, R104, R212 ;  /* 0x0000006864d47223 */ /* 0x000fe200000100d4 */
[----:B------:R-:W-:Y:S01]  /*20f0*/  PRMT R104, RZ, 0x5410, R101 ;  /* 0x00005410ff687816 */ /* 0x000fe20000000065 */
[----:B------:R-:W-:Y:S01]  /*2100*/  FMUL.FTZ R98, R204, R98 ;  /* 0x00000062cc627220 */ /* 0x000fe20000410000 */
[----:B------:R-:W-:-:S03]  /*2110*/  PRMT R244, RZ, 0x5410, R105 ;  /* 0x00005410fff47816 */ /* 0x000fc60000000069 */
[----:B------:R-:W-:Y:S02]  /*2120*/  FADD.FTZ R230, R104, R230 ;  /* 0x000000e668e67221 */ /* 0x000fe40000010000 */
[----:B------:R-:W-:Y:S02]  /*2130*/  FFMA.FTZ R215, R98, R104, R215 ;  /* 0x0000006862d77223 */ /* 0x000fe400000100d7 */
[----:B------:R-:W-:Y:S02]  /*2140*/  FFMA.FTZ R97, R74, R86, R97 ;  /* 0x000000564a617223 */ /* 0x000fe40000010061 */
[----:B------:R-:W3:Y:S01]  /*2150*/  LDL R74, [R1+0x1a8] ;  /* 0x0001a800014a7983 */ /* 0x000ee20000100800 */
[----:B------:R-:W-:Y:S01]  /*2160*/  FADD.FTZ R99, -R221, R99 ;  /* 0x00000063dd637221 */ /* 0x000fe20000010100 */
[----:B------:R-:W-:-:S03]  /*2170*/  PRMT R101, RZ, 0x7610, R101 ;  /* 0x00007610ff657816 */ /* 0x000fc60000000065 */
[----:B------:R-:W-:Y:S02]  /*2180*/  FMUL.FTZ R99, R204, R99 ;  /* 0x00000063cc637220 */ /* 0x000fe40000410000 */
[----:B------:R-:W-:Y:S02]  /*2190*/  FADD.FTZ R229, R101, R229 ;  /* 0x000000e565e57221 */ /* 0x000fe40000010000 */
[----:B------:R-:W-:Y:S02]  /*21a0*/  FFMA.FTZ R214, R99, R101, R214 ;  /* 0x0000006563d67223 */ /* 0x000fe400000100d6 */
[----:B--2---:R-:W-:-:S04]  /*21b0*/  FMUL.FTZ R104, R76, R104 ;  /* 0x000000684c687220 */ /* 0x004fc80000410000 */
[----:B----4-:R-:W-:Y:S02]  /*21c0*/  FFMA.FTZ R104, R72, R244, R104 ;  /* 0x000000f448687223 */ /* 0x010fe40000010068 */
[----:B------:R-:W2:Y:S01]  /*21d0*/  LDL R72, [R1+0x1ac] ;  /* 0x0001ac0001487983 */ /* 0x000ea20000100800 */
[----:B---3--:R-:W-:-:S03]  /*21e0*/  FMUL.FTZ R101, R73, R101 ;  /* 0x0000006549657220 */ /* 0x008fc60000410000 */
[----:B------:R-:W3:Y:S01]  /*21f0*/  LDL R73, [R1+0x1a0] ;  /* 0x0001a00001497983 */ /* 0x000ee20000100800 */
[----:B------:R-:W-:Y:S01]  /*2200*/  PRMT R105, RZ, 0x7610, R105 ;  /* 0x00007610ff697816 */ /* 0x000fe20000000069 */
[----:B------:R-:W-:Y:S02]  /*2210*/  FADD.FTZ R177, R244, R177 ;  /* 0x000000b1f4b17221 */ /* 0x000fe40000010000 */
[----:B------:R-:W-:Y:S02]  /*2220*/  FFMA.FTZ R30, R98, R244, R30 ;  /* 0x000000f4621e7223 */ /* 0x000fe4000001001e */
[----:B------:R-:W-:Y:S02]  /*2230*/  FADD.FTZ R244, -R221, R108 ;  /* 0x0000006cddf47221 */ /* 0x000fe40000010100 */
[----:B------:R-:W-:Y:S02]  /*2240*/  FADD.FTZ R189, R105, R189 ;  /* 0x000000bd69bd7221 */ /* 0x000fe40000010000 */
[----:B------:R-:W-:-:S02]  /*2250*/  FFMA.FTZ R31, R99, R105, R31 ;  /* 0x00000069631f7223 */ /* 0x000fc4000001001f */
[----:B------:R-:W-:Y:S02]  /*2260*/  FFMA.FTZ R108, R75, R105, R101 ;  /* 0x000000694b6c7223 */ /* 0x000fe40000010065 */
[----:B------:R-:W-:Y:S01]  /*2270*/  FMUL.FTZ R105, R204, R244 ;  /* 0x000000f4cc697220 */ /* 0x000fe20000410000 */
[----:B------:R-:W4:Y:S01]  /*2280*/  LDL R75, [R1+0x1a4] ;  /* 0x0001a400014b7983 */ /* 0x000f220000100800 */
[----:B------:R-:W-:Y:S02]  /*2290*/  PRMT R244, RZ, 0x5410, R102 ;  /* 0x00005410fff47816 */ /* 0x000fe40000000066 */
[----:B------:R-:W-:-:S03]  /*22a0*/  PRMT R245, RZ, 0x5410, R106 ;  /* 0x00005410fff57816 */ /* 0x000fc6000000006a */
[----:B------:R-:W-:Y:S02]  /*22b0*/  FMUL.FTZ R101, R74, R244 ;  /* 0x000000f44a657220 */ /* 0x000fe40000410000 */
[----:B------:R-:W4:Y:S01]  /*22c0*/  LDL R74, [R1+0x198] ;  /* 0x00019800014a7983 */ /* 0x000f220000100800 */
[----:B------:R-:W-:Y:S02]  /*22d0*/  FADD.FTZ R175, R245, R175 ;  /* 0x000000aff5af7221 */ /* 0x000fe40000010000 */
[-C--:B------:R-:W-:Y:S02]  /*22e0*/  FFMA.FTZ R28, R105, R245.reuse, R28 ;  /* 0x000000f5691c7223 */ /* 0x080fe4000001001c */
[----:B--2---:R-:W-:Y:S02]  /*22f0*/  FFMA.FTZ R101, R72, R245, R101 ;  /* 0x000000f548657223 */ /* 0x004fe40000010065 */
[----:B------:R-:W2:Y:S01]  /*2300*/  LDL R72, [R1+0x19c] ;  /* 0x00019c0001487983 */ /* 0x000ea20000100800 */
[----:B------:R-:W-:-:S05]  /*2310*/  PRMT R245, RZ, 0x7610, R102 ;  /* 0x00007610fff57816 */ /* 0x000fca0000000066 */
[----:B---3--:R-:W-:Y:S02]  /*2320*/  FMUL.FTZ R102, R73, R245 ;  /* 0x000000f549667220 */ /* 0x008fe40000410000 */
[----:B------:R-:W3:Y:S01]  /*2330*/  LDL R73, [R1+0x190] ;  /* 0x0001900001497983 */ /* 0x000ee20000100800 */
[----:B------:R-:W-:Y:S01]  /*2340*/  IADD3 R193, R188, 0x40, RZ ;  /* 0x00000040bcc17810 */ /* 0x000fe20007ffe0ff */
[----:B------:R-:W-:Y:S02]  /*2350*/  FADD.FTZ R109, -R221, R109 ;  /* 0x0000006ddd6d7221 */ /* 0x000fe40000010100 */
[----:B------:R-:W-:Y:S02]  /*2360*/  FADD.FTZ R248, R244, R248 ;  /* 0x000000f8f4f87221 */ /* 0x000fe40000010000 */
[----:B------:R-:W-:Y:S01]  /*2370*/  FFMA.FTZ R233, R105, R244, R233 ;  /* 0x000000f469e97223 */ /* 0x000fe200000100e9 */
[----:B------:R-:W-:Y:S01]  /*2380*/  PRMT R244, RZ, 0x7610, R106 ;  /* 0x00007610fff47816 */ /* 0x000fe2000000006a */
[----:B------:R-:W-:-:S04]  /*2390*/  IMAD.WIDE.U32 R116, R193, R149, c[0x0][0x210] ;  /* 0x00008400c1747625 */ /* 0x000fc800078e0095 */
[----:B------:R-:W-:Y:S02]  /*23a0*/  FMUL.FTZ R106, R204, R109 ;  /* 0x0000006dcc6a7220 */ /* 0x000fe40000410000 */
[----:B------:R-:W-:Y:S01]  /*23b0*/  IMAD.WIDE.U32 R124, R193, R146, c[0x0][0x188] ;  /* 0x00006200c17c7625 */ /* 0x000fe200078e0092 */
[----:B------:R-:W3:Y:S03]  /*23c0*/  LDG.E.128 R116, [R116.64] ;  /* 0x0000000474747981 */ /* 0x000ee6000c1e1d00 */
[----:B------:R-:W-:Y:S01]  /*23d0*/  FADD.FTZ R176, R244, R176 ;  /* 0x000000b0f4b07221 */ /* 0x000fe20000010000 */
[----:B------:R0:W3:Y:S01]  /*23e0*/  LDG.E.128 R112, [R124.64] ;  /* 0x000000047c707981 */ /* 0x0000e2000c1e1d00 */
[-C--:B------:R-:W-:Y:S02]  /*23f0*/  FFMA.FTZ R29, R106, R244.reuse, R29 ;  /* 0x000000f46a1d7223 */ /* 0x080fe4000001001d */
[----:B----4-:R-:W-:Y:S01]  /*2400*/  FFMA.FTZ R102, R75, R244, R102 ;  /* 0x000000f44b667223 */ /* 0x010fe20000010066 */
[----:B------:R-:W-:Y:S01]  /*2410*/  PRMT R244, RZ, 0x5410, R103 ;  /* 0x00005410fff47816 */ /* 0x000fe20000000067 */
[----:B------:R-:W4:Y:S01]  /*2420*/  LDL R75, [R1+0x194] ;  /* 0x00019400014b7983 */ /* 0x000f220000100800 */
[----:B------:R-:W-:-:S02]  /*2430*/  FADD.FTZ R242, R245, R242 ;  /* 0x000000f2f5f27221 */ /* 0x000fc40000010000 */
[----:B------:R-:W-:Y:S01]  /*2440*/  FFMA.FTZ R232, R106, R245, R232 ;  /* 0x000000f56ae87223 */ /* 0x000fe200000100e8 */
[----:B------:R-:W-:Y:S01]  /*2450*/  PRMT R245, RZ, 0x5410, R107 ;  /* 0x00005410fff57816 */ /* 0x000fe2000000006b */
[----:B------:R-:W-:Y:S01]  /*2460*/  FMUL.FTZ R109, R74, R244 ;  /* 0x000000f44a6d7220 */ /* 0x000fe20000410000 */
[----:B0-----:R-:W4:Y:S04]  /*2470*/  LDG.E.128 R124, [R124.64+0x10] ;  /* 0x000010047c7c7981 */ /* 0x001f28000c1e1d00 */
[----:B------:R-:W4:Y:S01]  /*2480*/  LDL.LU R74, [R1+0xc] ;  /* 0x00000c00014a7983 */ /* 0x000f220000300800 */
[----:B------:R-:W-:Y:S02]  /*2490*/  FADD.FTZ R110, -R221, R110 ;  /* 0x0000006edd6e7221 */ /* 0x000fe40000010100 */
[----:B------:R-:W-:-:S04]  /*24a0*/  IMAD.WIDE.U32 R120, R193, R149, c[0x0][0x208] ;  /* 0x00008200c1787625 */ /* 0x000fc800078e0095 */
[----:B------:R-:W-:Y:S02]  /*24b0*/  FMUL.FTZ R110, R204, R110 ;  /* 0x0000006ecc6e7220 */ /* 0x000fe40000410000 */
[----:B------:R-:W-:Y:S01]  /*24c0*/  FADD.FTZ R173, R245, R173 ;  /* 0x000000adf5ad7221 */ /* 0x000fe20000010000 */
[----:B------:R-:W4:Y:S01]  /*24d0*/  LDG.E.128 R120, [R120.64] ;  /* 0x0000000478787981 */ /* 0x000f22000c1e1d00 */
[-C--:B------:R-:W-:Y:S02]  /*24e0*/  FFMA.FTZ R26, R110, R245.reuse, R26 ;  /* 0x000000f56e1a7223 */ /* 0x080fe4000001001a */
[----:B--2---:R-:W-:Y:S02]  /*24f0*/  FFMA.FTZ R109, R72, R245, R109 ;  /* 0x000000f5486d7223 */ /* 0x004fe4000001006d */
[----:B------:R-:W2:Y:S01]  /*2500*/  LDL R72, [R1+0x188] ;  /* 0x0001880001487983 */ /* 0x000ea20000100800 */
[----:B------:R-:W-:-:S05]  /*2510*/  PRMT R245, RZ, 0x7610, R103 ;  /* 0x00007610fff57816 */ /* 0x000fca0000000067 */
[----:B---3--:R-:W-:Y:S02]  /*2520*/  FMUL.FTZ R103, R73, R245 ;  /* 0x000000f549677220 */ /* 0x008fe40000410000 */
[----:B------:R-:W3:Y:S01]  /*2530*/  LDL R73, [R1+0x18c] ;  /* 0x00018c0001497983 */ /* 0x000ee20000100800 */
[C---:B------:R-:W-:Y:S02]  /*2540*/  FADD.FTZ R111, -R221.reuse, R111 ;  /* 0x0000006fdd6f7221 */ /* 0x040fe40000010100 */
[----:B------:R-:W-:Y:S02]  /*2550*/  FADD.FTZ R250, R244, R250 ;  /* 0x000000faf4fa7221 */ /* 0x000fe40000010000 */
[----:B------:R-:W-:Y:S01]  /*2560*/  FFMA.FTZ R241, R110, R244, R241 ;  /* 0x000000f46ef17223 */ /* 0x000fe200000100f1 */
[----:B------:R-:W-:Y:S01]  /*2570*/  PRMT R244, RZ, 0x7610, R107 ;  /* 0x00007610fff47816 */ /* 0x000fe2000000006b */
[----:B------:R-:W-:Y:S01]  /*2580*/  FMUL.FTZ R107, R204, R111 ;  /* 0x0000006fcc6b7220 */ /* 0x000fe20000410000 */
[----:B------:R-:W-:Y:S01]  /*2590*/  PRMT R111, RZ, 0x5410, R116 ;  /* 0x00005410ff6f7816 */ /* 0x000fe20000000074 */
[----:B------:R-:W-:-:S04]  /*25a0*/  FADD.FTZ R112, -R221, R112 ;  /* 0x00000070dd707221 */ /* 0x000fc80000010100 */
[----:B------:R-:W-:Y:S02]  /*25b0*/  FMUL.FTZ R112, R204, R112 ;  /* 0x00000070cc707220 */ /* 0x000fe40000410000 */
[----:B----4-:R-:W-:Y:S02]  /*25c0*/  FFMA.FTZ R103, R75, R244, R103 ;  /* 0x000000f44b677223 */ /* 0x010fe40000010067 */
[----:B------:R-:W4:Y:S01]  /*25d0*/  LDL R75, [R1+0x180] ;  /* 0x00018000014b7983 */ /* 0x000f220000100800 */
[----:B------:R-:W-:Y:S02]  /*25e0*/  FFMA.FTZ R252, R112, R111, R252 ;  /* 0x0000006f70fc7223 */ /* 0x000fe400000100fc */
[----:B------:R-:W-:-:S05]  /*25f0*/  FADD.FTZ R74, R111, R74 ;  /* 0x0000004a6f4a7221 */ /* 0x000fca0000010000 */
[----:B------:R0:W-:Y:S04]  /*2600*/  STL [R1+0xc], R74 ;  /* 0x00000c4a01007387 */ /* 0x0001e80000100800 */
[----:B0-----:R-:W4:Y:S01]  /*2610*/  LDL R74, [R1+0x184] ;  /* 0x00018400014a7983 */ /* 0x001f220000100800 */
[----:B------:R-:W-:Y:S02]  /*2620*/  FADD.FTZ R174, R244, R174 ;  /* 0x000000aef4ae7221 */ /* 0x000fe40000010000 */
[----:B------:R-:W-:Y:S01]  /*2630*/  FFMA.FTZ R27, R107, R244, R27 ;  /* 0x000000f46b1b7223 */ /* 0x000fe2000001001b */
[----:B------:R-:W-:Y:S01]  /*2640*/  PRMT R244, RZ, 0x5410, R120 ;  /* 0x00005410fff47816 */ /* 0x000fe20000000078 */
[----:B------:R-:W-:Y:S02]  /*2650*/  FADD.FTZ R249, R245, R249 ;  /* 0x000000f9f5f97221 */ /* 0x000fe40000010000 */
[----:B------:R-:W-:-:S02]  /*2660*/  FFMA.FTZ R238, R107, R245, R238 ;  /* 0x000000f56bee7223 */ /* 0x000fc400000100ee */
[----:B--2---:R-:W-:Y:S02]  /*2670*/  FMUL.FTZ R111, R72, R111 ;  /* 0x0000006f486f7220 */ /* 0x004fe40000410000 */
[----:B------:R-:W2:Y:S04]  /*2680*/  LDL.LU R72, [R1+0x8] ;  /* 0x0000080001487983 */ /* 0x000ea80000300800 */
[----:B------:R-:W2:Y:S04]  /*2690*/  LDL.LU R246, [R1+0x14] ;  /* 0x0000140001f67983 */ /* 0x000ea80000300800 */
[----:B------:R-:W2:Y:S01]  /*26a0*/  LDL.LU R245, [R1+0x4] ;  /* 0x0000040001f57983 */ /* 0x000ea20000300800 */
[----:B---3--:R-:W-:-:S03]  /*26b0*/  FFMA.FTZ R111, R73, R244, R111 ;  /* 0x000000f4496f7223 */ /* 0x008fc6000001006f */
[----:B------:R-:W3:Y:S01]  /*26c0*/  LDL R73, [R1+0x178] ;  /* 0x0001780001497983 */ /* 0x000ee20000100800 */
[----:B------:R-:W-:Y:S02]  /*26d0*/  FADD.FTZ R171, R244, R171 ;  /* 0x000000abf4ab7221 */ /* 0x000fe40000010000 */
[----:B------:R-:W-:Y:S01]  /*26e0*/  FFMA.FTZ R24, R112, R244, R24 ;  /* 0x000000f470187223 */ /* 0x000fe20000010018 */
[----:B------:R-:W-:Y:S01]  /*26f0*/  PRMT R244, RZ, 0x7610, R116 ;  /* 0x00007610fff47816 */ /* 0x000fe20000000074 */
[----:B------:R-:W-:Y:S01]  /*2700*/  FADD.FTZ R113, -R221, R113 ;  /* 0x00000071dd717221 */ /* 0x000fe20000010100 */
[----:B------:R-:W-:Y:S01]  /*2710*/  PRMT R120, RZ, 0x7610, R120 ;  /* 0x00007610ff787816 */ /* 0x000fe20000000078 */
[----:B------:R-:W3:Y:S02]  /*2720*/  LDL R76, [R1+0x17c] ;  /* 0x00017c00014c7983 */ /* 0x000ee40000100800 */
[----:B------:R-:W-:Y:S02]  /*2730*/  FMUL.FTZ R116, R204, R113 ;  /* 0x00000071cc747220 */ /* 0x000fe40000410000 */
[----:B----4-:R-:W-:-:S02]  /*2740*/  FMUL.FTZ R113, R75, R244 ;  /* 0x000000f44b717220 */ /* 0x010fc40000410000 */
[----:B------:R-:W4:Y:S01]  /*2750*/  LDL.LU R75, [R1+0x10] ;  /* 0x00001000014b7983 */ /* 0x000f220000300800 */
[----:B------:R-:W-:Y:S02]  /*2760*/  FADD.FTZ R114, -R221, R114 ;  /* 0x00000072dd727221 */ /* 0x000fe40000010100 */
[-C--:B------:R-:W-:Y:S02]  /*2770*/  FFMA.FTZ R113, R74, R120.reuse, R113 ;  /* 0x000000784a717223 */ /* 0x080fe40000010071 */
[----:B------:R-:W4:Y:S01]  /*2780*/  LDL.LU R74, [R1] ;  /* 0x00000000014a7983 */ /* 0x000f220000300800 */
[----:B------:R-:W-:Y:S02]  /*2790*/  FADD.FTZ R172, R120, R172 ;  /* 0x000000ac78ac7221 */ /* 0x000fe40000010000 */
[----:B------:R-:W-:Y:S01]  /*27a0*/  FFMA.FTZ R25, R116, R120, R25 ;  /* 0x0000007874197223 */ /* 0x000fe20000010019 */
[----:B------:R-:W-:Y:S01]  /*27b0*/  PRMT R120, RZ, 0x5410, R117 ;  /* 0x00005410ff787816 */ /* 0x000fe20000000075 */
[----:B------:R-:W-:-:S02]  /*27c0*/  FMUL.FTZ R114, R204, R114 ;  /* 0x00000072cc727220 */ /* 0x000fc40000410000 */
[----:B--2---:R-:W-:-:S05]  /*27d0*/  FADD.FTZ R72, R244, R72 ;  /* 0x00000048f4487221 */ /* 0x004fca0000010000 */
[----:B------:R0:W-:Y:S04]  /*27e0*/  STL [R1+0x8], R72 ;  /* 0x0000084801007387 */ /* 0x0001e80000100800 */
[----:B0-----:R-:W2:Y:S01]  /*27f0*/  LDL R72, [R1+0x170] ;  /* 0x0001700001487983 */ /* 0x001ea20000100800 */
[----:B------:R-:W-:Y:S02]  /*2800*/  FADD.FTZ R246, R120, R246 ;  /* 0x000000f678f67221 */ /* 0x000fe40000010000 */
[-C--:B------:R-:W-:Y:S02]  /*2810*/  FFMA.FTZ R245, R114, R120.reuse, R245 ;  /* 0x0000007872f57223 */ /* 0x080fe400000100f5 */
[----:B---3--:R-:W-:Y:S02]  /*2820*/  FMUL.FTZ R120, R73, R120 ;  /* 0x0000007849787220 */ /* 0x008fe40000410000 */
[----:B------:R-:W3:Y:S01]  /*2830*/  LDL R73, [R1+0x174] ;  /* 0x0001740001497983 */ /* 0x000ee20000100800 */
[----:B------:R-:W-:Y:S01]  /*2840*/  FADD.FTZ R115, -R221, R115 ;  /* 0x00000073dd737221 */ /* 0x000fe20000010100 */
[----:B------:R-:W-:Y:S01]  /*2850*/  PRMT R117, RZ, 0x7610, R117 ;  /* 0x00007610ff757816 */ /* 0x000fe20000000075 */
[----:B------:R-:W-:Y:S01]  /*2860*/  FFMA.FTZ R251, R116, R244, R251 ;  /* 0x000000f474fb7223 */ /* 0x000fe200000100fb */
[----:B------:R-:W-:Y:S01]  /*2870*/  PRMT R244, RZ, 0x5410, R121 ;  /* 0x00005410fff47816 */ /* 0x000fe20000000079 */
[----:B------:R-:W-:Y:S01]  /*2880*/  FMUL.FTZ R115, R204, R115 ;  /* 0x00000073cc737220 */ /* 0x000fe20000410000 */
[----:B------:R-:W-:Y:S03]  /*2890*/  STL [R1+0x14], R246 ;  /* 0x000014f601007387 */ /* 0x000fe60000100800 */
[----:B------:R-:W-:Y:S01]  /*28a0*/  FFMA.FTZ R120, R76, R244, R120 ;  /* 0x000000f44c787223 */ /* 0x000fe20000010078 */
[----:B------:R-:W-:Y:S04]  /*28b0*/  STL [R1+0x4], R245 ;  /* 0x000004f501007387 */ /* 0x000fe80000100800 */
[----:B------:R-:W3:Y:S01]  /*28c0*/  LDL R76, [R1+0x168] ;  /* 0x00016800014c7983 */ /* 0x000ee20000100800 */
[----:B----4-:R-:W-:-:S05]  /*28d0*/  FADD.FTZ R75, R117, R75 ;  /* 0x0000004b754b7221 */ /* 0x010fca0000010000 */
[----:B------:R0:W-:Y:S04]  /*28e0*/  STL [R1+0x10], R75 ;  /* 0x0000104b01007387 */ /* 0x0001e80000100800 */
[----:B0-----:R-:W4:Y:S01]  /*28f0*/  LDL R75, [R1+0x16c] ;  /* 0x00016c00014b7983 */ /* 0x001f220000100800 */
[----:B------:R-:W-:-:S05]  /*2900*/  FFMA.FTZ R74, R115, R117, R74 ;  /* 0x00000075734a7223 */ /* 0x000fca000001004a */
[----:B------:R0:W-:Y:S04]  /*2910*/  STL [R1], R74 ;  /* 0x0000004a01007387 */ /* 0x0001e80000100800 */
[----:B0-----:R-:W4:Y:S01]  /*2920*/  LDL.LU R74, [R1+0x3c] ;  /* 0x00003c00014a7983 */ /* 0x001f220000300800 */
[----:B------:R-:W-:Y:S01]  /*2930*/  PRMT R121, RZ, 0x7610, R121 ;  /* 0x00007610ff797816 */ /* 0x000fe20000000079 */
[----:B------:R-:W-:Y:S02]  /*2940*/  FADD.FTZ R170, R244, R170 ;  /* 0x000000aaf4aa7221 */ /* 0x000fe40000010000 */
[----:B------:R-:W-:Y:S02]  /*2950*/  FFMA.FTZ R22, R114, R244, R22 ;  /* 0x000000f472167223 */ /* 0x000fe40000010016 */
[----:B------:R-:W-:-:S02]  /*2960*/  FADD.FTZ R244, -R221, R124 ;  /* 0x0000007cddf47221 */ /* 0x000fc40000010100 */
[----:B--2---:R-:W-:Y:S02]  /*2970*/  FMUL.FTZ R117, R72, R117 ;  /* 0x0000007548757220 */ /* 0x004fe40000410000 */
[----:B------:R-:W2:Y:S01]  /*2980*/  LDL.LU R72, [R1+0x2c] ;  /* 0x00002c0001487983 */ /* 0x000ea20000300800 */
[----:B------:R-:W-:Y:S02]  /*2990*/  FADD.FTZ R190, R121, R190 ;  /* 0x000000be79be7221 */ /* 0x000fe40000010000 */
[-C--:B------:R-:W-:Y:S01]  /*29a0*/  FFMA.FTZ R23, R115, R121.reuse, R23 ;  /* 0x0000007973177223 */ /* 0x080fe20000010017 */
[----:B------:R-:W2:Y:S01]  /*29b0*/  LDL R247, [R1+0x164] ;  /* 0x0001640001f77983 */ /* 0x000ea20000100800 */
[----:B---3--:R-:W-:-:S03]  /*29c0*/  FFMA.FTZ R124, R73, R121, R117 ;  /* 0x00000079497c7223 */ /* 0x008fc60000010075 */
[----:B------:R-:W3:Y:S01]  /*29d0*/  LDL R73, [R1+0x160] ;  /* 0x0001600001497983 */ /* 0x000ee20000100800 */
[----:B------:R-:W-:Y:S01]  /*29e0*/  FMUL.FTZ R121, R204, R244 ;  /* 0x000000f4cc797220 */ /* 0x000fe20000410000 */
[----:B------:R-:W-:Y:S02]  /*29f0*/  PRMT R244, RZ, 0x5410, R118 ;  /* 0x00005410fff47816 */ /* 0x000fe40000000076 */
[----:B------:R-:W-:Y:S01]  /*2a00*/  PRMT R245, RZ, 0x5410, R122 ;  /* 0x00005410fff57816 */ /* 0x000fe2000000007a */
[----:B------:R-:W3:Y:S02]  /*2a10*/  LDL.LU R246, [R1+0x38] ;  /* 0x0000380001f67983 */ /* 0x000ee40000300800 */
[----:B------:R-:W-:Y:S02]  /*2a20*/  FMUL.FTZ R117, R76, R244 ;  /* 0x000000f44c757220 */ /* 0x000fe40000410000 */
[----:B------:R-:W3:Y:S01]  /*2a30*/  LDL.LU R76, [R1+0x28] ;  /* 0x00002800014c7983 */ /* 0x000ee20000300800 */
[----:B------:R-:W-:-:S02]  /*2a40*/  FADD.FTZ R168, R245, R168 ;  /* 0x000000a8f5a87221 */ /* 0x000fc40000010000 */
[-C--:B------:R-:W-:Y:S02]  /*2a50*/  FFMA.FTZ R20, R121, R245.reuse, R20 ;  /* 0x000000f579147223 */ /* 0x080fe40000010014 */
[----:B----4-:R-:W-:Y:S01]  /*2a60*/  FFMA.FTZ R117, R75, R245, R117 ;  /* 0x000000f54b757223 */ /* 0x010fe20000010075 */
[----:B------:R-:W-:Y:S01]  /*2a70*/  PRMT R245, RZ, 0x7610, R118 ;  /* 0x00007610fff57816 */ /* 0x000fe20000000076 */
[----:B------:R-:W-:Y:S02]  /*2a80*/  FADD.FTZ R74, R244, R74 ;  /* 0x0000004af44a7221 */ /* 0x000fe40000010000 */
[----:B--2---:R-:W-:-:S05]  /*2a90*/  FFMA.FTZ R72, R121, R244, R72 ;  /* 0x000000f479487223 */ /* 0x004fca0000010048 */
[----:B------:R0:W-:Y:S04]  /*2aa0*/  STL [R1+0x2c], R72 ;  /* 0x00002c4801007387 */ /* 0x0001e80000100800 */
[----:B0-----:R-:W2:Y:S04]  /*2ab0*/  LDL R72, [R1+0x158] ;  /* 0x0001580001487983 */ /* 0x001ea80000100800 */
[----:B------:R0:W-:Y:S04]  /*2ac0*/  STL [R1+0x3c], R74 ;  /* 0x00003c4a01007387 */ /* 0x0001e80000100800 */
[----:B------:R-:W4:Y:S04]  /*2ad0*/  LDL R75, [R1+0x15c] ;  /* 0x00015c00014b7983 */ /* 0x000f280000100800 */
[----:B0-----:R-:W4:Y:S01]  /*2ae0*/  LDL.LU R74, [R1+0x44] ;  /* 0x00004400014a7983 */ /* 0x001f220000300800 */
[----:B---3--:R-:W-:-:S03]  /*2af0*/  FMUL.FTZ R118, R73, R245 ;  /* 0x000000f549767220 */ /* 0x008fc60000410000 */
[----:B------:R-:W3:Y:S01]  /*2b00*/  LDL.LU R73, [R1+0x34] ;  /* 0x0000340001497983 */ /* 0x000ee20000300800 */
[----:B------:R-:W-:-:S04]  /*2b10*/  ISETP.NE.U32.AND P0, PT, RZ, c[0x0][0x218], PT ;  /* 0x00008600ff007a0c */ /* 0x000fc80003f05070 */
[----:B------:R-:W-:Y:S01]  /*2b20*/  ISETP.NE.AND.EX P0, PT, RZ, c[0x0][0x21c], PT, P0 ;  /* 0x00008700ff007a0c */ /* 0x000fe20003f05300 */
[----:B------:R-:W-:Y:S01]  /*2b30*/  FADD.FTZ R125, -R221, R125 ;  /* 0x0000007ddd7d7221 */ /* 0x000fe20000010100 */
[----:B------:R-:W-:Y:S02]  /*2b40*/  IADD3 R191, R188, 0x60, RZ ;  /* 0x00000060bcbf7810 */ /* 0x000fe40007ffe0ff */
[----:B------:R-:W-:Y:S01]  /*2b50*/  PRMT R244, RZ, 0x7610, R122 ;  /* 0x00007610fff47816 */ /* 0x000fe2000000007a */
[----:B------:R-:W-:Y:S02]  /*2b60*/  FMUL.FTZ R122, R204, R125 ;  /* 0x0000007dcc7a7220 */ /* 0x000fe40000410000 */
[----:B------:R-:W-:-:S06]  /*2b70*/  FADD.FTZ R164, R130, R164 ;  /* 0x000000a482a47221 */ /* 0x000fcc0000010000 */
[----:B------:R-:W-:-:S04]  /*2b80*/  @P0 IMAD.WIDE.U32 R128, R188, R146, c[0x0][0x218] ;  /* 0x00008600bc800625 */ /* 0x000fc800078e0092 */
[----:B------:R-:W-:Y:S01]  /*2b90*/  FFMA.FTZ R186, R222, R130, R186 ;  /* 0x00000082deba7223 */ /* 0x000fe200000100ba */
[----:B------:R0:W5:Y:S01]  /*2ba0*/  @P0 LDG.E.128 R32, [R128.64] ;  /* 0x0000000480200981 */ /* 0x000162000c1e1d00 */
[----:B------:R-:W-:-:S03]  /*2bb0*/  @P0 IMAD.WIDE.U32 R130, R146, R198, c[0x0][0x218] ;  /* 0x0000860092820625 */ /* 0x000fc600078e00c6 */
[----:B------:R0:W5:Y:S01]  /*2bc0*/  @P0 LDG.E.128 R36, [R128.64+0x10] ;  /* 0x0000100480240981 */ /* 0x000162000c1e1d00 */
[----:B------:R-:W-:-:S03]  /*2bd0*/  IMAD.WIDE.U32 R144, R191, R146, c[0x0][0x188] ;  /* 0x00006200bf907625 */ /* 0x000fc600078e0092 */
[----:B------:R1:W5:Y:S01]  /*2be0*/  @P0 LDG.E.128 R40, [R130.64] ;  /* 0x0000000482280981 */ /* 0x000362000c1e1d00 */
[----:B------:R-:W-:-:S03]  /*2bf0*/  @P0 IMAD.WIDE.U32 R134, R146, R191, c[0x0][0x218] ;  /* 0x0000860092860625 */ /* 0x000fc600078e00bf */
[----:B------:R1:W5:Y:S01]  /*2c00*/  @P0 LDG.E.128 R44, [R130.64+0x10] ;  /* 0x00001004822c0981 */ /* 0x000362000c1e1d00 */
[----:B------:R-:W-:-:S03]  /*2c10*/  IMAD.WIDE.U32 R132, R191, R149, c[0x0][0x210] ;  /* 0x00008400bf847625 */ /* 0x000fc600078e0095 */
[----:B------:R1:W5:Y:S01]  /*2c20*/  @P0 LDG.E.128 R56, [R134.64] ;  /* 0x0000000486380981 */ /* 0x000362000c1e1d00 */
[----:B0-----:R-:W-:-:S03]  /*2c30*/  @P0 IMAD.WIDE.U32 R128, R146, R193, c[0x0][0x218] ;  /* 0x0000860092800625 */ /* 0x001fc600078e00c1 */
[----:B------:R1:W5:Y:S01]  /*2c40*/  @P0 LDG.E.128 R60, [R134.64+0x10] ;  /* 0x00001004863c0981 */ /* 0x000362000c1e1d00 */
[----:B------:R-:W-:Y:S02]  /*2c50*/  FADD.FTZ R169, R244, R169 ;  /* 0x000000a9f4a97221 */ /* 0x000fe40000010000 */
[CC--:B------:R-:W-:Y:S01]  /*2c60*/  FFMA.FTZ R21, R122.reuse, R244.reuse, R21 ;  /* 0x000000f47a157223 */ /* 0x0c0fe20000010015 */
[----:B------:R0:W5:Y:S01]  /*2c70*/  @P0 LDG.E.128 R48, [R128.64] ;  /* 0x0000000480300981 */ /* 0x000162000c1e1d00 */
[----:B------:R-:W-:Y:S01]  /*2c80*/  FFMA.FTZ R118, R247, R244, R118 ;  /* 0x000000f4f7767223 */ /* 0x000fe20000010076 */
[----:B------:R-:W-:Y:S01]  /*2c90*/  PRMT R244, RZ, 0x5410, R119 ;  /* 0x00005410fff47816 */ /* 0x000fe20000000077 */
[----:B------:R-:W-:Y:S01]  /*2ca0*/  FADD.FTZ R246, R245, R246 ;  /* 0x000000f6f5f67221 */ /* 0x000fe20000010000 */
[----:B------:R0:W5:Y:S01]  /*2cb0*/  @P0 LDG.E.128 R52, [R128.64+0x10] ;  /* 0x0000100480340981 */ /* 0x000162000c1e1d00 */
[----:B------:R-:W-:Y:S01]  /*2cc0*/  FFMA.FTZ R76, R122, R245, R76 ;  /* 0x000000f57a4c7223 */ /* 0x000fe2000001004c */
[----:B------:R-:W-:-:S02]  /*2cd0*/  PRMT R245, RZ, 0x5410, R123 ;  /* 0x00005410fff57816 */ /* 0x000fc4000000007b */
[----:B------:R2:W-:Y:S04]  /*2ce0*/  STL [R1+0x38], R246 ;  /* 0x000038f601007387 */ /* 0x0005e80000100800 */
[----:B-1----:R-:W3:Y:S04]  /*2cf0*/  LDG.E.128 R132, [R132.64] ;  /* 0x0000000484847981 */ /* 0x002ee8000c1e1d00 */
[----:B0-----:R-:W3:Y:S04]  /*2d00*/  LDG.E.128 R128, [R144.64] ;  /* 0x0000000490807981 */ /* 0x001ee8000c1e1d00 */
[----:B------:R0:W-:Y:S01]  /*2d10*/  STL [R1+0x28], R76 ;  /* 0x0000284c01007387 */ /* 0x0001e20000100800 */
[----:B------:R-:W-:-:S03]  /*2d20*/  FADD.FTZ R126, -R221, R126 ;  /* 0x0000007edd7e7221 */ /* 0x000fc60000010100 */
[----:B------:R-:W3:Y:S01]  /*2d30*/  LDL R247, [R1+0x154] ;  /* 0x0001540001f77983 */ /* 0x000ee20000100800 */
[----:B------:R-:W-:Y:S01]  /*2d40*/  FMUL.FTZ R126, R204, R126 ;  /* 0x0000007ecc7e7220 */ /* 0x000fe20000410000 */
[----:B------:R-:W-:Y:S01]  /*2d50*/  IADD3 R148, R188, 0x80, RZ ;  /* 0x00000080bc947810 */ /* 0x000fe20007ffe0ff */
[----:B------:R-:W-:Y:S01]  /*2d60*/  FADD.FTZ R127, -R221, R127 ;  /* 0x0000007fdd7f7221 */ /* 0x000fe20000010100 */
[----:B------:R-:W3:Y:S01]  /*2d70*/  LDG.E.128 R140, [R144.64+0x10] ;  /* 0x00001004908c7981 */ /* 0x000ee2000c1e1d00 */
[----:B--2---:R-:W-:-:S03]  /*2d80*/  FMUL.FTZ R125, R72, R244 ;  /* 0x000000f4487d7220 */ /* 0x004fc60000410000 */
[----:B------:R-:W2:Y:S04]  /*2d90*/  LDL R72, [R1+0x150] ;  /* 0x0001500001487983 */ /* 0x000ea80000100800 */
[----:B------:R-:W2:Y:S01]  /*2da0*/  LDL.LU R246, [R1+0x40] ;  /* 0x0000400001f67983 */ /* 0x000ea20000300800 */
[----:B----4-:R-:W-:-:S03]  /*2db0*/  FFMA.FTZ R125, R75, R245, R125 ;  /* 0x000000f54b7d7223 */ /* 0x010fc6000001007d */
[----:B0-----:R-:W4:Y:S01]  /*2dc0*/  LDL.LU R76, [R1+0x30] ;  /* 0x00003000014c7983 */ /* 0x001f220000300800 */
[----:B------:R-:W-:-:S03]  /*2dd0*/  FADD.FTZ R74, R244, R74 ;  /* 0x0000004af44a7221 */ /* 0x000fc60000010000 */
[----:B------:R-:W4:Y:S04]  /*2de0*/  LDL.LU R75, [R1+0x6c] ;  /* 0x00006c00014b7983 */ /* 0x000f280000300800 */
[----:B------:R0:W-:Y:S01]  /*2df0*/  STL [R1+0x44], R74 ;  /* 0x0000444a01007387 */ /* 0x0001e20000100800 */
[----:B---3--:R-:W-:-:S03]  /*2e00*/  FFMA.FTZ R73, R126, R244, R73 ;  /* 0x000000f47e497223 */ /* 0x008fc60000010049 */
[----:B0-----:R-:W3:Y:S04]  /*2e10*/  LDL.LU R74, [R1+0x54] ;  /* 0x00005400014a7983 */ /* 0x001ee80000300800 */
[----:B------:R0:W-:Y:S04]  /*2e20*/  STL [R1+0x34], R73 ;  /* 0x0000344901007387 */ /* 0x0001e80000100800 */
[----:B0-----:R-:W3:Y:S01]  /*2e30*/  LDL R73, [R1+0x148] ;  /* 0x0001480001497983 */ /* 0x001ee20000100800 */
[----:B------:R-:W-:Y:S01]  /*2e40*/  @P0 IMAD.WIDE.U32 R136, R148, R146, c[0x0][0x218] ;  /* 0x0000860094880625 */ /* 0x000fe200078e0092 */
[----:B------:R-:W-:-:S04]  /*2e50*/  PRMT R244, RZ, 0x7610, R123 ;  /* 0x00007610fff47816 */ /* 0x000fc8000000007b */
[----:B------:R0:W5:Y:S01]  /*2e60*/  @P0 LDG.E.128 R64, [R136.64] ;  /* 0x0000000488400981 */ /* 0x000162000c1e1d00 */
[----:B------:R-:W-:-:S03]  /*2e70*/  FADD.FTZ R166, R245, R166 ;  /* 0x000000a6f5a67221 */ /* 0x000fc60000010000 */
[----:B------:R0:W5:Y:S01]  /*2e80*/  @P0 LDG.E.128 R68, [R136.64+0x10] ;  /* 0x0000100488440981 */ /* 0x000162000c1e1d00 */
[----:B------:R-:W-:Y:S01]  /*2e90*/  FFMA.FTZ R18, R126, R245, R18 ;  /* 0x000000f57e127223 */ /* 0x000fe20000010012 */
[----:B------:R-:W-:Y:S01]  /*2ea0*/  PRMT R245, RZ, 0x7610, R119 ;  /* 0x00007610fff57816 */ /* 0x000fe20000000077 */
[----:B------:R-:W-:Y:S02]  /*2eb0*/  FMUL.FTZ R123, R204, R127 ;  /* 0x0000007fcc7b7220 */ /* 0x000fe40000410000 */
[----:B0-----:R-:W-:-:S06]  /*2ec0*/  IMAD.WIDE.U32 R136, R191, R149, c[0x0][0x208] ;  /* 0x00008200bf887625 */ /* 0x001fcc00078e0095 */
[----:B------:R-:W3:Y:S01]  /*2ed0*/  LDG.E.128 R136, [R136.64] ;  /* 0x0000000488887981 */ /* 0x000ee2000c1e1d00 */
[----:B------:R-:W-:Y:S01]  /*2ee0*/  PRMT R127, RZ, 0x5410, R132 ;  /* 0x00005410ff7f7816 */ /* 0x000fe20000000084 */
[----:B------:R-:W-:-:S04]  /*2ef0*/  FADD.FTZ R128, -R221, R128 ;  /* 0x00000080dd807221 */ /* 0x000fc80000010100 */
[----:B------:R-:W-:Y:S02]  /*2f00*/  FMUL.FTZ R128, R204, R128 ;  /* 0x00000080cc807220 */ /* 0x000fe40000410000 */
[-C--:B--2---:R-:W-:Y:S02]  /*2f10*/  FMUL.FTZ R119, R72, R245.reuse ;  /* 0x000000f548777220 */ /* 0x084fe40000410000 */
[----:B------:R-:W2:Y:S01]  /*2f20*/  LDL R72, [R1+0x14c] ;  /* 0x00014c0001487983 */ /* 0x000ea20000100800 */
[----:B------:R-:W-:Y:S02]  /*2f30*/  FADD.FTZ R246, R245, R246 ;  /* 0x000000f6f5f67221 */ /* 0x000fe40000010000 */
[----:B----4-:R-:W-:-:S03]  /*2f40*/  FFMA.FTZ R76, R123, R245, R76 ;  /* 0x000000f57b4c7223 */ /* 0x010fc6000001004c */
[----:B------:R-:W-:Y:S01]  /*2f50*/  STL [R1+0x40], R246 ;  /* 0x000040f601007387 */ /* 0x000fe20000100800 */
[----:B------:R-:W-:-:S03]  /*2f60*/  FADD.FTZ R75, R127, R75 ;  /* 0x0000004b7f4b7221 */ /* 0x000fc60000010000 */
[----:B------:R0:W-:Y:S04]  /*2f70*/  STL [R1+0x30], R76 ;  /* 0x0000304c01007387 */ /* 0x0001e80000100800 */
[----:B0-----:R-:W4:Y:S01]  /*2f80*/  LDL R76, [R1+0x140] ;  /* 0x00014000014c7983 */ /* 0x001f220000100800 */
[----:B---3--:R-:W-:-:S03]  /*2f90*/  FFMA.FTZ R74, R128, R127, R74 ;  /* 0x0000007f804a7223 */ /* 0x008fc6000001004a */
[----:B------:R0:W-:Y:S04]  /*2fa0*/  STL [R1+0x6c], R75 ;  /* 0x00006c4b01007387 */ /* 0x0001e80000100800 */
[----:B0-----:R-:W3:Y:S04]  /*2fb0*/  LDL R75, [R1+0x144] ;  /* 0x00014400014b7983 */ /* 0x001ee80000100800 */
[----:B------:R0:W-:Y:S01]  /*2fc0*/  STL [R1+0x54], R74 ;  /* 0x0000544a01007387 */ /* 0x0001e20000100800 */
[----:B------:R-:W-:-:S03]  /*2fd0*/  FMUL.FTZ R127, R73, R127 ;  /* 0x0000007f497f7220 */ /* 0x000fc60000410000 */
[----:B0-----:R-:W3:Y:S04]  /*2fe0*/  LDL.LU R74, [R1+0x68] ;  /* 0x00006800014a7983 */ /* 0x001ee80000300800 */
[----:B------:R-:W3:Y:S01]  /*2ff0*/  LDL.LU R73, [R1+0x50] ;  /* 0x0000500001497983 */ /* 0x000ee20000300800 */
[----:B------:R-:W-:Y:S02]  /*3000*/  FADD.FTZ R167, R244, R167 ;  /* 0x000000a7f4a77221 */ /* 0x000fe40000010000 */
[-C--:B------:R-:W-:Y:S01]  /*3010*/  FFMA.FTZ R19, R123, R244.reuse, R19 ;  /* 0x000000f47b137223 */ /* 0x080fe20000010013 */
[----:B------:R-:W3:Y:S01]  /*3020*/  LDL.LU R246, [R1+0x74] ;  /* 0x0000740001f67983 */ /* 0x000ee20000300800 */
[----:B------:R-:W-:Y:S02]  /*3030*/  FFMA.FTZ R119, R247, R244, R119 ;  /* 0x000000f4f7777223 */ /* 0x000fe40000010077 */
[----:B------:R-:W-:Y:S01]  /*3040*/  FADD.FTZ R129, -R221, R129 ;  /* 0x00000081dd817221 */ /* 0x000fe20000010100 */
[----:B------:R-:W3:Y:S01]  /*3050*/  LDL.LU R245, [R1+0x5c] ;  /* 0x00005c0001f57983 */ /* 0x000ee20000300800 */
[----:B------:R-:W-:-:S05]  /*3060*/  PRMT R244, RZ, 0x5410, R136 ;  /* 0x00005410fff47816 */ /* 0x000fca0000000088 */
[----:B------:R-:W-:Y:S02]  /*3070*/  FADD.FTZ R194, R244, R194 ;  /* 0x000000c2f4c27221 */ /* 0x000fe40000010000 */
[-C--:B------:R-:W-:Y:S01]  /*3080*/  FFMA.FTZ R16, R128, R244.reuse, R16 ;  /* 0x000000f480107223 */ /* 0x080fe20000010010 */
[----:B------:R-:W-:Y:S01]  /*3090*/  PRMT R136, RZ, 0x7610, R136 ;  /* 0x00007610ff887816 */ /* 0x000fe20000000088 */
[----:B--2---:R-:W-:Y:S01]  /*30a0*/  FFMA.FTZ R127, R72, R244, R127 ;  /* 0x000000f4487f7223 */ /* 0x004fe2000001007f */
[----:B------:R-:W-:Y:S01]  /*30b0*/  PRMT R244, RZ, 0x7610, R132 ;  /* 0x00007610fff47816 */ /* 0x000fe20000000084 */
[----:B------:R-:W-:Y:S01]  /*30c0*/  FMUL.FTZ R132, R204, R129 ;  /* 0x00000081cc847220 */ /* 0x000fe20000410000 */
[----:B------:R-:W2:Y:S03]  /*30d0*/  LDL R72, [R1+0x138] ;  /* 0x0001380001487983 */ /* 0x000ea60000100800 */
[----:B----4-:R-:W-:-:S02]  /*30e0*/  FMUL.FTZ R129, R76, R244 ;  /* 0x000000f44c817220 */ /* 0x010fc40000410000 */
[----:B------:R-:W4:Y:S02]  /*30f0*/  LDL R76, [R1+0x13c] ;  /* 0x00013c00014c7983 */ /* 0x000f240000100800 */
[----:B---3--:R-:W-:Y:S02]  /*3100*/  FFMA.FTZ R129, R75, R136, R129 ;  /* 0x000000884b817223 */ /* 0x008fe40000010081 */
[----:B------:R-:W3:Y:S01]  /*3110*/  LDL.LU R75, [R1+0x70] ;  /* 0x00007000014b7983 */ /* 0x000ee20000300800 */
[----:B------:R-:W-:Y:S02]  /*3120*/  FADD.FTZ R74, R244, R74 ;  /* 0x0000004af44a7221 */ /* 0x000fe40000010000 */
[----:B------:R-:W-:-:S03]  /*3130*/  FFMA.FTZ R73, R132, R244, R73 ;  /* 0x000000f484497223 */ /* 0x000fc60000010049 */
[----:B------:R0:W-:Y:S04]  /*3140*/  STL [R1+0x68], R74 ;  /* 0x0000684a01007387 */ /* 0x0001e80000100800 */
[----:B0-----:R-:W3:Y:S04]  /*3150*/  LDL.LU R74, [R1+0x58] ;  /* 0x00005800014a7983 */ /* 0x001ee80000300800 */
[----:B------:R0:W-:Y:S04]  /*3160*/  STL [R1+0x50], R73 ;  /* 0x0000504901007387 */ /* 0x0001e80000100800 */
[----:B0-----:R-:W3:Y:S01]  /*3170*/  LDL R73, [R1+0x130] ;  /* 0x0001300001497983 */ /* 0x001ee20000100800 */
[----:B------:R-:W-:-:S02]  /*3180*/  FADD.FTZ R130, -R221, R130 ;  /* 0x00000082dd827221 */ /* 0x000fc40000010100 */
[----:B------:R-:W-:Y:S02]  /*3190*/  FADD.FTZ R192, R136, R192 ;  /* 0x000000c088c07221 */ /* 0x000fe40000010000 */
[----:B------:R-:W-:Y:S01]  /*31a0*/  FFMA.FTZ R17, R132, R136, R17 ;  /* 0x0000008884117223 */ /* 0x000fe20000010011 */
[--C-:B------:R-:W-:Y:S01]  /*31b0*/  PRMT R136, RZ, 0x5410, R133.reuse ;  /* 0x00005410ff887816 */ /* 0x100fe20000000085 */
[----:B------:R-:W-:Y:S01]  /*31c0*/  FMUL.FTZ R130, R204, R130 ;  /* 0x00000082cc827220 */ /* 0x000fe20000410000 */
[----:B------:R-:W-:Y:S01]  /*31d0*/  PRMT R133, RZ, 0x7610, R133 ;  /* 0x00007610ff857816 */ /* 0x000fe20000000085 */
[----:B------:R-:W-:Y:S02]  /*31e0*/  FADD.FTZ R131, -R221, R131 ;  /* 0x00000083dd837221 */ /* 0x000fe40000010100 */
[----:B------:R-:W-:Y:S02]  /*31f0*/  FADD.FTZ R246, R136, R246 ;  /* 0x000000f688f67221 */ /* 0x000fe40000010000 */
[----:B------:R-:W-:Y:S01]  /*3200*/  FFMA.FTZ R245, R130, R136, R245 ;  /* 0x0000008882f57223 */ /* 0x000fe200000100f5 */
[----:B------:R-:W-:Y:S01]  /*3210*/  PRMT R244, RZ, 0x5410, R137 ;  /* 0x00005410fff47816 */ /* 0x000fe20000000089 */
[----:B------:R-:W-:-:S02]  /*3220*/  FMUL.FTZ R131, R204, R131 ;  /* 0x00000083cc837220 */ /* 0x000fc40000410000 */
[----:B--2---:R-:W-:Y:S02]  /*3230*/  FMUL.FTZ R136, R72, R136 ;  /* 0x0000008848887220 */ /* 0x004fe40000410000 */
[----:B------:R-:W2:Y:S04]  /*3240*/  LDL R72, [R1+0x134] ;  /* 0x0001340001487983 */ /* 0x000ea80000100800 */
[----:B------:R-:W-:Y:S04]  /*3250*/  STL [R1+0x74], R246 ;  /* 0x000074f601007387 */ /* 0x000fe80000100800 */
[----:B------:R-:W-:Y:S01]  /*3260*/  STL [R1+0x5c], R245 ;  /* 0x00005cf501007387 */ /* 0x000fe20000100800 */
[----:B----4-:R-:W-:-:S03]  /*3270*/  FFMA.FTZ R136, R76, R244, R136 ;  /* 0x000000f44c887223 */ /* 0x010fc60000010088 */
[----:B------:R-:W4:Y:S01]  /*3280*/  LDL R76, [R1+0x128] ;  /* 0x00012800014c7983 */ /* 0x000f220000100800 */
[----:B---3--:R-:W-:-:S05]  /*3290*/  FADD.FTZ R75, R133, R75 ;  /* 0x0000004b854b7221 */ /* 0x008fca0000010000 */
[----:B------:R0:W-:Y:S04]  /*32a0*/  STL [R1+0x70], R75 ;  /* 0x0000704b01007387 */ /* 0x0001e80000100800 */
[----:B0-----:R-:W3:Y:S01]  /*32b0*/  LDL R75, [R1+0x12c] ;  /* 0x00012c00014b7983 */ /* 0x001ee20000100800 */
[----:B------:R-:W-:-:S05]  /*32c0*/  FFMA.FTZ R74, R131, R133, R74 ;  /* 0x00000085834a7223 */ /* 0x000fca000001004a */
[----:B------:R0:W-:Y:S01]  /*32d0*/  STL [R1+0x58], R74 ;  /* 0x0000584a01007387 */ /* 0x0001e20000100800 */
[----:B------:R-:W-:-:S03]  /*32e0*/  FMUL.FTZ R133, R73, R133 ;  /* 0x0000008549857220 */ /* 0x000fc60000410000 */
[----:B0-----:R-:W3:Y:S04]  /*32f0*/  LDL.LU R74, [R1+0x9c] ;  /* 0x00009c00014a7983 */ /* 0x001ee80000300800 */
[----:B------:R-:W3:Y:S01]  /*3300*/  LDL.LU R73, [R1+0x64] ;  /* 0x0000640001497983 */ /* 0x000ee20000300800 */
[----:B------:R-:W-:Y:S01]  /*3310*/  PRMT R137, RZ, 0x7610, R137 ;  /* 0x00007610ff897816 */ /* 0x000fe20000000089 */
[----:B------:R-:W-:Y:S02]  /*3320*/  FADD.FTZ R196, R244, R196 ;  /* 0x000000c4f4c47221 */ /* 0x000fe40000010000 */
[----:B------:R-:W-:Y:S01]  /*3330*/  FFMA.FTZ R14, R130, R244, R14 ;  /* 0x000000f4820e7223 */ /* 0x000fe2000001000e */
[----:B------:R-:W3:Y:S01]  /*3340*/  LDL R247, [R1+0x124] ;  /* 0x0001240001f77983 */ /* 0x000ee20000100800 */
[----:B------:R-:W-:-:S02]  /*3350*/  FADD.FTZ R244, -R221, R140 ;  /* 0x0000008cddf47221 */ /* 0x000fc40000010100 */
[----:B------:R-:W-:Y:S02]  /*3360*/  FADD.FTZ R195, R137, R195 ;  /* 0x000000c389c37221 */ /* 0x000fe40000010000 */
[-C--:B------:R-:W-:Y:S01]  /*3370*/  FFMA.FTZ R15, R131, R137.reuse, R15 ;  /* 0x00000089830f7223 */ /* 0x080fe2000001000f */
[----:B------:R-:W-:Y:S01]  /*3380*/  PRMT R245, RZ, 0x5410, R138 ;  /* 0x00005410fff57816 */ /* 0x000fe2000000008a */
[----:B--2---:R-:W-:Y:S02]  /*3390*/  FFMA.FTZ R140, R72, R137, R133 ;  /* 0x00000089488c7223 */ /* 0x004fe40000010085 */
[----:B------:R-:W2:Y:S01]  /*33a0*/  LDL R72, [R1+0x120] ;  /* 0x0001200001487983 */ /* 0x000ea20000100800 */
[----:B------:R-:W-:Y:S01]  /*33b0*/  FMUL.FTZ R137, R204, R244 ;  /* 0x000000f4cc897220 */ /* 0x000fe20000410000 */
[----:B------:R-:W-:Y:S02]  /*33c0*/  PRMT R244, RZ, 0x5410, R134 ;  /* 0x00005410fff47816 */ /* 0x000fe40000000086 */
[----:B------:R-:W2:Y:S03]  /*33d0*/  LDL.LU R246, [R1+0x98] ;  /* 0x0000980001f67983 */ /* 0x000ea60000300800 */
[----:B----4-:R-:W-:-:S02]  /*33e0*/  FMUL.FTZ R133, R76, R244 ;  /* 0x000000f44c857220 */ /* 0x010fc40000410000 */
[----:B------:R-:W4:Y:S02]  /*33f0*/  LDL.LU R76, [R1+0x60] ;  /* 0x00006000014c7983 */ /* 0x000f240000300800 */
[----:B---3--:R-:W-:Y:S02]  /*3400*/  FFMA.FTZ R133, R75, R245, R133 ;  /* 0x000000f54b857223 */ /* 0x008fe40000010085 */
[----:B------:R-:W3:Y:S01]  /*3410*/  LDL R75, [R1+0x118] ;  /* 0x00011800014b7983 */ /* 0x000ee20000100800 */
[----:B------:R-:W-:Y:S02]  /*3420*/  FADD.FTZ R74, R244, R74 ;  /* 0x0000004af44a7221 */ /* 0x000fe40000010000 */
[----:B------:R-:W-:-:S03]  /*3430*/  FFMA.FTZ R73, R137, R244, R73 ;  /* 0x000000f489497223 */ /* 0x000fc60000010049 */
[----:B------:R-:W-:Y:S04]  /*3440*/  STL [R1+0x9c], R74 ;  /* 0x00009c4a01007387 */ /* 0x000fe80000100800 */
[----:B------:R0:W-:Y:S04]  /*3450*/  STL [R1+0x64], R73 ;  /* 0x0000644901007387 */ /* 0x0001e80000100800 */
[----:B0-----:R-:W3:Y:S01]  /*3460*/  LDL R73, [R1+0x11c] ;  /* 0x00011c0001497983 */ /* 0x001ee20000100800 */
[----:B------:R-:W-:Y:S02]  /*3470*/  FADD.FTZ R199, R245, R199 ;  /* 0x000000c7f5c77221 */ /* 0x000fe40000010000 */
[----:B------:R-:W-:Y:S01]  /*3480*/  FFMA.FTZ R12, R137, R245, R12 ;  /* 0x000000f5890c7223 */ /* 0x000fe2000001000c */
[----:B------:R-:W-:Y:S01]  /*3490*/  PRMT R245, RZ, 0x7610, R134 ;  /* 0x00007610fff57816 */ /* 0x000fe20000000086 */
[----:B------:R-:W3:Y:S01]  /*34a0*/  LDL.LU R74, [R1+0xa4] ;  /* 0x0000a400014a7983 */ /* 0x000ee20000300800 */
[----:B------:R-:W-:Y:S01]  /*34b0*/  FADD.FTZ R141, -R221, R141 ;  /* 0x0000008ddd8d7221 */ /* 0x000fe20000010100 */
[----:B------:R-:W-:-:S03]  /*34c0*/  PRMT R244, RZ, 0x7610, R138 ;  /* 0x00007610fff47816 */ /* 0x000fc6000000008a */
[----:B------:R-:W-:Y:S02]  /*34d0*/  FMUL.FTZ R138, R204, R141 ;  /* 0x0000008dcc8a7220 */ /* 0x000fe40000410000 */
[----:B------:R-:W-:Y:S02]  /*34e0*/  FADD.FTZ R197, R244, R197 ;  /* 0x000000c5f4c57221 */ /* 0x000fe40000010000 */
[-C--:B------:R-:W-:Y:S02]  /*34f0*/  FFMA.FTZ R13, R138, R244.reuse, R13 ;  /* 0x000000f48a0d7223 */ /* 0x080fe4000001000d */
[----:B--2---:R-:W-:Y:S02]  /*3500*/  FMUL.FTZ R134, R72, R245 ;  /* 0x000000f548867220 */ /* 0x004fe40000410000 */
[----:B------:R-:W2:Y:S02]  /*3510*/  LDL.LU R72, [R1+0x7c] ;  /* 0x00007c0001487983 */ /* 0x000ea40000300800 */
[----:B------:R-:W-:Y:S01]  /*3520*/  FFMA.FTZ R134, R247, R244, R134 ;  /* 0x000000f4f7867223 */ /* 0x000fe20000010086 */
[----:B------:R-:W-:Y:S01]  /*3530*/  PRMT R244, RZ, 0x5410, R135 ;  /* 0x00005410fff47816 */ /* 0x000fe20000000087 */
[----:B------:R-:W-:-:S05]  /*3540*/  FADD.FTZ R246, R245, R246 ;  /* 0x000000f6f5f67221 */ /* 0x000fca0000010000 */
[----:B------:R-:W-:Y:S01]  /*3550*/  STL [R1+0x98], R246 ;  /* 0x000098f601007387 */ /* 0x000fe20000100800 */
[----:B----4-:R-:W-:Y:S01]  /*3560*/  FFMA.FTZ R76, R138, R245, R76 ;  /* 0x000000f58a4c7223 */ /* 0x010fe2000001004c */
[----:B------:R-:W-:-:S04]  /*3570*/  PRMT R245, RZ, 0x5410, R139 ;  /* 0x00005410fff57816 */ /* 0x000fc8000000008b */
[----:B------:R0:W-:Y:S04]  /*3580*/  STL [R1+0x60], R76 ;  /* 0x0000604c01007387 */ /* 0x0001e80000100800 */
[----:B------:R-:W4:Y:S04]  /*3590*/  LDL R247, [R1+0x114] ;  /* 0x0001140001f77983 */ /* 0x000f280000100800 */
[----:B0-----:R-:W4:Y:S04]  /*35a0*/  LDL R76, [R1+0x110] ;  /* 0x00011000014c7983 */ /* 0x001f280000100800 */
[----:B------:R-:W4:Y:S01]  /*35b0*/  LDL.LU R246, [R1+0xa0] ;  /* 0x0000a00001f67983 */ /* 0x000f220000300800 */
[----:B---3--:R-:W-:-:S04]  /*35c0*/  FMUL.FTZ R141, R75, R244 ;  /* 0x000000f44b8d7220 */ /* 0x008fc80000410000 */
[----:B------:R-:W-:Y:S02]  /*35d0*/  FFMA.FTZ R141, R73, R245, R141 ;  /* 0x000000f5498d7223 */ /* 0x000fe4000001008d */
[----:B------:R-:W3:Y:S01]  /*35e0*/  LDL.LU R73, [R1+0x78] ;  /* 0x0000780001497983 */ /* 0x000ee20000300800 */
[----:B------:R-:W-:Y:S02]  /*35f0*/  FADD.FTZ R94, -R221, R94 ;  /* 0x0000005edd5e7221 */ /* 0x000fe40000010100 */
[-C--:B------:R-:W-:Y:S01]  /*3600*/  IMAD.WIDE.U32 R152, R148, R149.reuse, c[0x0][0x208] ;  /* 0x0000820094987625 */ /* 0x080fe200078e0095 */
[----:B------:R-:W3:Y:S03]  /*3610*/  LDL.LU R75, [R1+0xb4] ;  /* 0x0000b400014b7983 */ /* 0x000ee60000300800 */
[----:B------:R-:W-:Y:S02]  /*3620*/  FMUL.FTZ R94, R204, R94 ;  /* 0x0000005ecc5e7220 */ /* 0x000fe40000410000 */
[----:B------:R-:W-:Y:S01]  /*3630*/  IMAD.WIDE.U32 R148, R148, R149, c[0x0][0x210] ;  /* 0x0000840094947625 */ /* 0x000fe200078e0095 */
[----:B------:R-:W3:Y:S03]  /*3640*/  LDG.E.128 R152, [R152.64] ;  /* 0x0000000498987981 */ /* 0x000ee6000c1e1d00 */
[----:B------:R-:W-:-:S02]  /*3650*/  FADD.FTZ R226, R84, R226 ;  /* 0x000000e254e27221 */ /* 0x000fc40000010000 */
[----:B------:R-:W-:Y:S01]  /*3660*/  FFMA.FTZ R211, R94, R84, R211 ;  /* 0x000000545ed37223 */ /* 0x000fe200000100d3 */
[----:B------:R-:W-:Y:S01]  /*3670*/  IADD3 R84, R188, 0x80, RZ ;  /* 0x00000080bc547810 */ /* 0x000fe20007ffe0ff */
[----:B------:R-:W3:Y:S01]  /*3680*/  LDG.E.128 R148, [R148.64] ;  /* 0x0000000494947981 */ /* 0x000ee2000c1e1d00 */
[----:B------:R-:W-:Y:S02]  /*3690*/  FADD.FTZ R158, R85, R158 ;  /* 0x0000009e559e7221 */ /* 0x000fe40000010000 */
[----:B------:R-:W-:Y:S02]  /*36a0*/  FFMA.FTZ R180, R94, R85, R180 ;  /* 0x000000555eb47223 */ /* 0x000fe400000100b4 */
[----:B------:R-:W-:-:S04]  /*36b0*/  IMAD.WIDE.U32 R84, R84, R146, c[0x0][0x188] ;  /* 0x0000620054547625 */ /* 0x000fc800078e0092 */
[----:B------:R-:W-:Y:S01]  /*36c0*/  FADD.FTZ R142, -R221, R142 ;  /* 0x0000008edd8e7221 */ /* 0x000fe20000010100 */
[----:B------:R-:W3:Y:S01]  /*36d0*/  LDG.E.128 R144, [R84.64] ;  /* 0x0000000454907981 */ /* 0x000ee2000c1e1d00 */
[----:B------:R-:W-:Y:S02]  /*36e0*/  FADD.FTZ R74, R244, R74 ;  /* 0x0000004af44a7221 */ /* 0x000fe40000010000 */
[----:B------:R-:W-:-:S03]  /*36f0*/  FMUL.FTZ R142, R204, R142 ;  /* 0x0000008ecc8e7220 */ /* 0x000fc60000410000 */
[----:B------:R0:W-:Y:S04]  /*3700*/  STL [R1+0xa4], R74 ;  /* 0x0000a44a01007387 */ /* 0x0001e80000100800 */
[----:B0-----:R-:W3:Y:S01]  /*3710*/  LDL.LU R74, [R1+0x84] ;  /* 0x00008400014a7983 */ /* 0x001ee20000300800 */
[----:B------:R-:W-:Y:S02]  /*3720*/  FADD.FTZ R143, -R221, R143 ;  /* 0x0000008fdd8f7221 */ /* 0x000fe40000010100 */
[----:B------:R-:W-:Y:S02]  /*3730*/  FADD.FTZ R201, R245, R201 ;  /* 0x000000c9f5c97221 */ /* 0x000fe40000010000 */
[C---:B------:R-:W-:Y:S01]  /*3740*/  FFMA.FTZ R10, R142.reuse, R245, R10 ;  /* 0x000000f58e0a7223 */ /* 0x040fe2000001000a */
[----:B------:R-:W-:Y:S01]  /*3750*/  PRMT R245, RZ, 0x7610, R135 ;  /* 0x00007610fff57816 */ /* 0x000fe20000000087 */
[----:B--2---:R-:W-:-:S05]  /*3760*/  FFMA.FTZ R72, R142, R244, R72 ;  /* 0x000000f48e487223 */ /* 0x004fca0000010048 */
[----:B------:R0:W-:Y:S01]  /*3770*/  STL [R1+0x7c], R72 ;  /* 0x00007c4801007387 */ /* 0x0001e20000100800 */
[----:B------:R-:W-:Y:S01]  /*3780*/  PRMT R244, RZ, 0x7610, R139 ;  /* 0x00007610fff47816 */ /* 0x000fe2000000008b */
[----:B------:R-:W-:Y:S02]  /*3790*/  FMUL.FTZ R139, R204, R143 ;  /* 0x0000008fcc8b7220 */ /* 0x000fe40000410000 */
[----:B0-----:R-:W2:Y:S01]  /*37a0*/  LDL R72, [R1+0x108] ;  /* 0x0001080001487983 */ /* 0x001ea20000100800 */
[----:B----4-:R-:W-:-:S03]  /*37b0*/  FMUL.FTZ R135, R76, R245 ;  /* 0x000000f54c877220 */ /* 0x010fc60000410000 */
[----:B------:R-:W4:Y:S01]  /*37c0*/  LDL R76, [R1+0x10c] ;  /* 0x00010c00014c7983 */ /* 0x000f220000100800 */
[----:B---3--:R-:W-:-:S05]  /*37d0*/  FFMA.FTZ R73, R139, R245, R73 ;  /* 0x000000f58b497223 */ /* 0x008fca0000010049 */
[----:B------:R0:W-:Y:S04]  /*37e0*/  STL [R1+0x78], R73 ;  /* 0x0000784901007387 */ /* 0x0001e80000100800 */
[----:B0-----:R-:W3:Y:S01]  /*37f0*/  LDL R73, [R1+0xe8] ;  /* 0x0000e80001497983 */ /* 0x001ee20000100800 */
[----:B------:R-:W-:Y:S01]  /*3800*/  PRMT R143, RZ, 0x5410, R148 ;  /* 0x00005410ff8f7816 */ /* 0x000fe20000000094 */
[----:B------:R-:W-:-:S04]  /*3810*/  FADD.FTZ R246, R245, R246 ;  /* 0x000000f6f5f67221 */ /* 0x000fc80000010000 */
[----:B------:R-:W-:Y:S01]  /*3820*/  FADD.FTZ R75, R143, R75 ;  /* 0x0000004b8f4b7221 */ /* 0x000fe20000010000 */
[----:B------:R-:W-:Y:S01]  /*3830*/  STL [R1+0xa0], R246 ;  /* 0x0000a0f601007387 */ /* 0x000fe20000100800 */
[----:B------:R-:W-:-:S03]  /*3840*/  FADD.FTZ R144, -R221, R144 ;  /* 0x00000090dd907221 */ /* 0x000fc60000010100 */
[----:B------:R0:W-:Y:S01]  /*3850*/  STL [R1+0xb4], R75 ;  /* 0x0000b44b01007387 */ /* 0x0001e20000100800 */
[----:B------:R-:W-:-:S03]  /*3860*/  FMUL.FTZ R144, R204, R144 ;  /* 0x00000090cc907220 */ /* 0x000fc60000410000 */
[----:B0-----:R-:W3:Y:S01]  /*3870*/  LDL R75, [R1+0x104] ;  /* 0x00010400014b7983 */ /* 0x001ee20000100800 */
[----:B------:R-:W-:-:S05]  /*3880*/  FFMA.FTZ R74, R144, R143, R74 ;  /* 0x0000008f904a7223 */ /* 0x000fca000001004a */
[----:B------:R0:W-:Y:S01]  /*3890*/  STL [R1+0x84], R74 ;  /* 0x0000844a01007387 */ /* 0x0001e20000100800 */
[----:B------:R-:W-:Y:S02]  /*38a0*/  FADD.FTZ R200, R244, R200 ;  /* 0x000000c8f4c87221 */ /* 0x000fe40000010000 */
[-C--:B------:R-:W-:Y:S01]  /*38b0*/  FFMA.FTZ R11, R139, R244.reuse, R11 ;  /* 0x000000f48b0b7223 */ /* 0x080fe2000001000b */
[----:B0-----:R-:W3:Y:S01]  /*38c0*/  LDL.LU R74, [R1+0xb0] ;  /* 0x0000b000014a7983 */ /* 0x001ee20000300800 */
[----:B------:R-:W-:Y:S01]  /*38d0*/  FFMA.FTZ R135, R247, R244, R135 ;  /* 0x000000f4f7877223 */ /* 0x000fe20000010087 */
[----:B------:R-:W-:Y:S01]  /*38e0*/  PRMT R244, RZ, 0x5410, R152 ;  /* 0x00005410fff47816 */ /* 0x000fe20000000098 */
[----:B------:R-:W-:-:S04]  /*38f0*/  FADD.FTZ R145, -R221, R145 ;  /* 0x00000091dd917221 */ /* 0x000fc80000010100 */
[----:B------:R-:W-:Y:S02]  /*3900*/  FADD.FTZ R231, R244, R231 ;  /* 0x000000e7f4e77221 */ /* 0x000fe40000010000 */
[-C--:B------:R-:W-:Y:S02]  /*3910*/  FFMA.FTZ R8, R144, R244.reuse, R8 ;  /* 0x000000f490087223 */ /* 0x080fe40000010008 */
[----:B--2---:R-:W-:Y:S02]  /*3920*/  FMUL.FTZ R143, R72, R143 ;  /* 0x0000008f488f7220 */ /* 0x004fe40000410000 */
[----:B------:R-:W2:Y:S02]  /*3930*/  LDL.LU R72, [R1+0x80] ;  /* 0x0000800001487983 */ /* 0x000ea40000300800 */
[----:B----4-:R-:W-:Y:S01]  /*3940*/  FFMA.FTZ R143, R76, R244, R143 ;  /* 0x000000f44c8f7223 */ /* 0x010fe2000001008f */
[----:B------:R-:W-:Y:S01]  /*3950*/  PRMT R244, RZ, 0x7610, R148 ;  /* 0x00007610fff47816 */ /* 0x000fe20000000094 */
[----:B------:R-:W-:-:S04]  /*3960*/  FMUL.FTZ R148, R204, R145 ;  /* 0x00000091cc947220 */ /* 0x000fc80000410000 */
[----:B---3--:R-:W-:Y:S02]  /*3970*/  FMUL.FTZ R145, R73, R244 ;  /* 0x000000f449917220 */ /* 0x008fe40000410000 */
[----:B------:R-:W3:Y:S01]  /*3980*/  LDL.LU R73, [R1+0xbc] ;  /* 0x0000bc0001497983 */ /* 0x000ee20000300800 */
[----:B------:R-:W-:-:S03]  /*3990*/  PRMT R152, RZ, 0x7610, R152 ;  /* 0x00007610ff987816 */ /* 0x000fc60000000098 */
[----:B------:R-:W4:Y:S02]  /*39a0*/  LDL R247, [R1+0xe4] ;  /* 0x0000e40001f77983 */ /* 0x000f240000100800 */
[----:B------:R-:W-:Y:S02]  /*39b0*/  FADD.FTZ R202, R152, R202 ;  /* 0x000000ca98ca7221 */ /* 0x000fe40000010000 */
[-C--:B------:R-:W-:Y:S02]  /*39c0*/  FFMA.FTZ R9, R148, R152.reuse, R9 ;  /* 0x0000009894097223 */ /* 0x080fe40000010009 */
[----:B------:R-:W-:Y:S02]  /*39d0*/  FFMA.FTZ R145, R75, R152, R145 ;  /* 0x000000984b917223 */ /* 0x000fe40000010091 */
[----:B------:R-:W4:Y:S04]  /*39e0*/  LDL.LU R152, [R1+0x8c] ;  /* 0x00008c0001987983 */ /* 0x000f280000300800 */
[----:B------:R-:W4:Y:S04]  /*39f0*/  LDL.LU R246, [R1+0x1c] ;  /* 0x00001c0001f67983 */ /* 0x000f280000300800 */
[----:B------:R-:W4:Y:S01]  /*3a00*/  LDL R245, [R1+0x100] ;  /* 0x0001000001f57983 */ /* 0x000f220000100800 */
[----:B------:R-:W-:-:S02]  /*3a10*/  FADD.FTZ R74, R244, R74 ;  /* 0x0000004af44a7221 */ /* 0x000fc40000010000 */
[----:B--2---:R-:W-:-:S05]  /*3a20*/  FFMA.FTZ R72, R148, R244, R72 ;  /* 0x000000f494487223 */ /* 0x004fca0000010048 */
[----:B------:R0:W-:Y:S01]  /*3a30*/  STL [R1+0x80], R72 ;  /* 0x0000804801007387 */ /* 0x0001e20000100800 */
[----:B------:R-:W-:-:S03]  /*3a40*/  PRMT R244, RZ, 0x5410, R149 ;  /* 0x00005410fff47816 */ /* 0x000fc60000000095 */
[----:B0-----:R-:W2:Y:S04]  /*3a50*/  LDL.LU R72, [R1+0xb8] ;  /* 0x0000b80001487983 */ /* 0x001ea80000300800 */
[----:B------:R0:W-:Y:S04]  /*3a60*/  STL [R1+0xb0], R74 ;  /* 0x0000b04a01007387 */ /* 0x0001e80000100800 */
[----:B------:R-:W2:Y:S04]  /*3a70*/  LDL.LU R76, [R1+0x88] ;  /* 0x00008800014c7983 */ /* 0x000ea80000300800 */
[----:B------:R-:W2:Y:S04]  /*3a80*/  LDL R75, [R1+0xe0] ;  /* 0x0000e000014b7983 */ /* 0x000ea80000100800 */
[----:B0-----:R-:W2:Y:S01]  /*3a90*/  LDL.LU R74, [R1+0x18] ;  /* 0x00001800014a7983 */ /* 0x001ea20000300800 */
[----:B---3--:R-:W-:-:S05]  /*3aa0*/  FADD.FTZ R73, R244, R73 ;  /* 0x00000049f4497221 */ /* 0x008fca0000010000 */
[----:B------:R0:W-:Y:S04]  /*3ab0*/  STL [R1+0xbc], R73 ;  /* 0x0000bc4901007387 */ /* 0x0001e80000100800 */
[----:B0-----:R-:W3:Y:S01]  /*3ac0*/  LDL R73, [R1+0xfc] ;  /* 0x0000fc0001497983 */ /* 0x001ee20000100800 */
[----:B------:R-:W-:-:S04]  /*3ad0*/  FADD.FTZ R146, -R221, R146 ;  /* 0x00000092dd927221 */ /* 0x000fc80000010100 */
[----:B------:R-:W-:-:S04]  /*3ae0*/  FMUL.FTZ R146, R204, R146 ;  /* 0x00000092cc927220 */ /* 0x000fc80000410000 */
[-C--:B----4-:R-:W-:Y:S02]  /*3af0*/  FFMA.FTZ R152, R146, R244.reuse, R152 ;  /* 0x000000f492987223 */ /* 0x090fe40000010098 */
[----:B------:R-:W-:-:S03]  /*3b00*/  FMUL.FTZ R244, R247, R244 ;  /* 0x000000f4f7f47220 */ /* 0x000fc60000410000 */
[----:B------:R0:W-:Y:S01]  /*3b10*/  STL [R1+0x8c], R152 ;  /* 0x00008c9801007387 */ /* 0x0001e20000100800 */
[----:B------:R-:W-:Y:S01]  /*3b20*/  FADD.FTZ R147, -R221, R147 ;  /* 0x00000093dd937221 */ /* 0x000fe20000010100 */
[----:B0-----:R-:W-:Y:S01]  /*3b30*/  PRMT R152, RZ, 0x5410, R153 ;  /* 0x00005410ff987816 */ /* 0x001fe20000000099 */
[----:B------:R-:W-:-:S04]  /*3b40*/  FADD.FTZ R225, R87, R225 ;  /* 0x000000e157e17221 */ /* 0x000fc80000010000 */
[----:B------:R-:W-:Y:S02]  /*3b50*/  FADD.FTZ R246, R152, R246 ;  /* 0x000000f698f67221 */ /* 0x000fe40000010000 */
[-C--:B------:R-:W-:Y:S02]  /*3b60*/  FFMA.FTZ R6, R146, R152.reuse, R6 ;  /* 0x0000009892067223 */ /* 0x080fe40000010006 */
[----:B------:R-:W-:Y:S02]  /*3b70*/  FFMA.FTZ R244, R245, R152, R244 ;  /* 0x00000098f5f47223 */ /* 0x000fe400000100f4 */
[----:B------:R-:W-:Y:S01]  /*3b80*/  FMUL.FTZ R152, R204, R147 ;  /* 0x00000093cc987220 */ /* 0x000fe20000410000 */
[----:B------:R-:W-:Y:S01]  /*3b90*/  PRMT R147, RZ, 0x7610, R149 ;  /* 0x00007610ff937816 */ /* 0x000fe20000000095 */
[----:B------:R-:W-:Y:S02]  /*3ba0*/  FFMA.FTZ R210, R95, R87, R210 ;  /* 0x000000575fd27223 */ /* 0x000fe400000100d2 */
[----:B------:R-:W-:-:S02]  /*3bb0*/  FADD.FTZ R179, R86, R179 ;  /* 0x000000b356b37221 */ /* 0x000fc40000010000 */
[----:B------:R-:W-:Y:S02]  /*3bc0*/  FFMA.FTZ R157, R100, R86, R157 ;  /* 0x00000056649d7223 */ /* 0x000fe4000001009d */
[----:B------:R-:W4:Y:S01]  /*3bd0*/  LDG.E.128 R84, [R84.64+0x10] ;  /* 0x0000100454547981 */ /* 0x000f22000c1e1d00 */
[----:B------:R-:W-:-:S03]  /*3be0*/  PRMT R153, RZ, 0x7610, R153 ;  /* 0x00007610ff997816 */ /* 0x000fc60000000099 */
[----:B------:R-:W-:Y:S02]  /*3bf0*/  STL [R1+0x1c], R246 ;  /* 0x00001cf601007387 */ /* 0x000fe40000100800 */
[----:B------:R-:W-:Y:S02]  /*3c00*/  FFMA.FTZ R7, R152, R153, R7 ;  /* 0x0000009998077223 */ /* 0x000fe40000010007 */
[----:B--2---:R-:W-:-:S05]  /*3c10*/  FADD.FTZ R72, R147, R72 ;  /* 0x0000004893487221 */ /* 0x004fca0000010000 */
[----:B------:R0:W-:Y:S01]  /*3c20*/  STL [R1+0xb8], R72 ;  /* 0x0000b84801007387 */ /* 0x0001e20000100800 */
[----:B------:R-:W-:-:S03]  /*3c30*/  FFMA.FTZ R76, R152, R147, R76 ;  /* 0x00000093984c7223 */ /* 0x000fc6000001004c */
[----:B0-----:R-:W2:Y:S04]  /*3c40*/  LDL R72, [R1+0xdc] ;  /* 0x0000dc0001487983 */ /* 0x001ea80000100800 */
[----:B------:R-:W2:Y:S01]  /*3c50*/  LDL.LU R245, [R1+0x24] ;  /* 0x0000240001f57983 */ /* 0x000ea20000300800 */
[----:B------:R-:W-:Y:S02]  /*3c60*/  FADD.FTZ R74, R153, R74 ;  /* 0x0000004a994a7221 */ /* 0x000fe40000010000 */
[----:B------:R-:W-:Y:S01]  /*3c70*/  FMUL.FTZ R147, R75, R147 ;  /* 0x000000934b937220 */ /* 0x000fe20000410000 */
[----:B------:R0:W-:Y:S04]  /*3c80*/  STL [R1+0x88], R76 ;  /* 0x0000884c01007387 */ /* 0x0001e80000100800 */
[----:B0-----:R-:W2:Y:S04]  /*3c90*/  LDL R76, [R1+0xf8] ;  /* 0x0000f800014c7983 */ /* 0x001ea80000100800 */
[----:B------:R0:W-:Y:S04]  /*3ca0*/  STL [R1+0x18], R74 ;  /* 0x0000184a01007387 */ /* 0x0001e80000100800 */
[----:B0-----:R-:W2:Y:S01]  /*3cb0*/  LDL.LU R74, [R1+0xc4] ;  /* 0x0000c400014a7983 */ /* 0x001ea20000300800 */
[----:B---3--:R-:W-:-:S03]  /*3cc0*/  FFMA.FTZ R153, R73, R153, R147 ;  /* 0x0000009949997223 */ /* 0x008fc60000010093 */
[----:B------:R-:W3:Y:S01]  /*3cd0*/  LDL.LU R73, [R1+0x94] ;  /* 0x0000940001497983 */ /* 0x000ee20000300800 */
[C---:B----4-:R-:W-:Y:S02]  /*3ce0*/  FADD.FTZ R149, -R221.reuse, R84 ;  /* 0x00000054dd957221 */ /* 0x050fe40000010100 */
[C---:B------:R-:W-:Y:S02]  /*3cf0*/  FADD.FTZ R147, -R221.reuse, R85 ;  /* 0x00000055dd937221 */ /* 0x040fe40000010100 */
[C---:B------:R-:W-:Y:S02]  /*3d00*/  FADD.FTZ R85, -R221.reuse, R87 ;  /* 0x00000057dd557221 */ /* 0x040fe40000010100 */
[----:B------:R-:W-:Y:S01]  /*3d10*/  FADD.FTZ R84, -R221, R86 ;  /* 0x00000056dd547221 */ /* 0x000fe20000010100 */
[----:B------:R-:W-:Y:S01]  /*3d20*/  PRMT R221, RZ, 0x5410, R154 ;  /* 0x00005410ffdd7816 */ /* 0x000fe2000000009a */
[----:B------:R-:W-:Y:S01]  /*3d30*/  FMUL.FTZ R87, R204, R149 ;  /* 0x00000095cc577220 */ /* 0x000fe20000410000 */
[----:B------:R-:W-:-:S05]  /*3d40*/  PRMT R149, RZ, 0x5410, R150 ;  /* 0x00005410ff957816 */ /* 0x000fca0000000096 */
[----:B--2---:R-:W-:Y:S02]  /*3d50*/  FMUL.FTZ R86, R72, R149 ;  /* 0x0000009548567220 */ /* 0x004fe40000410000 */
[----:B------:R-:W2:Y:S01]  /*3d60*/  LDL R72, [R1+0xd8] ;  /* 0x0000d80001487983 */ /* 0x000ea20000100800 */
[----:B------:R-:W-:-:S03]  /*3d70*/  FADD.FTZ R245, R221, R245 ;  /* 0x000000f5ddf57221 */ /* 0x000fc60000010000 */
[----:B------:R-:W4:Y:S04]  /*3d80*/  LDL.LU R75, [R1+0x20] ;  /* 0x00002000014b7983 */ /* 0x000f280000300800 */
[----:B------:R-:W4:Y:S04]  /*3d90*/  LDL R247, [R1+0xf4] ;  /* 0x0000f40001f77983 */ /* 0x000f280000100800 */
[----:B------:R-:W4:Y:S04]  /*3da0*/  LDL.LU R246, [R1+0xc0] ;  /* 0x0000c00001f67983 */ /* 0x000f280000300800 */
[----:B------:R0:W-:Y:S01]  /*3db0*/  STL [R1+0x24], R245 ;  /* 0x000024f501007387 */ /* 0x0001e20000100800 */
[----:B------:R-:W-:-:S03]  /*3dc0*/  FFMA.FTZ R86, R76, R221, R86 ;  /* 0x000000dd4c567223 */ /* 0x000fc60000010056 */
[----:B0-----:R-:W4:Y:S04]  /*3dd0*/  LDL.LU R245, [R1+0x90] ;  /* 0x0000900001f57983 */ /* 0x001f280000300800 */
[----:B------:R0:W5:Y:S01]  /*3de0*/  LDL.LU R76, [R1+0x220] ;  /* 0x00022000014c7983 */ /* 0x0001620000300800 */
[----:B------:R-:W-:Y:S02]  /*3df0*/  FADD.FTZ R74, R149, R74 ;  /* 0x0000004a954a7221 */ /* 0x000fe40000010000 */
[C---:B---3--:R-:W-:Y:S02]  /*3e00*/  FFMA.FTZ R73, R87.reuse, R149, R73 ;  /* 0x0000009557497223 */ /* 0x048fe40000010049 */
[----:B------:R-:W3:Y:S04]  /*3e10*/  LDL R149, [R1+0xd4] ;  /* 0x0000d40001957983 */ /* 0x000ee80000100800 */
[----:B------:R1:W-:Y:S04]  /*3e20*/  STL [R1+0xc4], R74 ;  /* 0x0000c44a01007387 */ /* 0x0003e80000100800 */
[----:B-1----:R-:W3:Y:S04]  /*3e30*/  LDL.LU R74, [R1+0x4c] ;  /* 0x00004c00014a7983 */ /* 0x002ee80000300800 */
[----:B------:R1:W-:Y:S04]  /*3e40*/  STL [R1+0x94], R73 ;  /* 0x0000944901007387 */ /* 0x0003e80000100800 */
[----:B-1----:R-:W3:Y:S01]  /*3e50*/  LDL R73, [R1+0xf0] ;  /* 0x0000f00001497983 */ /* 0x002ee20000100800 */
[----:B------:R-:W-:Y:S01]  /*3e60*/  FFMA.FTZ R4, R87, R221, R4 ;  /* 0x000000dd57047223 */ /* 0x000fe20000010004 */
[----:B------:R-:W-:Y:S01]  /*3e70*/  PRMT R150, RZ, 0x7610, R150 ;  /* 0x00007610ff967816 */ /* 0x000fe20000000096 */
[----:B------:R-:W-:Y:S01]  /*3e80*/  FMUL.FTZ R221, R204, R147 ;  /* 0x00000093ccdd7220 */ /* 0x000fe20000410000 */
[----:B------:R-:W-:-:S05]  /*3e90*/  PRMT R154, RZ, 0x7610, R154 ;  /* 0x00007610ff9a7816 */ /* 0x000fca000000009a */
[----:B------:R-:W-:Y:S02]  /*3ea0*/  FFMA.FTZ R5, R221, R154, R5 ;  /* 0x0000009add057223 */ /* 0x000fe40000010005 */
[----:B--2---:R-:W-:Y:S02]  /*3eb0*/  FMUL.FTZ R147, R72, R150 ;  /* 0x0000009648937220 */ /* 0x004fe40000410000 */
[----:B------:R-:W2:Y:S01]  /*3ec0*/  LDL.LU R72, [R1+0xcc] ;  /* 0x0000cc0001487983 */ /* 0x000ea20000300800 */
[----:B----4-:R-:W-:Y:S02]  /*3ed0*/  FADD.FTZ R75, R154, R75 ;  /* 0x0000004b9a4b7221 */ /* 0x010fe40000010000 */
[----:B------:R-:W-:Y:S02]  /*3ee0*/  FADD.FTZ R246, R150, R246 ;  /* 0x000000f696f67221 */ /* 0x000fe40000010000 */
[----:B------:R-:W-:Y:S01]  /*3ef0*/  FFMA.FTZ R154, R247, R154, R147 ;  /* 0x0000009af79a7223 */ /* 0x000fe20000010093 */
[----:B------:R1:W-:Y:S04]  /*3f00*/  STL [R1+0x20], R75 ;  /* 0x0000204b01007387 */ /* 0x0003e80000100800 */
[----:B-1----:R0:W5:Y:S01]  /*3f10*/  LDL.LU R75, [R1+0x21c] ;  /* 0x00021c00014b7983 */ /* 0x0021620000300800 */
[----:B------:R-:W-:-:S02]  /*3f20*/  FFMA.FTZ R245, R221, R150, R245 ;  /* 0x00000096ddf57223 */ /* 0x000fc400000100f5 */
[----:B------:R-:W-:Y:S01]  /*3f30*/  FMUL.FTZ R150, R204, R84 ;  /* 0x00000054cc967220 */ /* 0x000fe20000410000 */
[----:B------:R-:W-:Y:S01]  /*3f40*/  PRMT R84, RZ, 0x5410, R151 ;  /* 0x00005410ff547816 */ /* 0x000fe20000000097 */
[----:B------:R-:W4:Y:S04]  /*3f50*/  LDL R247, [R1+0xec] ;  /* 0x0000ec0001f77983 */ /* 0x000f280000100800 */
[----:B------:R1:W-:Y:S04]  /*3f60*/  STL [R1+0xc0], R246 ;  /* 0x0000c0f601007387 */ /* 0x0003e80000100800 */
[----:B-1----:R-:W4:Y:S04]  /*3f70*/  LDL.LU R246, [R1+0xc8] ;  /* 0x0000c80001f67983 */ /* 0x002f280000300800 */
[----:B------:R1:W-:Y:S04]  /*3f80*/  STL [R1+0x90], R245 ;  /* 0x000090f501007387 */ /* 0x0003e80000100800 */
[----:B-1----:R-:W4:Y:S01]  /*3f90*/  LDL.LU R245, [R1+0xa8] ;  /* 0x0000a80001f57983 */ /* 0x002f220000300800 */
[----:B---3--:R-:W-:Y:S01]  /*3fa0*/  FMUL.FTZ R147, R149, R84 ;  /* 0x0000005495937220 */ /* 0x008fe20000410000 */
[----:B------:R-:W-:-:S05]  /*3fb0*/  PRMT R149, RZ, 0x5410, R155 ;  /* 0x00005410ff957816 */ /* 0x000fca000000009b */
[----:B------:R-:W-:Y:S02]  /*3fc0*/  FFMA.FTZ R2, R150, R149, R2 ;  /* 0x0000009596027223 */ /* 0x000fe40000010002 */
[----:B------:R-:W-:-:S05]  /*3fd0*/  FADD.FTZ R74, R149, R74 ;  /* 0x0000004a954a7221 */ /* 0x000fca0000010000 */
[----:B------:R1:W-:Y:S01]  /*3fe0*/  STL [R1+0x4c], R74 ;  /* 0x00004c4a01007387 */ /* 0x0003e20000100800 */
[----:B------:R-:W-:-:S03]  /*3ff0*/  FFMA.FTZ R147, R73, R149, R147 ;  /* 0x0000009549937223 */ /* 0x000fc60000010093 */
[----:B-1----:R0:W5:Y:S04]  /*4000*/  LDL.LU R74, [R1+0x218] ;  /* 0x00021800014a7983 */ /* 0x0021680000300800 */
[----:B------:R0:W5:Y:S04]  /*4010*/  LDL.LU R73, [R1+0x214] ;  /* 0x0002140001497983 */ /* 0x0001680000300800 */
[----:B------:R-:W3:Y:S01]  /*4020*/  LDL.LU R149, [R1+0xac] ;  /* 0x0000ac0001957983 */ /* 0x000ee20000300800 */
[----:B--2---:R-:W-:-:S05]  /*4030*/  FADD.FTZ R72, R84, R72 ;  /* 0x0000004854487221 */ /* 0x004fca0000010000 */
[----:B------:R1:W-:Y:S04]  /*4040*/  STL [R1+0xcc], R72 ;  /* 0x0000cc4801007387 */ /* 0x0003e80000100800 */
[----:B-1----:R0:W5:Y:S01]  /*4050*/  LDL.LU R72, [R1+0x210] ;  /* 0x0002100001487983 */ /* 0x0021620000300800 */
[----:B---3--:R-:W-:-:S05]  /*4060*/  FFMA.FTZ R149, R150, R84, R149 ;  /* 0x0000005496957223 */ /* 0x008fca0000010095 */
[----:B------:R1:W-:Y:S02]  /*4070*/  STL [R1+0xac], R149 ;  /* 0x0000ac9501007387 */ /* 0x0003e40000100800 */
[----:B-1----:R-:W-:Y:S02]  /*4080*/  PRMT R149, RZ, 0x7610, R155 ;  /* 0x00007610ff957816 */ /* 0x002fe4000000009b */
[----:B------:R-:W2:Y:S01]  /*4090*/  LDL.LU R155, [R1+0x48] ;  /* 0x00004800019b7983 */ /* 0x000ea20000300800 */
[----:B------:R-:W-:Y:S01]  /*40a0*/  PRMT R84, RZ, 0x7610, R151 ;  /* 0x00007610ff547816 */ /* 0x000fe20000000097 */
[----:B------:R-:W-:Y:S02]  /*40b0*/  FMUL.FTZ R151, R204, R85 ;  /* 0x00000055cc977220 */ /* 0x000fe40000410000 */
[----:B------:R-:W3:Y:S02]  /*40c0*/  LDL R85, [R1+0xd0] ;  /* 0x0000d00001557983 */ /* 0x000ee40000100800 */
[----:B----4-:R-:W-:-:S02]  /*40d0*/  FADD.FTZ R246, R84, R246 ;  /* 0x000000f654f67221 */ /* 0x010fc40000010000 */
[C---:B------:R-:W-:Y:S02]  /*40e0*/  FFMA.FTZ R245, R151.reuse, R84, R245 ;  /* 0x0000005497f57223 */ /* 0x040fe400000100f5 */
[----:B------:R-:W-:Y:S02]  /*40f0*/  FFMA.FTZ R3, R151, R149, R3 ;  /* 0x0000009597037223 */ /* 0x000fe40000010003 */
[----:B--2---:R-:W-:-:S05]  /*4100*/  FADD.FTZ R155, R149, R155 ;  /* 0x0000009b959b7221 */ /* 0x004fca0000010000 */
[----:B------:R-:W-:Y:S04]  /*4110*/  STL [R1+0x48], R155 ;  /* 0x0000489b01007387 */ /* 0x000fe80000100800 */
[----:B------:R1:W-:Y:S04]  /*4120*/  STL [R1+0xc8], R246 ;  /* 0x0000c8f601007387 */ /* 0x0003e80000100800 */
[----:B------:R2:W-:Y:S01]  /*4130*/  STL [R1+0xa8], R245 ;  /* 0x0000a8f501007387 */ /* 0x0005e20000100800 */
[----:B-1----:R-:W-:Y:S02]  /*4140*/  FADD.FTZ R246, RZ, R223 ;  /* 0x000000dffff67221 */ /* 0x002fe40000010000 */
[----:B--2---:R-:W-:-:S02]  /*4150*/  FFMA.FTZ R245, R222, R223, RZ ;  /* 0x000000dfdef57223 */ /* 0x004fc400000100ff */
        /* <DEDUP_REMOVED lines=72> */
[----:B---3--:R-:W-:Y:S02]  /*45e0*/  FMUL.FTZ R85, R85, R84 ;  /* 0x0000005455557220 */ /* 0x008fe40000410000 */
[----:B------:R-:W-:Y:S02]  /*45f0*/  FADD.FTZ R246, R246, R154 ;  /* 0x0000009af6f67221 */ /* 0x000fe40000010000 */
[----:B------:R-:W-:Y:S02]  /*4600*/  FFMA.FTZ R245, R221, R154, R245 ;  /* 0x0000009addf57223 */ /* 0x000fe400000100f5 */
[----:B------:R-:W-:Y:S02]  /*4610*/  FFMA.FTZ R149, R247, R149, R85 ;  /* 0x00000095f7957223 */ /* 0x000fe40000010055 */
[----:B------:R-:W-:Y:S02]  /*4620*/  FADD.FTZ R246, R246, R147 ;  /* 0x00000093f6f67221 */ /* 0x000fe40000010000 */
[----:B------:R-:W-:-:S02]  /*4630*/  FFMA.FTZ R245, R150, R147, R245 ;  /* 0x0000009396f57223 */ /* 0x000fc400000100f5 */
[----:B------:R-:W-:Y:S02]  /*4640*/  FADD.FTZ R246, R246, R149 ;  /* 0x00000095f6f67221 */ /* 0x000fe40000010000 */
[----:B------:R-:W-:Y:S01]  /*4650*/  FFMA.FTZ R245, R151, R149, R245 ;  /* 0x0000009597f57223 */ /* 0x000fe200000100f5 */
[----:B------:R-:W-:Y:S05]  /*4660*/  BRA.DIV ~URZ, `(.L_x_828) ;  /* 0x00003be27f007947 */ /* 0x000fea000b800000 */
[----:B0-----:R0:W1:Y:S02]  /*4670*/  SHFL.BFLY PT, R247, R246, 0x1, 0x1f ;  /* 0x0c201f00f6f77f89 */ /* 0x00106400000e0000 */
.L_x_832:
        /* <DEDUP_REMOVED lines=18> */
.L_x_833:
[----:B--2---:R-:W-:Y:S01]  /*47a0*/  FADD.FTZ R247, R247, R246 ;  /* 0x000000f6f7f77221 */ /* 0x004fe20000010000 */
[----:B------:R-:W2:Y:S01]  /*47b0*/  S2R R155, SR_TID.X ;  /* 0x00000000009b7919 */ /* 0x000ea20000002100 */
[----:B0-----:R-:W-:Y:S01]  /*47c0*/  FADD.FTZ R85, R84, R245 ;  /* 0x000000f554557221 */ /* 0x001fe20000010000 */
[----:B------:R-:W-:Y:S01]  /*47d0*/  ISETP.NE.U32.AND P0, PT, RZ, c[0x0][0x258], PT ;  /* 0x00009600ff007a0c */ /* 0x000fe20003f05070 */
[----:B------:R-:W-:Y:S01]  /*47e0*/  FMUL.FTZ R84, R247, c[0x0][0x1e0] ;  /* 0x00007800f7547a20 */ /* 0x000fe20000410000 */
[----:B------:R-:W-:Y:S01]  /*47f0*/  ISETP.NE.U32.AND P2, PT, RZ, c[0x0][0x258], PT ;  /* 0x00009600ff007a0c */ /* 0x000fe20003f45070 */
[----:B------:R-:W-:Y:S01]  /*4800*/  FMUL.FTZ R85, R85, c[0x0][0x1e0] ;  /* 0x0000780055557a20 */ /* 0x000fe20000410000 */
[----:B------:R-:W-:Y:S02]  /*4810*/  ISETP.NE.AND.EX P0, PT, RZ, c[0x0][0x25c], PT, P0 ;  /* 0x00009700ff007a0c */ /* 0x000fe40003f05300 */
[----:B------:R-:W-:Y:S02]  /*4820*/  FSEL R84, R84, RZ, !P1 ;  /* 0x000000ff54547208 */ /* 0x000fe40004800000 */
[----:B------:R-:W-:-:S02]  /*4830*/  ISETP.NE.U32.AND P1, PT, RZ, c[0x0][0x218], PT ;  /* 0x00008600ff007a0c */ /* 0x000fc40003f25070 */
[----:B------:R-:W-:Y:S01]  /*4840*/  ISETP.NE.AND.EX P2, PT, RZ, c[0x0][0x25c], PT, P2 ;  /* 0x00009700ff007a0c */ /* 0x000fe20003f45320 */
[-CC-:B------:R-:W-:Y:S01]  /*4850*/  FFMA.FTZ R222, R222, R85.reuse, R84.reuse ;  /* 0x00000055dede7223 */ /* 0x180fe20000010054 */
[----:B------:R-:W-:Y:S01]  /*4860*/  ISETP.NE.AND.EX P1, PT, RZ, c[0x0][0x21c], PT, P1 ;  /* 0x00008700ff007a0c */ /* 0x000fe20003f25310 */
[-CC-:B------:R-:W-:Y:S01]  /*4870*/  FFMA.FTZ R234, R234, R85.reuse, R84.reuse ;  /* 0x00000055eaea7223 */ /* 0x180fe20000010054 */
[----:B------:R-:W-:Y:S01]  /*4880*/  ISETP.NE.U32.AND P3, PT, RZ, c[0x0][0x250], PT ;  /* 0x00009400ff007a0c */ /* 0x000fe20003f65070 */
[-CC-:B------:R-:W-:Y:S02]  /*4890*/  FFMA.FTZ R235, R235, R85.reuse, R84.reuse ;  /* 0x00000055ebeb7223 */ /* 0x180fe40000010054 */
[-CC-:B------:R-:W-:Y:S01]  /*48a0*/  FFMA.FTZ R237, R237, R85.reuse, R84.reuse ;  /* 0x00000055eded7223 */ /* 0x180fe20000010054 */
[----:B------:R-:W-:Y:S01]  /*48b0*/  ISETP.NE.AND.EX P3, PT, RZ, c[0x0][0x254], PT, P3 ;  /* 0x00009500ff007a0c */ /* 0x000fe20003f65330 */
        /* <DEDUP_REMOVED lines=40> */
[----:B------:R-:W-:Y:S01]  /*4b40*/  FADD.FTZ R235, R236, -R235 ;  /* 0x800000ebeceb7221 */ /* 0x000fe20000010000 */
[----:B------:R-:W-:Y:S01]  /*4b50*/  @P0 MOV R88, 0x20 ;  /* 0x0000002000580802 */ /* 0x000fe20000000f00 */
[----:B------:R-:W-:Y:S01]  /*4b60*/  FADD.FTZ R237, R89, -R237 ;  /* 0x800000ed59ed7221 */ /* 0x000fe20000010000 */
[----:B------:R-:W-:Y:S01]  /*4b70*/  LEA.HI R85, R85, R84, RZ, 0x3 ;  /* 0x0000005455557211 */ /* 0x000fe200078f18ff */
[C---:B------:R-:W-:Y:S02]  /*4b80*/  FMUL.FTZ R222, R204.reuse, R222 ;  /* 0x000000deccde7220 */ /* 0x040fe40000410000 */
[C---:B------:R-:W-:Y:S02]  /*4b90*/  FMUL.FTZ R234, R204.reuse, R234 ;  /* 0x000000eaccea7220 */ /* 0x040fe40000410000 */
[----:B------:R-:W-:-:S02]  /*4ba0*/  FMUL.FTZ R235, R204, R235 ;  /* 0x000000ebcceb7220 */ /* 0x000fc40000410000 */
[----:B------:R-:W-:Y:S02]  /*4bb0*/  FMUL.FTZ R237, R204, R237 ;  /* 0x000000edcced7220 */ /* 0x000fe40000410000 */
[----:B------:R-:W-:Y:S02]  /*4bc0*/  FADD.FTZ R239, R92, -R239 ;  /* 0x800000ef5cef7221 */ /* 0x000fe40000010000 */
[----:B------:R-:W-:Y:S02]  /*4bd0*/  FADD.FTZ R93, R90, -R93 ;  /* 0x8000005d5a5d7221 */ /* 0x000fe40000010000 */
[----:B------:R-:W-:Y:S02]  /*4be0*/  FADD.FTZ R94, R240, -R94 ;  /* 0x8000005ef05e7221 */ /* 0x000fe40000010000 */
[----:B------:R-:W-:Y:S02]  /*4bf0*/  FADD.FTZ R95, R91, -R95 ;  /* 0x8000005f5b5f7221 */ /* 0x000fe40000010000 */
[----:B------:R-:W-:Y:S01]  /*4c00*/  FADD.FTZ R106, R102, -R106 ;  /* 0x8000006a666a7221 */ /* 0x000fe20000010000 */
[----:B--2---:R-:W-:Y:S01]  /*4c10*/  LOP3.LUT R102, R155, 0x1f, RZ, 0xc0, !PT ;  /* 0x0000001f9b667812 */ /* 0x004fe200078ec0ff */
[----:B-----5:R-:W-:-:S02]  /*4c20*/  @P1 FADD.FTZ R234, R33, R234 ;  /* 0x000000ea21ea1221 */ /* 0x020fc40000010000 */
[----:B------:R-:W-:Y:S01]  /*4c30*/  @P1 FADD.FTZ R222, R32, R222 ;  /* 0x000000de20de1221 */ /* 0x000fe20000010000 */
[----:B------:R-:W-:Y:S01]  /*4c40*/  LEA.HI.SX32 R102, R85, R102, 0x1d ;  /* 0x0000006655667211 */ /* 0x000fe200078feaff */
[----:B------:R-:W-:Y:S01]  /*4c50*/  @P1 FADD.FTZ R237, R35, R237 ;  /* 0x000000ed23ed1221 */ /* 0x000fe20000010000 */
[----:B------:R-:W-:Y:S01]  /*4c60*/  SEL R85, R234, R73, P2 ;  /* 0x00000049ea557207 */ /* 0x000fe20001000000 */
[----:B------:R-:W-:Y:S01]  /*4c70*/  @P1 FADD.FTZ R235, R34, R235 ;  /* 0x000000eb22eb1221 */ /* 0x000fe20000010000 */
[----:B------:R-:W-:Y:S01]  /*4c80*/  SEL R84, R222, R72, P2 ;  /* 0x00000048de547207 */ /* 0x000fe20001000000 */
[C---:B------:R-:W-:Y:S02]  /*4c90*/  FMUL.FTZ R239, R204.reuse, R239 ;  /* 0x000000efccef7220 */ /* 0x040fe40000410000 */
[C---:B------:R-:W-:Y:S02]  /*4ca0*/  FMUL.FTZ R93, R204.reuse, R93 ;  /* 0x0000005dcc5d7220 */ /* 0x040fe40000410000 */
[----:B------:R-:W-:-:S02]  /*4cb0*/  FMUL.FTZ R94, R204, R94 ;  /* 0x0000005ecc5e7220 */ /* 0x000fc40000410000 */
[----:B------:R-:W-:Y:S02]  /*4cc0*/  FMUL.FTZ R95, R204, R95 ;  /* 0x0000005fcc5f7220 */ /* 0x000fe40000410000 */
[----:B------:R-:W-:Y:S01]  /*4cd0*/  FADD.FTZ R90, R86, -R87 ;  /* 0x80000057565a7221 */ /* 0x000fe20000010000 */
[----:B------:R-:W-:Y:S01]  /*4ce0*/  SEL R87, R237, R75, P2 ;  /* 0x0000004bed577207 */ /* 0x000fe20001000000 */
[----:B------:R-:W-:Y:S01]  /*4cf0*/  @P0 IMAD.WIDE.U32 R88, R188, R88, c[0x0][0x258] ;  /* 0x00009600bc580625 */ /* 0x000fe200078e0058 */
[----:B------:R-:W-:-:S03]  /*4d00*/  SEL R86, R235, R74, P2 ;  /* 0x0000004aeb567207 */ /* 0x000fc60001000000 */
[----:B------:R-:W-:Y:S02]  /*4d10*/  @P1 FADD.FTZ R93, R37, R93 ;  /* 0x0000005d255d1221 */ /* 0x000fe40000010000 */
[----:B------:R-:W-:Y:S01]  /*4d20*/  @P1 FADD.FTZ R239, R36, R239 ;  /* 0x000000ef24ef1221 */ /* 0x000fe20000010000 */
[----:B------:R0:W-:Y:S01]  /*4d30*/  @P0 STG.E.128 [R88.64], R84 ;  /* 0x0000005458000986 */ /* 0x0001e2000c101d04 */
[----:B------:R-:W-:Y:S02]  /*4d40*/  @P1 FADD.FTZ R95, R39, R95 ;  /* 0x0000005f275f1221 */ /* 0x000fe40000010000 */
[----:B------:R-:W-:Y:S02]  /*4d50*/  @P1 FADD.FTZ R94, R38, R94 ;  /* 0x0000005e265e1221 */ /* 0x000fe40000010000 */
[----:B------:R-:W-:Y:S01]  /*4d60*/  FADD.FTZ R131, R140, -R131 ;  /* 0x800000838c837221 */ /* 0x000fe20000010000 */
[----:B------:R-:W-:Y:S01]  /*4d70*/  HFMA2.MMA R140, -RZ, RZ, 0, 9.5367431640625e-07 ;  /* 0x00000010ff8c7435 */ /* 0x000fe200000001ff */
[----:B------:R-:W-:-:S02]  /*4d80*/  FADD.FTZ R243, R96, -R243 ;  /* 0x800000f360f37221 */ /* 0x000fc40000010000 */
[----:B------:R-:W-:Y:S02]  /*4d90*/  FADD.FTZ R100, R97, -R100 ;  /* 0x8000006461647221 */ /* 0x000fe40000010000 */
[----:B------:R-:W-:Y:S02]  /*4da0*/  FADD.FTZ R98, R104, -R98 ;  /* 0x8000006268627221 */ /* 0x000fe40000010000 */
[----:B------:R-:W-:Y:S02]  /*4db0*/  FADD.FTZ R99, R108, -R99 ;  /* 0x800000636c637221 */ /* 0x000fe40000010000 */
[----:B------:R-:W-:Y:S02]  /*4dc0*/  FADD.FTZ R105, R101, -R105 ;  /* 0x8000006965697221 */ /* 0x000fe40000010000 */
[----:B------:R-:W-:Y:S01]  /*4dd0*/  FADD.FTZ R110, R109, -R110 ;  /* 0x8000006e6d6e7221 */ /* 0x000fe20000010000 */
[----:B0-----:R-:W-:Y:S01]  /*4de0*/  SEL R85, R93, R77, P2 ;  /* 0x0000004d5d557207 */ /* 0x001fe20001000000 */
[----:B------:R-:W-:Y:S01]  /*4df0*/  FADD.FTZ R107, R103, -R107 ;  /* 0x8000006b676b7221 */ /* 0x000fe20000010000 */
[----:B------:R-:W-:Y:S01]  /*4e00*/  SEL R84, R239, R76, P2 ;  /* 0x0000004cef547207 */ /* 0x000fe20001000000 */
[----:B------:R-:W-:Y:S01]  /*4e10*/  FADD.FTZ R126, R125, -R126 ;  /* 0x8000007e7d7e7221 */ /* 0x000fe20000010000 */
[----:B------:R-:W-:Y:S01]  /*4e20*/  SEL R87, R95, R79, P2 ;  /* 0x0000004f5f577207 */ /* 0x000fe20001000000 */
[----:B------:R-:W-:Y:S01]  /*4e30*/  FADD.FTZ R128, R127, -R128 ;  /* 0x800000807f807221 */ /* 0x000fe20000010000 */
[----:B------:R-:W-:Y:S01]  /*4e40*/  SEL R86, R94, R78, P2 ;  /* 0x0000004e5e567207 */ /* 0x000fe20001000000 */
[----:B------:R-:W-:-:S02]  /*4e50*/  FADD.FTZ R132, R129, -R132 ;  /* 0x8000008481847221 */ /* 0x000fc40000010000 */
[----:B------:R-:W-:Y:S02]  /*4e60*/  FADD.FTZ R130, R136, -R130 ;  /* 0x8000008288827221 */ /* 0x000fe40000010000 */
[----:B------:R0:W-:Y:S01]  /*4e70*/  @P0 STG.E.128 [R88.64+0x10], R84 ;  /* 0x0000105458000986 */ /* 0x0001e2000c101d04 */
[----:B------:R-:W-:Y:S02]  /*4e80*/  FADD.FTZ R137, R133, -R137 ;  /* 0x8000008985897221 */ /* 0x000fe40000010000 */
[----:B------:R-:W-:Y:S02]  /*4e90*/  FADD.FTZ R138, R134, -R138 ;  /* 0x8000008a868a7221 */ /* 0x000fe40000010000 */
[----:B------:R-:W-:Y:S02]  /*4ea0*/  FADD.FTZ R139, R135, -R139 ;  /* 0x8000008b878b7221 */ /* 0x000fe40000010000 */
[C---:B------:R-:W-:Y:S02]  /*4eb0*/  FMUL.FTZ R243, R204.reuse, R243 ;  /* 0x000000f3ccf37220 */ /* 0x040fe40000410000 */
[C---:B------:R-:W-:Y:S01]  /*4ec0*/  FMUL.FTZ R125, R204.reuse, R100 ;  /* 0x00000064cc7d7220 */ /* 0x040fe20000410000 */
[----:B------:R-:W-:Y:S01]  /*4ed0*/  @P0 MOV R100, 0x20 ;  /* 0x0000002000640802 */ /* 0x000fe20000000f00 */
[----:B------:R-:W-:-:S02]  /*4ee0*/  FMUL.FTZ R127, R204, R98 ;  /* 0x00000062cc7f7220 */ /* 0x000fc40000410000 */
[C---:B------:R-:W-:Y:S02]  /*4ef0*/  FMUL.FTZ R129, R204.reuse, R99 ;  /* 0x00000063cc817220 */ /* 0x040fe40000410000 */
[C---:B------:R-:W-:Y:S02]  /*4f00*/  FMUL.FTZ R133, R204.reuse, R105 ;  /* 0x00000069cc857220 */ /* 0x040fe40000410000 */
[C---:B------:R-:W-:Y:S01]  /*4f10*/  FMUL.FTZ R134, R204.reuse, R106 ;  /* 0x0000006acc867220 */ /* 0x040fe20000410000 */
[----:B0-----:R-:W-:Y:S01]  /*4f20*/  F2FP.BF16.PACK_AB R87, R95, R94 ;  /* 0x0000005e5f57723e */ /* 0x001fe200000010ff */
[C---:B------:R-:W-:Y:S01]  /*4f30*/  FMUL.FTZ R135, R204.reuse, R110 ;  /* 0x0000006ecc877220 */ /* 0x040fe20000410000 */
[----:B------:R-:W-:Y:S01]  /*4f40*/  F2FP.BF16.PACK_AB R86, R93, R239 ;  /* 0x000000ef5d56723e */ /* 0x000fe200000010ff */
[----:B------:R-:W-:Y:S01]  /*4f50*/  FMUL.FTZ R136, R204, R107 ;  /* 0x0000006bcc887220 */ /* 0x000fe20000410000 */
[----:B------:R-:W-:Y:S01]  /*4f60*/  F2FP.BF16.PACK_AB R85, R237, R235 ;  /* 0x000000ebed55723e */ /* 0x000fe200000010ff */
[----:B------:R-:W-:Y:S01]  /*4f70*/  IMAD.WIDE.U32 R88, R188, R140, c[0x0][0x248] ;  /* 0x00009200bc587625 */ /* 0x000fe200078e008c */
[----:B------:R-:W-:-:S02]  /*4f80*/  F2FP.BF16.PACK_AB R84, R234, R222 ;  /* 0x000000deea54723e */ /* 0x000fc400000010ff */
[----:B------:R-:W-:Y:S01]  /*4f90*/  @P3 F2FP.BF16.PACK_AB R94, RZ, R94 ;  /* 0x0000005eff5e323e */ /* 0x000fe200000010ff */
[----:B------:R-:W-:Y:S01]  /*4fa0*/  @P1 FADD.FTZ R243, R40, R243 ;  /* 0x000000f328f31221 */ /* 0x000fe20000010000 */
        /* <DEDUP_REMOVED lines=14> */
[----:B------:R-:W-:Y:S01]  /*5090*/  @P3 PRMT R83, R94, 0x7610, R83 ;  /* 0x000076105e533816 */ /* 0x000fe20000000053 */
[----:B------:R-:W-:Y:S01]  /*50a0*/  FADD.FTZ R112, R111, -R112 ;  /* 0x800000706f707221 */ /* 0x000fe20000010000 */
[----:B------:R-:W-:Y:S01]  /*50b0*/  @P3 PRMT R82, R239, 0x7610, R82 ;  /* 0x00007610ef523816 */ /* 0x000fe20000000052 */
[----:B------:R-:W-:Y:S01]  /*50c0*/  FADD.FTZ R116, R113, -R116 ;  /* 0x8000007471747221 */ /* 0x000fe20000010000 */
[----:B------:R-:W-:Y:S01]  /*50d0*/  @P3 PRMT R81, R235, 0x7610, R81 ;  /* 0x00007610eb513816 */ /* 0x000fe20000000051 */
[----:B------:R-:W-:Y:S01]  /*50e0*/  FADD.FTZ R114, R120, -R114 ;  /* 0x8000007278727221 */ /* 0x000fe20000010000 */
[----:B------:R-:W-:Y:S01]  /*50f0*/  @P3 PRMT R80, R222, 0x7610, R80 ;  /* 0x00007610de503816 */ /* 0x000fe20000000050 */
[----:B------:R-:W-:Y:S01]  /*5100*/  FADD.FTZ R115, R124, -R115 ;  /* 0x800000737c737221 */ /* 0x000fe20000010000 */
[----:B------:R0:W-:Y:S01]  /*5110*/  STG.E.128 [R88.64], R84 ;  /* 0x0000005458007986 */ /* 0x0001e2000c101d04 */
[----:B------:R-:W-:Y:S01]  /*5120*/  FADD.FTZ R121, R117, -R121 ;  /* 0x8000007975797221 */ /* 0x000fe20000010000 */
[----:B------:R-:W-:Y:S01]  /*5130*/  @P3 PRMT R83, R83, 0x5410, R95 ;  /* 0x0000541053533816 */ /* 0x000fe2000000005f */
[----:B------:R-:W-:Y:S01]  /*5140*/  FADD.FTZ R122, R118, -R122 ;  /* 0x8000007a767a7221 */ /* 0x000fe20000010000 */
[----:B------:R-:W-:Y:S01]  /*5150*/  @P3 PRMT R82, R82, 0x5410, R93 ;  /* 0x0000541052523816 */ /* 0x000fe2000000005d */
[----:B------:R-:W-:Y:S01]  /*5160*/  FADD.FTZ R123, R119, -R123 ;  /* 0x8000007b777b7221 */ /* 0x000fe20000010000 */
[----:B------:R-:W-:Y:S01]  /*5170*/  @P3 PRMT R81, R81, 0x5410, R237 ;  /* 0x0000541051513816 */ /* 0x000fe200000000ed */
[----:B------:R-:W-:Y:S01]  /*5180*/  FMUL.FTZ R107, R204, R90 ;  /* 0x0000005acc6b7220 */ /* 0x000fe20000410000 */
[----:B------:R-:W-:Y:S01]  /*5190*/  @P3 PRMT R80, R80, 0x5410, R234 ;  /* 0x0000541050503816 */ /* 0x000fe200000000ea */
[----:B------:R-:W-:Y:S01]  /*51a0*/  @P3 IMAD.WIDE.U32 R98, R188, R140, c[0x0][0x250] ;  /* 0x00009400bc623625 */ /* 0x000fe200078e008c */
[----:B------:R-:W-:-:S02]  /*51b0*/  SEL R90, R135, R78, P2 ;  /* 0x0000004e875a7207 */ /* 0x000fc40001000000 */
[----:B------:R-:W-:Y:S01]  /*51c0*/  F2FP.BF16.PACK_AB R95, R136, R135 ;  /* 0x00000087885f723e */ /* 0x000fe200000010ff */
[----:B------:R-:W-:Y:S01]  /*51d0*/  FMUL.FTZ R118, R204, R112 ;  /* 0x00000070cc767220 */ /* 0x000fe20000410000 */
[----:B------:R-:W-:Y:S01]  /*51e0*/  F2FP.BF16.PACK_AB R94, R134, R133 ;  /* 0x00000085865e723e */ /* 0x000fe200000010ff */
[C---:B------:R-:W-:Y:S01]  /*51f0*/  FMUL.FTZ R119, R204.reuse, R116 ;  /* 0x00000074cc777220 */ /* 0x040fe20000410000 */
[----:B------:R-:W-:Y:S01]  /*5200*/  F2FP.BF16.PACK_AB R93, R129, R127 ;  /* 0x0000007f815d723e */ /* 0x000fe200000010ff */
[C---:B------:R-:W-:Y:S01]  /*5210*/  FMUL.FTZ R120, R204.reuse, R114 ;  /* 0x00000072cc787220 */ /* 0x040fe20000410000 */
[----:B0-----:R-:W-:Y:S01]  /*5220*/  SEL R84, R243, R72, P2 ;  /* 0x00000048f3547207 */ /* 0x001fe20001000000 */
[C---:B------:R-:W-:Y:S01]  /*5230*/  FMUL.FTZ R124, R204.reuse, R115 ;  /* 0x00000073cc7c7220 */ /* 0x040fe20000410000 */
[----:B------:R-:W-:Y:S01]  /*5240*/  SEL R86, R127, R74, P2 ;  /* 0x0000004a7f567207 */ /* 0x000fe20001000000 */
[C---:B------:R-:W-:Y:S01]  /*5250*/  FMUL.FTZ R121, R204.reuse, R121 ;  /* 0x00000079cc797220 */ /* 0x040fe20000410000 */
[----:B------:R-:W-:Y:S01]  /*5260*/  SEL R88, R133, R76, P2 ;  /* 0x0000004c85587207 */ /* 0x000fe20001000000 */
[C---:B------:R-:W-:Y:S01]  /*5270*/  FMUL.FTZ R122, R204.reuse, R122 ;  /* 0x0000007acc7a7220 */ /* 0x040fe20000410000 */
[C---:B------:R-:W-:Y:S01]  /*5280*/  F2FP.BF16.PACK_AB R92, R125.reuse, R243 ;  /* 0x000000f37d5c723e */ /* 0x040fe200000010ff */
[C---:B------:R-:W-:Y:S01]  /*5290*/  FMUL.FTZ R126, R204.reuse, R126 ;  /* 0x0000007ecc7e7220 */ /* 0x040fe20000410000 */
[----:B------:R-:W-:Y:S01]  /*52a0*/  SEL R85, R125, R73, P2 ;  /* 0x000000497d557207 */ /* 0x000fe20001000000 */
[----:B------:R-:W-:Y:S01]  /*52b0*/  FMUL.FTZ R123, R204, R123 ;  /* 0x0000007bcc7b7220 */ /* 0x000fe20000410000 */
[----:B------:R-:W-:Y:S01]  /*52c0*/  SEL R87, R129, R75, P2 ;  /* 0x0000004b81577207 */ /* 0x000fe20001000000 */
[----:B------:R-:W-:Y:S01]  /*52d0*/  @P0 IMAD.WIDE.U32 R100, R198, R100, c[0x0][0x258] ;  /* 0x00009600c6640625 */ /* 0x000fe200078e0064 */
[----:B------:R-:W-:Y:S01]  /*52e0*/  SEL R89, R134, R77, P2 ;  /* 0x0000004d86597207 */ /* 0x000fe20001000000 */
[----:B------:R0:W-:Y:S01]  /*52f0*/  @P3 STG.E.128 [R98.64], R80 ;  /* 0x0000005062003986 */ /* 0x0001e2000c101d04 */
[----:B------:R-:W-:Y:S01]  /*5300*/  SEL R91, R136, R79, P2 ;  /* 0x0000004f885b7207 */ /* 0x000fe20001000000 */
[----:B------:R-:W-:Y:S01]  /*5310*/  IMAD.WIDE.U32 R96, R198, R140, c[0x0][0x248] ;  /* 0x00009200c6607625 */ /* 0x000fe200078e008c */
[----:B------:R-:W-:Y:S01]  /*5320*/  @P3 F2FP.BF16.PACK_AB R135, RZ, R135 ;  /* 0x00000087ff87323e */ /* 0x000fe200000010ff */
[----:B------:R2:W-:Y:S01]  /*5330*/  @P0 STG.E.128 [R100.64], R84 ;  /* 0x0000005464000986 */ /* 0x0005e2000c101d04 */
        /* <DEDUP_REMOVED lines=14> */
[----:B0-----:R-:W-:Y:S01]  /*5420*/  @P3 PRMT R83, R135, 0x7610, R83 ;  /* 0x0000761087533816 */ /* 0x001fe20000000053 */
[----:B------:R-:W-:Y:S01]  /*5430*/  @P1 FADD.FTZ R123, R55, R123 ;  /* 0x0000007b377b1221 */ /* 0x000fe20000010000 */
[----:B------:R-:W-:Y:S01]  /*5440*/  @P3 PRMT R82, R133, 0x7610, R82 ;  /* 0x0000761085523816 */ /* 0x000fe20000000052 */
[----:B------:R0:W-:Y:S01]  /*5450*/  @P0 STG.E.128 [R100.64+0x10], R88 ;  /* 0x0000105864000986 */ /* 0x0001e2000c101d04 */
[----:B------:R-:W-:Y:S01]  /*5460*/  @P3 PRMT R81, R127, 0x7610, R81 ;  /* 0x000076107f513816 */ /* 0x000fe20000000051 */
[----:B------:R-:W-:Y:S01]  /*5470*/  FADD.FTZ R142, R141, -R142 ;  /* 0x8000008e8d8e7221 */ /* 0x000fe20000010000 */
[----:B------:R-:W-:Y:S01]  /*5480*/  @P3 PRMT R80, R243, 0x7610, R80 ;  /* 0x00007610f3503816 */ /* 0x000fe20000000050 */
[----:B------:R3:W-:Y:S01]  /*5490*/  STG.E.128 [R96.64], R92 ;  /* 0x0000005c60007986 */ /* 0x0007e2000c101d04 */
[----:B------:R-:W-:Y:S01]  /*54a0*/  @P3 PRMT R83, R83, 0x5410, R136 ;  /* 0x0000541053533816 */ /* 0x000fe20000000088 */
[----:B------:R-:W-:Y:S01]  /*54b0*/  @P3 IMAD.WIDE.U32 R98, R198, R140, c[0x0][0x250] ;  /* 0x00009400c6623625 */ /* 0x000fe200078e008c */
[----:B------:R-:W-:-:S02]  /*54c0*/  @P3 PRMT R82, R82, 0x5410, R134 ;  /* 0x0000541052523816 */ /* 0x000fc40000000086 */
[----:B------:R-:W-:Y:S01]  /*54d0*/  @P3 PRMT R81, R81, 0x5410, R129 ;  /* 0x0000541051513816 */ /* 0x000fe20000000081 */
[----:B------:R-:W-:Y:S01]  /*54e0*/  FMUL.FTZ R110, R204, R128 ;  /* 0x00000080cc6e7220 */ /* 0x000fe20000410000 */
[----:B------:R-:W-:Y:S01]  /*54f0*/  @P3 PRMT R80, R80, 0x5410, R125 ;  /* 0x0000541050503816 */ /* 0x000fe2000000007d */
[----:B------:R-:W-:Y:S01]  /*5500*/  FMUL.FTZ R111, R204, R132 ;  /* 0x00000084cc6f7220 */ /* 0x000fe20000410000 */
[----:B--2---:R-:W-:Y:S01]  /*5510*/  SEL R84, R118, R72, P2 ;  /* 0x0000004876547207 */ /* 0x004fe20001000000 */
[----:B------:R-:W-:Y:S01]  /*5520*/  FMUL.FTZ R112, R204, R130 ;  /* 0x00000082cc707220 */ /* 0x000fe20000410000 */
[----:B------:R-:W-:Y:S01]  /*5530*/  SEL R86, R120, R74, P2 ;  /* 0x0000004a78567207 */ /* 0x000fe20001000000 */
[C---:B------:R-:W-:Y:S01]  /*5540*/  FMUL.FTZ R113, R204.reuse, R131 ;  /* 0x00000083cc717220 */ /* 0x040fe20000410000 */
[----:B------:R-:W-:Y:S01]  /*5550*/  SEL R85, R119, R73, P2 ;  /* 0x0000004977557207 */ /* 0x000fe20001000000 */
[C---:B------:R-:W-:Y:S01]  /*5560*/  FMUL.FTZ R114, R204.reuse, R137 ;  /* 0x00000089cc727220 */ /* 0x040fe20000410000 */
[----:B0-----:R-:W-:Y:S01]  /*5570*/  @P0 MOV R100, 0x20 ;  /* 0x0000002000640802 */ /* 0x001fe20000000f00 */
[C---:B------:R-:W-:Y:S01]  /*5580*/  FMUL.FTZ R115, R204.reuse, R138 ;  /* 0x0000008acc737220 */ /* 0x040fe20000410000 */
[----:B------:R-:W-:Y:S01]  /*5590*/  SEL R88, R121, R76, P2 ;  /* 0x0000004c79587207 */ /* 0x000fe20001000000 */
[----:B------:R-:W-:Y:S01]  /*55a0*/  FMUL.FTZ R116, R204, R142 ;  /* 0x0000008ecc747220 */ /* 0x000fe20000410000 */
[----:B------:R-:W-:Y:S01]  /*55b0*/  SEL R90, R126, R78, P2 ;  /* 0x0000004e7e5a7207 */ /* 0x000fe20001000000 */
[----:B------:R-:W-:Y:S01]  /*55c0*/  FMUL.FTZ R117, R204, R139 ;  /* 0x0000008bcc757220 */ /* 0x000fe20000410000 */
[----:B---3--:R-:W-:Y:S01]  /*55d0*/  F2FP.BF16.PACK_AB R95, R123, R126 ;  /* 0x0000007e7b5f723e */ /* 0x008fe200000010ff */
[C---:B------:R-:W-:Y:S01]  /*55e0*/  @P0 IMAD.WIDE.U32 R100, R193.reuse, R100, c[0x0][0x258] ;  /* 0x00009600c1640625 */ /* 0x040fe200078e0064 */
[----:B------:R-:W-:Y:S01]  /*55f0*/  F2FP.BF16.PACK_AB R94, R122, R121 ;  /* 0x000000797a5e723e */ /* 0x000fe200000010ff */
[----:B------:R0:W-:Y:S01]  /*5600*/  @P3 STG.E.128 [R98.64], R80 ;  /* 0x0000005062003986 */ /* 0x0001e2000c101d04 */
        /* <DEDUP_REMOVED lines=11> */
[----:B------:R-:W-:Y:S01]  /*56c0*/  SEL R87, R124, R75, P2 ;  /* 0x0000004b7c577207 */ /* 0x000fe20001000000 */
[----:B------:R-:W-:Y:S01]  /*56d0*/  @P1 FADD.FTZ R114, R60, R114 ;  /* 0x000000723c721221 */ /* 0x000fe20000010000 */
[----:B------:R-:W-:Y:S01]  /*56e0*/  SEL R89, R122, R77, P2 ;  /* 0x0000004d7a597207 */ /* 0x000fe20001000000 */
[----:B------:R-:W-:Y:S01]  /*56f0*/  @P1 FADD.FTZ R115, R61, R115 ;  /* 0x000000733d731221 */ /* 0x000fe20000010000 */
[----:B------:R-:W-:Y:S01]  /*5700*/  SEL R91, R123, R79, P2 ;  /* 0x0000004f7b5b7207 */ /* 0x000fe20001000000 */
[----:B------:R-:W-:Y:S01]  /*5710*/  @P1 FADD.FTZ R116, R62, R116 ;  /* 0x000000743e741221 */ /* 0x000fe20000010000 */
[----:B------:R-:W-:Y:S01]  /*5720*/  @P3 F2FP.BF16.PACK_AB R123, RZ, R123 ;  /* 0x0000007bff7b323e */ /* 0x000fe200000010ff */
[----:B------:R-:W-:Y:S01]  /*5730*/  @P1 FADD.FTZ R117, R63, R117 ;  /* 0x000000753f751221 */ /* 0x000fe20000010000 */
[----:B------:R-:W-:Y:S01]  /*5740*/  @P3 F2FP.BF16.PACK_AB R122, RZ, R122 ;  /* 0x0000007aff7a323e */ /* 0x000fe200000010ff */
[----:B------:R2:W-:Y:S01]  /*5750*/  @P0 STG.E.128 [R100.64], R84 ;  /* 0x0000005464000986 */ /* 0x0005e2000c101d04 */
[----:B------:R-:W-:Y:S01]  /*5760*/  @P3 F2FP.BF16.PACK_AB R124, RZ, R124 ;  /* 0x0000007cff7c323e */ /* 0x000fe200000010ff */
[----:B0-----:R-:W-:Y:S01]  /*5770*/  @P3 IMAD.WIDE.U32 R98, R193, R140, c[0x0][0x250] ;  /* 0x00009400c1623625 */ /* 0x001fe200078e008c */
[----:B------:R-:W-:Y:S01]  /*5780*/  @P3 F2FP.BF16.PACK_AB R119, RZ, R119 ;  /* 0x00000077ff77323e */ /* 0x000fe200000010ff */
[----:B------:R0:W-:Y:S01]  /*5790*/  @P0 STG.E.128 [R100.64+0x10], R88 ;  /* 0x0000105864000986 */ /* 0x0001e2000c101d04 */
[----:B------:R-:W-:Y:S01]  /*57a0*/  @P3 PRMT R83, R126, 0x7610, R83 ;  /* 0x000076107e533816 */ /* 0x000fe20000000053 */
[----:B------:R-:W-:Y:S01]  /*57b0*/  FADD.FTZ R144, R143, -R144 ;  /* 0x800000908f907221 */ /* 0x000fe20000010000 */
[----:B------:R-:W-:Y:S01]  /*57c0*/  @P3 PRMT R82, R121, 0x7610, R82 ;  /* 0x0000761079523816 */ /* 0x000fe20000000052 */
[----:B------:R3:W-:Y:S01]  /*57d0*/  STG.E.128 [R96.64], R92 ;  /* 0x0000005c60007986 */ /* 0x0007e2000c101d04 */
        /* <DEDUP_REMOVED lines=12> */
[----:B--2---:R-:W-:Y:S01]  /*58a0*/  SEL R84, R110, R72, P2 ;  /* 0x000000486e547207 */ /* 0x004fe20001000000 */
[C---:B------:R-:W-:Y:S01]  /*58b0*/  FMUL.FTZ R103, R204.reuse, R144 ;  /* 0x00000090cc677220 */ /* 0x040fe20000410000 */
[----:B0-----:R-:W-:Y:S01]  /*58c0*/  @P0 MOV R100, 0x20 ;  /* 0x0000002000640802 */ /* 0x001fe20000000f00 */
[----:B------:R-:W-:Y:S01]  /*58d0*/  FMUL.FTZ R104, R204, R148 ;  /* 0x00000094cc687220 */ /* 0x000fe20000410000 */
[----:B------:R-:W-:Y:S01]  /*58e0*/  SEL R86, R112, R74, P2 ;  /* 0x0000004a70567207 */ /* 0x000fe20001000000 */
[----:B------:R-:W-:Y:S01]  /*58f0*/  FMUL.FTZ R105, R204, R146 ;  /* 0x00000092cc697220 */ /* 0x000fe20000410000 */
[----:B------:R-:W-:Y:S01]  /*5900*/  SEL R88, R114, R76, P2 ;  /* 0x0000004c72587207 */ /* 0x000fe20001000000 */
[----:B------:R-:W-:Y:S01]  /*5910*/  @P0 IMAD.WIDE.U32 R100, R191, R100, c[0x0][0x258] ;  /* 0x00009600bf640625 */ /* 0x000fe200078e0064 */
[----:B------:R-:W-:Y:S01]  /*5920*/  SEL R90, R116, R78, P2 ;  /* 0x0000004e745a7207 */ /* 0x000fe20001000000 */
[----:B------:R0:W-:Y:S01]  /*5930*/  @P3 STG.E.128 [R98.64], R80 ;  /* 0x0000005062003986 */ /* 0x0001e2000c101d04 */
[----:B---3--:R-:W-:Y:S01]  /*5940*/  F2FP.BF16.PACK_AB R95, R117, R116 ;  /* 0x00000074755f723e */ /* 0x008fe200000010ff */
[C---:B------:R-:W-:Y:S01]  /*5950*/  FMUL.FTZ R106, R204.reuse, R152 ;  /* 0x00000098cc6a7220 */ /* 0x040fe20000410000 */
[----:B------:R-:W-:Y:S01]  /*5960*/  F2FP.BF16.PACK_AB R94, R115, R114 ;  /* 0x00000072735e723e */ /* 0x000fe200000010ff */
[C---:B------:R-:W-:Y:S01]  /*5970*/  FMUL.FTZ R108, R204.reuse, R221 ;  /* 0x000000ddcc6c7220 */ /* 0x040fe20000410000 */
[----:B------:R-:W-:Y:S01]  /*5980*/  F2FP.BF16.PACK_AB R93, R113, R112 ;  /* 0x00000070715d723e */ /* 0x000fe200000010ff */
[C---:B------:R-:W-:Y:S01]  /*5990*/  FMUL.FTZ R109, R204.reuse, R150 ;  /* 0x00000096cc6d7220 */ /* 0x040fe20000410000 */
[----:B------:R-:W-:Y:S01]  /*59a0*/  F2FP.BF16.PACK_AB R92, R111, R110 ;  /* 0x0000006e6f5c723e */ /* 0x000fe200000010ff */
[----:B------:R-:W-:Y:S01]  /*59b0*/  FMUL.FTZ R204, R204, R151 ;  /* 0x00000097cccc7220 */ /* 0x000fe20000410000 */
[----:B------:R-:W-:Y:S01]  /*59c0*/  @P3 F2FP.BF16.PACK_AB R116, RZ, R116 ;  /* 0x00000074ff74323e */ /* 0x000fe200000010ff */
[----:B------:R-:W-:Y:S01]  /*59d0*/  IMAD.WIDE.U32 R96, R191, R140, c[0x0][0x248] ;  /* 0x00009200bf607625 */ /* 0x000fe200078e008c */
[----:B------:R-:W-:-:S02]  /*59e0*/  @P3 F2FP.BF16.PACK_AB R114, RZ, R114 ;  /* 0x00000072ff72323e */ /* 0x000fc400000010ff */
        /* <DEDUP_REMOVED lines=10> */
[----:B------:R-:W-:Y:S01]  /*5a90*/  SEL R91, R117, R79, P2 ;  /* 0x0000004f755b7207 */ /* 0x000fe20001000000 */
[----:B------:R2:W-:Y:S01]  /*5aa0*/  @P0 STG.E.128 [R100.64], R84 ;  /* 0x0000005464000986 */ /* 0x0005e2000c101d04 */
[----:B------:R-:W-:Y:S01]  /*5ab0*/  @P3 F2FP.BF16.PACK_AB R117, RZ, R117 ;  /* 0x00000075ff75323e */ /* 0x000fe200000010ff */
[----:B------:R-:W-:Y:S01]  /*5ac0*/  @P1 FADD.FTZ R106, R67, R106 ;  /* 0x0000006a436a1221 */ /* 0x000fe20000010000 */
[----:B------:R-:W-:Y:S01]  /*5ad0*/  @P3 F2FP.BF16.PACK_AB R115, RZ, R115 ;  /* 0x00000073ff73323e */ /* 0x000fe200000010ff */
[----:B------:R3:W-:Y:S01]  /*5ae0*/  @P0 STG.E.128 [R100.64+0x10], R88 ;  /* 0x0000105864000986 */ /* 0x0007e2000c101d04 */
[----:B------:R-:W-:Y:S01]  /*5af0*/  @P3 F2FP.BF16.PACK_AB R113, RZ, R113 ;  /* 0x00000071ff71323e */ /* 0x000fe200000010ff */
[----:B------:R-:W-:Y:S01]  /*5b00*/  @P1 FADD.FTZ R107, R68, R107 ;  /* 0x0000006b446b1221 */ /* 0x000fe20000010000 */
[----:B------:R-:W-:Y:S01]  /*5b10*/  @P3 F2FP.BF16.PACK_AB R111, RZ, R111 ;  /* 0x0000006fff6f323e */ /* 0x000fe200000010ff */
[----:B------:R-:W-:Y:S01]  /*5b20*/  @P1 FADD.FTZ R108, R69, R108 ;  /* 0x0000006c456c1221 */ /* 0x000fe20000010000 */
[----:B0-----:R-:W-:Y:S01]  /*5b30*/  @P3 PRMT R83, R116, 0x7610, R83 ;  /* 0x0000761074533816 */ /* 0x001fe20000000053 */
[----:B------:R-:W-:Y:S01]  /*5b40*/  STG.E.128 [R96.64], R92 ;  /* 0x0000005c60007986 */ /* 0x000fe2000c101d04 */
[----:B------:R-:W-:-:S02]  /*5b50*/  @P3 PRMT R82, R114, 0x7610, R82 ;  /* 0x0000761072523816 */ /* 0x000fc40000000052 */
[----:B------:R-:W-:Y:S02]  /*5b60*/  @P3 PRMT R81, R112, 0x7610, R81 ;  /* 0x0000761070513816 */ /* 0x000fe40000000051 */
[----:B------:R-:W-:Y:S02]  /*5b70*/  @P3 PRMT R80, R110, 0x7610, R80 ;  /* 0x000076106e503816 */ /* 0x000fe40000000050 */
[----:B------:R-:W-:Y:S01]  /*5b80*/  @P3 PRMT R83, R83, 0x5410, R117 ;  /* 0x0000541053533816 */ /* 0x000fe20000000075 */
[----:B--2---:R-:W-:Y:S01]  /*5b90*/  @P3 IMAD.WIDE.U32 R84, R191, R140, c[0x0][0x250] ;  /* 0x00009400bf543625 */ /* 0x004fe200078e008c */
[----:B------:R-:W-:Y:S02]  /*5ba0*/  @P3 PRMT R82, R82, 0x5410, R115 ;  /* 0x0000541052523816 */ /* 0x000fe40000000073 */
[----:B------:R-:W-:Y:S02]  /*5bb0*/  @P3 PRMT R81, R81, 0x5410, R113 ;  /* 0x0000541051513816 */ /* 0x000fe40000000071 */
[----:B---3--:R-:W-:-:S02]  /*5bc0*/  @P0 IADD3 R88, R188, 0x80, RZ ;  /* 0x00000080bc580810 */ /* 0x008fc40007ffe0ff */
[----:B------:R-:W-:Y:S02]  /*5bd0*/  @P0 MOV R89, 0x20 ;  /* 0x0000002000590802 */ /* 0x000fe40000000f00 */
[----:B------:R-:W-:Y:S02]  /*5be0*/  @P3 PRMT R80, R80, 0x5410, R111 ;  /* 0x0000541050503816 */ /* 0x000fe4000000006f */
[----:B------:R-:W-:Y:S01]  /*5bf0*/  IADD3 R90, R102, 0x80, RZ ;  /* 0x00000080665a7810 */ /* 0x000fe20007ffe0ff */
[----:B------:R-:W-:Y:S01]  /*5c00*/  @P0 IMAD.WIDE.U32 R88, R88, R89, c[0x0][0x258] ;  /* 0x0000960058580625 */ /* 0x000fe200078e0059 */
[----:B------:R-:W-:Y:S01]  /*5c10*/  SEL R72, R103, R72, P2 ;  /* 0x0000004867487207 */ /* 0x000fe20001000000 */
[----:B------:R0:W-:Y:S01]  /*5c20*/  @P3 STG.E.128 [R84.64], R80 ;  /* 0x0000005054003986 */ /* 0x0001e2000c101d04 */
[----:B------:R-:W-:Y:S01]  /*5c30*/  SEL R73, R104, R73, P2 ;  /* 0x0000004968497207 */ /* 0x000fe20001000000 */
[----:B------:R-:W-:Y:S01]  /*5c40*/  IMAD.WIDE.U32 R90, R90, R140, c[0x0][0x248] ;  /* 0x000092005a5a7625 */ /* 0x000fe200078e008c */
[----:B------:R-:W-:-:S02]  /*5c50*/  SEL R74, R105, R74, P2 ;  /* 0x0000004a694a7207 */ /* 0x000fc40001000000 */
[----:B------:R-:W-:Y:S02]  /*5c60*/  SEL R75, R106, R75, P2 ;  /* 0x0000004b6a4b7207 */ /* 0x000fe40001000000 */
[----:B------:R-:W-:Y:S02]  /*5c70*/  SEL R76, R107, R76, P2 ;  /* 0x0000004c6b4c7207 */ /* 0x000fe40001000000 */
[----:B------:R-:W-:Y:S01]  /*5c80*/  SEL R77, R108, R77, P2 ;  /* 0x0000004d6c4d7207 */ /* 0x000fe20001000000 */
[----:B------:R-:W-:Y:S01]  /*5c90*/  @P0 STG.E.128 [R88.64], R72 ;  /* 0x0000004858000986 */ /* 0x000fe2000c101d04 */
[----:B------:R-:W-:Y:S02]  /*5ca0*/  SEL R78, R109, R78, P2 ;  /* 0x0000004e6d4e7207 */ /* 0x000fe40001000000 */
[C---:B------:R-:W-:Y:S02]  /*5cb0*/  SEL R79, R204.reuse, R79, P2 ;  /* 0x0000004fcc4f7207 */ /* 0x040fe40001000000 */
[----:B------:R-:W-:-:S02]  /*5cc0*/  F2FP.BF16.PACK_AB R87, R204, R109 ;  /* 0x0000006dcc57723e */ /* 0x000fc400000010ff */
[----:B------:R-:W-:Y:S01]  /*5cd0*/  F2FP.BF16.PACK_AB R86, R108, R107 ;  /* 0x0000006b6c56723e */ /* 0x000fe200000010ff */
[----:B------:R-:W-:Y:S01]  /*5ce0*/  @P0 STG.E.128 [R88.64+0x10], R76 ;  /* 0x0000104c58000986 */ /* 0x000fe2000c101d04 */
        /* <DEDUP_REMOVED lines=14> */
[----:B0-----:R-:W-:Y:S02]  /*5dd0*/  @P3 IADD3 R84, R188, 0x80, RZ ;  /* 0x00000080bc543810 */ /* 0x001fe40007ffe0ff */
[----:B------:R-:W-:Y:S02]  /*5de0*/  @P3 PRMT R80, R103, 0x7610, R80 ;  /* 0x0000761067503816 */ /* 0x000fe40000000050 */
[----:B------:R-:W-:Y:S01]  /*5df0*/  @P3 PRMT R83, R83, 0x5410, R204 ;  /* 0x0000541053533816 */ /* 0x000fe200000000cc */
[----:B------:R-:W-:Y:S01]  /*5e00*/  @P3 IMAD.WIDE.U32 R84, R84, R140, c[0x0][0x250] ;  /* 0x0000940054543625 */ /* 0x000fe200078e008c */
[----:B------:R-:W-:-:S02]  /*5e10*/  @P3 PRMT R82, R82, 0x5410, R108 ;  /* 0x0000541052523816 */ /* 0x000fc4000000006c */
[----:B------:R-:W-:Y:S02]  /*5e20*/  @P3 PRMT R81, R81, 0x5410, R106 ;  /* 0x0000541051513816 */ /* 0x000fe4000000006a */
[----:B------:R-:W-:-:S05]  /*5e30*/  @P3 PRMT R80, R80, 0x5410, R104 ;  /* 0x0000541050503816 */ /* 0x000fca0000000068 */
[----:B------:R0:W-:Y:S02]  /*5e40*/  @P3 STG.E.128 [R84.64], R80 ;  /* 0x0000005054003986 */ /* 0x0001e4000c101d04 */
[----:B0-----:R-:W-:-:S04]  /*5e50*/  MOV R84, c[0x0][0x160] ;  /* 0x0000580000547a02 */ /* 0x001fc80000000f00 */
[----:B------:R-:W-:-:S04]  /*5e60*/  LEA R0, R84, R0, 0x2 ;  /* 0x0000000054007211 */ /* 0x000fc800078e10ff */
[----:B------:R-:W-:-:S13]  /*5e70*/  ISETP.GE.AND P0, PT, R0, c[0x0][0x164], PT ;  /* 0x0000590000007a0c */ /* 0x000fda0003f06270 */
[----:B-1----:R-:W-:Y:S01]  /*5e80*/  @P0 CALL.REL.NOINC `(.L_x_830) ;  /* 0x0000001000000944 */ /* 0x002fe20003c00000 */
[----:B------:R-:W-:Y:S05]  /*5e90*/  BRA `(.L_x_831) ;  /* 0xffffb91000007947 */ /* 0x000fea000383ffff */
.L_x_830:
[----:B------:R-:W-:Y:S05]  /*5ea0*/  BSYNC B1 ;  /* 0x0000000000017941 */ /* 0x000fea0003800000 */
.L_x_827:
        /* <DEDUP_REMOVED lines=141> */
.L_x_826:
[----:B0-----:R-:W-:Y:S05]  /*6780*/  BSYNC B0 ;  /* 0x0000000000007941 */ /* 0x001fea0003800000 */
.L_x_824:
        /* <DEDUP_REMOVED lines=86> */
[----:B------:R-:W-:Y:S04]  /*6cf0*/  STS.128 [R0+0x800], R24 ;  /* 0x0008001800007388 */ /* 0x000fe80000000c00 */
[----:B------:R-:W-:Y:S04]  /*6d00*/  STS.128 [R0+0x810], R20 ;  /* 0x0008101400007388 */ /* 0x000fe80000000c00 */
[----:B------:R-:W-:Y:S04]  /*6d10*/  STS.128 [R0+0xc00], R16 ;  /* 0x000c001000007388 */ /* 0x000fe80000000c00 */
[----:B------:R0:W-:Y:S04]  /*6d20*/  STS.128 [R0+0xc10], R12 ;  /* 0x000c100c00007388 */ /* 0x0001e80000000c00 */
[----:B------:R1:W-:Y:S04]  /*6d30*/  STS.128 [R0+0x1000], R8 ;  /* 0x0010000800007388 */ /* 0x0003e80000000c00 */
[----:B------:R-:W-:Y:S04]  /*6d40*/  STS.128 [R0+0x1010], R140 ;  /* 0x0010108c00007388 */ /* 0x000fe80000000c00 */
[----:B------:R-:W-:Y:S01]  /*6d50*/  BAR.SYNC.DEFER_BLOCKING 0x0 ;  /* 0x0000000000007b1d */ /* 0x000fe20000010000 */
[----:B0-----:R-:W-:-:S02]  /*6d60*/  FADD.FTZ R12, R44, R145 ;  /* 0x000000912c0c7221 */ /* 0x001fc40000010000 */
[----:B------:R-:W-:Y:S02]  /*6d70*/  FADD.FTZ R13, R45, R144 ;  /* 0x000000902d0d7221 */ /* 0x000fe40000010000 */
[----:B-1----:R-:W-:Y:S02]  /*6d80*/  FADD.FTZ R8, R40, R119 ;  /* 0x0000007728087221 */ /* 0x002fe40000010000 */
[----:B------:R-:W-:Y:S02]  /*6d90*/  FADD.FTZ R9, R41, R128 ;  /* 0x0000008029097221 */ /* 0x000fe40000010000 */
[----:B------:R-:W-:Y:S02]  /*6da0*/  FADD.FTZ R10, R42, R131 ;  /* 0x000000832a0a7221 */ /* 0x000fe40000010000 */
[----:B------:R-:W-:Y:S02]  /*6db0*/  FADD.FTZ R11, R43, R130 ;  /* 0x000000822b0b7221 */ /* 0x000fe40000010000 */
[----:B------:R-:W-:-:S02]  /*6dc0*/  FADD.FTZ R14, R46, R147 ;  /* 0x000000932e0e7221 */ /* 0x000fc40000010000 */
[----:B------:R-:W-:Y:S02]  /*6dd0*/  FADD.FTZ R15, R47, R146 ;  /* 0x000000922f0f7221 */ /* 0x000fe40000010000 */
[----:B--2---:R-:W-:Y:S02]  /*6de0*/  FADD.FTZ R8, R8, R151 ;  /* 0x0000009708087221 */ /* 0x004fe40000010000 */
[----:B---3--:R-:W-:Y:S01]  /*6df0*/  FADD.FTZ R9, R9, R150 ;  /* 0x0000009609097221 */ /* 0x008fe20000010000 */
[----:B------:R-:W0:Y:S01]  /*6e00*/  LDS R20, [R168.X4+0x200] ;  /* 0x00020000a8147984 */ /* 0x000e220000004800 */
[----:B----4-:R-:W-:Y:S02]  /*6e10*/  FADD.FTZ R10, R10, R153 ;  /* 0x000000990a0a7221 */ /* 0x010fe40000010000 */
[----:B------:R-:W-:Y:S01]  /*6e20*/  FADD.FTZ R11, R11, R152 ;  /* 0x000000980b0b7221 */ /* 0x000fe20000010000 */
[----:B------:R-:W1:Y:S01]  /*6e30*/  LDS R16, [R168.X4+0x400] ;  /* 0x00040000a8107984 */ /* 0x000e620000004800 */
[----:B------:R-:W-:-:S02]  /*6e40*/  FADD.FTZ R12, R12, R155 ;  /* 0x0000009b0c0c7221 */ /* 0x000fc40000010000 */
[----:B------:R-:W-:Y:S01]  /*6e50*/  FADD.FTZ R13, R13, R154 ;  /* 0x0000009a0d0d7221 */ /* 0x000fe20000010000 */
[----:B------:R-:W2:Y:S01]  /*6e60*/  LDS R17, [R168.X4+0x600] ;  /* 0x00060000a8117984 */ /* 0x000ea20000004800 */
[----:B------:R-:W-:Y:S02]  /*6e70*/  FADD.FTZ R14, R14, R161 ;  /* 0x000000a10e0e7221 */ /* 0x000fe40000010000 */
[----:B------:R-:W-:Y:S01]  /*6e80*/  FADD.FTZ R15, R15, R160 ;  /* 0x000000a00f0f7221 */ /* 0x000fe20000010000 */
[----:B------:R-:W3:Y:S04]  /*6e90*/  LDS R24, [R168.X4] ;  /* 0x00000000a8187984 */ /* 0x000ee80000004800 */
        /* <DEDUP_REMOVED lines=36> */
[----:B---3--:R-:W-:Y:S02]  /*70e0*/  FADD.FTZ R16, RZ, R16 ;  /* 0x00000010ff107221 */ /* 0x008fe40000010000 */
[----:B------:R-:W-:Y:S01]  /*70f0*/  FADD.FTZ R20, R20, R31 ;  /* 0x0000001f14147221 */ /* 0x000fe20000010000 */
[----:B------:R-:W3:Y:S01]  /*7100*/  LDS R65, [R168.X4+0x3800] ;  /* 0x00380000a8417984 */ /* 0x000ee20000004800 */
[----:B----4-:R-:W-:Y:S02]  /*7110*/  FADD.FTZ R17, RZ, R17 ;  /* 0x00000011ff117221 */ /* 0x010fe40000010000 */
[----:B------:R-:W-:Y:S01]  /*7120*/  FADD.FTZ R16, R16, R27 ;  /* 0x0000001b10107221 */ /* 0x000fe20000010000 */
[----:B------:R-:W4:Y:S01]  /*7130*/  LDS R64, [R168.X4+0x3a00] ;  /* 0x003a0000a8407984 */ /* 0x000f220000004800 */
[----:B------:R-:W-:-:S02]  /*7140*/  FADD.FTZ R17, R17, R26 ;  /* 0x0000001a11117221 */ /* 0x000fc40000010000 */
[----:B------:R-:W-:Y:S01]  /*7150*/  FADD.FTZ R18, RZ, R18 ;  /* 0x00000012ff127221 */ /* 0x000fe20000010000 */
[----:B------:R-:W4:Y:S01]  /*7160*/  LDS R67, [R168.X4+0x3c00] ;  /* 0x003c0000a8437984 */ /* 0x000f220000004800 */
[----:B------:R-:W-:Y:S02]  /*7170*/  FADD.FTZ R21, RZ, R21 ;  /* 0x00000015ff157221 */ /* 0x000fe40000010000 */
[----:B------:R-:W-:Y:S01]  /*7180*/  FADD.FTZ R18, R18, R29 ;  /* 0x0000001d12127221 */ /* 0x000fe20000010000 */
        /* <DEDUP_REMOVED lines=119> */
[----:B------:R-:W-:Y:S01]  /*7900*/  STS.128 [R0], R112 ;  /* 0x0000007000007388 */ /* 0x000fe20000000c00 */
[----:B----4-:R-:W-:-:S03]  /*7910*/  FADD.FTZ R97, R16, R97 ;  /* 0x0000006110617221 */ /* 0x010fc60000010000 */
        /* <DEDUP_REMOVED lines=13> */
[----:B0-----:R-:W-:-:S05]  /*79f0*/  IMAD R4, R46, c[0x0][0x168], RZ ;  /* 0x00005a002e047a24 */ /* 0x001fca00078e02ff */
[----:B------:R-:W-:-:S04]  /*7a00*/  IADD3 R4, P0, R4, R168, RZ ;  /* 0x000000a804047210 */ /* 0x000fc80007f1e0ff */
[----:B------:R-:W-:Y:S02]  /*7a10*/  IADD3.X R5, RZ, RZ, RZ, P0, !PT ;  /* 0x000000ffff057210 */ /* 0x000fe400007fe4ff */
[C---:B------:R-:W-:Y:S01]  /*7a20*/  SHF.L.U32 R17, R4.reuse, 0x2, RZ ;  /* 0x0000000204117819 */ /* 0x040fe200000006ff */
[----:B------:R-:W0:Y:S01]  /*7a30*/  LDS R36, [R168.X4] ;  /* 0x00000000a8247984 */ /* 0x000e220000004800 */
[----:B------:R-:W-:Y:S02]  /*7a40*/  SHF.L.U64.HI R24, R4, 0x2, R5 ;  /* 0x0000000204187819 */ /* 0x000fe40000010205 */
[C---:B------:R-:W-:Y:S01]  /*7a50*/  IADD3 R4, P0, R17.reuse, c[0x0][0x228], RZ ;  /* 0x00008a0011047a10 */ /* 0x040fe20007f1e0ff */
[----:B------:R-:W1:Y:S01]  /*7a60*/  LDS R37, [R168.X4+0x1400] ;  /* 0x00140000a8257984 */ /* 0x000e620000004800 */
[C---:B------:R-:W-:Y:S02]  /*7a70*/  IADD3 R16, P1, R17.reuse, c[0x0][0x238], RZ ;  /* 0x00008e0011107a10 */ /* 0x040fe40007f3e0ff */
[----:B------:R-:W-:Y:S01]  /*7a80*/  IADD3.X R5, R24, c[0x0][0x22c], RZ, P0, !PT ;  /* 0x00008b0018057a10 */ /* 0x000fe200007fe4ff */
[----:B------:R-:W2:Y:S01]  /*7a90*/  LDS R7, [R168.X4+0x2800] ;  /* 0x00280000a8077984 */ /* 0x000ea20000004800 */
[----:B------:R-:W-:-:S03]  /*7aa0*/  IADD3 R6, P0, R17, c[0x0][0x220], RZ ;  /* 0x0000880011067a10 */ /* 0x000fc60007f1e0ff */
        /* <DEDUP_REMOVED lines=11> */
[----:B--2---:R-:W-:-:S03]  /*7b60*/  FADD.FTZ R36, R36, R7 ;  /* 0x0000000724247221 */ /* 0x004fc60000010000 */
[----:B------:R-:W2:Y:S01]  /*7b70*/  LDS R22, [R168.X4+0x600] ;  /* 0x00060000a8167984 */ /* 0x000ea20000004800 */
[----:B------:R-:W-:Y:S02]  /*7b80*/  IADD3.X R7, R24, c[0x0][0x224], RZ, P0, !PT ;  /* 0x0000890018077a10 */ /* 0x000fe400007fe4ff */
[----:B------:R-:W-:Y:S01]  /*7b90*/  IADD3 R18, P0, R17, c[0x0][0x230], RZ ;  /* 0x00008c0011127a10 */ /* 0x000fe20007f1e0ff */
[----:B------:R-:W2:Y:S01]  /*7ba0*/  LDS R37, [R168.X4+0x1a00] ;  /* 0x001a0000a8257984 */ /* 0x000ea20000004800 */
        /* <DEDUP_REMOVED lines=17> */
[----:B-1----:R-:W-:-:S03]  /*7cc0*/  FADD.FTZ R53, R20, R49 ;  /* 0x0000003114357221 */ /* 0x002fc60000010000 */
[----:B------:R-:W1:Y:S01]  /*7cd0*/  LDS R0, [R168.X4+0xa00] ;  /* 0x000a0000a8007984 */ /* 0x000e620000004800 */
[----:B--2---:R-:W-:-:S03]  /*7ce0*/  FADD.FTZ R22, RZ, R22 ;  /* 0x00000016ff167221 */ /* 0x004fc60000010000 */
[----:B------:R-:W2:Y:S01]  /*7cf0*/  LDS R55, [R168.X4+0x4200] ;  /* 0x00420000a8377984 */ /* 0x000ea20000004800 */
[----:B------:R-:W-:-:S03]  /*7d00*/  FADD.FTZ R22, R22, R37 ;  /* 0x0000002516167221 */ /* 0x000fc60000010000 */
[----:B------:R-:W2:Y:S04]  /*7d10*/  LDS R39, [R168.X4+0x1e00] ;  /* 0x001e0000a8277984 */ /* 0x000ea80000004800 */
        /* <DEDUP_REMOVED lines=12> */
[----:B-1----:R-:W-:-:S03]  /*7de0*/  FADD.FTZ R0, RZ, R0 ;  /* 0x00000000ff007221 */ /* 0x002fc60000010000 */
[----:B------:R-:W-:Y:S01]  /*7df0*/  STG.E [R16.64+0x200], R51 ;  /* 0x0002003310007986 */ /* 0x000fe2000c101904 */
[----:B--2---:R-:W-:-:S03]  /*7e00*/  FADD.FTZ R55, R22, R55 ;  /* 0x0000003716377221 */ /* 0x004fc60000010000 */
        /* <DEDUP_REMOVED lines=68> */
.L_x_828:
[----:B0-----:R-:W-:Y:S01]  /*8250*/  HFMA2.MMA R155, -RZ, RZ, 0, 5.9604644775390625e-08 ;  /* 0x00000001ff9b7435 */ /* 0x001fe200000001ff */
[----:B------:R-:W-:-:S02]  /*8260*/  MOV R85, R246 ;  /* 0x000000f600557202 */ /* 0x000fc40000000f00 */
[----:B------:R-:W-:-:S03]  /*8270*/  MOV R84, 0x8290 ;  /* 0x0000829000547802 */ /* 0x000fc60000000f00 */
[----:B-----5:R-:W-:Y:S05]  /*8280*/  CALL.REL.NOINC `($__internal_37_$__cuda_sm70_shflsync_bfly_p) ;  /* 0x0000034000007944 */ /* 0x020fea0003c00000 */
[----:B-1----:R-:W-:Y:S01]  /*8290*/  MOV R247, R155 ;  /* 0x0000009b00f77202 */ /* 0x002fe20000000f00 */
[----:B0----5:R-:W-:Y:S05]  /*82a0*/  BRA `(.L_x_832) ;  /* 0xffffc3d000007947 */ /* 0x021fea000383ffff */
.L_x_829:
[----:B------:R-:W-:Y:S01]  /*82b0*/  HFMA2.MMA R155, -RZ, RZ, 0, 5.9604644775390625e-08 ;  /* 0x00000001ff9b7435 */ /* 0x000fe200000001ff */
[----:B------:R-:W-:Y:S02]  /*82c0*/  MOV R85, R245 ;  /* 0x000000f500557202 */ /* 0x000fe40000000f00 */
[----:B------:R-:W-:-:S03]  /*82d0*/  MOV R84, 0x82f0 ;  /* 0x000082f000547802 */ /* 0x000fc60000000f00 */
[----:B01---5:R-:W-:Y:S05]  /*82e0*/  CALL.REL.NOINC `($__internal_37_$__cuda_sm70_shflsync_bfly_p) ;  /* 0x000002e000007944 */ /* 0x023fea0003c00000 */
[----:B------:R-:W-:Y:S01]  /*82f0*/  FADD.FTZ R246, R246, R247 ;  /* 0x000000f7f6f67221 */ /* 0x000fe20000010000 */
[----:B------:R-:W-:Y:S01]  /*8300*/  MOV R84, 0x8350 ;  /* 0x0000835000547802 */ /* 0x000fe20000000f00 */
[----:B-1----:R-:W-:Y:S01]  /*8310*/  FADD.FTZ R245, R245, R155 ;  /* 0x0000009bf5f57221 */ /* 0x002fe20000010000 */
[----:B------:R-:W-:Y:S02]  /*8320*/  MOV R155, 0x2 ;  /* 0x00000002009b7802 */ /* 0x000fe40000000f00 */
[----:B------:R-:W-:Y:S02]  /*8330*/  MOV R85, R246 ;  /* 0x000000f600557202 */ /* 0x000fe40000000f00 */
[----:B0----5:R-:W-:Y:S05]  /*8340*/  CALL.REL.NOINC `($__internal_37_$__cuda_sm70_shflsync_bfly_p) ;  /* 0x0000028000007944 */ /* 0x021fea0003c00000 */
[----:B-1----:R-:W-:Y:S01]  /*8350*/  MOV R247, R155 ;  /* 0x0000009b00f77202 */ /* 0x002fe20000000f00 */
[----:B------:R-:W-:Y:S01]  /*8360*/  HFMA2.MMA R155, -RZ, RZ, 0, 1.1920928955078125e-07 ;  /* 0x00000002ff9b7435 */ /* 0x000fe200000001ff */
[----:B------:R-:W-:-:S02]  /*8370*/  MOV R85, R245 ;  /* 0x000000f500557202 */ /* 0x000fc40000000f00 */
[----:B------:R-:W-:-:S03]  /*8380*/  MOV R84, 0x83a0 ;  /* 0x000083a000547802 */ /* 0x000fc60000000f00 */
[----:B0----5:R-:W-:Y:S05]  /*8390*/  CALL.REL.NOINC `($__internal_37_$__cuda_sm70_shflsync_bfly_p) ;  /* 0x0000023000007944 */ /* 0x021fea0003c00000 */
[----:B------:R-:W-:Y:S01]  /*83a0*/  FADD.FTZ R246, R247, R246 ;  /* 0x000000f6f7f67221 */ /* 0x000fe20000010000 */
[----:B------:R-:W-:Y:S01]  /*83b0*/  MOV R84, 0x8400 ;  /* 0x0000840000547802 */ /* 0x000fe20000000f00 */
[----:B-1----:R-:W-:Y:S01]  /*83c0*/  FADD.FTZ R245, R245, R155 ;  /* 0x0000009bf5f57221 */ /* 0x002fe20000010000 */
[----:B------:R-:W-:Y:S02]  /*83d0*/  MOV R155, 0x4 ;  /* 0x00000004009b7802 */ /* 0x000fe40000000f00 */
[----:B------:R-:W-:Y:S02]  /*83e0*/  MOV R85, R246 ;  /* 0x000000f600557202 */ /* 0x000fe40000000f00 */
[----:B0----5:R-:W-:Y:S05]  /*83f0*/  CALL.REL.NOINC `($__internal_37_$__cuda_sm70_shflsync_bfly_p) ;  /* 0x000001d000007944 */ /* 0x021fea0003c00000 */
[----:B-1----:R-:W-:Y:S01]  /*8400*/  MOV R247, R155 ;  /* 0x0000009b00f77202 */ /* 0x002fe20000000f00 */
[----:B------:R-:W-:Y:S01]  /*8410*/  HFMA2.MMA R155, -RZ, RZ, 0, 2.384185791015625e-07 ;  /* 0x00000004ff9b7435 */ /* 0x000fe200000001ff */
[----:B------:R-:W-:Y:S02]  /*8420*/  MOV R85, R245 ;  /* 0x000000f500557202 */ /* 0x000fe40000000f00 */
[----:B------:R-:W-:-:S03]  /*8430*/  MOV R84, 0x8450 ;  /* 0x0000845000547802 */ /* 0x000fc60000000f00 */
[----:B0----5:R-:W-:Y:S05]  /*8440*/  CALL.REL.NOINC `($__internal_37_$__cuda_sm70_shflsync_bfly_p) ;  /* 0x0000018000007944 */ /* 0x021fea0003c00000 */
[----:B------:R-:W-:Y:S01]  /*8450*/  FADD.FTZ R246, R247, R246 ;  /* 0x000000f6f7f67221 */ /* 0x000fe20000010000 */
[----:B------:R-:W-:Y:S01]  /*8460*/  MOV R84, 0x84b0 ;  /* 0x000084b000547802 */ /* 0x000fe20000000f00 */
[----:B-1----:R-:W-:Y:S01]  /*8470*/  FADD.FTZ R245, R245, R155 ;  /* 0x0000009bf5f57221 */ /* 0x002fe20000010000 */
[----:B------:R-:W-:-:S02]  /*8480*/  MOV R155, 0x8 ;  /* 0x00000008009b7802 */ /* 0x000fc40000000f00 */
[----:B------:R-:W-:Y:S02]  /*8490*/  MOV R85, R246 ;  /* 0x000000f600557202 */ /* 0x000fe40000000f00 */
[----:B0----5:R-:W-:Y:S05]  /*84a0*/  CALL.REL.NOINC `($__internal_37_$__cuda_sm70_shflsync_bfly_p) ;  /* 0x0000012000007944 */ /* 0x021fea0003c00000 */
[----:B-1----:R-:W-:Y:S01]  /*84b0*/  MOV R247, R155 ;  /* 0x0000009b00f77202 */ /* 0x002fe20000000f00 */
[----:B------:R-:W-:Y:S01]  /*84c0*/  HFMA2.MMA R155, -RZ, RZ, 0, 4.76837158203125e-07 ;  /* 0x00000008ff9b7435 */ /* 0x000fe200000001ff */
[----:B------:R-:W-:Y:S02]  /*84d0*/  MOV R85, R245 ;  /* 0x000000f500557202 */ /* 0x000fe40000000f00 */
        /* <DEDUP_REMOVED lines=9> */
[----:B------:R-:W-:Y:S01]  /*8570*/  HFMA2.MMA R155, -RZ, RZ, 0, 9.5367431640625e-07 ;  /* 0x00000010ff9b7435 */ /* 0x000fe200000001ff */
[----:B------:R-:W-:-:S02]  /*8580*/  MOV R85, R245 ;  /* 0x000000f500557202 */ /* 0x000fc40000000f00 */
[----:B------:R-:W-:-:S03]  /*8590*/  MOV R84, 0x85b0 ;  /* 0x000085b000547802 */ /* 0x000fc60000000f00 */
[----:B0----5:R-:W-:Y:S05]  /*85a0*/  CALL.REL.NOINC `($__internal_37_$__cuda_sm70_shflsync_bfly_p) ;  /* 0x0000002000007944 */ /* 0x021fea0003c00000 */
[----:B-1----:R-:W-:Y:S01]  /*85b0*/  MOV R84, R155 ;  /* 0x0000009b00547202 */ /* 0x002fe20000000f00 */
[----:B0----5:R-:W-:Y:S05]  /*85c0*/  BRA `(.L_x_833) ;  /* 0xffffc1d000007947 */ /* 0x021fea000383ffff */
        .weak           $__internal_37_$__cuda_sm70_shflsync_bfly_p
        .type           $__internal_37_$__cuda_sm70_shflsync_bfly_p,@function
        .size           $__internal_37_$__cuda_sm70_shflsync_bfly_p,(.L_x_2863 - $__internal_37_$__cuda_sm70_shflsync_bfly_p)
$__internal_37_$__cuda_sm70_shflsync_bfly_p:
        /* <DEDUP_REMOVED lines=9> */
[----:B------:R-:W-:Y:S05]  /*8660*/  RET.REL.NODEC R84 `(_ZN10layer_norm31ln_parallel_residual_bwd_kernelINS_13Kernel_traitsI13__nv_bfloat16S2_fS2_fjLj1280ELj1ELj4ELj1ELj16ENS_18Kernel_traits_baseILj1280ES2_S2_fS2_fjLj128EEEEELb0ELb0ELb1EEEvNS_9BwdParamsE) ;  /* 0xffff799054007950 */ /* 0x000fea0003c3ffff */
.L_x_834:
        /* <DEDUP_REMOVED lines=9> */
.L_x_2863:


//--------------------- .text._ZN10layer_norm31ln_parallel_residual_bwd_kernelINS_13Kernel_traitsI13__nv_bfloat16S2_fS2_fjLj1280ELj1ELj4ELj1ELj16ENS_18Kernel_traits_baseILj1280ES2_S2_fS2_fjLj128EEEEELb0ELb1ELb0EEEvNS_9BwdParamsE --------------------------
	.section	.text._ZN10layer_norm31ln_parallel_residual_bwd_kernelINS_13Kernel_traitsI13__nv_bfloat16S2_fS2_fjLj1280ELj1ELj4ELj1ELj16ENS_18Kernel_traits_baseILj1280ES2_S2_fS2_fjLj128EEEEELb0ELb1ELb0EEEvNS_9BwdParamsE,"ax",@progbits
	.sectioninfo	@"SHI_REGISTERS=255"
	.align	128
        .global         _ZN10layer_norm31ln_parallel_residual_bwd_kernelINS_13Kernel_traitsI13__nv_bfloat16S2_fS2_fjLj1280ELj1ELj4ELj1ELj16ENS_18Kernel_traits_baseILj1280ES2_S2_fS2_fjLj128EEEEELb0ELb1ELb0EEEvNS_9BwdParamsE
        .type           _ZN10layer_norm31ln_parallel_residual_bwd_kernelINS_13Kernel_traitsI13__nv_bfloat16S2_fS2_fjLj1280ELj1ELj4ELj1ELj16ENS_18Kernel_traits_baseILj1280ES2_S2_fS2_fjLj128EEEEELb0ELb1ELb0EEEvNS_9BwdParamsE,@function
        .size           _ZN10layer_norm31ln_parallel_residual_bwd_kernelINS_13Kernel_traitsI13__nv_bfloat16S2_fS2_fjLj1280ELj1ELj4ELj1ELj16ENS_18Kernel_traits_baseILj1280ES2_S2_fS2_fjLj128EEEEELb0ELb1ELb0EEEvNS_9BwdParamsE,(.L_x_2864 - _ZN10layer_norm31ln_parallel_residual_bwd_kernelINS_13Kernel_traitsI13__nv_bfloat16S2_fS2_fjLj1280ELj1ELj4ELj1ELj16ENS_18Kernel_traits_baseILj1280ES2_S2_fS2_fjLj128EEEEELb0ELb1ELb0EEEvNS_9BwdParamsE)
        .other          _ZN10layer_norm31ln_parallel_residual_bwd_kernelINS_13Kernel_traitsI13__nv_bfloat16S2_fS2_fjLj1280ELj1ELj4ELj1ELj16ENS_18Kernel_traits_baseILj1280ES2_S2_fS2_fjLj128EEEEELb0ELb1ELb0EEEvNS_9BwdParamsE,@"STO_CUDA_ENTRY STV_DEFAULT"
_ZN10layer_norm31ln_parallel_residual_bwd_kernelINS_13Kernel_traitsI13__nv_bfloat16S2_fS2_fjLj1280ELj1ELj4ELj1ELj16ENS_18Kernel_traits_baseILj1280ES2_S2_fS2_fjLj128EEEEELb0ELb1ELb0EEEvNS_9BwdParamsE:
.text._ZN10layer_norm31ln_parallel_residual_bwd_kernelINS_13Kernel_traitsI13__nv_bfloat16S2_fS2_fjLj1280ELj1ELj4ELj1ELj16ENS_18Kernel_traits_baseILj1280ES2_S2_fS2_fjLj128EEEEELb0ELb1ELb0EEEvNS_9BwdParamsE:
        /* <DEDUP_REMOVED lines=19> */
[C---:B------:R-:W-:Y:S01]  /*0130*/  @P0 IMAD.WIDE.U32 R2, R16.reuse, R3, c[0x0][0x1b0] ;  /* 0x00006c0010020625 */ /* 0x040fe200078e0003 */
[----:B------:R-:W-:Y:S02]  /*0140*/  @P0 LOP3.LUT R16, R16, 0x20, RZ, 0xfc, !PT ;  /* 0x0000002010100812 */ /* 0x000fe400078efcff */
[----:B------:R-:W-:Y:S02]  /*0150*/  @P3 MOV R23, 0x10 ;  /* 0x0000001000173802 */ /* 0x000fe40000000f00 */
[----:B------:R1:W5:Y:S01]  /*0160*/  @P0 LDG.E.128 R24, [R2.64] ;  /* 0x0000000402180981 */ /* 0x000362000c1e1d00 */
[C---:B------:R-:W-:Y:S01]  /*0170*/  @P1 IMAD.WIDE.U32 R18, R16.reuse, R19, c[0x0][0x1b0] ;  /* 0x00006c0010121625 */ /* 0x040fe200078e0013 */
[----:B------:R-:W-:-:S02]  /*0180*/  @P1 IADD3 R16, R16, 0x20, RZ ;  /* 0x0000002010101810 */ /* 0x000fc40007ffe0ff */
[----:B------:R-:W-:Y:S02]  /*0190*/  @P4 MOV R17, 0x10 ;  /* 0x0000001000114802 */ /* 0x000fe40000000f00 */
        /* <DEDUP_REMOVED lines=8> */
[----:B------:R-:W-:-:S03]  /*0220*/  @P4 IMAD.WIDE.U32 R16, R16, R17, c[0x0][0x1b0] ;  /* 0x00006c0010104625 */ /* 0x000fc600078e0011 */
[----:B0-----:R-:W-:Y:S02]  /*0230*/  LEA R32, R33, R32, 0x2 ;  /* 0x0000002021207211 */ /* 0x001fe400078e10ff */
[----:B------:R1:W5:Y:S02]  /*0240*/  @P4 LDG.E.128 R4, [R16.64] ;  /* 0x0000000410044981 */ /* 0x000364000c1e1d00 */
        /* <DEDUP_REMOVED lines=48> */
[----:B------:R-:W-:Y:S02]  /*0550*/  PRMT R252, RZ, 0x7610, R13 ;  /* 0x00007610fffc7816 */ /* 0x000fe4000000000d */
[--C-:B------:R-:W-:Y:S01]  /*0560*/  PRMT R251, RZ, 0x5410, R14.reuse ;  /* 0x00005410fffb7816 */ /* 0x100fe2000000000e */
[----:B------:R1:W-:Y:S01]  /*0570*/  STL [R1+0x44], R16 ;  /* 0x0000441001007387 */ /* 0x0003e20000100800 */
[----:B------:R-:W-:Y:S02]  /*0580*/  PRMT R250, RZ, 0x7610, R14 ;  /* 0x00007610fffa7816 */ /* 0x000fe4000000000e */
[--C-:B------:R-:W-:Y:S01]  /*0590*/  PRMT R249, RZ, 0x5410, R15.reuse ;  /* 0x00005410fff97816 */ /* 0x100fe2000000000f */
[----:B------:R2:W-:Y:S01]  /*05a0*/  STL [R1+0x40], R3 ;  /* 0x0000400301007387 */ /* 0x0005e20000100800 */
[----:B------:R-:W-:-:S02]  /*05b0*/  PRMT R248, RZ, 0x7610, R15 ;  /* 0x00007610fff87816 */ /* 0x000fc4000000000f */
[----:B0-----:R-:W-:Y:S02]  /*05c0*/  PRMT R2, RZ, 0x7610, R25 ;  /* 0x00007610ff027816 */ /* 0x001fe40000000019 */
[----:B------:R-:W-:Y:S02]  /*05d0*/  PRMT R247, RZ, 0x5410, R8 ;  /* 0x00005410fff77816 */ /* 0x000fe40000000008 */
[----:B-1----:R-:W-:Y:S01]  /*05e0*/  PRMT R16, RZ, 0x5410, R26 ;  /* 0x00005410ff107816 */ /* 0x002fe2000000001a */
[----:B------:R0:W-:Y:S01]  /*05f0*/  STL [R1+0x3c], R2 ;  /* 0x00003c0201007387 */ /* 0x0001e20000100800 */
[----:B------:R-:W-:Y:S02]  /*0600*/  PRMT R246, RZ, 0x7610, R8 ;  /* 0x00007610fff67816 */ /* 0x000fe40000000008 */
[----:B--2---:R-:W-:Y:S01]  /*0610*/  PRMT R3, RZ, 0x7610, R26 ;  /* 0x00007610ff037816 */ /* 0x004fe2000000001a */
[----:B------:R1:W-:Y:S01]  /*0620*/  STL [R1+0x38], R16 ;  /* 0x0000381001007387 */ /* 0x0003e20000100800 */
[----:B------:R-:W-:-:S02]  /*0630*/  PRMT R245, RZ, 0x5410, R9 ;  /* 0x00005410fff57816 */ /* 0x000fc40000000009 */
[----:B------:R-:W-:Y:S01]  /*0640*/  PRMT R244, RZ, 0x7610, R9 ;  /* 0x00007610fff47816 */ /* 0x000fe20000000009 */
[----:B------:R2:W-:Y:S01]  /*0650*/  STL [R1+0x34], R3 ;  /* 0x0000340301007387 */ /* 0x0005e20000100800 */
[--C-:B------:R-:W-:Y:S02]  /*0660*/  PRMT R243, RZ, 0x5410, R10.reuse ;  /* 0x00005410fff37816 */ /* 0x100fe4000000000a */
[--C-:B0-----:R-:W-:Y:S02]  /*0670*/  PRMT R2, RZ, 0x5410, R27.reuse ;  /* 0x00005410ff027816 */ /* 0x101fe4000000001b */
[----:B------:R-:W-:Y:S02]  /*0680*/  PRMT R242, RZ, 0x7610, R10 ;  /* 0x00007610fff27816 */ /* 0x000fe4000000000a */
[----:B-1----:R-:W-:Y:S01]  /*0690*/  PRMT R16, RZ, 0x7610, R27 ;  /* 0x00007610ff107816 */ /* 0x002fe2000000001b */
[----:B------:R0:W-:Y:S01]  /*06a0*/  STL [R1+0x30], R2 ;  /* 0x0000300201007387 */ /* 0x0001e20000100800 */
[----:B------:R-:W-:-:S02]  /*06b0*/  PRMT R241, RZ, 0x5410, R11 ;  /* 0x00005410fff17816 */ /* 0x000fc4000000000b */
[----:B--2---:R-:W-:Y:S01]  /*06c0*/  PRMT R3, RZ, 0x5410, R28 ;  /* 0x00005410ff037816 */ /* 0x004fe2000000001c */
[----:B------:R1:W-:Y:S01]  /*06d0*/  STL [R1+0x2c], R16 ;  /* 0x00002c1001007387 */ /* 0x0003e20000100800 */
[----:B------:R-:W-:Y:S02]  /*06e0*/  PRMT R240, RZ, 0x7610, R11 ;  /* 0x00007610fff07816 */ /* 0x000fe4000000000b */
[--C-:B------:R-:W-:Y:S01]  /*06f0*/  PRMT R239, RZ, 0x5410, R4.reuse ;  /* 0x00005410ffef7816 */ /* 0x100fe20000000004 */
[----:B------:R2:W-:Y:S01]  /*0700*/  STL [R1+0x28], R3 ;  /* 0x0000280301007387 */ /* 0x0005e20000100800 */
[----:B------:R-:W-:Y:S02]  /*0710*/  PRMT R238, RZ, 0x7610, R4 ;  /* 0x00007610ffee7816 */ /* 0x000fe40000000004 */
[----:B0-----:R-:W-:Y:S02]  /*0720*/  PRMT R2, RZ, 0x7610, R28 ;  /* 0x00007610ff027816 */ /* 0x001fe4000000001c */
[----:B------:R-:W-:-:S02]  /*0730*/  PRMT R237, RZ, 0x5410, R5 ;  /* 0x00005410ffed7816 */ /* 0x000fc40000000005 */
[----:B-1----:R-:W-:Y:S01]  /*0740*/  PRMT R16, RZ, 0x5410, R29 ;  /* 0x00005410ff107816 */ /* 0x002fe2000000001d */
[----:B------:R0:W-:Y:S01]  /*0750*/  STL [R1+0x24], R2 ;  /* 0x0000240201007387 */ /* 0x0001e20000100800 */
[----:B------:R-:W-:Y:S02]  /*0760*/  PRMT R236, RZ, 0x7610, R5 ;  /* 0x00007610ffec7816 */ /* 0x000fe40000000005 */
[----:B--2---:R-:W-:Y:S01]  /*0770*/  PRMT R3, RZ, 0x7610, R29 ;  /* 0x00007610ff037816 */ /* 0x004fe2000000001d */
[----:B------:R1:W-:Y:S01]  /*0780*/  STL [R1+0x20], R16 ;  /* 0x0000201001007387 */ /* 0x0003e20000100800 */
[--C-:B------:R-:W-:Y:S02]  /*0790*/  PRMT R235, RZ, 0x5410, R6.reuse ;  /* 0x00005410ffeb7816 */ /* 0x100fe40000000006 */
[----:B------:R-:W-:Y:S01]  /*07a0*/  PRMT R234, RZ, 0x7610, R6 ;  /* 0x00007610ffea7816 */ /* 0x000fe20000000006 */
[----:B------:R2:W-:Y:S01]  /*07b0*/  STL [R1+0x1c], R3 ;  /* 0x00001c0301007387 */ /* 0x0005e20000100800 */
[----:B------:R-:W-:-:S02]  /*07c0*/  PRMT R233, RZ, 0x5410, R7 ;  /* 0x00005410ffe97816 */ /* 0x000fc40000000007 */
[--C-:B0-----:R-:W-:Y:S02]  /*07d0*/  PRMT R2, RZ, 0x5410, R30.reuse ;  /* 0x00005410ff027816 */ /* 0x101fe4000000001e */
[----:B------:R-:W-:Y:S02]  /*07e0*/  PRMT R232, RZ, 0x7610, R7 ;  /* 0x00007610ffe87816 */ /* 0x000fe40000000007 */
[----:B-1----:R-:W-:Y:S01]  /*07f0*/  PRMT R16, RZ, 0x7610, R30 ;  /* 0x00007610ff107816 */ /* 0x002fe2000000001e */
        /* <DEDUP_REMOVED lines=8> */
[----:B------:R-:W-:Y:S04]  /*0880*/  STL [R1+0x8], R16 ;  /* 0x0000081001007387 */ /* 0x000fe80000100800 */
[----:B------:R1:W-:Y:S01]  /*0890*/  STL [R1+0x4], R3 ;  /* 0x0000040301007387 */ /* 0x0003e20000100800 */
[----:B0-----:R-:W-:-:S05]  /*08a0*/  PRMT R2, RZ, 0x5410, R13 ;  /* 0x00005410ff027816 */ /* 0x001fca000000000d */
[----:B------:R0:W-:Y:S01]  /*08b0*/  STL [R1], R2 ;  /* 0x0000000201007387 */ /* 0x0001e20000100800 */
[----:B-1----:R-:W-:-:S03]  /*08c0*/  MOV R3, R32 ;  /* 0x0000002000037202 */ /* 0x002fc60000000f00 */
.L_x_859:
[----:B0-----:R-:W-:-:S05]  /*08d0*/  MOV R2, 0x4 ;  /* 0x0000000400027802 */ /* 0x001fca0000000f00 */
[----:B------:R-:W-:-:S05]  /*08e0*/  IMAD.WIDE R160, R3, R2, c[0x0][0x1a0] ;  /* 0x0000680003a07625 */ /* 0x000fca00078e0202 */
[----:B------:R0:W2:Y:S04]  /*08f0*/  LDG.E R204, [R160.64] ;  /* 0x00000004a0cc7981 */ /* 0x0000a8000c1e1900 */
[----:B------:R-:W1:Y:S01]  /*0900*/  S2R R162, SR_TID.X ;  /* 0x0000000000a27919 */ /* 0x000e620000002100 */
[----:B------:R-:W3:Y:S01]  /*0910*/  LDC.U8 R163, c[0x0][0x1f0] ;  /* 0x00007c00ffa37b82 */ /* 0x000ee20000000000 */
[----:B0-----:R-:W-:-:S04]  /*0920*/  IMAD.WIDE R160, R3, R2, c[0x0][0x1a8] ;  /* 0x00006a0003a07625 */ /* 0x001fc800078e0202 */
[----:B------:R-:W-:Y:S01]  /*0930*/  IMAD R2, R3, c[0x0][0x168], RZ ;  /* 0x00005a0003027a24 */ /* 0x000fe200078e02ff */
[----:B------:R0:W5:Y:S01]  /*0940*/  LDG.E R4, [R160.64] ;  /* 0x00000004a0047981 */ /* 0x000162000c1e1900 */
[----:B------:R-:W-:Y:S01]  /*0950*/  BSSY B1, `(.L_x_837) ;  /* 0x0000061000017945 */ /* 0x000fe20003800000 */
[----:B------:R-:W-:Y:S02]  /*0960*/  MOV R206, RZ ;  /* 0x000000ff00ce7202 */ /* 0x000fe40000000f00 */
[----:B------:R-:W-:Y:S02]  /*0970*/  MOV R205, RZ ;  /* 0x000000ff00cd7202 */ /* 0x000fe40000000f00 */
[----:B0-----:R-:W-:-:S04]  /*0980*/  SHF.R.S32.HI R160, RZ, 0x1f, R2 ;  /* 0x0000001fffa07819 */ /* 0x001fc80000011402 */
[----:B------:R-:W-:Y:S02]  /*0990*/  LEA.HI R2, R160, R2, RZ, 0x3 ;  /* 0x00000002a0027211 */ /* 0x000fe400078f18ff */
[----:B-1----:R-:W-:Y:S02]  /*09a0*/  LOP3.LUT R160, R162, 0x1f, RZ, 0xc0, !PT ;  /* 0x0000001fa2a07812 */ /* 0x002fe400078ec0ff */
[----:B---3--:R-:W-:Y:S02]  /*09b0*/  ISETP.NE.AND P4, PT, R163, RZ, PT ;  /* 0x000000ffa300720c */ /* 0x008fe40003f85270 */
[----:B------:R-:W-:-:S04]  /*09c0*/  LEA.HI.SX32 R2, R2, R160, 0x1d ;  /* 0x000000a002027211 */ /* 0x000fc800078feaff */
[----:B------:R-:W-:Y:S02]  /*09d0*/  MOV R168, R2 ;  /* 0x0000000200a87202 */ /* 0x000fe40000000f00 */
[----:B--2---:R-:W-:Y:S01]  /*09e0*/  FSEL R204, R204, RZ, !P4 ;  /* 0x000000ffcccc7208 */ /* 0x004fe20006000000 */
[----:B------:R-:W-:Y:S05]  /*09f0*/  @!P0 BRA `(.L_x_838) ;  /* 0x0000056000008947 */ /* 0x000fea0003800000 */
[C---:B------:R-:W-:Y:S01]  /*0a00*/  LEA R168, P5, R2.reuse, c[0x0][0x188], 0x5 ;  /* 0x0000620002a87a11 */ /* 0x040fe200078a28ff */
[----:B------:R-:W2:Y:S01]  /*0a10*/  LDL R174, [R1+0x48] ;  /* 0x0000480001ae7983 */ /* 0x000ea20000100800 */
[----:B------:R-:W-:Y:S02]  /*0a20*/  MOV R165, 0x10 ;  /* 0x0000001000a57802 */ /* 0x000fe40000000f00 */
[C---:B------:R-:W-:Y:S01]  /*0a30*/  LEA.HI.X R169, R2.reuse, c[0x0][0x18c], RZ, 0x5, P5 ;  /* 0x0000630002a97a11 */ /* 0x040fe200028f2cff */
[----:B------:R-:W3:Y:S02]  /*0a40*/  LDL R228, [R1+0x44] ;  /* 0x0000440001e47983 */ /* 0x000ee40000100800 */
[----:B------:R-:W-:-:S02]  /*0a50*/  IMAD.WIDE.U32 R164, R2, R165, c[0x0][0x208] ;  /* 0x0000820002a47625 */ /* 0x000fc400078e00a5 */
[----:B------:R0:W4:Y:S04]  /*0a60*/  LDG.E.128 R160, [R168.64] ;  /* 0x00000004a8a07981 */ /* 0x000128000c1e1d00 */
[----:B------:R-:W2:Y:S01]  /*0a70*/  LDG.E.128 R164, [R164.64] ;  /* 0x00000004a4a47981 */ /* 0x000ea2000c1e1d00 */
[----:B------:R-:W-:-:S03]  /*0a80*/  ISETP.NE.U32.AND P5, PT, RZ, c[0x0][0x218], PT ;  /* 0x00008600ff007a0c */ /* 0x000fc60003fa5070 */
[----:B------:R-:W3:Y:S01]  /*0a90*/  LDL R175, [R1+0x40] ;  /* 0x0000400001af7983 */ /* 0x000ee20000100800 */
[----:B------:R-:W-:-:S03]  /*0aa0*/  ISETP.NE.AND.EX P5, PT, RZ, c[0x0][0x21c], PT, P5 ;  /* 0x00008700ff007a0c */ /* 0x000fc60003fa5350 */
[----:B0-----:R-:W3:Y:S04]  /*0ab0*/  LDG.E.128 R168, [R168.64+0x10] ;  /* 0x00001004a8a87981 */ /* 0x001ee8000c1e1d00 */
[----:B------:R-:W3:Y:S04]  /*0ac0*/  LDL R226, [R1+0x3c] ;  /* 0x00003c0001e27983 */ /* 0x000ee80000100800 */
[----:B------:R-:W3:Y:S02]  /*0ad0*/  LDL R224, [R1+0x38] ;  /* 0x0000380001e07983 */ /* 0x000ee40000100800 */
[----:B------:R-:W-:-:S04]  /*0ae0*/  @P5 LEA R172, P6, R2, c[0x0][0x218], 0x5 ;  /* 0x0000860002ac5a11 */ /* 0x000fc800078c28ff */
[----:B------:R-:W-:-:S05]  /*0af0*/  @P5 LEA.HI.X R173, R2, c[0x0][0x21c], RZ, 0x5, P6 ;  /* 0x0000870002ad5a11 */ /* 0x000fca00030f2cff */
[----:B------:R0:W5:Y:S04]  /*0b00*/  @P5 LDG.E.128 R108, [R172.64] ;  /* 0x00000004ac6c5981 */ /* 0x000168000c1e1d00 */
[----:B------:R0:W5:Y:S04]  /*0b10*/  @P5 LDG.E.128 R112, [R172.64+0x10] ;  /* 0x00001004ac705981 */ /* 0x000168000c1e1d00 */
[----:B0-----:R-:W3:Y:S01]  /*0b20*/  LDL R173, [R1+0x30] ;  /* 0x0000300001ad7983 */ /* 0x001ee20000100800 */
[----:B----4-:R-:W-:Y:S01]  /*0b30*/  FADD.FTZ R160, -R204, R160 ;  /* 0x000000a0cca07221 */ /* 0x010fe20000010100 */
[----:B--2---:R-:W-:-:S03]  /*0b40*/  PRMT R179, RZ, 0x5410, R164 ;  /* 0x00005410ffb37816 */ /* 0x004fc600000000a4 */
[----:B-----5:R-:W-:Y:S02]  /*0b50*/  FMUL.FTZ R172, R4, R160 ;  /* 0x000000a004ac7220 */ /* 0x020fe40000410000 */
[----:B------:R-:W-:Y:S02]  /*0b60*/  FADD.FTZ R72, R72, R179 ;  /* 0x000000b348487221 */ /* 0x000fe40000010000 */
[-C--:B------:R-:W-:Y:S02]  /*0b70*/  FFMA.FTZ R36, R172, R179.reuse, R36 ;  /* 0x000000b3ac247223 */ /* 0x080fe40000010024 */
[----:B------:R-:W-:Y:S02]  /*0b80*/  FMUL.FTZ R179, R174, R179 ;  /* 0x000000b3aeb37220 */ /* 0x000fe40000410000 */
[----:B------:R-:W2:Y:S01]  /*0b90*/  LDL R174, [R1+0x34] ;  /* 0x0000340001ae7983 */ /* 0x000ea20000100800 */
[----:B------:R-:W-:-:S04]  /*0ba0*/  FADD.FTZ R162, -R204, R162 ;  /* 0x000000a2cca27221 */ /* 0x000fc80000010100 */
[----:B------:R-:W-:Y:S02]  /*0bb0*/  FMUL.FTZ R178, R4, R162 ;  /* 0x000000a204b27220 */ /* 0x000fe40000410000 */
[----:B------:R-:W4:Y:S01]  /*0bc0*/  LDL R162, [R1+0x2c] ;  /* 0x00002c0001a27983 */ /* 0x000f220000100800 */
[----:B------:R-:W-:Y:S01]  /*0bd0*/  FADD.FTZ R161, -R204, R161 ;  /* 0x000000a1cca17221 */ /* 0x000fe20000010100 */
[----:B------:R-:W-:Y:S02]  /*0be0*/  PRMT R164, RZ, 0x7610, R164 ;  /* 0x00007610ffa47816 */ /* 0x000fe400000000a4 */
[----:B------:R-:W-:Y:S01]  /*0bf0*/  PRMT R229, RZ, 0x5410, R165 ;  /* 0x00005410ffe57816 */ /* 0x000fe200000000a5 */
[----:B------:R-:W-:Y:S02]  /*0c00*/  FMUL.FTZ R180, R4, R161 ;  /* 0x000000a104b47220 */ /* 0x000fe40000410000 */
[----:B---3--:R-:W-:Y:S02]  /*0c10*/  FMUL.FTZ R230, R228, R164 ;  /* 0x000000a4e4e67220 */ /* 0x008fe40000410000 */
[----:B------:R-:W-:-:S02]  /*0c20*/  FADD.FTZ R161, RZ, R179 ;  /* 0x000000b3ffa17221 */ /* 0x000fc40000010000 */
[----:B------:R-:W-:Y:S01]  /*0c30*/  FFMA.FTZ R160, R172, R179, RZ ;  /* 0x000000b3aca07223 */ /* 0x000fe200000100ff */
        /* <DEDUP_REMOVED lines=8> */
[--C-:B------:R-:W-:Y:S01]  /*0cc0*/  PRMT R227, RZ, 0x5410, R166.reuse ;  /* 0x00005410ffe37816 */ /* 0x100fe200000000a6 */
[C---:B------:R-:W-:Y:S01]  /*0cd0*/  FMUL.FTZ R176, R4.reuse, R168 ;  /* 0x000000a804b07220 */ /* 0x040fe20000410000 */
[----:B------:R-:W-:Y:S01]  /*0ce0*/  PRMT R166, RZ, 0x7610, R166 ;  /* 0x00007610ffa67816 */ /* 0x000fe200000000a6 */
[----:B------:R-:W-:Y:S02]  /*0cf0*/  FMUL.FTZ R177, R4, R163 ;  /* 0x000000a304b17220 */ /* 0x000fe40000410000 */
[----:B------:R-:W-:Y:S02]  /*0d00*/  FMUL.FTZ R228, R226, R165 ;  /* 0x000000a5e2e47220 */ /* 0x000fe40000410000 */
[----:B------:R-:W-:-:S02]  /*0d10*/  FADD.FTZ R161, R161, R229 ;  /* 0x000000e5a1a17221 */ /* 0x000fc40000010000 */
[----:B------:R-:W-:Y:S02]  /*0d20*/  FFMA.FTZ R160, R178, R229, R160 ;  /* 0x000000e5b2a07223 */ /* 0x000fe400000100a0 */
        /* <DEDUP_REMOVED lines=13> */
[----:B------:R-:W-:Y:S01]  /*0e00*/  FADD.FTZ R171, -R204, R171 ;  /* 0x000000abccab7221 */ /* 0x000fe20000010100 */
[----:B------:R-:W-:Y:S01]  /*0e10*/  IADD3 R168, R2, 0x20, RZ ;  /* 0x0000002002a87810 */ /* 0x000fe20007ffe0ff */
[----:B------:R-:W-:Y:S02]  /*0e20*/  FADD.FTZ R73, R73, R164 ;  /* 0x000000a449497221 */ /* 0x000fe40000010000 */
[----:B------:R-:W-:Y:S02]  /*0e30*/  FFMA.FTZ R37, R180, R164, R37 ;  /* 0x000000a4b4257223 */ /* 0x000fe40000010025 */
[----:B------:R-:W-:Y:S02]  /*0e40*/  FADD.FTZ R75, R75, R165 ;  /* 0x000000a54b4b7221 */ /* 0x000fe40000010000 */
[----:B------:R-:W-:Y:S02]  /*0e50*/  FFMA.FTZ R39, R177, R165, R39 ;  /* 0x000000a5b1277223 */ /* 0x000fe40000010027 */
[----:B------:R-:W-:-:S02]  /*0e60*/  FADD.FTZ R77, R77, R166 ;  /* 0x000000a64d4d7221 */ /* 0x000fc40000010000 */
[-C--:B------:R-:W-:Y:S02]  /*0e70*/  FFMA.FTZ R41, R175, R166.reuse, R41 ;  /* 0x000000a6af297223 */ /* 0x080fe40000010029 */
[----:B------:R-:W-:Y:S02]  /*0e80*/  FADD.FTZ R79, R79, R167 ;  /* 0x000000a74f4f7221 */ /* 0x000fe40000010000 */
[----:B--2---:R-:W-:Y:S02]  /*0e90*/  FMUL.FTZ R226, R174, R166 ;  /* 0x000000a6aee27220 */ /* 0x004fe40000410000 */
[----:B------:R-:W-:Y:S02]  /*0ea0*/  FMUL.FTZ R174, R4, R170 ;  /* 0x000000aa04ae7220 */ /* 0x000fe40000410000 */
[----:B------:R-:W-:Y:S02]  /*0eb0*/  FADD.FTZ R161, R161, R226 ;  /* 0x000000e2a1a17221 */ /* 0x000fe40000010000 */
[----:B------:R-:W-:-:S02]  /*0ec0*/  FFMA.FTZ R42, R174, R225, R42 ;  /* 0x000000e1ae2a7223 */ /* 0x000fc4000001002a */
[----:B------:R-:W-:Y:S02]  /*0ed0*/  FMUL.FTZ R225, R173, R225 ;  /* 0x000000e1ade17220 */ /* 0x000fe40000410000 */
[----:B------:R-:W-:Y:S02]  /*0ee0*/  FFMA.FTZ R160, R175, R226, R160 ;  /* 0x000000e2afa07223 */ /* 0x000fe400000100a0 */
[----:B------:R-:W-:Y:S02]  /*0ef0*/  FMUL.FTZ R173, R4, R171 ;  /* 0x000000ab04ad7220 */ /* 0x000fe40000410000 */
[----:B----4-:R-:W-:Y:S02]  /*0f00*/  FMUL.FTZ R224, R162, R167 ;  /* 0x000000a7a2e07220 */ /* 0x010fe40000410000 */
[----:B------:R-:W-:Y:S02]  /*0f10*/  FADD.FTZ R161, R161, R225 ;  /* 0x000000e1a1a17221 */ /* 0x000fe40000010000 */
[----:B------:R-:W-:-:S02]  /*0f20*/  FFMA.FTZ R160, R174, R225, R160 ;  /* 0x000000e1aea07223 */ /* 0x000fc400000100a0 */
[----:B------:R-:W-:Y:S02]  /*0f30*/  FFMA.FTZ R43, R173, R167, R43 ;  /* 0x000000a7ad2b7223 */ /* 0x000fe4000001002b */
[----:B------:R-:W-:Y:S02]  /*0f40*/  FADD.FTZ R206, R161, R224 ;  /* 0x000000e0a1ce7221 */ /* 0x000fe40000010000 */
[----:B------:R-:W-:Y:S02]  /*0f50*/  FFMA.FTZ R205, R173, R224, R160 ;  /* 0x000000e0adcd7223 */ /* 0x000fe400000100a0 */
.L_x_838:
[----:B------:R-:W-:Y:S05]  /*0f60*/  BSYNC B1 ;  /* 0x0000000000017941 */ /* 0x000fea0003800000 */
.L_x_837:
[----:B------:R-:W-:Y:S01]  /*0f70*/  BSSY B1, `(.L_x_839) ;  /* 0x0000058000017945 */ /* 0x000fe20003800000 */
[----:B------:R-:W-:Y:S05]  /*0f80*/  @!P1 BRA `(.L_x_840) ;  /* 0x0000056000009947 */ /* 0x000fea0003800000 */
[----:B------:R-:W-:Y:S01]  /*0f90*/  HFMA2.MMA R165, -RZ, RZ, 0, 9.5367431640625e-07 ;  /* 0x00000010ffa57435 */ /* 0x000fe200000001ff */
[C---:B------:R-:W-:Y:S01]  /*0fa0*/  LEA R24, P5, R168.reuse, c[0x0][0x188], 0x5 ;  /* 0x00006200a8187a11 */ /* 0x040fe200078a28ff */
[----:B------:R-:W2:Y:S03]  /*0fb0*/  LDL R169, [R1+0x28] ;  /* 0x0000280001a97983 */ /* 0x000ea60000100800 */
[C---:B------:R-:W-:Y:S01]  /*0fc0*/  LEA.HI.X R25, R168.reuse, c[0x0][0x18c], RZ, 0x5, P5 ;  /* 0x00006300a8197a11 */ /* 0x040fe200028f2cff */
[----:B------:R-:W3:Y:S04]  /*0fd0*/  LDL R218, [R1+0x24] ;  /* 0x0000240001da7983 */ /* 0x000ee80000100800 */
[----:B------:R-:W-:Y:S01]  /*0fe0*/  IMAD.WIDE.U32 R164, R168, R165, c[0x0][0x208] ;  /* 0x00008200a8a47625 */ /* 0x000fe200078e00a5 */
[----:B------:R0:W4:Y:S04]  /*0ff0*/  LDG.E.128 R160, [R24.64] ;  /* 0x0000000418a07981 */ /* 0x000128000c1e1d00 */
[----:B------:R-:W2:Y:S04]  /*1000*/  LDL R216, [R1+0x20] ;  /* 0x0000200001d87983 */ /* 0x000ea80000100800 */
[----:B------:R-:W2:Y:S04]  /*1010*/  LDG.E.128 R164, [R164.64] ;  /* 0x00000004a4a47981 */ /* 0x000ea8000c1e1d00 */
[----:B0-----:R-:W3:Y:S04]  /*1020*/  LDG.E.128 R24, [R24.64+0x10] ;  /* 0x0000100418187981 */ /* 0x001ee8000c1e1d00 */
[----:B------:R-:W3:Y:S01]  /*1030*/  LDL R171, [R1+0x1c] ;  /* 0x00001c0001ab7983 */ /* 0x000ee20000100800 */
[----:B------:R-:W-:-:S03]  /*1040*/  ISETP.NE.U32.AND P5, PT, RZ, c[0x0][0x218], PT ;  /* 0x00008600ff007a0c */ /* 0x000fc60003fa5070 */
[----:B------:R-:W3:Y:S01]  /*1050*/  LDL R170, [R1+0x18] ;  /* 0x0000180001aa7983 */ /* 0x000ee20000100800 */
[----:B------:R-:W-:-:S13]  /*1060*/  ISETP.NE.AND.EX P5, PT, RZ, c[0x0][0x21c], PT, P5 ;  /* 0x00008700ff007a0c */ /* 0x000fda0003fa5350 */
[----:B------:R-:W-:-:S04]  /*1070*/  @P5 LEA R22, P6, R168, c[0x0][0x218], 0x5 ;  /* 0x00008600a8165a11 */ /* 0x000fc800078c28ff */
[----:B------:R-:W-:-:S05]  /*1080*/  @P5 LEA.HI.X R23, R168, c[0x0][0x21c], RZ, 0x5, P6 ;  /* 0x00008700a8175a11 */ /* 0x000fca00030f2cff */
[----:B------:R0:W5:Y:S04]  /*1090*/  @P5 LDG.E.128 R116, [R22.64] ;  /* 0x0000000416745981 */ /* 0x000168000c1e1d00 */
[----:B------:R0:W5:Y:S01]  /*10a0*/  @P5 LDG.E.128 R120, [R22.64+0x10] ;  /* 0x0000100416785981 */ /* 0x000162000c1e1d00 */
[C---:B----4-:R-:W-:Y:S02]  /*10b0*/  FADD.FTZ R7, -R204.reuse, R160 ;  /* 0x000000a0cc077221 */ /* 0x050fe40000010100 */
[----:B------:R-:W-:Y:S01]  /*10c0*/  FADD.FTZ R161, -R204, R161 ;  /* 0x000000a1cca17221 */ /* 0x000fe20000010100 */
[----:B------:R-:W4:Y:S01]  /*10d0*/  LDL R160, [R1+0xc] ;  /* 0x00000c0001a07983 */ /* 0x000f220000100800 */
[----:B-----5:R-:W-:Y:S01]  /*10e0*/  FMUL.FTZ R7, R4, R7 ;  /* 0x0000000704077220 */ /* 0x020fe20000410000 */
[----:B--2---:R-:W-:-:S05]  /*10f0*/  PRMT R223, RZ, 0x5410, R164 ;  /* 0x00005410ffdf7816 */ /* 0x004fca00000000a4 */
[----:B------:R-:W-:Y:S02]  /*1100*/  FADD.FTZ R80, R80, R223 ;  /* 0x000000df50507221 */ /* 0x000fe40000010000 */
[-C--:B------:R-:W-:Y:S02]  /*1110*/  FFMA.FTZ R44, R7, R223.reuse, R44 ;  /* 0x000000df072c7223 */ /* 0x080fe4000001002c */
[----:B------:R-:W-:Y:S02]  /*1120*/  FMUL.FTZ R223, R169, R223 ;  /* 0x000000dfa9df7220 */ /* 0x000fe40000410000 */
[----:B------:R-:W2:Y:S01]  /*1130*/  LDL R169, [R1+0x14] ;  /* 0x0000140001a97983 */ /* 0x000ea20000100800 */
[----:B---3--:R-:W-:Y:S02]  /*1140*/  FADD.FTZ R21, -R204, R27 ;  /* 0x0000001bcc157221 */ /* 0x008fe40000010100 */
[----:B------:R-:W-:Y:S02]  /*1150*/  FMUL.FTZ R27, R4, R161 ;  /* 0x000000a1041b7220 */ /* 0x000fe40000410000 */
[----:B------:R-:W3:Y:S01]  /*1160*/  LDL R161, [R1+0x10] ;  /* 0x0000100001a17983 */ /* 0x000ee20000100800 */
[C---:B------:R-:W-:Y:S01]  /*1170*/  FADD.FTZ R162, -R204.reuse, R162 ;  /* 0x000000a2cca27221 */ /* 0x040fe20000010100 */
[----:B------:R-:W-:Y:S01]  /*1180*/  PRMT R164, RZ, 0x7610, R164 ;  /* 0x00007610ffa47816 */ /* 0x000fe200000000a4 */
[----:B0-----:R-:W-:Y:S01]  /*1190*/  FADD.FTZ R22, -R204, R26 ;  /* 0x0000001acc167221 */ /* 0x001fe20000010100 */
[----:B------:R-:W-:Y:S01]  /*11a0*/  PRMT R221, RZ, 0x5410, R165 ;  /* 0x00005410ffdd7816 */ /* 0x000fe200000000a5 */
[----:B------:R-:W-:-:S02]  /*11b0*/  FMUL.FTZ R26, R4, R162 ;  /* 0x000000a2041a7220 */ /* 0x000fc40000410000 */
[----:B------:R-:W-:Y:S02]  /*11c0*/  FMUL.FTZ R222, R218, R164 ;  /* 0x000000a4dade7220 */ /* 0x000fe40000410000 */
[----:B------:R-:W-:Y:S02]  /*11d0*/  FADD.FTZ R206, R206, R223 ;  /* 0x000000dfcece7221 */ /* 0x000fe40000010000 */
[----:B------:R-:W-:Y:S01]  /*11e0*/  FFMA.FTZ R205, R7, R223, R205 ;  /* 0x000000df07cd7223 */ /* 0x000fe200000100cd */
[----:B------:R-:W-:Y:S01]  /*11f0*/  PRMT R165, RZ, 0x7610, R165 ;  /* 0x00007610ffa57816 */ /* 0x000fe200000000a5 */
[----:B------:R-:W-:Y:S02]  /*1200*/  FADD.FTZ R24, -R204, R24 ;  /* 0x00000018cc187221 */ /* 0x000fe40000010100 */
[----:B------:R-:W-:Y:S02]  /*1210*/  FADD.FTZ R82, R82, R221 ;  /* 0x000000dd52527221 */ /* 0x000fe40000010000 */
[----:B------:R-:W-:-:S02]  /*1220*/  FFMA.FTZ R46, R26, R221, R46 ;  /* 0x000000dd1a2e7223 */ /* 0x000fc4000001002e */
[----:B------:R-:W-:Y:S02]  /*1230*/  FADD.FTZ R163, -R204, R163 ;  /* 0x000000a3cca37221 */ /* 0x000fe40000010100 */
[----:B------:R-:W-:Y:S02]  /*1240*/  FMUL.FTZ R221, R216, R221 ;  /* 0x000000ddd8dd7220 */ /* 0x000fe40000410000 */
[----:B------:R-:W-:Y:S02]  /*1250*/  FADD.FTZ R206, R206, R222 ;  /* 0x000000decece7221 */ /* 0x000fe40000010000 */
[----:B------:R-:W-:Y:S01]  /*1260*/  FFMA.FTZ R205, R27, R222, R205 ;  /* 0x000000de1bcd7223 */ /* 0x000fe200000100cd */
[----:B------:R-:W-:Y:S01]  /*1270*/  PRMT R219, RZ, 0x5410, R166 ;  /* 0x00005410ffdb7816 */ /* 0x000fe200000000a6 */
[----:B------:R-:W-:Y:S02]  /*1280*/  FADD.FTZ R23, -R204, R25 ;  /* 0x00000019cc177221 */ /* 0x000fe40000010100 */
        /* <DEDUP_REMOVED lines=12> */
[C---:B------:R-:W-:Y:S02]  /*1350*/  FMUL.FTZ R22, R4.reuse, R22 ;  /* 0x0000001604167220 */ /* 0x040fe40000410000 */
[----:B------:R-:W-:Y:S02]  /*1360*/  FMUL.FTZ R23, R4, R23 ;  /* 0x0000001704177220 */ /* 0x000fe40000410000 */
[----:B------:R-:W-:-:S02]  /*1370*/  FADD.FTZ R206, R206, R219 ;  /* 0x000000dbcece7221 */ /* 0x000fc40000010000 */
[----:B------:R-:W-:Y:S01]  /*1380*/  FFMA.FTZ R205, R24, R219, R205 ;  /* 0x000000db18cd7223 */ /* 0x000fe200000100cd */
[----:B------:R-:W-:Y:S01]  /*1390*/  PRMT R167, RZ, 0x7610, R167 ;  /* 0x00007610ffa77816 */ /* 0x000fe200000000a7 */
[----:B------:R-:W-:Y:S02]  /*13a0*/  FADD.FTZ R86, R86, R217 ;  /* 0x000000d956567221 */ /* 0x000fe40000010000 */
[----:B------:R-:W-:Y:S02]  /*13b0*/  FFMA.FTZ R50, R22, R217, R50 ;  /* 0x000000d916327223 */ /* 0x000fe40000010032 */
[----:B------:R-:W-:Y:S01]  /*13c0*/  FMUL.FTZ R21, R4, R21 ;  /* 0x0000001504157220 */ /* 0x000fe20000410000 */
[----:B------:R-:W-:Y:S01]  /*13d0*/  IADD3 R168, R168, 0x20, RZ ;  /* 0x00000020a8a87810 */ /* 0x000fe20007ffe0ff */
        /* <DEDUP_REMOVED lines=8> */
[----:B----4-:R-:W-:Y:S02]  /*1460*/  FMUL.FTZ R216, R160, R167 ;  /* 0x000000a7a0d87220 */ /* 0x010fe40000410000 */
[----:B--2---:R-:W-:-:S04]  /*1470*/  FMUL.FTZ R218, R169, R166 ;  /* 0x000000a6a9da7220 */ /* 0x004fc80000410000 */
[----:B------:R-:W-:Y:S02]  /*1480*/  FADD.FTZ R206, R206, R218 ;  /* 0x000000dacece7221 */ /* 0x000fe40000010000 */
[----:B---3--:R-:W-:Y:S02]  /*1490*/  FMUL.FTZ R217, R161, R217 ;  /* 0x000000d9a1d97220 */ /* 0x008fe40000410000 */
[----:B------:R-:W-:Y:S02]  /*14a0*/  FFMA.FTZ R205, R23, R218, R205 ;  /* 0x000000da17cd7223 */ /* 0x000fe400000100cd */
[----:B------:R-:W-:Y:S02]  /*14b0*/  FADD.FTZ R206, R206, R217 ;  /* 0x000000d9cece7221 */ /* 0x000fe40000010000 */
[----:B------:R-:W-:Y:S02]  /*14c0*/  FFMA.FTZ R205, R22, R217, R205 ;  /* 0x000000d916cd7223 */ /* 0x000fe400000100cd */
[----:B------:R-:W-:-:S02]  /*14d0*/  FADD.FTZ R206, R206, R216 ;  /* 0x000000d8cece7221 */ /* 0x000fc40000010000 */
[----:B------:R-:W-:Y:S02]  /*14e0*/  FFMA.FTZ R205, R21, R216, R205 ;  /* 0x000000d815cd7223 */ /* 0x000fe400000100cd */
.L_x_840:
[----:B------:R-:W-:Y:S05]  /*14f0*/  BSYNC B1 ;  /* 0x0000000000017941 */ /* 0x000fea0003800000 */
.L_x_839:
[----:B------:R-:W-:Y:S01]  /*1500*/  BSSY B1, `(.L_x_841) ;  /* 0x0000053000017945 */ /* 0x000fe20003800000 */
[----:B------:R-:W-:Y:S05]  /*1510*/  @!P2 BRA `(.L_x_842) ;  /* 0x000005100000a947 */ /* 0x000fea0003800000 */
[C---:B------:R-:W-:Y:S01]  /*1520*/  LEA R16, P5, R168.reuse, c[0x0][0x188], 0x5 ;  /* 0x00006200a8107a11 */ /* 0x040fe200078a28ff */
[----:B------:R-:W2:Y:S01]  /*1530*/  LDL R171, [R1+0x8] ;  /* 0x0000080001ab7983 */ /* 0x000ea20000100800 */
[----:B------:R-:W-:Y:S02]  /*1540*/  MOV R165, 0x10 ;  /* 0x0000001000a57802 */ /* 0x000fe40000000f00 */
[C---:B------:R-:W-:Y:S01]  /*1550*/  LEA.HI.X R17, R168.reuse, c[0x0][0x18c], RZ, 0x5, P5 ;  /* 0x00006300a8117a11 */ /* 0x040fe200028f2cff */
[----:B------:R-:W3:Y:S02]  /*1560*/  LDL R170, [R1+0x4] ;  /* 0x0000040001aa7983 */ /* 0x000ee40000100800 */
[----:B------:R-:W-:Y:S02]  /*1570*/  IMAD.WIDE.U32 R164, R168, R165, c[0x0][0x208] ;  /* 0x00008200a8a47625 */ /* 0x000fe400078e00a5 */
[----:B------:R0:W4:Y:S04]  /*1580*/  LDG.E.128 R160, [R16.64] ;  /* 0x0000000410a07981 */ /* 0x000128000c1e1d00 */
[----:B------:R-:W2:Y:S04]  /*1590*/  LDG.E.128 R164, [R164.64] ;  /* 0x00000004a4a47981 */ /* 0x000ea8000c1e1d00 */
[----:B------:R-:W3:Y:S01]  /*15a0*/  LDL R169, [R1] ;  /* 0x0000000001a97983 */ /* 0x000ee20000100800 */
[----:B------:R-:W-:-:S03]  /*15b0*/  ISETP.NE.U32.AND P5, PT, RZ, c[0x0][0x218], PT ;  /* 0x00008600ff007a0c */ /* 0x000fc60003fa5070 */
[----:B0-----:R-:W3:Y:S01]  /*15c0*/  LDG.E.128 R16, [R16.64+0x10] ;  /* 0x0000100410107981 */ /* 0x001ee2000c1e1d00 */
[----:B------:R-:W-:-:S13]  /*15d0*/  ISETP.NE.AND.EX P5, PT, RZ, c[0x0][0x21c], PT, P5 ;  /* 0x00008700ff007a0c */ /* 0x000fda0003fa5350 */
[----:B------:R-:W-:-:S04]  /*15e0*/  @P5 LEA R14, P6, R168, c[0x0][0x218], 0x5 ;  /* 0x00008600a80e5a11 */ /* 0x000fc800078c28ff */
[----:B------:R-:W-:-:S05]  /*15f0*/  @P5 LEA.HI.X R15, R168, c[0x0][0x21c], RZ, 0x5, P6 ;  /* 0x00008700a80f5a11 */ /* 0x000fca00030f2cff */
[----:B------:R3:W5:Y:S04]  /*1600*/  @P5 LDG.E.128 R124, [R14.64] ;  /* 0x000000040e7c5981 */ /* 0x000768000c1e1d00 */
[----:B------:R3:W5:Y:S01]  /*1610*/  @P5 LDG.E.128 R128, [R14.64+0x10] ;  /* 0x000010040e805981 */ /* 0x000762000c1e1d00 */
[----:B------:R-:W-:Y:S01]  /*1620*/  IADD3 R168, R168, 0x20, RZ ;  /* 0x00000020a8a87810 */ /* 0x000fe20007ffe0ff */
[----:B----4-:R-:W-:Y:S01]  /*1630*/  FADD.FTZ R6, -R204, R160 ;  /* 0x000000a0cc067221 */ /* 0x010fe20000010100 */
[----:B--2---:R-:W-:-:S03]  /*1640*/  PRMT R215, RZ, 0x5410, R164 ;  /* 0x00005410ffd77816 */ /* 0x004fc600000000a4 */
[----:B-----5:R-:W-:Y:S01]  /*1650*/  FMUL.FTZ R6, R4, R6 ;  /* 0x0000000604067220 */ /* 0x020fe20000410000 */
[----:B------:R-:W-:Y:S01]  /*1660*/  PRMT R164, RZ, 0x7610, R164 ;  /* 0x00007610ffa47816 */ /* 0x000fe200000000a4 */
[----:B------:R-:W-:Y:S02]  /*1670*/  FADD.FTZ R162, -R204, R162 ;  /* 0x000000a2cca27221 */ /* 0x000fe40000010100 */
[----:B------:R-:W-:Y:S02]  /*1680*/  FADD.FTZ R88, R88, R215 ;  /* 0x000000d758587221 */ /* 0x000fe40000010000 */
[-C--:B------:R-:W-:Y:S02]  /*1690*/  FFMA.FTZ R52, R6, R215.reuse, R52 ;  /* 0x000000d706347223 */ /* 0x080fe40000010034 */
[C---:B------:R-:W-:Y:S02]  /*16a0*/  FADD.FTZ R20, -R204.reuse, R161 ;  /* 0x000000a1cc147221 */ /* 0x040fe40000010100 */
[----:B------:R-:W-:Y:S01]  /*16b0*/  FMUL.FTZ R215, R171, R215 ;  /* 0x000000d7abd77220 */ /* 0x000fe20000410000 */
[----:B------:R-:W-:Y:S01]  /*16c0*/  PRMT R210, RZ, 0x5410, R165 ;  /* 0x00005410ffd27816 */ /* 0x000fe200000000a5 */
[----:B---3--:R-:W-:-:S02]  /*16d0*/  FADD.FTZ R14, -R204, R19 ;  /* 0x00000013cc0e7221 */ /* 0x008fc40000010100 */
[C---:B------:R-:W-:Y:S02]  /*16e0*/  FMUL.FTZ R19, R4.reuse, R162 ;  /* 0x000000a204137220 */ /* 0x040fe40000410000 */
[----:B------:R-:W-:Y:S02]  /*16f0*/  FMUL.FTZ R20, R4, R20 ;  /* 0x0000001404147220 */ /* 0x000fe40000410000 */
[----:B------:R-:W-:Y:S02]  /*1700*/  FMUL.FTZ R214, R170, R164 ;  /* 0x000000a4aad67220 */ /* 0x000fe40000410000 */
[----:B------:R-:W-:Y:S02]  /*1710*/  FADD.FTZ R206, R206, R215 ;  /* 0x000000d7cece7221 */ /* 0x000fe40000010000 */
[----:B------:R-:W-:Y:S01]  /*1720*/  FFMA.FTZ R205, R6, R215, R205 ;  /* 0x000000d706cd7223 */ /* 0x000fe200000100cd */
[----:B------:R-:W-:Y:S01]  /*1730*/  PRMT R165, RZ, 0x7610, R165 ;  /* 0x00007610ffa57816 */ /* 0x000fe200000000a5 */
[----:B------:R-:W-:-:S02]  /*1740*/  FADD.FTZ R160, -R204, R16 ;  /* 0x00000010cca07221 */ /* 0x000fc40000010100 */
[----:B------:R-:W-:Y:S02]  /*1750*/  FADD.FTZ R90, R90, R210 ;  /* 0x000000d25a5a7221 */ /* 0x000fe40000010000 */
[-C--:B------:R-:W-:Y:S02]  /*1760*/  FFMA.FTZ R54, R19, R210.reuse, R54 ;  /* 0x000000d213367223 */ /* 0x080fe40000010036 */
[----:B------:R-:W-:Y:S02]  /*1770*/  FADD.FTZ R163, -R204, R163 ;  /* 0x000000a3cca37221 */ /* 0x000fe40000010100 */
[----:B------:R-:W-:Y:S02]  /*1780*/  FMUL.FTZ R210, R169, R210 ;  /* 0x000000d2a9d27220 */ /* 0x000fe40000410000 */
[----:B------:R-:W-:Y:S02]  /*1790*/  FADD.FTZ R206, R206, R214 ;  /* 0x000000d6cece7221 */ /* 0x000fe40000010000 */
[----:B------:R-:W-:Y:S01]  /*17a0*/  FFMA.FTZ R205, R20, R214, R205 ;  /* 0x000000d614cd7223 */ /* 0x000fe200000100cd */
[----:B------:R-:W-:Y:S01]  /*17b0*/  PRMT R208, RZ, 0x5410, R166 ;  /* 0x00005410ffd07816 */ /* 0x000fe200000000a6 */
[----:B------:R-:W-:-:S02]  /*17c0*/  FADD.FTZ R16, -R204, R17 ;  /* 0x00000011cc107221 */ /* 0x000fc40000010100 */
[----:B------:R-:W-:Y:S02]  /*17d0*/  FADD.FTZ R15, -R204, R18 ;  /* 0x00000012cc0f7221 */ /* 0x000fe40000010100 */
        /* <DEDUP_REMOVED lines=12> */
[C---:B------:R-:W-:Y:S02]  /*18a0*/  FMUL.FTZ R15, R4.reuse, R15 ;  /* 0x0000000f040f7220 */ /* 0x040fe40000410000 */
        /* <DEDUP_REMOVED lines=24> */
.L_x_842:
[----:B------:R-:W-:Y:S05]  /*1a30*/  BSYNC B1 ;  /* 0x0000000000017941 */ /* 0x000fea0003800000 */
.L_x_841:
[----:B------:R-:W-:Y:S01]  /*1a40*/  BSSY B1, `(.L_x_843) ;  /* 0x0000050000017945 */ /* 0x000fe20003800000 */
[----:B------:R-:W-:Y:S05]  /*1a50*/  @!P3 BRA `(.L_x_844) ;  /* 0x000004e00000b947 */ /* 0x000fea0003800000 */
[----:B------:R-:W-:Y:S01]  /*1a60*/  HFMA2.MMA R165, -RZ, RZ, 0, 9.5367431640625e-07 ;  /* 0x00000010ffa57435 */ /* 0x000fe200000001ff */
[----:B------:R-:W-:-:S04]  /*1a70*/  LEA R8, P5, R168, c[0x0][0x188], 0x5 ;  /* 0x00006200a8087a11 */ /* 0x000fc800078a28ff */
[----:B------:R-:W-:Y:S02]  /*1a80*/  LEA.HI.X R9, R168, c[0x0][0x18c], RZ, 0x5, P5 ;  /* 0x00006300a8097a11 */ /* 0x000fe400028f2cff */
[----:B------:R-:W-:-:S03]  /*1a90*/  ISETP.NE.U32.AND P5, PT, RZ, c[0x0][0x218], PT ;  /* 0x00008600ff007a0c */ /* 0x000fc60003fa5070 */
[----:B------:R-:W-:Y:S01]  /*1aa0*/  IMAD.WIDE.U32 R164, R168, R165, c[0x0][0x208] ;  /* 0x00008200a8a47625 */ /* 0x000fe200078e00a5 */
[----:B------:R0:W2:Y:S01]  /*1ab0*/  LDG.E.128 R160, [R8.64] ;  /* 0x0000000408a07981 */ /* 0x0000a2000c1e1d00 */
[----:B------:R-:W-:-:S04]  /*1ac0*/  ISETP.NE.AND.EX P5, PT, RZ, c[0x0][0x21c], PT, P5 ;  /* 0x00008700ff007a0c */ /* 0x000fc80003fa5350 */
[----:B------:R-:W3:Y:S04]  /*1ad0*/  LDG.E.128 R164, [R164.64] ;  /* 0x00000004a4a47981 */ /* 0x000ee8000c1e1d00 */
[----:B0-----:R-:W4:Y:S05]  /*1ae0*/  LDG.E.128 R8, [R8.64+0x10] ;  /* 0x0000100408087981 */ /* 0x001f2a000c1e1d00 */
[----:B------:R-:W-:-:S04]  /*1af0*/  @P5 LEA R12, P6, R168, c[0x0][0x218], 0x5 ;  /* 0x00008600a80c5a11 */ /* 0x000fc800078c28ff */
[----:B------:R-:W-:-:S05]  /*1b00*/  @P5 LEA.HI.X R13, R168, c[0x0][0x21c], RZ, 0x5, P6 ;  /* 0x00008700a80d5a11 */ /* 0x000fca00030f2cff */
[----:B------:R0:W5:Y:S04]  /*1b10*/  @P5 LDG.E.128 R132, [R12.64] ;  /* 0x000000040c845981 */ /* 0x000168000c1e1d00 */
[----:B------:R0:W5:Y:S01]  /*1b20*/  @P5 LDG.E.128 R136, [R12.64+0x10] ;  /* 0x000010040c885981 */ /* 0x000162000c1e1d00 */
[----:B------:R-:W-:Y:S01]  /*1b30*/  IADD3 R168, R168, 0x20, RZ ;  /* 0x00000020a8a87810 */ /* 0x000fe20007ffe0ff */
[----:B--2---:R-:W-:-:S04]  /*1b40*/  FADD.FTZ R5, -R204, R160 ;  /* 0x000000a0cc057221 */ /* 0x004fc80000010100 */
[----:B-----5:R-:W-:Y:S01]  /*1b50*/  FMUL.FTZ R5, R4, R5 ;  /* 0x0000000504057220 */ /* 0x020fe20000410000 */
[----:B---3--:R-:W-:Y:S01]  /*1b60*/  PRMT R213, RZ, 0x5410, R164 ;  /* 0x00005410ffd57816 */ /* 0x008fe200000000a4 */
[C---:B0-----:R-:W-:Y:S01]  /*1b70*/  FADD.FTZ R12, -R204.reuse, R162 ;  /* 0x000000a2cc0c7221 */ /* 0x041fe20000010100 */
[----:B------:R-:W-:Y:S01]  /*1b80*/  PRMT R164, RZ, 0x7610, R164 ;  /* 0x00007610ffa47816 */ /* 0x000fe200000000a4 */
[----:B------:R-:W-:Y:S02]  /*1b90*/  FADD.FTZ R13, -R204, R161 ;  /* 0x000000a1cc0d7221 */ /* 0x000fe40000010100 */
[----:B------:R-:W-:Y:S02]  /*1ba0*/  FADD.FTZ R96, R96, R213 ;  /* 0x000000d560607221 */ /* 0x000fe40000010000 */
[-C--:B------:R-:W-:Y:S02]  /*1bb0*/  FFMA.FTZ R60, R5, R213.reuse, R60 ;  /* 0x000000d5053c7223 */ /* 0x080fe4000001003c */
[----:B------:R-:W-:Y:S01]  /*1bc0*/  FMUL.FTZ R213, R247, R213 ;  /* 0x000000d5f7d57220 */ /* 0x000fe20000410000 */
[----:B------:R-:W-:Y:S01]  /*1bd0*/  PRMT R201, RZ, 0x5410, R165 ;  /* 0x00005410ffc97816 */ /* 0x000fe200000000a5 */
[----:B------:R-:W-:-:S02]  /*1be0*/  FMUL.FTZ R12, R4, R12 ;  /* 0x0000000c040c7220 */ /* 0x000fc40000410000 */
[----:B------:R-:W-:Y:S02]  /*1bf0*/  FMUL.FTZ R13, R4, R13 ;  /* 0x0000000d040d7220 */ /* 0x000fe40000410000 */
[----:B------:R-:W-:Y:S02]  /*1c00*/  FMUL.FTZ R211, R246, R164 ;  /* 0x000000a4f6d37220 */ /* 0x000fe40000410000 */
[----:B------:R-:W-:Y:S02]  /*1c10*/  FADD.FTZ R206, R206, R213 ;  /* 0x000000d5cece7221 */ /* 0x000fe40000010000 */
[----:B------:R-:W-:Y:S01]  /*1c20*/  FFMA.FTZ R205, R5, R213, R205 ;  /* 0x000000d505cd7223 */ /* 0x000fe200000100cd */
[----:B------:R-:W-:Y:S01]  /*1c30*/  PRMT R165, RZ, 0x7610, R165 ;  /* 0x00007610ffa57816 */ /* 0x000fe200000000a5 */
[----:B----4-:R-:W-:Y:S02]  /*1c40*/  FADD.FTZ R160, -R204, R8 ;  /* 0x00000008cca07221 */ /* 0x010fe40000010100 */
[----:B------:R-:W-:-:S02]  /*1c50*/  FADD.FTZ R98, R98, R201 ;  /* 0x000000c962627221 */ /* 0x000fc40000010000 */
        /* <DEDUP_REMOVED lines=16> */
[----:B------:R-:W-:Y:S02]  /*1d60*/  FADD.FTZ R9, -R204, R9 ;  /* 0x00000009cc097221 */ /* 0x000fe40000010100 */
        /* <DEDUP_REMOVED lines=29> */
.L_x_844:
[----:B------:R-:W-:Y:S05]  /*1f40*/  BSYNC B1 ;  /* 0x0000000000017941 */ /* 0x000fea0003800000 */
.L_x_843:
[----:B------:R-:W-:Y:S01]  /*1f50*/  ISETP.GE.U32.AND P5, PT, R0, 0xa0, PT ;  /* 0x000000a00000780c */ /* 0x000fe20003fa6070 */
[----:B------:R-:W-:-:S12]  /*1f60*/  BSSY B1, `(.L_x_845) ;  /* 0x000004f000017945 */ /* 0x000fd80003800000 */
[----:B------:R-:W-:Y:S05]  /*1f70*/  @!P5 BRA `(.L_x_846) ;  /* 0x000004d00000d947 */ /* 0x000fea0003800000 */
[C---:B------:R-:W-:Y:S02]  /*1f80*/  LEA R164, P5, R168.reuse, c[0x0][0x188], 0x5 ;  /* 0x00006200a8a47a11 */ /* 0x040fe400078a28ff */
[----:B------:R-:W-:Y:S02]  /*1f90*/  MOV R169, 0x10 ;  /* 0x0000001000a97802 */ /* 0x000fe40000000f00 */
[----:B------:R-:W-:Y:S02]  /*1fa0*/  LEA.HI.X R165, R168, c[0x0][0x18c], RZ, 0x5, P5 ;  /* 0x00006300a8a57a11 */ /* 0x000fe400028f2cff */
[----:B------:R-:W-:-:S03]  /*1fb0*/  ISETP.NE.U32.AND P5, PT, RZ, c[0x0][0x218], PT ;  /* 0x00008600ff007a0c */ /* 0x000fc60003fa5070 */
[----:B------:R0:W2:Y:S01]  /*1fc0*/  LDG.E.128 R160, [R164.64] ;  /* 0x00000004a4a07981 */ /* 0x0000a2000c1e1d00 */
[----:B------:R-:W-:-:S03]  /*1fd0*/  ISETP.NE.AND.EX P5, PT, RZ, c[0x0][0x21c], PT, P5 ;  /* 0x00008700ff007a0c */ /* 0x000fc60003fa5350 */
[----:B0-----:R-:W3:Y:S10]  /*1fe0*/  LDG.E.128 R164, [R164.64+0x10] ;  /* 0x00001004a4a47981 */ /* 0x001ef4000c1e1d00 */
[----:B------:R-:W-:-:S04]  /*1ff0*/  @P5 LEA R184, P6, R168, c[0x0][0x218], 0x5 ;  /* 0x00008600a8b85a11 */ /* 0x000fc800078c28ff */
[C---:B------:R-:W-:Y:S01]  /*2000*/  @P5 LEA.HI.X R185, R168.reuse, c[0x0][0x21c], RZ, 0x5, P6 ;  /* 0x00008700a8b95a11 */ /* 0x040fe200030f2cff */
[----:B------:R-:W-:-:S04]  /*2010*/  IMAD.WIDE.U32 R168, R168, R169, c[0x0][0x208] ;  /* 0x00008200a8a87625 */ /* 0x000fc800078e00a9 */
[----:B------:R0:W5:Y:S04]  /*2020*/  @P5 LDG.E.128 R32, [R184.64] ;  /* 0x00000004b8205981 */ /* 0x000168000c1e1d00 */
[----:B------:R-:W4:Y:S04]  /*2030*/  LDG.E.128 R168, [R168.64] ;  /* 0x00000004a8a87981 */ /* 0x000f28000c1e1d00 */
[----:B------:R0:W5:Y:S01]  /*2040*/  @P5 LDG.E.128 R28, [R184.64+0x10] ;  /* 0x00001004b81c5981 */ /* 0x000162000c1e1d00 */
[----:B--2---:R-:W-:-:S04]  /*2050*/  FADD.FTZ R160, -R204, R160 ;  /* 0x000000a0cca07221 */ /* 0x004fc80000010100 */
[----:B-----5:R-:W-:Y:S02]  /*2060*/  FMUL.FTZ R231, R4, R160 ;  /* 0x000000a004e77220 */ /* 0x020fe40000410000 */
[C---:B------:R-:W-:Y:S02]  /*2070*/  FADD.FTZ R162, -R204.reuse, R162 ;  /* 0x000000a2cca27221 */ /* 0x040fe40000010100 */
[----:B------:R-:W-:Y:S02]  /*2080*/  FADD.FTZ R161, -R204, R161 ;  /* 0x000000a1cca17221 */ /* 0x000fe40000010100 */
[C---:B0-----:R-:W-:Y:S02]  /*2090*/  FMUL.FTZ R184, R4.reuse, R162 ;  /* 0x000000a204b87220 */ /* 0x041fe40000410000 */
[----:B------:R-:W-:Y:S02]  /*20a0*/  FMUL.FTZ R183, R4, R161 ;  /* 0x000000a104b77220 */ /* 0x000fe40000410000 */
[----:B---3--:R-:W-:Y:S01]  /*20b0*/  FADD.FTZ R164, -R204, R164 ;  /* 0x000000a4cca47221 */ /* 0x008fe20000010100 */
[----:B----4-:R-:W-:-:S02]  /*20c0*/  PRMT R212, RZ, 0x5410, R168 ;  /* 0x00005410ffd47816 */ /* 0x010fc400000000a8 */
[----:B------:R-:W-:-:S03]  /*20d0*/  PRMT R168, RZ, 0x7610, R168 ;  /* 0x00007610ffa87816 */ /* 0x000fc600000000a8 */
[----:B------:R-:W-:Y:S02]  /*20e0*/  FADD.FTZ R68, R68, R212 ;  /* 0x000000d444447221 */ /* 0x000fe40000010000 */
[-C--:B------:R-:W-:Y:S02]  /*20f0*/  FFMA.FTZ R140, R231, R212.reuse, R140 ;  /* 0x000000d4e78c7223 */ /* 0x080fe4000001008c */
[----:B------:R-:W-:Y:S01]  /*2100*/  FMUL.FTZ R212, R239, R212 ;  /* 0x000000d4efd47220 */ /* 0x000fe20000410000 */
[----:B------:R-:W-:Y:S01]  /*2110*/  PRMT R187, RZ, 0x5410, R169 ;  /* 0x00005410ffbb7816 */ /* 0x000fe200000000a9 */
        /* <DEDUP_REMOVED lines=17> */
[----:B------:R-:W-:Y:S02]  /*2230*/  FADD.FTZ R166, -R204, R166 ;  /* 0x000000a6cca67221 */ /* 0x000fe40000010100 */
        /* <DEDUP_REMOVED lines=33> */
.L_x_846:
[----:B------:R-:W-:Y:S05]  /*2450*/  BSYNC B1 ;  /* 0x0000000000017941 */ /* 0x000fea0003800000 */
.L_x_845:
[----:B------:R-:W-:Y:S05]  /*2460*/  BRA.DIV ~URZ, `(.L_x_847) ;  /* 0x00002e327f007947 */ /* 0x000fea000b800000 */
[----:B------:R0:W1:Y:S02]  /*2470*/  SHFL.BFLY PT, R163, R206, 0x1, 0x1f ;  /* 0x0c201f00cea37f89 */ /* 0x00006400000e0000 */
.L_x_860:
[----:B------:R-:W-:Y:S05]  /*2480*/  BRA.DIV ~URZ, `(.L_x_848) ;  /* 0x00002e927f007947 */ /* 0x000fea000b800000 */
        /* <DEDUP_REMOVED lines=17> */
.L_x_861:
[----:B--2---:R-:W-:Y:S01]  /*25a0*/  FADD.FTZ R163, R163, R206 ;  /* 0x000000cea3a37221 */ /* 0x004fe20000010000 */
[----:B------:R-:W-:Y:S01]  /*25b0*/  BSSY B1, `(.L_x_849) ;  /* 0x0000053000017945 */ /* 0x000fe20003800000 */
[----:B0-----:R-:W-:Y:S02]  /*25c0*/  FADD.FTZ R160, R160, R205 ;  /* 0x000000cda0a07221 */ /* 0x001fe40000010000 */
        /* <DEDUP_REMOVED lines=11> */
[----:B------:R-:W-:Y:S01]  /*2680*/  FADD.FTZ R162, R230, -R162 ;  /* 0x800000a2e6a27221 */ /* 0x000fe20000010000 */
[----:B------:R-:W-:Y:S01]  /*2690*/  ISETP.NE.U32.AND P6, PT, RZ, c[0x0][0x258], PT ;  /* 0x00009600ff007a0c */ /* 0x000fe20003fc5070 */
[----:B-----5:R-:W-:-:S02]  /*26a0*/  FMUL.FTZ R160, R4, R160 ;  /* 0x000000a004a07220 */ /* 0x020fc40000410000 */
[----:B------:R-:W-:Y:S01]  /*26b0*/  FMUL.FTZ R162, R4, R162 ;  /* 0x000000a204a27220 */ /* 0x000fe20000410000 */
[----:B------:R-:W-:-:S05]  /*26c0*/  ISETP.NE.AND.EX P6, PT, RZ, c[0x0][0x25c], PT, P6 ;  /* 0x00009700ff007a0c */ /* 0x000fca0003fc5360 */
[----:B------:R-:W-:Y:S02]  /*26d0*/  @P4 FADD.FTZ R160, R108, R160 ;  /* 0x000000a06ca04221 */ /* 0x000fe40000010000 */
[----:B------:R-:W-:-:S03]  /*26e0*/  @P4 FADD.FTZ R162, R109, R162 ;  /* 0x000000a26da24221 */ /* 0x000fc60000010000 */
[----:B------:R-:W-:Y:S02]  /*26f0*/  @P5 F2FP.BF16.PACK_AB R161, RZ, R160 ;  /* 0x000000a0ffa1523e */ /* 0x000fe400000010ff */
[----:B------:R-:W-:Y:S02]  /*2700*/  SEL R156, R160, R156, P6 ;  /* 0x0000009ca09c7207 */ /* 0x000fe40003000000 */
[----:B------:R-:W-:Y:S01]  /*2710*/  @P5 PRMT R152, R161, 0x7610, R152 ;  /* 0x00007610a1985816 */ /* 0x000fe20000000098 */
[----:B------:R-:W-:Y:S01]  /*2720*/  FFMA.FTZ R161, R178, R166, R167 ;  /* 0x000000a6b2a17223 */ /* 0x000fe200000100a7 */
[C---:B------:R-:W-:Y:S02]  /*2730*/  SEL R157, R162.reuse, R157, P6 ;  /* 0x0000009da29d7207 */ /* 0x040fe40003000000 */
[----:B------:R-:W-:Y:S01]  /*2740*/  F2FP.BF16.PACK_AB R160, R162, R160 ;  /* 0x000000a0a2a0723e */ /* 0x000fe200000010ff */
[----:B------:R-:W-:Y:S01]  /*2750*/  FADD.FTZ R161, R229, -R161 ;  /* 0x800000a1e5a17221 */ /* 0x000fe20000010000 */
[----:B------:R-:W-:-:S03]  /*2760*/  @P5 F2FP.BF16.PACK_AB R162, RZ, R162 ;  /* 0x000000a2ffa2523e */ /* 0x000fc600000010ff */
[----:B------:R-:W-:Y:S01]  /*2770*/  FMUL.FTZ R161, R4, R161 ;  /* 0x000000a104a17220 */ /* 0x000fe20000410000 */
[----:B------:R-:W-:-:S03]  /*2780*/  @P5 PRMT R152, R152, 0x5410, R162 ;  /* 0x0000541098985816 */ /* 0x000fc600000000a2 */
[----:B------:R-:W-:-:S05]  /*2790*/  @P4 FADD.FTZ R161, R110, R161 ;  /* 0x000000a16ea14221 */ /* 0x000fca0000010000 */
[----:B------:R-:W-:Y:S02]  /*27a0*/  @P5 F2FP.BF16.PACK_AB R162, RZ, R161 ;  /* 0x000000a1ffa2523e */ /* 0x000fe400000010ff */
[----:B------:R-:W-:Y:S02]  /*27b0*/  SEL R158, R161, R158, P6 ;  /* 0x0000009ea19e7207 */ /* 0x000fe40003000000 */
[----:B------:R-:W-:Y:S01]  /*27c0*/  @P5 PRMT R153, R162, 0x7610, R153 ;  /* 0x00007610a2995816 */ /* 0x000fe20000000099 */
[----:B------:R-:W-:-:S04]  /*27d0*/  FFMA.FTZ R162, R177, R166, R167 ;  /* 0x000000a6b1a27223 */ /* 0x000fc800000100a7 */
[----:B------:R-:W-:-:S04]  /*27e0*/  FADD.FTZ R162, R228, -R162 ;  /* 0x800000a2e4a27221 */ /* 0x000fc80000010000 */
[----:B------:R-:W-:-:S04]  /*27f0*/  FMUL.FTZ R163, R4, R162 ;  /* 0x000000a204a37220 */ /* 0x000fc80000410000 */
[----:B------:R-:W-:-:S05]  /*2800*/  @P4 FADD.FTZ R163, R111, R163 ;  /* 0x000000a36fa34221 */ /* 0x000fca0000010000 */
[----:B------:R-:W-:Y:S02]  /*2810*/  @P5 F2FP.BF16.PACK_AB R162, RZ, R163 ;  /* 0x000000a3ffa2523e */ /* 0x000fe400000010ff */
[----:B------:R-:W-:Y:S02]  /*2820*/  SEL R159, R163, R159, P6 ;  /* 0x0000009fa39f7207 */ /* 0x000fe40003000000 */
[----:B------:R-:W-:Y:S01]  /*2830*/  @P5 PRMT R153, R153, 0x5410, R162 ;  /* 0x0000541099995816 */ /* 0x000fe200000000a2 */
[----:B------:R-:W-:Y:S01]  /*2840*/  FFMA.FTZ R162, R176, R166, R167 ;  /* 0x000000a6b0a27223 */ /* 0x000fe200000100a7 */
[----:B------:R-:W-:-:S03]  /*2850*/  F2FP.BF16.PACK_AB R161, R163, R161 ;  /* 0x000000a1a3a1723e */ /* 0x000fc600000010ff */
[----:B------:R-:W-:-:S04]  /*2860*/  FADD.FTZ R162, R227, -R162 ;  /* 0x800000a2e3a27221 */ /* 0x000fc80000010000 */
[----:B------:R-:W-:-:S04]  /*2870*/  FMUL.FTZ R163, R4, R162 ;  /* 0x000000a204a37220 */ /* 0x000fc80000410000 */
        /* <DEDUP_REMOVED lines=10> */
[----:B------:R-:W-:Y:S02]  /*2920*/  @P5 PRMT R154, R154, 0x5410, R162 ;  /* 0x000054109a9a5816 */ /* 0x000fe400000000a2 */
[----:B------:R-:W-:Y:S01]  /*2930*/  F2FP.BF16.PACK_AB R162, R164, R163 ;  /* 0x000000a3a4a2723e */ /* 0x000fe200000010ff */
[----:B------:R-:W-:-:S04]  /*2940*/  FFMA.FTZ R163, R174, R166, R167 ;  /* 0x000000a6aea37223 */ /* 0x000fc800000100a7 */
        /* <DEDUP_REMOVED lines=13> */
[----:B------:R-:W-:Y:S02]  /*2a20*/  F2FP.BF16.PACK_AB R163, R165, R164 ;  /* 0x000000a4a5a3723e */ /* 0x000fe400000010ff */
[----:B------:R-:W-:-:S05]  /*2a30*/  @P6 MOV R164, 0x20 ;  /* 0x0000002000a46802 */ /* 0x000fca0000000f00 */
[----:B------:R-:W-:-:S05]  /*2a40*/  @P6 IMAD.WIDE.U32 R164, R2, R164, c[0x0][0x258] ;  /* 0x0000960002a46625 */ /* 0x000fca00078e00a4 */
[----:B------:R-:W-:Y:S04]  /*2a50*/  @P6 STG.E.128 [R164.64], R156 ;  /* 0x0000009ca4006986 */ /* 0x000fe8000c101d04 */
[----:B------:R0:W-:Y:S02]  /*2a60*/  @P6 STG.E.128 [R164.64+0x10], R148 ;  /* 0x00001094a4006986 */ /* 0x0001e4000c101d04 */
[----:B0-----:R-:W-:-:S10]  /*2a70*/  HFMA2.MMA R164, -RZ, RZ, 0, 9.5367431640625e-07 ;  /* 0x00000010ffa47435 */ /* 0x001fd400000001ff */
[----:B------:R-:W-:-:S05]  /*2a80*/  IMAD.WIDE.U32 R164, R2, R164, c[0x0][0x248] ;  /* 0x0000920002a47625 */ /* 0x000fca00078e00a4 */
[----:B------:R0:W-:Y:S02]  /*2a90*/  STG.E.128 [R164.64], R160 ;  /* 0x000000a0a4007986 */ /* 0x0001e4000c101d04 */
[----:B0-----:R-:W-:-:S04]  /*2aa0*/  @P5 LEA R160, P4, R2, c[0x0][0x250], 0x4 ;  /* 0x0000940002a05a11 */ /* 0x001fc800078820ff */
[C---:B------:R-:W-:Y:S02]  /*2ab0*/  @P5 LEA.HI.X R161, R2.reuse, c[0x0][0x254], RZ, 0x4, P4 ;  /* 0x0000950002a15a11 */ /* 0x040fe400020f24ff */
[----:B------:R-:W-:-:S03]  /*2ac0*/  IADD3 R2, R2, 0x20, RZ ;  /* 0x0000002002027810 */ /* 0x000fc60007ffe0ff */
[----:B------:R0:W-:Y:S04]  /*2ad0*/  @P5 STG.E.128 [R160.64], R152 ;  /* 0x00000098a0005986 */ /* 0x0001e8000c101d04 */
.L_x_850:
[----:B------:R-:W-:Y:S05]  /*2ae0*/  BSYNC B1 ;  /* 0x0000000000017941 */ /* 0x000fea0003800000 */
.L_x_849:
[----:B------:R-:W-:Y:S01]  /*2af0*/  BSSY B1, `(.L_x_851) ;  /* 0x000004f000017945 */ /* 0x000fe20003800000 */
[----:B------:R-:W-:Y:S05]  /*2b00*/  @!P1 BRA `(.L_x_852) ;  /* 0x000004d000009947 */ /* 0x000fea0003800000 */
[----:B------:R-:W-:Y:S01]  /*2b10*/  ISETP.NE.U32.AND P4, PT, RZ, c[0x0][0x218], PT ;  /* 0x00008600ff007a0c */ /* 0x000fe20003f85070 */
[-CC-:B0-----:R-:W-:Y:S01]  /*2b20*/  FFMA.FTZ R160, R7, R166.reuse, R167.reuse ;  /* 0x000000a607a07223 */ /* 0x181fe200000100a7 */
        /* <DEDUP_REMOVED lines=75> */
.L_x_852:
[----:B------:R-:W-:Y:S05]  /*2fe0*/  BSYNC B1 ;  /* 0x0000000000017941 */ /* 0x000fea0003800000 */
.L_x_851:
        /* <DEDUP_REMOVED lines=79> */
.L_x_854:
[----:B------:R-:W-:Y:S05]  /*34e0*/  BSYNC B1 ;  /* 0x0000000000017941 */ /* 0x000fea0003800000 */
.L_x_853:
        /* <DEDUP_REMOVED lines=79> */
.L_x_856:
[----:B------:R-:W-:Y:S05]  /*39e0*/  BSYNC B1 ;  /* 0x0000000000017941 */ /* 0x000fea0003800000 */
.L_x_855:
[----:B------:R-:W-:Y:S01]  /*39f0*/  ISETP.GE.U32.AND P4, PT, R0, 0xa0, PT ;  /* 0x000000a00000780c */ /* 0x000fe20003f86070 */
[----:B------:R-:W-:-:S12]  /*3a00*/  BSSY B1, `(.L_x_857) ;  /* 0x000004e000017945 */ /* 0x000fd80003800000 */
[----:B------:R-:W-:Y:S05]  /*3a10*/  @!P4 BRA `(.L_x_858) ;  /* 0x000004c00000c947 */ /* 0x000fea0003800000 */
[----:B------:R-:W-:Y:S01]  /*3a20*/  ISETP.NE.U32.AND P4, PT, RZ, c[0x0][0x218], PT ;  /* 0x00008600ff007a0c */ /* 0x000fe20003f85070 */
[-CC-:B------:R-:W-:Y:S01]  /*3a30*/  FFMA.FTZ R162, R188, R166.reuse, R167.reuse ;  /* 0x000000a6bca27223 */ /* 0x180fe200000100a7 */
[----:B------:R-:W-:Y:S01]  /*3a40*/  ISETP.NE.U32.AND P5, PT, RZ, c[0x0][0x250], PT ;  /* 0x00009400ff007a0c */ /* 0x000fe20003fa5070 */
[-CC-:B------:R-:W-:Y:S01]  /*3a50*/  FFMA.FTZ R168, R231, R166.reuse, R167.reuse ;  /* 0x000000a6e7a87223 */ /* 0x180fe200000100a7 */
[----:B------:R-:W-:Y:S01]  /*3a60*/  ISETP.NE.AND.EX P4, PT, RZ, c[0x0][0x21c], PT, P4 ;  /* 0x00008700ff007a0c */ /* 0x000fe20003f85340 */
[-CC-:B0-----:R-:W-:Y:S01]  /*3a70*/  FFMA.FTZ R160, R183, R166.reuse, R167.reuse ;  /* 0x000000a6b7a07223 */ /* 0x181fe200000100a7 */
[----:B------:R-:W-:Y:S01]  /*3a80*/  ISETP.NE.AND.EX P5, PT, RZ, c[0x0][0x254], PT, P5 ;  /* 0x00009500ff007a0c */ /* 0x000fe20003fa5350 */
[-CC-:B------:R-:W-:Y:S02]  /*3a90*/  FFMA.FTZ R161, R184, R166.reuse, R167.reuse ;  /* 0x000000a6b8a17223 */ /* 0x180fe400000100a7 */
[-CC-:B------:R-:W-:Y:S02]  /*3aa0*/  FFMA.FTZ R164, R186, R166.reuse, R167.reuse ;  /* 0x000000a6baa47223 */ /* 0x180fe400000100a7 */
[----:B------:R-:W-:-:S02]  /*3ab0*/  FFMA.FTZ R163, R191, R166, R167 ;  /* 0x000000a6bfa37223 */ /* 0x000fc400000100a7 */
[-CC-:B------:R-:W-:Y:S02]  /*3ac0*/  FFMA.FTZ R165, R193, R166.reuse, R167.reuse ;  /* 0x000000a6c1a57223 */ /* 0x180fe400000100a7 */
[----:B------:R-:W-:Y:S02]  /*3ad0*/  FFMA.FTZ R167, R195, R166, R167 ;  /* 0x000000a6c3a77223 */ /* 0x000fe400000100a7 */
        /* <DEDUP_REMOVED lines=8> */
[C---:B-----5:R-:W-:Y:S02]  /*3b60*/  FMUL.FTZ R162, R4.reuse, R162 ;  /* 0x000000a204a27220 */ /* 0x060fe40000410000 */
[----:B------:R-:W-:-:S02]  /*3b70*/  FMUL.FTZ R166, R4, R163 ;  /* 0x000000a304a67220 */ /* 0x000fc40000410000 */
[C---:B------:R-:W-:Y:S02]  /*3b80*/  FMUL.FTZ R168, R4.reuse, R168 ;  /* 0x000000a804a87220 */ /* 0x040fe40000410000 */
[C---:B------:R-:W-:Y:S02]  /*3b90*/  FMUL.FTZ R160, R4.reuse, R160 ;  /* 0x000000a004a07220 */ /* 0x040fe40000410000 */
[C---:B------:R-:W-:Y:S02]  /*3ba0*/  FMUL.FTZ R161, R4.reuse, R161 ;  /* 0x000000a104a17220 */ /* 0x040fe40000410000 */
[C---:B------:R-:W-:Y:S02]  /*3bb0*/  FMUL.FTZ R164, R4.reuse, R164 ;  /* 0x000000a404a47220 */ /* 0x040fe40000410000 */
[C---:B------:R-:W-:Y:S02]  /*3bc0*/  FMUL.FTZ R163, R4.reuse, R165 ;  /* 0x000000a504a37220 */ /* 0x040fe40000410000 */
[----:B------:R-:W-:-:S02]  /*3bd0*/  FMUL.FTZ R167, R4, R167 ;  /* 0x000000a704a77220 */ /* 0x000fc40000410000 */
[----:B------:R-:W-:Y:S02]  /*3be0*/  @P4 FADD.FTZ R162, R28, R162 ;  /* 0x000000a21ca24221 */ /* 0x000fe40000010000 */
[----:B------:R-:W-:Y:S02]  /*3bf0*/  @P4 FADD.FTZ R168, R32, R168 ;  /* 0x000000a820a84221 */ /* 0x000fe40000010000 */
[----:B------:R-:W-:Y:S01]  /*3c00*/  @P4 FADD.FTZ R160, R33, R160 ;  /* 0x000000a021a04221 */ /* 0x000fe20000010000 */
[----:B------:R-:W-:Y:S01]  /*3c10*/  @P5 F2FP.BF16.PACK_AB R4, RZ, R162 ;  /* 0x000000a2ff04523e */ /* 0x000fe200000010ff */
[----:B------:R-:W-:Y:S02]  /*3c20*/  @P4 FADD.FTZ R161, R34, R161 ;  /* 0x000000a122a14221 */ /* 0x000fe40000010000 */
[----:B------:R-:W-:Y:S01]  /*3c30*/  @P4 FADD.FTZ R164, R35, R164 ;  /* 0x000000a423a44221 */ /* 0x000fe20000010000 */
[----:B------:R-:W-:Y:S01]  /*3c40*/  @P5 PRMT R154, R4, 0x7610, R154 ;  /* 0x00007610049a5816 */ /* 0x000fe2000000009a */
[----:B------:R-:W-:-:S02]  /*3c50*/  @P4 FADD.FTZ R166, R29, R166 ;  /* 0x000000a61da64221 */ /* 0x000fc40000010000 */
[----:B------:R-:W-:Y:S02]  /*3c60*/  @P4 FADD.FTZ R163, R30, R163 ;  /* 0x000000a31ea34221 */ /* 0x000fe40000010000 */
[----:B------:R-:W-:Y:S01]  /*3c70*/  @P4 FADD.FTZ R167, R31, R167 ;  /* 0x000000a71fa74221 */ /* 0x000fe20000010000 */
[----:B------:R-:W-:Y:S02]  /*3c80*/  ISETP.NE.U32.AND P4, PT, RZ, c[0x0][0x258], PT ;  /* 0x00009600ff007a0c */ /* 0x000fe40003f85070 */
[----:B------:R-:W-:Y:S02]  /*3c90*/  @P5 F2FP.BF16.PACK_AB R4, RZ, R166 ;  /* 0x000000a6ff04523e */ /* 0x000fe400000010ff */
[----:B------:R-:W-:Y:S02]  /*3ca0*/  ISETP.NE.AND.EX P4, PT, RZ, c[0x0][0x25c], PT, P4 ;  /* 0x00009700ff007a0c */ /* 0x000fe40003f85340 */
[----:B------:R-:W-:Y:S02]  /*3cb0*/  @P5 PRMT R154, R154, 0x5410, R4 ;  /* 0x000054109a9a5816 */ /* 0x000fe40000000004 */
[----:B------:R-:W-:-:S02]  /*3cc0*/  @P5 F2FP.BF16.PACK_AB R4, RZ, R161 ;  /* 0x000000a1ff04523e */ /* 0x000fc400000010ff */
[----:B------:R-:W-:Y:S02]  /*3cd0*/  SEL R158, R161, R158, P4 ;  /* 0x0000009ea19e7207 */ /* 0x000fe40002000000 */
[----:B------:R-:W-:Y:S02]  /*3ce0*/  @P5 PRMT R153, R4, 0x7610, R153 ;  /* 0x0000761004995816 */ /* 0x000fe40000000099 */
[----:B------:R-:W-:Y:S02]  /*3cf0*/  @P5 F2FP.BF16.PACK_AB R4, RZ, R164 ;  /* 0x000000a4ff04523e */ /* 0x000fe400000010ff */
[C---:B------:R-:W-:Y:S02]  /*3d00*/  SEL R159, R164.reuse, R159, P4 ;  /* 0x0000009fa49f7207 */ /* 0x040fe40002000000 */
[----:B------:R-:W-:Y:S02]  /*3d10*/  F2FP.BF16.PACK_AB R161, R164, R161 ;  /* 0x000000a1a4a1723e */ /* 0x000fe400000010ff */
[----:B------:R-:W-:-:S02]  /*3d20*/  @P4 MOV R164, 0x20 ;  /* 0x0000002000a44802 */ /* 0x000fc40000000f00 */
[----:B------:R-:W-:Y:S02]  /*3d30*/  SEL R148, R162, R148, P4 ;  /* 0x00000094a2947207 */ /* 0x000fe40002000000 */
[----:B------:R-:W-:Y:S01]  /*3d40*/  SEL R149, R166, R149, P4 ;  /* 0x00000095a6957207 */ /* 0x000fe20002000000 */
[----:B------:R-:W-:Y:S01]  /*3d50*/  @P4 IMAD.WIDE.U32 R164, R2, R164, c[0x0][0x258] ;  /* 0x0000960002a44625 */ /* 0x000fe200078e00a4 */
[----:B------:R-:W-:Y:S02]  /*3d60*/  SEL R156, R168, R156, P4 ;  /* 0x0000009ca89c7207 */ /* 0x000fe40002000000 */
[----:B------:R-:W-:Y:S02]  /*3d70*/  SEL R157, R160, R157, P4 ;  /* 0x0000009da09d7207 */ /* 0x000fe40002000000 */
[----:B------:R-:W-:Y:S02]  /*3d80*/  SEL R150, R163, R150, P4 ;  /* 0x00000096a3967207 */ /* 0x000fe40002000000 */
[----:B------:R-:W-:Y:S01]  /*3d90*/  SEL R151, R167, R151, P4 ;  /* 0x00000097a7977207 */ /* 0x000fe20002000000 */
[----:B------:R-:W-:Y:S01]  /*3da0*/  @P4 STG.E.128 [R164.64], R156 ;  /* 0x0000009ca4004986 */ /* 0x000fe2000c101d04 */
[----:B------:R-:W-:-:S02]  /*3db0*/  @P5 PRMT R153, R153, 0x5410, R4 ;  /* 0x0000541099995816 */ /* 0x000fc40000000004 */
[----:B------:R-:W-:Y:S01]  /*3dc0*/  @P5 F2FP.BF16.PACK_AB R4, RZ, R168 ;  /* 0x000000a8ff04523e */ /* 0x000fe200000010ff */
[----:B------:R0:W-:Y:S01]  /*3dd0*/  @P4 STG.E.128 [R164.64+0x10], R148 ;  /* 0x00001094a4004986 */ /* 0x0001e2000c101d04 */
[----:B------:R-:W-:Y:S02]  /*3de0*/  F2FP.BF16.PACK_AB R162, R166, R162 ;  /* 0x000000a2a6a2723e */ /* 0x000fe400000010ff */
[----:B------:R-:W-:Y:S02]  /*3df0*/  @P5 PRMT R152, R4, 0x7610, R152 ;  /* 0x0000761004985816 */ /* 0x000fe40000000098 */
[----:B------:R-:W-:Y:S02]  /*3e00*/  @P5 F2FP.BF16.PACK_AB R4, RZ, R160 ;  /* 0x000000a0ff04523e */ /* 0x000fe400000010ff */
[----:B------:R-:W-:Y:S02]  /*3e10*/  @P5 F2FP.BF16.PACK_AB R166, RZ, R163 ;  /* 0x000000a3ffa6523e */ /* 0x000fe400000010ff */
[----:B------:R-:W-:-:S02]  /*3e20*/  F2FP.BF16.PACK_AB R160, R160, R168 ;  /* 0x000000a8a0a0723e */ /* 0x000fc400000010ff */
[----:B------:R-:W-:Y:S02]  /*3e30*/  F2FP.BF16.PACK_AB R163, R167, R163 ;  /* 0x000000a3a7a3723e */ /* 0x000fe400000010ff */
[----:B------:R-:W-:Y:S02]  /*3e40*/  @P5 PRMT R155, R166, 0x7610, R155 ;  /* 0x00007610a69b5816 */ /* 0x000fe4000000009b */
[----:B------:R-:W-:Y:S02]  /*3e50*/  @P5 F2FP.BF16.PACK_AB R166, RZ, R167 ;  /* 0x000000a7ffa6523e */ /* 0x000fe400000010ff */
[----:B------:R-:W-:Y:S01]  /*3e60*/  @P5 PRMT R152, R152, 0x5410, R4 ;  /* 0x0000541098985816 */ /* 0x000fe20000000004 */
[----:B0-----:R-:W-:Y:S01]  /*3e70*/  HFMA2.MMA R164, -RZ, RZ, 0, 9.5367431640625e-07 ;  /* 0x00000010ffa47435 */ /* 0x001fe200000001ff */
[----:B------:R-:W-:-:S09]  /*3e80*/  @P5 PRMT R155, R155, 0x5410, R166 ;  /* 0x000054109b9b5816 */ /* 0x000fd200000000a6 */
[----:B------:R-:W-:-:S05]  /*3e90*/  IMAD.WIDE.U32 R164, R2, R164, c[0x0][0x248] ;  /* 0x0000920002a47625 */ /* 0x000fca00078e00a4 */
[----:B------:R0:W-:Y:S02]  /*3ea0*/  STG.E.128 [R164.64], R160 ;  /* 0x000000a0a4007986 */ /* 0x0001e4000c101d04 */
[----:B0-----:R-:W-:-:S04]  /*3eb0*/  @P5 LEA R160, P4, R2, c[0x0][0x250], 0x4 ;  /* 0x0000940002a05a11 */ /* 0x001fc800078820ff */
[----:B------:R-:W-:-:S05]  /*3ec0*/  @P5 LEA.HI.X R161, R2, c[0x0][0x254], RZ, 0x4, P4 ;  /* 0x0000950002a15a11 */ /* 0x000fca00020f24ff */
[----:B------:R0:W-:Y:S04]  /*3ed0*/  @P5 STG.E.128 [R160.64], R152 ;  /* 0x00000098a0005986 */ /* 0x0001e8000c101d04 */
.L_x_858:
[----:B------:R-:W-:Y:S05]  /*3ee0*/  BSYNC B1 ;  /* 0x0000000000017941 */ /* 0x000fea0003800000 */
.L_x_857:
[----:B------:R-:W-:-:S04]  /*3ef0*/  MOV R2, c[0x0][0x160] ;  /* 0x0000580000027a02 */ /* 0x000fc80000000f00 */
[----:B------:R-:W-:-:S04]  /*3f00*/  LEA R3, R2, R3, 0x2 ;  /* 0x0000000302037211 */ /* 0x000fc800078e10ff */
[----:B------:R-:W-:-:S13]  /*3f10*/  ISETP.GE.AND P4, PT, R3, c[0x0][0x164], PT ;  /* 0x0000590003007a0c */ /* 0x000fda0003f86270 */
[----:B01---5:R-:W-:Y:S01]  /*3f20*/  @P4 CALL.REL.NOINC `(.L_x_836) ;  /* 0x0000001000004944 */ /* 0x023fe20003c00000 */
[----:B------:R-:W-:Y:S05]  /*3f30*/  BRA `(.L_x_859) ;  /* 0xffffc99000007947 */ /* 0x000fea000383ffff */
.L_x_836:
[----:B-1----:R-:W-:Y:S05]  /*3f40*/  BSYNC B0 ;  /* 0x0000000000007941 */ /* 0x002fea0003800000 */
.L_x_835:
        /* <DEDUP_REMOVED lines=93> */
[----:B------:R-:W-:Y:S01]  /*4520*/  STS.128 [R0], R36 ;  /* 0x0000002400007388 */ /* 0x000fe20000000c00 */
[----:B---3--:R-:W-:-:S03]  /*4530*/  FADD.FTZ R9, R9, R34 ;  /* 0x0000002209097221 */ /* 0x008fc60000010000 */
[----:B------:R0:W-:Y:S01]  /*4540*/  STS.128 [R0+0x10], R40 ;  /* 0x0000102800007388 */ /* 0x0001e20000000c00 */
[----:B----4-:R-:W-:-:S03]  /*4550*/  FADD.FTZ R75, R10, R75 ;  /* 0x0000004b0a4b7221 */ /* 0x010fc60000010000 */
[----:B------:R1:W-:Y:S01]  /*4560*/  STS.128 [R0+0x400], R44 ;  /* 0x0004002c00007388 */ /* 0x0003e20000000c00 */
        /* <DEDUP_REMOVED lines=13> */
[----:B-1----:R-:W-:Y:S01]  /*4640*/  IMAD R44, R42, c[0x0][0x168], RZ ;  /* 0x00005a002a2c7a24 */ /* 0x002fe200078e02ff */
[----:B------:R-:W-:-:S02]  /*4650*/  IADD3 R42, -R160, 0x7f, RZ ;  /* 0x0000007fa02a7810 */ /* 0x000fc40007ffe1ff */
[----:B------:R-:W1:Y:S02]  /*4660*/  LDS R41, [R160.X4+0x2800] ;  /* 0x00280000a0297984 */ /* 0x000e640000004800 */
[----:B------:R-:W-:Y:S02]  /*4670*/  IADD3 R44, P0, R44, R160, RZ ;  /* 0x000000a02c2c7210 */ /* 0x000fe40007f1e0ff */
[----:B------:R-:W3:Y:S01]  /*4680*/  LDS R43, [R160.X4+0x3c00] ;  /* 0x003c0000a02b7984 */ /* 0x000ee20000004800 */
[----:B------:R-:W-:Y:S02]  /*4690*/  IADD3 R42, R42, c[0x0][0x168], RZ ;  /* 0x00005a002a2a7a10 */ /* 0x000fe40007ffe0ff */
[----:B------:R-:W-:Y:S01]  /*46a0*/  IADD3.X R13, RZ, RZ, RZ, P0, !PT ;  /* 0x000000ffff0d7210 */ /* 0x000fe200007fe4ff */
[----:B------:R-:W4:Y:S01]  /*46b0*/  LDS R37, [R160.X4+0x200] ;  /* 0x00020000a0257984 */ /* 0x000f220000004800 */
[----:B------:R-:W-:Y:S02]  /*46c0*/  LOP3.LUT P0, RZ, R42, 0xffffff80, RZ, 0xc0, !PT ;  /* 0xffffff802aff7812 */ /* 0x000fe4000780c0ff */
[C---:B------:R-:W-:Y:S01]  /*46d0*/  SHF.L.U32 R22, R44.reuse, 0x2, RZ ;  /* 0x000000022c167819 */ /* 0x040fe200000006ff */
[----:B------:R-:W4:Y:S01]  /*46e0*/  LDS R40, [R160.X4+0x1600] ;  /* 0x00160000a0287984 */ /* 0x000f220000004800 */
[----:B------:R-:W-:Y:S01]  /*46f0*/  SHF.L.U64.HI R46, R44, 0x2, R13 ;  /* 0x000000022c2e7819 */ /* 0x000fe2000001020d */
[----:B------:R-:W-:Y:S01]  /*4700*/  FADD.FTZ R13, R3, R30 ;  /* 0x0000001e030d7221 */ /* 0x000fe20000010000 */
[----:B------:R-:W-:Y:S01]  /*4710*/  IADD3 R44, P1, R22, c[0x0][0x228], RZ ;  /* 0x00008a00162c7a10 */ /* 0x000fe20007f3e0ff */
[----:B------:R-:W4:Y:S01]  /*4720*/  LDS R38, [R160.X4+0x400] ;  /* 0x00040000a0267984 */ /* 0x000f220000004800 */
[----:B------:R-:W-:-:S02]  /*4730*/  ISETP.GE.U32.AND P5, PT, R42, 0x180, PT ;  /* 0x000001802a00780c */ /* 0x000fc40003fa6070 */
[----:B------:R-:W-:Y:S01]  /*4740*/  ISETP.GE.U32.AND P4, PT, R42, 0x280, PT ;  /* 0x000002802a00780c */ /* 0x000fe20003f86070 */
        /* <DEDUP_REMOVED lines=8> */
[----:B------:R-:W-:Y:S02]  /*47d0*/  IADD3 R39, P2, R22, c[0x0][0x220], RZ ;  /* 0x0000880016277a10 */ /* 0x000fe40007f5e0ff */
[----:B------:R-:W-:Y:S01]  /*47e0*/  LDS R25, [R160.X4+0x2e00] ;  /* 0x002e0000a0197984 */ /* 0x000fe20000004800 */
[----:B-1----:R-:W-:Y:S01]  /*47f0*/  FADD.FTZ R36, R36, R41 ;  /* 0x0000002924247221 */ /* 0x002fe20000010000 */
[----:B------:R-:W-:Y:S02]  /*4800*/  IADD3.X R41, R46, c[0x0][0x22c], RZ, P1, !PT ;  /* 0x00008b002e297a10 */ /* 0x000fe40000ffe4ff */
[----:B------:R-:W-:Y:S01]  /*4810*/  ISETP.GE.U32.AND P1, PT, R42, 0x100, PT ;  /* 0x000001002a00780c */ /* 0x000fe20003f26070 */
[----:B---3--:R-:W-:Y:S01]  /*4820*/  FADD.FTZ R43, R36, R43 ;  /* 0x0000002b242b7221 */ /* 0x008fe20000010000 */
[-C--:B------:R-:W-:Y:S01]  /*4830*/  @P0 MOV R3, R41.reuse ;  /* 0x0000002900030202 */ /* 0x080fe20000000f00 */
[----:B------:R-:W-:Y:S01]  /*4840*/  LDS R22, [R160.X4+0x1c00] ;  /* 0x001c0000a0167984 */ /* 0x000fe20000004800 */
[----:B------:R-:W-:Y:S01]  /*4850*/  IADD3.X R36, R46, c[0x0][0x224], RZ, P2, !PT ;  /* 0x000089002e247a10 */ /* 0x000fe200017fe4ff */
[----:B----4-:R-:W-:Y:S01]  /*4860*/  FADD.FTZ R37, RZ, R37 ;  /* 0x00000025ff257221 */ /* 0x010fe20000010000 */
[----:B------:R-:W-:Y:S01]  /*4870*/  @P0 IADD3 R44, P2, R44, 0x200, RZ ;  /* 0x000002002c2c0810 */ /* 0x000fe20007f5e0ff */
[----:B------:R1:W-:Y:S02]  /*4880*/  @P0 STG.E [R2.64], R43 ;  /* 0x0000002b02000986 */ /* 0x0003e4000c101904 */
[----:B------:R-:W-:Y:S01]  /*4890*/  FADD.FTZ R37, R37, R40 ;  /* 0x0000002825257221 */ /* 0x000fe20000010000 */
[----:B------:R-:W-:Y:S01]  /*48a0*/  @P0 IADD3.X R41, RZ, R41, RZ, P2, !PT ;  /* 0x00000029ff290210 */ /* 0x000fe200017fe4ff */
        /* <DEDUP_REMOVED lines=14> */
[----:B------:R-:W2:Y:S01]  /*4990*/  LDS R0, [R160.X4+0x600] ;  /* 0x00060000a0007984 */ /* 0x000ea20000004800 */
[----:B------:R-:W-:Y:S01]  /*49a0*/  @P1 MOV R5, R36 ;  /* 0x0000002400051202 */ /* 0x000fe20000000f00 */
[----:B0-----:R-:W-:Y:S01]  /*49b0*/  FADD.FTZ R23, R14, R23 ;  /* 0x000000170e177221 */ /* 0x001fe20000010000 */
[----:B------:R-:W-:Y:S01]  /*49c0*/  @P1 IADD3 R39, P2, R39, 0x200, RZ ;  /* 0x0000020027271810 */ /* 0x000fe20007f5e0ff */
[----:B------:R-:W-:Y:S01]  /*49d0*/  LDS R35, [R160.X4+0x4200] ;  /* 0x00420000a0237984 */ /* 0x000fe20000004800 */
[----:B------:R-:W-:-:S02]  /*49e0*/  ISETP.GE.U32.AND P3, PT, R42, 0x300, PT ;  /* 0x000003002a00780c */ /* 0x000fc40003f66070 */
[----:B------:R-:W-:Y:S01]  /*49f0*/  @P1 IADD3.X R36, RZ, R36, RZ, P2, !PT ;  /* 0x00000024ff241210 */ /* 0x000fe200017fe4ff */
[----:B------:R-:W0:Y:S01]  /*4a00*/  LDS R14, [R160.X4+0xa00] ;  /* 0x000a0000a00e7984 */ /* 0x000e220000004800 */
[----:B-1----:R-:W-:Y:S02]  /*4a10*/  @P1 MOV R2, R44 ;  /* 0x0000002c00021202 */ /* 0x002fe40000000f00 */
[----:B------:R-:W-:Y:S01]  /*4a20*/  @P1 IADD3 R44, P0, R44, 0x200, RZ ;  /* 0x000002002c2c1810 */ /* 0x000fe20007f1e0ff */
[----:B------:R-:W1:Y:S01]  /*4a30*/  LDS R19, [R160.X4+0x3200] ;  /* 0x00320000a0137984 */ /* 0x000e620000004800 */
[-C--:B------:R-:W-:Y:S02]  /*4a40*/  @P1 MOV R3, R41.reuse ;  /* 0x0000002900031202 */ /* 0x080fe40000000f00 */
[----:B------:R-:W-:Y:S01]  /*4a50*/  @P1 IADD3.X R41, RZ, R41, RZ, P0, !PT ;  /* 0x00000029ff291210 */ /* 0x000fe200007fe4ff */
[----:B------:R-:W3:Y:S01]  /*4a60*/  LDS R27, [R160.X4+0x4600] ;  /* 0x00460000a01b7984 */ /* 0x000ee20000004800 */
[----:B------:R-:W-:-:S02]  /*4a70*/  ISETP.GE.U32.AND P0, PT, R42, 0x200, PT ;  /* 0x000002002a00780c */ /* 0x000fc40003f06070 */
[----:B------:R-:W-:Y:S01]  /*4a80*/  ISETP.GE.U32.AND P2, PT, R42, 0x380, PT ;  /* 0x000003802a00780c */ /* 0x000fe20003f46070 */
[----:B------:R4:W-:Y:S04]  /*4a90*/  @P1 STG.E [R2.64], R45 ;  /* 0x0000002d02001986 */ /* 0x0009e8000c101904 */
[----:B------:R-:W-:Y:S04]  /*4aa0*/  @P1 STG.E [R4.64], R13 ;  /* 0x0000000d04001986 */ /* 0x000fe8000c101904 */
[----:B------:R-:W3:Y:S01]  /*4ab0*/  LDS R13, [R160.X4+0x800] ;  /* 0x00080000a00d7984 */ /* 0x000ee20000004800 */
[----:B----4-:R-:W-:-:S03]  /*4ac0*/  @P5 MOV R2, R44 ;  /* 0x0000002c00025202 */ /* 0x010fc60000000f00 */
[----:B------:R-:W4:Y:S01]  /*4ad0*/  LDS R15, [R160.X4+0xc00] ;  /* 0x000c0000a00f7984 */ /* 0x000f220000004800 */
[----:B------:R-:W-:Y:S02]  /*4ae0*/  @P5 MOV R3, R41 ;  /* 0x0000002900035202 */ /* 0x000fe40000000f00 */
[----:B------:R-:W-:Y:S01]  /*4af0*/  @P5 IADD3 R44, P1, R44, 0x200, RZ ;  /* 0x000002002c2c5810 */ /* 0x000fe20007f3e0ff */
[----:B------:R-:W-:Y:S01]  /*4b00*/  LDS R16, [R160.X4+0x2000] ;  /* 0x00200000a0107984 */ /* 0x000fe20000004800 */
[----:B--2---:R-:W-:-:S03]  /*4b10*/  FADD.FTZ R0, RZ, R0 ;  /* 0x00000000ff007221 */ /* 0x004fc60000010000 */
[----:B------:R2:W-:Y:S01]  /*4b20*/  @P5 STG.E [R2.64], R23 ;  /* 0x0000001702005986 */ /* 0x0005e2000c101904 */
[----:B------:R-:W-:Y:S02]  /*4b30*/  @P5 IADD3.X R41, RZ, R41, RZ, P1, !PT ;  /* 0x00000029ff295210 */ /* 0x000fe40000ffe4ff */
[----:B------:R-:W-:Y:S01]  /*4b40*/  ISETP.GE.U32.AND P1, PT, R42, 0x400, PT ;  /* 0x000004002a00780c */ /* 0x000fe20003f26070 */
[----:B------:R-:W4:Y:S01]  /*4b50*/  LDS R23, [R160.X4+0x1a00] ;  /* 0x001a0000a0177984 */ /* 0x000f220000004800 */
[----:B0-----:R-:W-:-:S03]  /*4b60*/  FADD.FTZ R14, RZ, R14 ;  /* 0x0000000eff0e7221 */ /* 0x001fc60000010000 */
[----:B------:R-:W0:Y:S01]  /*4b70*/  LDS R18, [R160.X4+0x3400] ;  /* 0x00340000a0127984 */ /* 0x000e220000004800 */
[----:B------:R-:W-:-:S03]  /*4b80*/  FADD.FTZ R14, R14, R17 ;  /* 0x000000110e0e7221 */ /* 0x000fc60000010000 */
[----:B------:R-:W0:Y:S01]  /*4b90*/  LDS R10, [R160.X4+0x4800] ;  /* 0x00480000a00a7984 */ /* 0x000e220000004800 */
[----:B--2---:R-:W-:Y:S02]  /*4ba0*/  @P5 MOV R2, R39 ;  /* 0x0000002700025202 */ /* 0x004fe40000000f00 */
[-C--:B------:R-:W-:Y:S01]  /*4bb0*/  @P5 MOV R3, R36.reuse ;  /* 0x0000002400035202 */ /* 0x080fe20000000f00 */
[----:B------:R-:W2:Y:S01]  /*4bc0*/  LDS R6, [R160.X4+0x1000] ;  /* 0x00100000a0067984 */ /* 0x000ea20000004800 */
[----:B------:R-:W-:Y:S01]  /*4bd0*/  @P5 IADD3 R39, P6, R39, 0x200, RZ ;  /* 0x0000020027275810 */ /* 0x000fe20007fde0ff */
[----:B-1----:R-:W-:Y:S02]  /*4be0*/  FADD.FTZ R14, R14, R19 ;  /* 0x000000130e0e7221 */ /* 0x002fe40000010000 */
[----:B------:R1:W-:Y:S01]  /*4bf0*/  @P5 STG.E [R2.64], R69 ;  /* 0x0000004502005986 */ /* 0x0003e2000c101904 */
[----:B------:R-:W-:Y:S01]  /*4c00*/  @P5 IADD3.X R36, RZ, R36, RZ, P6, !PT ;  /* 0x00000024ff245210 */ /* 0x000fe200037fe4ff */
[----:B---3--:R-:W-:Y:S01]  /*4c10*/  FADD.FTZ R27, R14, R27 ;  /* 0x0000001b0e1b7221 */ /* 0x008fe20000010000 */
[----:B------:R-:W-:Y:S01]  /*4c20*/  @P0 MOV R4, R39 ;  /* 0x0000002700040202 */ /* 0x000fe20000000f00 */
[----:B------:R-:W-:Y:S01]  /*4c30*/  LDS R21, [R160.X4+0x3600] ;  /* 0x00360000a0157984 */ /* 0x000fe20000004800 */
[----:B------:R-:W-:Y:S01]  /*4c40*/  @P0 MOV R5, R36 ;  /* 0x0000002400050202 */ /* 0x000fe20000000f00 */
[----:B------:R-:W-:-:S02]  /*4c50*/  FADD.FTZ R13, RZ, R13 ;  /* 0x0000000dff0d7221 */ /* 0x000fc40000010000 */
[----:B------:R-:W3:Y:S01]  /*4c60*/  LDS R17, [R160.X4+0x2400] ;  /* 0x00240000a0117984 */ /* 0x000ee20000004800 */
[----:B------:R-:W-:Y:S01]  /*4c70*/  ISETP.GE.U32.AND P5, PT, R42, 0x480, PT ;  /* 0x000004802a00780c */ /* 0x000fe20003fa6070 */
        /* <DEDUP_REMOVED lines=8> */
[----:B------:R-:W-:Y:S01]  /*4d00*/  FADD.FTZ R37, R30, R37 ;  /* 0x000000251e257221 */ /* 0x000fe20000010000 */
[----:B------:R-:W-:Y:S01]  /*4d10*/  @P0 IADD3 R39, P6, R39, 0x200, RZ ;  /* 0x0000020027270810 */ /* 0x000fe20007fde0ff */
[----:B------:R-:W1:Y:S01]  /*4d20*/  LDS R8, [R160.X4+0x1200] ;  /* 0x00120000a0087984 */ /* 0x000e620000004800 */
[----:B----4-:R-:W-:-:S02]  /*4d30*/  FADD.FTZ R15, RZ, R15 ;  /* 0x0000000fff0f7221 */ /* 0x010fc40000010000 */
[----:B------:R-:W-:Y:S01]  /*4d40*/  FADD.FTZ R0, R0, R23 ;  /* 0x0000001700007221 */ /* 0x000fe20000010000 */
[----:B------:R-:W-:Y:S01]  /*4d50*/  @P0 IADD3.X R36, RZ, R36, RZ, P6, !PT ;  /* 0x00000024ff240210 */ /* 0x000fe200037fe4ff */
[----:B------:R-:W4:Y:S01]  /*4d60*/  LDS R23, [R160.X4+0x3800] ;  /* 0x00380000a0177984 */ /* 0x000f220000004800 */
[----:B------:R-:W-:Y:S01]  /*4d70*/  FADD.FTZ R15, R15, R16 ;  /* 0x000000100f0f7221 */ /* 0x000fe20000010000 */
[----:B------:R-:W-:Y:S01]  /*4d80*/  ISETP.GE.U32.AND P6, PT, R42, 0x500, PT ;  /* 0x000005002a00780c */ /* 0x000fe20003fc6070 */
[----:B------:R-:W-:Y:S01]  /*4d90*/  FADD.FTZ R0, R0, R25 ;  /* 0x0000001900007221 */ /* 0x000fe20000010000 */
[----:B------:R-:W4:Y:S01]  /*4da0*/  LDS R31, [R160.X4+0x4c00] ;  /* 0x004c0000a01f7984 */ /* 0x000f220000004800 */
[----:B0-----:R-:W-:Y:S02]  /*4db0*/  FADD.FTZ R15, R15, R18 ;  /* 0x000000120f0f7221 */ /* 0x001fe40000010000 */
[----:B------:R-:W-:Y:S01]  /*4dc0*/  FADD.FTZ R35, R0, R35 ;  /* 0x0000002300237221 */ /* 0x000fe20000010000 */
[----:B------:R-:W0:Y:S01]  /*4dd0*/  LDS R19, [R160.X4+0x2600] ;  /* 0x00260000a0137984 */ /* 0x000e220000004800 */
[----:B------:R-:W-:-:S02]  /*4de0*/  FADD.FTZ R15, R15, R10 ;  /* 0x0000000a0f0f7221 */ /* 0x000fc40000010000 */
[----:B--2---:R-:W-:Y:S01]  /*4df0*/  FADD.FTZ R6, RZ, R6 ;  /* 0x00000006ff067221 */ /* 0x004fe20000010000 */
[----:B------:R-:W2:Y:S04]  /*4e00*/  LDS R0, [R160.X4+0xe00] ;  /* 0x000e0000a0007984 */ /* 0x000ea80000004800 */
[----:B------:R3:W-:Y:S04]  /*4e10*/  @P0 STG.E [R2.64], R35 ;  /* 0x0000002302000986 */ /* 0x0007e8000c101904 */
[----:B------:R-:W-:Y:S01]  /*4e20*/  @P0 STG.E [R4.64], R71 ;  /* 0x0000004704000986 */ /* 0x000fe2000c101904 */
[----:B---3--:R-:W-:-:S03]  /*4e30*/  FADD.FTZ R6, R6, R17 ;  /* 0x0000001106067221 */ /* 0x008fc60000010000 */
[----:B------:R-:W3:Y:S01]  /*4e40*/  LDS R25, [R160.X4+0x3a00] ;  /* 0x003a0000a0197984 */ /* 0x000ee20000004800 */
[----:B------:R-:W-:-:S03]  /*4e50*/  @P4 MOV R2, R44 ;  /* 0x0000002c00024202 */ /* 0x000fc60000000f00 */
[----:B------:R-:W3:Y:S01]  /*4e60*/  LDS R33, [R160.X4+0x4e00] ;  /* 0x004e0000a0217984 */ /* 0x000ee20000004800 */
[----:B------:R-:W-:Y:S02]  /*4e70*/  @P4 MOV R3, R41 ;  /* 0x0000002900034202 */ /* 0x000fe40000000f00 */
[----:B------:R-:W-:-:S03]  /*4e80*/  @P4 IADD3 R44, P0, R44, 0x200, RZ ;  /* 0x000002002c2c4810 */ /* 0x000fc60007f1e0ff */
[----:B------:R0:W-:Y:S01]  /*4e90*/  @P4 STG.E [R2.64], R37 ;  /* 0x0000002502004986 */ /* 0x0001e2000c101904 */
[----:B------:R-:W-:Y:S01]  /*4ea0*/  @P4 IADD3.X R41, RZ, R41, RZ, P0, !PT ;  /* 0x00000029ff294210 */ /* 0x000fe200007fe4ff */
[----:B-1----:R-:W-:Y:S02]  /*4eb0*/  FADD.FTZ R8, RZ, R8 ;  /* 0x00000008ff087221 */ /* 0x002fe40000010000 */
[----:B----4-:R-:W-:-:S04]  /*4ec0*/  FADD.FTZ R6, R6, R23 ;  /* 0x0000001706067221 */ /* 0x010fc80000010000 */
[----:B------:R-:W-:Y:S01]  /*4ed0*/  FADD.FTZ R31, R6, R31 ;  /* 0x0000001f061f7221 */ /* 0x000fe20000010000 */
[----:B0-----:R-:W-:Y:S01]  /*4ee0*/  @P4 MOV R2, R39 ;  /* 0x0000002700024202 */ /* 0x001fe20000000f00 */
[----:B------:R-:W-:Y:S01]  /*4ef0*/  FADD.FTZ R8, R8, R19 ;  /* 0x0000001308087221 */ /* 0x000fe20000010000 */
[-C--:B------:R-:W-:Y:S02]  /*4f00*/  @P4 MOV R3, R36.reuse ;  /* 0x0000002400034202 */ /* 0x080fe40000000f00 */
[----:B------:R-:W-:Y:S01]  /*4f10*/  @P4 IADD3 R39, P0, R39, 0x200, RZ ;  /* 0x0000020027274810 */ /* 0x000fe20007f1e0ff */
[----:B--2---:R-:W-:Y:S02]  /*4f20*/  FADD.FTZ R0, RZ, R0 ;  /* 0x00000000ff007221 */ /* 0x004fe40000010000 */
[----:B------:R0:W-:Y:S01]  /*4f30*/  @P4 STG.E [R2.64], R7 ;  /* 0x0000000702004986 */ /* 0x0001e2000c101904 */
[----:B------:R-:W-:Y:S01]  /*4f40*/  @P4 IADD3.X R36, RZ, R36, RZ, P0, !PT ;  /* 0x00000024ff244210 */ /* 0x000fe200007fe4ff */
[----:B------:R-:W-:-:S04]  /*4f50*/  FADD.FTZ R0, R0, R13 ;  /* 0x0000000d00007221 */ /* 0x000fc80000010000 */
[----:B------:R-:W-:-:S04]  /*4f60*/  FADD.FTZ R0, R0, R21 ;  /* 0x0000001500007221 */ /* 0x000fc80000010000 */
[----:B------:R-:W-:Y:S01]  /*4f70*/  FADD.FTZ R29, R0, R29 ;  /* 0x0000001d001d7221 */ /* 0x000fe20000010000 */
[----:B0-----:R-:W-:Y:S01]  /*4f80*/  @P3 MOV R2, R44 ;  /* 0x0000002c00023202 */ /* 0x001fe20000000f00 */
[----:B---3--:R-:W-:Y:S01]  /*4f90*/  FADD.FTZ R8, R8, R25 ;  /* 0x0000001908087221 */ /* 0x008fe20000010000 */
[-C--:B------:R-:W-:Y:S02]  /*4fa0*/  @P3 MOV R3, R41.reuse ;  /* 0x0000002900033202 */ /* 0x080fe40000000f00 */
[----:B------:R-:W-:Y:S01]  /*4fb0*/  @P3 IADD3 R44, P0, R44, 0x200, RZ ;  /* 0x000002002c2c3810 */ /* 0x000fe20007f1e0ff */
[----:B------:R-:W-:Y:S02]  /*4fc0*/  FADD.FTZ R33, R8, R33 ;  /* 0x0000002108217221 */ /* 0x000fe40000010000 */
[----:B------:R0:W-:Y:S01]  /*4fd0*/  @P3 STG.E [R2.64], R27 ;  /* 0x0000001b02003986 */ /* 0x0001e2000c101904 */
[----:B------:R-:W-:Y:S02]  /*4fe0*/  @P3 IADD3.X R41, RZ, R41, RZ, P0, !PT ;  /* 0x00000029ff293210 */ /* 0x000fe400007fe4ff */
[----:B0-----:R-:W-:-:S02]  /*4ff0*/  @P3 MOV R2, R39 ;  /* 0x0000002700023202 */ /* 0x001fc40000000f00 */
        /* <DEDUP_REMOVED lines=29> */
[----:B------:R-:W-:Y:S02]  /*51d0*/  @P5 MOV R3, R41 ;  /* 0x0000002900035202 */ /* 0x000fe40000000f00 */
        /* <DEDUP_REMOVED lines=12> */
.L_x_847:
[----:B------:R-:W-:Y:S01]  /*52a0*/  HFMA2.MMA R162, -RZ, RZ, 0, 5.9604644775390625e-08 ;  /* 0x00000001ffa27435 */ /* 0x000fe200000001ff */
[----:B------:R-:W-:-:S02]  /*52b0*/  MOV R161, R206 ;  /* 0x000000ce00a17202 */ /* 0x000fc40000000f00 */
[----:B------:R-:W-:Y:S02]  /*52c0*/  MOV R165, 0x1f ;  /* 0x0000001f00a57802 */ /* 0x000fe40000000f00 */
[----:B------:R-:W-:Y:S02]  /*52d0*/  MOV R164, 0xffffffff ;  /* 0xffffffff00a47802 */ /* 0x000fe40000000f00 */
[----:B------:R-:W-:Y:S02]  /*52e0*/  MOV R160, 0x5300 ;  /* 0x0000530000a07802 */ /* 0x000fe40000000f00 */
[----:B-----5:R-:W-:Y:S05]  /*52f0*/  CALL.REL.NOINC `($__internal_38_$__cuda_sm70_shflsync_bfly_p) ;  /* 0x0000046000007944 */ /* 0x020fea0003c00000 */
[----:B-1----:R-:W-:Y:S01]  /*5300*/  MOV R163, R162 ;  /* 0x000000a200a37202 */ /* 0x002fe20000000f00 */
[----:B------:R-:W-:Y:S05]  /*5310*/  BRA `(.L_x_860) ;  /* 0xffffd16000007947 */ /* 0x000fea000383ffff */
.L_x_848:
[----:B------:R-:W-:Y:S01]  /*5320*/  HFMA2.MMA R162, -RZ, RZ, 0, 5.9604644775390625e-08 ;  /* 0x00000001ffa27435 */ /* 0x000fe200000001ff */
[----:B------:R-:W-:Y:S02]  /*5330*/  MOV R161, R205 ;  /* 0x000000cd00a17202 */ /* 0x000fe40000000f00 */
[----:B------:R-:W-:Y:S02]  /*5340*/  MOV R165, 0x1f ;  /* 0x0000001f00a57802 */ /* 0x000fe40000000f00 */
[----:B------:R-:W-:-:S02]  /*5350*/  MOV R164, 0xffffffff ;  /* 0xffffffff00a47802 */ /* 0x000fc40000000f00 */
[----:B------:R-:W-:Y:S02]  /*5360*/  MOV R160, 0x5380 ;  /* 0x0000538000a07802 */ /* 0x000fe40000000f00 */
[----:B01---5:R-:W-:Y:S05]  /*5370*/  CALL.REL.NOINC `($__internal_38_$__cuda_sm70_shflsync_bfly_p) ;  /* 0x000003e000007944 */ /* 0x023fea0003c00000 */
[----:B------:R-:W-:Y:S01]  /*5380*/  FADD.FTZ R206, R163, R206 ;  /* 0x000000cea3ce7221 */ /* 0x000fe20000010000 */
[----:B------:R-:W-:Y:S01]  /*5390*/  MOV R165, 0x1f ;  /* 0x0000001f00a57802 */ /* 0x000fe20000000f00 */
[----:B-1----:R-:W-:Y:S01]  /*53a0*/  FADD.FTZ R205, R205, R162 ;  /* 0x000000a2cdcd7221 */ /* 0x002fe20000010000 */
[----:B------:R-:W-:Y:S01]  /*53b0*/  HFMA2.MMA R162, -RZ, RZ, 0, 1.1920928955078125e-07 ;  /* 0x00000002ffa27435 */ /* 0x000fe200000001ff */
[----:B------:R-:W-:Y:S02]  /*53c0*/  MOV R164, 0xffffffff ;  /* 0xffffffff00a47802 */ /* 0x000fe40000000f00 */
[----:B------:R-:W-:Y:S02]  /*53d0*/  MOV R161, R206 ;  /* 0x000000ce00a17202 */ /* 0x000fe40000000f00 */
[----:B------:R-:W-:Y:S02]  /*53e0*/  MOV R160, 0x5400 ;  /* 0x0000540000a07802 */ /* 0x000fe40000000f00 */
[----:B------:R-:W-:Y:S05]  /*53f0*/  CALL.REL.NOINC `($__internal_38_$__cuda_sm70_shflsync_bfly_p) ;  /* 0x0000036000007944 */ /* 0x000fea0003c00000 */
[----:B-1----:R-:W-:Y:S01]  /*5400*/  MOV R163, R162 ;  /* 0x000000a200a37202 */ /* 0x002fe20000000f00 */
[----:B------:R-:W-:Y:S01]  /*5410*/  HFMA2.MMA R162, -RZ, RZ, 0, 1.1920928955078125e-07 ;  /* 0x00000002ffa27435 */ /* 0x000fe200000001ff */
[----:B------:R-:W-:-:S02]  /*5420*/  MOV R161, R205 ;  /* 0x000000cd00a17202 */ /* 0x000fc40000000f00 */
[----:B------:R-:W-:Y:S02]  /*5430*/  MOV R165, 0x1f ;  /* 0x0000001f00a57802 */ /* 0x000fe40000000f00 */
[----:B------:R-:W-:Y:S02]  /*5440*/  MOV R164, 0xffffffff ;  /* 0xffffffff00a47802 */ /* 0x000fe40000000f00 */
[----:B------:R-:W-:Y:S02]  /*5450*/  MOV R160, 0x5470 ;  /* 0x0000547000a07802 */ /* 0x000fe40000000f00 */
[----:B------:R-:W-:Y:S05]  /*5460*/  CALL.REL.NOINC `($__internal_38_$__cuda_sm70_shflsync_bfly_p) ;  /* 0x000002f000007944 */ /* 0x000fea0003c00000 */
[----:B------:R-:W-:Y:S01]  /*5470*/  FADD.FTZ R206, R163, R206 ;  /* 0x000000cea3ce7221 */ /* 0x000fe20000010000 */
[----:B------:R-:W-:Y:S01]  /*5480*/  MOV R165, 0x1f ;  /* 0x0000001f00a57802 */ /* 0x000fe20000000f00 */
[----:B-1----:R-:W-:Y:S01]  /*5490*/  FADD.FTZ R205, R205, R162 ;  /* 0x000000a2cdcd7221 */ /* 0x002fe20000010000 */
[----:B------:R-:W-:Y:S01]  /*54a0*/  HFMA2.MMA R162, -RZ, RZ, 0, 2.384185791015625e-07 ;  /* 0x00000004ffa27435 */ /* 0x000fe200000001ff */
[----:B------:R-:W-:Y:S02]  /*54b0*/  MOV R164, 0xffffffff ;  /* 0xffffffff00a47802 */ /* 0x000fe40000000f00 */
[----:B------:R-:W-:-:S02]  /*54c0*/  MOV R161, R206 ;  /* 0x000000ce00a17202 */ /* 0x000fc40000000f00 */
[----:B------:R-:W-:Y:S02]  /*54d0*/  MOV R160, 0x54f0 ;  /* 0x000054f000a07802 */ /* 0x000fe40000000f00 */
[----:B------:R-:W-:Y:S05]  /*54e0*/  CALL.REL.NOINC `($__internal_38_$__cuda_sm70_shflsync_bfly_p) ;  /* 0x0000027000007944 */ /* 0x000fea0003c00000 */
[----:B-1----:R-:W-:Y:S01]  /*54f0*/  MOV R163, R162 ;  /* 0x000000a200a37202 */ /* 0x002fe20000000f00 */
[----:B------:R-:W-:Y:S01]  /*5500*/  HFMA2.MMA R162, -RZ, RZ, 0, 2.384185791015625e-07 ;  /* 0x00000004ffa27435 */ /* 0x000fe200000001ff */
[----:B------:R-:W-:Y:S02]  /*5510*/  MOV R161, R205 ;  /* 0x000000cd00a17202 */ /* 0x000fe40000000f00 */
[----:B------:R-:W-:Y:S02]  /*5520*/  MOV R165, 0x1f ;  /* 0x0000001f00a57802 */ /* 0x000fe40000000f00 */
[----:B------:R-:W-:Y:S02]  /*5530*/  MOV R164, 0xffffffff ;  /* 0xffffffff00a47802 */ /* 0x000fe40000000f00 */
[----:B------:R-:W-:Y:S02]  /*5540*/  MOV R160, 0x5560 ;  /* 0x0000556000a07802 */ /* 0x000fe40000000f00 */
[----:B------:R-:W-:Y:S05]  /*5550*/  CALL.REL.NOINC `($__internal_38_$__cuda_sm70_shflsync_bfly_p) ;  /* 0x0000020000007944 */ /* 0x000fea0003c00000 */
[----:B------:R-:W-:Y:S01]  /*5560*/  FADD.FTZ R206, R163, R206 ;  /* 0x000000cea3ce7221 */ /* 0x000fe20000010000 */
[----:B------:R-:W-:Y:S01]  /*5570*/  MOV R165, 0x1f ;  /* 0x0000001f00a57802 */ /* 0x000fe20000000f00 */
[----:B-1----:R-:W-:Y:S01]  /*5580*/  FADD.FTZ R205, R205, R162 ;  /* 0x000000a2cdcd7221 */ /* 0x002fe20000010000 */
[----:B------:R-:W-:Y:S01]  /*5590*/  HFMA2.MMA R162, -RZ, RZ, 0, 4.76837158203125e-07 ;  /* 0x00000008ffa27435 */ /* 0x000fe200000001ff */
[----:B------:R-:W-:-:S02]  /*55a0*/  MOV R164, 0xffffffff ;  /* 0xffffffff00a47802 */ /* 0x000fc40000000f00 */
[----:B------:R-:W-:Y:S02]  /*55b0*/  MOV R161, R206 ;  /* 0x000000ce00a17202 */ /* 0x000fe40000000f00 */
[----:B------:R-:W-:Y:S02]  /*55c0*/  MOV R160, 0x55e0 ;  /* 0x000055e000a07802 */ /* 0x000fe40000000f00 */
[----:B------:R-:W-:Y:S05]  /*55d0*/  CALL.REL.NOINC `($__internal_38_$__cuda_sm70_shflsync_bfly_p) ;  /* 0x0000018000007944 */ /* 0x000fea0003c00000 */
[----:B-1----:R-:W-:Y:S01]  /*55e0*/  MOV R163, R162 ;  /* 0x000000a200a37202 */ /* 0x002fe20000000f00 */
[----:B------:R-:W-:Y:S01]  /*55f0*/  HFMA2.MMA R162, -RZ, RZ, 0, 4.76837158203125e-07 ;  /* 0x00000008ffa27435 */ /* 0x000fe200000001ff */
[----:B------:R-:W-:Y:S02]  /*5600*/  MOV R161, R205 ;  /* 0x000000cd00a17202 */ /* 0x000fe40000000f00 */
[----:B------:R-:W-:Y:S02]  /*5610*/  MOV R165, 0x1f ;  /* 0x0000001f00a57802 */ /* 0x000fe40000000f00 */
[----:B------:R-:W-:Y:S02]  /*5620*/  MOV R164, 0xffffffff ;  /* 0xffffffff00a47802 */ /* 0x000fe40000000f00 */
[----:B------:R-:W-:-:S02]  /*5630*/  MOV R160, 0x5650 ;  /* 0x0000565000a07802 */ /* 0x000fc40000000f00 */
[----:B------:R-:W-:Y:S05]  /*5640*/  CALL.REL.NOINC `($__internal_38_$__cuda_sm70_shflsync_bfly_p) ;  /* 0x0000011000007944 */ /* 0x000fea0003c00000 */
[----:B------:R-:W-:Y:S01]  /*5650*/  FADD.FTZ R206, R163, R206 ;  /* 0x000000cea3ce7221 */ /* 0x000fe20000010000 */
[----:B------:R-:W-:Y:S01]  /*5660*/  MOV R165, 0x1f ;  /* 0x0000001f00a57802 */ /* 0x000fe20000000f00 */
[----:B-1----:R-:W-:Y:S01]  /*5670*/  FADD.FTZ R205, R205, R162 ;  /* 0x000000a2cdcd7221 */ /* 0x002fe20000010000 */
[----:B------:R-:W-:Y:S01]  /*5680*/  HFMA2.MMA R162, -RZ, RZ, 0, 9.5367431640625e-07 ;  /* 0x00000010ffa27435 */ /* 0x000fe200000001ff */
[----:B------:R-:W-:-:S02]  /*5690*/  MOV R164, 0xffffffff ;  /* 0xffffffff00a47802 */ /* 0x000fc40000000f00 */
[----:B------:R-:W-:Y:S02]  /*56a0*/  MOV R161, R206 ;  /* 0x000000ce00a17202 */ /* 0x000fe40000000f00 */
[----:B------:R-:W-:Y:S02]  /*56b0*/  MOV R160, 0x56d0 ;  /* 0x000056d000a07802 */ /* 0x000fe40000000f00 */
[----:B------:R-:W-:Y:S05]  /*56c0*/  CALL.REL.NOINC `($__internal_38_$__cuda_sm70_shflsync_bfly_p) ;  /* 0x0000009000007944 */ /* 0x000fea0003c00000 */
[----:B-1----:R-:W-:Y:S01]  /*56d0*/  MOV R163, R162 ;  /* 0x000000a200a37202 */ /* 0x002fe20000000f00 */
[----:B------:R-:W-:Y:S01]  /*56e0*/  HFMA2.MMA R162, -RZ, RZ, 0, 9.5367431640625e-07 ;  /* 0x00000010ffa27435 */ /* 0x000fe200000001ff */
[----:B------:R-:W-:Y:S02]  /*56f0*/  MOV R161, R205 ;  /* 0x000000cd00a17202 */ /* 0x000fe40000000f00 */
[----:B------:R-:W-:Y:S02]  /*5700*/  MOV R165, 0x1f ;  /* 0x0000001f00a57802 */ /* 0x000fe40000000f00 */
[----:B------:R-:W-:Y:S02]  /*5710*/  MOV R164, 0xffffffff ;  /* 0xffffffff00a47802 */ /* 0x000fe40000000f00 */
[----:B------:R-:W-:-:S02]  /*5720*/  MOV R160, 0x5740 ;  /* 0x0000574000a07802 */ /* 0x000fc40000000f00 */
[----:B------:R-:W-:Y:S05]  /*5730*/  CALL.REL.NOINC `($__internal_38_$__cuda_sm70_shflsync_bfly_p) ;  /* 0x0000002000007944 */ /* 0x000fea0003c00000 */
[----:B-1----:R-:W-:Y:S01]  /*5740*/  MOV R160, R162 ;  /* 0x000000a200a07202 */ /* 0x002fe20000000f00 */
[----:B------:R-:W-:Y:S05]  /*5750*/  BRA `(.L_x_861) ;  /* 0xffffce4000007947 */ /* 0x000fea000383ffff */
        .weak           $__internal_38_$__cuda_sm70_shflsync_bfly_p
        .type           $__internal_38_$__cuda_sm70_shflsync_bfly_p,@function
        .size           $__internal_38_$__cuda_sm70_shflsync_bfly_p,(.L_x_2864 - $__internal_38_$__cuda_sm70_shflsync_bfly_p)
$__internal_38_$__cuda_sm70_shflsync_bfly_p:
[----:B------:R-:W-:Y:S04]  /*5760*/  WARPSYNC R164 ;  /* 0x000000a400007348 */ /* 0x000fe80003800000 */
[----:B------:R0:W1:Y:S02]  /*5770*/  SHFL.BFLY PT, R162, R161, R162, R165 ;  /* 0x0c0000a2a1a27389 */ /* 0x00006400000e00a5 */
[----:B0-----:R-:W-:-:S06]  /*5780*/  HFMA2.MMA R161, -RZ, RZ, 0, 0 ;  /* 0x00000000ffa17435 */ /* 0x001fcc00000001ff */
[----:B------:R-:W-:Y:S05]  /*5790*/  RET.REL.NODEC R160 `(_ZN10layer_norm31ln_parallel_residual_bwd_kernelINS_13Kernel_traitsI13__nv_bfloat16S2_fS2_fjLj1280ELj1ELj4ELj1ELj16ENS_18Kernel_traits_baseILj1280ES2_S2_fS2_fjLj128EEEEELb0ELb1ELb0EEEvNS_9BwdParamsE) ;  /* 0xffffa860a0007950 */ /* 0x000fea0003c3ffff */
.L_x_862:
        /* <DEDUP_REMOVED lines=14> */
.L_x_2864:


//--------------------- .text._ZN10layer_norm31ln_parallel_residual_bwd_kernelINS_13Kernel_traitsI13__nv_bfloat16S2_fS2_fjLj1280ELj1ELj4ELj1ELj16ENS_18Kernel_traits_baseILj1280ES2_S2_fS2_fjLj128EEEEELb0ELb1ELb1EEEvNS_9BwdParamsE --------------------------
	.section	.text._ZN10layer_norm31ln_parallel_residual_bwd_kernelINS_13Kernel_traitsI13__nv_bfloat16S2_fS2_fjLj1280ELj1ELj4ELj1ELj16ENS_18Kernel_traits_baseILj1280ES2_S2_fS2_fjLj128EEEEELb0ELb1ELb1EEEvNS_9BwdParamsE,"ax",@progbits
	.sectioninfo	@"SHI_REGISTERS=255"
	.align	128
        .global         _ZN10layer_norm31ln_parallel_residual_bwd_kernelINS_13Kernel_traitsI13__nv_bfloat16S2_fS2_fjLj1280ELj1ELj4ELj1ELj16ENS_18Kernel_traits_baseILj1280ES2_S2_fS2_fjLj128EEEEELb0ELb1ELb1EEEvNS_9BwdParamsE
        .type           _ZN10layer_norm31ln_parallel_residual_bwd_kernelINS_13Kernel_traitsI13__nv_bfloat16S2_fS2_fjLj1280ELj1ELj4ELj1ELj16ENS_18Kernel_traits_baseILj1280ES2_S2_fS2_fjLj128EEEEELb0ELb1ELb1EEEvNS_9BwdParamsE,@function
        .size           _ZN10layer_norm31ln_parallel_residual_bwd_kernelINS_13Kernel_traitsI13__nv_bfloat16S2_fS2_fjLj1280ELj1ELj4ELj1ELj16ENS_18Kernel_traits_baseILj1280ES2_S2_fS2_fjLj128EEEEELb0ELb1ELb1EEEvNS_9BwdParamsE,(.L_x_2865 - _ZN10layer_norm31ln_parallel_residual_bwd_kernelINS_13Kernel_traitsI13__nv_bfloat16S2_fS2_fjLj1280ELj1ELj4ELj1ELj16ENS_18Kernel_traits_baseILj1280ES2_S2_fS2_fjLj128EEEEELb0ELb1ELb1EEEvNS_9BwdParamsE)
        .other          _ZN10layer_norm31ln_parallel_residual_bwd_kernelINS_13Kernel_traitsI13__nv_bfloat16S2_fS2_fjLj1280ELj1ELj4ELj1ELj16ENS_18Kernel_traits_baseILj1280ES2_S2_fS2_fjLj128EEEEELb0ELb1ELb1EEEvNS_9BwdParamsE,@"STO_CUDA_ENTRY STV_DEFAULT"
_ZN10layer_norm31ln_parallel_residual_bwd_kernelINS_13Kernel_traitsI13__nv_bfloat16S2_fS2_fjLj1280ELj1ELj4ELj1ELj16ENS_18Kernel_traits_baseILj1280ES2_S2_fS2_fjLj128EEEEELb0ELb1ELb1EEEvNS_9BwdParamsE:
.text._ZN10layer_norm31ln_parallel_residual_bwd_kernelINS_13Kernel_traitsI13__nv_bfloat16S2_fS2_fjLj1280ELj1ELj4ELj1ELj16ENS_18Kernel_traits_baseILj1280ES2_S2_fS2_fjLj128EEEEELb0ELb1ELb1EEEvNS_9BwdParamsE:
        /* <DEDUP_REMOVED lines=51> */
.L_x_864:
        /* <DEDUP_REMOVED lines=8> */
[----:B------:R0:W4:Y:S01]  /*03b0*/  LDG.E.128 R36, [R2.64+0x800] ;  /* 0x0008000402247981 */ /* 0x000122000c1e1d00 */
[----:B------:R-:W-:Y:S01]  /*03c0*/  HFMA2.MMA R198, -RZ, RZ, 0, 0 ;  /* 0x00000000ffc67435 */ /* 0x000fe200000001ff */
[----:B------:R-:W-:Y:S01]  /*03d0*/  BSSY B1, `(.L_x_866) ;  /* 0x000036d000017945 */ /* 0x000fe20003800000 */
[----:B------:R-:W-:Y:S01]  /*03e0*/  HFMA2.MMA R188, -RZ, RZ, 0, 0 ;  /* 0x00000000ffbc7435 */ /* 0x000fe200000001ff */
        /* <DEDUP_REMOVED lines=33> */
[----:B------:R0:W-:Y:S01]  /*0600*/  STL [R1+0x2c], R20 ;  /* 0x00002c1401007387 */ /* 0x0001e20000100800 */
[----:B------:R-:W-:Y:S02]  /*0610*/  PRMT R4, RZ, 0x7610, R5 ;  /* 0x00007610ff047816 */ /* 0x000fe40000000005 */
[--C-:B---3--:R-:W-:Y:S01]  /*0620*/  PRMT R252, RZ, 0x5410, R10.reuse ;  /* 0x00005410fffc7816 */ /* 0x108fe2000000000a */
[----:B------:R1:W-:Y:S01]  /*0630*/  STL [R1+0x28], R3 ;  /* 0x0000280301007387 */ /* 0x0003e20000100800 */
[----:B------:R-:W-:Y:S02]  /*0640*/  PRMT R251, RZ, 0x7610, R10 ;  /* 0x00007610fffb7816 */ /* 0x000fe4000000000a */
[--C-:B------:R-:W-:Y:S01]  /*0650*/  PRMT R250, RZ, 0x5410, R11.reuse ;  /* 0x00005410fffa7816 */ /* 0x100fe2000000000b */
[----:B------:R2:W-:Y:S01]  /*0660*/  STL [R1+0x24], R2 ;  /* 0x0000240201007387 */ /* 0x0005e20000100800 */
[----:B------:R-:W-:Y:S01]  /*0670*/  PRMT R249, RZ, 0x7610, R11 ;  /* 0x00007610fff97816 */ /* 0x000fe2000000000b */
[----:B0-----:R-:W-:Y:S01]  /*0680*/  CS2R R20, SRZ ;  /* 0x0000000000147805 */ /* 0x001fe2000001ff00 */
[--C-:B----4-:R-:W-:Y:S01]  /*0690*/  PRMT R248, RZ, 0x5410, R12.reuse ;  /* 0x00005410fff87816 */ /* 0x110fe2000000000c */
[----:B------:R0:W-:Y:S01]  /*06a0*/  STL [R1+0x20], R4 ;  /* 0x0000200401007387 */ /* 0x0001e20000100800 */
[----:B------:R-:W-:Y:S01]  /*06b0*/  PRMT R222, RZ, 0x7610, R12 ;  /* 0x00007610ffde7816 */ /* 0x000fe2000000000c */
[----:B------:R-:W-:Y:S01]  /*06c0*/  CS2R R10, SRZ ;  /* 0x00000000000a7805 */ /* 0x000fe2000001ff00 */
[----:B-1----:R-:W-:-:S02]  /*06d0*/  PRMT R3, RZ, 0x5410, R6 ;  /* 0x00005410ff037816 */ /* 0x002fc40000000006 */
[--C-:B------:R-:W-:Y:S02]  /*06e0*/  PRMT R221, RZ, 0x5410, R13.reuse ;  /* 0x00005410ffdd7816 */ /* 0x100fe4000000000d */
[----:B--2---:R-:W-:Y:S01]  /*06f0*/  PRMT R2, RZ, 0x7610, R6 ;  /* 0x00007610ff027816 */ /* 0x004fe20000000006 */
[----:B------:R1:W-:Y:S01]  /*0700*/  STL [R1+0x1c], R3 ;  /* 0x00001c0301007387 */ /* 0x0003e20000100800 */
[----:B------:R-:W-:Y:S02]  /*0710*/  PRMT R220, RZ, 0x7610, R13 ;  /* 0x00007610ffdc7816 */ /* 0x000fe4000000000d */
[----:B0-----:R-:W-:Y:S01]  /*0720*/  PRMT R4, RZ, 0x5410, R7 ;  /* 0x00005410ff047816 */ /* 0x001fe20000000007 */
[----:B------:R0:W-:Y:S01]  /*0730*/  STL [R1+0x18], R2 ;  /* 0x0000180201007387 */ /* 0x0001e20000100800 */
[--C-:B------:R-:W-:Y:S01]  /*0740*/  PRMT R219, RZ, 0x5410, R14.reuse ;  /* 0x00005410ffdb7816 */ /* 0x100fe2000000000e */
[----:B------:R-:W-:Y:S01]  /*0750*/  CS2R R12, SRZ ;  /* 0x00000000000c7805 */ /* 0x000fe2000001ff00 */
[----:B------:R-:W-:Y:S01]  /*0760*/  PRMT R218, RZ, 0x7610, R14 ;  /* 0x00007610ffda7816 */ /* 0x000fe2000000000e */
[----:B------:R2:W-:Y:S01]  /*0770*/  STL [R1+0x14], R4 ;  /* 0x0000140401007387 */ /* 0x0005e20000100800 */
[----:B------:R-:W-:-:S02]  /*0780*/  PRMT R217, RZ, 0x5410, R15 ;  /* 0x00005410ffd97816 */ /* 0x000fc4000000000f */
[----:B-1----:R-:W-:Y:S02]  /*0790*/  PRMT R3, RZ, 0x7610, R7 ;  /* 0x00007610ff037816 */ /* 0x002fe40000000007 */
[----:B------:R-:W-:Y:S01]  /*07a0*/  PRMT R216, RZ, 0x7610, R15 ;  /* 0x00007610ffd87816 */ /* 0x000fe2000000000f */
[----:B------:R-:W-:Y:S01]  /*07b0*/  CS2R R6, SRZ ;  /* 0x0000000000067805 */ /* 0x000fe2000001ff00 */
[----:B0-----:R-:W-:Y:S01]  /*07c0*/  PRMT R2, RZ, 0x5410, R8 ;  /* 0x00005410ff027816 */ /* 0x001fe20000000008 */
[----:B------:R0:W-:Y:S01]  /*07d0*/  STL [R1+0x10], R3 ;  /* 0x0000100301007387 */ /* 0x0001e20000100800 */
[----:B-----5:R-:W-:Y:S01]  /*07e0*/  PRMT R215, RZ, 0x5410, R16 ;  /* 0x00005410ffd77816 */ /* 0x020fe20000000010 */
[----:B------:R-:W-:Y:S01]  /*07f0*/  CS2R R14, SRZ ;  /* 0x00000000000e7805 */ /* 0x000fe2000001ff00 */
[----:B--2---:R-:W-:Y:S01]  /*0800*/  PRMT R4, RZ, 0x7610, R8 ;  /* 0x00007610ff047816 */ /* 0x004fe20000000008 */
[----:B------:R1:W-:Y:S01]  /*0810*/  STL [R1+0xc], R2 ;  /* 0x00000c0201007387 */ /* 0x0003e20000100800 */
[----:B------:R-:W-:-:S02]  /*0820*/  PRMT R214, RZ, 0x7610, R16 ;  /* 0x00007610ffd67816 */ /* 0x000fc40000000010 */
[--C-:B------:R-:W-:Y:S01]  /*0830*/  PRMT R213, RZ, 0x5410, R17.reuse ;  /* 0x00005410ffd57816 */ /* 0x100fe20000000011 */
[----:B------:R2:W-:Y:S01]  /*0840*/  STL [R1+0x8], R4 ;  /* 0x0000080401007387 */ /* 0x0005e20000100800 */
[----:B------:R-:W-:Y:S02]  /*0850*/  PRMT R212, RZ, 0x7610, R17 ;  /* 0x00007610ffd47816 */ /* 0x000fe40000000011 */
[--C-:B0-----:R-:W-:Y:S01]  /*0860*/  PRMT R3, RZ, 0x5410, R9.reuse ;  /* 0x00005410ff037816 */ /* 0x101fe20000000009 */
[----:B------:R-:W-:Y:S01]  /*0870*/  CS2R R16, SRZ ;  /* 0x0000000000107805 */ /* 0x000fe2000001ff00 */
[--C-:B------:R-:W-:Y:S02]  /*0880*/  PRMT R211, RZ, 0x5410, R18.reuse ;  /* 0x00005410ffd37816 */ /* 0x100fe40000000012 */
[----:B-1----:R-:W-:Y:S01]  /*0890*/  PRMT R2, RZ, 0x7610, R9 ;  /* 0x00007610ff027816 */ /* 0x002fe20000000009 */
[----:B------:R-:W-:Y:S01]  /*08a0*/  STL [R1+0x4], R3 ;  /* 0x0000040301007387 */ /* 0x000fe20000100800 */
[----:B------:R-:W-:Y:S01]  /*08b0*/  PRMT R210, RZ, 0x7610, R18 ;  /* 0x00007610ffd27816 */ /* 0x000fe20000000012 */
[----:B--2---:R-:W-:Y:S01]  /*08c0*/  CS2R R4, SRZ ;  /* 0x0000000000047805 */ /* 0x004fe2000001ff00 */
[--C-:B------:R-:W-:Y:S01]  /*08d0*/  PRMT R209, RZ, 0x5410, R19.reuse ;  /* 0x00005410ffd17816 */ /* 0x100fe20000000013 */
[----:B------:R0:W-:Y:S01]  /*08e0*/  STL [R1], R2 ;  /* 0x0000000201007387 */ /* 0x0001e20000100800 */
[----:B------:R-:W-:Y:S01]  /*08f0*/  PRMT R208, RZ, 0x7610, R19 ;  /* 0x00007610ffd07816 */ /* 0x000fe20000000013 */
[----:B------:R-:W-:Y:S01]  /*0900*/  CS2R R8, SRZ ;  /* 0x0000000000087805 */ /* 0x000fe2000001ff00 */
[----:B------:R-:W-:Y:S01]  /*0910*/  CS2R R18, SRZ ;  /* 0x0000000000127805 */ /* 0x000fe2000001ff00 */
[----:B------:R-:W-:-:S02]  /*0920*/  PRMT R207, RZ, 0x5410, R36 ;  /* 0x00005410ffcf7816 */ /* 0x000fc40000000024 */
[----:B------:R-:W-:Y:S02]  /*0930*/  PRMT R206, RZ, 0x7610, R36 ;  /* 0x00007610ffce7816 */ /* 0x000fe40000000024 */
[--C-:B------:R-:W-:Y:S01]  /*0940*/  PRMT R205, RZ, 0x5410, R37.reuse ;  /* 0x00005410ffcd7816 */ /* 0x100fe20000000025 */
[----:B0-----:R-:W-:Y:S01]  /*0950*/  CS2R R2, SRZ ;  /* 0x0000000000027805 */ /* 0x001fe2000001ff00 */
[----:B------:R-:W-:Y:S02]  /*0960*/  PRMT R203, RZ, 0x7610, R37 ;  /* 0x00007610ffcb7816 */ /* 0x000fe40000000025 */
[--C-:B------:R-:W-:Y:S02]  /*0970*/  PRMT R202, RZ, 0x5410, R38.reuse ;  /* 0x00005410ffca7816 */ /* 0x100fe40000000026 */
[----:B------:R-:W-:Y:S02]  /*0980*/  PRMT R201, RZ, 0x7610, R38 ;  /* 0x00007610ffc97816 */ /* 0x000fe40000000026 */
[----:B------:R-:W-:-:S02]  /*0990*/  PRMT R200, RZ, 0x5410, R39 ;  /* 0x00005410ffc87816 */ /* 0x000fc40000000027 */
[----:B------:R-:W-:Y:S02]  /*09a0*/  PRMT R199, RZ, 0x7610, R39 ;  /* 0x00007610ffc77816 */ /* 0x000fe40000000027 */
.L_x_870:
[----:B------:R-:W0:Y:S01]  /*09b0*/  S2R R90, SR_TID.X ;  /* 0x00000000005a7919 */ /* 0x000e220000002100 */
[C---:B------:R-:W-:Y:S01]  /*09c0*/  IMAD R88, R0.reuse, c[0x0][0x168], RZ ;  /* 0x00005a0000587a24 */ /* 0x040fe200078e02ff */
[----:B------:R-:W-:Y:S02]  /*09d0*/  MOV R182, 0x4 ;  /* 0x0000000400b67802 */ /* 0x000fe40000000f00 */
[----:B------:R-:W-:Y:S01]  /*09e0*/  MOV R232, 0x20 ;  /* 0x0000002000e87802 */ /* 0x000fe20000000f00 */
[----:B------:R-:W2:Y:S01]  /*09f0*/  LDL R243, [R1+0x2c] ;  /* 0x00002c0001f37983 */ /* 0x000ea20000100800 */
[----:B------:R-:W-:Y:S02]  /*0a00*/  SHF.R.S32.HI R89, RZ, 0x1f, R88 ;  /* 0x0000001fff597819 */ /* 0x000fe40000011458 */
[----:B------:R-:W-:Y:S01]  /*0a10*/  MOV R144, 0x10 ;  /* 0x0000001000907802 */ /* 0x000fe20000000f00 */
[----:B------:R-:W3:Y:S01]  /*0a20*/  LDL R242, [R1+0x28] ;  /* 0x0000280001f27983 */ /* 0x000ee20000100800 */
[----:B------:R-:W-:Y:S01]  /*0a30*/  LEA.HI R148, R89, R88, RZ, 0x3 ;  /* 0x0000005859947211 */ /* 0x000fe200078f18ff */
[----:B------:R-:W-:Y:S01]  /*0a40*/  IMAD.WIDE R88, R0, R182, c[0x0][0x1a0] ;  /* 0x0000680000587625 */ /* 0x000fe200078e02b6 */
[----:B------:R-:W1:Y:S01]  /*0a50*/  LDC.U8 R225, c[0x0][0x1f0] ;  /* 0x00007c00ffe17b82 */ /* 0x000e620000000000 */
[----:B------:R-:W4:Y:S04]  /*0a60*/  LDL R245, [R1+0x24] ;  /* 0x0000240001f57983 */ /* 0x000f280000100800 */
[----:B------:R1:W2:Y:S04]  /*0a70*/  LDG.E R224, [R88.64] ;  /* 0x0000000458e07981 */ /* 0x0002a8000c1e1900 */
[----:B------:R-:W3:Y:S01]  /*0a80*/  LDL R244, [R1+0x20] ;  /* 0x0000200001f47983 */ /* 0x000ee20000100800 */
[----:B0-----:R-:W-:-:S03]  /*0a90*/  LOP3.LUT R91, R90, 0x1f, RZ, 0xc0, !PT ;  /* 0x0000001f5a5b7812 */ /* 0x001fc600078ec0ff */
[----:B------:R-:W3:Y:S01]  /*0aa0*/  LDL R247, [R1+0x14] ;  /* 0x0000140001f77983 */ /* 0x000ee20000100800 */
[----:B------:R-:W-:Y:S01]  /*0ab0*/  LEA.HI.SX32 R148, R148, R91, 0x1d ;  /* 0x0000005b94947211 */ /* 0x000fe200078feaff */
[----:B------:R-:W-:Y:S02]  /*0ac0*/  IMAD.WIDE R182, R0, R182, c[0x0][0x1a8] ;  /* 0x00006a0000b67625 */ /* 0x000fe400078e02b6 */
[----:B------:R-:W3:Y:S02]  /*0ad0*/  LDL R246, [R1+0x10] ;  /* 0x0000100001f67983 */ /* 0x000ee40000100800 */
[C---:B------:R-:W-:Y:S02]  /*0ae0*/  IMAD.WIDE.U32 R96, R148.reuse, R232, c[0x0][0x188] ;  /* 0x0000620094607625 */ /* 0x040fe400078e00e8 */
[----:B------:R2:W3:Y:S02]  /*0af0*/  LDG.E R182, [R182.64] ;  /* 0x00000004b6b67981 */ /* 0x0004e4000c1e1900 */
[----:B------:R-:W-:-:S02]  /*0b00*/  IMAD.WIDE.U32 R92, R148, R144, c[0x0][0x208] ;  /* 0x00008200945c7625 */ /* 0x000fc400078e0090 */
[----:B-1----:R0:W3:Y:S04]  /*0b10*/  LDG.E.128 R88, [R96.64] ;  /* 0x0000000460587981 */ /* 0x0020e8000c1e1d00 */
[----:B------:R-:W4:Y:S01]  /*0b20*/  LDG.E.128 R92, [R92.64] ;  /* 0x000000045c5c7981 */ /* 0x000f22000c1e1d00 */
[----:B------:R-:W-:-:S03]  /*0b30*/  ISETP.NE.AND P1, PT, R225, RZ, PT ;  /* 0x000000ffe100720c */ /* 0x000fc60003f25270 */
[----:B0-----:R-:W4:Y:S01]  /*0b40*/  LDG.E.128 R96, [R96.64+0x10] ;  /* 0x0000100460607981 */ /* 0x001f22000c1e1d00 */
[----:B--2---:R-:W-:-:S05]  /*0b50*/  FSEL R183, R224, RZ, !P1 ;  /* 0x000000ffe0b77208 */ /* 0x004fca0004800000 */
[C---:B---3--:R-:W-:Y:S02]  /*0b60*/  FADD.FTZ R224, -R183.reuse, R88 ;  /* 0x00000058b7e07221 */ /* 0x048fe40000010100 */
[----:B------:R-:W-:Y:S01]  /*0b70*/  FADD.FTZ R225, -R183, R89 ;  /* 0x00000059b7e17221 */ /* 0x000fe20000010100 */
[--C-:B----4-:R-:W-:Y:S01]  /*0b80*/  PRMT R227, RZ, 0x5410, R92.reuse ;  /* 0x00005410ffe37816 */ /* 0x110fe2000000005c */
[C---:B------:R-:W-:Y:S01]  /*0b90*/  FMUL.FTZ R224, R182.reuse, R224 ;  /* 0x000000e0b6e07220 */ /* 0x040fe20000410000 */
[----:B------:R-:W-:Y:S01]  /*0ba0*/  PRMT R229, RZ, 0x7610, R92 ;  /* 0x00007610ffe57816 */ /* 0x000fe2000000005c */
[----:B------:R-:W-:Y:S02]  /*0bb0*/  FMUL.FTZ R225, R182, R225 ;  /* 0x000000e1b6e17220 */ /* 0x000fe40000410000 */
[----:B------:R-:W-:Y:S02]  /*0bc0*/  FADD.FTZ R149, R227, R149 ;  /* 0x00000095e3957221 */ /* 0x000fe40000010000 */
[----:B------:R-:W-:-:S02]  /*0bd0*/  FFMA.FTZ R28, R224, R227, R28 ;  /* 0x000000e3e01c7223 */ /* 0x000fc4000001001c */
[----:B------:R-:W-:Y:S02]  /*0be0*/  FADD.FTZ R150, R229, R150 ;  /* 0x00000096e5967221 */ /* 0x000fe40000010000 */
[----:B------:R-:W-:Y:S02]  /*0bf0*/  FFMA.FTZ R29, R225, R229, R29 ;  /* 0x000000e5e11d7223 */ /* 0x000fe4000001001d */
[----:B------:R-:W-:Y:S02]  /*0c00*/  FMUL.FTZ R227, R243, R227 ;  /* 0x000000e3f3e37220 */ /* 0x000fe40000410000 */
[----:B------:R-:W-:Y:S01]  /*0c10*/  FMUL.FTZ R229, R242, R229 ;  /* 0x000000e5f2e57220 */ /* 0x000fe20000410000 */
[----:B------:R-:W2:Y:S04]  /*0c20*/  LDL R243, [R1+0x1c] ;  /* 0x00001c0001f37983 */ /* 0x000ea80000100800 */
[----:B------:R-:W3:Y:S01]  /*0c30*/  LDL R242, [R1+0x18] ;  /* 0x0000180001f27983 */ /* 0x000ee20000100800 */
[----:B------:R-:W-:-:S02]  /*0c40*/  IADD3 R204, R148, 0x20, RZ ;  /* 0x0000002094cc7810 */ /* 0x000fc40007ffe0ff */
[----:B------:R-:W-:-:S03]  /*0c50*/  IADD3 R196, R148, 0x40, RZ ;  /* 0x0000004094c47810 */ /* 0x000fc60007ffe0ff */
[----:B------:R-:W-:-:S04]  /*0c60*/  IMAD.WIDE.U32 R108, R204, R232, c[0x0][0x188] ;  /* 0x00006200cc6c7625 */ /* 0x000fc800078e00e8 */
[----:B------:R-:W-:Y:S01]  /*0c70*/  IMAD.WIDE.U32 R104, R204, R144, c[0x0][0x208] ;  /* 0x00008200cc687625 */ /* 0x000fe200078e0090 */
[----:B------:R0:W4:Y:S03]  /*0c80*/  LDG.E.128 R100, [R108.64] ;  /* 0x000000046c647981 */ /* 0x000126000c1e1d00 */
[C---:B------:R-:W-:Y:S01]  /*0c90*/  IMAD.WIDE.U32 R116, R196.reuse, R232, c[0x0][0x188] ;  /* 0x00006200c4747625 */ /* 0x040fe200078e00e8 */
[--C-:B------:R-:W-:Y:S01]  /*0ca0*/  PRMT R92, RZ, 0x5410, R93.reuse ;  /* 0x00005410ff5c7816 */ /* 0x100fe2000000005d */
[----:B------:R-:W4:Y:S02]  /*0cb0*/  LDG.E.128 R104, [R104.64] ;  /* 0x0000000468687981 */ /* 0x000f24000c1e1d00 */
[----:B------:R-:W-:Y:S01]  /*0cc0*/  IMAD.WIDE.U32 R136, R196, R144, c[0x0][0x208] ;  /* 0x00008200c4887625 */ /* 0x000fe200078e0090 */
[----:B------:R-:W-:Y:S01]  /*0cd0*/  PRMT R230, RZ, 0x7610, R93 ;  /* 0x00007610ffe67816 */ /* 0x000fe2000000005d */
[----:B------:R1:W4:Y:S02]  /*0ce0*/  LDG.E.128 R112, [R116.64] ;  /* 0x0000000474707981 */ /* 0x000324000c1e1d00 */
[----:B------:R-:W-:-:S02]  /*0cf0*/  FADD.FTZ R96, -R183, R96 ;  /* 0x00000060b7607221 */ /* 0x000fc40000010100 */
[----:B------:R-:W-:Y:S01]  /*0d00*/  FADD.FTZ R97, -R183, R97 ;  /* 0x00000061b7617221 */ /* 0x000fe20000010100 */
[--C-:B------:R-:W-:Y:S01]  /*0d10*/  PRMT R93, RZ, 0x5410, R94.reuse ;  /* 0x00005410ff5d7816 */ /* 0x100fe2000000005e */
[C---:B------:R-:W-:Y:S01]  /*0d20*/  FMUL.FTZ R96, R182.reuse, R96 ;  /* 0x00000060b6607220 */ /* 0x040fe20000410000 */
[----:B------:R-:W-:Y:S01]  /*0d30*/  PRMT R231, RZ, 0x7610, R94 ;  /* 0x00007610ffe77816 */ /* 0x000fe2000000005e */
[----:B------:R-:W-:Y:S01]  /*0d40*/  FMUL.FTZ R97, R182, R97 ;  /* 0x00000061b6617220 */ /* 0x000fe20000410000 */
[----:B------:R-:W4:Y:S01]  /*0d50*/  LDG.E.128 R136, [R136.64] ;  /* 0x0000000488887981 */ /* 0x000f22000c1e1d00 */
[----:B------:R-:W-:Y:S02]  /*0d60*/  FADD.FTZ R154, R93, R154 ;  /* 0x0000009a5d9a7221 */ /* 0x000fe40000010000 */
[----:B------:R-:W-:Y:S01]  /*0d70*/  FFMA.FTZ R155, R96, R93, R155 ;  /* 0x0000005d609b7223 */ /* 0x000fe2000001009b */
[----:B0-----:R-:W4:Y:S01]  /*0d80*/  LDG.E.128 R108, [R108.64+0x10] ;  /* 0x000010046c6c7981 */ /* 0x001f22000c1e1d00 */
[----:B------:R-:W-:-:S02]  /*0d90*/  FADD.FTZ R156, R231, R156 ;  /* 0x0000009ce79c7221 */ /* 0x000fc40000010000 */
[----:B------:R-:W-:Y:S01]  /*0da0*/  FFMA.FTZ R157, R97, R231, R157 ;  /* 0x000000e7619d7223 */ /* 0x000fe2000001009d */
[C---:B------:R-:W-:Y:S01]  /*0db0*/  IADD3 R189, R148.reuse, 0x60, RZ ;  /* 0x0000006094bd7810 */ /* 0x040fe20007ffe0ff */
[C---:B------:R-:W-:Y:S01]  /*0dc0*/  FADD.FTZ R226, -R183.reuse, R90 ;  /* 0x0000005ab7e27221 */ /* 0x040fe20000010100 */
[----:B------:R-:W-:Y:S01]  /*0dd0*/  IADD3 R133, R148, 0x80, RZ ;  /* 0x0000008094857810 */ /* 0x000fe20007ffe0ff */
[----:B------:R-:W-:Y:S01]  /*0de0*/  FADD.FTZ R228, -R183, R91 ;  /* 0x0000005bb7e47221 */ /* 0x000fe20000010100 */
[----:B-1----:R-:W4:Y:S01]  /*0df0*/  LDG.E.128 R116, [R116.64+0x10] ;  /* 0x0000100474747981 */ /* 0x002f22000c1e1d00 */
[C---:B------:R-:W-:Y:S02]  /*0e00*/  FMUL.FTZ R226, R182.reuse, R226 ;  /* 0x000000e2b6e27220 */ /* 0x040fe40000410000 */
[----:B------:R-:W-:Y:S02]  /*0e10*/  FMUL.FTZ R228, R182, R228 ;  /* 0x000000e4b6e47220 */ /* 0x000fe40000410000 */
[----:B------:R-:W-:-:S02]  /*0e20*/  FADD.FTZ R151, R92, R151 ;  /* 0x000000975c977221 */ /* 0x000fc40000010000 */
[-C--:B------:R-:W-:Y:S02]  /*0e30*/  FFMA.FTZ R27, R226, R92.reuse, R27 ;  /* 0x0000005ce21b7223 */ /* 0x080fe4000001001b */
[----:B------:R-:W-:Y:S02]  /*0e40*/  FMUL.FTZ R92, R245, R92 ;  /* 0x0000005cf55c7220 */ /* 0x000fe40000410000 */
[----:B------:R-:W4:Y:S01]  /*0e50*/  LDL R245, [R1+0xc] ;  /* 0x00000c0001f57983 */ /* 0x000f220000100800 */
[----:B------:R-:W-:Y:S02]  /*0e60*/  FADD.FTZ R152, R230, R152 ;  /* 0x00000098e6987221 */ /* 0x000fe40000010000 */
[-C--:B------:R-:W-:Y:S02]  /*0e70*/  FFMA.FTZ R153, R228, R230.reuse, R153 ;  /* 0x000000e6e4997223 */ /* 0x080fe40000010099 */
[----:B------:R-:W-:Y:S02]  /*0e80*/  FMUL.FTZ R230, R244, R230 ;  /* 0x000000e6f4e67220 */ /* 0x000fe40000410000 */
[----:B------:R-:W4:Y:S01]  /*0e90*/  LDL R244, [R1+0x8] ;  /* 0x0000080001f47983 */ /* 0x000f220000100800 */
[----:B------:R-:W-:-:S04]  /*0ea0*/  IMAD.WIDE.U32 R124, R189, R232, c[0x0][0x188] ;  /* 0x00006200bd7c7625 */ /* 0x000fc800078e00e8 */
[----:B------:R-:W-:Y:S01]  /*0eb0*/  IMAD.WIDE.U32 R132, R133, R232, c[0x0][0x188] ;  /* 0x0000620085847625 */ /* 0x000fe200078e00e8 */
[----:B------:R0:W4:Y:S04]  /*0ec0*/  LDG.E.128 R120, [R124.64] ;  /* 0x000000047c787981 */ /* 0x000128000c1e1d00 */
[----:B------:R1:W4:Y:S04]  /*0ed0*/  LDG.E.128 R128, [R132.64] ;  /* 0x0000000484807981 */ /* 0x000328000c1e1d00 */
[----:B0-----:R-:W4:Y:S04]  /*0ee0*/  LDG.E.128 R124, [R124.64+0x10] ;  /* 0x000010047c7c7981 */ /* 0x001f28000c1e1d00 */
[----:B-1----:R-:W4:Y:S01]  /*0ef0*/  LDG.E.128 R132, [R132.64+0x10] ;  /* 0x0000100484847981 */ /* 0x002f22000c1e1d00 */
[----:B------:R-:W-:-:S06]  /*0f00*/  IMAD.WIDE.U32 R140, R189, R144, c[0x0][0x208] ;  /* 0x00008200bd8c7625 */ /* 0x000fcc00078e0090 */
[----:B------:R-:W4:Y:S01]  /*0f10*/  LDG.E.128 R140, [R140.64] ;  /* 0x000000048c8c7981 */ /* 0x000f22000c1e1d00 */
[----:B------:R-:W-:-:S05]  /*0f20*/  IADD3 R223, R148, 0x80, RZ ;  /* 0x0000008094df7810 */ /* 0x000fca0007ffe0ff */
[----:B------:R-:W-:-:S06]  /*0f30*/  IMAD.WIDE.U32 R144, R223, R144, c[0x0][0x208] ;  /* 0x00008200df907625 */ /* 0x000fcc00078e0090 */
[----:B------:R-:W4:Y:S01]  /*0f40*/  LDG.E.128 R144, [R144.64] ;  /* 0x0000000490907981 */ /* 0x000f22000c1e1d00 */
[----:B--2---:R-:W-:-:S03]  /*0f50*/  FMUL.FTZ R93, R243, R93 ;  /* 0x0000005df35d7220 */ /* 0x004fc60000410000 */
[----:B------:R-:W2:Y:S01]  /*0f60*/  LDL R243, [R1+0x4] ;  /* 0x0000040001f37983 */ /* 0x000ea20000100800 */
[----:B---3--:R-:W-:-:S03]  /*0f70*/  FMUL.FTZ R231, R242, R231 ;  /* 0x000000e7f2e77220 */ /* 0x008fc60000410000 */
[----:B------:R-:W3:Y:S01]  /*0f80*/  LDL R242, [R1] ;  /* 0x0000000001f27983 */ /* 0x000ee20000100800 */
[----:B------:R-:W-:-:S04]  /*0f90*/  ISETP.NE.U32.AND P0, PT, RZ, c[0x0][0x218], PT ;  /* 0x00008600ff007a0c */ /* 0x000fc80003f05070 */
[----:B------:R-:W-:-:S13]  /*0fa0*/  ISETP.NE.AND.EX P0, PT, RZ, c[0x0][0x21c], PT, P0 ;  /* 0x00008700ff007a0c */ /* 0x000fda0003f05300 */
[----:B------:R-:W-:-:S04]  /*0fb0*/  @P0 IMAD.WIDE.U32 R88, R148, R232, c[0x0][0x218] ;  /* 0x0000860094580625 */ /* 0x000fc800078e00e8 */
[C---:B------:R-:W-:Y:S01]  /*0fc0*/  @P0 IMAD.WIDE.U32 R90, R232.reuse, R204, c[0x0][0x218] ;  /* 0x00008600e85a0625 */ /* 0x040fe200078e00cc */
[----:B------:R0:W5:Y:S04]  /*0fd0*/  @P0 LDG.E.128 R36, [R88.64] ;  /* 0x0000000458240981 */ /* 0x000168000c1e1d00 */
[----:B------:R0:W5:Y:S04]  /*0fe0*/  @P0 LDG.E.128 R40, [R88.64+0x10] ;  /* 0x0000100458280981 */ /* 0x000168000c1e1d00 */
[----:B------:R1:W5:Y:S04]  /*0ff0*/  @P0 LDG.E.128 R44, [R90.64] ;  /* 0x000000045a2c0981 */ /* 0x000368000c1e1d00 */
[----:B------:R1:W5:Y:S01]  /*1000*/  @P0 LDG.E.128 R48, [R90.64+0x10] ;  /* 0x000010045a300981 */ /* 0x000362000c1e1d00 */
[----:B0-----:R-:W-:-:S05]  /*1010*/  @P0 IMAD.WIDE.U32 R88, R232, R196, c[0x0][0x218] ;  /* 0x00008600e8580625 */ /* 0x001fca00078e00c4 */
[----:B------:R0:W5:Y:S01]  /*1020*/  @P0 LDG.E.128 R52, [R88.64] ;  /* 0x0000000458340981 */ /* 0x000162000c1e1d00 */
[----:B-1----:R-:W-:-:S03]  /*1030*/  @P0 IMAD.WIDE.U32 R90, R232, R189, c[0x0][0x218] ;  /* 0x00008600e85a0625 */ /* 0x002fc600078e00bd */
[----:B------:R0:W5:Y:S01]  /*1040*/  @P0 LDG.E.128 R56, [R88.64+0x10] ;  /* 0x0000100458380981 */ /* 0x000162000c1e1d00 */
[----:B----4-:R-:W-:-:S03]  /*1050*/  FADD.FTZ R102, -R183, R102 ;  /* 0x00000066b7667221 */ /* 0x010fc60000010100 */
[----:B------:R1:W5:Y:S01]  /*1060*/  @P0 LDG.E.128 R60, [R90.64] ;  /* 0x000000045a3c0981 */ /* 0x000362000c1e1d00 */
[C---:B------:R-:W-:Y:S02]  /*1070*/  FADD.FTZ R103, -R183.reuse, R103 ;  /* 0x00000067b7677221 */ /* 0x040fe40000010100 */
[----:B------:R-:W-:Y:S01]  /*1080*/  FADD.FTZ R112, -R183, R112 ;  /* 0x00000070b7707221 */ /* 0x000fe20000010100 */
[----:B------:R1:W5:Y:S01]  /*1090*/  @P0 LDG.E.128 R64, [R90.64+0x10] ;  /* 0x000010045a400981 */ /* 0x000362000c1e1d00 */
[----:B0-----:R-:W-:Y:S01]  /*10a0*/  @P0 IMAD.WIDE.U32 R88, R223, R232, c[0x0][0x218] ;  /* 0x00008600df580625 */ /* 0x001fe200078e00e8 */
[----:B------:R-:W-:-:S03]  /*10b0*/  PRMT R223, RZ, 0x7610, R105 ;  /* 0x00007610ffdf7816 */ /* 0x000fc60000000069 */
[----:B------:R-:W-:Y:S01]  /*10c0*/  FADD.FTZ R114, -R183, R114 ;  /* 0x00000072b7727221 */ /* 0x000fe20000010100 */
[----:B------:R0:W5:Y:S01]  /*10d0*/  @P0 LDG.E.128 R68, [R88.64] ;  /* 0x0000000458440981 */ /* 0x000162000c1e1d00 */
[C---:B------:R-:W-:Y:S01]  /*10e0*/  FMUL.FTZ R102, R182.reuse, R102 ;  /* 0x00000066b6667220 */ /* 0x040fe20000410000 */
[----:B-1----:R-:W-:Y:S02]  /*10f0*/  PRMT R91, RZ, 0x5410, R105 ;  /* 0x00005410ff5b7816 */ /* 0x002fe40000000069 */
[----:B------:R0:W5:Y:S01]  /*1100*/  @P0 LDG.E.128 R72, [R88.64+0x10] ;  /* 0x0000100458480981 */ /* 0x000162000c1e1d00 */
[C---:B------:R-:W-:Y:S02]  /*1110*/  FMUL.FTZ R103, R182.reuse, R103 ;  /* 0x00000067b6677220 */ /* 0x040fe40000410000 */
[C---:B------:R-:W-:Y:S02]  /*1120*/  FMUL.FTZ R112, R182.reuse, R112 ;  /* 0x00000070b6707220 */ /* 0x040fe40000410000 */
[----:B------:R-:W-:-:S02]  /*1130*/  FMUL.FTZ R114, R182, R114 ;  /* 0x00000072b6727220 */ /* 0x000fc40000410000 */
[----:B------:R-:W-:Y:S01]  /*1140*/  FADD.FTZ R163, R91, R163 ;  /* 0x000000a35ba37221 */ /* 0x000fe20000010000 */
[----:B0-----:R-:W-:Y:S02]  /*1150*/  PRMT R88, RZ, 0x5410, R136 ;  /* 0x00005410ff587816 */ /* 0x001fe40000000088 */
[----:B------:R-:W-:Y:S01]  /*1160*/  PRMT R89, RZ, 0x5410, R137 ;  /* 0x00005410ff597816 */ /* 0x000fe20000000089 */
[----:B------:R-:W-:Y:S02]  /*1170*/  FFMA.FTZ R23, R102, R91, R23 ;  /* 0x0000005b66177223 */ /* 0x000fe40000010017 */
[----:B------:R-:W-:Y:S02]  /*1180*/  FADD.FTZ R164, R223, R164 ;  /* 0x000000a4dfa47221 */ /* 0x000fe40000010000 */
[----:B------:R-:W-:Y:S02]  /*1190*/  FFMA.FTZ R165, R103, R223, R165 ;  /* 0x000000df67a57223 */ /* 0x000fe400000100a5 */
[----:B------:R-:W-:-:S02]  /*11a0*/  FADD.FTZ R173, R88, R173 ;  /* 0x000000ad58ad7221 */ /* 0x000fc40000010000 */
[----:B------:R-:W-:Y:S02]  /*11b0*/  FFMA.FTZ R20, R112, R88, R20 ;  /* 0x0000005870147223 */ /* 0x000fe40000010014 */
[----:B------:R-:W-:Y:S02]  /*11c0*/  FADD.FTZ R175, R89, R175 ;  /* 0x000000af59af7221 */ /* 0x000fe40000010000 */
[----:B------:R-:W-:Y:S02]  /*11d0*/  FFMA.FTZ R19, R114, R89, R19 ;  /* 0x0000005972137223 */ /* 0x000fe40000010013 */
[C---:B------:R-:W-:Y:S01]  /*11e0*/  FADD.FTZ R98, -R183.reuse, R98 ;  /* 0x00000062b7627221 */ /* 0x040fe20000010100 */
[----:B------:R-:W-:Y:S01]  /*11f0*/  PRMT R94, RZ, 0x5410, R95 ;  /* 0x00005410ff5e7816 */ /* 0x000fe2000000005f */
[C---:B------:R-:W-:Y:S02]  /*1200*/  FADD.FTZ R99, -R183.reuse, R99 ;  /* 0x00000063b7637221 */ /* 0x040fe40000010100 */
[----:B------:R-:W-:Y:S01]  /*1210*/  FMUL.FTZ R98, R182, R98 ;  /* 0x00000062b6627220 */ /* 0x000fe20000410000 */
[----:B------:R-:W-:Y:S01]  /*1220*/  PRMT R95, RZ, 0x7610, R95 ;  /* 0x00007610ff5f7816 */ /* 0x000fe2000000005f */
[----:B------:R-:W-:-:S02]  /*1230*/  FADD.FTZ R100, -R183, R100 ;  /* 0x00000064b7647221 */ /* 0x000fc40000010100 */
[----:B------:R-:W-:Y:S02]  /*1240*/  FADD.FTZ R158, R94, R158 ;  /* 0x0000009e5e9e7221 */ /* 0x000fe40000010000 */
[----:B------:R-:W-:Y:S02]  /*1250*/  FMUL.FTZ R99, R182, R99 ;  /* 0x00000063b6637220 */ /* 0x000fe40000410000 */
[-C--:B------:R-:W-:Y:S02]  /*1260*/  FFMA.FTZ R159, R98, R94.reuse, R159 ;  /* 0x0000005e629f7223 */ /* 0x080fe4000001009f */
[----:B------:R-:W-:Y:S01]  /*1270*/  FMUL.FTZ R94, R247, R94 ;  /* 0x0000005ef75e7220 */ /* 0x000fe20000410000 */
[----:B------:R-:W-:Y:S01]  /*1280*/  PRMT R90, RZ, 0x5410, R104 ;  /* 0x00005410ff5a7816 */ /* 0x000fe20000000068 */
[----:B------:R-:W-:Y:S02]  /*1290*/  FADD.FTZ R101, -R183, R101 ;  /* 0x00000065b7657221 */ /* 0x000fe40000010100 */
[----:B------:R-:W-:-:S02]  /*12a0*/  FADD.FTZ R160, R95, R160 ;  /* 0x000000a05fa07221 */ /* 0x000fc40000010000 */
[-C--:B------:R-:W-:Y:S02]  /*12b0*/  FFMA.FTZ R26, R99, R95.reuse, R26 ;  /* 0x0000005f631a7223 */ /* 0x080fe4000001001a */
[----:B------:R-:W-:Y:S02]  /*12c0*/  FMUL.FTZ R100, R182, R100 ;  /* 0x00000064b6647220 */ /* 0x000fe40000410000 */
[----:B------:R-:W-:Y:S01]  /*12d0*/  FMUL.FTZ R95, R246, R95 ;  /* 0x0000005ff65f7220 */ /* 0x000fe20000410000 */
[----:B------:R-:W-:Y:S01]  /*12e0*/  PRMT R104, RZ, 0x7610, R104 ;  /* 0x00007610ff687816 */ /* 0x000fe20000000068 */
[----:B------:R-:W-:Y:S02]  /*12f0*/  FMUL.FTZ R101, R182, R101 ;  /* 0x00000065b6657220 */ /* 0x000fe40000410000 */
[----:B------:R-:W-:Y:S02]  /*1300*/  FADD.FTZ R161, R90, R161 ;  /* 0x000000a15aa17221 */ /* 0x000fe40000010000 */
[----:B------:R-:W-:-:S02]  /*1310*/  FFMA.FTZ R24, R100, R90, R24 ;  /* 0x0000005a64187223 */ /* 0x000fc40000010018 */
[----:B------:R-:W-:Y:S02]  /*1320*/  FMUL.FTZ R90, R245, R90 ;  /* 0x0000005af55a7220 */ /* 0x000fe40000410000 */
[----:B------:R-:W-:Y:S02]  /*1330*/  FADD.FTZ R162, R104, R162 ;  /* 0x000000a268a27221 */ /* 0x000fe40000010000 */
[-C--:B------:R-:W-:Y:S02]  /*1340*/  FFMA.FTZ R25, R101, R104.reuse, R25 ;  /* 0x0000006865197223 */ /* 0x080fe40000010019 */
[----:B------:R-:W-:Y:S02]  /*1350*/  FMUL.FTZ R104, R244, R104 ;  /* 0x00000068f4687220 */ /* 0x000fe40000410000 */
[C---:B------:R-:W-:Y:S01]  /*1360*/  FADD.FTZ R108, -R183.reuse, R108 ;  /* 0x0000006cb76c7221 */ /* 0x040fe20000010100 */
[----:B------:R-:W-:Y:S01]  /*1370*/  PRMT R105, RZ, 0x5410, R106 ;  /* 0x00005410ff697816 */ /* 0x000fe2000000006a */
[----:B------:R-:W-:-:S02]  /*1380*/  FADD.FTZ R109, -R183, R109 ;  /* 0x0000006db76d7221 */ /* 0x000fc40000010100 */
[C---:B------:R-:W-:Y:S01]  /*1390*/  FMUL.FTZ R108, R182.reuse, R108 ;  /* 0x0000006cb66c7220 */ /* 0x040fe20000410000 */
[----:B------:R-:W-:Y:S01]  /*13a0*/  PRMT R232, RZ, 0x7610, R106 ;  /* 0x00007610ffe87816 */ /* 0x000fe2000000006a */
[----:B------:R-:W-:Y:S02]  /*13b0*/  FADD.FTZ R110, -R183, R110 ;  /* 0x0000006eb76e7221 */ /* 0x000fe40000010100 */
[----:B------:R-:W-:Y:S02]  /*13c0*/  FADD.FTZ R166, R105, R166 ;  /* 0x000000a669a67221 */ /* 0x000fe40000010000 */
[----:B------:R-:W-:Y:S02]  /*13d0*/  FMUL.FTZ R109, R182, R109 ;  /* 0x0000006db66d7220 */ /* 0x000fe40000410000 */
[-C--:B------:R-:W-:Y:S02]  /*13e0*/  FFMA.FTZ R167, R108, R105.reuse, R167 ;  /* 0x000000696ca77223 */ /* 0x080fe400000100a7 */
        /* <DEDUP_REMOVED lines=8> */
[----:B------:R-:W-:Y:S02]  /*1470*/  FADD.FTZ R170, R106, R170 ;  /* 0x000000aa6aaa7221 */ /* 0x000fe40000010000 */
[----:B------:R-:W-:-:S02]  /*1480*/  FMUL.FTZ R111, R182, R111 ;  /* 0x0000006fb66f7220 */ /* 0x000fc40000410000 */
[-C--:B------:R-:W-:Y:S02]  /*1490*/  FFMA.FTZ R171, R110, R106.reuse, R171 ;  /* 0x0000006a6eab7223 */ /* 0x080fe400000100ab */
[----:B------:R-:W-:Y:S02]  /*14a0*/  FMUL.FTZ R106, R250, R106 ;  /* 0x0000006afa6a7220 */ /* 0x000fe40000410000 */
[----:B------:R-:W-:Y:S02]  /*14b0*/  FADD.FTZ R113, -R183, R113 ;  /* 0x00000071b7717221 */ /* 0x000fe40000010100 */
[----:B------:R-:W-:Y:S02]  /*14c0*/  FADD.FTZ R172, R107, R172 ;  /* 0x000000ac6bac7221 */ /* 0x000fe40000010000 */
[-C--:B------:R-:W-:Y:S02]  /*14d0*/  FFMA.FTZ R22, R111, R107.reuse, R22 ;  /* 0x0000006b6f167223 */ /* 0x080fe40000010016 */
[----:B------:R-:W-:Y:S01]  /*14e0*/  FMUL.FTZ R107, R249, R107 ;  /* 0x0000006bf96b7220 */ /* 0x000fe20000410000 */
[----:B------:R-:W-:Y:S01]  /*14f0*/  PRMT R136, RZ, 0x7610, R136 ;  /* 0x00007610ff887816 */ /* 0x000fe20000000088 */
[----:B------:R-:W-:-:S02]  /*1500*/  FMUL.FTZ R113, R182, R113 ;  /* 0x00000071b6717220 */ /* 0x000fc40000410000 */
[----:B------:R-:W-:Y:S02]  /*1510*/  FADD.FTZ R115, -R183, R115 ;  /* 0x00000073b7737221 */ /* 0x000fe40000010100 */
[----:B------:R-:W-:Y:S02]  /*1520*/  FADD.FTZ R174, R136, R174 ;  /* 0x000000ae88ae7221 */ /* 0x000fe40000010000 */
[-C--:B------:R-:W-:Y:S02]  /*1530*/  FFMA.FTZ R21, R113, R136.reuse, R21 ;  /* 0x0000008871157223 */ /* 0x080fe40000010015 */
        /* <DEDUP_REMOVED lines=23> */
[----:B--2---:R-:W-:Y:S02]  /*16b0*/  FMUL.FTZ R91, R243, R91 ;  /* 0x0000005bf35b7220 */ /* 0x004fe40000410000 */
[----:B------:R-:W-:Y:S02]  /*16c0*/  FMUL.FTZ R243, R221, R89 ;  /* 0x00000059ddf37220 */ /* 0x000fe40000410000 */
[----:B---3--:R-:W-:Y:S02]  /*16d0*/  FMUL.FTZ R223, R242, R223 ;  /* 0x000000dff2df7220 */ /* 0x008fe40000410000 */
[----:B------:R-:W-:Y:S02]  /*16e0*/  FMUL.FTZ R242, R248, R88 ;  /* 0x00000058f8f27220 */ /* 0x000fe40000410000 */
[----:B------:R-:W-:Y:S02]  /*16f0*/  FADD.FTZ R89, RZ, R227 ;  /* 0x000000e3ff597221 */ /* 0x000fe40000010000 */
[----:B------:R-:W-:-:S02]  /*1700*/  FFMA.FTZ R88, R224, R227, RZ ;  /* 0x000000e3e0587223 */ /* 0x000fc400000100ff */
        /* <DEDUP_REMOVED lines=34> */
[----:B------:R-:W-:Y:S01]  /*1930*/  PRMT R137, RZ, 0x5410, R138 ;  /* 0x00005410ff897816 */ /* 0x000fe2000000008a */
[----:B------:R-:W-:Y:S02]  /*1940*/  FADD.FTZ R176, R183, R176 ;  /* 0x000000b0b7b07221 */ /* 0x000fe40000010000 */
        /* <DEDUP_REMOVED lines=34> */
[----:B------:R-:W-:Y:S02]  /*1b70*/  FMUL.FTZ R121, R182, R121 ;  /* 0x00000079b6797220 */ /* 0x000fe40000410000 */
        /* <DEDUP_REMOVED lines=110> */
[----:B------:R-:W-:Y:S05]  /*2260*/  BRA.DIV ~URZ, `(.L_x_867) ;  /* 0x00002af27f007947 */ /* 0x000fea000b800000 */
[----:B------:R0:W1:Y:S02]  /*2270*/  SHFL.BFLY PT, R247, R246, 0x1, 0x1f ;  /* 0x0c201f00f6f77f89 */ /* 0x00006400000e0000 */
.L_x_871:
        /* <DEDUP_REMOVED lines=18> */
.L_x_872:
        /* <DEDUP_REMOVED lines=9> */
[----:B------:R-:W-:-:S02]  /*2430*/  ISETP.NE.AND.EX P2, PT, RZ, c[0x0][0x21c], PT, P2 ;  /* 0x00008700ff007a0c */ /* 0x000fc40003f45320 */
[----:B------:R-:W-:Y:S01]  /*2440*/  ISETP.NE.U32.AND P3, PT, RZ, c[0x0][0x258], PT ;  /* 0x00009600ff007a0c */ /* 0x000fe20003f65070 */
[-CC-:B------:R-:W-:Y:S01]  /*2450*/  FFMA.FTZ R224, R224, R89.reuse, R88.reuse ;  /* 0x00000059e0e07223 */ /* 0x180fe20000010058 */
[----:B------:R-:W-:Y:S01]  /*2460*/  ISETP.NE.U32.AND P1, PT, RZ, c[0x0][0x250], PT ;  /* 0x00009400ff007a0c */ /* 0x000fe20003f25070 */
[-CC-:B------:R-:W-:Y:S01]  /*2470*/  FFMA.FTZ R225, R225, R89.reuse, R88.reuse ;  /* 0x00000059e1e17223 */ /* 0x180fe20000010058 */
[----:B------:R-:W-:Y:S01]  /*2480*/  ISETP.NE.AND.EX P3, PT, RZ, c[0x0][0x25c], PT, P3 ;  /* 0x00009700ff007a0c */ /* 0x000fe20003f65330 */
[-CC-:B------:R-:W-:Y:S01]  /*2490*/  FFMA.FTZ R226, R226, R89.reuse, R88.reuse ;  /* 0x00000059e2e27223 */ /* 0x180fe20000010058 */
[----:B------:R-:W-:Y:S01]  /*24a0*/  ISETP.NE.AND.EX P1, PT, RZ, c[0x0][0x254], PT, P1 ;  /* 0x00009500ff007a0c */ /* 0x000fe20003f25310 */
        /* <DEDUP_REMOVED lines=44> */
[C---:B------:R-:W-:Y:S02]  /*2770*/  FMUL.FTZ R227, R182.reuse, R227 ;  /* 0x000000e3b6e37220 */ /* 0x040fe40000410000 */
[C---:B------:R-:W-:Y:S02]  /*2780*/  FMUL.FTZ R229, R182.reuse, R229 ;  /* 0x000000e5b6e57220 */ /* 0x040fe40000410000 */
[----:B------:R-:W-:-:S02]  /*2790*/  FMUL.FTZ R226, R182, R226 ;  /* 0x000000e2b6e27220 */ /* 0x000fc40000410000 */
[----:B------:R-:W-:Y:S02]  /*27a0*/  FMUL.FTZ R228, R182, R228 ;  /* 0x000000e4b6e47220 */ /* 0x000fe40000410000 */
[----:B------:R-:W-:Y:S02]  /*27b0*/  FADD.FTZ R98, R94, -R98 ;  /* 0x800000625e627221 */ /* 0x000fe40000010000 */
[----:B------:R-:W-:Y:S01]  /*27c0*/  FADD.FTZ R96, R93, -R96 ;  /* 0x800000605d607221 */ /* 0x000fe20000010000 */
[----:B------:R-:W-:Y:S01]  /*27d0*/  @P0 MOV R93, 0x20 ;  /* 0x00000020005d0802 */ /* 0x000fe20000000f00 */
[----:B------:R-:W-:Y:S02]  /*27e0*/  FADD.FTZ R97, R231, -R97 ;  /* 0x80000061e7617221 */ /* 0x000fe40000010000 */
[----:B------:R-:W-:Y:S02]  /*27f0*/  FADD.FTZ R99, R95, -R99 ;  /* 0x800000635f637221 */ /* 0x000fe40000010000 */
[----:B------:R-:W-:Y:S01]  /*2800*/  FADD.FTZ R110, R106, -R110 ;  /* 0x8000006e6a6e7221 */ /* 0x000fe20000010000 */
[----:B--2---:R-:W-:Y:S01]  /*2810*/  LOP3.LUT R106, R244, 0x1f, RZ, 0xc0, !PT ;  /* 0x0000001ff46a7812 */ /* 0x004fe200078ec0ff */
[----:B------:R-:W-:-:S02]  /*2820*/  FADD.FTZ R108, R105, -R108 ;  /* 0x8000006c696c7221 */ /* 0x000fc40000010000 */
[----:B-----5:R-:W-:Y:S01]  /*2830*/  @P2 FADD.FTZ R229, R37, R229 ;  /* 0x000000e525e52221 */ /* 0x020fe20000010000 */
[----:B------:R-:W-:Y:S01]  /*2840*/  LEA.HI.SX32 R106, R89, R106, 0x1d ;  /* 0x0000006a596a7211 */ /* 0x000fe200078feaff */
[----:B------:R-:W-:Y:S02]  /*2850*/  @P2 FADD.FTZ R227, R36, R227 ;  /* 0x000000e324e32221 */ /* 0x000fe40000010000 */
[----:B------:R-:W-:Y:S01]  /*2860*/  @P2 FADD.FTZ R228, R39, R228 ;  /* 0x000000e427e42221 */ /* 0x000fe20000010000 */
[----:B------:R-:W-:Y:S01]  /*2870*/  SEL R89, R229, R77, P3 ;  /* 0x0000004de5597207 */ /* 0x000fe20001800000 */
[----:B------:R-:W-:Y:S01]  /*2880*/  @P2 FADD.FTZ R226, R38, R226 ;  /* 0x000000e226e22221 */ /* 0x000fe20000010000 */
[----:B------:R-:W-:Y:S01]  /*2890*/  SEL R88, R227, R76, P3 ;  /* 0x0000004ce3587207 */ /* 0x000fe20001800000 */
[C---:B------:R-:W-:Y:S02]  /*28a0*/  FMUL.FTZ R105, R182.reuse, R98 ;  /* 0x00000062b6697220 */ /* 0x040fe40000410000 */
[----:B------:R-:W-:-:S02]  /*28b0*/  FMUL.FTZ R96, R182, R96 ;  /* 0x00000060b6607220 */ /* 0x000fc40000410000 */
[C---:B------:R-:W-:Y:S02]  /*28c0*/  FMUL.FTZ R97, R182.reuse, R97 ;  /* 0x00000061b6617220 */ /* 0x040fe40000410000 */
[----:B------:R-:W-:Y:S02]  /*28d0*/  FMUL.FTZ R98, R182, R99 ;  /* 0x00000063b6627220 */ /* 0x000fe40000410000 */
[----:B------:R-:W-:Y:S01]  /*28e0*/  FADD.FTZ R100, R90, -R100 ;  /* 0x800000645a647221 */ /* 0x000fe20000010000 */
[----:B------:R-:W-:Y:S01]  /*28f0*/  SEL R90, R226, R78, P3 ;  /* 0x0000004ee25a7207 */ /* 0x000fe20001800000 */
[----:B------:R-:W-:Y:S01]  /*2900*/  FADD.FTZ R102, R91, -R102 ;  /* 0x800000665b667221 */ /* 0x000fe20000010000 */
[----:B------:R-:W-:Y:S01]  /*2910*/  SEL R91, R228, R79, P3 ;  /* 0x0000004fe45b7207 */ /* 0x000fe20001800000 */
[----:B------:R-:W-:-:S04]  /*2920*/  @P0 IMAD.WIDE.U32 R92, R148, R93, c[0x0][0x258] ;  /* 0x00009600945c0625 */ /* 0x000fc800078e005d */
[----:B------:R-:W-:Y:S01]  /*2930*/  @P2 FADD.FTZ R97, R41, R97 ;  /* 0x0000006129612221 */ /* 0x000fe20000010000 */
[----:B------:R0:W-:Y:S01]  /*2940*/  @P0 STG.E.128 [R92.64], R88 ;  /* 0x000000585c000986 */ /* 0x0001e2000c101d04 */
[----:B------:R-:W-:Y:S02]  /*2950*/  @P2 FADD.FTZ R96, R40, R96 ;  /* 0x0000006028602221 */ /* 0x000fe40000010000 */
[----:B------:R-:W-:Y:S02]  /*2960*/  @P2 FADD.FTZ R98, R43, R98 ;  /* 0x000000622b622221 */ /* 0x000fe40000010000 */
[----:B------:R-:W-:Y:S02]  /*2970*/  @P2 FADD.FTZ R105, R42, R105 ;  /* 0x000000692a692221 */ /* 0x000fe40000010000 */
[----:B------:R-:W-:Y:S01]  /*2980*/  FADD.FTZ R123, R141, -R123 ;  /* 0x8000007b8d7b7221 */ /* 0x000fe20000010000 */
[----:B------:R-:W-:Y:S01]  /*2990*/  HFMA2.MMA R141, -RZ, RZ, 0, 9.5367431640625e-07 ;  /* 0x00000010ff8d7435 */ /* 0x000fe200000001ff */
[----:B------:R-:W-:Y:S01]  /*29a0*/  FADD.FTZ R101, R104, -R101 ;  /* 0x8000006568657221 */ /* 0x000fe20000010000 */
[----:B------:R-:W-:Y:S01]  /*29b0*/  @P1 F2FP.BF16.PACK_AB R94, RZ, R105 ;  /* 0x00000069ff5e123e */ /* 0x000fe200000010ff */
[----:B------:R-:W-:Y:S01]  /*29c0*/  FADD.FTZ R103, R223, -R103 ;  /* 0x80000067df677221 */ /* 0x000fe20000010000 */
[----:B------:R-:W-:Y:S01]  /*29d0*/  @P1 F2FP.BF16.PACK_AB R95, RZ, R98 ;  /* 0x00000062ff5f123e */ /* 0x000fe200000010ff */
[----:B------:R-:W-:Y:S01]  /*29e0*/  FADD.FTZ R109, R232, -R109 ;  /* 0x8000006de86d7221 */ /* 0x000fe20000010000 */
[----:B------:R-:W-:Y:S01]  /*29f0*/  @P1 PRMT R87, R94, 0x7610, R87 ;  /* 0x000076105e571816 */ /* 0x000fe20000000057 */
[----:B------:R-:W-:-:S02]  /*2a00*/  FADD.FTZ R111, R107, -R111 ;  /* 0x8000006f6b6f7221 */ /* 0x000fc40000010000 */
        /* <DEDUP_REMOVED lines=8> */
[----:B------:R-:W-:Y:S01]  /*2a90*/  FADD.FTZ R121, R140, -R121 ;  /* 0x800000798c797221 */ /* 0x000fe20000010000 */
[----:B------:R-:W-:Y:S01]  /*2aa0*/  @P1 PRMT R87, R87, 0x5410, R95 ;  /* 0x0000541057571816 */ /* 0x000fe2000000005f */
[----:B------:R-:W-:-:S02]  /*2ab0*/  FADD.FTZ R146, R146, -R133 ;  /* 0x8000008592927221 */ /* 0x000fc40000010000 */
[----:B------:R0:W-:Y:S01]  /*2ac0*/  @P0 STG.E.128 [R92.64+0x10], R88 ;  /* 0x000010585c000986 */ /* 0x0001e2000c101d04 */
        /* <DEDUP_REMOVED lines=8> */
[C---:B------:R-:W-:Y:S01]  /*2b50*/  FMUL.FTZ R139, R182.reuse, R110 ;  /* 0x0000006eb68b7220 */ /* 0x040fe20000410000 */
[----:B0-----:R-:W-:Y:S01]  /*2b60*/  F2FP.BF16.PACK_AB R90, R97, R96 ;  /* 0x00000060615a723e */ /* 0x001fe200000010ff */
[----:B------:R-:W-:Y:S01]  /*2b70*/  FMUL.FTZ R140, R182, R111 ;  /* 0x0000006fb68c7220 */ /* 0x000fe20000410000 */
[----:B------:R-:W-:Y:S01]  /*2b80*/  F2FP.BF16.PACK_AB R89, R228, R226 ;  /* 0x000000e2e459723e */ /* 0x000fe200000010ff */
[----:B------:R-:W-:Y:S01]  /*2b90*/  IMAD.WIDE.U32 R92, R148, R141, c[0x0][0x248] ;  /* 0x00009200945c7625 */ /* 0x000fe200078e008d */
[-C--:B------:R-:W-:Y:S02]  /*2ba0*/  F2FP.BF16.PACK_AB R88, R229, R227.reuse ;  /* 0x000000e3e558723e */ /* 0x080fe400000010ff */
[----:B------:R-:W-:Y:S01]  /*2bb0*/  @P1 F2FP.BF16.PACK_AB R96, RZ, R96 ;  /* 0x00000060ff60123e */ /* 0x000fe200000010ff */
[----:B------:R-:W-:Y:S01]  /*2bc0*/  @P2 FADD.FTZ R133, R44, R133 ;  /* 0x000000852c852221 */ /* 0x000fe20000010000 */
[----:B------:R-:W-:Y:S01]  /*2bd0*/  @P1 F2FP.BF16.PACK_AB R226, RZ, R226 ;  /* 0x000000e2ffe2123e */ /* 0x000fe200000010ff */
[----:B------:R-:W-:Y:S01]  /*2be0*/  @P2 FADD.FTZ R134, R45, R134 ;  /* 0x000000862d862221 */ /* 0x000fe20000010000 */
[----:B------:R-:W-:Y:S01]  /*2bf0*/  @P1 F2FP.BF16.PACK_AB R227, RZ, R227 ;  /* 0x000000e3ffe3123e */ /* 0x000fe200000010ff */
[----:B------:R-:W-:Y:S01]  /*2c00*/  @P2 FADD.FTZ R135, R46, R135 ;  /* 0x000000872e872221 */ /* 0x000fe20000010000 */
[----:B------:R-:W-:Y:S01]  /*2c10*/  F2FP.BF16.PACK_AB R91, R98, R105 ;  /* 0x00000069625b723e */ /* 0x000fe200000010ff */
        /* <DEDUP_REMOVED lines=8> */
[----:B------:R-:W-:Y:S01]  /*2ca0*/  @P2 FADD.FTZ R140, R51, R140 ;  /* 0x0000008c338c2221 */ /* 0x000fe20000010000 */
[----:B------:R-:W-:Y:S01]  /*2cb0*/  @P1 PRMT R85, R226, 0x7610, R85 ;  /* 0x00007610e2551816 */ /* 0x000fe20000000055 */
[----:B------:R-:W-:Y:S01]  /*2cc0*/  FADD.FTZ R112, R242, -R112 ;  /* 0x80000070f2707221 */ /* 0x000fe20000010000 */
[----:B------:R-:W-:Y:S01]  /*2cd0*/  @P1 PRMT R84, R227, 0x7610, R84 ;  /* 0x00007610e3541816 */ /* 0x000fe20000000054 */
[----:B------:R-:W-:Y:S01]  /*2ce0*/  FADD.FTZ R114, R243, -R114 ;  /* 0x80000072f3727221 */ /* 0x000fe20000010000 */
[----:B------:R-:W-:Y:S01]  /*2cf0*/  @P0 MOV R105, 0x20 ;  /* 0x0000002000690802 */ /* 0x000fe20000000f00 */
[----:B------:R-:W-:Y:S01]  /*2d00*/  FADD.FTZ R115, R183, -R115 ;  /* 0x80000073b7737221 */ /* 0x000fe20000010000 */
[----:B------:R0:W-:Y:S01]  /*2d10*/  STG.E.128 [R92.64], R88 ;  /* 0x000000585c007986 */ /* 0x0001e2000c101d04 */
[----:B------:R-:W-:Y:S01]  /*2d20*/  FADD.FTZ R118, R233, -R118 ;  /* 0x80000076e9767221 */ /* 0x000fe20000010000 */
[----:B------:R-:W-:Y:S01]  /*2d30*/  @P1 PRMT R86, R86, 0x5410, R97 ;  /* 0x0000541056561816 */ /* 0x000fe20000000061 */
[----:B------:R-:W-:Y:S01]  /*2d40*/  @P1 IMAD.WIDE.U32 R102, R148, R141, c[0x0][0x250] ;  /* 0x0000940094661625 */ /* 0x000fe200078e008d */
[----:B------:R-:W-:-:S02]  /*2d50*/  @P1 PRMT R85, R85, 0x5410, R228 ;  /* 0x0000541055551816 */ /* 0x000fc400000000e4 */
[----:B------:R-:W-:Y:S01]  /*2d60*/  @P1 PRMT R84, R84, 0x5410, R229 ;  /* 0x0000541054541816 */ /* 0x000fe200000000e5 */
[----:B------:R-:W-:Y:S01]  /*2d70*/  FADD.FTZ R235, R235, -R122 ;  /* 0x8000007aebeb7221 */ /* 0x000fe20000010000 */
[----:B------:R-:W-:Y:S01]  /*2d80*/  SEL R94, R139, R82, P3 ;  /* 0x000000528b5e7207 */ /* 0x000fe20001800000 */
[----:B------:R-:W-:Y:S01]  /*2d90*/  FADD.FTZ R236, R236, -R124 ;  /* 0x8000007cecec7221 */ /* 0x000fe20000010000 */
[----:B------:R-:W-:Y:S01]  /*2da0*/  F2FP.BF16.PACK_AB R99, R140, R139 ;  /* 0x0000008b8c63723e */ /* 0x000fe200000010ff */
[----:B------:R-:W-:Y:S01]  /*2db0*/  FADD.FTZ R142, R142, -R125 ;  /* 0x8000007d8e8e7221 */ /* 0x000fe20000010000 */
[----:B------:R-:W-:Y:S01]  /*2dc0*/  F2FP.BF16.PACK_AB R98, R138, R137 ;  /* 0x000000898a62723e */ /* 0x000fe200000010ff */
[----:B------:R-:W-:Y:S01]  /*2dd0*/  FADD.FTZ R237, R237, -R126 ;  /* 0x8000007eeded7221 */ /* 0x000fe20000010000 */
[----:B------:R-:W-:Y:S01]  /*2de0*/  F2FP.BF16.PACK_AB R97, R136, R135 ;  /* 0x000000878861723e */ /* 0x000fe200000010ff */
[----:B------:R-:W-:Y:S01]  /*2df0*/  FADD.FTZ R143, R143, -R127 ;  /* 0x8000007f8f8f7221 */ /* 0x000fe20000010000 */
[----:B------:R-:W-:Y:S01]  /*2e00*/  F2FP.BF16.PACK_AB R96, R134, R133 ;  /* 0x000000858660723e */ /* 0x000fe200000010ff */
[----:B------:R-:W-:Y:S01]  /*2e10*/  FADD.FTZ R107, R238, -R128 ;  /* 0x80000080ee6b7221 */ /* 0x000fe20000010000 */
[----:B0-----:R-:W-:Y:S01]  /*2e20*/  SEL R88, R133, R76, P3 ;  /* 0x0000004c85587207 */ /* 0x001fe20001800000 */
[----:B------:R-:W-:Y:S01]  /*2e30*/  FADD.FTZ R144, R144, -R129 ;  /* 0x8000008190907221 */ /* 0x000fe20000010000 */
[----:B------:R-:W-:Y:S01]  /*2e40*/  SEL R90, R135, R78, P3 ;  /* 0x0000004e875a7207 */ /* 0x000fe20001800000 */
[----:B------:R-:W-:Y:S01]  /*2e50*/  FADD.FTZ R239, R239, -R130 ;  /* 0x80000082efef7221 */ /* 0x000fe20000010000 */
[----:B------:R-:W-:Y:S01]  /*2e60*/  SEL R92, R137, R80, P3 ;  /* 0x00000050895c7207 */ /* 0x000fe20001800000 */
[----:B------:R-:W-:Y:S01]  /*2e70*/  FMUL.FTZ R122, R182, R112 ;  /* 0x00000070b67a7220 */ /* 0x000fe20000410000 */
[----:B------:R-:W-:Y:S01]  /*2e80*/  SEL R89, R134, R77, P3 ;  /* 0x0000004d86597207 */ /* 0x000fe20001800000 */
[----:B------:R-:W-:Y:S01]  /*2e90*/  FMUL.FTZ R124, R182, R113 ;  /* 0x00000071b67c7220 */ /* 0x000fe20000410000 */
[----:B------:R-:W-:Y:S01]  /*2ea0*/  SEL R91, R136, R79, P3 ;  /* 0x0000004f885b7207 */ /* 0x000fe20001800000 */
[----:B------:R-:W-:Y:S01]  /*2eb0*/  FMUL.FTZ R125, R182, R114 ;  /* 0x00000072b67d7220 */ /* 0x000fe20000410000 */
[----:B------:R-:W-:Y:S01]  /*2ec0*/  SEL R93, R138, R81, P3 ;  /* 0x000000518a5d7207 */ /* 0x000fe20001800000 */
[----:B------:R-:W-:Y:S01]  /*2ed0*/  FMUL.FTZ R126, R182, R115 ;  /* 0x00000073b67e7220 */ /* 0x000fe20000410000 */
[----:B------:R-:W-:Y:S01]  /*2ee0*/  SEL R95, R140, R83, P3 ;  /* 0x000000538c5f7207 */ /* 0x000fe20001800000 */
[C---:B------:R-:W-:Y:S01]  /*2ef0*/  FMUL.FTZ R127, R182.reuse, R116 ;  /* 0x00000074b67f7220 */ /* 0x040fe20000410000 */
[----:B------:R-:W-:Y:S01]  /*2f00*/  @P1 F2FP.BF16.PACK_AB R139, RZ, R139 ;  /* 0x0000008bff8b123e */ /* 0x000fe200000010ff */
[C---:B------:R-:W-:Y:S01]  /*2f10*/  FMUL.FTZ R128, R182.reuse, R117 ;  /* 0x00000075b6807220 */ /* 0x040fe20000410000 */
[----:B------:R-:W-:Y:S01]  /*2f20*/  @P1 F2FP.BF16.PACK_AB R137, RZ, R137 ;  /* 0x00000089ff89123e */ /* 0x000fe200000010ff */
[C---:B------:R-:W-:Y:S01]  /*2f30*/  FMUL.FTZ R129, R182.reuse, R118 ;  /* 0x00000076b6817220 */ /* 0x040fe20000410000 */
[----:B------:R-:W-:Y:S01]  /*2f40*/  @P1 F2FP.BF16.PACK_AB R135, RZ, R135 ;  /* 0x00000087ff87123e */ /* 0x000fe200000010ff */
[----:B------:R-:W-:Y:S01]  /*2f50*/  FMUL.FTZ R130, R182, R119 ;  /* 0x00000077b6827220 */ /* 0x000fe20000410000 */
[----:B------:R-:W-:Y:S01]  /*2f60*/  @P1 F2FP.BF16.PACK_AB R133, RZ, R133 ;  /* 0x00000085ff85123e */ /* 0x000fe200000010ff */
[----:B------:R-:W-:Y:S01]  /*2f70*/  @P0 IMAD.WIDE.U32 R104, R204, R105, c[0x0][0x258] ;  /* 0x00009600cc680625 */ /* 0x000fe200078e0069 */
[----:B------:R0:W-:Y:S01]  /*2f80*/  @P1 STG.E.128 [R102.64], R84 ;  /* 0x0000005466001986 */ /* 0x0001e2000c101d04 */
[----:B------:R-:W-:-:S02]  /*2f90*/  @P1 F2FP.BF16.PACK_AB R140, RZ, R140 ;  /* 0x0000008cff8c123e */ /* 0x000fc400000010ff */
[----:B------:R-:W-:Y:S01]  /*2fa0*/  IMAD.WIDE.U32 R100, R204, R141, c[0x0][0x248] ;  /* 0x00009200cc647625 */ /* 0x000fe200078e008d */
[----:B------:R-:W-:Y:S01]  /*2fb0*/  @P1 F2FP.BF16.PACK_AB R138, RZ, R138 ;  /* 0x0000008aff8a123e */ /* 0x000fe200000010ff */
[----:B------:R-:W-:Y:S01]  /*2fc0*/  @P0 STG.E.128 [R104.64], R88 ;  /* 0x0000005868000986 */ /* 0x000fe2000c101d04 */
[----:B------:R-:W-:Y:S01]  /*2fd0*/  @P1 F2FP.BF16.PACK_AB R136, RZ, R136 ;  /* 0x00000088ff88123e */ /* 0x000fe200000010ff */
[----:B------:R-:W-:Y:S01]  /*2fe0*/  @P2 FADD.FTZ R122, R52, R122 ;  /* 0x0000007a347a2221 */ /* 0x000fe20000010000 */
[----:B------:R-:W-:Y:S01]  /*2ff0*/  @P1 F2FP.BF16.PACK_AB R134, RZ, R134 ;  /* 0x00000086ff86123e */ /* 0x000fe200000010ff */
[----:B------:R-:W-:Y:S01]  /*3000*/  @P2 FADD.FTZ R124, R53, R124 ;  /* 0x0000007c357c2221 */ /* 0x000fe20000010000 */
[----:B------:R2:W-:Y:S01]  /*3010*/  @P0 STG.E.128 [R104.64+0x10], R92 ;  /* 0x0000105c68000986 */ /* 0x0005e2000c101d04 */
[----:B------:R-:W-:Y:S02]  /*3020*/  @P2 FADD.FTZ R125, R54, R125 ;  /* 0x0000007d367d2221 */ /* 0x000fe40000010000 */
[----:B------:R-:W-:Y:S01]  /*3030*/  @P2 FADD.FTZ R126, R55, R126 ;  /* 0x0000007e377e2221 */ /* 0x000fe20000010000 */
[----:B------:R3:W-:Y:S01]  /*3040*/  STG.E.128 [R100.64], R96 ;  /* 0x0000006064007986 */ /* 0x0007e2000c101d04 */
[----:B------:R-:W-:-:S02]  /*3050*/  @P2 FADD.FTZ R127, R56, R127 ;  /* 0x0000007f387f2221 */ /* 0x000fc40000010000 */
[----:B------:R-:W-:Y:S01]  /*3060*/  @P2 FADD.FTZ R128, R57, R128 ;  /* 0x0000008039802221 */ /* 0x000fe20000010000 */
[----:B0-----:R-:W-:Y:S01]  /*3070*/  @P1 PRMT R87, R139, 0x7610, R87 ;  /* 0x000076108b571816 */ /* 0x001fe20000000057 */
[----:B------:R-:W-:Y:S01]  /*3080*/  @P2 FADD.FTZ R129, R58, R129 ;  /* 0x000000813a812221 */ /* 0x000fe20000010000 */
[----:B------:R-:W-:Y:S01]  /*3090*/  @P1 PRMT R86, R137, 0x7610, R86 ;  /* 0x0000761089561816 */ /* 0x000fe20000000056 */
[----:B------:R-:W-:Y:S01]  /*30a0*/  @P2 FADD.FTZ R130, R59, R130 ;  /* 0x000000823b822221 */ /* 0x000fe20000010000 */
[----:B------:R-:W-:Y:S01]  /*30b0*/  @P1 PRMT R85, R135, 0x7610, R85 ;  /* 0x0000761087551816 */ /* 0x000fe20000000055 */
[----:B------:R-:W-:Y:S01]  /*30c0*/  FADD.FTZ R120, R234, -R120 ;  /* 0x80000078ea787221 */ /* 0x000fe20000010000 */
[----:B------:R-:W-:Y:S01]  /*30d0*/  @P1 PRMT R84, R133, 0x7610, R84 ;  /* 0x0000761085541816 */ /* 0x000fe20000000054 */
[----:B------:R-:W-:Y:S01]  /*30e0*/  @P1 IMAD.WIDE.U32 R102, R204, R141, c[0x0][0x250] ;  /* 0x00009400cc661625 */ /* 0x000fe200078e008d */
[----:B------:R-:W-:Y:S02]  /*30f0*/  @P1 PRMT R87, R87, 0x5410, R140 ;  /* 0x0000541057571816 */ /* 0x000fe4000000008c */
[----:B--2---:R-:W-:Y:S01]  /*3100*/  @P0 MOV R105, 0x20 ;  /* 0x0000002000690802 */ /* 0x004fe20000000f00 */
[----:B------:R-:W-:Y:S01]  /*3110*/  FMUL.FTZ R114, R182, R120 ;  /* 0x00000078b6727220 */ /* 0x000fe20000410000 */
[----:B------:R-:W-:Y:S01]  /*3120*/  @P1 PRMT R86, R86, 0x5410, R138 ;  /* 0x0000541056561816 */ /* 0x000fe2000000008a */
[C---:B------:R-:W-:Y:S01]  /*3130*/  FMUL.FTZ R115, R182.reuse, R121 ;  /* 0x00000079b6737220 */ /* 0x040fe20000410000 */
[----:B------:R-:W-:Y:S01]  /*3140*/  @P1 PRMT R85, R85, 0x5410, R136 ;  /* 0x0000541055551816 */ /* 0x000fe20000000088 */
[----:B------:R-:W-:Y:S01]  /*3150*/  FMUL.FTZ R116, R182, R235 ;  /* 0x000000ebb6747220 */ /* 0x000fe20000410000 */
[----:B------:R-:W-:Y:S01]  /*3160*/  @P1 PRMT R84, R84, 0x5410, R134 ;  /* 0x0000541054541816 */ /* 0x000fe20000000086 */
[----:B------:R-:W-:Y:S01]  /*3170*/  FMUL.FTZ R117, R182, R123 ;  /* 0x0000007bb6757220 */ /* 0x000fe20000410000 */
[----:B------:R-:W-:Y:S01]  /*3180*/  SEL R88, R122, R76, P3 ;  /* 0x0000004c7a587207 */ /* 0x000fe20001800000 */
[C---:B------:R-:W-:Y:S01]  /*3190*/  FMUL.FTZ R118, R182.reuse, R236 ;  /* 0x000000ecb6767220 */ /* 0x040fe20000410000 */
[----:B------:R-:W-:Y:S01]  /*31a0*/  SEL R90, R125, R78, P3 ;  /* 0x0000004e7d5a7207 */ /* 0x000fe20001800000 */
[C---:B------:R-:W-:Y:S01]  /*31b0*/  FMUL.FTZ R119, R182.reuse, R142 ;  /* 0x0000008eb6777220 */ /* 0x040fe20000410000 */
[----:B------:R-:W-:Y:S01]  /*31c0*/  SEL R92, R127, R80, P3 ;  /* 0x000000507f5c7207 */ /* 0x000fe20001800000 */
[C---:B------:R-:W-:Y:S01]  /*31d0*/  FMUL.FTZ R120, R182.reuse, R237 ;  /* 0x000000edb6787220 */ /* 0x040fe20000410000 */
[----:B------:R-:W-:Y:S01]  /*31e0*/  SEL R94, R129, R82, P3 ;  /* 0x00000052815e7207 */ /* 0x000fe20001800000 */
[----:B------:R-:W-:Y:S01]  /*31f0*/  FMUL.FTZ R121, R182, R143 ;  /* 0x0000008fb6797220 */ /* 0x000fe20000410000 */
[----:B---3--:R-:W-:Y:S01]  /*3200*/  F2FP.BF16.PACK_AB R99, R130, R129 ;  /* 0x000000818263723e */ /* 0x008fe200000010ff */
[----:B------:R-:W-:Y:S01]  /*3210*/  @P0 IMAD.WIDE.U32 R104, R196, R105, c[0x0][0x258] ;  /* 0x00009600c4680625 */ /* 0x000fe200078e0069 */
        /* <DEDUP_REMOVED lines=22> */
[----:B------:R-:W-:Y:S01]  /*3380*/  @P0 STG.E.128 [R104.64], R88 ;  /* 0x0000005868000986 */ /* 0x000fe2000c101d04 */
[----:B------:R-:W-:Y:S01]  /*3390*/  @P1 F2FP.BF16.PACK_AB R128, RZ, R128 ;  /* 0x00000080ff80123e */ /* 0x000fe200000010ff */
[----:B0-----:R-:W-:Y:S01]  /*33a0*/  @P1 IMAD.WIDE.U32 R102, R196, R141, c[0x0][0x250] ;  /* 0x00009400c4661625 */ /* 0x001fe200078e008d */
[----:B------:R-:W-:Y:S01]  /*33b0*/  @P1 F2FP.BF16.PACK_AB R126, RZ, R126 ;  /* 0x0000007eff7e123e */ /* 0x000fe200000010ff */
[----:B------:R0:W-:Y:S01]  /*33c0*/  @P0 STG.E.128 [R104.64+0x10], R92 ;  /* 0x0000105c68000986 */ /* 0x0001e2000c101d04 */
[----:B------:R-:W-:Y:S01]  /*33d0*/  @P1 F2FP.BF16.PACK_AB R124, RZ, R124 ;  /* 0x0000007cff7c123e */ /* 0x000fe200000010ff */
[----:B------:R-:W-:Y:S01]  /*33e0*/  FADD.FTZ R131, R145, -R131 ;  /* 0x8000008391837221 */ /* 0x000fe20000010000 */
[----:B------:R-:W-:Y:S01]  /*33f0*/  @P1 PRMT R87, R129, 0x7610, R87 ;  /* 0x0000761081571816 */ /* 0x000fe20000000057 */
[----:B------:R2:W-:Y:S01]  /*3400*/  STG.E.128 [R100.64], R96 ;  /* 0x0000006064007986 */ /* 0x0005e2000c101d04 */
[----:B------:R-:W-:Y:S01]  /*3410*/  @P1 PRMT R86, R127, 0x7610, R86 ;  /* 0x000076107f561816 */ /* 0x000fe20000000056 */
[----:B------:R-:W-:Y:S01]  /*3420*/  FADD.FTZ R132, R240, -R132 ;  /* 0x80000084f0847221 */ /* 0x000fe20000010000 */
[----:B------:R-:W-:Y:S01]  /*3430*/  @P1 PRMT R85, R125, 0x7610, R85 ;  /* 0x000076107d551816 */ /* 0x000fe20000000055 */
[----:B------:R-:W-:Y:S01]  /*3440*/  FMUL.FTZ R107, R182, R107 ;  /* 0x0000006bb66b7220 */ /* 0x000fe20000410000 */
[----:B------:R-:W-:Y:S01]  /*3450*/  @P1 PRMT R84, R122, 0x7610, R84 ;  /* 0x000076107a541816 */ /* 0x000fe20000000054 */
[C---:B------:R-:W-:Y:S01]  /*3460*/  FMUL.FTZ R108, R182.reuse, R144 ;  /* 0x00000090b66c7220 */ /* 0x040fe20000410000 */
        /* <DEDUP_REMOVED lines=8> */
[----:B0-----:R-:W-:Y:S01]  /*34f0*/  @P0 MOV R104, 0x20 ;  /* 0x0000002000680802 */ /* 0x001fe20000000f00 */
[----:B------:R-:W-:Y:S01]  /*3500*/  FMUL.FTZ R113, R182, R241 ;  /* 0x000000f1b6717220 */ /* 0x000fe20000410000 */
[----:B------:R-:W-:Y:S01]  /*3510*/  SEL R88, R114, R76, P3 ;  /* 0x0000004c72587207 */ /* 0x000fe20001800000 */
[----:B------:R0:W-:Y:S01]  /*3520*/  @P1 STG.E.128 [R102.64], R84 ;  /* 0x0000005466001986 */ /* 0x0001e2000c101d04 */
[----:B------:R-:W-:Y:S01]  /*3530*/  SEL R90, R116, R78, P3 ;  /* 0x0000004e745a7207 */ /* 0x000fe20001800000 */
[----:B------:R-:W-:Y:S01]  /*3540*/  @P0 IMAD.WIDE.U32 R104, R189, R104, c[0x0][0x258] ;  /* 0x00009600bd680625 */ /* 0x000fe200078e0068 */
[----:B------:R-:W-:-:S02]  /*3550*/  SEL R92, R118, R80, P3 ;  /* 0x00000050765c7207 */ /* 0x000fc40001800000 */
[----:B------:R-:W-:Y:S01]  /*3560*/  SEL R94, R120, R82, P3 ;  /* 0x00000052785e7207 */ /* 0x000fe20001800000 */
[----:B------:R-:W-:Y:S01]  /*3570*/  FMUL.FTZ R182, R182, R147 ;  /* 0x00000093b6b67220 */ /* 0x000fe20000410000 */
[----:B--2---:R-:W-:Y:S01]  /*3580*/  F2FP.BF16.PACK_AB R99, R121, R120 ;  /* 0x000000787963723e */ /* 0x004fe200000010ff */
[----:B------:R-:W-:Y:S01]  /*3590*/  IMAD.WIDE.U32 R100, R189, R141, c[0x0][0x248] ;  /* 0x00009200bd647625 */ /* 0x000fe200078e008d */
[----:B------:R-:W-:Y:S02]  /*35a0*/  F2FP.BF16.PACK_AB R98, R119, R118 ;  /* 0x000000767762723e */ /* 0x000fe400000010ff */
[----:B------:R-:W-:Y:S01]  /*35b0*/  F2FP.BF16.PACK_AB R97, R117, R116 ;  /* 0x000000747561723e */ /* 0x000fe200000010ff */
        /* <DEDUP_REMOVED lines=15> */
[----:B------:R-:W-:-:S02]  /*36b0*/  SEL R93, R119, R81, P3 ;  /* 0x00000051775d7207 */ /* 0x000fc40001800000 */
[----:B------:R-:W-:Y:S01]  /*36c0*/  SEL R95, R121, R83, P3 ;  /* 0x00000053795f7207 */ /* 0x000fe20001800000 */
[----:B------:R2:W-:Y:S01]  /*36d0*/  @P0 STG.E.128 [R104.64], R88 ;  /* 0x0000005868000986 */ /* 0x0005e2000c101d04 */
[----:B------:R-:W-:Y:S02]  /*36e0*/  @P1 F2FP.BF16.PACK_AB R121, RZ, R121 ;  /* 0x00000079ff79123e */ /* 0x000fe400000010ff */
[----:B------:R-:W-:Y:S01]  /*36f0*/  @P1 F2FP.BF16.PACK_AB R119, RZ, R119 ;  /* 0x00000077ff77123e */ /* 0x000fe200000010ff */
[----:B------:R3:W-:Y:S01]  /*3700*/  @P0 STG.E.128 [R104.64+0x10], R92 ;  /* 0x0000105c68000986 */ /* 0x0007e2000c101d04 */
[----:B------:R-:W-:Y:S02]  /*3710*/  @P1 F2FP.BF16.PACK_AB R117, RZ, R117 ;  /* 0x00000075ff75123e */ /* 0x000fe400000010ff */
[----:B------:R-:W-:Y:S01]  /*3720*/  @P1 F2FP.BF16.PACK_AB R115, RZ, R115 ;  /* 0x00000073ff73123e */ /* 0x000fe200000010ff */
[----:B------:R-:W-:Y:S01]  /*3730*/  STG.E.128 [R100.64], R96 ;  /* 0x0000006064007986 */ /* 0x000fe2000c101d04 */
[----:B0-----:R-:W-:-:S02]  /*3740*/  @P1 PRMT R87, R120, 0x7610, R87 ;  /* 0x0000761078571816 */ /* 0x001fc40000000057 */
[----:B------:R-:W-:Y:S02]  /*3750*/  @P1 PRMT R86, R118, 0x7610, R86 ;  /* 0x0000761076561816 */ /* 0x000fe40000000056 */
[----:B------:R-:W-:Y:S02]  /*3760*/  @P1 PRMT R85, R116, 0x7610, R85 ;  /* 0x0000761074551816 */ /* 0x000fe40000000055 */
[----:B------:R-:W-:Y:S02]  /*3770*/  @P1 PRMT R84, R114, 0x7610, R84 ;  /* 0x0000761072541816 */ /* 0x000fe40000000054 */
[----:B------:R-:W-:Y:S01]  /*3780*/  @P1 PRMT R87, R87, 0x5410, R121 ;  /* 0x0000541057571816 */ /* 0x000fe20000000079 */
[----:B--2---:R-:W-:Y:S01]  /*3790*/  @P1 IMAD.WIDE.U32 R88, R189, R141, c[0x0][0x250] ;  /* 0x00009400bd581625 */ /* 0x004fe200078e008d */
[----:B------:R-:W-:Y:S02]  /*37a0*/  @P1 PRMT R86, R86, 0x5410, R119 ;  /* 0x0000541056561816 */ /* 0x000fe40000000077 */
[----:B------:R-:W-:-:S02]  /*37b0*/  @P1 PRMT R85, R85, 0x5410, R117 ;  /* 0x0000541055551816 */ /* 0x000fc40000000075 */
[----:B------:R-:W-:Y:S02]  /*37c0*/  @P1 PRMT R84, R84, 0x5410, R115 ;  /* 0x0000541054541816 */ /* 0x000fe40000000073 */
[----:B---3--:R-:W-:Y:S02]  /*37d0*/  @P0 IADD3 R92, R148, 0x80, RZ ;  /* 0x00000080945c0810 */ /* 0x008fe40007ffe0ff */
[----:B------:R-:W-:Y:S01]  /*37e0*/  @P0 MOV R93, 0x20 ;  /* 0x00000020005d0802 */ /* 0x000fe20000000f00 */
[----:B------:R0:W-:Y:S01]  /*37f0*/  @P1 STG.E.128 [R88.64], R84 ;  /* 0x0000005458001986 */ /* 0x0001e2000c101d04 */
[----:B------:R-:W-:Y:S02]  /*3800*/  IADD3 R94, R106, 0x80, RZ ;  /* 0x000000806a5e7810 */ /* 0x000fe40007ffe0ff */
[----:B------:R-:W-:Y:S01]  /*3810*/  F2FP.BF16.PACK_AB R91, R182, R113 ;  /* 0x00000071b65b723e */ /* 0x000fe200000010ff */
[----:B------:R-:W-:Y:S01]  /*3820*/  @P0 IMAD.WIDE.U32 R92, R92, R93, c[0x0][0x258] ;  /* 0x000096005c5c0625 */ /* 0x000fe200078e005d */
[----:B------:R-:W-:-:S02]  /*3830*/  SEL R76, R107, R76, P3 ;  /* 0x0000004c6b4c7207 */ /* 0x000fc40001800000 */
[----:B------:R-:W-:Y:S01]  /*3840*/  SEL R78, R109, R78, P3 ;  /* 0x0000004e6d4e7207 */ /* 0x000fe20001800000 */
[----:B------:R-:W-:Y:S01]  /*3850*/  IMAD.WIDE.U32 R94, R94, R141, c[0x0][0x248] ;  /* 0x000092005e5e7625 */ /* 0x000fe200078e008d */
[----:B------:R-:W-:Y:S02]  /*3860*/  SEL R80, R111, R80, P3 ;  /* 0x000000506f507207 */ /* 0x000fe40001800000 */
[----:B------:R-:W-:Y:S02]  /*3870*/  SEL R82, R113, R82, P3 ;  /* 0x0000005271527207 */ /* 0x000fe40001800000 */
[----:B------:R-:W-:Y:S02]  /*3880*/  F2FP.BF16.PACK_AB R90, R112, R111 ;  /* 0x0000006f705a723e */ /* 0x000fe400000010ff */
[----:B------:R-:W-:Y:S02]  /*3890*/  @P1 F2FP.BF16.PACK_AB R113, RZ, R113 ;  /* 0x00000071ff71123e */ /* 0x000fe400000010ff */
[----:B------:R-:W-:-:S02]  /*38a0*/  @P1 F2FP.BF16.PACK_AB R111, RZ, R111 ;  /* 0x0000006fff6f123e */ /* 0x000fc400000010ff */
[----:B0-----:R-:W-:Y:S02]  /*38b0*/  F2FP.BF16.PACK_AB R89, R110, R109 ;  /* 0x0000006d6e59723e */ /* 0x001fe400000010ff */
[C---:B------:R-:W-:Y:S02]  /*38c0*/  F2FP.BF16.PACK_AB R88, R108.reuse, R107 ;  /* 0x0000006b6c58723e */ /* 0x040fe400000010ff */
[----:B------:R-:W-:Y:S02]  /*38d0*/  @P1 F2FP.BF16.PACK_AB R109, RZ, R109 ;  /* 0x0000006dff6d123e */ /* 0x000fe400000010ff */
[----:B------:R-:W-:Y:S02]  /*38e0*/  @P1 F2FP.BF16.PACK_AB R107, RZ, R107 ;  /* 0x0000006bff6b123e */ /* 0x000fe400000010ff */
[----:B------:R-:W-:Y:S02]  /*38f0*/  SEL R77, R108, R77, P3 ;  /* 0x0000004d6c4d7207 */ /* 0x000fe40001800000 */
[----:B------:R-:W-:-:S02]  /*3900*/  SEL R79, R110, R79, P3 ;  /* 0x0000004f6e4f7207 */ /* 0x000fc40001800000 */
[----:B------:R-:W-:Y:S02]  /*3910*/  SEL R81, R112, R81, P3 ;  /* 0x0000005170517207 */ /* 0x000fe40001800000 */
[----:B------:R-:W-:Y:S01]  /*3920*/  SEL R83, R182, R83, P3 ;  /* 0x00000053b6537207 */ /* 0x000fe20001800000 */
[----:B------:R-:W-:Y:S01]  /*3930*/  @P0 STG.E.128 [R92.64], R76 ;  /* 0x0000004c5c000986 */ /* 0x000fe2000c101d04 */
[----:B------:R-:W-:Y:S02]  /*3940*/  @P1 IADD3 R148, R148, 0x80, RZ ;  /* 0x0000008094941810 */ /* 0x000fe40007ffe0ff */
[----:B------:R-:W-:Y:S01]  /*3950*/  @P1 F2FP.BF16.PACK_AB R182, RZ, R182 ;  /* 0x000000b6ffb6123e */ /* 0x000fe200000010ff */
[----:B------:R-:W-:Y:S01]  /*3960*/  @P0 STG.E.128 [R92.64+0x10], R80 ;  /* 0x000010505c000986 */ /* 0x000fe2000c101d04 */
[----:B------:R-:W-:Y:S02]  /*3970*/  @P1 F2FP.BF16.PACK_AB R112, RZ, R112 ;  /* 0x00000070ff70123e */ /* 0x000fe400000010ff */
[----:B------:R-:W-:Y:S01]  /*3980*/  @P1 F2FP.BF16.PACK_AB R110, RZ, R110 ;  /* 0x0000006eff6e123e */ /* 0x000fe200000010ff */
[----:B------:R0:W-:Y:S01]  /*3990*/  STG.E.128 [R94.64], R88 ;  /* 0x000000585e007986 */ /* 0x0001e2000c101d04 */
[----:B------:R-:W-:-:S02]  /*39a0*/  @P1 F2FP.BF16.PACK_AB R108, RZ, R108 ;  /* 0x0000006cff6c123e */ /* 0x000fc400000010ff */
[----:B------:R-:W-:Y:S02]  /*39b0*/  @P1 PRMT R87, R113, 0x7610, R87 ;  /* 0x0000761071571816 */ /* 0x000fe40000000057 */
[----:B------:R-:W-:Y:S02]  /*39c0*/  @P1 PRMT R86, R111, 0x7610, R86 ;  /* 0x000076106f561816 */ /* 0x000fe40000000056 */
[----:B------:R-:W-:Y:S02]  /*39d0*/  @P1 PRMT R85, R109, 0x7610, R85 ;  /* 0x000076106d551816 */ /* 0x000fe40000000055 */
[----:B------:R-:W-:Y:S02]  /*39e0*/  @P1 PRMT R84, R107, 0x7610, R84 ;  /* 0x000076106b541816 */ /* 0x000fe40000000054 */
[----:B------:R-:W-:Y:S02]  /*39f0*/  @P1 PRMT R87, R87, 0x5410, R182 ;  /* 0x0000541057571816 */ /* 0x000fe400000000b6 */
[----:B------:R-:W-:-:S02]  /*3a00*/  @P1 PRMT R86, R86, 0x5410, R112 ;  /* 0x0000541056561816 */ /* 0x000fc40000000070 */
[----:B------:R-:W-:Y:S02]  /*3a10*/  @P1 PRMT R85, R85, 0x5410, R110 ;  /* 0x0000541055551816 */ /* 0x000fe4000000006e */
[----:B------:R-:W-:Y:S01]  /*3a20*/  @P1 PRMT R84, R84, 0x5410, R108 ;  /* 0x0000541054541816 */ /* 0x000fe2000000006c */
[----:B0-----:R-:W-:Y:S01]  /*3a30*/  @P1 IMAD.WIDE.U32 R88, R148, R141, c[0x0][0x250] ;  /* 0x0000940094581625 */ /* 0x001fe200078e008d */
[----:B------:R-:W-:-:S04]  /*3a40*/  MOV R91, c[0x0][0x160] ;  /* 0x00005800005b7a02 */ /* 0x000fc80000000f00 */
[----:B------:R0:W-:Y:S01]  /*3a50*/  @P1 STG.E.128 [R88.64], R84 ;  /* 0x0000005458001986 */ /* 0x0001e2000c101d04 */
[----:B------:R-:W-:-:S04]  /*3a60*/  LEA R0, R91, R0, 0x2 ;  /* 0x000000005b007211 */ /* 0x000fc800078e10ff */
[----:B------:R-:W-:-:S13]  /*3a70*/  ISETP.GE.AND P0, PT, R0, c[0x0][0x164], PT ;  /* 0x0000590000007a0c */ /* 0x000fda0003f06270 */
[----:B01----:R-:W-:Y:S01]  /*3a80*/  @P0 CALL.REL.NOINC `(.L_x_869) ;  /* 0x0000001000000944 */ /* 0x003fe20003c00000 */
[----:B------:R-:W-:Y:S05]  /*3a90*/  BRA `(.L_x_870) ;  /* 0xffffcf1000007947 */ /* 0x000fea000383ffff */
.L_x_869:
[----:B------:R-:W-:Y:S05]  /*3aa0*/  BSYNC B1 ;  /* 0x0000000000017941 */ /* 0x000fea0003800000 */
.L_x_866:
        /* <DEDUP_REMOVED lines=78> */
.L_x_865:
[----:B------:R-:W-:Y:S05]  /*3f90*/  BSYNC B0 ;  /* 0x0000000000007941 */ /* 0x000fea0003800000 */
.L_x_863:
        /* <DEDUP_REMOVED lines=113> */
[C---:B------:R-:W-:Y:S02]  /*46b0*/  SHF.L.U64.HI R16, R10.reuse, 0x2, R13 ;  /* 0x000000020a107819 */ /* 0x040fe4000001020d */
[----:B------:R-:W-:Y:S01]  /*46c0*/  SHF.L.U32 R10, R10, 0x2, RZ ;  /* 0x000000020a0a7819 */ /* 0x000fe200000006ff */
[----:B------:R-:W0:Y:S03]  /*46d0*/  LDS R36, [R88.X4] ;  /* 0x0000000058247984 */ /* 0x000e260000004800 */
        /* <DEDUP_REMOVED lines=104> */
.L_x_867:
[----:B------:R-:W-:Y:S01]  /*4d60*/  HFMA2.MMA R244, -RZ, RZ, 0, 5.9604644775390625e-08 ;  /* 0x00000001fff47435 */ /* 0x000fe200000001ff */
[----:B------:R-:W-:-:S02]  /*4d70*/  MOV R89, R246 ;  /* 0x000000f600597202 */ /* 0x000fc40000000f00 */
[----:B------:R-:W-:-:S03]  /*4d80*/  MOV R88, 0x4da0 ;  /* 0x00004da000587802 */ /* 0x000fc60000000f00 */
[----:B-----5:R-:W-:Y:S05]  /*4d90*/  CALL.REL.NOINC `($__internal_39_$__cuda_sm70_shflsync_bfly_p) ;  /* 0x0000034000007944 */ /* 0x020fea0003c00000 */
[----:B-1----:R-:W-:Y:S01]  /*4da0*/  MOV R247, R244 ;  /* 0x000000f400f77202 */ /* 0x002fe20000000f00 */
[----:B0----5:R-:W-:Y:S05]  /*4db0*/  BRA `(.L_x_871) ;  /* 0xffffd4c000007947 */ /* 0x021fea000383ffff */
.L_x_868:
[----:B------:R-:W-:Y:S01]  /*4dc0*/  HFMA2.MMA R244, -RZ, RZ, 0, 5.9604644775390625e-08 ;  /* 0x00000001fff47435 */ /* 0x000fe200000001ff */
[----:B------:R-:W-:Y:S02]  /*4dd0*/  MOV R89, R245 ;  /* 0x000000f500597202 */ /* 0x000fe40000000f00 */
[----:B------:R-:W-:-:S03]  /*4de0*/  MOV R88, 0x4e00 ;  /* 0x00004e0000587802 */ /* 0x000fc60000000f00 */
[----:B01---5:R-:W-:Y:S05]  /*4df0*/  CALL.REL.NOINC `($__internal_39_$__cuda_sm70_shflsync_bfly_p) ;  /* 0x000002e000007944 */ /* 0x023fea0003c00000 */
[----:B------:R-:W-:Y:S01]  /*4e00*/  FADD.FTZ R246, R246, R247 ;  /* 0x000000f7f6f67221 */ /* 0x000fe20000010000 */
[----:B------:R-:W-:Y:S01]  /*4e10*/  MOV R88, 0x4e60 ;  /* 0x00004e6000587802 */ /* 0x000fe20000000f00 */
[----:B-1----:R-:W-:Y:S01]  /*4e20*/  FADD.FTZ R245, R245, R244 ;  /* 0x000000f4f5f57221 */ /* 0x002fe20000010000 */
[----:B------:R-:W-:Y:S02]  /*4e30*/  MOV R244, 0x2 ;  /* 0x0000000200f47802 */ /* 0x000fe40000000f00 */
[----:B------:R-:W-:Y:S02]  /*4e40*/  MOV R89, R246 ;  /* 0x000000f600597202 */ /* 0x000fe40000000f00 */
[----:B0----5:R-:W-:Y:S05]  /*4e50*/  CALL.REL.NOINC `($__internal_39_$__cuda_sm70_shflsync_bfly_p) ;  /* 0x0000028000007944 */ /* 0x021fea0003c00000 */
[----:B-1----:R-:W-:Y:S01]  /*4e60*/  MOV R247, R244 ;  /* 0x000000f400f77202 */ /* 0x002fe20000000f00 */
[----:B------:R-:W-:Y:S01]  /*4e70*/  HFMA2.MMA R244, -RZ, RZ, 0, 1.1920928955078125e-07 ;  /* 0x00000002fff47435 */ /* 0x000fe200000001ff */
[----:B------:R-:W-:-:S02]  /*4e80*/  MOV R89, R245 ;  /* 0x000000f500597202 */ /* 0x000fc40000000f00 */
[----:B------:R-:W-:-:S03]  /*4e90*/  MOV R88, 0x4eb0 ;  /* 0x00004eb000587802 */ /* 0x000fc60000000f00 */
[----:B0----5:R-:W-:Y:S05]  /*4ea0*/  CALL.REL.NOINC `($__internal_39_$__cuda_sm70_shflsync_bfly_p) ;  /* 0x0000023000007944 */ /* 0x021fea0003c00000 */
[----:B------:R-:W-:Y:S01]  /*4eb0*/  FADD.FTZ R246, R247, R246 ;  /* 0x000000f6f7f67221 */ /* 0x000fe20000010000 */
[----:B------:R-:W-:Y:S01]  /*4ec0*/  MOV R88, 0x4f10 ;  /* 0x00004f1000587802 */ /* 0x000fe20000000f00 */
[----:B-1----:R-:W-:Y:S01]  /*4ed0*/  FADD.FTZ R245, R245, R244 ;  /* 0x000000f4f5f57221 */ /* 0x002fe20000010000 */
[----:B------:R-:W-:Y:S02]  /*4ee0*/  MOV R244, 0x4 ;  /* 0x0000000400f47802 */ /* 0x000fe40000000f00 */
[----:B------:R-:W-:Y:S02]  /*4ef0*/  MOV R89, R246 ;  /* 0x000000f600597202 */ /* 0x000fe40000000f00 */
[----:B0----5:R-:W-:Y:S05]  /*4f00*/  CALL.REL.NOINC `($__internal_39_$__cuda_sm70_shflsync_bfly_p) ;  /* 0x000001d000007944 */ /* 0x021fea0003c00000 */
[----:B-1----:R-:W-:Y:S01]  /*4f10*/  MOV R247, R244 ;  /* 0x000000f400f77202 */ /* 0x002fe20000000f00 */
[----:B------:R-:W-:Y:S01]  /*4f20*/  HFMA2.MMA R244, -RZ, RZ, 0, 2.384185791015625e-07 ;  /* 0x00000004fff47435 */ /* 0x000fe200000001ff */
[----:B------:R-:W-:Y:S02]  /*4f30*/  MOV R89, R245 ;  /* 0x000000f500597202 */ /* 0x000fe40000000f00 */
[----:B------:R-:W-:-:S03]  /*4f40*/  MOV R88, 0x4f60 ;  /* 0x00004f6000587802 */ /* 0x000fc60000000f00 */
[----:B0----5:R-:W-:Y:S05]  /*4f50*/  CALL.REL.NOINC `($__internal_39_$__cuda_sm70_shflsync_bfly_p) ;  /* 0x0000018000007944 */ /* 0x021fea0003c00000 */
[----:B------:R-:W-:Y:S01]  /*4f60*/  FADD.FTZ R246, R247, R246 ;  /* 0x000000f6f7f67221 */ /* 0x000fe20000010000 */
[----:B------:R-:W-:Y:S01]  /*4f70*/  MOV R88, 0x4fc0 ;  /* 0x00004fc000587802 */ /* 0x000fe20000000f00 */
[----:B-1----:R-:W-:Y:S01]  /*4f80*/  FADD.FTZ R245, R245, R244 ;  /* 0x000000f4f5f57221 */ /* 0x002fe20000010000 */
[----:B------:R-:W-:-:S02]  /*4f90*/  MOV R244, 0x8 ;  /* 0x0000000800f47802 */ /* 0x000fc40000000f00 */
[----:B------:R-:W-:Y:S02]  /*4fa0*/  MOV R89, R246 ;  /* 0x000000f600597202 */ /* 0x000fe40000000f00 */
[----:B0----5:R-:W-:Y:S05]  /*4fb0*/  CALL.REL.NOINC `($__internal_39_$__cuda_sm70_shflsync_bfly_p) ;  /* 0x0000012000007944 */ /* 0x021fea0003c00000 */
[----:B-1----:R-:W-:Y:S01]  /*4fc0*/  MOV R247, R244 ;  /* 0x000000f400f77202 */ /* 0x002fe20000000f00 */
[----:B------:R-:W-:Y:S01]  /*4fd0*/  HFMA2.MMA R244, -RZ, RZ, 0, 4.76837158203125e-07 ;  /* 0x00000008fff47435 */ /* 0x000fe200000001ff */
[----:B------:R-:W-:Y:S02]  /*4fe0*/  MOV R89, R245 ;  /* 0x000000f500597202 */ /* 0x000fe40000000f00 */
        /* <DEDUP_REMOVED lines=9> */
[----:B------:R-:W-:Y:S01]  /*5080*/  HFMA2.MMA R244, -RZ, RZ, 0, 9.5367431640625e-07 ;  /* 0x00000010fff47435 */ /* 0x000fe200000001ff */
[----:B------:R-:W-:-:S02]  /*5090*/  MOV R89, R245 ;  /* 0x000000f500597202 */ /* 0x000fc40000000f00 */
[----:B------:R-:W-:-:S03]  /*50a0*/  MOV R88, 0x50c0 ;  /* 0x000050c000587802 */ /* 0x000fc60000000f00 */
[----:B0----5:R-:W-:Y:S05]  /*50b0*/  CALL.REL.NOINC `($__internal_39_$__cuda_sm70_shflsync_bfly_p) ;  /* 0x0000002000007944 */ /* 0x021fea0003c00000 */
[----:B-1----:R-:W-:Y:S01]  /*50c0*/  MOV R88, R244 ;  /* 0x000000f400587202 */ /* 0x002fe20000000f00 */
[----:B0----5:R-:W-:Y:S05]  /*50d0*/  BRA `(.L_x_872) ;  /* 0xffffd2c000007947 */ /* 0x021fea000383ffff */
        .weak           $__internal_39_$__cuda_sm70_shflsync_bfly_p
        .type           $__internal_39_$__cuda_sm70_shflsync_bfly_p,@function
        .size           $__internal_39_$__cuda_sm70_shflsync_bfly_p,(.L_x_2865 - $__internal_39_$__cuda_sm70_shflsync_bfly_p)
$__internal_39_$__cuda_sm70_shflsync_bfly_p:
        /* <DEDUP_REMOVED lines=9> */
[----:B------:R-:W-:Y:S05]  /*5170*/  RET.REL.NODEC R88 `(_ZN10layer_norm31ln_parallel_residual_bwd_kernelINS_13Kernel_traitsI13__nv_bfloat16S2_fS2_fjLj1280ELj1ELj4ELj1ELj16ENS_18Kernel_traits_baseILj1280ES2_S2_fS2_fjLj128EEEEELb0ELb1ELb1EEEvNS_9BwdParamsE) ;  /* 0xffffae8058007950 */ /* 0x000fea0003c3ffff */
.L_x_873:
        /* <DEDUP_REMOVED lines=16> */
.L_x_2865:


//--------------------- .text._ZN10layer_norm31ln_parallel_residual_bwd_kernelINS_13Kernel_traitsI13__nv_bfloat16S2_fS2_fjLj1280ELj1ELj4ELj1ELj16ENS_18Kernel_traits_baseILj1280ES2_S2_fS2_fjLj128EEEEELb1ELb0ELb0EEEvNS_9BwdParamsE --------------------------
	.section	.text._ZN10layer_norm31ln_parallel_residual_bwd_kernelINS_13Kernel_traitsI13__nv_bfloat16S2_fS2_fjLj1280ELj1ELj4ELj1ELj16ENS_18Kernel_traits_baseILj1280ES2_S2_fS2_fjLj128EEEEELb1ELb0ELb0EEEvNS_9BwdParamsE,"ax",@progbits
	.sectioninfo	@"SHI_REGISTERS=32"
	.align	128
        .global         _ZN10layer_norm31ln_parallel_residual_bwd_kernelINS_13Kernel_traitsI13__nv_bfloat16S2_fS2_fjLj1280ELj1ELj4ELj1ELj16ENS_18Kernel_traits_baseILj1280ES2_S2_fS2_fjLj128EEEEELb1ELb0ELb0EEEvNS_9BwdParamsE
        .type           _ZN10layer_norm31ln_parallel_residual_bwd_kernelINS_13Kernel_traitsI13__nv_bfloat16S2_fS2_fjLj1280ELj1ELj4ELj1ELj16ENS_18Kernel_traits_baseILj1280ES2_S2_fS2_fjLj128EEEEELb1ELb0ELb0EEEvNS_9BwdParamsE,@function
        .size           _ZN10layer_norm31ln_parallel_residual_bwd_kernelINS_13Kernel_traitsI13__nv_bfloat16S2_fS2_fjLj1280ELj1ELj4ELj1ELj16ENS_18Kernel_traits_baseILj1280ES2_S2_fS2_fjLj128EEEEELb1ELb0ELb0EEEvNS_9BwdParamsE,(.L_x_2866 - _ZN10layer_norm31ln_parallel_residual_bwd_kernelINS_13Kernel_traitsI13__nv_bfloat16S2_fS2_fjLj1280ELj1ELj4ELj1ELj16ENS_18Kernel_traits_baseILj1280ES2_S2_fS2_fjLj128EEEEELb1ELb0ELb0EEEvNS_9BwdParamsE)
        .other          _ZN10layer_norm31ln_parallel_residual_bwd_kernelINS_13Kernel_traitsI13__nv_bfloat16S2_fS2_fjLj1280ELj1ELj4ELj1ELj16ENS_18Kernel_traits_baseILj1280ES2_S2_fS2_fjLj128EEEEELb1ELb0ELb0EEEvNS_9BwdParamsE,@"STO_CUDA_ENTRY STV_DEFAULT"
_ZN10layer_norm31ln_parallel_residual_bwd_kernelINS_13Kernel_traitsI13__nv_bfloat16S2_fS2_fjLj1280ELj1ELj4ELj1ELj16ENS_18Kernel_traits_baseILj1280ES2_S2_fS2_fjLj128EEEEELb1ELb0ELb0EEEvNS_9BwdParamsE:
.text._ZN10layer_norm31ln_parallel_residual_bwd_kernelINS_13Kernel_traitsI13__nv_bfloat16S2_fS2_fjLj1280ELj1ELj4ELj1ELj16ENS_18Kernel_traits_baseILj1280ES2_S2_fS2_fjLj128EEEEELb1ELb0ELb0EEEvNS_9BwdParamsE:
[----:B------:R-:W-:Y:S02]  /*0000*/  MOV R1, c[0x0][0x28] ;  /* 0x00000a0000017a02 */ /* 0x000fe40000000f00 */
[----:B------:R-:W0:Y:S01]  /*0010*/  S2R R28, SR_TID.X ;  /* 0x00000000001c7919 */ /* 0x000e220000002100 */
[----:B------:R-:W-:Y:S02]  /*0020*/  MOV R0, c[0x0][0x168] ;  /* 0x00005a0000007a02 */ /* 0x000fe40000000f00 */
[----:B------:R-:W-:Y:S02]  /*0030*/  IADD3 R1, R1, -0x7e8, RZ ;  /* 0xfffff81801017810 */ /* 0x000fe40007ffe0ff */
[----:B------:R-:W-:-:S03]  /*0040*/  SHF.R.S32.HI R0, RZ, 0x1f, R0 ;  /* 0x0000001fff007819 */ /* 0x000fc60000011400 */
[----:B------:R1:W-:Y:S01]  /*0050*/  STL.64 [R1+0x670], R6 ;  /* 0x0006700601007387 */ /* 0x0003e20000100a00 */
[----:B------:R-:W-:-:S03]  /*0060*/  LEA.HI R0, R0, c[0x0][0x168], RZ, 0x3 ;  /* 0x00005a0000007a11 */ /* 0x000fc600078f18ff */
[----:B------:R-:W-:Y:S04]  /*0070*/  STL.64 [R1+0x668], R10 ;  /* 0x0006680a01007387 */ /* 0x000fe80000100a00 */
[----:B------:R-:W-:Y:S04]  /*0080*/  STL.64 [R1+0x660], R8 ;  /* 0x0006600801007387 */ /* 0x000fe80000100a00 */
[----:B------:R-:W-:Y:S01]  /*0090*/  STL.64 [R1+0x658], R20 ;  /* 0x0006581401007387 */ /* 0x000fe20000100a00 */
[----:B0-----:R-:W-:-:S03]  /*00a0*/  LOP3.LUT R2, R28, 0x1f, RZ, 0xc, !PT ;  /* 0x0000001f1c027812 */ /* 0x001fc600078e0cff */
[----:B------:R-:W-:Y:S01]  /*00b0*/  STL.64 [R1+0x650], R14 ;  /* 0x0006500e01007387 */ /* 0x000fe20000100a00 */
[----:B------:R-:W-:-:S03]  /*00c0*/  LEA.HI.SX32 R3, R0, R2, 0x1d ;  /* 0x0000000200037211 */ /* 0x000fc600078feaff */
[----:B------:R-:W-:Y:S01]  /*00d0*/  STL.64 [R1+0x648], R12 ;  /* 0x0006480c01007387 */ /* 0x000fe20000100a00 */
[----:B------:R-:W-:Y:S02]  /*00e0*/  LOP3.LUT R0, R28, 0x1f, RZ, 0xc0, !PT ;  /* 0x0000001f1c007812 */ /* 0x000fe400078ec0ff */
[C---:B------:R-:W-:Y:S01]  /*00f0*/  LOP3.LUT P4, RZ, R3.reuse, 0xffffffe0, RZ, 0xc0, !PT ;  /* 0xffffffe003ff7812 */ /* 0x040fe2000788c0ff */
[----:B------:R-:W-:Y:S01]  /*0100*/  STL.64 [R1+0x640], R18 ;  /* 0x0006401201007387 */ /* 0x000fe20000100a00 */
[----:B------:R-:W-:Y:S01]  /*0110*/  ULDC.64 UR4, c[0x0][0x118] ;  /* 0x0000460000047ab9 */ /* 0x000fe20000000a00 */
[C---:B------:R-:W-:Y:S02]  /*0120*/  ISETP.GE.U32.AND P0, PT, R3.reuse, 0x40, PT ;  /* 0x000000400300780c */ /* 0x040fe40003f06070 */
[----:B------:R-:W-:Y:S01]  /*0130*/  STL.64 [R1+0x638], R16 ;  /* 0x0006381001007387 */ /* 0x000fe20000100a00 */
[C---:B------:R-:W-:Y:S02]  /*0140*/  ISETP.GE.U32.AND P3, PT, R3.reuse, 0xa0, PT ;  /* 0x000000a00300780c */ /* 0x040fe40003f66070 */
[C---:B------:R-:W-:Y:S01]  /*0150*/  ISETP.GE.U32.AND P1, PT, R3.reuse, 0x60, PT ;  /* 0x000000600300780c */ /* 0x040fe20003f26070 */
[----:B------:R-:W-:Y:S01]  /*0160*/  STL.64 [R1+0x630], R22 ;  /* 0x0006301601007387 */ /* 0x000fe20000100a00 */
[----:B------:R-:W-:-:S03]  /*0170*/  ISETP.GE.U32.AND P2, PT, R3, 0x80, PT ;  /* 0x000000800300780c */ /* 0x000fc60003f46070 */
[----:B------:R-:W-:Y:S01]  /*0180*/  @P4 MOV R2, 0x10 ;  /* 0x0000001000024802 */ /* 0x000fe20000000f00 */
[----:B------:R0:W-:Y:S02]  /*0190*/  STL.64 [R1+0x628], R24 ;  /* 0x0006281801007387 */ /* 0x0001e40000100a00 */
[----:B------:R-:W-:Y:S02]  /*01a0*/  @P0 IMAD.MOV.U32 R28, RZ, RZ, 0x10 ;  /* 0x00000010ff1c0424 */ /* 0x000fe400078e00ff */
[CC--:B-1----:R-:W-:Y:S01]  /*01b0*/  @P4 IMAD.WIDE.U32 R6, R0.reuse, R2.reuse, c[0x0][0x1b8] ;  /* 0x00006e0000064625 */ /* 0x0c2fe200078e0002 */
[----:B------:R-:W-:Y:S04]  /*01c0*/  STL.64 [R1+0x620], R26 ;  /* 0x0006201a01007387 */ /* 0x000fe80000100a00 */
[----:B------:R1:W-:Y:S01]  /*01d0*/  STL.64 [R1+0x680], R6 ;  /* 0x0006800601007387 */ /* 0x0003e20000100a00 */
[----:B0-----:R-:W-:-:S03]  /*01e0*/  @P4 IMAD.WIDE.U32 R24, R0, R2, c[0x0][0x1b0] ;  /* 0x00006c0000184625 */ /* 0x001fc600078e0002 */
[----:B------:R0:W-:Y:S04]  /*01f0*/  STL.64 [R1+0x678], R4 ;  /* 0x0006780401007387 */ /* 0x0001e80000100a00 */
[----:B------:R2:W3:Y:S04]  /*0200*/  LDL.64 R8, [R1+0x20] ;  /* 0x0000200001087983 */ /* 0x0004e80000100a00 */
[----:B-1----:R2:W4:Y:S04]  /*0210*/  LDL.64 R6, [R1+0x38] ;  /* 0x0000380001067983 */ /* 0x0025280000100a00 */
[----:B0-----:R2:W4:Y:S04]  /*0220*/  LDL.64 R4, [R1+0x30] ;  /* 0x0000300001047983 */ /* 0x0015280000100a00 */
[----:B------:R2:W3:Y:S04]  /*0230*/  LDL.64 R10, [R1+0x28] ;  /* 0x00002800010a7983 */ /* 0x0004e80000100a00 */
[----:B------:R2:W2:Y:S04]  /*0240*/  LDL.64 R12, [R1+0x10] ;  /* 0x00001000010c7983 */ /* 0x0004a80000100a00 */
[----:B------:R0:W2:Y:S04]  /*0250*/  LDL.64 R14, [R1+0x18] ;  /* 0x00001800010e7983 */ /* 0x0000a80000100a00 */
[----:B------:R0:W2:Y:S04]  /*0260*/  LDL.64 R16, [R1] ;  /* 0x0000000001107983 */ /* 0x0000a80000100a00 */
[----:B------:R0:W2:Y:S04]  /*0270*/  LDL.64 R18, [R1+0x8] ;  /* 0x0000080001127983 */ /* 0x0000a80000100a00 */
[----:B----4-:R-:W4:Y:S01]  /*0280*/  @P4 LDG.E.128 R4, [R24.64] ;  /* 0x0000000418044981 */ /* 0x010f22000c1e1d00 */
[----:B------:R-:W-:-:S03]  /*0290*/  @P4 LOP3.LUT R0, R0, 0x20, RZ, 0xfc, !PT ;  /* 0x0000002000004812 */ /* 0x000fc600078efcff */
[----:B----4-:R-:W-:Y:S04]  /*02a0*/  @P4 STL.64 [R1+0x30], R4 ;  /* 0x0000300401004387 */ /* 0x010fe80000100a00 */
[----:B------:R1:W-:Y:S04]  /*02b0*/  @P4 STL.64 [R1+0x38], R6 ;  /* 0x0000380601004387 */ /* 0x0003e80000100a00 */
[----:B-1----:R-:W3:Y:S01]  /*02c0*/  LDL.LU.64 R6, [R1+0x680] ;  /* 0x0006800001067983 */ /* 0x002ee20000300a00 */
[----:B------:R-:W-:Y:S01]  /*02d0*/  @P0 IMAD.WIDE.U32 R20, R0, R28, c[0x0][0x1b0] ;  /* 0x00006c0000140625 */ /* 0x000fe200078e001c */
[----:B------:R-:W-:-:S02]  /*02e0*/  @P3 MOV R27, 0x10 ;  /* 0x00000010001b3802 */ /* 0x000fc40000000f00 */
[----:B------:R0:W4:Y:S01]  /*02f0*/  LDL.LU.64 R4, [R1+0x678] ;  /* 0x0006780001047983 */ /* 0x0001220000300a00 */
[----:B------:R-:W-:-:S03]  /*0300*/  @P0 IMAD.WIDE.U32 R28, R0, R28, c[0x0][0x1b8] ;  /* 0x00006e00001c0625 */ /* 0x000fc600078e001c */
[----:B--2---:R1:W2:Y:S04]  /*0310*/  @P0 LDG.E.128 R12, [R20.64] ;  /* 0x00000004140c0981 */ /* 0x0042a8000c1e1d00 */
[----:B------:R-:W2:Y:S04]  /*0320*/  @P0 LDG.E.128 R16, [R28.64] ;  /* 0x000000041c100981 */ /* 0x000ea8000c1e1d00 */
[----:B---3--:R3:W2:Y:S04]  /*0330*/  @P4 LDG.E.128 R8, [R6.64] ;  /* 0x0000000406084981 */ /* 0x0086a8000c1e1d00 */
[----:B------:R-:W-:Y:S04]  /*0340*/  @P3 STL [R1+0x68], R27 ;  /* 0x0000681b01003387 */ /* 0x000fe80000100800 */
[----:B---3--:R0:W4:Y:S04]  /*0350*/  LDL.LU.64 R6, [R1+0x670] ;  /* 0x0006700001067983 */ /* 0x0081280000300a00 */
[----:B--2---:R-:W-:Y:S04]  /*0360*/  @P4 STL.64 [R1+0x20], R8 ;  /* 0x0000200801004387 */ /* 0x004fe80000100a00 */
[----:B------:R2:W-:Y:S04]  /*0370*/  @P4 STL.64 [R1+0x28], R10 ;  /* 0x0000280a01004387 */ /* 0x0005e80000100a00 */
[----:B--2---:R0:W2:Y:S04]  /*0380*/  LDL.LU.64 R10, [R1+0x668] ;  /* 0x00066800010a7983 */ /* 0x0040a80000300a00 */
[----:B------:R0:W2:Y:S04]  /*0390*/  LDL.LU.64 R8, [R1+0x660] ;  /* 0x0006600001087983 */ /* 0x0000a80000300a00 */
[----:B-1----:R0:W3:Y:S04]  /*03a0*/  LDL.LU.64 R20, [R1+0x658] ;  /* 0x0006580001147983 */ /* 0x0020e80000300a00 */
[----:B------:R-:W-:Y:S04]  /*03b0*/  @P0 STL.64 [R1+0x10], R12 ;  /* 0x0000100c01000387 */ /* 0x000fe80000100a00 */
[----:B------:R1:W-:Y:S04]  /*03c0*/  @P0 STL.64 [R1+0x18], R14 ;  /* 0x0000180e01000387 */ /* 0x0003e80000100a00 */
[----:B-1----:R0:W3:Y:S04]  /*03d0*/  LDL.LU.64 R14, [R1+0x650] ;  /* 0x00065000010e7983 */ /* 0x0020e80000300a00 */
[----:B------:R0:W3:Y:S04]  /*03e0*/  LDL.LU.64 R12, [R1+0x648] ;  /* 0x00064800010c7983 */ /* 0x0000e80000300a00 */
[----:B------:R-:W-:Y:S04]  /*03f0*/  @P0 STL.64 [R1], R16 ;  /* 0x0000001001000387 */ /* 0x000fe80000100a00 */
[----:B------:R1:W-:Y:S04]  /*0400*/  @P0 STL.64 [R1+0x8], R18 ;  /* 0x0000081201000387 */ /* 0x0003e80000100a00 */
[----:B-1----:R0:W3:Y:S04]  /*0410*/  LDL.LU.64 R18, [R1+0x640] ;  /* 0x0006400001127983 */ /* 0x0020e80000300a00 */
[----:B------:R0:W3:Y:S01]  /*0420*/  LDL.LU.64 R16, [R1+0x638] ;  /* 0x0006380001107983 */ /* 0x0000e20000300a00 */
[----:B------:R-:W-:-:S02]  /*0430*/  @P1 MOV R22, 0x10 ;  /* 0x0000001000161802 */ /* 0x000fc40000000f00 */
[----:B------:R-:W-:Y:S02]  /*0440*/  @P0 IADD3 R0, R0, 0x20, RZ ;  /* 0x0000002000000810 */ /* 0x000fe40007ffe0ff */
[----:B------:R-:W-:-:S03]  /*0450*/  @P2 MOV R26, 0x10 ;  /* 0x00000010001a2802 */ /* 0x000fc60000000f00 */
[----:B------:R-:W-:-:S04]  /*0460*/  @P1 IMAD.WIDE.U32 R2, R0, R22, c[0x0][0x1b0] ;  /* 0x00006c0000021625 */ /* 0x000fc800078e0016 */
[C---:B------:R-:W-:Y:S01]  /*0470*/  @P1 IMAD.WIDE.U32 R22, R0.reuse, R22, c[0x0][0x1b8] ;  /* 0x00006e0000161625 */ /* 0x040fe200078e0016 */
[----:B------:R-:W-:Y:S01]  /*0480*/  @P1 IADD3 R0, R0, 0x20, RZ ;  /* 0x0000002000001810 */ /* 0x000fe20007ffe0ff */
[----:B----4-:R1:W5:Y:S04]  /*0490*/  @P1 LDG.E.128 R4, [R2.64] ;  /* 0x0000000402041981 */ /* 0x010368000c1e1d00 */
[----:B------:R-:W-:-:S04]  /*04a0*/  @P2 IMAD.WIDE.U32 R24, R0, R26, c[0x0][0x1b0] ;  /* 0x00006c0000182625 */ /* 0x000fc800078e001a */
[C---:B------:R-:W-:Y:S01]  /*04b0*/  @P2 IMAD.WIDE.U32 R26, R0.reuse, R26, c[0x0][0x1b8] ;  /* 0x00006e00001a2625 */ /* 0x040fe200078e001a */
[----:B-1----:R-:W4:Y:S04]  /*04c0*/  LDL.LU R3, [R1+0x68] ;  /* 0x0000680001037983 */ /* 0x002f280000300800 */
[----:B--2---:R1:W5:Y:S04]  /*04d0*/  @P1 LDG.E.128 R8, [R22.64] ;  /* 0x0000000416081981 */ /* 0x004368000c1e1d00 */
[----:B-1----:R0:W2:Y:S04]  /*04e0*/  LDL.LU.64 R22, [R1+0x630] ;  /* 0x0006300001167983 */ /* 0x0020a80000300a00 */
[----:B---3--:R1:W5:Y:S04]  /*04f0*/  @P2 LDG.E.128 R12, [R24.64] ;  /* 0x00000004180c2981 */ /* 0x008368000c1e1d00 */
[----:B-1----:R0:W3:Y:S04]  /*0500*/  LDL.LU.64 R24, [R1+0x628] ;  /* 0x0006280001187983 */ /* 0x0020e80000300a00 */
[----:B------:R1:W5:Y:S04]  /*0510*/  @P2 LDG.E.128 R16, [R26.64] ;  /* 0x000000041a102981 */ /* 0x000368000c1e1d00 */
[----:B-1----:R0:W3:Y:S04]  /*0520*/  LDL.LU.64 R26, [R1+0x620] ;  /* 0x00062000011a7983 */ /* 0x0020e80000300a00 */
        /* <DEDUP_REMOVED lines=120> */
[----:B------:R-:W-:-:S03]  /*0cb0*/  @P2 IADD3 R0, R0, 0x20, RZ ;  /* 0x0000002000002810 */ /* 0x000fc60007ffe0ff */
[----:B------:R0:W-:Y:S04]  /*0cc0*/  STL [R1+0x124], RZ ;  /* 0x000124ff01007387 */ /* 0x0001e80000100800 */
[----:B------:R0:W-:Y:S04]  /*0cd0*/  STL [R1+0x120], RZ ;  /* 0x000120ff01007387 */ /* 0x0001e80000100800 */
[----:B------:R0:W-:Y:S04]  /*0ce0*/  STL [R1+0x12c], RZ ;  /* 0x00012cff01007387 */ /* 0x0001e80000100800 */
[----:B------:R0:W-:Y:S04]  /*0cf0*/  STL [R1+0x128], RZ ;  /* 0x000128ff01007387 */ /* 0x0001e80000100800 */
[----:B------:R0:W-:Y:S01]  /*0d00*/  STL [R1+0x114], RZ ;  /* 0x000114ff01007387 */ /* 0x0001e20000100800 */
[----:B----4-:R-:W-:-:S03]  /*0d10*/  @P3 IMAD.WIDE.U32 R28, R0, R3, c[0x0][0x1b0] ;  /* 0x00006c00001c3625 */ /* 0x010fc600078e0003 */
[----:B------:R0:W-:Y:S01]  /*0d20*/  STL [R1+0x110], RZ ;  /* 0x000110ff01007387 */ /* 0x0001e20000100800 */
[----:B------:R-:W-:-:S03]  /*0d30*/  @P3 IMAD.WIDE.U32 R2, R0, R3, c[0x0][0x1b8] ;  /* 0x00006e0000023625 */ /* 0x000fc600078e0003 */
[----:B------:R0:W-:Y:S04]  /*0d40*/  STL [R1+0x11c], RZ ;  /* 0x00011cff01007387 */ /* 0x0001e80000100800 */
[----:B------:R0:W-:Y:S04]  /*0d50*/  STL [R1+0x118], RZ ;  /* 0x000118ff01007387 */ /* 0x0001e80000100800 */
[----:B------:R0:W-:Y:S04]  /*0d60*/  STL [R1+0x104], RZ ;  /* 0x000104ff01007387 */ /* 0x0001e80000100800 */
[----:B------:R0:W-:Y:S04]  /*0d70*/  STL [R1+0x100], RZ ;  /* 0x000100ff01007387 */ /* 0x0001e80000100800 */
[----:B------:R-:W1:Y:S04]  /*0d80*/  S2R R0, SR_TID.X ;  /* 0x0000000000007919 */ /* 0x000e680000002100 */
[----:B------:R0:W-:Y:S04]  /*0d90*/  STL [R1+0x10c], RZ ;  /* 0x00010cff01007387 */ /* 0x0001e80000100800 */
[----:B------:R0:W-:Y:S04]  /*0da0*/  STL [R1+0x108], RZ ;  /* 0x000108ff01007387 */ /* 0x0001e80000100800 */
[----:B------:R0:W-:Y:S04]  /*0db0*/  STL [R1+0xf4], RZ ;  /* 0x0000f4ff01007387 */ /* 0x0001e80000100800 */
[----:B------:R0:W-:Y:S04]  /*0dc0*/  STL [R1+0xf0], RZ ;  /* 0x0000f0ff01007387 */ /* 0x0001e80000100800 */
[----:B---3--:R3:W5:Y:S04]  /*0dd0*/  @P3 LDG.E.128 R24, [R2.64] ;  /* 0x0000000402183981 */ /* 0x008768000c1e1d00 */
[----:B------:R0:W-:Y:S04]  /*0de0*/  STL [R1+0xfc], RZ ;  /* 0x0000fcff01007387 */ /* 0x0001e80000100800 */
[----:B------:R0:W-:Y:S04]  /*0df0*/  STL [R1+0xf8], RZ ;  /* 0x0000f8ff01007387 */ /* 0x0001e80000100800 */
[----:B---3--:R-:W3:Y:S04]  /*0e00*/  S2R R2, SR_CTAID.X ;  /* 0x0000000000027919 */ /* 0x008ee80000002500 */
        /* <DEDUP_REMOVED lines=15> */
[----:B-1----:R-:W-:-:S03]  /*0f00*/  SHF.R.U32.HI R0, RZ, 0x5, R0 ;  /* 0x00000005ff007819 */ /* 0x002fc60000011600 */
[----:B------:R0:W-:Y:S04]  /*0f10*/  STL [R1+0xb8], RZ ;  /* 0x0000b8ff01007387 */ /* 0x0001e80000100800 */
[----:B------:R0:W-:Y:S04]  /*0f20*/  STL [R1+0xa4], RZ ;  /* 0x0000a4ff01007387 */ /* 0x0001e80000100800 */
[----:B------:R0:W-:Y:S04]  /*0f30*/  STL [R1+0xa0], RZ ;  /* 0x0000a0ff01007387 */ /* 0x0001e80000100800 */
[----:B------:R0:W-:Y:S04]  /*0f40*/  STL [R1+0xac], RZ ;  /* 0x0000acff01007387 */ /* 0x0001e80000100800 */
[----:B------:R0:W-:Y:S01]  /*0f50*/  STL [R1+0xa8], RZ ;  /* 0x0000a8ff01007387 */ /* 0x0001e20000100800 */
[----:B---3--:R-:W-:-:S03]  /*0f60*/  IMAD R0, R2, 0x4, R0 ;  /* 0x0000000402007824 */ /* 0x008fc600078e0200 */
[----:B------:R0:W-:Y:S04]  /*0f70*/  STL [R1+0x94], RZ ;  /* 0x000094ff01007387 */ /* 0x0001e80000100800 */
[----:B------:R0:W-:Y:S04]  /*0f80*/  STL [R1+0x90], RZ ;  /* 0x000090ff01007387 */ /* 0x0001e80000100800 */
[----:B------:R0:W-:Y:S04]  /*0f90*/  STL [R1+0x9c], RZ ;  /* 0x00009cff01007387 */ /* 0x0001e80000100800 */
[----:B------:R0:W-:Y:S04]  /*0fa0*/  STL [R1+0x98], RZ ;  /* 0x000098ff01007387 */ /* 0x0001e80000100800 */
[----:B--2---:R0:W5:Y:S01]  /*0fb0*/  @P3 LDG.E.128 R20, [R28.64] ;  /* 0x000000041c143981 */ /* 0x004162000c1e1d00 */
[----:B------:R-:W-:Y:S01]  /*0fc0*/  ISETP.GE.AND P3, PT, R0, c[0x0][0x164], PT ;  /* 0x0000590000007a0c */ /* 0x000fe20003f66270 */
[----:B------:R-:W-:-:S12]  /*0fd0*/  BSSY B0, `(.L_x_874) ;  /* 0x00009bc000007945 */ /* 0x000fd80003800000 */
        /* <DEDUP_REMOVED lines=26> */
[----:B------:R-:W4:Y:S04]  /*1180*/  LDL.LU R2, [R1] ;  /* 0x0000000001027983 */ /* 0x000f280000300800 */
[----:B------:R-:W4:Y:S04]  /*1190*/  LDL.LU R3, [R1+0x4] ;  /* 0x0000040001037983 */ /* 0x000f280000300800 */
[----:B------:R-:W4:Y:S04]  /*11a0*/  LDL.LU R28, [R1+0x8] ;  /* 0x00000800011c7983 */ /* 0x000f280000300800 */
        /* <DEDUP_REMOVED lines=62> */
[----:B------:R0:W-:Y:S04]  /*1590*/  STL [R1+0x5bc], R27 ;  /* 0x0005bc1b01007387 */ /* 0x0001e80000100800 */
[----:B0-----:R-:W4:Y:S01]  /*15a0*/  LDL.LU R27, [R1+0x61c] ;  /* 0x00061c00011b7983 */ /* 0x001f220000300800 */
[----:B------:R-:W-:-:S05]  /*15b0*/  PRMT R2, RZ, 0x7610, R2 ;  /* 0x00007610ff027816 */ /* 0x000fca0000000002 */
[----:B------:R0:W-:Y:S02]  /*15c0*/  STL [R1+0x5b4], R2 ;  /* 0x0005b40201007387 */ /* 0x0001e40000100800 */
[--C-:B0-----:R-:W-:Y:S02]  /*15d0*/  PRMT R2, RZ, 0x5410, R3.reuse ;  /* 0x00005410ff027816 */ /* 0x101fe40000000003 */
[----:B------:R-:W-:-:S03]  /*15e0*/  PRMT R3, RZ, 0x7610, R3 ;  /* 0x00007610ff037816 */ /* 0x000fc60000000003 */
[----:B------:R0:W-:Y:S04]  /*15f0*/  STL [R1+0x5b0], R2 ;  /* 0x0005b00201007387 */ /* 0x0001e80000100800 */
[----:B------:R1:W-:Y:S01]  /*1600*/  STL [R1+0x5ac], R3 ;  /* 0x0005ac0301007387 */ /* 0x0003e20000100800 */
[--C-:B0-----:R-:W-:Y:S02]  /*1610*/  PRMT R2, RZ, 0x5410, R28.reuse ;  /* 0x00005410ff027816 */ /* 0x101fe4000000001c */
[----:B------:R-:W-:Y:S02]  /*1620*/  PRMT R28, RZ, 0x7610, R28 ;  /* 0x00007610ff1c7816 */ /* 0x000fe4000000001c */
[--C-:B-1----:R-:W-:Y:S01]  /*1630*/  PRMT R3, RZ, 0x5410, R29.reuse ;  /* 0x00005410ff037816 */ /* 0x102fe2000000001d */
[----:B------:R0:W-:Y:S04]  /*1640*/  STL [R1+0x5a8], R2 ;  /* 0x0005a80201007387 */ /* 0x0001e80000100800 */
[----:B------:R1:W-:Y:S04]  /*1650*/  STL [R1+0x5a4], R28 ;  /* 0x0005a41c01007387 */ /* 0x0003e80000100800 */
[----:B------:R3:W-:Y:S01]  /*1660*/  STL [R1+0x5a0], R3 ;  /* 0x0005a00301007387 */ /* 0x0007e20000100800 */
[----:B0-----:R-:W-:-:S02]  /*1670*/  PRMT R2, RZ, 0x7610, R29 ;  /* 0x00007610ff027816 */ /* 0x001fc4000000001d */
[----:B-1----:R-:W-:-:S03]  /*1680*/  PRMT R28, RZ, 0x5410, R4 ;  /* 0x00005410ff1c7816 */ /* 0x002fc60000000004 */
[----:B------:R0:W-:Y:S01]  /*1690*/  STL [R1+0x59c], R2 ;  /* 0x00059c0201007387 */ /* 0x0001e20000100800 */
[----:B---3--:R-:W-:-:S03]  /*16a0*/  PRMT R3, RZ, 0x7610, R4 ;  /* 0x00007610ff037816 */ /* 0x008fc60000000004 */
[----:B------:R-:W-:Y:S01]  /*16b0*/  STL [R1+0x598], R28 ;  /* 0x0005981c01007387 */ /* 0x000fe20000100800 */
[----:B------:R-:W-:-:S03]  /*16c0*/  PRMT R4, RZ, 0x7610, R5 ;  /* 0x00007610ff047816 */ /* 0x000fc60000000005 */
[----:B------:R1:W-:Y:S01]  /*16d0*/  STL [R1+0x594], R3 ;  /* 0x0005940301007387 */ /* 0x0003e20000100800 */
[----:B0-----:R-:W-:-:S05]  /*16e0*/  PRMT R2, RZ, 0x5410, R5 ;  /* 0x00005410ff027816 */ /* 0x001fca0000000005 */
        /* <DEDUP_REMOVED lines=8> */
[----:B------:R1:W-:Y:S04]  /*1770*/  STL [R1+0x580], R4 ;  /* 0x0005800401007387 */ /* 0x0003e80000100800 */
[----:B------:R3:W-:Y:S01]  /*1780*/  STL [R1+0x578], R3 ;  /* 0x0005780301007387 */ /* 0x0007e20000100800 */
[--C-:B0-----:R-:W-:Y:S02]  /*1790*/  PRMT R2, RZ, 0x5410, R8.reuse ;  /* 0x00005410ff027816 */ /* 0x101fe40000000008 */
[----:B-1----:R-:W-:-:S03]  /*17a0*/  PRMT R4, RZ, 0x7610, R8 ;  /* 0x00007610ff047816 */ /* 0x002fc60000000008 */
[----:B------:R0:W-:Y:S01]  /*17b0*/  STL [R1+0x57c], R2 ;  /* 0x00057c0201007387 */ /* 0x0001e20000100800 */
[----:B---3--:R-:W-:-:S03]  /*17c0*/  PRMT R3, RZ, 0x5410, R9 ;  /* 0x00005410ff037816 */ /* 0x008fc60000000009 */
        /* <DEDUP_REMOVED lines=27> */
[----:B--2---:R-:W-:-:S03]  /*1980*/  PRMT R4, RZ, 0x5410, R16 ;  /* 0x00005410ff047816 */ /* 0x004fc60000000010 */
[----:B------:R0:W-:Y:S01]  /*1990*/  STL [R1+0x538], R2 ;  /* 0x0005380201007387 */ /* 0x0001e20000100800 */
[----:B-1----:R-:W-:-:S03]  /*19a0*/  PRMT R3, RZ, 0x7610, R16 ;  /* 0x00007610ff037816 */ /* 0x002fc60000000010 */
        /* <DEDUP_REMOVED lines=30> */
[----:B------:R-:W-:Y:S04]  /*1b90*/  STL [R1+0x4f8], R4 ;  /* 0x0004f80401007387 */ /* 0x000fe80000100800 */
[----:B------:R1:W-:Y:S01]  /*1ba0*/  STL [R1+0x4fc], R3 ;  /* 0x0004fc0301007387 */ /* 0x0003e20000100800 */
[----:B0-----:R-:W-:-:S03]  /*1bb0*/  PRMT R2, RZ, 0x7610, R24 ;  /* 0x00007610ff027816 */ /* 0x001fc60000000018 */
[----:B------:R0:W-:Y:S04]  /*1bc0*/  STL [R1+0x34], R0 ;  /* 0x0000340001007387 */ /* 0x0001e80000100800 */
[----:B------:R2:W-:Y:S01]  /*1bd0*/  STL [R1+0x4f4], R2 ;  /* 0x0004f40201007387 */ /* 0x0005e20000100800 */
[----:B-1----:R-:W-:-:S03]  /*1be0*/  PRMT R3, RZ, 0x5410, R25 ;  /* 0x00005410ff037816 */ /* 0x002fc60000000019 */
[----:B------:R-:W-:Y:S04]  /*1bf0*/  STL [R1+0x84], RZ ;  /* 0x000084ff01007387 */ /* 0x000fe80000100800 */
[----:B------:R1:W-:Y:S01]  /*1c00*/  STL [R1+0x4f0], R3 ;  /* 0x0004f00301007387 */ /* 0x0003e20000100800 */
[----:B0-----:R-:W-:Y:S02]  /*1c10*/  PRMT R0, RZ, 0x5410, R26 ;  /* 0x00005410ff007816 */ /* 0x001fe4000000001a */
[----:B--2---:R-:W-:-:S05]  /*1c20*/  PRMT R2, RZ, 0x7610, R25 ;  /* 0x00007610ff027816 */ /* 0x004fca0000000019 */
[----:B------:R-:W-:Y:S01]  /*1c30*/  STL [R1+0x4ec], R2 ;  /* 0x0004ec0201007387 */ /* 0x000fe20000100800 */
[----:B-1----:R-:W-:-:S03]  /*1c40*/  PRMT R3, RZ, 0x7610, R26 ;  /* 0x00007610ff037816 */ /* 0x002fc6000000001a */
[----:B------:R0:W-:Y:S04]  /*1c50*/  STL [R1+0x4e8], R0 ;  /* 0x0004e80001007387 */ /* 0x0001e80000100800 */
[----:B------:R1:W-:Y:S01]  /*1c60*/  STL [R1+0x4e4], R3 ;  /* 0x0004e40301007387 */ /* 0x0003e20000100800 */
[--C-:B0-----:R-:W-:Y:S02]  /*1c70*/  PRMT R0, RZ, 0x7610, R27.reuse ;  /* 0x00007610ff007816 */ /* 0x101fe4000000001b */
[----:B------:R-:W-:-:S03]  /*1c80*/  PRMT R2, RZ, 0x5410, R27 ;  /* 0x00005410ff027816 */ /* 0x000fc6000000001b */
[----:B------:R1:W-:Y:S04]  /*1c90*/  STL [R1+0x4dc], R0 ;  /* 0x0004dc0001007387 */ /* 0x0003e80000100800 */
[----:B------:R1:W-:Y:S02]  /*1ca0*/  STL [R1+0x4e0], R2 ;  /* 0x0004e00201007387 */ /* 0x0003e40000100800 */
.L_x_898:
[----:B------:R-:W2:Y:S01]  /*1cb0*/  LDL R19, [R1+0x34] ;  /* 0x0000340001137983 */ /* 0x000ea20000100800 */
[----:B-1----:R-:W-:-:S03]  /*1cc0*/  HFMA2.MMA R2, -RZ, RZ, 0, 2.384185791015625e-07 ;  /* 0x00000004ff027435 */ /* 0x002fc600000001ff */
[----:B------:R-:W0:Y:S07]  /*1cd0*/  S2R R21, SR_TID.X ;  /* 0x0000000000157919 */ /* 0x000e2e0000002100 */
[----:B--2---:R-:W-:-:S04]  /*1ce0*/  IMAD.WIDE R16, R19, R2, c[0x0][0x1a0] ;  /* 0x0000680013107625 */ /* 0x004fc800078e0202 */
[----:B------:R-:W-:Y:S01]  /*1cf0*/  IMAD.WIDE R2, R19, R2, c[0x0][0x1a8] ;  /* 0x00006a0013027625 */ /* 0x000fe200078e0202 */
[----:B------:R-:W2:Y:S04]  /*1d00*/  LDG.E R18, [R16.64] ;  /* 0x0000000410127981 */ /* 0x000ea8000c1e1900 */
[----:B------:R1:W5:Y:S01]  /*1d10*/  LDG.E R0, [R2.64] ;  /* 0x0000000402007981 */ /* 0x000362000c1e1900 */
[----:B0-----:R-:W-:Y:S01]  /*1d20*/  LOP3.LUT R20, R21, 0x1f, RZ, 0xc, !PT ;  /* 0x0000001f15147812 */ /* 0x001fe200078e0cff */
[----:B------:R-:W-:Y:S02]  /*1d30*/  BSSY B1, `(.L_x_876) ;  /* 0x000011f000017945 */ /* 0x000fe40003800000 */
[----:B------:R0:W-:Y:S04]  /*1d40*/  STL [R1+0x24], RZ ;  /* 0x000024ff01007387 */ /* 0x0001e80000100800 */
[----:B------:R0:W-:Y:S01]  /*1d50*/  STL [R1+0x20], RZ ;  /* 0x000020ff01007387 */ /* 0x0001e20000100800 */
[----:B-1----:R-:W-:Y:S01]  /*1d60*/  IMAD R2, R19, c[0x0][0x168], RZ ;  /* 0x00005a0013027a24 */ /* 0x002fe200078e02ff */
[----:B------:R-:W-:-:S04]  /*1d70*/  MOV R19, c[0x0][0x168] ;  /* 0x00005a0000137a02 */ /* 0x000fc80000000f00 */
[----:B------:R-:W-:Y:S02]  /*1d80*/  SHF.R.S32.HI R19, RZ, 0x1f, R19 ;  /* 0x0000001fff137819 */ /* 0x000fe40000011413 */
[----:B------:R-:W-:Y:S02]  /*1d90*/  SHF.R.S32.HI R3, RZ, 0x1f, R2 ;  /* 0x0000001fff037819 */ /* 0x000fe40000011402 */
[----:B------:R-:W-:Y:S02]  /*1da0*/  LEA.HI R19, R19, c[0x0][0x168], RZ, 0x3 ;  /* 0x00005a0013137a11 */ /* 0x000fe400078f18ff */
[----:B------:R-:W-:Y:S02]  /*1db0*/  LEA.HI R3, R3, R2, RZ, 0x3 ;  /* 0x0000000203037211 */ /* 0x000fe400078f18ff */
[----:B------:R-:W-:Y:S02]  /*1dc0*/  LEA.HI.SX32 R19, R19, R20, 0x1d ;  /* 0x0000001413137211 */ /* 0x000fe400078feaff */
[----:B------:R-:W-:-:S02]  /*1dd0*/  LOP3.LUT R2, R21, 0x1f, RZ, 0xc0, !PT ;  /* 0x0000001f15027812 */ /* 0x000fc400078ec0ff */
[----:B------:R-:W-:Y:S02]  /*1de0*/  LOP3.LUT P3, RZ, R19, 0xffffffe0, RZ, 0xc0, !PT ;  /* 0xffffffe013ff7812 */ /* 0x000fe4000786c0ff */
[----:B------:R-:W-:-:S04]  /*1df0*/  LEA.HI.SX32 R3, R3, R2, 0x1d ;  /* 0x0000000203037211 */ /* 0x000fc800078feaff */
[----:B------:R-:W-:Y:S01]  /*1e00*/  MOV R2, R3 ;  /* 0x0000000300027202 */ /* 0x000fe20000000f00 */
[----:B--2---:R0:W-:Y:S06]  /*1e10*/  STL [R1+0x30], R18 ;  /* 0x0000301201007387 */ /* 0x0041ec0000100800 */
[----:B------:R-:W-:Y:S05]  /*1e20*/  @!P3 BRA `(.L_x_877) ;  /* 0x000010f00000b947 */ /* 0x000fea0003800000 */
[----:B------:R1:W-:Y:S01]  /*1e30*/  STL [R1+0x648], R15 ;  /* 0x0006480f01007387 */ /* 0x0003e20000100800 */
[----:B------:R-:W-:-:S03]  /*1e40*/  MOV R20, 0x10 ;  /* 0x0000001000147802 */ /* 0x000fc60000000f00 */
[----:B------:R-:W-:Y:S01]  /*1e50*/  STL [R1+0x644], R14 ;  /* 0x0006440e01007387 */ /* 0x000fe20000100800 */
[C---:B------:R-:W-:Y:S01]  /*1e60*/  SHF.L.U32 R2, R3.reuse, 0x3, RZ ;  /* 0x0000000303027819 */ /* 0x040fe200000006ff */
[C---:B------:R-:W-:Y:S02]  /*1e70*/  IMAD.WIDE.U32 R16, R3.reuse, R20, c[0x0][0x210] ;  /* 0x0000840003107625 */ /* 0x040fe400078e0014 */
[----:B------:R-:W-:Y:S02]  /*1e80*/  STL [R1+0x640], R13 ;  /* 0x0006400d01007387 */ /* 0x000fe40000100800 */
[----:B-1----:R-:W-:Y:S01]  /*1e90*/  IMAD.MOV.U32 R15, RZ, RZ, R18 ;  /* 0x000000ffff0f7224 */ /* 0x002fe200078e0012 */
[C---:B0-----:R-:W-:Y:S01]  /*1ea0*/  LEA R18, P3, R3.reuse, c[0x0][0x188], 0x5 ;  /* 0x0000620003127a11 */ /* 0x041fe200078628ff */
[----:B------:R-:W-:Y:S03]  /*1eb0*/  STL [R1+0x63c], R12 ;  /* 0x00063c0c01007387 */ /* 0x000fe60000100800 */
[----:B------:R-:W-:Y:S01]  /*1ec0*/  LEA.HI.X R19, R3, c[0x0][0x18c], RZ, 0x5, P3 ;  /* 0x0000630003137a11 */ /* 0x000fe200018f2cff */
[----:B------:R-:W-:Y:S04]  /*1ed0*/  STL [R1+0x650], R15 ;  /* 0x0006500f01007387 */ /* 0x000fe80000100800 */
[----:B------:R-:W-:Y:S04]  /*1ee0*/  STL [R1+0x638], R11 ;  /* 0x0006380b01007387 */ /* 0x000fe80000100800 */
[----:B------:R0:W-:Y:S04]  /*1ef0*/  STL [R1+0x634], R10 ;  /* 0x0006340a01007387 */ /* 0x0001e80000100800 */
[----:B------:R1:W-:Y:S04]  /*1f00*/  STL [R1+0x630], R9 ;  /* 0x0006300901007387 */ /* 0x0003e80000100800 */
[----:B------:R2:W-:Y:S04]  /*1f10*/  STL [R1+0x62c], R8 ;  /* 0x00062c0801007387 */ /* 0x0005e80000100800 */
[----:B------:R-:W-:Y:S04]  /*1f20*/  STL [R1+0x628], R7 ;  /* 0x0006280701007387 */ /* 0x000fe80000100800 */
[----:B------:R3:W-:Y:S04]  /*1f30*/  STL [R1+0x624], R6 ;  /* 0x0006240601007387 */ /* 0x0007e80000100800 */
[----:B------:R-:W2:Y:S04]  /*1f40*/  LDG.E.128 R24, [R18.64] ;  /* 0x0000000412187981 */ /* 0x000ea8000c1e1d00 */
[----:B------:R-:W-:Y:S04]  /*1f50*/  STL [R1+0x620], R5 ;  /* 0x0006200501007387 */ /* 0x000fe80000100800 */
[----:B------:R4:W-:Y:S04]  /*1f60*/  STL [R1+0x61c], R4 ;  /* 0x00061c0401007387 */ /* 0x0009e80000100800 */
[----:B0-----:R0:W4:Y:S01]  /*1f70*/  LDL.64 R10, [R1+0x70] ;  /* 0x00007000010a7983 */ /* 0x0011220000100a00 */
[----:B------:R-:W-:-:S04]  /*1f80*/  ISETP.NE.U32.AND P3, PT, RZ, c[0x0][0x250], PT ;  /* 0x00009400ff007a0c */ /* 0x000fc80003f65070 */
[----:B------:R-:W-:Y:S02]  /*1f90*/  ISETP.NE.AND.EX P3, PT, RZ, c[0x0][0x254], PT, P3 ;  /* 0x00009500ff007a0c */ /* 0x000fe40003f65330 */
[----:B-1----:R-:W-:-:S11]  /*1fa0*/  SHF.L.U64.HI R9, R3, 0x3, RZ ;  /* 0x0000000303097819 */ /* 0x002fd600000102ff */
[----:B------:R-:W-:-:S04]  /*1fb0*/  @P3 IADD3 R28, P4, R2, c[0x0][0x198], RZ ;  /* 0x00006600021c3a10 */ /* 0x000fc80007f9e0ff */
[----:B------:R-:W-:Y:S02]  /*1fc0*/  @P3 IADD3.X R29, R9, c[0x0][0x19c], RZ, P4, !PT ;  /* 0x00006700091d3a10 */ /* 0x000fe400027fe4ff */
[----:B--2---:R-:W-:Y:S01]  /*1fd0*/  MOV R8, R24 ;  /* 0x0000001800087202 */ /* 0x004fe20000000f00 */
[----:B---3--:R-:W-:Y:S01]  /*1fe0*/  IMAD.MOV.U32 R6, RZ, RZ, R26 ;  /* 0x000000ffff067224 */ /* 0x008fe200078e001a */
[----:B------:R-:W-:Y:S02]  /*1ff0*/  MOV R7, R25 ;  /* 0x0000001900077202 */ /* 0x000fe40000000f00 */
[----:B----4-:R-:W-:Y:S02]  /*2000*/  MOV R4, R27 ;  /* 0x0000001b00047202 */ /* 0x010fe40000000f00 */
[----:B------:R1:W2:Y:S04]  /*2010*/  LDG.E.128 R24, [R18.64+0x10] ;  /* 0x0000100412187981 */ /* 0x0002a8000c1e1d00 */
[----:B------:R-:W3:Y:S04]  /*2020*/  @P3 LDG.E.64 R10, [R28.64] ;  /* 0x000000041c0a3981 */ /* 0x000ee8000c1e1b00 */
[----:B-1----:R-:W4:Y:S04]  /*2030*/  LDG.E.128 R16, [R16.64] ;  /* 0x0000000410107981 */ /* 0x002f28000c1e1d00 */
[----:B------:R1:W-:Y:S04]  /*2040*/  STL.64 [R1+0x658], R6 ;  /* 0x0006580601007387 */ /* 0x0003e80000100a00 */
[----:B------:R0:W-:Y:S04]  /*2050*/  STL [R1+0x654], R4 ;  /* 0x0006540401007387 */ /* 0x0001e80000100800 */
[----:B------:R0:W2:Y:S04]  /*2060*/  LDL.64 R12, [R1+0x380] ;  /* 0x00038000010c7983 */ /* 0x0000a80000100a00 */
[----:B-1----:R1:W2:Y:S04]  /*2070*/  LDL.64 R6, [R1+0x398] ;  /* 0x0003980001067983 */ /* 0x0022a80000100a00 */
[----:B0-----:R1:W2:Y:S04]  /*2080*/  LDL.64 R4, [R1+0x390] ;  /* 0x0003900001047983 */ /* 0x0012a80000100a00 */
[----:B------:R1:W2:Y:S01]  /*2090*/  LDL.64 R14, [R1+0x388] ;  /* 0x00038800010e7983 */ /* 0x0002a20000100a00 */
[----:B------:R-:W-:-:S04]  /*20a0*/  ISETP.NE.U32.AND P4, PT, RZ, c[0x0][0x218], PT ;  /* 0x00008600ff007a0c */ /* 0x000fc80003f85070 */
[----:B------:R-:W-:Y:S01]  /*20b0*/  ISETP.NE.AND.EX P4, PT, RZ, c[0x0][0x21c], PT, P4 ;  /* 0x00008700ff007a0c */ /* 0x000fe20003f85340 */
[----:B----4-:R-:W-:Y:S04]  /*20c0*/  STL [R1+0x64c], R19 ;  /* 0x00064c1301007387 */ /* 0x010fe80000100800 */
[----:B---3--:R-:W-:Y:S08]  /*20d0*/  @P3 STL.64 [R1+0x70], R10 ;  /* 0x0000700a01003387 */ /* 0x008ff00000100a00 */
[----:B------:R-:W-:-:S04]  /*20e0*/  @P4 LEA R28, P3, R3, c[0x0][0x218], 0x5 ;  /* 0x00008600031c4a11 */ /* 0x000fc800078628ff */
[----:B------:R-:W-:-:S05]  /*20f0*/  @P4 LEA.HI.X R29, R3, c[0x0][0x21c], RZ, 0x5, P3 ;  /* 0x00008700031d4a11 */ /* 0x000fca00018f2cff */
[----:B--2---:R0:W2:Y:S04]  /*2100*/  @P4 LDG.E.128 R4, [R28.64] ;  /* 0x000000041c044981 */ /* 0x0040a8000c1e1d00 */
[----:B------:R0:W3:Y:S02]  /*2110*/  @P4 LDG.E.128 R12, [R28.64+0x10] ;  /* 0x000010041c0c4981 */ /* 0x0000e4000c1e1d00 */
[----:B0-----:R-:W-:-:S04]  /*2120*/  IADD3 R28, P3, R2, c[0x0][0x190], RZ ;  /* 0x00006400021c7a10 */ /* 0x001fc80007f7e0ff */
[----:B------:R-:W-:-:S06]  /*2130*/  IADD3.X R29, R9, c[0x0][0x194], RZ, P3, !PT ;  /* 0x00006500091d7a10 */ /* 0x000fcc0001ffe4ff */
[----:B------:R-:W4:Y:S04]  /*2140*/  LDG.E.64 R28, [R28.64] ;  /* 0x000000041c1c7981 */ /* 0x000f28000c1e1b00 */
[----:B--2---:R0:W-:Y:S04]  /*2150*/  @P4 STL.64 [R1+0x390], R4 ;  /* 0x0003900401004387 */ /* 0x0041e80000100a00 */
[----:B------:R2:W-:Y:S01]  /*2160*/  @P4 STL.64 [R1+0x398], R6 ;  /* 0x0003980601004387 */ /* 0x0005e20000100a00 */
[----:B0-----:R-:W0:Y:S03]  /*2170*/  LDC.U8 R5, c[0x0][0x1f0] ;  /* 0x00007c00ff057b82 */ /* 0x001e260000000000 */
[----:B--2---:R-:W2:Y:S04]  /*2180*/  LDL.LU.64 R6, [R1+0x658] ;  /* 0x0006580001067983 */ /* 0x004ea80000300a00 */
[----:B------:R-:W2:Y:S04]  /*2190*/  LDL.LU R4, [R1+0x654] ;  /* 0x0006540001047983 */ /* 0x000ea80000300800 */
[----:B---3--:R-:W-:Y:S04]  /*21a0*/  @P4 STL.64 [R1+0x380], R12 ;  /* 0x0003800c01004387 */ /* 0x008fe80000100a00 */
[----:B------:R3:W-:Y:S04]  /*21b0*/  @P4 STL.64 [R1+0x388], R14 ;  /* 0x0003880e01004387 */ /* 0x0007e80000100a00 */
[----:B---3--:R-:W3:Y:S01]  /*21c0*/  LDL.LU R15, [R1+0x650] ;  /* 0x00065000010f7983 */ /* 0x008ee20000300800 */
[----:B0-----:R-:W-:-:S03]  /*21d0*/  ISETP.NE.AND P3, PT, R5, RZ, PT ;  /* 0x000000ff0500720c */ /* 0x001fc60003f65270 */
[----:B------:R-:W2:Y:S01]  /*21e0*/  LDL R5, [R1+0x5fc] ;  /* 0x0005fc0001057983 */ /* 0x000ea20000100800 */
[----:B------:R-:W-:-:S03]  /*21f0*/  IMAD.WIDE.U32 R20, R3, R20, c[0x0][0x208] ;  /* 0x0000820003147625 */ /* 0x000fc600078e0014 */
[----:B------:R-:W2:Y:S04]  /*2200*/  LDL.LU R12, [R1+0x260] ;  /* 0x00026000010c7983 */ /* 0x000ea80000300800 */
[----:B------:R-:W2:Y:S04]  /*2210*/  LDG.E.128 R20, [R20.64] ;  /* 0x0000000414147981 */ /* 0x000ea8000c1e1d00 */
[----:B------:R-:W2:Y:S04]  /*2220*/  LDL.LU R11, [R1+0x80] ;  /* 0x00008000010b7983 */ /* 0x000ea80000300800 */
[----:B------:R-:W2:Y:S04]  /*2230*/  LDL R9, [R1+0x618] ;  /* 0x0006180001097983 */ /* 0x000ea80000100800 */
[----:B----4-:R0:W-:Y:S01]  /*2240*/  STL.64 [R1+0x48], R28 ;  /* 0x0000481c01007387 */ /* 0x0101e20000100a00 */
[----:B---3--:R-:W-:-:S05]  /*2250*/  FSEL R2, R15, RZ, !P3 ;  /* 0x000000ff0f027208 */ /* 0x008fca0005800000 */
[--C-:B0-----:R-:W-:Y:S02]  /*2260*/  FADD.FTZ R28, R8, -R2.reuse ;  /* 0x80000002081c7221 */ /* 0x101fe40000010000 */
[--C-:B--2---:R-:W-:Y:S01]  /*2270*/  FADD.FTZ R29, R7, -R2.reuse ;  /* 0x80000002071d7221 */ /* 0x104fe20000010000 */
[----:B------:R-:W2:Y:S04]  /*2280*/  LDL.LU R8, [R1+0x120] ;  /* 0x0001200001087983 */ /* 0x000ea80000300800 */
[----:B------:R-:W3:Y:S01]  /*2290*/  LDL.LU R7, [R1+0x1c0] ;  /* 0x0001c00001077983 */ /* 0x000ee20000300800 */
[----:B------:R-:W-:Y:S01]  /*22a0*/  FADD.FTZ R19, R24, -R2 ;  /* 0x8000000218137221 */ /* 0x000fe20000010000 */
[----:B------:R-:W-:Y:S01]  /*22b0*/  PRMT R24, RZ, 0x5410, R16 ;  /* 0x00005410ff187816 */ /* 0x000fe20000000010 */
[----:B------:R-:W-:-:S02]  /*22c0*/  FADD.FTZ R6, R6, -R2 ;  /* 0x8000000206067221 */ /* 0x000fc40000010000 */
[--C-:B------:R-:W-:Y:S02]  /*22d0*/  FADD.FTZ R4, R4, -R2.reuse ;  /* 0x8000000204047221 */ /* 0x100fe40000010000 */
[--C-:B------:R-:W-:Y:S02]  /*22e0*/  FADD.FTZ R14, R25, -R2.reuse ;  /* 0x80000002190e7221 */ /* 0x100fe40000010000 */
[--C-:B------:R-:W-:Y:S02]  /*22f0*/  FADD.FTZ R26, R26, -R2.reuse ;  /* 0x800000021a1a7221 */ /* 0x100fe40000010000 */
[----:B------:R-:W-:Y:S02]  /*2300*/  FADD.FTZ R27, R27, -R2 ;  /* 0x800000021b1b7221 */ /* 0x000fe40000010000 */
[----:B------:R-:W-:Y:S02]  /*2310*/  FMUL.FTZ R2, R5, R24 ;  /* 0x0000001805027220 */ /* 0x000fe40000410000 */
[----:B------:R-:W4:Y:S01]  /*2320*/  LDL R5, [R1+0x5f4] ;  /* 0x0005f40001057983 */ /* 0x000f220000100800 */
[----:B------:R-:W-:Y:S01]  /*2330*/  PRMT R25, RZ, 0x5410, R20 ;  /* 0x00005410ff197816 */ /* 0x000fe20000000014 */
[----:B-----5:R-:W-:-:S04]  /*2340*/  FMUL.FTZ R10, R0, R28 ;  /* 0x0000001c000a7220 */ /* 0x020fc80000410000 */
[-C--:B------:R-:W-:Y:S02]  /*2350*/  FFMA.FTZ R11, R10, R25.reuse, R11 ;  /* 0x000000190a0b7223 */ /* 0x080fe4000001000b */
[----:B------:R-:W-:Y:S01]  /*2360*/  FADD.FTZ R12, R12, R25 ;  /* 0x000000190c0c7221 */ /* 0x000fe20000010000 */
[----:B------:R-:W-:Y:S04]  /*2370*/  STL [R1+0x7c], R10 ;  /* 0x00007c0a01007387 */ /* 0x000fe80000100800 */
[----:B------:R0:W-:Y:S04]  /*2380*/  STL [R1+0x80], R11 ;  /* 0x0000800b01007387 */ /* 0x0001e80000100800 */
[----:B------:R1:W-:Y:S01]  /*2390*/  STL [R1+0x260], R12 ;  /* 0x0002600c01007387 */ /* 0x0003e20000100800 */
[----:B0-----:R-:W-:-:S03]  /*23a0*/  FFMA.FTZ R11, R9, R25, R2 ;  /* 0x00000019090b7223 */ /* 0x001fc60000010002 */
[----:B------:R-:W4:Y:S04]  /*23b0*/  LDL.LU R25, [R1+0x84] ;  /* 0x0000840001197983 */ /* 0x000f280000300800 */
[----:B------:R-:W4:Y:S04]  /*23c0*/  LDL R9, [R1+0x614] ;  /* 0x0006140001097983 */ /* 0x000f280000100800 */
[----:B------:R-:W4:Y:S04]  /*23d0*/  LDL.LU R28, [R1+0x124] ;  /* 0x00012400011c7983 */ /* 0x000f280000300800 */
[----:B------:R-:W4:Y:S04]  /*23e0*/  LDL.LU R15, [R1+0x1c4] ;  /* 0x0001c400010f7983 */ /* 0x000f280000300800 */
[----:B-1----:R-:W4:Y:S01]  /*23f0*/  LDL R12, [R1+0x5f0] ;  /* 0x0005f000010c7983 */ /* 0x002f220000100800 */
[----:B------:R-:W-:Y:S01]  /*2400*/  PRMT R16, RZ, 0x7610, R16 ;  /* 0x00007610ff107816 */ /* 0x000fe20000000010 */
[----:B--2---:R-:W-:-:S02]  /*2410*/  FADD.FTZ R8, R8, R24 ;  /* 0x0000001808087221 */ /* 0x004fc40000010000 */
[----:B---3--:R-:W-:Y:S02]  /*2420*/  FFMA.FTZ R7, R10, R24, R7 ;  /* 0x000000180a077223 */ /* 0x008fe40000010007 */
[----:B------:R-:W2:Y:S04]  /*2430*/  LDL.LU R24, [R1+0x264] ;  /* 0x0002640001187983 */ /* 0x000ea80000300800 */
[----:B------:R-:W-:Y:S04]  /*2440*/  STL [R1+0x120], R8 ;  /* 0x0001200801007387 */ /* 0x000fe80000100800 */
[----:B------:R-:W-:Y:S04]  /*2450*/  STL [R1+0x450], R11 ;  /* 0x0004500b01007387 */ /* 0x000fe80000100800 */
[----:B------:R0:W-:Y:S04]  /*2460*/  STL [R1+0x1c0], R7 ;  /* 0x0001c00701007387 */ /* 0x0001e80000100800 */
[----:B------:R-:W3:Y:S01]  /*2470*/  LDL.LU R13, [R1+0x268] ;  /* 0x00026800010d7983 */ /* 0x000ee20000300800 */
[----:B----4-:R-:W-:-:S03]  /*2480*/  FMUL.FTZ R2, R5, R16 ;  /* 0x0000001005027220 */ /* 0x010fc60000410000 */
[----:B0-----:R-:W4:Y:S04]  /*2490*/  LDL.LU R7, [R1+0x88] ;  /* 0x0000880001077983 */ /* 0x001f280000300800 */
[----:B------:R-:W4:Y:S01]  /*24a0*/  LDL R5, [R1+0x610] ;  /* 0x0006100001057983 */ /* 0x000f220000100800 */
[----:B------:R-:W-:Y:S01]  /*24b0*/  PRMT R20, RZ, 0x7610, R20 ;  /* 0x00007610ff147816 */ /* 0x000fe20000000014 */
[C---:B------:R-:W-:Y:S02]  /*24c0*/  FMUL.FTZ R8, R0.reuse, R29 ;  /* 0x0000001d00087220 */ /* 0x040fe40000410000 */
[----:B------:R-:W-:-:S03]  /*24d0*/  FMUL.FTZ R6, R0, R6 ;  /* 0x0000000600067220 */ /* 0x000fc60000410000 */
[----:B------:R-:W-:Y:S01]  /*24e0*/  STL [R1+0x400], R8 ;  /* 0x0004000801007387 */ /* 0x000fe20000100800 */
[-C--:B------:R-:W-:Y:S02]  /*24f0*/  FFMA.FTZ R25, R8, R20.reuse, R25 ;  /* 0x0000001408197223 */ /* 0x080fe40000010019 */
[----:B------:R-:W-:Y:S02]  /*2500*/  FFMA.FTZ R9, R9, R20, R2 ;  /* 0x0000001409097223 */ /* 0x000fe40000010002 */
[----:B------:R-:W-:Y:S02]  /*2510*/  FADD.FTZ R28, R28, R16 ;  /* 0x000000101c1c7221 */ /* 0x000fe40000010000 */
[----:B------:R-:W-:Y:S01]  /*2520*/  FFMA.FTZ R15, R8, R16, R15 ;  /* 0x00000010080f7223 */ /* 0x000fe2000001000f */
[----:B------:R-:W-:-:S05]  /*2530*/  PRMT R16, RZ, 0x5410, R17 ;  /* 0x00005410ff107816 */ /* 0x000fca0000000011 */
[----:B------:R-:W-:Y:S02]  /*2540*/  FMUL.FTZ R2, R12, R16 ;  /* 0x000000100c027220 */ /* 0x000fe40000410000 */
[----:B--2---:R-:W-:Y:S01]  /*2550*/  FADD.FTZ R24, R24, R20 ;  /* 0x0000001418187221 */ /* 0x004fe20000010000 */
[----:B------:R-:W-:-:S04]  /*2560*/  PRMT R20, RZ, 0x5410, R21 ;  /* 0x00005410ff147816 */ /* 0x000fc80000000015 */
[----:B------:R-:W-:Y:S04]  /*2570*/  STL [R1+0x264], R24 ;  /* 0x0002641801007387 */ /* 0x000fe80000100800 */
[----:B------:R-:W-:Y:S04]  /*2580*/  STL [R1+0x84], R25 ;  /* 0x0000841901007387 */ /* 0x000fe80000100800 */
[----:B------:R-:W2:Y:S04]  /*2590*/  LDL.LU R29, [R1+0x1c8] ;  /* 0x0001c800011d7983 */ /* 0x000ea80000300800 */
[----:B------:R-:W-:Y:S01]  /*25a0*/  STL [R1+0x124], R28 ;  /* 0x0001241c01007387 */ /* 0x000fe20000100800 */
[----:B---3--:R-:W-:-:S03]  /*25b0*/  FADD.FTZ R13, R13, R20 ;  /* 0x000000140d0d7221 */ /* 0x008fc60000010000 */
[----:B------:R-:W-:Y:S01]  /*25c0*/  STL [R1+0x4c8], R9 ;  /* 0x0004c80901007387 */ /* 0x000fe20000100800 */
[----:B----4-:R-:W-:-:S03]  /*25d0*/  FFMA.FTZ R7, R6, R20, R7 ;  /* 0x0000001406077223 */ /* 0x010fc60000010007 */
[----:B------:R0:W-:Y:S04]  /*25e0*/  STL [R1+0x1c4], R15 ;  /* 0x0001c40f01007387 */ /* 0x0001e80000100800 */
[----:B0-----:R-:W3:Y:S04]  /*25f0*/  LDL R15, [R1+0x5ec] ;  /* 0x0005ec00010f7983 */ /* 0x001ee80000100800 */
[----:B------:R-:W4:Y:S04]  /*2600*/  LDL.LU R12, [R1+0x26c] ;  /* 0x00026c00010c7983 */ /* 0x000f280000300800 */
[----:B------:R-:W-:Y:S04]  /*2610*/  STL [R1+0x3dc], R6 ;  /* 0x0003dc0601007387 */ /* 0x000fe80000100800 */
[----:B------:R0:W-:Y:S04]  /*2620*/  STL [R1+0x88], R7 ;  /* 0x0000880701007387 */ /* 0x0001e80000100800 */
[----:B------:R1:W-:Y:S01]  /*2630*/  STL [R1+0x268], R13 ;  /* 0x0002680d01007387 */ /* 0x0003e20000100800 */
[----:B0-----:R-:W-:-:S03]  /*2640*/  FFMA.FTZ R7, R5, R20, R2 ;  /* 0x0000001405077223 */ /* 0x001fc60000010002 */
[----:B------:R-:W3:Y:S04]  /*2650*/  LDL.LU R2, [R1+0x128] ;  /* 0x0001280001027983 */ /* 0x000ee80000300800 */
[----:B------:R-:W3:Y:S04]  /*2660*/  LDL.LU R28, [R1+0x8c] ;  /* 0x00008c00011c7983 */ /* 0x000ee80000300800 */
[----:B------:R-:W3:Y:S04]  /*2670*/  LDL R5, [R1+0x60c] ;  /* 0x00060c0001057983 */ /* 0x000ee80000100800 */
[----:B------:R-:W3:Y:S04]  /*2680*/  LDL.LU R25, [R1+0x12c] ;  /* 0x00012c0001197983 */ /* 0x000ee80000300800 */
[----:B------:R-:W3:Y:S01]  /*2690*/  LDL.LU R24, [R1+0x1cc] ;  /* 0x0001cc0001187983 */ /* 0x000ee20000300800 */
[----:B------:R-:W-:-:S03]  /*26a0*/  PRMT R17, RZ, 0x7610, R17 ;  /* 0x00007610ff117816 */ /* 0x000fc60000000011 */
[----:B-1----:R-:W3:Y:S04]  /*26b0*/  LDL R13, [R1+0x5e8] ;  /* 0x0005e800010d7983 */ /* 0x002ee80000100800 */
[----:B------:R-:W-:Y:S01]  /*26c0*/  STL [R1+0x4b4], R7 ;  /* 0x0004b40701007387 */ /* 0x000fe20000100800 */
[----:B------:R-:W-:Y:S01]  /*26d0*/  PRMT R21, RZ, 0x7610, R21 ;  /* 0x00007610ff157816 */ /* 0x000fe20000000015 */
[----:B------:R-:W-:Y:S02]  /*26e0*/  FMUL.FTZ R4, R0, R4 ;  /* 0x0000000400047220 */ /* 0x000fe40000410000 */
[----:B--2---:R-:W-:Y:S02]  /*26f0*/  FFMA.FTZ R29, R6, R16, R29 ;  /* 0x00000010061d7223 */ /* 0x004fe4000001001d */
[----:B----4-:R-:W-:-:S02]  /*2700*/  FADD.FTZ R12, R12, R21 ;  /* 0x000000150c0c7221 */ /* 0x010fc40000010000 */
[----:B---3--:R-:W-:-:S05]  /*2710*/  FADD.FTZ R2, R2, R16 ;  /* 0x0000001002027221 */ /* 0x008fca0000010000 */
[----:B------:R0:W-:Y:S04]  /*2720*/  STL [R1+0x128], R2 ;  /* 0x0001280201007387 */ /* 0x0001e80000100800 */
[----:B------:R-:W-:Y:S04]  /*2730*/  STL [R1+0x1c8], R29 ;  /* 0x0001c81d01007387 */ /* 0x000fe80000100800 */
[----:B------:R-:W2:Y:S01]  /*2740*/  LDL.LU R20, [R1+0x250] ;  /* 0x0002500001147983 */ /* 0x000ea20000300800 */
[----:B0-----:R-:W-:-:S03]  /*2750*/  FMUL.FTZ R2, R15, R17 ;  /* 0x000000110f027220 */ /* 0x001fc60000410000 */
[----:B------:R-:W3:Y:S01]  /*2760*/  LDL.LU R15, [R1+0x2f0] ;  /* 0x0002f000010f7983 */ /* 0x000ee20000300800 */
[C---:B------:R-:W-:Y:S02]  /*2770*/  FFMA.FTZ R28, R4.reuse, R21, R28 ;  /* 0x00000015041c7223 */ /* 0x040fe4000001001c */
[----:B------:R-:W-:Y:S01]  /*2780*/  FFMA.FTZ R24, R4, R17, R24 ;  /* 0x0000001104187223 */ /* 0x000fe20000010018 */
[----:B------:R0:W-:Y:S01]  /*2790*/  STL [R1+0x26c], R12 ;  /* 0x00026c0c01007387 */ /* 0x0001e20000100800 */
[----:B------:R-:W-:Y:S02]  /*27a0*/  FADD.FTZ R25, R25, R17 ;  /* 0x0000001119197221 */ /* 0x000fe40000010000 */
[----:B------:R-:W-:Y:S01]  /*27b0*/  FFMA.FTZ R5, R5, R21, R2 ;  /* 0x0000001505057223 */ /* 0x000fe20000010002 */
[----:B0-----:R-:W4:Y:S04]  /*27c0*/  LDL R12, [R1+0x608] ;  /* 0x00060800010c7983 */ /* 0x001f280000100800 */
[----:B------:R-:W-:Y:S04]  /*27d0*/  STL [R1+0x3cc], R4 ;  /* 0x0003cc0401007387 */ /* 0x000fe80000100800 */
[----:B------:R-:W-:Y:S04]  /*27e0*/  STL [R1+0x8c], R28 ;  /* 0x00008c1c01007387 */ /* 0x000fe80000100800 */
[----:B------:R0:W-:Y:S04]  /*27f0*/  STL [R1+0x1cc], R24 ;  /* 0x0001cc1801007387 */ /* 0x0001e80000100800 */
[----:B0-----:R-:W4:Y:S04]  /*2800*/  LDL.LU R24, [R1+0x110] ;  /* 0x0001100001187983 */ /* 0x001f280000300800 */
[----:B------:R-:W-:Y:S04]  /*2810*/  STL [R1+0x12c], R25 ;  /* 0x00012c1901007387 */ /* 0x000fe80000100800 */
[----:B------:R-:W4:Y:S01]  /*2820*/  LDL.LU R21, [R1+0x1b0] ;  /* 0x0001b00001157983 */ /* 0x000f220000300800 */
[----:B------:R-:W-:Y:S01]  /*2830*/  PRMT R17, RZ, 0x5410, R22 ;  /* 0x00005410ff117816 */ /* 0x000fe20000000016 */
[----:B------:R-:W-:Y:S01]  /*2840*/  FMUL.FTZ R28, R0, R19 ;  /* 0x00000013001c7220 */ /* 0x000fe20000410000 */
[----:B------:R-:W-:Y:S01]  /*2850*/  PRMT R16, RZ, 0x5410, R18 ;  /* 0x00005410ff107816 */ /* 0x000fe20000000012 */
[----:B------:R-:W4:Y:S04]  /*2860*/  LDL.LU R19, [R1+0x64c] ;  /* 0x00064c0001137983 */ /* 0x000f280000300800 */
[----:B------:R-:W-:Y:S01]  /*2870*/  STL [R1+0x4a0], R5 ;  /* 0x0004a00501007387 */ /* 0x000fe20000100800 */
[----:B------:R-:W-:-:S03]  /*2880*/  FMUL.FTZ R2, R13, R16 ;  /* 0x000000100d027220 */ /* 0x000fc60000410000 */
[----:B------:R-:W4:Y:S04]  /*2890*/  LDL R13, [R1+0x5e4] ;  /* 0x0005e400010d7983 */ /* 0x000f280000100800 */
[----:B------:R-:W-:Y:S01]  /*28a0*/  STL [R1+0x3bc], R28 ;  /* 0x0003bc1c01007387 */ /* 0x000fe20000100800 */
[----:B--2---:R-:W-:Y:S02]  /*28b0*/  FADD.FTZ R20, R20, R17 ;  /* 0x0000001114147221 */ /* 0x004fe40000010000 */
[----:B---3--:R-:W-:-:S05]  /*28c0*/  FFMA.FTZ R15, R28, R17, R15 ;  /* 0x000000111c0f7223 */ /* 0x008fca000001000f */
[----:B------:R0:W-:Y:S04]  /*28d0*/  STL [R1+0x2f0], R15 ;  /* 0x0002f00f01007387 */ /* 0x0001e80000100800 */
[----:B0-----:R-:W2:Y:S04]  /*28e0*/  LDL.LU R15, [R1+0x254] ;  /* 0x00025400010f7983 */ /* 0x001ea80000300800 */
[----:B------:R0:W-:Y:S04]  /*28f0*/  STL [R1+0x250], R20 ;  /* 0x0002501401007387 */ /* 0x0001e80000100800 */
[----:B------:R-:W3:Y:S01]  /*2900*/  LDL.LU R25, [R1+0x2f4] ;  /* 0x0002f40001197983 */ /* 0x000ee20000300800 */
[----:B----4-:R-:W-:-:S03]  /*2910*/  FFMA.FTZ R29, R12, R17, R2 ;  /* 0x000000110c1d7223 */ /* 0x010fc60000010002 */
[----:B------:R-:W4:Y:S04]  /*2920*/  LDL R12, [R1+0x604] ;  /* 0x00060400010c7983 */ /* 0x000f280000100800 */
[----:B0-----:R-:W4:Y:S04]  /*2930*/  LDL.LU R20, [R1+0x1b4] ;  /* 0x0001b40001147983 */ /* 0x001f280000300800 */
[----:B------:R-:W4:Y:S01]  /*2940*/  LDL R17, [R1+0x5e0] ;  /* 0x0005e00001117983 */ /* 0x000f220000100800 */
[----:B------:R-:W-:Y:S02]  /*2950*/  FADD.FTZ R24, R24, R16 ;  /* 0x0000001018187221 */ /* 0x000fe40000010000 */
[----:B------:R-:W-:-:S02]  /*2960*/  FFMA.FTZ R21, R28, R16, R21 ;  /* 0x000000101c157223 */ /* 0x000fc40000010015 */
[----:B------:R-:W4:Y:S01]  /*2970*/  LDL.LU R16, [R1+0x114] ;  /* 0x0001140001107983 */ /* 0x000f220000300800 */
[----:B------:R-:W-:Y:S02]  /*2980*/  PRMT R22, RZ, 0x7610, R22 ;  /* 0x00007610ff167816 */ /* 0x000fe40000000016 */
[----:B------:R-:W-:Y:S01]  /*2990*/  PRMT R18, RZ, 0x7610, R18 ;  /* 0x00007610ff127816 */ /* 0x000fe20000000012 */
[----:B------:R0:W-:Y:S04]  /*29a0*/  STL [R1+0x110], R24 ;  /* 0x0001101801007387 */ /* 0x0001e80000100800 */
[----:B------:R-:W-:Y:S01]  /*29b0*/  STL [R1+0x48c], R29 ;  /* 0x00048c1d01007387 */ /* 0x000fe20000100800 */
[----:B------:R-:W-:-:S03]  /*29c0*/  FMUL.FTZ R2, R13, R18 ;  /* 0x000000120d027220 */ /* 0x000fc60000410000 */
[----:B------:R1:W-:Y:S01]  /*29d0*/  STL [R1+0x1b0], R21 ;  /* 0x0001b01501007387 */ /* 0x0003e20000100800 */
[----:B0-----:R-:W-:-:S03]  /*29e0*/  FMUL.FTZ R24, R0, R14 ;  /* 0x0000000e00187220 */ /* 0x001fc60000410000 */
[----:B------:R-:W4:Y:S04]  /*29f0*/  LDL.LU R14, [R1+0x258] ;  /* 0x00025800010e7983 */ /* 0x000f280000300800 */
[----:B------:R-:W4:Y:S04]  /*2a00*/  LDL.LU R13, [R1+0x2f8] ;  /* 0x0002f800010d7983 */ /* 0x000f280000300800 */
[----:B-1----:R-:W4:Y:S01]  /*2a10*/  LDL R21, [R1+0x600] ;  /* 0x0006000001157983 */ /* 0x002f220000100800 */
[----:B--2---:R-:W-:-:S05]  /*2a20*/  FADD.FTZ R15, R15, R22 ;  /* 0x000000160f0f7221 */ /* 0x004fca0000010000 */
[----:B------:R0:W-:Y:S01]  /*2a30*/  STL [R1+0x254], R15 ;  /* 0x0002540f01007387 */ /* 0x0001e20000100800 */
[----:B---3--:R-:W-:-:S03]  /*2a40*/  FFMA.FTZ R25, R24, R22, R25 ;  /* 0x0000001618197223 */ /* 0x008fc60000010019 */
[----:B0-----:R0:W5:Y:S04]  /*2a50*/  LDL.LU R15, [R1+0x648] ;  /* 0x00064800010f7983 */ /* 0x0011680000300800 */
[----:B------:R-:W-:Y:S04]  /*2a60*/  STL [R1+0x3ac], R24 ;  /* 0x0003ac1801007387 */ /* 0x000fe80000100800 */
[----:B------:R1:W-:Y:S01]  /*2a70*/  STL [R1+0x2f4], R25 ;  /* 0x0002f41901007387 */ /* 0x0003e20000100800 */
[----:B----4-:R-:W-:Y:S02]  /*2a80*/  FFMA.FTZ R20, R24, R18, R20 ;  /* 0x0000001218147223 */ /* 0x010fe40000010014 */
[----:B-1----:R-:W-:-:S02]  /*2a90*/  FFMA.FTZ R25, R12, R22, R2 ;  /* 0x000000160c197223 */ /* 0x002fc40000010002 */
[----:B------:R-:W2:Y:S01]  /*2aa0*/  LDL.LU R12, [R1+0x118] ;  /* 0x00011800010c7983 */ /* 0x000ea20000300800 */
[----:B------:R-:W-:-:S03]  /*2ab0*/  FADD.FTZ R16, R16, R18 ;  /* 0x0000001210107221 */ /* 0x000fc60000010000 */
[----:B------:R-:W3:Y:S04]  /*2ac0*/  LDL.LU R18, [R1+0x1b8] ;  /* 0x0001b80001127983 */ /* 0x000ee80000300800 */
[----:B------:R-:W-:Y:S04]  /*2ad0*/  STL [R1+0x1b4], R20 ;  /* 0x0001b41401007387 */ /* 0x000fe80000100800 */
[----:B------:R1:W-:Y:S02]  /*2ae0*/  STL [R1+0x114], R16 ;  /* 0x0001141001007387 */ /* 0x0003e40000100800 */
[----:B-1----:R-:W-:Y:S01]  /*2af0*/  PRMT R16, RZ, 0x5410, R19 ;  /* 0x00005410ff107816 */ /* 0x002fe20000000013 */
[----:B------:R-:W-:-:S04]  /*2b00*/  FMUL.FTZ R20, R0, R26 ;  /* 0x0000001a00147220 */ /* 0x000fc80000410000 */
[----:B------:R-:W-:Y:S01]  /*2b10*/  FMUL.FTZ R2, R17, R16 ;  /* 0x0000001011027220 */ /* 0x000fe20000410000 */
[----:B------:R-:W-:Y:S01]  /*2b20*/  PRMT R17, RZ, 0x5410, R23 ;  /* 0x00005410ff117816 */ /* 0x000fe20000000017 */
[----:B------:R-:W-:Y:S04]  /*2b30*/  STL [R1+0x478], R25 ;  /* 0x0004781901007387 */ /* 0x000fe80000100800 */
[----:B------:R-:W-:Y:S01]  /*2b40*/  FADD.FTZ R14, R14, R17 ;  /* 0x000000110e0e7221 */ /* 0x000fe20000010000 */
[----:B------:R-:W4:Y:S01]  /*2b50*/  LDL.LU R26, [R1+0x11c] ;  /* 0x00011c00011a7983 */ /* 0x000f220000300800 */
[----:B------:R-:W-:-:S03]  /*2b60*/  FFMA.FTZ R13, R20, R17, R13 ;  /* 0x00000011140d7223 */ /* 0x000fc6000001000d */
[----:B------:R-:W4:Y:S04]  /*2b70*/  LDL.LU R22, [R1+0x1bc] ;  /* 0x0001bc0001167983 */ /* 0x000f280000300800 */
[----:B------:R-:W-:Y:S01]  /*2b80*/  STL [R1+0x414], R20 ;  /* 0x0004141401007387 */ /* 0x000fe20000100800 */
[----:B------:R-:W-:-:S03]  /*2b90*/  FFMA.FTZ R21, R21, R17, R2 ;  /* 0x0000001115157223 */ /* 0x000fc60000010002 */
[----:B------:R1:W-:Y:S04]  /*2ba0*/  STL [R1+0x258], R14 ;  /* 0x0002580e01007387 */ /* 0x0003e80000100800 */
[----:B-1----:R0:W5:Y:S04]  /*2bb0*/  LDL.LU R14, [R1+0x644] ;  /* 0x00064400010e7983 */ /* 0x0021680000300800 */
[----:B------:R1:W-:Y:S04]  /*2bc0*/  STL [R1+0x2f8], R13 ;  /* 0x0002f80d01007387 */ /* 0x0003e80000100800 */
[----:B-1----:R0:W5:Y:S04]  /*2bd0*/  LDL.LU R13, [R1+0x640] ;  /* 0x00064000010d7983 */ /* 0x0021680000300800 */
[----:B------:R-:W4:Y:S04]  /*2be0*/  LDL R2, [R1+0x5dc] ;  /* 0x0005dc0001027983 */ /* 0x000f280000100800 */
[----:B------:R-:W4:Y:S01]  /*2bf0*/  LDL R17, [R1+0x5f8] ;  /* 0x0005f80001117983 */ /* 0x000f220000100800 */
[----:B--2---:R-:W-:-:S02]  /*2c00*/  FADD.FTZ R12, R12, R16 ;  /* 0x000000100c0c7221 */ /* 0x004fc40000010000 */
[----:B---3--:R-:W-:-:S03]  /*2c10*/  FFMA.FTZ R18, R20, R16, R18 ;  /* 0x0000001014127223 */ /* 0x008fc60000010012 */
[----:B------:R1:W-:Y:S04]  /*2c20*/  STL [R1+0x118], R12 ;  /* 0x0001180c01007387 */ /* 0x0003e80000100800 */
[----:B-1----:R0:W5:Y:S04]  /*2c30*/  LDL.LU R12, [R1+0x63c] ;  /* 0x00063c00010c7983 */ /* 0x0021680000300800 */
[----:B------:R-:W2:Y:S04]  /*2c40*/  LDL.LU R16, [R1+0x2fc] ;  /* 0x0002fc0001107983 */ /* 0x000ea80000300800 */
[----:B------:R-:W-:Y:S04]  /*2c50*/  STL [R1+0x464], R21 ;  /* 0x0004641501007387 */ /* 0x000fe80000100800 */
[----:B------:R1:W-:Y:S02]  /*2c60*/  STL [R1+0x1b8], R18 ;  /* 0x0001b81201007387 */ /* 0x0003e40000100800 */
[----:B-1----:R-:W-:-:S02]  /*2c70*/  FMUL.FTZ R18, R0, R27 ;  /* 0x0000001b00127220 */ /* 0x002fc40000410000 */
[----:B------:R-:W3:Y:S01]  /*2c80*/  LDL.LU R27, [R1+0x25c] ;  /* 0x00025c00011b7983 */ /* 0x000ee20000300800 */
[----:B------:R-:W-:Y:S02]  /*2c90*/  PRMT R23, RZ, 0x7610, R23 ;  /* 0x00007610ff177816 */ /* 0x000fe40000000017 */
[----:B------:R-:W-:Y:S01]  /*2ca0*/  PRMT R19, RZ, 0x7610, R19 ;  /* 0x00007610ff137816 */ /* 0x000fe20000000013 */
[----:B------:R-:W-:Y:S04]  /*2cb0*/  STL [R1+0x3f0], R18 ;  /* 0x0003f01201007387 */ /* 0x000fe80000100800 */
[----:B----4-:R-:W-:Y:S02]  /*2cc0*/  FADD.FTZ R26, R26, R19 ;  /* 0x000000131a1a7221 */ /* 0x010fe40000010000 */
[----:B------:R-:W-:-:S02]  /*2cd0*/  FFMA.FTZ R22, R18, R19, R22 ;  /* 0x0000001312167223 */ /* 0x000fc40000010016 */
        /* <DEDUP_REMOVED lines=8> */
[----:B------:R-:W-:Y:S02]  /*2d60*/  FFMA.FTZ R2, R20, R21, R2 ;  /* 0x0000001514027223 */ /* 0x000fe40000010002 */
[----:B--2---:R-:W-:Y:S02]  /*2d70*/  FFMA.FTZ R16, R18, R23, R16 ;  /* 0x0000001712107223 */ /* 0x004fe40000010010 */
[----:B---3--:R-:W-:-:S05]  /*2d80*/  FADD.FTZ R27, R27, R23 ;  /* 0x000000171b1b7221 */ /* 0x008fca0000010000 */
[----:B------:R-:W-:Y:S04]  /*2d90*/  STL [R1+0x25c], R27 ;  /* 0x00025c1b01007387 */ /* 0x000fe80000100800 */
[----:B------:R1:W-:Y:S02]  /*2da0*/  STL [R1+0x2fc], R16 ;  /* 0x0002fc1001007387 */ /* 0x0003e40000100800 */
[----:B-1----:R-:W-:-:S04]  /*2db0*/  FADD.FTZ R16, RZ, R11 ;  /* 0x0000000bff107221 */ /* 0x002fc80000010000 */
        /* <DEDUP_REMOVED lines=8> */
[----:B------:R0:W-:Y:S04]  /*2e40*/  STL [R1+0x1bc], R22 ;  /* 0x0001bc1601007387 */ /* 0x0001e80000100800 */
        /* <DEDUP_REMOVED lines=10> */
[----:B------:R0:W-:Y:S04]  /*2ef0*/  STL [R1+0x24], R19 ;  /* 0x0000241301007387 */ /* 0x0001e80000100800 */
[----:B------:R0:W-:Y:S01]  /*2f00*/  STL [R1+0x20], R16 ;  /* 0x0000201001007387 */ /* 0x0001e20000100800 */
[----:B------:R-:W-:-:S03]  /*2f10*/  IADD3 R2, R3, 0x20, RZ ;  /* 0x0000002003027810 */ /* 0x000fc60007ffe0ff */
.L_x_877:
[----:B------:R-:W-:Y:S05]  /*2f20*/  BSYNC B1 ;  /* 0x0000000000017941 */ /* 0x000fea0003800000 */
.L_x_876:
[----:B------:R-:W-:Y:S01]  /*2f30*/  BSSY B1, `(.L_x_878) ;  /* 0x0000117000017945 */ /* 0x000fe20003800000 */
[----:B------:R-:W-:Y:S05]  /*2f40*/  @!P0 BRA `(.L_x_879) ;  /* 0x0000115000008947 */ /* 0x000fea0003800000 */
[C---:B0-----:R-:W-:Y:S01]  /*2f50*/  LEA R18, P3, R2.reuse, c[0x0][0x188], 0x5 ;  /* 0x0000620002127a11 */ /* 0x041fe200078628ff */
[----:B-----5:R0:W-:Y:S03]  /*2f60*/  STL [R1+0x64c], R15 ;  /* 0x00064c0f01007387 */ /* 0x0201e60000100800 */
[----:B------:R-:W-:-:S05]  /*2f70*/  LEA.HI.X R19, R2, c[0x0][0x18c], RZ, 0x5, P3 ;  /* 0x0000630002137a11 */ /* 0x000fca00018f2cff */
[----:B------:R-:W2:Y:S04]  /*2f80*/  LDG.E.128 R24, [R18.64] ;  /* 0x0000000412187981 */ /* 0x000ea8000c1e1d00 */
[----:B0-----:R-:W3:Y:S01]  /*2f90*/  LDL R15, [R1+0x30] ;  /* 0x00003000010f7983 */ /* 0x001ee20000100800 */
[----:B------:R-:W-:-:S03]  /*2fa0*/  HFMA2.MMA R20, -RZ, RZ, 0, 9.5367431640625e-07 ;  /* 0x00000010ff147435 */ /* 0x000fc600000001ff */
[----:B------:R-:W-:Y:S04]  /*2fb0*/  STL [R1+0x648], R14 ;  /* 0x0006480e01007387 */ /* 0x000fe80000100800 */
[----:B------:R-:W-:Y:S01]  /*2fc0*/  STL [R1+0x644], R13 ;  /* 0x0006440d01007387 */ /* 0x000fe20000100800 */
[----:B------:R-:W-:Y:S02]  /*2fd0*/  ISETP.NE.U32.AND P3, PT, RZ, c[0x0][0x250], PT ;  /* 0x00009400ff007a0c */ /* 0x000fe40003f65070 */
[----:B------:R-:W-:Y:S01]  /*2fe0*/  IMAD.WIDE.U32 R16, R2, R20, c[0x0][0x210] ;  /* 0x0000840002107625 */ /* 0x000fe200078e0014 */
[----:B------:R-:W-:Y:S04]  /*2ff0*/  STL [R1+0x640], R12 ;  /* 0x0006400c01007387 */ /* 0x000fe80000100800 */
[----:B---3--:R-:W-:Y:S04]  /*3000*/  STL [R1+0x654], R15 ;  /* 0x0006540f01007387 */ /* 0x008fe80000100800 */
[----:B------:R-:W-:Y:S04]  /*3010*/  STL [R1+0x63c], R11 ;  /* 0x00063c0b01007387 */ /* 0x000fe80000100800 */
[----:B------:R-:W-:Y:S04]  /*3020*/  STL [R1+0x638], R10 ;  /* 0x0006380a01007387 */ /* 0x000fe80000100800 */
[----:B------:R-:W-:Y:S04]  /*3030*/  STL [R1+0x634], R9 ;  /* 0x0006340901007387 */ /* 0x000fe80000100800 */
[----:B------:R-:W-:Y:S04]  /*3040*/  STL [R1+0x630], R8 ;  /* 0x0006300801007387 */ /* 0x000fe80000100800 */
[----:B------:R-:W-:Y:S04]  /*3050*/  STL [R1+0x62c], R7 ;  /* 0x00062c0701007387 */ /* 0x000fe80000100800 */
[----:B------:R2:W-:Y:S04]  /*3060*/  STL [R1+0x628], R6 ;  /* 0x0006280601007387 */ /* 0x0005e80000100800 */
[----:B------:R-:W-:Y:S04]  /*3070*/  STL [R1+0x624], R5 ;  /* 0x0006240501007387 */ /* 0x000fe80000100800 */
[----:B------:R-:W-:Y:S01]  /*3080*/  STL [R1+0x620], R4 ;  /* 0x0006200401007387 */ /* 0x000fe20000100800 */
[----:B--2---:R-:W-:-:S03]  /*3090*/  MOV R6, R25 ;  /* 0x0000001900067202 */ /* 0x004fc60000000f00 */
[----:B------:R-:W-:Y:S04]  /*30a0*/  STL [R1+0x61c], R3 ;  /* 0x00061c0301007387 */ /* 0x000fe80000100800 */
[----:B------:R0:W-:Y:S04]  /*30b0*/  STL [R1+0x660], R6 ;  /* 0x0006600601007387 */ /* 0x0001e80000100800 */
[----:B0-----:R0:W2:Y:S01]  /*30c0*/  LDL.64 R6, [R1+0x68] ;  /* 0x0000680001067983 */ /* 0x0010a20000100a00 */
[----:B------:R-:W-:Y:S01]  /*30d0*/  ISETP.NE.AND.EX P3, PT, RZ, c[0x0][0x254], PT, P3 ;  /* 0x00009500ff007a0c */ /* 0x000fe20003f65330 */
[C---:B------:R-:W-:Y:S01]  /*30e0*/  IMAD.SHL.U32 R5, R2.reuse, 0x8, RZ ;  /* 0x0000000802057824 */ /* 0x040fe200078e00ff */
[----:B------:R-:W-:Y:S01]  /*30f0*/  SHF.L.U64.HI R3, R2, 0x3, RZ ;  /* 0x0000000302037819 */ /* 0x000fe200000102ff */
[----:B------:R-:W-:Y:S01]  /*3100*/  IMAD.MOV.U32 R10, RZ, RZ, R24 ;  /* 0x000000ffff0a7224 */ /* 0x000fe200078e0018 */
[----:B------:R-:W-:-:S02]  /*3110*/  MOV R4, R26 ;  /* 0x0000001a00047202 */ /* 0x000fc40000000f00 */
[----:B------:R-:W-:Y:S02]  /*3120*/  MOV R8, R27 ;  /* 0x0000001b00087202 */ /* 0x000fe40000000f00 */
[----:B------:R1:W3:Y:S05]  /*3130*/  LDG.E.128 R24, [R18.64+0x10] ;  /* 0x0000100412187981 */ /* 0x0002ea000c1e1d00 */
[----:B------:R-:W-:-:S04]  /*3140*/  @P3 IADD3 R28, P4, R5, c[0x0][0x198], RZ ;  /* 0x00006600051c3a10 */ /* 0x000fc80007f9e0ff */
[----:B------:R-:W-:Y:S01]  /*3150*/  @P3 IADD3.X R29, R3, c[0x0][0x19c], RZ, P4, !PT ;  /* 0x00006700031d3a10 */ /* 0x000fe200027fe4ff */
[----:B-1----:R-:W4:Y:S04]  /*3160*/  LDG.E.128 R16, [R16.64] ;  /* 0x0000000410107981 */ /* 0x002f28000c1e1d00 */
[----:B------:R1:W-:Y:S04]  /*3170*/  STL [R1+0x65c], R10 ;  /* 0x00065c0a01007387 */ /* 0x0003e80000100800 */
[----:B------:R0:W-:Y:S04]  /*3180*/  STL [R1+0x658], R8 ;  /* 0x0006580801007387 */ /* 0x0001e80000100800 */
[----:B------:R0:W3:Y:S04]  /*3190*/  LDL.64 R12, [R1+0x360] ;  /* 0x00036000010c7983 */ /* 0x0000e80000100a00 */
[----:B-1----:R1:W3:Y:S04]  /*31a0*/  LDL.64 R10, [R1+0x378] ;  /* 0x00037800010a7983 */ /* 0x0022e80000100a00 */
[----:B0-----:R1:W3:Y:S04]  /*31b0*/  LDL.64 R8, [R1+0x370] ;  /* 0x0003700001087983 */ /* 0x0012e80000100a00 */
[----:B------:R1:W3:Y:S04]  /*31c0*/  LDL.64 R14, [R1+0x368] ;  /* 0x00036800010e7983 */ /* 0x0002e80000100a00 */
[----:B--2---:R-:W2:Y:S01]  /*31d0*/  @P3 LDG.E.64 R6, [R28.64] ;  /* 0x000000041c063981 */ /* 0x004ea2000c1e1b00 */
[----:B------:R-:W-:-:S04]  /*31e0*/  ISETP.NE.U32.AND P4, PT, RZ, c[0x0][0x218], PT ;  /* 0x00008600ff007a0c */ /* 0x000fc80003f85070 */
[----:B------:R-:W-:Y:S01]  /*31f0*/  ISETP.NE.AND.EX P4, PT, RZ, c[0x0][0x21c], PT, P4 ;  /* 0x00008700ff007a0c */ /* 0x000fe20003f85340 */
[----:B----4-:R-:W-:Y:S04]  /*3200*/  STL [R1+0x650], R19 ;  /* 0x0006501301007387 */ /* 0x010fe80000100800 */
[----:B--2---:R0:W-:Y:S08]  /*3210*/  @P3 STL.64 [R1+0x68], R6 ;  /* 0x0000680601003387 */ /* 0x0041f00000100a00 */
[----:B------:R-:W-:-:S04]  /*3220*/  @P4 LEA R28, P3, R2, c[0x0][0x218], 0x5 ;  /* 0x00008600021c4a11 */ /* 0x000fc800078628ff */
[----:B------:R-:W-:-:S05]  /*3230*/  @P4 LEA.HI.X R29, R2, c[0x0][0x21c], RZ, 0x5, P3 ;  /* 0x00008700021d4a11 */ /* 0x000fca00018f2cff */
[----:B---3--:R2:W3:Y:S04]  /*3240*/  @P4 LDG.E.128 R8, [R28.64] ;  /* 0x000000041c084981 */ /* 0x0084e8000c1e1d00 */
[----:B------:R2:W4:Y:S04]  /*3250*/  @P4 LDG.E.128 R12, [R28.64+0x10] ;  /* 0x000010041c0c4981 */ /* 0x000528000c1e1d00 */
[----:B0-----:R-:W4:Y:S01]  /*3260*/  LDL.LU R6, [R1+0x660] ;  /* 0x0006600001067983 */ /* 0x001f220000300800 */
[----:B------:R-:W-:Y:S01]  /*3270*/  IMAD.WIDE.U32 R20, R2, R20, c[0x0][0x208] ;  /* 0x0000820002147625 */ /* 0x000fe200078e0014 */
[----:B--2---:R-:W-:-:S05]  /*3280*/  IADD3 R28, P3, R5, c[0x0][0x190], RZ ;  /* 0x00006400051c7a10 */ /* 0x004fca0007f7e0ff */
[----:B------:R-:W2:Y:S01]  /*3290*/  LDG.E.128 R20, [R20.64] ;  /* 0x0000000414147981 */ /* 0x000ea2000c1e1d00 */
[----:B------:R-:W-:-:S03]  /*32a0*/  IADD3.X R29, R3, c[0x0][0x194], RZ, P3, !PT ;  /* 0x00006500031d7a10 */ /* 0x000fc60001ffe4ff */
[----:B---3--:R-:W-:Y:S04]  /*32b0*/  @P4 STL.64 [R1+0x370], R8 ;  /* 0x0003700801004387 */ /* 0x008fe80000100a00 */
[----:B------:R0:W-:Y:S04]  /*32c0*/  @P4 STL.64 [R1+0x378], R10 ;  /* 0x0003780a01004387 */ /* 0x0001e80000100a00 */
[----:B0-----:R-:W3:Y:S04]  /*32d0*/  LDL.LU R10, [R1+0x65c] ;  /* 0x00065c00010a7983 */ /* 0x001ee80000300800 */
[----:B------:R-:W2:Y:S04]  /*32e0*/  LDL.LU R8, [R1+0x658] ;  /* 0x0006580001087983 */ /* 0x000ea80000300800 */
[----:B----4-:R0:W-:Y:S04]  /*32f0*/  @P4 STL.64 [R1+0x360], R12 ;  /* 0x0003600c01004387 */ /* 0x0101e80000100a00 */
[----:B------:R4:W-:Y:S04]  /*3300*/  @P4 STL.64 [R1+0x368], R14 ;  /* 0x0003680e01004387 */ /* 0x0009e80000100a00 */
[----:B0-----:R0:W2:Y:S04]  /*3310*/  LDG.E.64 R12, [R28.64] ;  /* 0x000000041c0c7981 */ /* 0x0010a8000c1e1b00 */
[----:B----4-:R-:W0:Y:S04]  /*3320*/  LDL.LU R15, [R1+0x654] ;  /* 0x00065400010f7983 */ /* 0x010e280000300800 */
[----:B------:R-:W4:Y:S04]  /*3330*/  LDL R5, [R1+0x5bc] ;  /* 0x0005bc0001057983 */ /* 0x000f280000100800 */
[----:B------:R-:W2:Y:S04]  /*3340*/  LDL.LU R9, [R1+0x240] ;  /* 0x0002400001097983 */ /* 0x000ea80000300800 */
[----:B------:R-:W4:Y:S04]  /*3350*/  LDL.LU R7, [R1+0x2e0] ;  /* 0x0002e00001077983 */ /* 0x000f280000300800 */
[----:B------:R-:W4:Y:S01]  /*3360*/  LDL R3, [R1+0x5d8] ;  /* 0x0005d80001037983 */ /* 0x000f220000100800 */
[----:B------:R-:W1:Y:S02]  /*3370*/  LDC.U8 R14, c[0x0][0x1f0] ;  /* 0x00007c00ff0e7b82 */ /* 0x000e640000000000 */
[----:B-1----:R-:W-:-:S04]  /*3380*/  ISETP.NE.AND P3, PT, R14, RZ, PT ;  /* 0x000000ff0e00720c */ /* 0x002fc80003f65270 */
[----:B0-----:R-:W-:-:S05]  /*3390*/  FSEL R28, R15, RZ, !P3 ;  /* 0x000000ff0f1c7208 */ /* 0x001fca0005800000 */
[C---:B---3--:R-:W-:Y:S02]  /*33a0*/  FADD.FTZ R29, -R28.reuse, R10 ;  /* 0x0000000a1c1d7221 */ /* 0x048fe40000010100 */
[C---:B------:R-:W-:Y:S01]  /*33b0*/  FADD.FTZ R11, -R28.reuse, R26 ;  /* 0x0000001a1c0b7221 */ /* 0x040fe20000010100 */
[----:B--2---:R-:W-:Y:S01]  /*33c0*/  PRMT R26, RZ, 0x5410, R20 ;  /* 0x00005410ff1a7816 */ /* 0x004fe20000000014 */
[C---:B------:R-:W-:Y:S01]  /*33d0*/  FADD.FTZ R15, -R28.reuse, R25 ;  /* 0x000000191c0f7221 */ /* 0x040fe20000010100 */
[----:B------:R-:W-:Y:S01]  /*33e0*/  PRMT R25, RZ, 0x5410, R16 ;  /* 0x00005410ff197816 */ /* 0x000fe20000000010 */
[----:B------:R-:W-:Y:S01]  /*33f0*/  FADD.FTZ R19, -R28, R8 ;  /* 0x000000081c137221 */ /* 0x000fe20000010100 */
[----:B------:R0:W-:Y:S01]  /*3400*/  STL.64 [R1+0x40], R12 ;  /* 0x0000400c01007387 */ /* 0x0001e20000100a00 */
[----:B------:R-:W-:Y:S02]  /*3410*/  FMUL.FTZ R8, R0, R29 ;  /* 0x0000001d00087220 */ /* 0x000fe40000410000 */
[----:B------:R-:W-:-:S02]  /*3420*/  FADD.FTZ R9, R9, R26 ;  /* 0x0000001a09097221 */ /* 0x000fc40000010000 */
[----:B0-----:R-:W-:Y:S01]  /*3430*/  FADD.FTZ R13, -R28, R24 ;  /* 0x000000181c0d7221 */ /* 0x001fe20000010100 */
[----:B------:R-:W2:Y:S01]  /*3440*/  LDL.LU R12, [R1+0x1a0] ;  /* 0x0001a000010c7983 */ /* 0x000ea20000300800 */
[----:B----4-:R-:W-:-:S03]  /*3450*/  FMUL.FTZ R24, R5, R25 ;  /* 0x0000001905187220 */ /* 0x010fc60000410000 */
[----:B------:R-:W3:Y:S04]  /*3460*/  LDL R5, [R1+0x5b4] ;  /* 0x0005b40001057983 */ /* 0x000ee80000100800 */
[----:B------:R-:W-:Y:S04]  /*3470*/  STL [R1+0x424], R8 ;  /* 0x0004240801007387 */ /* 0x000fe80000100800 */
[----:B------:R-:W4:Y:S04]  /*3480*/  LDL.LU R14, [R1+0x244] ;  /* 0x00024400010e7983 */ /* 0x000f280000300800 */
[----:B------:R0:W-:Y:S02]  /*3490*/  STL [R1+0x240], R9 ;  /* 0x0002400901007387 */ /* 0x0001e40000100800 */
[----:B0-----:R-:W-:-:S02]  /*34a0*/  FFMA.FTZ R9, R3, R26, R24 ;  /* 0x0000001a03097223 */ /* 0x001fc40000010018 */
[----:B------:R-:W3:Y:S01]  /*34b0*/  LDL.LU R24, [R1+0x100] ;  /* 0x0001000001187983 */ /* 0x000ee20000300800 */
[----:B------:R-:W-:-:S03]  /*34c0*/  FFMA.FTZ R7, R8, R26, R7 ;  /* 0x0000001a08077223 */ /* 0x000fc60000010007 */
[----:B------:R-:W4:Y:S01]  /*34d0*/  LDL.LU R29, [R1+0x2e4] ;  /* 0x0002e400011d7983 */ /* 0x000f220000300800 */
[C---:B------:R-:W-:Y:S02]  /*34e0*/  FADD.FTZ R6, -R28.reuse, R6 ;  /* 0x000000061c067221 */ /* 0x040fe40000010100 */
[C---:B------:R-:W-:Y:S01]  /*34f0*/  FADD.FTZ R4, -R28.reuse, R4 ;  /* 0x000000041c047221 */ /* 0x040fe20000010100 */
[----:B------:R0:W-:Y:S01]  /*3500*/  STL [R1+0x2e0], R7 ;  /* 0x0002e00701007387 */ /* 0x0001e20000100800 */
[----:B------:R-:W-:-:S03]  /*3510*/  FADD.FTZ R27, -R28, R27 ;  /* 0x0000001b1c1b7221 */ /* 0x000fc60000010100 */
[----:B0-----:R-:W4:Y:S04]  /*3520*/  LDL R7, [R1+0x5d4] ;  /* 0x0005d40001077983 */ /* 0x001f280000100800 */
[----:B------:R-:W4:Y:S04]  /*3530*/  LDL.LU R28, [R1+0x104] ;  /* 0x00010400011c7983 */ /* 0x000f280000300800 */
[----:B------:R-:W4:Y:S04]  /*3540*/  LDL.LU R10, [R1+0x1a4] ;  /* 0x0001a400010a7983 */ /* 0x000f280000300800 */
[----:B------:R-:W4:Y:S01]  /*3550*/  LDL R3, [R1+0x5b0] ;  /* 0x0005b00001037983 */ /* 0x000f220000100800 */
[----:B--2---:R-:W-:-:S02]  /*3560*/  FFMA.FTZ R12, R8, R25, R12 ;  /* 0x00000019080c7223 */ /* 0x004fc4000001000c */
[----:B---3--:R-:W-:-:S05]  /*3570*/  FADD.FTZ R24, R24, R25 ;  /* 0x0000001918187221 */ /* 0x008fca0000010000 */
[----:B------:R0:W-:Y:S04]  /*3580*/  STL [R1+0x100], R24 ;  /* 0x0001001801007387 */ /* 0x0001e80000100800 */
[----:B------:R-:W-:Y:S01]  /*3590*/  STL [R1+0x4d8], R9 ;  /* 0x0004d80901007387 */ /* 0x000fe20000100800 */
[----:B0-----:R-:W-:Y:S02]  /*35a0*/  PRMT R24, RZ, 0x7610, R20 ;  /* 0x00007610ff187816 */ /* 0x001fe40000000014 */
[----:B------:R-:W-:Y:S01]  /*35b0*/  PRMT R20, RZ, 0x7610, R16 ;  /* 0x00007610ff147816 */ /* 0x000fe20000000010 */
[----:B------:R0:W-:Y:S04]  /*35c0*/  STL [R1+0x1a0], R12 ;  /* 0x0001a00c01007387 */ /* 0x0001e80000100800 */
[----:B------:R-:W-:Y:S01]  /*35d0*/  FMUL.FTZ R16, R5, R20 ;  /* 0x0000001405107220 */ /* 0x000fe20000410000 */
[----:B0-----:R-:W2:Y:S04]  /*35e0*/  LDL.LU R12, [R1+0x2e8] ;  /* 0x0002e800010c7983 */ /* 0x001ea80000300800 */
[----:B------:R-:W3:Y:S01]  /*35f0*/  LDL R5, [R1+0x5d0] ;  /* 0x0005d00001057983 */ /* 0x000ee20000100800 */
[----:B------:R-:W-:-:S02]  /*3600*/  FMUL.FTZ R6, R0, R6 ;  /* 0x0000000600067220 */ /* 0x000fc40000410000 */
[----:B----4-:R-:W-:Y:S02]  /*3610*/  FADD.FTZ R14, R14, R24 ;  /* 0x000000180e0e7221 */ /* 0x010fe40000010000 */
[-C--:B------:R-:W-:Y:S02]  /*3620*/  FFMA.FTZ R29, R6, R24.reuse, R29 ;  /* 0x00000018061d7223 */ /* 0x080fe4000001001d */
[----:B------:R-:W-:Y:S01]  /*3630*/  FADD.FTZ R28, R28, R20 ;  /* 0x000000141c1c7221 */ /* 0x000fe20000010000 */
[----:B------:R0:W-:Y:S01]  /*3640*/  STL [R1+0x244], R14 ;  /* 0x0002440e01007387 */ /* 0x0001e20000100800 */
[----:B------:R-:W-:Y:S02]  /*3650*/  FFMA.FTZ R7, R7, R24, R16 ;  /* 0x0000001807077223 */ /* 0x000fe40000010010 */
[----:B------:R-:W-:Y:S01]  /*3660*/  FFMA.FTZ R10, R6, R20, R10 ;  /* 0x00000014060a7223 */ /* 0x000fe2000001000a */
[----:B------:R-:W-:Y:S01]  /*3670*/  PRMT R20, RZ, 0x5410, R17 ;  /* 0x00005410ff147816 */ /* 0x000fe20000000011 */
[----:B0-----:R-:W4:Y:S04]  /*3680*/  LDL.LU R14, [R1+0x248] ;  /* 0x00024800010e7983 */ /* 0x001f280000300800 */
[----:B------:R-:W-:Y:S04]  /*3690*/  STL [R1+0x3fc], R6 ;  /* 0x0003fc0601007387 */ /* 0x000fe80000100800 */
[----:B------:R0:W-:Y:S01]  /*36a0*/  STL [R1+0x2e4], R29 ;  /* 0x0002e41d01007387 */ /* 0x0001e20000100800 */
[----:B------:R-:W-:Y:S01]  /*36b0*/  FMUL.FTZ R4, R0, R4 ;  /* 0x0000000400047220 */ /* 0x000fe20000410000 */
[----:B------:R-:W-:Y:S01]  /*36c0*/  PRMT R24, RZ, 0x5410, R21 ;  /* 0x00005410ff187816 */ /* 0x000fe20000000015 */
[----:B------:R-:W-:Y:S01]  /*36d0*/  FMUL.FTZ R16, R3, R20 ;  /* 0x0000001403107220 */ /* 0x000fe20000410000 */
[----:B0-----:R-:W4:Y:S04]  /*36e0*/  LDL.LU R29, [R1+0x1a8] ;  /* 0x0001a800011d7983 */ /* 0x001f280000300800 */
[----:B------:R0:W-:Y:S04]  /*36f0*/  STL [R1+0x104], R28 ;  /* 0x0001041c01007387 */ /* 0x0001e80000100800 */
[----:B------:R-:W-:Y:S04]  /*3700*/  STL [R1+0x4c4], R7 ;  /* 0x0004c40701007387 */ /* 0x000fe80000100800 */
[----:B------:R1:W-:Y:S04]  /*3710*/  STL [R1+0x1a4], R10 ;  /* 0x0001a40a01007387 */ /* 0x0003e80000100800 */
[----:B0-----:R-:W4:Y:S04]  /*3720*/  LDL R28, [R1+0x5ac] ;  /* 0x0005ac00011c7983 */ /* 0x001f280000100800 */
[----:B------:R-:W4:Y:S04]  /*3730*/  LDL.LU R26, [R1+0x24c] ;  /* 0x00024c00011a7983 */ /* 0x000f280000300800 */
[----:B-1----:R-:W4:Y:S04]  /*3740*/  LDL.LU R10, [R1+0x2ec] ;  /* 0x0002ec00010a7983 */ /* 0x002f280000300800 */
[----:B------:R-:W4:Y:S04]  /*3750*/  LDL R3, [R1+0x5cc] ;  /* 0x0005cc0001037983 */ /* 0x000f280000100800 */
[----:B------:R-:W-:Y:S01]  /*3760*/  STL [R1+0x3d8], R4 ;  /* 0x0003d80401007387 */ /* 0x000fe20000100800 */
[----:B---3--:R-:W-:-:S03]  /*3770*/  FFMA.FTZ R5, R5, R24, R16 ;  /* 0x0000001805057223 */ /* 0x008fc60000010010 */
[----:B------:R-:W3:Y:S01]  /*3780*/  LDL.LU R16, [R1+0x108] ;  /* 0x0001080001107983 */ /* 0x000ee20000300800 */
[----:B--2---:R-:W-:Y:S01]  /*3790*/  FFMA.FTZ R12, R4, R24, R12 ;  /* 0x00000018040c7223 */ /* 0x004fe2000001000c */
[----:B------:R-:W-:Y:S01]  /*37a0*/  PRMT R21, RZ, 0x7610, R21 ;  /* 0x00007610ff157816 */ /* 0x000fe20000000015 */
[----:B----4-:R-:W-:-:S05]  /*37b0*/  FADD.FTZ R14, R14, R24 ;  /* 0x000000180e0e7221 */ /* 0x010fca0000010000 */
[----:B------:R0:W-:Y:S04]  /*37c0*/  STL [R1+0x248], R14 ;  /* 0x0002480e01007387 */ /* 0x0001e80000100800 */
[----:B------:R-:W2:Y:S04]  /*37d0*/  LDL.LU R25, [R1+0x10c] ;  /* 0x00010c0001197983 */ /* 0x000ea80000300800 */
[----:B------:R1:W-:Y:S04]  /*37e0*/  STL [R1+0x2e8], R12 ;  /* 0x0002e80c01007387 */ /* 0x0003e80000100800 */
[----:B0-----:R-:W4:Y:S01]  /*37f0*/  LDL.LU R14, [R1+0x1ac] ;  /* 0x0001ac00010e7983 */ /* 0x001f220000300800 */
[----:B------:R-:W-:-:S03]  /*3800*/  FFMA.FTZ R29, R4, R20, R29 ;  /* 0x00000014041d7223 */ /* 0x000fc6000001001d */
[----:B-1----:R-:W2:Y:S04]  /*3810*/  LDL R12, [R1+0x5a8] ;  /* 0x0005a800010c7983 */ /* 0x002ea80000100800 */
[----:B------:R-:W-:Y:S01]  /*3820*/  STL [R1+0x4b0], R5 ;  /* 0x0004b00501007387 */ /* 0x000fe20000100800 */
[----:B------:R-:W-:Y:S01]  /*3830*/  PRMT R17, RZ, 0x7610, R17 ;  /* 0x00007610ff117816 */ /* 0x000fe20000000011 */
[----:B------:R-:W-:Y:S02]  /*3840*/  FADD.FTZ R26, R26, R21 ;  /* 0x000000151a1a7221 */ /* 0x000fe40000010000 */
[----:B---3--:R-:W-:-:S05]  /*3850*/  FADD.FTZ R16, R16, R20 ;  /* 0x0000001410107221 */ /* 0x008fca0000010000 */
[----:B------:R-:W-:Y:S04]  /*3860*/  STL [R1+0x108], R16 ;  /* 0x0001081001007387 */ /* 0x000fe80000100800 */
[----:B------:R0:W-:Y:S02]  /*3870*/  STL [R1+0x1a8], R29 ;  /* 0x0001a81d01007387 */ /* 0x0001e40000100800 */
[----:B0-----:R-:W-:Y:S02]  /*3880*/  FMUL.FTZ R29, R0, R19 ;  /* 0x00000013001d7220 */ /* 0x001fe40000410000 */
[----:B------:R-:W3:Y:S02]  /*3890*/  LDL.LU R19, [R1+0x650] ;  /* 0x0006500001137983 */ /* 0x000ee40000300800 */
[----:B------:R-:W-:-:S02]  /*38a0*/  FFMA.FTZ R10, R29, R21, R10 ;  /* 0x000000151d0a7223 */ /* 0x000fc4000001000a */
[----:B------:R-:W-:Y:S01]  /*38b0*/  FMUL.FTZ R16, R28, R17 ;  /* 0x000000111c107220 */ /* 0x000fe20000410000 */
[----:B------:R-:W-:Y:S04]  /*38c0*/  STL [R1+0x3c8], R29 ;  /* 0x0003c81d01007387 */ /* 0x000fe80000100800 */
[----:B------:R-:W3:Y:S01]  /*38d0*/  LDL.LU R28, [R1+0x2d0] ;  /* 0x0002d000011c7983 */ /* 0x000ee20000300800 */
[----:B------:R-:W-:-:S03]  /*38e0*/  FFMA.FTZ R3, R3, R21, R16 ;  /* 0x0000001503037223 */ /* 0x000fc60000010010 */
[----:B------:R-:W-:Y:S04]  /*38f0*/  STL [R1+0x24c], R26 ;  /* 0x00024c1a01007387 */ /* 0x000fe80000100800 */
[----:B------:R0:W-:Y:S04]  /*3900*/  STL [R1+0x2ec], R10 ;  /* 0x0002ec0a01007387 */ /* 0x0001e80000100800 */
[----:B0-----:R-:W3:Y:S04]  /*3910*/  LDL R10, [R1+0x5c8] ;  /* 0x0005c800010a7983 */ /* 0x001ee80000100800 */
[----:B------:R-:W3:Y:S01]  /*3920*/  LDL.LU R21, [R1+0x230] ;  /* 0x0002300001157983 */ /* 0x000ee20000300800 */
[----:B--2---:R-:W-:Y:S01]  /*3930*/  FADD.FTZ R25, R25, R17 ;  /* 0x0000001119197221 */ /* 0x004fe20000010000 */
[----:B------:R-:W-:Y:S01]  /*3940*/  PRMT R20, RZ, 0x5410, R22 ;  /* 0x00005410ff147816 */ /* 0x000fe20000000016 */
[----:B----4-:R-:W-:Y:S01]  /*3950*/  FFMA.FTZ R14, R29, R17, R14 ;  /* 0x000000111d0e7223 */ /* 0x010fe2000001000e */
[----:B------:R-:W2:Y:S01]  /*3960*/  LDL.LU R24, [R1+0x190] ;  /* 0x0001900001187983 */ /* 0x000ea20000300800 */
[----:B------:R-:W-:Y:S01]  /*3970*/  FMUL.FTZ R26, R0, R13 ;  /* 0x0000000d001a7220 */ /* 0x000fe20000410000 */
[----:B------:R-:W-:-:S02]  /*3980*/  PRMT R17, RZ, 0x5410, R18 ;  /* 0x00005410ff117816 */ /* 0x000fc40000000012 */
[----:B------:R-:W-:Y:S04]  /*3990*/  STL [R1+0x10c], R25 ;  /* 0x00010c1901007387 */ /* 0x000fe80000100800 */
[----:B------:R-:W-:Y:S01]  /*39a0*/  STL [R1+0x49c], R3 ;  /* 0x00049c0301007387 */ /* 0x000fe20000100800 */
[----:B------:R-:W-:-:S03]  /*39b0*/  FMUL.FTZ R16, R12, R17 ;  /* 0x000000110c107220 */ /* 0x000fc60000410000 */
[----:B------:R0:W-:Y:S04]  /*39c0*/  STL [R1+0x1ac], R14 ;  /* 0x0001ac0e01007387 */ /* 0x0001e80000100800 */
[----:B------:R-:W4:Y:S04]  /*39d0*/  LDL R13, [R1+0x5a4] ;  /* 0x0005a400010d7983 */ /* 0x000f280000100800 */
[----:B0-----:R-:W4:Y:S04]  /*39e0*/  LDL.LU R14, [R1+0x234] ;  /* 0x00023400010e7983 */ /* 0x001f280000300800 */
[----:B------:R-:W4:Y:S04]  /*39f0*/  LDL.LU R25, [R1+0x2d4] ;  /* 0x0002d40001197983 */ /* 0x000f280000300800 */
[----:B------:R-:W4:Y:S04]  /*3a00*/  LDL R12, [R1+0x5c4] ;  /* 0x0005c400010c7983 */ /* 0x000f280000100800 */
[----:B------:R-:W-:Y:S01]  /*3a10*/  STL [R1+0x3b8], R26 ;  /* 0x0003b81a01007387 */ /* 0x000fe20000100800 */
[----:B---3--:R-:W-:-:S05]  /*3a20*/  FFMA.FTZ R28, R26, R20, R28 ;  /* 0x000000141a1c7223 */ /* 0x008fca000001001c */
[----:B------:R0:W-:Y:S01]  /*3a30*/  STL [R1+0x2d0], R28 ;  /* 0x0002d01c01007387 */ /* 0x0001e20000100800 */
[----:B------:R-:W-:Y:S02]  /*3a40*/  FADD.FTZ R21, R21, R20 ;  /* 0x0000001415157221 */ /* 0x000fe40000010000 */
[----:B0-----:R-:W-:-:S03]  /*3a50*/  FFMA.FTZ R28, R10, R20, R16 ;  /* 0x000000140a1c7223 */ /* 0x001fc60000010010 */
[----:B------:R0:W-:Y:S04]  /*3a60*/  STL [R1+0x230], R21 ;  /* 0x0002301501007387 */ /* 0x0001e80000100800 */
[----:B------:R-:W3:Y:S01]  /*3a70*/  LDL.LU R16, [R1+0xf0] ;  /* 0x0000f00001107983 */ /* 0x000ee20000300800 */
[----:B------:R-:W-:Y:S01]  /*3a80*/  PRMT R22, RZ, 0x7610, R22 ;  /* 0x00007610ff167816 */ /* 0x000fe20000000016 */
[----:B--2---:R-:W-:Y:S01]  /*3a90*/  FFMA.FTZ R24, R26, R17, R24 ;  /* 0x000000111a187223 */ /* 0x004fe20000010018 */
[----:B------:R-:W-:Y:S01]  /*3aa0*/  PRMT R18, RZ, 0x7610, R18 ;  /* 0x00007610ff127816 */ /* 0x000fe20000000012 */
[----:B0-----:R-:W2:Y:S04]  /*3ab0*/  LDL.LU R21, [R1+0x194] ;  /* 0x0001940001157983 */ /* 0x001ea80000300800 */
[----:B------:R-:W2:Y:S01]  /*3ac0*/  LDL R10, [R1+0x5a0] ;  /* 0x0005a000010a7983 */ /* 0x000ea20000100800 */
[----:B----4-:R-:W-:-:S02]  /*3ad0*/  FADD.FTZ R14, R14, R22 ;  /* 0x000000160e0e7221 */ /* 0x010fc40000010000 */
[----:B---3--:R-:W-:Y:S02]  /*3ae0*/  FADD.FTZ R16, R16, R17 ;  /* 0x0000001110107221 */ /* 0x008fe40000010000 */
[----:B------:R-:W3:Y:S04]  /*3af0*/  LDL.LU R17, [R1+0xf4] ;  /* 0x0000f40001117983 */ /* 0x000ee80000300800 */
[----:B------:R0:W-:Y:S04]  /*3b00*/  STL [R1+0xf0], R16 ;  /* 0x0000f01001007387 */ /* 0x0001e80000100800 */
[----:B------:R-:W-:Y:S04]  /*3b10*/  STL [R1+0x488], R28 ;  /* 0x0004881c01007387 */ /* 0x000fe80000100800 */
[----:B------:R1:W-:Y:S01]  /*3b20*/  STL [R1+0x190], R24 ;  /* 0x0001901801007387 */ /* 0x0003e20000100800 */
[----:B0-----:R-:W-:-:S02]  /*3b30*/  FMUL.FTZ R16, R13, R18 ;  /* 0x000000120d107220 */ /* 0x001fc40000410000 */
[----:B-1----:R-:W-:Y:S02]  /*3b40*/  FMUL.FTZ R24, R0, R15 ;  /* 0x0000000f00187220 */ /* 0x002fe40000410000 */
[----:B------:R0:W5:Y:S04]  /*3b50*/  LDL.LU R15, [R1+0x64c] ;  /* 0x00064c00010f7983 */ /* 0x0001680000300800 */
[----:B------:R-:W4:Y:S01]  /*3b60*/  LDL.LU R13, [R1+0x2d8] ;  /* 0x0002d800010d7983 */ /* 0x000f220000300800 */
[----:B------:R-:W-:-:S03]  /*3b70*/  FFMA.FTZ R25, R24, R22, R25 ;  /* 0x0000001618197223 */ /* 0x000fc60000010019 */
[----:B------:R1:W-:Y:S04]  /*3b80*/  STL [R1+0x234], R14 ;  /* 0x0002340e01007387 */ /* 0x0003e80000100800 */
[----:B-1----:R-:W4:Y:S04]  /*3b90*/  LDL.LU R14, [R1+0x238] ;  /* 0x00023800010e7983 */ /* 0x002f280000300800 */
[----:B------:R-:W-:Y:S04]  /*3ba0*/  STL [R1+0x3a8], R24 ;  /* 0x0003a81801007387 */ /* 0x000fe80000100800 */
[----:B------:R1:W-:Y:S02]  /*3bb0*/  STL [R1+0x2d4], R25 ;  /* 0x0002d41901007387 */ /* 0x0003e40000100800 */
[----:B-1----:R-:W-:-:S02]  /*3bc0*/  FFMA.FTZ R25, R12, R22, R16 ;  /* 0x000000160c197223 */ /* 0x002fc40000010010 */
[----:B------:R-:W4:Y:S01]  /*3bd0*/  LDL R22, [R1+0x5c0] ;  /* 0x0005c00001167983 */ /* 0x000f220000100800 */
[----:B--2---:R-:W-:-:S03]  /*3be0*/  FFMA.FTZ R21, R24, R18, R21 ;  /* 0x0000001218157223 */ /* 0x004fc60000010015 */
[----:B------:R-:W2:Y:S04]  /*3bf0*/  LDL.LU R12, [R1+0xf8] ;  /* 0x0000f800010c7983 */ /* 0x000ea80000300800 */
[----:B------:R-:W2:Y:S04]  /*3c00*/  LDL.LU R20, [R1+0x198] ;  /* 0x0001980001147983 */ /* 0x000ea80000300800 */
[----:B------:R1:W-:Y:S02]  /*3c10*/  STL [R1+0x194], R21 ;  /* 0x0001941501007387 */ /* 0x0003e40000100800 */
[----:B-1----:R-:W-:-:S02]  /*3c20*/  FMUL.FTZ R21, R0, R11 ;  /* 0x0000000b00157220 */ /* 0x002fc40000410000 */
[----:B---3--:R-:W-:Y:S01]  /*3c30*/  FADD.FTZ R17, R17, R18 ;  /* 0x0000001211117221 */ /* 0x008fe20000010000 */
[----:B------:R-:W-:-:S04]  /*3c40*/  PRMT R18, RZ, 0x5410, R23 ;  /* 0x00005410ff127816 */ /* 0x000fc80000000017 */
[----:B------:R1:W-:Y:S04]  /*3c50*/  STL [R1+0xf4], R17 ;  /* 0x0000f41101007387 */ /* 0x0003e80000100800 */
[----:B------:R-:W-:Y:S04]  /*3c60*/  STL [R1+0x474], R25 ;  /* 0x0004741901007387 */ /* 0x000fe80000100800 */
[----:B------:R-:W3:Y:S01]  /*3c70*/  LDL.LU R11, [R1+0x23c] ;  /* 0x00023c00010b7983 */ /* 0x000ee20000300800 */
[----:B-1----:R-:W-:-:S05]  /*3c80*/  PRMT R17, RZ, 0x5410, R19 ;  /* 0x00005410ff117816 */ /* 0x002fca0000000013 */
[----:B------:R-:W-:Y:S02]  /*3c90*/  FMUL.FTZ R16, R10, R17 ;  /* 0x000000110a107220 */ /* 0x000fe40000410000 */
[----:B------:R-:W3:Y:S04]  /*3ca0*/  LDL.LU R10, [R1+0x2dc] ;  /* 0x0002dc00010a7983 */ /* 0x000ee80000300800 */
[----:B------:R-:W-:Y:S01]  /*3cb0*/  STL [R1+0x410], R21 ;  /* 0x0004101501007387 */ /* 0x000fe20000100800 */
[----:B----4-:R-:W-:Y:S02]  /*3cc0*/  FFMA.FTZ R13, R21, R18, R13 ;  /* 0x00000012150d7223 */ /* 0x010fe4000001000d */
[----:B------:R-:W-:-:S05]  /*3cd0*/  FADD.FTZ R14, R14, R18 ;  /* 0x000000120e0e7221 */ /* 0x000fca0000010000 */
[----:B------:R1:W-:Y:S04]  /*3ce0*/  STL [R1+0x238], R14 ;  /* 0x0002380e01007387 */ /* 0x0003e80000100800 */
[----:B-1----:R0:W5:Y:S04]  /*3cf0*/  LDL.LU R14, [R1+0x648] ;  /* 0x00064800010e7983 */ /* 0x0021680000300800 */
[----:B------:R1:W-:Y:S01]  /*3d00*/  STL [R1+0x2d8], R13 ;  /* 0x0002d80d01007387 */ /* 0x0003e20000100800 */
[----:B------:R-:W-:-:S03]  /*3d10*/  FFMA.FTZ R22, R22, R18, R16 ;  /* 0x0000001216167223 */ /* 0x000fc60000010010 */
[----:B-1----:R0:W5:Y:S04]  /*3d20*/  LDL.LU R13, [R1+0x644] ;  /* 0x00064400010d7983 */ /* 0x0021680000300800 */
[----:B------:R-:W4:Y:S04]  /*3d30*/  LDL R16, [R1+0x59c] ;  /* 0x00059c0001107983 */ /* 0x000f280000100800 */
[----:B------:R-:W4:Y:S01]  /*3d40*/  LDL R18, [R1+0x5b8] ;  /* 0x0005b80001127983 */ /* 0x000f220000100800 */
[----:B--2---:R-:W-:Y:S02]  /*3d50*/  FADD.FTZ R12, R12, R17 ;  /* 0x000000110c0c7221 */ /* 0x004fe40000010000 */
[----:B------:R-:W-:Y:S01]  /*3d60*/  FFMA.FTZ R20, R21, R17, R20 ;  /* 0x0000001115147223 */ /* 0x000fe20000010014 */
[----:B------:R-:W-:-:S02]  /*3d70*/  PRMT R23, RZ, 0x7610, R23 ;  /* 0x00007610ff177816 */ /* 0x000fc40000000017 */
[----:B------:R1:W-:Y:S01]  /*3d80*/  STL [R1+0xf8], R12 ;  /* 0x0000f80c01007387 */ /* 0x0003e20000100800 */
[----:B------:R-:W-:-:S03]  /*3d90*/  PRMT R19, RZ, 0x7610, R19 ;  /* 0x00007610ff137816 */ /* 0x000fc60000000013 */
[----:B-1----:R0:W5:Y:S04]  /*3da0*/  LDL.LU R12, [R1+0x640] ;  /* 0x00064000010c7983 */ /* 0x0021680000300800 */
[----:B------:R-:W2:Y:S04]  /*3db0*/  LDL.LU R17, [R1+0x20] ;  /* 0x0000200001117983 */ /* 0x000ea80000300800 */
[----:B------:R-:W-:Y:S04]  /*3dc0*/  STL [R1+0x460], R22 ;  /* 0x0004601601007387 */ /* 0x000fe80000100800 */
[----:B------:R1:W-:Y:S02]  /*3dd0*/  STL [R1+0x198], R20 ;  /* 0x0001981401007387 */ /* 0x0003e40000100800 */
[----:B-1----:R-:W-:-:S02]  /*3de0*/  FMUL.FTZ R20, R0, R27 ;  /* 0x0000001b00147220 */ /* 0x002fc40000410000 */
[----:B------:R-:W2:Y:S01]  /*3df0*/  LDL.LU R27, [R1+0x24] ;  /* 0x00002400011b7983 */ /* 0x000ea20000300800 */
[----:B---3--:R-:W-:-:S05]  /*3e00*/  FADD.FTZ R11, R11, R23 ;  /* 0x000000170b0b7221 */ /* 0x008fca0000010000 */
[----:B------:R1:W-:Y:S01]  /*3e10*/  STL [R1+0x23c], R11 ;  /* 0x00023c0b01007387 */ /* 0x0003e20000100800 */
[----:B------:R-:W-:-:S03]  /*3e20*/  FFMA.FTZ R10, R20, R23, R10 ;  /* 0x00000017140a7223 */ /* 0x000fc6000001000a */
[----:B-1----:R0:W5:Y:S04]  /*3e30*/  LDL.LU R11, [R1+0x63c] ;  /* 0x00063c00010b7983 */ /* 0x0021680000300800 */
[----:B------:R-:W-:Y:S04]  /*3e40*/  STL [R1+0x3ec], R20 ;  /* 0x0003ec1401007387 */ /* 0x000fe80000100800 */
[----:B------:R1:W-:Y:S04]  /*3e50*/  STL [R1+0x2dc], R10 ;  /* 0x0002dc0a01007387 */ /* 0x0003e80000100800 */
[----:B-1----:R0:W5:Y:S01]  /*3e60*/  LDL.LU R10, [R1+0x638] ;  /* 0x00063800010a7983 */ /* 0x0021620000300800 */
[----:B----4-:R-:W-:-:S04]  /*3e70*/  FMUL.FTZ R16, R16, R19 ;  /* 0x0000001310107220 */ /* 0x010fc80000410000 */
[----:B------:R-:W-:Y:S02]  /*3e80*/  FFMA.FTZ R18, R18, R23, R16 ;  /* 0x0000001712127223 */ /* 0x000fe40000010010 */
[----:B------:R-:W3:Y:S04]  /*3e90*/  LDL.LU R23, [R1+0xfc] ;  /* 0x0000fc0001177983 */ /* 0x000ee80000300800 */
[----:B------:R-:W4:Y:S01]  /*3ea0*/  LDL.LU R16, [R1+0x19c] ;  /* 0x00019c0001107983 */ /* 0x000f220000300800 */
[----:B--2---:R-:W-:-:S04]  /*3eb0*/  FFMA.FTZ R17, R8, R9, R17 ;  /* 0x0000000908117223 */ /* 0x004fc80000010011 */
[----:B------:R-:W-:-:S04]  /*3ec0*/  FFMA.FTZ R17, R6, R7, R17 ;  /* 0x0000000706117223 */ /* 0x000fc80000010011 */
[----:B------:R-:W-:-:S04]  /*3ed0*/  FFMA.FTZ R17, R4, R5, R17 ;  /* 0x0000000504117223 */ /* 0x000fc80000010011 */
[----:B------:R-:W-:-:S04]  /*3ee0*/  FFMA.FTZ R17, R29, R3, R17 ;  /* 0x000000031d117223 */ /* 0x000fc80000010011 */
[----:B------:R-:W-:-:S04]  /*3ef0*/  FFMA.FTZ R17, R26, R28, R17 ;  /* 0x0000001c1a117223 */ /* 0x000fc80000010011 */
[----:B------:R-:W-:-:S04]  /*3f00*/  FFMA.FTZ R17, R24, R25, R17 ;  /* 0x0000001918117223 */ /* 0x000fc80000010011 */
[----:B------:R-:W-:Y:S01]  /*3f10*/  FFMA.FTZ R17, R21, R22, R17 ;  /* 0x0000001615117223 */ /* 0x000fe20000010011 */
[----:B------:R-:W-:Y:S01]  /*3f20*/  IADD3 R2, R2, 0x20, RZ ;  /* 0x0000002002027810 */ /* 0x000fe20007ffe0ff */
[----:B----4-:R-:W-:-:S05]  /*3f30*/  FFMA.FTZ R16, R20, R19, R16 ;  /* 0x0000001314107223 */ /* 0x010fca0000010010 */
[----:B------:R1:W-:Y:S02]  /*3f40*/  STL [R1+0x19c], R16 ;  /* 0x00019c1001007387 */ /* 0x0003e40000100800 */
[----:B-1----:R-:W-:-:S04]  /*3f50*/  FADD.FTZ R16, R27, R9 ;  /* 0x000000091b107221 */ /* 0x002fc80000010000 */
[----:B------:R-:W-:-:S04]  /*3f60*/  FADD.FTZ R16, R16, R7 ;  /* 0x0000000710107221 */ /* 0x000fc80000010000 */
[----:B------:R-:W-:-:S04]  /*3f70*/  FADD.FTZ R16, R16, R5 ;  /* 0x0000000510107221 */ /* 0x000fc80000010000 */
[----:B------:R-:W-:-:S04]  /*3f80*/  FADD.FTZ R16, R16, R3 ;  /* 0x0000000310107221 */ /* 0x000fc80000010000 */
[----:B------:R-:W-:Y:S02]  /*3f90*/  FADD.FTZ R16, R16, R28 ;  /* 0x0000001c10107221 */ /* 0x000fe40000010000 */
[----:B---3--:R-:W-:Y:S02]  /*3fa0*/  FADD.FTZ R23, R23, R19 ;  /* 0x0000001317177221 */ /* 0x008fe40000010000 */
[----:B------:R-:W-:-:S03]  /*3fb0*/  FADD.FTZ R16, R16, R25 ;  /* 0x0000001910107221 */ /* 0x000fc60000010000 */
[----:B------:R0:W-:Y:S01]  /*3fc0*/  STL [R1+0xfc], R23 ;  /* 0x0000fc1701007387 */ /* 0x0001e20000100800 */
[----:B------:R-:W-:-:S03]  /*3fd0*/  FADD.FTZ R16, R16, R22 ;  /* 0x0000001610107221 */ /* 0x000fc60000010000 */
[----:B------:R0:W-:Y:S01]  /*3fe0*/  STL [R1+0x448], R18 ;  /* 0x0004481201007387 */ /* 0x0001e20000100800 */
        /* <DEDUP_REMOVED lines=10> */
[----:B------:R0:W-:Y:S02]  /*4090*/  STL [R1+0x24], R19 ;  /* 0x0000241301007387 */ /* 0x0001e40000100800 */
.L_x_879:
[----:B------:R-:W-:Y:S05]  /*40a0*/  BSYNC B1 ;  /* 0x0000000000017941 */ /* 0x000fea0003800000 */
.L_x_878:
        /* <DEDUP_REMOVED lines=26> */
[----:B------:R-:W-:Y:S02]  /*4250*/  ISETP.NE.AND.EX P3, PT, RZ, c[0x0][0x254], PT, P3 ;  /* 0x00009500ff007a0c */ /* 0x000fe40003f65330 */
[----:B------:R-:W-:-:S02]  /*4260*/  SHF.L.U32 R5, R2, 0x3, RZ ;  /* 0x0000000302057819 */ /* 0x000fc400000006ff */
[----:B------:R-:W-:Y:S01]  /*4270*/  SHF.L.U64.HI R3, R2, 0x3, RZ ;  /* 0x0000000302037819 */ /* 0x000fe200000102ff */
[----:B------:R-:W-:Y:S01]  /*4280*/  IMAD.MOV.U32 R4, RZ, RZ, R26 ;  /* 0x000000ffff047224 */ /* 0x000fe200078e001a */
[----:B------:R-:W-:-:S07]  /*4290*/  MOV R10, R24 ;  /* 0x00000018000a7202 */ /* 0x000fce0000000f00 */
[----:B------:R-:W-:Y:S02]  /*42a0*/  @P3 IADD3 R28, P4, R5, c[0x0][0x198], RZ ;  /* 0x00006600051c3a10 */ /* 0x000fe40007f9e0ff */
[----:B------:R-:W-:Y:S02]  /*42b0*/  MOV R8, R27 ;  /* 0x0000001b00087202 */ /* 0x000fe40000000f00 */
[----:B------:R-:W-:Y:S01]  /*42c0*/  @P3 IADD3.X R29, R3, c[0x0][0x19c], RZ, P4, !PT ;  /* 0x00006700031d3a10 */ /* 0x000fe200027fe4ff */
[----:B------:R1:W3:Y:S04]  /*42d0*/  LDG.E.128 R24, [R18.64+0x10] ;  /* 0x0000100412187981 */ /* 0x0002e8000c1e1d00 */
        /* <DEDUP_REMOVED lines=244> */
.L_x_881:
[----:B------:R-:W-:Y:S05]  /*5220*/  BSYNC B1 ;  /* 0x0000000000017941 */ /* 0x000fea0003800000 */
.L_x_880:
        /* <DEDUP_REMOVED lines=279> */
.L_x_883:
[----:B------:R-:W-:Y:S05]  /*63a0*/  BSYNC B1 ;  /* 0x0000000000017941 */ /* 0x000fea0003800000 */
.L_x_882:
[----:B0-----:R-:W0:Y:S01]  /*63b0*/  S2R R16, SR_TID.X ;  /* 0x0000000000107919 */ /* 0x001e220000002100 */
[----:B------:R-:W-:Y:S01]  /*63c0*/  BSSY B1, `(.L_x_884) ;  /* 0x000011c000017945 */ /* 0x000fe20003800000 */
[----:B0-----:R-:W-:-:S02]  /*63d0*/  LOP3.LUT R17, R16, 0x1f, RZ, 0xc, !PT ;  /* 0x0000001f10117812 */ /* 0x001fc400078e0cff */
[----:B------:R-:W-:-:S04]  /*63e0*/  MOV R16, c[0x0][0x168] ;  /* 0x00005a0000107a02 */ /* 0x000fc80000000f00 */
[----:B------:R-:W-:-:S04]  /*63f0*/  SHF.R.S32.HI R16, RZ, 0x1f, R16 ;  /* 0x0000001fff107819 */ /* 0x000fc80000011410 */
[----:B------:R-:W-:-:S04]  /*6400*/  LEA.HI R16, R16, c[0x0][0x168], RZ, 0x3 ;  /* 0x00005a0010107a11 */ /* 0x000fc800078f18ff */
[----:B------:R-:W-:-:S04]  /*6410*/  LEA.HI.SX32 R16, R16, R17, 0x1d ;  /* 0x0000001110107211 */ /* 0x000fc800078feaff */
[----:B------:R-:W-:-:S13]  /*6420*/  ISETP.GE.U32.AND P3, PT, R16, 0xa0, PT ;  /* 0x000000a01000780c */ /* 0x000fda0003f66070 */
[----:B------:R-:W-:Y:S05]  /*6430*/  @!P3 BRA `(.L_x_885) ;  /* 0x000011400000b947 */ /* 0x000fea0003800000 */
[----:B-----5:R0:W-:Y:S04]  /*6440*/  STL [R1+0x64c], R15 ;  /* 0x00064c0f01007387 */ /* 0x0201e80000100800 */
[----:B0-----:R-:W2:Y:S04]  /*6450*/  LDL.LU R15, [R1+0x30] ;  /* 0x00003000010f7983 */ /* 0x001ea80000300800 */
[----:B------:R-:W-:Y:S04]  /*6460*/  STL [R1+0x648], R14 ;  /* 0x0006480e01007387 */ /* 0x000fe80000100800 */
[----:B------:R-:W-:Y:S04]  /*6470*/  STL [R1+0x644], R13 ;  /* 0x0006440d01007387 */ /* 0x000fe80000100800 */
[----:B------:R-:W-:Y:S04]  /*6480*/  STL [R1+0x640], R12 ;  /* 0x0006400c01007387 */ /* 0x000fe80000100800 */
[----:B------:R-:W-:Y:S04]  /*6490*/  STL [R1+0x63c], R11 ;  /* 0x00063c0b01007387 */ /* 0x000fe80000100800 */
[----:B------:R0:W-:Y:S04]  /*64a0*/  STL [R1+0x638], R10 ;  /* 0x0006380a01007387 */ /* 0x0001e80000100800 */
[----:B------:R-:W-:Y:S04]  /*64b0*/  STL [R1+0x634], R9 ;  /* 0x0006340901007387 */ /* 0x000fe80000100800 */
[----:B------:R1:W-:Y:S04]  /*64c0*/  STL [R1+0x630], R8 ;  /* 0x0006300801007387 */ /* 0x0003e80000100800 */
[----:B0-----:R-:W3:Y:S04]  /*64d0*/  LDL.64 R10, [R1+0x308] ;  /* 0x00030800010a7983 */ /* 0x001ee80000100a00 */
[----:B-1----:R-:W4:Y:S04]  /*64e0*/  LDL.64 R8, [R1+0x300] ;  /* 0x0003000001087983 */ /* 0x002f280000100a00 */
[----:B---3--:R-:W-:Y:S04]  /*64f0*/  STL.64 [R1+0x660], R10 ;  /* 0x0006600a01007387 */ /* 0x008fe80000100a00 */
[----:B----4-:R0:W-:Y:S04]  /*6500*/  STL.64 [R1+0x658], R8 ;  /* 0x0006580801007387 */ /* 0x0101e80000100a00 */
[----:B0-----:R-:W3:Y:S01]  /*6510*/  LDL.64 R8, [R1+0x310] ;  /* 0x0003100001087983 */ /* 0x001ee20000100a00 */
[----:B------:R-:W-:-:S04]  /*6520*/  LEA R16, P4, R2, c[0x0][0x188], 0x5 ;  /* 0x0000620002107a11 */ /* 0x000fc800078828ff */
[----:B------:R-:W-:-:S05]  /*6530*/  LEA.HI.X R17, R2, c[0x0][0x18c], RZ, 0x5, P4 ;  /* 0x0000630002117a11 */ /* 0x000fca00020f2cff */
[----:B------:R-:W4:Y:S01]  /*6540*/  LDG.E.128 R24, [R16.64] ;  /* 0x0000000410187981 */ /* 0x000f22000c1e1d00 */
[----:B------:R-:W-:-:S04]  /*6550*/  ISETP.NE.U32.AND P3, PT, RZ, c[0x0][0x218], PT ;  /* 0x00008600ff007a0c */ /* 0x000fc80003f65070 */
[----:B------:R-:W-:Y:S01]  /*6560*/  ISETP.NE.AND.EX P3, PT, RZ, c[0x0][0x21c], PT, P3 ;  /* 0x00008700ff007a0c */ /* 0x000fe20003f65330 */
[----:B---3--:R0:W-:Y:S04]  /*6570*/  STL.64 [R1+0x668], R8 ;  /* 0x0006680801007387 */ /* 0x0081e80000100a00 */
[----:B------:R-:W3:Y:S04]  /*6580*/  LDL.64 R10, [R1+0x318] ;  /* 0x00031800010a7983 */ /* 0x000ee80000100a00 */
[----:B0-----:R0:W2:Y:S04]  /*6590*/  LDL.64 R8, [R1+0x50] ;  /* 0x0000500001087983 */ /* 0x0010a80000100a00 */
[----:B------:R-:W-:-:S04]  /*65a0*/  @P3 LEA R28, P4, R2, c[0x0][0x218], 0x5 ;  /* 0x00008600021c3a11 */ /* 0x000fc800078828ff */
[----:B------:R-:W-:Y:S02]  /*65b0*/  @P3 LEA.HI.X R29, R2, c[0x0][0x21c], RZ, 0x5, P4 ;  /* 0x00008700021d3a11 */ /* 0x000fe400020f2cff */
[----:B------:R-:W-:Y:S01]  /*65c0*/  ISETP.NE.U32.AND P4, PT, RZ, c[0x0][0x250], PT ;  /* 0x00009400ff007a0c */ /* 0x000fe20003f85070 */
[----:B------:R-:W-:-:S03]  /*65d0*/  HFMA2.MMA R18, -RZ, RZ, 0, 9.5367431640625e-07 ;  /* 0x00000010ff127435 */ /* 0x000fc600000001ff */
[----:B------:R-:W-:Y:S02]  /*65e0*/  ISETP.NE.AND.EX P4, PT, RZ, c[0x0][0x254], PT, P4 ;  /* 0x00009500ff007a0c */ /* 0x000fe40003f85340 */
[----:B------:R-:W-:Y:S02]  /*65f0*/  SHF.L.U32 R14, R2, 0x3, RZ ;  /* 0x00000003020e7819 */ /* 0x000fe400000006ff */
[----:B------:R-:W-:-:S03]  /*6600*/  SHF.R.U32.HI R13, RZ, 0x1d, R2 ;  /* 0x0000001dff0d7819 */ /* 0x000fc60000011602 */
[----:B------:R-:W-:-:S04]  /*6610*/  IMAD.WIDE.U32 R20, R2, R18, c[0x0][0x208] ;  /* 0x0000820002147625 */ /* 0x000fc800078e0012 */
[----:B------:R-:W-:Y:S02]  /*6620*/  IMAD.WIDE.U32 R18, R2, R18, c[0x0][0x210] ;  /* 0x0000840002127625 */ /* 0x000fe400078e0012 */
[----:B------:R-:W2:Y:S04]  /*6630*/  LDG.E.128 R20, [R20.64] ;  /* 0x0000000414147981 */ /* 0x000ea8000c1e1d00 */
[----:B---3--:R1:W-:Y:S04]  /*6640*/  STL.64 [R1+0x670], R10 ;  /* 0x0006700a01007387 */ /* 0x0083e80000100a00 */
[----:B------:R4:W-:Y:S04]  /*6650*/  STL [R1+0x62c], R7 ;  /* 0x00062c0701007387 */ /* 0x0009e80000100800 */
[----:B------:R-:W-:Y:S01]  /*6660*/  STL [R1+0x628], R6 ;  /* 0x0006280601007387 */ /* 0x000fe20000100800 */
[----:B-1----:R-:W-:-:S03]  /*6670*/  @P4 IADD3 R10, P5, R14, c[0x0][0x198], RZ ;  /* 0x000066000e0a4a10 */ /* 0x002fc60007fbe0ff */
[----:B------:R1:W-:Y:S01]  /*6680*/  STL [R1+0x624], R5 ;  /* 0x0006240501007387 */ /* 0x0003e20000100800 */
[----:B----4-:R-:W-:Y:S01]  /*6690*/  IMAD.MOV.U32 R7, RZ, RZ, R24 ;  /* 0x000000ffff077224 */ /* 0x010fe200078e0018 */
[----:B------:R-:W-:Y:S02]  /*66a0*/  @P4 IADD3.X R11, R13, c[0x0][0x19c], RZ, P5, !PT ;  /* 0x000067000d0b4a10 */ /* 0x000fe40002ffe4ff */
[----:B------:R3:W-:Y:S04]  /*66b0*/  STL [R1+0x620], R4 ;  /* 0x0006200401007387 */ /* 0x0007e80000100800 */
[----:B------:R4:W-:Y:S01]  /*66c0*/  STL [R1+0x61c], R3 ;  /* 0x00061c0301007387 */ /* 0x0009e20000100800 */
[----:B-1----:R-:W-:-:S03]  /*66d0*/  MOV R5, R25 ;  /* 0x0000001900057202 */ /* 0x002fc60000000f00 */
[----:B--2---:R1:W2:Y:S01]  /*66e0*/  @P4 LDG.E.64 R8, [R10.64] ;  /* 0x000000040a084981 */ /* 0x0042a2000c1e1b00 */
[----:B---3--:R-:W-:Y:S02]  /*66f0*/  MOV R4, R26 ;  /* 0x0000001a00047202 */ /* 0x008fe40000000f00 */
[----:B----4-:R-:W-:Y:S02]  /*6700*/  MOV R3, R27 ;  /* 0x0000001b00037202 */ /* 0x010fe40000000f00 */
[----:B------:R3:W4:Y:S04]  /*6710*/  LDG.E.128 R24, [R16.64+0x10] ;  /* 0x0000100410187981 */ /* 0x000728000c1e1d00 */
[----:B---3--:R-:W3:Y:S04]  /*6720*/  LDG.E.128 R16, [R18.64] ;  /* 0x0000000412107981 */ /* 0x008ee8000c1e1d00 */
[----:B---3--:R-:W-:Y:S04]  /*6730*/  STL [R1+0x650], R19 ;  /* 0x0006501301007387 */ /* 0x008fe80000100800 */
[----:B-1----:R0:W3:Y:S04]  /*6740*/  LDL.LU.64 R10, [R1+0x670] ;  /* 0x00067000010a7983 */ /* 0x0020e80000300a00 */
[----:B--2---:R1:W-:Y:S04]  /*6750*/  @P4 STL.64 [R1+0x50], R8 ;  /* 0x0000500801004387 */ /* 0x0043e80000100a00 */
[----:B-1----:R0:W3:Y:S04]  /*6760*/  LDL.LU.64 R8, [R1+0x668] ;  /* 0x0006680001087983 */ /* 0x0020e80000300a00 */
[----:B---3--:R-:W2:Y:S04]  /*6770*/  @P3 LDG.E.128 R8, [R28.64] ;  /* 0x000000041c083981 */ /* 0x008ea8000c1e1d00 */
[----:B--2---:R-:W-:Y:S04]  /*6780*/  @P3 STL.64 [R1+0x310], R8 ;  /* 0x0003100801003387 */ /* 0x004fe80000100a00 */
[----:B------:R1:W-:Y:S04]  /*6790*/  @P3 STL.64 [R1+0x318], R10 ;  /* 0x0003180a01003387 */ /* 0x0003e80000100a00 */
[----:B-1----:R0:W2:Y:S04]  /*67a0*/  LDL.LU.64 R10, [R1+0x660] ;  /* 0x00066000010a7983 */ /* 0x0020a80000300a00 */
[----:B------:R0:W2:Y:S04]  /*67b0*/  LDL.LU.64 R8, [R1+0x658] ;  /* 0x0006580001087983 */ /* 0x0000a80000300a00 */
[----:B--2---:R-:W2:Y:S04]  /*67c0*/  @P3 LDG.E.128 R8, [R28.64+0x10] ;  /* 0x000010041c083981 */ /* 0x004ea8000c1e1d00 */
[----:B--2---:R1:W-:Y:S04]  /*67d0*/  @P3 STL.64 [R1+0x300], R8 ;  /* 0x0003000801003387 */ /* 0x0043e80000100a00 */
[----:B------:R2:W-:Y:S01]  /*67e0*/  @P3 STL.64 [R1+0x308], R10 ;  /* 0x0003080a01003387 */ /* 0x0005e20000100a00 */
[----:B------:R-:W-:-:S03]  /*67f0*/  IADD3 R28, P3, R14, c[0x0][0x190], RZ ;  /* 0x000064000e1c7a10 */ /* 0x000fc60007f7e0ff */
[----:B------:R-:W3:Y:S01]  /*6800*/  LDL R6, [R1+0x4fc] ;  /* 0x0004fc0001067983 */ /* 0x000ee20000100800 */
[----:B------:R-:W-:Y:S01]  /*6810*/  IADD3.X R29, R13, c[0x0][0x194], RZ, P3, !PT ;  /* 0x000065000d1d7a10 */ /* 0x000fe20001ffe4ff */
[----:B------:R-:W0:Y:S02]  /*6820*/  LDC.U8 R14, c[0x0][0x1f0] ;  /* 0x00007c00ff0e7b82 */ /* 0x000e240000000000 */
[----:B------:R-:W3:Y:S04]  /*6830*/  LDL.LU R13, [R1+0x1e0] ;  /* 0x0001e000010d7983 */ /* 0x000ee80000300800 */
[----:B-1----:R1:W3:Y:S04]  /*6840*/  LDG.E.64 R8, [R28.64] ;  /* 0x000000041c087981 */ /* 0x0022e8000c1e1b00 */
[----:B--2---:R-:W2:Y:S01]  /*6850*/  LDL.LU R10, [R1+0x280] ;  /* 0x00028000010a7983 */ /* 0x004ea20000300800 */
[----:B0-----:R-:W-:-:S04]  /*6860*/  ISETP.NE.AND P3, PT, R14, RZ, PT ;  /* 0x000000ff0e00720c */ /* 0x001fc80003f65270 */
[----:B------:R-:W-:-:S05]  /*6870*/  FSEL R2, R15, RZ, !P3 ;  /* 0x000000ff0f027208 */ /* 0x000fca0005800000 */
[C---:B-1----:R-:W-:Y:S02]  /*6880*/  FADD.FTZ R28, -R2.reuse, R7 ;  /* 0x00000007021c7221 */ /* 0x042fe40000010100 */
[C---:B------:R-:W-:Y:S02]  /*6890*/  FADD.FTZ R29, -R2.reuse, R5 ;  /* 0x00000005021d7221 */ /* 0x040fe40000010100 */
[----:B------:R-:W-:Y:S02]  /*68a0*/  FADD.FTZ R5, -R2, R4 ;  /* 0x0000000402057221 */ /* 0x000fe40000010100 */
[----:B------:R-:W2:Y:S04]  /*68b0*/  LDL R4, [R1+0x518] ;  /* 0x0005180001047983 */ /* 0x000ea80000100800 */
[----:B------:R-:W2:Y:S04]  /*68c0*/  LDL.LU R7, [R1+0x140] ;  /* 0x0001400001077983 */ /* 0x000ea80000300800 */
[----:B---3--:R0:W-:Y:S02]  /*68d0*/  STL.64 [R1+0x10], R8 ;  /* 0x0000100801007387 */ /* 0x0081e40000100a00 */
[----:B0-----:R-:W-:-:S02]  /*68e0*/  FMUL.FTZ R9, R0, R28 ;  /* 0x0000001c00097220 */ /* 0x001fc40000410000 */
[----:B------:R-:W3:Y:S04]  /*68f0*/  LDL.LU R28, [R1+0xa0] ;  /* 0x0000a000011c7983 */ /* 0x000ee80000300800 */
[----:B------:R-:W3:Y:S04]  /*6900*/  LDL R12, [R1+0x4f4] ;  /* 0x0004f400010c7983 */ /* 0x000ee80000100800 */
[----:B------:R-:W3:Y:S04]  /*6910*/  LDL.LU R11, [R1+0x1e4] ;  /* 0x0001e400010b7983 */ /* 0x000ee80000300800 */
[----:B------:R-:W3:Y:S01]  /*6920*/  LDL.LU R8, [R1+0x284] ;  /* 0x0002840001087983 */ /* 0x000ee20000300800 */
[C---:B----4-:R-:W-:Y:S01]  /*6930*/  FADD.FTZ R19, -R2.reuse, R25 ;  /* 0x0000001902137221 */ /* 0x050fe20000010100 */
[----:B------:R-:W-:Y:S01]  /*6940*/  PRMT R25, RZ, 0x5410, R20 ;  /* 0x00005410ff197816 */ /* 0x000fe20000000014 */
[C---:B------:R-:W-:Y:S01]  /*6950*/  FADD.FTZ R14, -R2.reuse, R24 ;  /* 0x00000018020e7221 */ /* 0x040fe20000010100 */
[----:B------:R-:W-:Y:S01]  /*6960*/  PRMT R24, RZ, 0x5410, R16 ;  /* 0x00005410ff187816 */ /* 0x000fe20000000010 */
[----:B------:R-:W-:-:S02]  /*6970*/  FADD.FTZ R3, -R2, R3 ;  /* 0x0000000302037221 */ /* 0x000fc40000010100 */
[----:B--2---:R-:W-:Y:S02]  /*6980*/  FFMA.FTZ R10, R9, R25, R10 ;  /* 0x00000019090a7223 */ /* 0x004fe4000001000a */
[C---:B------:R-:W-:Y:S02]  /*6990*/  FADD.FTZ R26, -R2.reuse, R26 ;  /* 0x0000001a021a7221 */ /* 0x040fe40000010100 */
[----:B------:R-:W-:Y:S02]  /*69a0*/  FADD.FTZ R27, -R2, R27 ;  /* 0x0000001b021b7221 */ /* 0x000fe40000010100 */
[----:B------:R-:W-:Y:S02]  /*69b0*/  FADD.FTZ R13, R13, R25 ;  /* 0x000000190d0d7221 */ /* 0x000fe40000010000 */
[-C--:B------:R-:W-:Y:S02]  /*69c0*/  FMUL.FTZ R2, R6, R24.reuse ;  /* 0x0000001806027220 */ /* 0x080fe40000410000 */
[----:B------:R-:W2:Y:S04]  /*69d0*/  LDL R6, [R1+0x514] ;  /* 0x0005140001067983 */ /* 0x000ea80000100800 */
[----:B------:R-:W-:Y:S01]  /*69e0*/  STL [R1+0x418], R9 ;  /* 0x0004180901007387 */ /* 0x000fe20000100800 */
[----:B------:R-:W-:-:S03]  /*69f0*/  FFMA.FTZ R7, R9, R24, R7 ;  /* 0x0000001809077223 */ /* 0x000fc60000010007 */
[----:B------:R0:W-:Y:S04]  /*6a00*/  STL [R1+0x280], R10 ;  /* 0x0002800a01007387 */ /* 0x0001e80000100800 */
[----:B------:R1:W-:Y:S04]  /*6a10*/  STL [R1+0x1e0], R13 ;  /* 0x0001e00d01007387 */ /* 0x0003e80000100800 */
[----:B------:R-:W4:Y:S01]  /*6a20*/  LDL.LU R15, [R1+0xa4] ;  /* 0x0000a400010f7983 */ /* 0x000f220000300800 */
[----:B0-----:R-:W-:-:S03]  /*6a30*/  FFMA.FTZ R10, R4, R25, R2 ;  /* 0x00000019040a7223 */ /* 0x001fc60000010002 */
[----:B-1----:R-:W4:Y:S01]  /*6a40*/  LDL.LU R13, [R1+0x144] ;  /* 0x00014400010d7983 */ /* 0x002f220000300800 */
[----:B------:R-:W-:-:S03]  /*6a50*/  PRMT R20, RZ, 0x7610, R20 ;  /* 0x00007610ff147816 */ /* 0x000fc60000000014 */
[----:B------:R-:W4:Y:S04]  /*6a60*/  LDL R4, [R1+0x4f0] ;  /* 0x0004f00001047983 */ /* 0x000f280000100800 */
[----:B------:R-:W-:Y:S01]  /*6a70*/  STL [R1+0x4cc], R10 ;  /* 0x0004cc0a01007387 */ /* 0x000fe20000100800 */
[----:B------:R-:W-:Y:S01]  /*6a80*/  PRMT R16, RZ, 0x7610, R16 ;  /* 0x00007610ff107816 */ /* 0x000fe20000000010 */
[----:B---3--:R-:W-:-:S05]  /*6a90*/  FADD.FTZ R28, R28, R24 ;  /* 0x000000181c1c7221 */ /* 0x008fca0000010000 */
[----:B------:R-:W-:Y:S04]  /*6aa0*/  STL [R1+0xa0], R28 ;  /* 0x0000a01c01007387 */ /* 0x000fe80000100800 */
[----:B------:R0:W-:Y:S01]  /*6ab0*/  STL [R1+0x140], R7 ;  /* 0x0001400701007387 */ /* 0x0001e20000100800 */
[----:B------:R-:W-:Y:S02]  /*6ac0*/  FADD.FTZ R11, R11, R20 ;  /* 0x000000140b0b7221 */ /* 0x000fe40000010000 */
[----:B0-----:R-:W-:-:S04]  /*6ad0*/  FMUL.FTZ R7, R0, R29 ;  /* 0x0000001d00077220 */ /* 0x001fc80000410000 */
[----:B------:R-:W-:Y:S01]  /*6ae0*/  FFMA.FTZ R8, R7, R20, R8 ;  /* 0x0000001407087223 */ /* 0x000fe20000010008 */
[----:B------:R-:W-:Y:S01]  /*6af0*/  STL [R1+0x438], R7 ;  /* 0x0004380701007387 */ /* 0x000fe20000100800 */
[----:B------:R-:W-:-:S03]  /*6b00*/  FMUL.FTZ R2, R12, R16 ;  /* 0x000000100c027220 */ /* 0x000fc60000410000 */
[----:B------:R2:W-:Y:S04]  /*6b10*/  STL [R1+0x284], R8 ;  /* 0x0002840801007387 */ /* 0x0005e80000100800 */
[----:B------:R0:W-:Y:S04]  /*6b20*/  STL [R1+0x1e4], R11 ;  /* 0x0001e40b01007387 */ /* 0x0001e80000100800 */
[----:B------:R-:W3:Y:S01]  /*6b30*/  LDL.LU R12, [R1+0x1e8] ;  /* 0x0001e800010c7983 */ /* 0x000ee20000300800 */
[----:B--2---:R-:W-:-:S03]  /*6b40*/  FFMA.FTZ R8, R6, R20, R2 ;  /* 0x0000001406087223 */ /* 0x004fc60000010002 */
[----:B0-----:R-:W2:Y:S01]  /*6b50*/  LDL.LU R11, [R1+0x288] ;  /* 0x00028800010b7983 */ /* 0x001ea20000300800 */
[----:B----4-:R-:W-:-:S03]  /*6b60*/  FADD.FTZ R15, R15, R16 ;  /* 0x000000100f0f7221 */ /* 0x010fc60000010000 */
[----:B------:R-:W4:Y:S04]  /*6b70*/  LDL R6, [R1+0x510] ;  /* 0x0005100001067983 */ /* 0x000f280000100800 */
[----:B------:R-:W2:Y:S01]  /*6b80*/  LDL.LU R29, [R1+0xa8] ;  /* 0x0000a800011d7983 */ /* 0x000ea20000300800 */
[----:B------:R-:W-:-:S03]  /*6b90*/  FFMA.FTZ R13, R7, R16, R13 ;  /* 0x00000010070d7223 */ /* 0x000fc6000001000d */
[----:B------:R-:W-:Y:S04]  /*6ba0*/  STL [R1+0xa4], R15 ;  /* 0x0000a40f01007387 */ /* 0x000fe80000100800 */
[----:B------:R-:W4:Y:S04]  /*6bb0*/  LDL.LU R28, [R1+0x148] ;  /* 0x00014800011c7983 */ /* 0x000f280000300800 */
[----:B------:R0:W-:Y:S04]  /*6bc0*/  STL [R1+0x144], R13 ;  /* 0x0001440d01007387 */ /* 0x0001e80000100800 */
[----:B------:R-:W-:Y:S04]  /*6bd0*/  STL [R1+0x4b8], R8 ;  /* 0x0004b80801007387 */ /* 0x000fe80000100800 */
[----:B------:R-:W4:Y:S01]  /*6be0*/  LDL R25, [R1+0x4ec] ;  /* 0x0004ec0001197983 */ /* 0x000f220000100800 */
[----:B------:R-:W-:-:S03]  /*6bf0*/  PRMT R20, RZ, 0x5410, R21 ;  /* 0x00005410ff147816 */ /* 0x000fc60000000015 */
[----:B------:R-:W4:Y:S01]  /*6c00*/  LDL.LU R24, [R1+0x1ec] ;  /* 0x0001ec0001187983 */ /* 0x000f220000300800 */
[----:B------:R-:W-:-:S03]  /*6c10*/  PRMT R16, RZ, 0x5410, R17 ;  /* 0x00005410ff107816 */ /* 0x000fc60000000011 */
[----:B0-----:R-:W4:Y:S01]  /*6c20*/  LDL.LU R13, [R1+0x28c] ;  /* 0x00028c00010d7983 */ /* 0x001f220000300800 */
[----:B------:R-:W-:Y:S02]  /*6c30*/  FMUL.FTZ R5, R0, R5 ;  /* 0x0000000500057220 */ /* 0x000fe40000410000 */
[----:B------:R-:W-:Y:S02]  /*6c40*/  FMUL.FTZ R2, R4, R16 ;  /* 0x0000001004027220 */ /* 0x000fe40000410000 */
[----:B------:R-:W4:Y:S04]  /*6c50*/  LDL R4, [R1+0x50c] ;  /* 0x00050c0001047983 */ /* 0x000f280000100800 */
[----:B------:R-:W-:Y:S01]  /*6c60*/  STL [R1+0x434], R5 ;  /* 0x0004340501007387 */ /* 0x000fe20000100800 */
[----:B---3--:R-:W-:-:S05]  /*6c70*/  FADD.FTZ R12, R12, R20 ;  /* 0x000000140c0c7221 */ /* 0x008fca0000010000 */
[----:B------:R0:W-:Y:S04]  /*6c80*/  STL [R1+0x1e8], R12 ;  /* 0x0001e80c01007387 */ /* 0x0001e80000100800 */
[----:B0-----:R-:W3:Y:S01]  /*6c90*/  LDL.LU R12, [R1+0xac] ;  /* 0x0000ac00010c7983 */ /* 0x001ee20000300800 */
[-C--:B--2---:R-:W-:Y:S01]  /*6ca0*/  FFMA.FTZ R11, R5, R20.reuse, R11 ;  /* 0x00000014050b7223 */ /* 0x084fe2000001000b */
[----:B------:R-:W-:Y:S01]  /*6cb0*/  PRMT R21, RZ, 0x7610, R21 ;  /* 0x00007610ff157816 */ /* 0x000fe20000000015 */
[----:B----4-:R-:W-:Y:S01]  /*6cc0*/  FFMA.FTZ R6, R6, R20, R2 ;  /* 0x0000001406067223 */ /* 0x010fe20000010002 */
[----:B------:R-:W2:Y:S01]  /*6cd0*/  LDL.LU R15, [R1+0x14c] ;  /* 0x00014c00010f7983 */ /* 0x000ea20000300800 */
[----:B------:R-:W-:Y:S02]  /*6ce0*/  FADD.FTZ R29, R29, R16 ;  /* 0x000000101d1d7221 */ /* 0x000fe40000010000 */
[----:B------:R-:W-:Y:S01]  /*6cf0*/  FFMA.FTZ R28, R5, R16, R28 ;  /* 0x00000010051c7223 */ /* 0x000fe2000001001c */
[----:B------:R0:W-:Y:S01]  /*6d00*/  STL [R1+0x288], R11 ;  /* 0x0002880b01007387 */ /* 0x0001e20000100800 */
[----:B------:R-:W-:Y:S01]  /*6d10*/  FMUL.FTZ R3, R0, R3 ;  /* 0x0000000300037220 */ /* 0x000fe20000410000 */
[----:B------:R-:W-:-:S02]  /*6d20*/  PRMT R17, RZ, 0x7610, R17 ;  /* 0x00007610ff117816 */ /* 0x000fc40000000011 */
[----:B0-----:R-:W4:Y:S04]  /*6d30*/  LDL R11, [R1+0x4e8] ;  /* 0x0004e800010b7983 */ /* 0x001f280000100800 */
[----:B------:R-:W-:Y:S01]  /*6d40*/  STL [R1+0x4a4], R6 ;  /* 0x0004a40601007387 */ /* 0x000fe20000100800 */
[----:B------:R-:W-:-:S03]  /*6d50*/  FADD.FTZ R24, R24, R21 ;  /* 0x0000001518187221 */ /* 0x000fc60000010000 */
[----:B------:R0:W-:Y:S01]  /*6d60*/  STL [R1+0xa8], R29 ;  /* 0x0000a81d01007387 */ /* 0x0001e20000100800 */
[----:B------:R-:W-:-:S03]  /*6d70*/  FFMA.FTZ R13, R3, R21, R13 ;  /* 0x00000015030d7223 */ /* 0x000fc6000001000d */
[----:B------:R-:W-:Y:S01]  /*6d80*/  STL [R1+0x148], R28 ;  /* 0x0001481c01007387 */ /* 0x000fe20000100800 */
[----:B------:R-:W-:-:S03]  /*6d90*/  FMUL.FTZ R2, R25, R17 ;  /* 0x0000001119027220 */ /* 0x000fc60000410000 */
[----:B------:R-:W-:Y:S04]  /*6da0*/  STL [R1+0x430], R3 ;  /* 0x0004300301007387 */ /* 0x000fe80000100800 */
[----:B------:R1:W-:Y:S04]  /*6db0*/  STL [R1+0x1ec], R24 ;  /* 0x0001ec1801007387 */ /* 0x0003e80000100800 */
[----:B0-----:R-:W4:Y:S04]  /*6dc0*/  LDL.LU R29, [R1+0x1d0] ;  /* 0x0001d000011d7983 */ /* 0x001f280000300800 */
[----:B------:R-:W4:Y:S04]  /*6dd0*/  LDL.LU R25, [R1+0x270] ;  /* 0x0002700001197983 */ /* 0x000f280000300800 */
[----:B------:R0:W-:Y:S04]  /*6de0*/  STL [R1+0x28c], R13 ;  /* 0x00028c0d01007387 */ /* 0x0001e80000100800 */
[----:B-1----:R-:W4:Y:S04]  /*6df0*/  LDL R24, [R1+0x508] ;  /* 0x0005080001187983 */ /* 0x002f280000100800 */
[----:B0-----:R-:W4:Y:S01]  /*6e00*/  LDL.LU R13, [R1+0x90] ;  /* 0x00009000010d7983 */ /* 0x001f220000300800 */
[----:B---3--:R-:W-:-:S05]  /*6e10*/  FADD.FTZ R12, R12, R17 ;  /* 0x000000110c0c7221 */ /* 0x008fca0000010000 */
[----:B------:R0:W-:Y:S04]  /*6e20*/  STL [R1+0xac], R12 ;  /* 0x0000ac0c01007387 */ /* 0x0001e80000100800 */
[----:B0-----:R-:W3:Y:S01]  /*6e30*/  LDL.LU R12, [R1+0x130] ;  /* 0x00013000010c7983 */ /* 0x001ee20000300800 */
[----:B------:R-:W-:Y:S01]  /*6e40*/  FFMA.FTZ R4, R4, R21, R2 ;  /* 0x0000001504047223 */ /* 0x000fe20000010002 */
[----:B------:R-:W-:Y:S01]  /*6e50*/  PRMT R16, RZ, 0x5410, R18 ;  /* 0x00005410ff107816 */ /* 0x000fe20000000012 */
[----:B--2---:R-:W-:Y:S01]  /*6e60*/  FFMA.FTZ R15, R3, R17, R15 ;  /* 0x00000011030f7223 */ /* 0x004fe2000001000f */
[----:B------:R-:W-:Y:S01]  /*6e70*/  PRMT R17, RZ, 0x5410, R22 ;  /* 0x00005410ff117816 */ /* 0x000fe20000000016 */
[----:B------:R-:W-:Y:S01]  /*6e80*/  FMUL.FTZ R28, R0, R14 ;  /* 0x0000000e001c7220 */ /* 0x000fe20000410000 */
[----:B------:R-:W-:Y:S01]  /*6e90*/  STL [R1+0x490], R4 ;  /* 0x0004900401007387 */ /* 0x000fe20000100800 */
[----:B----4-:R-:W-:-:S03]  /*6ea0*/  FMUL.FTZ R2, R11, R16 ;  /* 0x000000100b027220 */ /* 0x010fc60000410000 */
[----:B------:R0:W-:Y:S04]  /*6eb0*/  STL [R1+0x14c], R15 ;  /* 0x00014c0f01007387 */ /* 0x0001e80000100800 */
[----:B------:R-:W2:Y:S04]  /*6ec0*/  LDL R11, [R1+0x4e4] ;  /* 0x0004e400010b7983 */ /* 0x000ea80000100800 */
[----:B------:R-:W4:Y:S04]  /*6ed0*/  LDL.LU R20, [R1+0x1d4] ;  /* 0x0001d40001147983 */ /* 0x000f280000300800 */
[----:B0-----:R-:W2:Y:S04]  /*6ee0*/  LDL.LU R15, [R1+0x274] ;  /* 0x00027400010f7983 */ /* 0x001ea80000300800 */
[----:B------:R-:W2:Y:S01]  /*6ef0*/  LDL R14, [R1+0x504] ;  /* 0x00050400010e7983 */ /* 0x000ea20000100800 */
[----:B------:R-:W-:-:S02]  /*6f00*/  FADD.FTZ R29, R29, R17 ;  /* 0x000000111d1d7221 */ /* 0x000fc40000010000 */
[----:B------:R-:W-:Y:S01]  /*6f10*/  FFMA.FTZ R25, R28, R17, R25 ;  /* 0x000000111c197223 */ /* 0x000fe20000010019 */
[----:B------:R-:W-:Y:S04]  /*6f20*/  STL [R1+0x42c], R28 ;  /* 0x00042c1c01007387 */ /* 0x000fe80000100800 */
[----:B------:R-:W-:Y:S01]  /*6f30*/  STL [R1+0x1d0], R29 ;  /* 0x0001d01d01007387 */ /* 0x000fe20000100800 */
[----:B------:R-:W-:-:S05]  /*6f40*/  FADD.FTZ R13, R13, R16 ;  /* 0x000000100d0d7221 */ /* 0x000fca0000010000 */
[----:B------:R0:W-:Y:S04]  /*6f50*/  STL [R1+0x90], R13 ;  /* 0x0000900d01007387 */ /* 0x0001e80000100800 */
[----:B------:R-:W-:Y:S04]  /*6f60*/  STL [R1+0x270], R25 ;  /* 0x0002701901007387 */ /* 0x000fe80000100800 */
[----:B0-----:R-:W2:Y:S01]  /*6f70*/  LDL.LU R13, [R1+0x94] ;  /* 0x00009400010d7983 */ /* 0x001ea20000300800 */
[----:B---3--:R-:W-:-:S05]  /*6f80*/  FFMA.FTZ R12, R28, R16, R12 ;  /* 0x000000101c0c7223 */ /* 0x008fca000001000c */
[----:B------:R0:W-:Y:S04]  /*6f90*/  STL [R1+0x130], R12 ;  /* 0x0001300c01007387 */ /* 0x0001e80000100800 */
[----:B0-----:R-:W3:Y:S01]  /*6fa0*/  LDL.LU R12, [R1+0x134] ;  /* 0x00013400010c7983 */ /* 0x001ee20000300800 */
[----:B------:R-:W-:Y:S01]  /*6fb0*/  PRMT R22, RZ, 0x7610, R22 ;  /* 0x00007610ff167816 */ /* 0x000fe20000000016 */
[----:B------:R-:W-:Y:S01]  /*6fc0*/  FFMA.FTZ R29, R24, R17, R2 ;  /* 0x00000011181d7223 */ /* 0x000fe20000010002 */
[----:B------:R-:W-:Y:S01]  /*6fd0*/  PRMT R18, RZ, 0x7610, R18 ;  /* 0x00007610ff127816 */ /* 0x000fe20000000012 */
[----:B------:R-:W-:Y:S02]  /*6fe0*/  FMUL.FTZ R24, R0, R19 ;  /* 0x0000001300187220 */ /* 0x000fe40000410000 */
[----:B----4-:R-:W-:Y:S01]  /*6ff0*/  FADD.FTZ R20, R20, R22 ;  /* 0x0000001614147221 */ /* 0x010fe20000010000 */
[----:B------:R-:W-:Y:S01]  /*7000*/  STL [R1+0x47c], R29 ;  /* 0x00047c1d01007387 */ /* 0x000fe20000100800 */
[----:B--2---:R-:W-:-:S02]  /*7010*/  FFMA.FTZ R15, R24, R22, R15 ;  /* 0x00000016180f7223 */ /* 0x004fc4000001000f */
[----:B------:R-:W-:Y:S01]  /*7020*/  FMUL.FTZ R2, R11, R18 ;  /* 0x000000120b027220 */ /* 0x000fe20000410000 */
[----:B------:R-:W2:Y:S04]  /*7030*/  LDL.LU R19, [R1+0x650] ;  /* 0x0006500001137983 */ /* 0x000ea80000300800 */
[----:B------:R-:W4:Y:S01]  /*7040*/  LDL R11, [R1+0x4e0] ;  /* 0x0004e000010b7983 */ /* 0x000f220000100800 */
[----:B------:R-:W-:-:S03]  /*7050*/  FFMA.FTZ R25, R14, R22, R2 ;  /* 0x000000160e197223 */ /* 0x000fc60000010002 */
[----:B------:R-:W-:Y:S04]  /*7060*/  STL [R1+0x428], R24 ;  /* 0x0004281801007387 */ /* 0x000fe80000100800 */
[----:B------:R-:W-:Y:S04]  /*7070*/  STL [R1+0x1d4], R20 ;  /* 0x0001d41401007387 */ /* 0x000fe80000100800 */
[----:B------:R0:W-:Y:S04]  /*7080*/  STL [R1+0x274], R15 ;  /* 0x0002740f01007387 */ /* 0x0001e80000100800 */
[----:B0-----:R-:W4:Y:S04]  /*7090*/  LDL.LU R15, [R1+0x1d8] ;  /* 0x0001d800010f7983 */ /* 0x001f280000300800 */
[----:B------:R-:W4:Y:S01]  /*70a0*/  LDL.LU R14, [R1+0x278] ;  /* 0x00027800010e7983 */ /* 0x000f220000300800 */
[----:B------:R-:W-:-:S03]  /*70b0*/  FADD.FTZ R13, R13, R18 ;  /* 0x000000120d0d7221 */ /* 0x000fc60000010000 */
[----:B------:R-:W4:Y:S04]  /*70c0*/  LDL R21, [R1+0x500] ;  /* 0x0005000001157983 */ /* 0x000f280000100800 */
[----:B------:R-:W4:Y:S04]  /*70d0*/  LDL.LU R22, [R1+0x20] ;  /* 0x0000200001167983 */ /* 0x000f280000300800 */
[----:B------:R0:W-:Y:S04]  /*70e0*/  STL [R1+0x94], R13 ;  /* 0x0000940d01007387 */ /* 0x0001e80000100800 */
[----:B0-----:R-:W4:Y:S01]  /*70f0*/  LDL.LU R13, [R1+0x98] ;  /* 0x00009800010d7983 */ /* 0x001f220000300800 */
[----:B---3--:R-:W-:-:S03]  /*7100*/  FFMA.FTZ R12, R24, R18, R12 ;  /* 0x00000012180c7223 */ /* 0x008fc6000001000c */
[----:B------:R-:W3:Y:S01]  /*7110*/  LDL.LU R18, [R1+0x138] ;  /* 0x0001380001127983 */ /* 0x000ee20000300800 */
[----:B------:R-:W-:Y:S01]  /*7120*/  PRMT R17, RZ, 0x5410, R23 ;  /* 0x00005410ff117816 */ /* 0x000fe20000000017 */
[----:B------:R-:W-:Y:S02]  /*7130*/  FMUL.FTZ R20, R0, R26 ;  /* 0x0000001a00147220 */ /* 0x000fe40000410000 */
[----:B------:R-:W3:Y:S01]  /*7140*/  LDL.LU R26, [R1+0x24] ;  /* 0x00002400011a7983 */ /* 0x000ee20000300800 */
[----:B--2---:R-:W-:-:S03]  /*7150*/  PRMT R16, RZ, 0x5410, R19 ;  /* 0x00005410ff107816 */ /* 0x004fc60000000013 */
[----:B------:R0:W-:Y:S04]  /*7160*/  STL [R1+0x134], R12 ;  /* 0x0001340c01007387 */ /* 0x0001e80000100800 */
[----:B------:R-:W-:Y:S01]  /*7170*/  STL [R1+0x468], R25 ;  /* 0x0004681901007387 */ /* 0x000fe20000100800 */
[----:B----4-:R-:W-:-:S03]  /*7180*/  FMUL.FTZ R2, R11, R16 ;  /* 0x000000100b027220 */ /* 0x010fc60000410000 */
[----:B0-----:R-:W2:Y:S04]  /*7190*/  LDL.LU R12, [R1+0x1dc] ;  /* 0x0001dc00010c7983 */ /* 0x001ea80000300800 */
[----:B------:R-:W4:Y:S04]  /*71a0*/  LDL.LU R11, [R1+0x27c] ;  /* 0x00027c00010b7983 */ /* 0x000f280000300800 */
[----:B------:R-:W-:Y:S01]  /*71b0*/  STL [R1+0x404], R20 ;  /* 0x0004041401007387 */ /* 0x000fe20000100800 */
[----:B------:R-:W-:Y:S02]  /*71c0*/  FADD.FTZ R15, R15, R17 ;  /* 0x000000110f0f7221 */ /* 0x000fe40000010000 */
[----:B------:R-:W-:-:S03]  /*71d0*/  FFMA.FTZ R14, R20, R17, R14 ;  /* 0x00000011140e7223 */ /* 0x000fc6000001000e */
[----:B------:R0:W-:Y:S01]  /*71e0*/  STL [R1+0x1d8], R15 ;  /* 0x0001d80f01007387 */ /* 0x0001e20000100800 */
[----:B------:R-:W-:-:S03]  /*71f0*/  FFMA.FTZ R21, R21, R17, R2 ;  /* 0x0000001115157223 */ /* 0x000fc60000010002 */
[----:B0-----:R0:W5:Y:S04]  /*7200*/  LDL.LU R15, [R1+0x64c] ;  /* 0x00064c00010f7983 */ /* 0x0011680000300800 */
[----:B------:R1:W-:Y:S01]  /*7210*/  STL [R1+0x278], R14 ;  /* 0x0002780e01007387 */ /* 0x0003e20000100800 */
[----:B------:R-:W-:-:S03]  /*7220*/  FADD.FTZ R13, R13, R16 ;  /* 0x000000100d0d7221 */ /* 0x000fc60000010000 */
[----:B-1----:R0:W5:Y:S04]  /*7230*/  LDL.LU R14, [R1+0x648] ;  /* 0x00064800010e7983 */ /* 0x0021680000300800 */
[----:B------:R-:W4:Y:S04]  /*7240*/  LDL R2, [R1+0x4dc] ;  /* 0x0004dc0001027983 */ /* 0x000f280000100800 */
[----:B------:R-:W4:Y:S04]  /*7250*/  LDL R17, [R1+0x4f8] ;  /* 0x0004f80001117983 */ /* 0x000f280000100800 */
        /* <DEDUP_REMOVED lines=10> */
[----:B--2---:R-:W-:Y:S02]  /*7300*/  FADD.FTZ R12, R12, R23 ;  /* 0x000000170c0c7221 */ /* 0x004fe40000010000 */
[----:B----4-:R-:W-:-:S03]  /*7310*/  FFMA.FTZ R11, R18, R23, R11 ;  /* 0x00000017120b7223 */ /* 0x010fc6000001000b */
[----:B------:R1:W-:Y:S04]  /*7320*/  STL [R1+0x1dc], R12 ;  /* 0x0001dc0c01007387 */ /* 0x0003e80000100800 */
[----:B-1----:R0:W5:Y:S04]  /*7330*/  LDL.LU R12, [R1+0x640] ;  /* 0x00064000010c7983 */ /* 0x0021680000300800 */
[----:B------:R-:W-:Y:S04]  /*7340*/  STL [R1+0x3e0], R18 ;  /* 0x0003e01201007387 */ /* 0x000fe80000100800 */
[----:B------:R1:W-:Y:S04]  /*7350*/  STL [R1+0x27c], R11 ;  /* 0x00027c0b01007387 */ /* 0x0003e80000100800 */
[----:B-1----:R0:W5:Y:S01]  /*7360*/  LDL.LU R11, [R1+0x63c] ;  /* 0x00063c00010b7983 */ /* 0x0021620000300800 */
[----:B------:R-:W-:-:S04]  /*7370*/  FMUL.FTZ R2, R2, R19 ;  /* 0x0000001302027220 */ /* 0x000fc80000410000 */
[----:B------:R-:W-:Y:S02]  /*7380*/  FFMA.FTZ R17, R17, R23, R2 ;  /* 0x0000001711117223 */ /* 0x000fe40000010002 */
[----:B------:R-:W-:-:S03]  /*7390*/  FADD.FTZ R2, R26, R10 ;  /* 0x0000000a1a027221 */ /* 0x000fc60000010000 */
[----:B------:R-:W-:Y:S01]  /*73a0*/  STL [R1+0x43c], R17 ;  /* 0x00043c1101007387 */ /* 0x000fe20000100800 */
[----:B------:R-:W-:-:S04]  /*73b0*/  FADD.FTZ R2, R2, R8 ;  /* 0x0000000802027221 */ /* 0x000fc80000010000 */
[----:B------:R-:W-:-:S04]  /*73c0*/  FADD.FTZ R2, R2, R6 ;  /* 0x0000000602027221 */ /* 0x000fc80000010000 */
[----:B------:R-:W-:-:S04]  /*73d0*/  FADD.FTZ R2, R2, R4 ;  /* 0x0000000402027221 */ /* 0x000fc80000010000 */
[----:B------:R-:W-:-:S04]  /*73e0*/  FADD.FTZ R2, R2, R29 ;  /* 0x0000001d02027221 */ /* 0x000fc80000010000 */
[----:B------:R-:W-:-:S04]  /*73f0*/  FADD.FTZ R2, R2, R25 ;  /* 0x0000001902027221 */ /* 0x000fc80000010000 */
[----:B------:R-:W-:Y:S02]  /*7400*/  FADD.FTZ R2, R2, R21 ;  /* 0x0000001502027221 */ /* 0x000fe40000010000 */
[----:B---3--:R-:W-:Y:S02]  /*7410*/  FFMA.FTZ R16, R18, R19, R16 ;  /* 0x0000001312107223 */ /* 0x008fe40000010010 */
[----:B------:R-:W-:-:S05]  /*7420*/  FADD.FTZ R27, R27, R19 ;  /* 0x000000131b1b7221 */ /* 0x000fca0000010000 */
[----:B------:R-:W-:Y:S04]  /*7430*/  STL [R1+0x9c], R27 ;  /* 0x00009c1b01007387 */ /* 0x000fe80000100800 */
[----:B------:R1:W-:Y:S02]  /*7440*/  STL [R1+0x13c], R16 ;  /* 0x00013c1001007387 */ /* 0x0003e40000100800 */
[----:B-1----:R-:W-:Y:S02]  /*7450*/  FFMA.FTZ R16, R9, R10, R22 ;  /* 0x0000000a09107223 */ /* 0x002fe40000010016 */
[----:B------:R0:W5:Y:S02]  /*7460*/  LDL.LU R10, [R1+0x638] ;  /* 0x00063800010a7983 */ /* 0x0001640000300800 */
[----:B------:R-:W-:-:S02]  /*7470*/  FFMA.FTZ R16, R7, R8, R16 ;  /* 0x0000000807107223 */ /* 0x000fc40000010010 */
[----:B------:R0:W5:Y:S02]  /*7480*/  LDL.LU R9, [R1+0x634] ;  /* 0x0006340001097983 */ /* 0x0001640000300800 */
[----:B------:R-:W-:Y:S02]  /*7490*/  FFMA.FTZ R16, R5, R6, R16 ;  /* 0x0000000605107223 */ /* 0x000fe40000010010 */
[----:B------:R0:W5:Y:S02]  /*74a0*/  LDL.LU R8, [R1+0x630] ;  /* 0x0006300001087983 */ /* 0x0001640000300800 */
[----:B------:R-:W-:Y:S02]  /*74b0*/  FFMA.FTZ R16, R3, R4, R16 ;  /* 0x0000000403107223 */ /* 0x000fe40000010010 */
[----:B------:R-:W-:Y:S01]  /*74c0*/  FADD.FTZ R19, R2, R17 ;  /* 0x0000001102137221 */ /* 0x000fe20000010000 */
[----:B------:R0:W5:Y:S01]  /*74d0*/  LDL.LU R7, [R1+0x62c] ;  /* 0x00062c0001077983 */ /* 0x0001620000300800 */
[----:B------:R-:W-:-:S03]  /*74e0*/  FFMA.FTZ R16, R28, R29, R16 ;  /* 0x0000001d1c107223 */ /* 0x000fc60000010010 */
[----:B------:R0:W5:Y:S01]  /*74f0*/  LDL.LU R6, [R1+0x628] ;  /* 0x0006280001067983 */ /* 0x0001620000300800 */
[----:B------:R-:W-:-:S03]  /*7500*/  FFMA.FTZ R16, R24, R25, R16 ;  /* 0x0000001918107223 */ /* 0x000fc60000010010 */
[----:B------:R0:W5:Y:S01]  /*7510*/  LDL.LU R5, [R1+0x624] ;  /* 0x0006240001057983 */ /* 0x0001620000300800 */
[----:B------:R-:W-:-:S03]  /*7520*/  FFMA.FTZ R16, R20, R21, R16 ;  /* 0x0000001514107223 */ /* 0x000fc60000010010 */
[----:B------:R0:W5:Y:S01]  /*7530*/  LDL.LU R4, [R1+0x620] ;  /* 0x0006200001047983 */ /* 0x0001620000300800 */
[----:B------:R-:W-:-:S03]  /*7540*/  FFMA.FTZ R2, R18, R17, R16 ;  /* 0x0000001112027223 */ /* 0x000fc60000010010 */
[----:B------:R0:W5:Y:S04]  /*7550*/  LDL.LU R3, [R1+0x61c] ;  /* 0x00061c0001037983 */ /* 0x0001680000300800 */
[----:B------:R0:W-:Y:S04]  /*7560*/  STL [R1+0x20], R2 ;  /* 0x0000200201007387 */ /* 0x0001e80000100800 */
[----:B------:R0:W-:Y:S02]  /*7570*/  STL [R1+0x24], R19 ;  /* 0x0000241301007387 */ /* 0x0001e40000100800 */
.L_x_885:
[----:B------:R-:W-:Y:S05]  /*7580*/  BSYNC B1 ;  /* 0x0000000000017941 */ /* 0x000fea0003800000 */
.L_x_884:
[----:B------:R-:W-:Y:S05]  /*7590*/  BRA.DIV ~URZ, `(.L_x_886) ;  /* 0x00007ab27f007947 */ /* 0x000fea000b800000 */
[----:B0-----:R-:W2:Y:S04]  /*75a0*/  LDL R2, [R1+0x24] ;  /* 0x0000240001027983 */ /* 0x001ea80000100800 */
[----:B--2---:R0:W1:Y:S02]  /*75b0*/  SHFL.BFLY PT, R18, R2, 0x1, 0x1f ;  /* 0x0c201f0002127f89 */ /* 0x00406400000e0000 */
.L_x_917:
[----:B------:R-:W-:Y:S05]  /*75c0*/  BRA.DIV ~URZ, `(.L_x_887) ;  /* 0x00007b027f007947 */ /* 0x000fea000b800000 */
[----:B------:R-:W2:Y:S04]  /*75d0*/  LDL.LU R16, [R1+0x24] ;  /* 0x0000240001107983 */ /* 0x000ea80000300800 */
[----:B------:R-:W3:Y:S01]  /*75e0*/  LDL.LU R17, [R1+0x20] ;  /* 0x0000200001117983 */ /* 0x000ee20000300800 */
[----:B012---:R-:W-:-:S03]  /*75f0*/  FADD.FTZ R2, R18, R16 ;  /* 0x0000001012027221 */ /* 0x007fc60000010000 */
[----:B---3--:R-:W0:Y:S02]  /*7600*/  SHFL.BFLY PT, R16, R17, 0x1, 0x1f ;  /* 0x0c201f0011107f89 */ /* 0x008e2400000e0000 */
[----:B0-----:R-:W-:Y:S02]  /*7610*/  FADD.FTZ R16, R16, R17 ;  /* 0x0000001110107221 */ /* 0x001fe40000010000 */
[----:B------:R-:W0:Y:S02]  /*7620*/  SHFL.BFLY PT, R17, R2, 0x2, 0x1f ;  /* 0x0c401f0002117f89 */ /* 0x000e2400000e0000 */
[----:B0-----:R-:W-:Y:S02]  /*7630*/  FADD.FTZ R2, R17, R2 ;  /* 0x0000000211027221 */ /* 0x001fe40000010000 */
[----:B------:R-:W0:Y:S02]  /*7640*/  SHFL.BFLY PT, R17, R16, 0x2, 0x1f ;  /* 0x0c401f0010117f89 */ /* 0x000e2400000e0000 */
[----:B0-----:R-:W-:-:S02]  /*7650*/  FADD.FTZ R16, R16, R17 ;  /* 0x0000001110107221 */ /* 0x001fc40000010000 */
[----:B------:R-:W0:Y:S02]  /*7660*/  SHFL.BFLY PT, R17, R2, 0x4, 0x1f ;  /* 0x0c801f0002117f89 */ /* 0x000e2400000e0000 */
[----:B0-----:R-:W-:Y:S02]  /*7670*/  FADD.FTZ R2, R2, R17 ;  /* 0x0000001102027221 */ /* 0x001fe40000010000 */
[----:B------:R-:W0:Y:S04]  /*7680*/  SHFL.BFLY PT, R17, R16, 0x4, 0x1f ;  /* 0x0c801f0010117f89 */ /* 0x000e2800000e0000 */
[----:B------:R-:W1:Y:S01]  /*7690*/  SHFL.BFLY PT, R18, R2, 0x8, 0x1f ;  /* 0x0d001f0002127f89 */ /* 0x000e6200000e0000 */
[----:B0-----:R-:W-:Y:S02]  /*76a0*/  FADD.FTZ R16, R16, R17 ;  /* 0x0000001110107221 */ /* 0x001fe40000010000 */
[----:B-1----:R-:W-:-:S03]  /*76b0*/  FADD.FTZ R18, R2, R18 ;  /* 0x0000001202127221 */ /* 0x002fc60000010000 */
[----:B------:R-:W0:Y:S04]  /*76c0*/  SHFL.BFLY PT, R2, R16, 0x8, 0x1f ;  /* 0x0d001f0010027f89 */ /* 0x000e2800000e0000 */
[----:B------:R1:W2:Y:S01]  /*76d0*/  SHFL.BFLY PT, R20, R18, 0x10, 0x1f ;  /* 0x0e001f0012147f89 */ /* 0x0002a200000e0000 */
[----:B0-----:R-:W-:-:S05]  /*76e0*/  FADD.FTZ R19, R16, R2 ;  /* 0x0000000210137221 */ /* 0x001fca0000010000 */
[----:B------:R1:W0:Y:S02]  /*76f0*/  SHFL.BFLY PT, R2, R19, 0x10, 0x1f ;  /* 0x0e001f0013027f89 */ /* 0x00022400000e0000 */
.L_x_918:
[----:B--2---:R-:W2:Y:S01]  /*7700*/  S2R R16, SR_TID.X ;  /* 0x0000000000107919 */ /* 0x004ea20000002100 */
[----:B------:R-:W-:Y:S01]  /*7710*/  IMAD.MOV.U32 R28, RZ, RZ, c[0x0][0x168] ;  /* 0x00005a00ff1c7624 */ /* 0x000fe200078e00ff */
[----:B------:R-:W3:Y:S01]  /*7720*/  LDC.U8 R27, c[0x0][0x1f0] ;  /* 0x00007c00ff1b7b82 */ /* 0x000ee20000000000 */
[----:B-1----:R-:W-:Y:S01]  /*7730*/  FADD.FTZ R18, R20, R18 ;  /* 0x0000001214127221 */ /* 0x002fe20000010000 */
[----:B------:R-:W-:Y:S01]  /*7740*/  BSSY B1, `(.L_x_888) ;  /* 0x00000ab000017945 */ /* 0x000fe20003800000 */
[----:B0-----:R-:W-:Y:S01]  /*7750*/  FADD.FTZ R2, R2, R19 ;  /* 0x0000001302027221 */ /* 0x001fe20000010000 */
[----:B------:R-:W-:Y:S01]  /*7760*/  SHF.R.S32.HI R28, RZ, 0x1f, R28 ;  /* 0x0000001fff1c7819 */ /* 0x000fe2000001141c */
[----:B------:R-:W-:Y:S02]  /*7770*/  FMUL.FTZ R26, R18, c[0x0][0x1e0] ;  /* 0x00007800121a7a20 */ /* 0x000fe40000410000 */
[----:B------:R-:W-:Y:S01]  /*7780*/  FMUL.FTZ R2, R2, c[0x0][0x1e0] ;  /* 0x0000780002027a20 */ /* 0x000fe20000410000 */
[----:B------:R-:W-:-:S02]  /*7790*/  LEA.HI R28, R28, c[0x0][0x168], RZ, 0x3 ;  /* 0x00005a001c1c7a11 */ /* 0x000fc400078f18ff */
[----:B--2---:R-:W-:-:S04]  /*77a0*/  LOP3.LUT R29, R16, 0x1f, RZ, 0xc, !PT ;  /* 0x0000001f101d7812 */ /* 0x004fc800078e0cff */
[----:B------:R-:W-:-:S04]  /*77b0*/  LEA.HI.SX32 R28, R28, R29, 0x1d ;  /* 0x0000001d1c1c7211 */ /* 0x000fc800078feaff */
[----:B------:R-:W-:-:S13]  /*77c0*/  LOP3.LUT P3, RZ, R28, 0xffffffe0, RZ, 0xc0, !PT ;  /* 0xffffffe01cff7812 */ /* 0x000fda000786c0ff */
[----:B------:R-:W-:Y:S05]  /*77d0*/  @!P3 BRA `(.L_x_889) ;  /* 0x00000a100000b947 */ /* 0x000fea0003800000 */
[----:B---3--:R-:W2:Y:S04]  /*77e0*/  LDL R16, [R1+0x7c] ;  /* 0x00007c0001107983 */ /* 0x008ea80000100800 */
[----:B------:R-:W3:Y:S04]  /*77f0*/  LDL R21, [R1+0x450] ;  /* 0x0004500001157983 */ /* 0x000ee80000100800 */
[----:B------:R-:W4:Y:S04]  /*7800*/  LDL R17, [R1+0x390] ;  /* 0x0003900001117983 */ /* 0x000f280000100800 */
[----:B------:R-:W4:Y:S04]  /*7810*/  LDL R23, [R1+0x400] ;  /* 0x0004000001177983 */ /* 0x000f280000100800 */
[----:B------:R-:W4:Y:S04]  /*7820*/  LDL R22, [R1+0x4c8] ;  /* 0x0004c80001167983 */ /* 0x000f280000100800 */
[----:B-----5:R-:W-:Y:S04]  /*7830*/  STL [R1+0x634], R14 ;  /* 0x0006340e01007387 */ /* 0x020fe80000100800 */
[----:B------:R-:W-:Y:S04]  /*7840*/  STL [R1+0x630], R11 ;  /* 0x0006300b01007387 */ /* 0x000fe80000100800 */
[----:B------:R-:W-:Y:S04]  /*7850*/  STL [R1+0x62c], R15 ;  /* 0x00062c0f01007387 */ /* 0x000fe80000100800 */
[----:B------:R-:W-:Y:S04]  /*7860*/  STL [R1+0x628], R3 ;  /* 0x0006280301007387 */ /* 0x000fe80000100800 */
[----:B------:R0:W-:Y:S04]  /*7870*/  STL [R1+0x61c], R28 ;  /* 0x00061c1c01007387 */ /* 0x0001e80000100800 */
[----:B0-----:R-:W4:Y:S01]  /*7880*/  LDL.64 R28, [R1+0x70] ;  /* 0x00007000011c7983 */ /* 0x001f220000100a00 */
[----:B------:R-:W-:-:S02]  /*7890*/  ISETP.NE.AND P3, PT, R27, RZ, PT ;  /* 0x000000ff1b00720c */ /* 0x000fc40003f65270 */
[----:B------:R-:W-:Y:S01]  /*78a0*/  ISETP.NE.U32.AND P5, PT, RZ, c[0x0][0x218], PT ;  /* 0x00008600ff007a0c */ /* 0x000fe20003fa5070 */
[----:B------:R0:W-:Y:S01]  /*78b0*/  STL.64 [R1+0x620], R26 ;  /* 0x0006201a01007387 */ /* 0x0001e20000100a00 */
[----:B------:R-:W-:Y:S02]  /*78c0*/  FSEL R19, R26, RZ, !P3 ;  /* 0x000000ff1a137208 */ /* 0x000fe40005800000 */
[----:B------:R-:W-:Y:S01]  /*78d0*/  ISETP.NE.U32.AND P3, PT, RZ, c[0x0][0x250], PT ;  /* 0x00009400ff007a0c */ /* 0x000fe20003f65070 */
[----:B------:R-:W4:Y:S01]  /*78e0*/  LDL R18, [R1+0x394] ;  /* 0x0003940001127983 */ /* 0x000f220000100800 */
[----:B------:R-:W-:Y:S02]  /*78f0*/  ISETP.NE.AND.EX P5, PT, RZ, c[0x0][0x21c], PT, P5 ;  /* 0x00008700ff007a0c */ /* 0x000fe40003fa5350 */
[----:B------:R-:W-:Y:S01]  /*7900*/  ISETP.NE.AND.EX P3, PT, RZ, c[0x0][0x254], PT, P3 ;  /* 0x00009500ff007a0c */ /* 0x000fe20003f65330 */
[----:B------:R-:W4:Y:S04]  /*7910*/  LDL R3, [R1+0x3dc] ;  /* 0x0003dc0001037983 */ /* 0x000f280000100800 */
[----:B------:R-:W4:Y:S04]  /*7920*/  LDL R15, [R1+0x4b4] ;  /* 0x0004b400010f7983 */ /* 0x000f280000100800 */
[----:B------:R-:W4:Y:S01]  /*7930*/  LDL R14, [R1+0x398] ;  /* 0x00039800010e7983 */ /* 0x000f220000100800 */
[----:B--2---:R-:W-:-:S04]  /*7940*/  FFMA.FTZ R16, R16, R2, R19 ;  /* 0x0000000210107223 */ /* 0x004fc80000010013 */
[----:B---3--:R-:W-:-:S04]  /*7950*/  FADD.FTZ R16, R21, -R16 ;  /* 0x8000001015107221 */ /* 0x008fc80000010000 */
[----:B------:R-:W-:-:S04]  /*7960*/  FMUL.FTZ R20, R0, R16 ;  /* 0x0000001000147220 */ /* 0x000fc80000410000 */
[----:B----4-:R-:W-:-:S04]  /*7970*/  @P5 FADD.FTZ R20, R17, R20 ;  /* 0x0000001411145221 */ /* 0x010fc80000010000 */
[----:B------:R-:W-:-:S05]  /*7980*/  FMUL.FTZ R21, R20, c[0x0][0x1e8] ;  /* 0x00007a0014157a20 */ /* 0x000fca0000410000 */
[----:B------:R1:W-:Y:S04]  /*7990*/  STL [R1+0x638], R21 ;  /* 0x0006381501007387 */ /* 0x0003e80000100800 */
[----:B------:R-:W2:Y:S04]  /*79a0*/  LDL R25, [R1+0x3bc] ;  /* 0x0003bc0001197983 */ /* 0x000ea80000100800 */
[----:B------:R-:W3:Y:S04]  /*79b0*/  LDL R11, [R1+0x48c] ;  /* 0x00048c00010b7983 */ /* 0x000ee80000100800 */
[----:B0-----:R-:W4:Y:S01]  /*79c0*/  LDL.64 R26, [R1+0x48] ;  /* 0x00004800011a7983 */ /* 0x001f220000100a00 */
[----:B------:R-:W-:-:S04]  /*79d0*/  @P3 MOV R16, R28 ;  /* 0x0000001c00103202 */ /* 0x000fc80000000f00 */
[----:B------:R-:W-:Y:S01]  /*79e0*/  @P3 LOP3.LUT P4, RZ, R16, 0xff, RZ, 0xc0, !PT ;  /* 0x000000ff10ff3812 */ /* 0x000fe2000788c0ff */
[----:B------:R-:W-:-:S04]  /*79f0*/  FFMA.FTZ R16, R23, R2, R19 ;  /* 0x0000000217107223 */ /* 0x000fc80000010013 */
[----:B------:R-:W-:-:S04]  /*7a00*/  FADD.FTZ R16, R22, -R16 ;  /* 0x8000001016107221 */ /* 0x000fc80000010000 */
[----:B------:R-:W-:-:S04]  /*7a10*/  FMUL.FTZ R22, R0, R16 ;  /* 0x0000001000167220 */ /* 0x000fc80000410000 */
[----:B------:R-:W-:Y:S02]  /*7a20*/  @P5 FADD.FTZ R22, R18, R22 ;  /* 0x0000001612165221 */ /* 0x000fe40000010000 */
[----:B------:R-:W-:Y:S02]  /*7a30*/  FFMA.FTZ R18, R3, R2, R19 ;  /* 0x0000000203127223 */ /* 0x000fe40000010013 */
[----:B------:R-:W4:Y:S01]  /*7a40*/  LDL R3, [R1+0x380] ;  /* 0x0003800001037983 */ /* 0x000f220000100800 */
[----:B------:R-:W-:-:S03]  /*7a50*/  @P3 FSEL R17, R21, RZ, P4 ;  /* 0x000000ff15113208 */ /* 0x000fc60002000000 */
[----:B-1----:R-:W4:Y:S01]  /*7a60*/  LDL R21, [R1+0x3cc] ;  /* 0x0003cc0001157983 */ /* 0x002f220000100800 */
[----:B------:R-:W-:-:S03]  /*7a70*/  FADD.FTZ R18, R15, -R18 ;  /* 0x800000120f127221 */ /* 0x000fc60000010000 */
[----:B------:R-:W4:Y:S01]  /*7a80*/  LDL R15, [R1+0x4a0] ;  /* 0x0004a000010f7983 */ /* 0x000f220000100800 */
[----:B------:R-:W-:Y:S01]  /*7a90*/  FMUL.FTZ R16, R22, c[0x0][0x1e8] ;  /* 0x00007a0016107a20 */ /* 0x000fe20000410000 */
[----:B------:R-:W-:-:S04]  /*7aa0*/  @P3 LOP3.LUT P4, RZ, R28, 0xff00, RZ, 0xc0, !PT ;  /* 0x0000ff001cff3812 */ /* 0x000fc8000788c0ff */
[----:B------:R-:W-:Y:S02]  /*7ab0*/  @P3 FSEL R23, R16, RZ, P4 ;  /* 0x000000ff10173208 */ /* 0x000fe40002000000 */
[----:B------:R-:W-:Y:S01]  /*7ac0*/  ISETP.NE.U32.AND P4, PT, RZ, c[0x0][0x258], PT ;  /* 0x00009600ff007a0c */ /* 0x000fe20003f85070 */
[----:B------:R-:W-:-:S03]  /*7ad0*/  FMUL.FTZ R18, R0, R18 ;  /* 0x0000001200127220 */ /* 0x000fc60000410000 */
[----:B------:R-:W-:Y:S01]  /*7ae0*/  ISETP.NE.AND.EX P4, PT, RZ, c[0x0][0x25c], PT, P4 ;  /* 0x00009700ff007a0c */ /* 0x000fe20003f85340 */
[----:B------:R-:W-:Y:S02]  /*7af0*/  @P5 FADD.FTZ R18, R14, R18 ;  /* 0x000000120e125221 */ /* 0x000fe40000010000 */
[----:B------:R-:W4:Y:S01]  /*7b00*/  LDL R14, [R1+0x39c] ;  /* 0x00039c00010e7983 */ /* 0x000f220000100800 */
[----:B------:R-:W-:Y:S01]  /*7b10*/  SEL R5, R22, R5, P4 ;  /* 0x0000000516057207 */ /* 0x000fe20002000000 */
[----:B--2---:R-:W-:-:S04]  /*7b20*/  FFMA.FTZ R22, R25, R2, R19 ;  /* 0x0000000219167223 */ /* 0x004fc80000010013 */
[----:B---3--:R-:W-:Y:S02]  /*7b30*/  FADD.FTZ R22, R11, -R22 ;  /* 0x800000160b167221 */ /* 0x008fe40000010000 */
[----:B------:R-:W2:Y:S02]  /*7b40*/  LDL R11, [R1+0x3ac] ;  /* 0x0003ac00010b7983 */ /* 0x000ea40000100800 */
[----:B------:R-:W-:-:S04]  /*7b50*/  FMUL.FTZ R22, R0, R22 ;  /* 0x0000001600167220 */ /* 0x000fc80000410000 */
[----:B----4-:R-:W-:Y:S02]  /*7b60*/  @P5 FADD.FTZ R22, R3, R22 ;  /* 0x0000001603165221 */ /* 0x010fe40000010000 */
[----:B------:R-:W3:Y:S01]  /*7b70*/  LDL R3, [R1+0x478] ;  /* 0x0004780001037983 */ /* 0x000ee20000100800 */
[----:B------:R-:W-:Y:S01]  /*7b80*/  FFMA.FTZ R25, R21, R2, R19 ;  /* 0x0000000215197223 */ /* 0x000fe20000010013 */
[----:B------:R-:W-:Y:S01]  /*7b90*/  @P3 F2FP.BF16.PACK_AB R17, RZ, R17 ;  /* 0x00000011ff11323e */ /* 0x000fe200000010ff */
[----:B------:R-:W-:Y:S01]  /*7ba0*/  FMUL.FTZ R24, R18, c[0x0][0x1e8] ;  /* 0x00007a0012187a20 */ /* 0x000fe20000410000 */
[----:B------:R-:W-:Y:S01]  /*7bb0*/  @P3 LOP3.LUT P6, RZ, R28, 0xff0000, RZ, 0xc0, !PT ;  /* 0x00ff00001cff3812 */ /* 0x000fe200078cc0ff */
[----:B------:R-:W-:Y:S01]  /*7bc0*/  FADD.FTZ R25, R15, -R25 ;  /* 0x800000190f197221 */ /* 0x000fe20000010000 */
[----:B------:R-:W-:Y:S01]  /*7bd0*/  SEL R4, R20, R4, P4 ;  /* 0x0000000414047207 */ /* 0x000fe20002000000 */
[----:B------:R-:W4:Y:S02]  /*7be0*/  LDL R15, [R1+0x384] ;  /* 0x00038400010f7983 */ /* 0x000f240000100800 */
[----:B------:R-:W-:Y:S01]  /*7bf0*/  FMUL.FTZ R25, R0, R25 ;  /* 0x0000001900197220 */ /* 0x000fe20000410000 */
[----:B------:R-:W-:Y:S01]  /*7c00*/  @P3 PRMT R8, R17, 0x7610, R8 ;  /* 0x0000761011083816 */ /* 0x000fe20000000008 */
[----:B------:R-:W4:Y:S02]  /*7c10*/  LDL R21, [R1+0x3f0] ;  /* 0x0003f00001157983 */ /* 0x000f240000100800 */
[----:B------:R-:W-:Y:S01]  /*7c20*/  @P5 FADD.FTZ R25, R14, R25 ;  /* 0x000000190e195221 */ /* 0x000fe20000010000 */
[----:B------:R-:W-:Y:S01]  /*7c30*/  SEL R6, R18, R6, P4 ;  /* 0x0000000612067207 */ /* 0x000fe20002000000 */
[----:B------:R-:W4:Y:S02]  /*7c40*/  LDL R14, [R1+0x464] ;  /* 0x00046400010e7983 */ /* 0x000f240000100800 */
[C---:B------:R-:W-:Y:S01]  /*7c50*/  FMUL.FTZ R17, R25.reuse, c[0x0][0x1e8] ;  /* 0x00007a0019117a20 */ /* 0x040fe20000410000 */
[----:B------:R-:W-:Y:S01]  /*7c60*/  SEL R7, R25, R7, P4 ;  /* 0x0000000719077207 */ /* 0x000fe20002000000 */
[----:B------:R-:W-:Y:S01]  /*7c70*/  FMUL.FTZ R18, R22, c[0x0][0x1e8] ;  /* 0x00007a0016127a20 */ /* 0x000fe20000410000 */
[----:B------:R-:W-:-:S02]  /*7c80*/  @P3 FSEL R20, R24, RZ, P6 ;  /* 0x000000ff18143208 */ /* 0x000fc40003000000 */
[----:B------:R-:W-:Y:S02]  /*7c90*/  @P3 LOP3.LUT P6, RZ, R29, 0xff, RZ, 0xc0, !PT ;  /* 0x000000ff1dff3812 */ /* 0x000fe400078cc0ff */
[----:B------:R-:W-:Y:S02]  /*7ca0*/  SEL R12, R22, R12, P4 ;  /* 0x0000000c160c7207 */ /* 0x000fe40002000000 */
[----:B------:R-:W-:Y:S02]  /*7cb0*/  @P3 FSEL R22, R18, RZ, P6 ;  /* 0x000000ff12163208 */ /* 0x000fe40003000000 */
[----:B------:R-:W-:Y:S02]  /*7cc0*/  @P3 F2FP.BF16.PACK_AB R20, RZ, R20 ;  /* 0x00000014ff14323e */ /* 0x000fe400000010ff */
[----:B------:R-:W-:Y:S02]  /*7cd0*/  @P3 LOP3.LUT P6, RZ, R28, 0xff000000, RZ, 0xc0, !PT ;  /* 0xff0000001cff3812 */ /* 0x000fe400078cc0ff */
[----:B------:R-:W-:-:S02]  /*7ce0*/  @P3 F2FP.BF16.PACK_AB R23, RZ, R23 ;  /* 0x00000017ff17323e */ /* 0x000fc400000010ff */
[----:B------:R-:W-:Y:S02]  /*7cf0*/  @P3 PRMT R9, R20, 0x7610, R9 ;  /* 0x0000761014093816 */ /* 0x000fe40000000009 */
[----:B------:R-:W-:Y:S02]  /*7d00*/  @P3 FSEL R20, R17, RZ, P6 ;  /* 0x000000ff11143208 */ /* 0x000fe40003000000 */
[----:B------:R-:W-:Y:S02]  /*7d10*/  @P3 F2FP.BF16.PACK_AB R22, RZ, R22 ;  /* 0x00000016ff16323e */ /* 0x000fe400000010ff */
[----:B------:R-:W-:Y:S02]  /*7d20*/  @P3 PRMT R8, R8, 0x5410, R23 ;  /* 0x0000541008083816 */ /* 0x000fe40000000017 */
[----:B------:R-:W-:Y:S02]  /*7d30*/  @P3 LOP3.LUT P6, RZ, R29, 0xff00, RZ, 0xc0, !PT ;  /* 0x0000ff001dff3812 */ /* 0x000fe400078cc0ff */
[----:B------:R-:W-:-:S02]  /*7d40*/  MOV R23, R26 ;  /* 0x0000001a00177202 */ /* 0x000fc40000000f00 */
[----:B------:R-:W-:Y:S01]  /*7d50*/  @P3 PRMT R10, R22, 0x7610, R10 ;  /* 0x00007610160a3816 */ /* 0x000fe2000000000a */
[----:B--2---:R-:W-:Y:S02]  /*7d60*/  FFMA.FTZ R25, R11, R2, R19 ;  /* 0x000000020b197223 */ /* 0x004fe40000010013 */
[----:B------:R-:W2:Y:S02]  /*7d70*/  LDL R11, [R1+0x44c] ;  /* 0x00044c00010b7983 */ /* 0x000ea40000100800 */
[----:B---3--:R-:W-:Y:S02]  /*7d80*/  FADD.FTZ R25, R3, -R25 ;  /* 0x8000001903197221 */ /* 0x008fe40000010000 */
[----:B------:R-:W3:Y:S02]  /*7d90*/  LDL R3, [R1+0x38c] ;  /* 0x00038c0001037983 */ /* 0x000ee40000100800 */
[----:B------:R-:W-:-:S04]  /*7da0*/  FMUL.FTZ R25, R0, R25 ;  /* 0x0000001900197220 */ /* 0x000fc80000410000 */
[----:B----4-:R-:W-:Y:S02]  /*7db0*/  @P5 FADD.FTZ R25, R15, R25 ;  /* 0x000000190f195221 */ /* 0x010fe40000010000 */
[----:B------:R-:W4:Y:S03]  /*7dc0*/  LDL R15, [R1+0x388] ;  /* 0x00038800010f7983 */ /* 0x000f260000100800 */
[C---:B------:R-:W-:Y:S01]  /*7dd0*/  SEL R13, R25.reuse, R13, P4 ;  /* 0x0000000d190d7207 */ /* 0x040fe20002000000 */
[----:B------:R-:W-:-:S05]  /*7de0*/  FMUL.FTZ R25, R25, c[0x0][0x1e8] ;  /* 0x00007a0019197a20 */ /* 0x000fca0000410000 */
[----:B------:R-:W-:Y:S02]  /*7df0*/  @P3 FSEL R22, R25, RZ, P6 ;  /* 0x000000ff19163208 */ /* 0x000fe40003000000 */
[----:B------:R-:W-:Y:S02]  /*7e00*/  LOP3.LUT P6, RZ, R23, 0xff, RZ, 0xc0, !PT ;  /* 0x000000ff17ff7812 */ /* 0x000fe400078cc0ff */
[----:B------:R-:W2:Y:S01]  /*7e10*/  LDL R23, [R1+0x414] ;  /* 0x0004140001177983 */ /* 0x000ea20000100800 */
[----:B------:R-:W-:Y:S02]  /*7e20*/  @P3 F2FP.BF16.PACK_AB R20, RZ, R20 ;  /* 0x00000014ff14323e */ /* 0x000fe400000010ff */
[----:B------:R-:W-:Y:S02]  /*7e30*/  @P3 F2FP.BF16.PACK_AB R22, RZ, R22 ;  /* 0x00000016ff16323e */ /* 0x000fe400000010ff */
[----:B------:R-:W-:Y:S01]  /*7e40*/  @P3 PRMT R9, R9, 0x5410, R20 ;  /* 0x0000541009093816 */ /* 0x000fe20000000014 */
[----:B--2---:R-:W-:-:S02]  /*7e50*/  FFMA.FTZ R23, R23, R2, R19 ;  /* 0x0000000217177223 */ /* 0x004fc40000010013 */
[----:B------:R-:W-:Y:S02]  /*7e60*/  FFMA.FTZ R19, R21, R2, R19 ;  /* 0x0000000215137223 */ /* 0x000fe40000010013 */
[----:B------:R-:W-:Y:S01]  /*7e70*/  FADD.FTZ R23, R14, -R23 ;  /* 0x800000170e177221 */ /* 0x000fe20000010000 */
[----:B------:R-:W2:Y:S01]  /*7e80*/  LDL.LU R21, [R1+0x638] ;  /* 0x0006380001157983 */ /* 0x000ea20000300800 */
[----:B------:R-:W-:Y:S02]  /*7e90*/  FADD.FTZ R19, R11, -R19 ;  /* 0x800000130b137221 */ /* 0x000fe40000010000 */
[C---:B------:R-:W-:Y:S01]  /*7ea0*/  FMUL.FTZ R23, R0.reuse, R23 ;  /* 0x0000001700177220 */ /* 0x040fe20000410000 */
[----:B------:R-:W2:Y:S01]  /*7eb0*/  LDL.LU R14, [R1+0x634] ;  /* 0x00063400010e7983 */ /* 0x000ea20000300800 */
[----:B------:R-:W-:-:S03]  /*7ec0*/  FMUL.FTZ R19, R0, R19 ;  /* 0x0000001300137220 */ /* 0x000fc60000410000 */
[----:B------:R-:W2:Y:S01]  /*7ed0*/  LDL.LU R11, [R1+0x630] ;  /* 0x00063000010b7983 */ /* 0x000ea20000300800 */
[----:B----4-:R-:W-:Y:S02]  /*7ee0*/  @P5 FADD.FTZ R23, R15, R23 ;  /* 0x000000170f175221 */ /* 0x010fe40000010000 */
[----:B---3--:R-:W-:Y:S01]  /*7ef0*/  @P5 FADD.FTZ R19, R3, R19 ;  /* 0x0000001303135221 */ /* 0x008fe20000010000 */
[----:B------:R-:W3:Y:S04]  /*7f00*/  LDL.LU R15, [R1+0x62c] ;  /* 0x00062c00010f7983 */ /* 0x000ee80000300800 */
[----:B------:R-:W4:Y:S01]  /*7f10*/  LDL.LU R3, [R1+0x628] ;  /* 0x0006280001037983 */ /* 0x000f220000300800 */
        /* <DEDUP_REMOVED lines=8> */
[----:B------:R-:W-:Y:S01]  /*7fa0*/  LOP3.LUT P5, RZ, R27, 0xff00, RZ, 0xc0, !PT ;  /* 0x0000ff001bff7812 */ /* 0x000fe200078ac0ff */
[----:B------:R-:W-:-:S03]  /*7fb0*/  FMUL.FTZ R20, R23, c[0x0][0x1e8] ;  /* 0x00007a0017147a20 */ /* 0x000fc60000410000 */
[----:B------:R-:W-:Y:S02]  /*7fc0*/  FSEL R25, R25, RZ, P5 ;  /* 0x000000ff19197208 */ /* 0x000fe40002800000 */
[----:B------:R-:W-:Y:S02]  /*7fd0*/  @P3 LOP3.LUT P5, RZ, R29, 0xff0000, RZ, 0xc0, !PT ;  /* 0x00ff00001dff3812 */ /* 0x000fe400078ac0ff */
[----:B------:R-:W-:Y:S02]  /*7fe0*/  @P3 PRMT R10, R10, 0x5410, R22 ;  /* 0x000054100a0a3816 */ /* 0x000fe40000000016 */
[----:B------:R-:W-:-:S04]  /*7ff0*/  @P3 FSEL R22, R20, RZ, P5 ;  /* 0x000000ff14163208 */ /* 0x000fc80002800000 */
[----:B------:R-:W-:Y:S02]  /*8000*/  @P3 F2FP.BF16.PACK_AB R22, RZ, R22 ;  /* 0x00000016ff16323e */ /* 0x000fe400000010ff */
[----:B------:R-:W-:Y:S02]  /*8010*/  LOP3.LUT P5, RZ, R27, 0xff0000, RZ, 0xc0, !PT ;  /* 0x00ff00001bff7812 */ /* 0x000fe400078ac0ff */
[----:B--2---:R-:W-:Y:S02]  /*8020*/  @P3 PRMT R11, R22, 0x7610, R11 ;  /* 0x00007610160b3816 */ /* 0x004fe4000000000b */
[----:B------:R-:W-:Y:S02]  /*8030*/  @P4 MOV R22, 0x20 ;  /* 0x0000002000164802 */ /* 0x000fe40000000f00 */
[----:B------:R-:W-:Y:S02]  /*8040*/  SEL R14, R23, R14, P4 ;  /* 0x0000000e170e7207 */ /* 0x000fe40002000000 */
[----:B---3--:R-:W-:Y:S01]  /*8050*/  SEL R15, R19, R15, P4 ;  /* 0x0000000f130f7207 */ /* 0x008fe20002000000 */
[----:B----4-:R-:W-:-:S05]  /*8060*/  @P4 IMAD.WIDE.U32 R22, R3, R22, c[0x0][0x258] ;  /* 0x0000960003164625 */ /* 0x010fca00078e0016 */
[----:B------:R-:W-:Y:S04]  /*8070*/  @P4 STG.E.128 [R22.64], R4 ;  /* 0x0000000416004986 */ /* 0x000fe8000c101d04 */
[----:B------:R0:W-:Y:S01]  /*8080*/  @P4 STG.E.128 [R22.64+0x10], R12 ;  /* 0x0000100c16004986 */ /* 0x0001e2000c101d04 */
[----:B------:R-:W-:-:S03]  /*8090*/  LOP3.LUT P4, RZ, R27, 0xff000000, RZ, 0xc0, !PT ;  /* 0xff0000001bff7812 */ /* 0x000fc6000788c0ff */
[----:B------:R1:W5:Y:S04]  /*80a0*/  LDL.LU.64 R26, [R1+0x620] ;  /* 0x00062000011a7983 */ /* 0x0003680000300a00 */
[----:B------:R1:W5:Y:S01]  /*80b0*/  LDL.LU R28, [R1+0x61c] ;  /* 0x00061c00011c7983 */ /* 0x0003620000300800 */
[----:B------:R-:W-:Y:S02]  /*80c0*/  FSEL R21, R21, RZ, P6 ;  /* 0x000000ff15157208 */ /* 0x000fe40003000000 */
[----:B------:R-:W-:Y:S02]  /*80d0*/  FSEL R20, R20, RZ, P5 ;  /* 0x000000ff14147208 */ /* 0x000fe40002800000 */
[----:B------:R-:W-:Y:S01]  /*80e0*/  F2FP.BF16.PACK_AB R16, R16, R21 ;  /* 0x000000151010723e */ /* 0x000fe200000010ff */
[----:B0-----:R-:W-:-:S02]  /*80f0*/  FMUL.FTZ R22, R19, c[0x0][0x1e8] ;  /* 0x00007a0013167a20 */ /* 0x001fc40000410000 */
[----:B------:R-:W-:-:S03]  /*8100*/  IMAD.MOV.U32 R21, RZ, RZ, 0x10 ;  /* 0x00000010ff157424 */ /* 0x000fc600078e00ff */
[----:B------:R-:W-:Y:S02]  /*8110*/  FSEL R19, R22, RZ, P4 ;  /* 0x000000ff16137208 */ /* 0x000fe40002000000 */
[----:B------:R-:W-:Y:S02]  /*8120*/  F2FP.BF16.PACK_AB R18, R25, R18 ;  /* 0x000000121912723e */ /* 0x000fe400000010ff */
[----:B------:R-:W-:Y:S01]  /*8130*/  F2FP.BF16.PACK_AB R19, R19, R20 ;  /* 0x000000141313723e */ /* 0x000fe200000010ff */
[----:B------:R-:W-:Y:S01]  /*8140*/  IMAD.WIDE.U32 R20, R3, R21, c[0x0][0x248] ;  /* 0x0000920003147625 */ /* 0x000fe200078e0015 */
[----:B------:R-:W-:Y:S02]  /*8150*/  F2FP.BF16.PACK_AB R17, R17, R24 ;  /* 0x000000181111723e */ /* 0x000fe400000010ff */
[----:B------:R-:W-:-:S03]  /*8160*/  @P3 LOP3.LUT P4, RZ, R29, 0xff000000, RZ, 0xc0, !PT ;  /* 0xff0000001dff3812 */ /* 0x000fc6000788c0ff */
        /* <DEDUP_REMOVED lines=8> */
.L_x_889:
[----:B---3--:R-:W-:Y:S05]  /*81f0*/  BSYNC B1 ;  /* 0x0000000000017941 */ /* 0x008fea0003800000 */
.L_x_888:
[----:B------:R-:W-:Y:S01]  /*8200*/  BSSY B1, `(.L_x_890) ;  /* 0x00000a3000017945 */ /* 0x000fe20003800000 */
[----:B------:R-:W-:Y:S05]  /*8210*/  @!P0 BRA `(.L_x_891) ;  /* 0x00000a1000008947 */ /* 0x000fea0003800000 */
[----:B-1----:R-:W2:Y:S04]  /*8220*/  LDL R16, [R1+0x424] ;  /* 0x0004240001107983 */ /* 0x002ea80000100800 */
        /* <DEDUP_REMOVED lines=160> */
.L_x_891:
[----:B------:R-:W-:Y:S05]  /*8c30*/  BSYNC B1 ;  /* 0x0000000000017941 */ /* 0x000fea0003800000 */
.L_x_890:
        /* <DEDUP_REMOVED lines=163> */
.L_x_893:
[----:B------:R-:W-:Y:S05]  /*9670*/  BSYNC B1 ;  /* 0x0000000000017941 */ /* 0x000fea0003800000 */
.L_x_892:
        /* <DEDUP_REMOVED lines=163> */
.L_x_895:
[----:B------:R-:W-:Y:S05]  /*a0b0*/  BSYNC B1 ;  /* 0x0000000000017941 */ /* 0x000fea0003800000 */
.L_x_894:
[----:B-----5:R-:W-:Y:S01]  /*a0c0*/  ISETP.GE.U32.AND P3, PT, R28, 0xa0, PT ;  /* 0x000000a01c00780c */ /* 0x020fe20003f66070 */
[----:B------:R-:W-:-:S12]  /*a0d0*/  BSSY B1, `(.L_x_896) ;  /* 0x00000a4000017945 */ /* 0x000fd80003800000 */
[----:B------:R-:W-:Y:S05]  /*a0e0*/  @!P3 BRA `(.L_x_897) ;  /* 0x00000a200000b947 */ /* 0x000fea0003800000 */
[----:B-1----:R-:W2:Y:S04]  /*a0f0*/  LDL R16, [R1+0x418] ;  /* 0x0004180001107983 */ /* 0x002ea80000100800 */
[----:B------:R-:W3:Y:S04]  /*a100*/  LDL R18, [R1+0x4cc] ;  /* 0x0004cc0001127983 */ /* 0x000ee80000100800 */
[----:B------:R-:W4:Y:S01]  /*a110*/  LDL R17, [R1+0x310] ;  /* 0x0003100001117983 */ /* 0x000f220000100800 */
[----:B------:R-:W-:-:S03]  /*a120*/  ISETP.NE.AND P3, PT, R27, RZ, PT ;  /* 0x000000ff1b00720c */ /* 0x000fc60003f65270 */
[----:B------:R-:W-:Y:S04]  /*a130*/  STL [R1+0x638], R7 ;  /* 0x0006380701007387 */ /* 0x000fe80000100800 */
[----:B------:R0:W-:Y:S04]  /*a140*/  STL [R1+0x634], R12 ;  /* 0x0006340c01007387 */ /* 0x0001e80000100800 */
[----:B------:R1:W-:Y:S04]  /*a150*/  STL [R1+0x630], R10 ;  /* 0x0006300a01007387 */ /* 0x0003e80000100800 */
[----:B------:R-:W-:Y:S01]  /*a160*/  STL [R1+0x62c], R13 ;  /* 0x00062c0d01007387 */ /* 0x000fe20000100800 */
[----:B------:R-:W-:-:S03]  /*a170*/  FSEL R24, R26, RZ, !P3 ;  /* 0x000000ff1a187208 */ /* 0x000fc60005800000 */
[----:B------:R-:W-:Y:S04]  /*a180*/  STL [R1+0x628], R14 ;  /* 0x0006280e01007387 */ /* 0x000fe80000100800 */
[----:B------:R-:W-:Y:S04]  /*a190*/  STL [R1+0x624], R11 ;  /* 0x0006240b01007387 */ /* 0x000fe80000100800 */
[----:B------:R5:W-:Y:S04]  /*a1a0*/  STL [R1+0x620], R15 ;  /* 0x0006200f01007387 */ /* 0x000be80000100800 */
[----:B------:R0:W-:Y:S04]  /*a1b0*/  STL [R1+0x61c], R3 ;  /* 0x00061c0301007387 */ /* 0x0001e80000100800 */
[----:B------:R-:W4:Y:S04]  /*a1c0*/  LDL.64 R26, [R1+0x10] ;  /* 0x00001000011a7983 */ /* 0x000f280000100a00 */
[----:B------:R-:W4:Y:S04]  /*a1d0*/  LDL.64 R28, [R1+0x50] ;  /* 0x00005000011c7983 */ /* 0x000f280000100a00 */
[----:B0-----:R-:W4:Y:S01]  /*a1e0*/  LDL R12, [R1+0x438] ;  /* 0x00043800010c7983 */ /* 0x001f220000100800 */
[----:B------:R-:W-:-:S03]  /*a1f0*/  ISETP.NE.U32.AND P4, PT, RZ, c[0x0][0x218], PT ;  /* 0x00008600ff007a0c */ /* 0x000fc60003f85070 */
[----:B-1----:R-:W4:Y:S04]  /*a200*/  LDL R10, [R1+0x434] ;  /* 0x00043400010a7983 */ /* 0x002f280000100800 */
[----:B------:R-:W4:Y:S01]  /*a210*/  LDL R7, [R1+0x430] ;  /* 0x0004300001077983 */ /* 0x000f220000100800 */
[----:B------:R-:W-:-:S03]  /*a220*/  ISETP.NE.AND.EX P4, PT, RZ, c[0x0][0x21c], PT, P4 ;  /* 0x00008700ff007a0c */ /* 0x000fc60003f85340 */
[----:B------:R-:W4:Y:S04]  /*a230*/  LDL R22, [R1+0x42c] ;  /* 0x00042c0001167983 */ /* 0x000f280000100800 */
[----:B------:R-:W4:Y:S04]  /*a240*/  LDL R20, [R1+0x428] ;  /* 0x0004280001147983 */ /* 0x000f280000100800 */
[----:B-----5:R-:W5:Y:S04]  /*a250*/  LDL R15, [R1+0x3e0] ;  /* 0x0003e000010f7983 */ /* 0x020f680000100800 */
[----:B------:R-:W5:Y:S04]  /*a260*/  LDL R13, [R1+0x4a4] ;  /* 0x0004a400010d7983 */ /* 0x000f680000100800 */
[----:B------:R-:W5:Y:S04]  /*a270*/  LDL R14, [R1+0x4b8] ;  /* 0x0004b800010e7983 */ /* 0x000f680000100800 */
[----:B------:R-:W5:Y:S04]  /*a280*/  LDL R11, [R1+0x490] ;  /* 0x00049000010b7983 */ /* 0x000f680000100800 */
[----:B------:R-:W5:Y:S01]  /*a290*/  LDL R3, [R1+0x47c] ;  /* 0x00047c0001037983 */ /* 0x000f620000100800 */
[----:B--2---:R-:W-:-:S04]  /*a2a0*/  FFMA.FTZ R16, R16, R2, R24 ;  /* 0x0000000210107223 */ /* 0x004fc80000010018 */
[----:B---3--:R-:W-:-:S04]  /*a2b0*/  FADD.FTZ R16, R18, -R16 ;  /* 0x8000001012107221 */ /* 0x008fc80000010000 */
[----:B------:R-:W-:-:S04]  /*a2c0*/  FMUL.FTZ R18, R0, R16 ;  /* 0x0000001000127220 */ /* 0x000fc80000410000 */
[----:B----4-:R-:W-:-:S04]  /*a2d0*/  @P4 FADD.FTZ R18, R17, R18 ;  /* 0x0000001211124221 */ /* 0x010fc80000010000 */
[----:B------:R-:W-:Y:S01]  /*a2e0*/  FMUL.FTZ R17, R18, c[0x0][0x1e8] ;  /* 0x00007a0012117a20 */ /* 0x000fe20000410000 */
[----:B------:R-:W-:-:S04]  /*a2f0*/  MOV R16, R26 ;  /* 0x0000001a00107202 */ /* 0x000fc80000000f00 */
[----:B------:R-:W-:-:S04]  /*a300*/  LOP3.LUT P3, RZ, R16, 0xff, RZ, 0xc0, !PT ;  /* 0x000000ff10ff7812 */ /* 0x000fc8000786c0ff */
[----:B------:R-:W-:Y:S02]  /*a310*/  FSEL R16, R17, RZ, P3 ;  /* 0x000000ff11107208 */ /* 0x000fe40001800000 */
[----:B------:R-:W-:-:S04]  /*a320*/  ISETP.NE.U32.AND P3, PT, RZ, c[0x0][0x250], PT ;  /* 0x00009400ff007a0c */ /* 0x000fc80003f65070 */
[----:B------:R-:W-:-:S13]  /*a330*/  ISETP.NE.AND.EX P3, PT, RZ, c[0x0][0x254], PT, P3 ;  /* 0x00009500ff007a0c */ /* 0x000fda0003f65330 */
[----:B------:R-:W-:-:S04]  /*a340*/  @P3 MOV R19, R28 ;  /* 0x0000001c00133202 */ /* 0x000fc80000000f00 */
[----:B------:R-:W-:Y:S02]  /*a350*/  @P3 LOP3.LUT P5, RZ, R19, 0xff, RZ, 0xc0, !PT ;  /* 0x000000ff13ff3812 */ /* 0x000fe400078ac0ff */
[----:B------:R-:W2:Y:S01]  /*a360*/  LDL R19, [R1+0x404] ;  /* 0x0004040001137983 */ /* 0x000ea20000100800 */
[-CC-:B------:R-:W-:Y:S02]  /*a370*/  FFMA.FTZ R23, R12, R2.reuse, R24.reuse ;  /* 0x000000020c177223 */ /* 0x180fe40000010018 */
[-CC-:B------:R-:W-:Y:S01]  /*a380*/  FFMA.FTZ R25, R10, R2.reuse, R24.reuse ;  /* 0x000000020a197223 */ /* 0x180fe20000010018 */
[----:B------:R-:W3:Y:S01]  /*a390*/  LDL R12, [R1+0x454] ;  /* 0x00045400010c7983 */ /* 0x000ee20000100800 */
[----:B------:R-:W-:-:S03]  /*a3a0*/  FFMA.FTZ R21, R7, R2, R24 ;  /* 0x0000000207157223 */ /* 0x000fc60000010018 */
[----:B------:R-:W4:Y:S04]  /*a3b0*/  LDL R7, [R1+0x468] ;  /* 0x0004680001077983 */ /* 0x000f280000100800 */
[----:B------:R-:W3:Y:S01]  /*a3c0*/  LDL R10, [R1+0x43c] ;  /* 0x00043c00010a7983 */ /* 0x000ee20000100800 */
[-CC-:B------:R-:W-:Y:S02]  /*a3d0*/  FFMA.FTZ R22, R22, R2.reuse, R24.reuse ;  /* 0x0000000216167223 */ /* 0x180fe40000010018 */
[----:B------:R-:W-:Y:S02]  /*a3e0*/  FFMA.FTZ R20, R20, R2, R24 ;  /* 0x0000000214147223 */ /* 0x000fe40000010018 */
[----:B-----5:R-:W-:Y:S02]  /*a3f0*/  FADD.FTZ R23, R14, -R23 ;  /* 0x800000170e177221 */ /* 0x020fe40000010000 */
[----:B------:R-:W5:Y:S01]  /*a400*/  LDL R14, [R1+0x318] ;  /* 0x00031800010e7983 */ /* 0x000f620000100800 */
[----:B------:R-:W-:-:S02]  /*a410*/  FADD.FTZ R21, R11, -R21 ;  /* 0x800000150b157221 */ /* 0x000fc40000010000 */
[----:B------:R-:W-:Y:S01]  /*a420*/  FADD.FTZ R22, R3, -R22 ;  /* 0x8000001603167221 */ /* 0x000fe20000010000 */
[----:B------:R-:W5:Y:S04]  /*a430*/  LDL R11, [R1+0x31c] ;  /* 0x00031c00010b7983 */ /* 0x000f680000100800 */
[----:B------:R-:W5:Y:S01]  /*a440*/  LDL R3, [R1+0x304] ;  /* 0x0003040001037983 */ /* 0x000f620000100800 */
[C---:B------:R-:W-:Y:S02]  /*a450*/  FMUL.FTZ R23, R0.reuse, R23 ;  /* 0x0000001700177220 */ /* 0x040fe40000410000 */
[C---:B------:R-:W-:Y:S02]  /*a460*/  FMUL.FTZ R21, R0.reuse, R21 ;  /* 0x0000001500157220 */ /* 0x040fe40000410000 */
[----:B------:R-:W-:-:S02]  /*a470*/  FMUL.FTZ R22, R0, R22 ;  /* 0x0000001600167220 */ /* 0x000fc40000410000 */
[-CC-:B--2---:R-:W-:Y:S02]  /*a480*/  FFMA.FTZ R19, R19, R2.reuse, R24.reuse ;  /* 0x0000000213137223 */ /* 0x184fe40000010018 */
[----:B------:R-:W-:Y:S02]  /*a490*/  FFMA.FTZ R24, R15, R2, R24 ;  /* 0x000000020f187223 */ /* 0x000fe40000010018 */
[----:B------:R-:W-:Y:S01]  /*a4a0*/  FADD.FTZ R2, R13, -R25 ;  /* 0x800000190d027221 */ /* 0x000fe20000010000 */
[----:B------:R-:W2:Y:S04]  /*a4b0*/  LDL R15, [R1+0x300] ;  /* 0x00030000010f7983 */ /* 0x000ea80000100800 */
[----:B------:R-:W2:Y:S01]  /*a4c0*/  LDL R13, [R1+0x314] ;  /* 0x00031400010d7983 */ /* 0x000ea20000100800 */
[----:B----4-:R-:W-:-:S02]  /*a4d0*/  FADD.FTZ R20, R7, -R20 ;  /* 0x8000001407147221 */ /* 0x010fc40000010000 */
[----:B---3--:R-:W-:Y:S01]  /*a4e0*/  FADD.FTZ R19, R12, -R19 ;  /* 0x800000130c137221 */ /* 0x008fe20000010000 */
[----:B------:R-:W3:Y:S01]  /*a4f0*/  LDL R25, [R1+0x30c] ;  /* 0x00030c0001197983 */ /* 0x000ee20000100800 */
[----:B------:R-:W-:Y:S02]  /*a500*/  FADD.FTZ R24, R10, -R24 ;  /* 0x800000180a187221 */ /* 0x000fe40000010000 */
[C---:B------:R-:W-:Y:S01]  /*a510*/  FMUL.FTZ R2, R0.reuse, R2 ;  /* 0x0000000200027220 */ /* 0x040fe20000410000 */
[----:B------:R-:W4:Y:S01]  /*a520*/  LDL.LU R7, [R1+0x638] ;  /* 0x0006380001077983 */ /* 0x000f220000300800 */
[C---:B------:R-:W-:Y:S02]  /*a530*/  FMUL.FTZ R20, R0.reuse, R20 ;  /* 0x0000001400147220 */ /* 0x040fe40000410000 */
[C---:B------:R-:W-:Y:S01]  /*a540*/  FMUL.FTZ R19, R0.reuse, R19 ;  /* 0x0000001300137220 */ /* 0x040fe20000410000 */
[----:B------:R-:W3:Y:S01]  /*a550*/  LDL.LU R12, [R1+0x634] ;  /* 0x00063400010c7983 */ /* 0x000ee20000300800 */
[----:B------:R-:W-:-:S03]  /*a560*/  FMUL.FTZ R0, R0, R24 ;  /* 0x0000001800007220 */ /* 0x000fc60000410000 */
[----:B------:R-:W3:Y:S04]  /*a570*/  LDL.LU R10, [R1+0x630] ;  /* 0x00063000010a7983 */ /* 0x000ee80000300800 */
[----:B------:R-:W4:Y:S01]  /*a580*/  LDL R24, [R1+0x308] ;  /* 0x0003080001187983 */ /* 0x000f220000100800 */
[----:B-----5:R-:W-:Y:S02]  /*a590*/  @P4 FADD.FTZ R2, R14, R2 ;  /* 0x000000020e024221 */ /* 0x020fe40000010000 */
[----:B------:R-:W-:Y:S02]  /*a5a0*/  @P4 FADD.FTZ R21, R11, R21 ;  /* 0x000000150b154221 */ /* 0x000fe40000010000 */
[----:B------:R-:W-:Y:S01]  /*a5b0*/  @P4 FADD.FTZ R20, R3, R20 ;  /* 0x0000001403144221 */ /* 0x000fe20000010000 */
[----:B------:R-:W-:-:S02]  /*a5c0*/  @P3 FSEL R17, R17, RZ, P5 ;  /* 0x000000ff11113208 */ /* 0x000fc40002800000 */
[----:B------:R-:W-:Y:S02]  /*a5d0*/  @P3 LOP3.LUT P5, RZ, R28, 0xff00, RZ, 0xc0, !PT ;  /* 0x0000ff001cff3812 */ /* 0x000fe400078ac0ff */
[----:B------:R-:W-:-:S04]  /*a5e0*/  @P3 F2FP.BF16.PACK_AB R17, RZ, R17 ;  /* 0x00000011ff11323e */ /* 0x000fc800000010ff */
[----:B------:R-:W-:Y:S01]  /*a5f0*/  @P3 PRMT R8, R17, 0x7610, R8 ;  /* 0x0000761011083816 */ /* 0x000fe20000000008 */
[----:B--2---:R-:W-:Y:S02]  /*a600*/  @P4 FADD.FTZ R23, R13, R23 ;  /* 0x000000170d174221 */ /* 0x004fe40000010000 */
[----:B------:R-:W2:Y:S04]  /*a610*/  LDL.LU R13, [R1+0x62c] ;  /* 0x00062c00010d7983 */ /* 0x000ea80000300800 */
[----:B------:R-:W5:Y:S01]  /*a620*/  LDL.LU R14, [R1+0x628] ;  /* 0x00062800010e7983 */ /* 0x000f620000300800 */
[----:B------:R-:W-:-:S03]  /*a630*/  @P4 FADD.FTZ R22, R15, R22 ;  /* 0x000000160f164221 */ /* 0x000fc60000010000 */
[----:B------:R-:W5:Y:S04]  /*a640*/  LDL.LU R11, [R1+0x624] ;  /* 0x00062400010b7983 */ /* 0x000f680000300800 */
[----:B------:R-:W5:Y:S04]  /*a650*/  LDL.LU R15, [R1+0x620] ;  /* 0x00062000010f7983 */ /* 0x000f680000300800 */
[----:B------:R-:W5:Y:S01]  /*a660*/  LDL.LU R3, [R1+0x61c] ;  /* 0x00061c0001037983 */ /* 0x000f620000300800 */
[----:B---3--:R-:W-:Y:S02]  /*a670*/  @P4 FADD.FTZ R0, R25, R0 ;  /* 0x0000000019004221 */ /* 0x008fe40000010000 */
[----:B----4-:R-:W-:Y:S01]  /*a680*/  @P4 FADD.FTZ R19, R24, R19 ;  /* 0x0000001318134221 */ /* 0x010fe20000010000 */
[----:B------:R-:W-:-:S04]  /*a690*/  ISETP.NE.U32.AND P4, PT, RZ, c[0x0][0x258], PT ;  /* 0x00009600ff007a0c */ /* 0x000fc80003f85070 */
[----:B------:R-:W-:-:S04]  /*a6a0*/  ISETP.NE.AND.EX P4, PT, RZ, c[0x0][0x25c], PT, P4 ;  /* 0x00009700ff007a0c */ /* 0x000fc80003f85340 */
[----:B------:R-:W-:Y:S01]  /*a6b0*/  SEL R4, R18, R4, P4 ;  /* 0x0000000412047207 */ /* 0x000fe20002000000 */
[----:B------:R-:W-:-:S05]  /*a6c0*/  FMUL.FTZ R18, R23, c[0x0][0x1e8] ;  /* 0x00007a0017127a20 */ /* 0x000fca0000410000 */
[----:B------:R-:W-:Y:S02]  /*a6d0*/  @P3 FSEL R17, R18, RZ, P5 ;  /* 0x000000ff12113208 */ /* 0x000fe40002800000 */
[----:B------:R-:W-:Y:S02]  /*a6e0*/  LOP3.LUT P5, RZ, R26, 0xff00, RZ, 0xc0, !PT ;  /* 0x0000ff001aff7812 */ /* 0x000fe400078ac0ff */
[----:B------:R-:W-:Y:S02]  /*a6f0*/  @P3 F2FP.BF16.PACK_AB R17, RZ, R17 ;  /* 0x00000011ff11323e */ /* 0x000fe400000010ff */
[----:B------:R-:W-:Y:S02]  /*a700*/  FSEL R24, R18, RZ, P5 ;  /* 0x000000ff12187208 */ /* 0x000fe40002800000 */
[----:B------:R-:W-:Y:S01]  /*a710*/  @P3 PRMT R8, R8, 0x5410, R17 ;  /* 0x0000541008083816 */ /* 0x000fe20000000011 */
[----:B------:R-:W-:Y:S01]  /*a720*/  FMUL.FTZ R17, R2, c[0x0][0x1e8] ;  /* 0x00007a0002117a20 */ /* 0x000fe20000410000 */
[----:B------:R-:W-:-:S04]  /*a730*/  @P3 LOP3.LUT P5, RZ, R28, 0xff0000, RZ, 0xc0, !PT ;  /* 0x00ff00001cff3812 */ /* 0x000fc800078ac0ff */
[----:B------:R-:W-:Y:S02]  /*a740*/  @P3 FSEL R18, R17, RZ, P5 ;  /* 0x000000ff11123208 */ /* 0x000fe40002800000 */
[----:B------:R-:W-:Y:S02]  /*a750*/  SEL R6, R2, R6, P4 ;  /* 0x0000000602067207 */ /* 0x000fe40002000000 */
[----:B------:R-:W-:Y:S02]  /*a760*/  @P3 F2FP.BF16.PACK_AB R2, RZ, R18 ;  /* 0x00000012ff02323e */ /* 0x000fe400000010ff */
[----:B------:R-:W-:Y:S02]  /*a770*/  LOP3.LUT P5, RZ, R26, 0xff0000, RZ, 0xc0, !PT ;  /* 0x00ff00001aff7812 */ /* 0x000fe400078ac0ff */
[----:B------:R-:W-:Y:S01]  /*a780*/  @P3 PRMT R9, R2, 0x7610, R9 ;  /* 0x0000761002093816 */ /* 0x000fe20000000009 */
[----:B------:R-:W-:Y:S01]  /*a790*/  FMUL.FTZ R2, R21, c[0x0][0x1e8] ;  /* 0x00007a0015027a20 */ /* 0x000fe20000410000 */
[----:B------:R-:W-:-:S02]  /*a7a0*/  FSEL R17, R17, RZ, P5 ;  /* 0x000000ff11117208 */ /* 0x000fc40002800000 */
[----:B------:R-:W-:-:S04]  /*a7b0*/  @P3 LOP3.LUT P5, RZ, R28, 0xff000000, RZ, 0xc0, !PT ;  /* 0xff0000001cff3812 */ /* 0x000fc800078ac0ff */
[----:B------:R-:W-:Y:S02]  /*a7c0*/  @P3 FSEL R18, R2, RZ, P5 ;  /* 0x000000ff02123208 */ /* 0x000fe40002800000 */
[----:B------:R-:W-:Y:S02]  /*a7d0*/  LOP3.LUT P5, RZ, R26, 0xff000000, RZ, 0xc0, !PT ;  /* 0xff0000001aff7812 */ /* 0x000fe400078ac0ff */
[----:B------:R-:W-:Y:S02]  /*a7e0*/  @P3 F2FP.BF16.PACK_AB R18, RZ, R18 ;  /* 0x00000012ff12323e */ /* 0x000fe400000010ff */
[----:B------:R-:W-:Y:S02]  /*a7f0*/  FSEL R2, R2, RZ, P5 ;  /* 0x000000ff02027208 */ /* 0x000fe40002800000 */
[----:B------:R-:W-:Y:S01]  /*a800*/  @P3 PRMT R9, R9, 0x5410, R18 ;  /* 0x0000541009093816 */ /* 0x000fe20000000012 */
[----:B------:R-:W-:Y:S01]  /*a810*/  FMUL.FTZ R18, R22, c[0x0][0x1e8] ;  /* 0x00007a0016127a20 */ /* 0x000fe20000410000 */
[----:B------:R-:W-:-:S02]  /*a820*/  @P3 LOP3.LUT P5, RZ, R29, 0xff, RZ, 0xc0, !PT ;  /* 0x000000ff1dff3812 */ /* 0x000fc400078ac0ff */
[----:B------:R-:W-:Y:S02]  /*a830*/  SEL R7, R21, R7, P4 ;  /* 0x0000000715077207 */ /* 0x000fe40002000000 */
[----:B------:R-:W-:Y:S02]  /*a840*/  @P3 FSEL R21, R18, RZ, P5 ;  /* 0x000000ff12153208 */ /* 0x000fe40002800000 */
[----:B------:R-:W-:Y:S02]  /*a850*/  LOP3.LUT P5, RZ, R27, 0xff, RZ, 0xc0, !PT ;  /* 0x000000ff1bff7812 */ /* 0x000fe400078ac0ff */
[----:B------:R-:W-:Y:S01]  /*a860*/  SEL R5, R23, R5, P4 ;  /* 0x0000000517057207 */ /* 0x000fe20002000000 */
[----:B------:R-:W-:Y:S01]  /*a870*/  FMUL.FTZ R23, R20, c[0x0][0x1e8] ;  /* 0x00007a0014177a20 */ /* 0x000fe20000410000 */
[----:B------:R-:W-:Y:S02]  /*a880*/  FSEL R18, R18, RZ, P5 ;  /* 0x000000ff12127208 */ /* 0x000fe40002800000 */
[----:B------:R-:W-:-:S02]  /*a890*/  @P3 F2FP.BF16.PACK_AB R21, RZ, R21 ;  /* 0x00000015ff15323e */ /* 0x000fc400000010ff */
[----:B------:R-:W-:Y:S02]  /*a8a0*/  @P3 LOP3.LUT P5, RZ, R29, 0xff00, RZ, 0xc0, !PT ;  /* 0x0000ff001dff3812 */ /* 0x000fe400078ac0ff */
[----:B------:R-:W-:Y:S02]  /*a8b0*/  @P3 PRMT R10, R21, 0x7610, R10 ;  /* 0x00007610150a3816 */ /* 0x000fe4000000000a */
[----:B------:R-:W-:Y:S02]  /*a8c0*/  @P3 FSEL R21, R23, RZ, P5 ;  /* 0x000000ff17153208 */ /* 0x000fe40002800000 */
[----:B------:R-:W-:Y:S02]  /*a8d0*/  LOP3.LUT P5, RZ, R27, 0xff00, RZ, 0xc0, !PT ;  /* 0x0000ff001bff7812 */ /* 0x000fe400078ac0ff */
[----:B------:R-:W-:Y:S01]  /*a8e0*/  SEL R12, R22, R12, P4 ;  /* 0x0000000c160c7207 */ /* 0x000fe20002000000 */
[----:B------:R-:W-:Y:S01]  /*a8f0*/  FMUL.FTZ R22, R19, c[0x0][0x1e8] ;  /* 0x00007a0013167a20 */ /* 0x000fe20000410000 */
[----:B------:R-:W-:-:S02]  /*a900*/  FSEL R23, R23, RZ, P5 ;  /* 0x000000ff17177208 */ /* 0x000fc40002800000 */
[----:B------:R-:W-:Y:S02]  /*a910*/  @P3 LOP3.LUT P5, RZ, R29, 0xff0000, RZ, 0xc0, !PT ;  /* 0x00ff00001dff3812 */ /* 0x000fe400078ac0ff */
[----:B------:R-:W-:-:S04]  /*a920*/  @P3 F2FP.BF16.PACK_AB R21, RZ, R21 ;  /* 0x00000015ff15323e */ /* 0x000fc800000010ff */
[----:B------:R-:W-:Y:S02]  /*a930*/  @P3 PRMT R10, R10, 0x5410, R21 ;  /* 0x000054100a0a3816 */ /* 0x000fe40000000015 */
[----:B------:R-:W-:Y:S02]  /*a940*/  F2FP.BF16.PACK_AB R17, R2, R17 ;  /* 0x000000110211723e */ /* 0x000fe400000010ff */
[----:B------:R-:W-:Y:S02]  /*a950*/  F2FP.BF16.PACK_AB R18, R23, R18 ;  /* 0x000000121712723e */ /* 0x000fe400000010ff */
[----:B------:R-:W-:Y:S02]  /*a960*/  F2FP.BF16.PACK_AB R16, R24, R16 ;  /* 0x000000101810723e */ /* 0x000fe400000010ff */
[----:B--2---:R-:W-:Y:S02]  /*a970*/  SEL R13, R20, R13, P4 ;  /* 0x0000000d140d7207 */ /* 0x004fe40002000000 */
[----:B------:R-:W-:-:S02]  /*a980*/  @P3 FSEL R20, R22, RZ, P5 ;  /* 0x000000ff16143208 */ /* 0x000fc40002800000 */
[----:B-----5:R-:W-:Y:S02]  /*a990*/  SEL R14, R19, R14, P4 ;  /* 0x0000000e130e7207 */ /* 0x020fe40002000000 */
[----:B------:R-:W-:Y:S02]  /*a9a0*/  @P3 F2FP.BF16.PACK_AB R19, RZ, R20 ;  /* 0x00000014ff13323e */ /* 0x000fe400000010ff */
[----:B------:R-:W-:Y:S02]  /*a9b0*/  @P4 MOV R20, 0x20 ;  /* 0x0000002000144802 */ /* 0x000fe40000000f00 */
[----:B------:R-:W-:-:S03]  /*a9c0*/  SEL R15, R0, R15, P4 ;  /* 0x0000000f000f7207 */ /* 0x000fc60002000000 */
[----:B------:R-:W-:-:S04]  /*a9d0*/  @P4 IMAD.WIDE.U32 R20, R3, R20, c[0x0][0x258] ;  /* 0x0000960003144625 */ /* 0x000fc800078e0014 */
[----:B------:R-:W-:Y:S01]  /*a9e0*/  FMUL.FTZ R0, R0, c[0x0][0x1e8] ;  /* 0x00007a0000007a20 */ /* 0x000fe20000410000 */
[----:B------:R-:W-:Y:S04]  /*a9f0*/  @P4 STG.E.128 [R20.64], R4 ;  /* 0x0000000414004986 */ /* 0x000fe8000c101d04 */
[----:B------:R0:W-:Y:S01]  /*aa00*/  @P4 STG.E.128 [R20.64+0x10], R12 ;  /* 0x0000100c14004986 */ /* 0x0001e2000c101d04 */
[C---:B------:R-:W-:Y:S02]  /*aa10*/  LOP3.LUT P4, RZ, R27.reuse, 0xff000000, RZ, 0xc0, !PT ;  /* 0xff0000001bff7812 */ /* 0x040fe4000788c0ff */
[----:B------:R-:W-:Y:S02]  /*aa20*/  LOP3.LUT P5, RZ, R27, 0xff0000, RZ, 0xc0, !PT ;  /* 0x00ff00001bff7812 */ /* 0x000fe400078ac0ff */
[----:B------:R-:W-:-:S02]  /*aa30*/  FSEL R2, R0, RZ, P4 ;  /* 0x000000ff00027208 */ /* 0x000fc40002000000 */
[----:B------:R-:W-:Y:S02]  /*aa40*/  @P3 LOP3.LUT P4, RZ, R29, 0xff000000, RZ, 0xc0, !PT ;  /* 0xff0000001dff3812 */ /* 0x000fe4000788c0ff */
[----:B------:R-:W-:Y:S02]  /*aa50*/  FSEL R22, R22, RZ, P5 ;  /* 0x000000ff16167208 */ /* 0x000fe40002800000 */
[----:B------:R-:W-:Y:S02]  /*aa60*/  @P3 FSEL R0, R0, RZ, P4 ;  /* 0x000000ff00003208 */ /* 0x000fe40002000000 */
[----:B------:R-:W-:Y:S02]  /*aa70*/  @P3 PRMT R11, R19, 0x7610, R11 ;  /* 0x00007610130b3816 */ /* 0x000fe4000000000b */
[----:B------:R-:W-:Y:S02]  /*aa80*/  F2FP.BF16.PACK_AB R19, R2, R22 ;  /* 0x000000160213723e */ /* 0x000fe400000010ff */
[----:B------:R-:W-:Y:S01]  /*aa90*/  @P3 LEA R2, P4, R3, c[0x0][0x250], 0x4 ;  /* 0x0000940003023a11 */ /* 0x000fe200078820ff */
[----:B0-----:R-:W-:Y:S01]  /*aaa0*/  IMAD.MOV.U32 R20, RZ, RZ, 0x10 ;  /* 0x00000010ff147424 */ /* 0x001fe200078e00ff */
[----:B------:R-:W-:-:S03]  /*aab0*/  @P3 F2FP.BF16.PACK_AB R0, RZ, R0 ;  /* 0x00000000ff00323e */ /* 0x000fc600000010ff */
[C---:B------:R-:W-:Y:S01]  /*aac0*/  IMAD.WIDE.U32 R20, R3.reuse, R20, c[0x0][0x248] ;  /* 0x0000920003147625 */ /* 0x040fe200078e0014 */
[----:B------:R-:W-:Y:S02]  /*aad0*/  @P3 LEA.HI.X R3, R3, c[0x0][0x254], RZ, 0x4, P4 ;  /* 0x0000950003033a11 */ /* 0x000fe400020f24ff */
[----:B------:R-:W-:Y:S02]  /*aae0*/  @P3 PRMT R11, R11, 0x5410, R0 ;  /* 0x000054100b0b3816 */ /* 0x000fe40000000000 */
[----:B------:R0:W-:Y:S04]  /*aaf0*/  STG.E.128 [R20.64], R16 ;  /* 0x0000001014007986 */ /* 0x0001e8000c101d04 */
[----:B------:R0:W-:Y:S02]  /*ab00*/  @P3 STG.E.128 [R2.64], R8 ;  /* 0x0000000802003986 */ /* 0x0001e4000c101d04 */
.L_x_897:
[----:B------:R-:W-:Y:S05]  /*ab10*/  BSYNC B1 ;  /* 0x0000000000017941 */ /* 0x000fea0003800000 */
.L_x_896:
[----:B0-----:R-:W2:Y:S01]  /*ab20*/  LDL.LU R2, [R1+0x34] ;  /* 0x0000340001027983 */ /* 0x001ea20000300800 */
[----:B------:R-:W-:-:S04]  /*ab30*/  MOV R0, c[0x0][0x160] ;  /* 0x0000580000007a02 */ /* 0x000fc80000000f00 */
[----:B--2---:R-:W-:-:S04]  /*ab40*/  LEA R2, R0, R2, 0x2 ;  /* 0x0000000200027211 */ /* 0x004fc800078e10ff */
[----:B------:R-:W-:Y:S01]  /*ab50*/  ISETP.GE.AND P3, PT, R2, c[0x0][0x164], PT ;  /* 0x0000590002007a0c */ /* 0x000fe20003f66270 */
[----:B------:R0:W-:-:S12]  /*ab60*/  STL [R1+0x34], R2 ;  /* 0x0000340201007387 */ /* 0x0001d80000100800 */
[----:B01----:R-:W-:Y:S01]  /*ab70*/  @P3 CALL.REL.NOINC `(.L_x_875) ;  /* 0x0000001000003944 */ /* 0x003fe20003c00000 */
[----:B------:R-:W-:Y:S05]  /*ab80*/  BRA `(.L_x_898) ;  /* 0xffff712000007947 */ /* 0x000fea000383ffff */
.L_x_875:
[----:B0-----:R-:W-:Y:S05]  /*ab90*/  BSYNC B0 ;  /* 0x0000000000007941 */ /* 0x001fea0003800000 */
.L_x_874:
        /* <DEDUP_REMOVED lines=489> */
[----:B------:R-:W-:Y:S02]  /*ca30*/  FADD.FTZ R4, RZ, R4 ;  /* 0x00000004ff047221 */ /* 0x000fe40000010000 */
[----:B------:R-:W-:Y:S02]  /*ca40*/  FADD.FTZ R21, R14, R21 ;  /* 0x000000150e157221 */ /* 0x000fe40000010000 */
[----:B------:R-:W1:Y:S01]  /*ca50*/  LDS R14, [R25.X4+0x1600] ;  /* 0x00160000190e7984 */ /* 0x000e620000004800 */
[----:B------:R-:W-:Y:S02]  /*ca60*/  FADD.FTZ R27, R12, R27 ;  /* 0x0000001b0c1b7221 */ /* 0x000fe40000010000 */
[----:B--2---:R-:W-:Y:S01]  /*ca70*/  FADD.FTZ R11, R11, R23 ;  /* 0x000000170b0b7221 */ /* 0x004fe20000010000 */
[----:B------:R-:W-:Y:S01]  /*ca80*/  LDS R12, [R25.X4+0x1400] ;  /* 0x00140000190c7984 */ /* 0x000fe20000004800 */
[----:B---3--:R-:W-:-:S03]  /*ca90*/  FADD.FTZ R26, R19, R26 ;  /* 0x0000001a131a7221 */ /* 0x008fc60000010000 */
[----:B------:R-:W2:Y:S04]  /*caa0*/  LDS R25, [R25.X4+0x2a00] ;  /* 0x002a000019197984 */ /* 0x000ea80000004800 */
[----:B------:R-:W3:Y:S04]  /*cab0*/  LDL.LU R19, [R1+0x20] ;  /* 0x0000200001137983 */ /* 0x000ee80000300800 */
[----:B------:R-:W4:Y:S04]  /*cac0*/  LDL.LU R23, [R1+0x14] ;  /* 0x0000140001177983 */ /* 0x000f280000300800 */
[----:B------:R-:W2:Y:S01]  /*cad0*/  LDL.LU R0, [R1+0x8] ;  /* 0x0000080001007983 */ /* 0x000ea20000300800 */
[----:B---3--:R-:W-:-:S03]  /*cae0*/  FADD.FTZ R19, R27, R19 ;  /* 0x000000131b137221 */ /* 0x008fc60000010000 */
[----:B------:R-:W3:Y:S01]  /*caf0*/  LDL.LU R27, [R1+0xc] ;  /* 0x00000c00011b7983 */ /* 0x000ee20000300800 */
[----:B--2---:R-:W-:-:S03]  /*cb00*/  FADD.FTZ R0, R26, R0 ;  /* 0x000000001a007221 */ /* 0x004fc60000010000 */
[----:B------:R-:W2:Y:S01]  /*cb10*/  LDL.LU R26, [R1+0x10] ;  /* 0x00001000011a7983 */ /* 0x000ea20000300800 */
[----:B------:R-:W-:-:S03]  /*cb20*/  FADD.FTZ R3, R6, R3 ;  /* 0x0000000306037221 */ /* 0x000fc60000010000 */
[----:B------:R-:W1:Y:S01]  /*cb30*/  S2R R6, SR_CTAID.X ;  /* 0x0000000000067919 */ /* 0x000e620000002500 */
[----:B------:R-:W-:-:S03]  /*cb40*/  FADD.FTZ R4, R4, R9 ;  /* 0x0000000904047221 */ /* 0x000fc60000010000 */
[----:B------:R-:W4:Y:S01]  /*cb50*/  S2R R9, SR_TID.X ;  /* 0x0000000000097919 */ /* 0x000f220000002100 */
[----:B------:R-:W-:-:S04]  /*cb60*/  FADD.FTZ R5, RZ, R5 ;  /* 0x00000005ff057221 */ /* 0x000fc80000010000 */
[----:B------:R-:W-:Y:S02]  /*cb70*/  FADD.FTZ R2, R5, R2 ;  /* 0x0000000205027221 */ /* 0x000fe40000010000 */
[----:B------:R-:W-:Y:S02]  /*cb80*/  FADD.FTZ R3, R3, R8 ;  /* 0x0000000803037221 */ /* 0x000fe40000010000 */
[----:B------:R-:W-:Y:S02]  /*cb90*/  FADD.FTZ R7, R2, R7 ;  /* 0x0000000702077221 */ /* 0x000fe40000010000 */
[----:B0-----:R-:W-:Y:S02]  /*cba0*/  FADD.FTZ R5, RZ, R10 ;  /* 0x0000000aff057221 */ /* 0x001fe40000010000 */
[----:B------:R-:W-:Y:S02]  /*cbb0*/  FADD.FTZ R24, R3, R24 ;  /* 0x0000001803187221 */ /* 0x000fe40000010000 */
[----:B-1----:R-:W-:-:S02]  /*cbc0*/  IMAD R6, R6, c[0x0][0x168], RZ ;  /* 0x00005a0006067a24 */ /* 0x002fc400078e02ff */
[----:B------:R-:W-:Y:S02]  /*cbd0*/  FADD.FTZ R3, R7, R28 ;  /* 0x0000001c07037221 */ /* 0x000fe40000010000 */
[----:B------:R-:W-:Y:S01]  /*cbe0*/  FADD.FTZ R4, R4, R18 ;  /* 0x0000001204047221 */ /* 0x000fe20000010000 */
[----:B----4-:R-:W-:Y:S01]  /*cbf0*/  IADD3 R10, P0, R6, R9, RZ ;  /* 0x00000009060a7210 */ /* 0x010fe20007f1e0ff */
[----:B------:R-:W-:Y:S01]  /*cc00*/  FADD.FTZ R17, RZ, R17 ;  /* 0x00000011ff117221 */ /* 0x000fe20000010000 */
[----:B------:R-:W-:Y:S01]  /*cc10*/  IADD3 R28, -R9, 0x7f, RZ ;  /* 0x0000007f091c7810 */ /* 0x000fe20007ffe1ff */
[----:B------:R-:W-:Y:S01]  /*cc20*/  FADD.FTZ R13, RZ, R13 ;  /* 0x0000000dff0d7221 */ /* 0x000fe20000010000 */
[----:B------:R-:W-:Y:S01]  /*cc30*/  LDS R2, [R9.X4+0x4000] ;  /* 0x0040000009027984 */ /* 0x000fe20000004800 */
[----:B------:R-:W-:Y:S01]  /*cc40*/  IMAD.X R18, RZ, RZ, RZ, P0 ;  /* 0x000000ffff127224 */ /* 0x000fe200000e06ff */
[----:B------:R-:W-:Y:S01]  /*cc50*/  IADD3 R28, R28, c[0x0][0x168], RZ ;  /* 0x00005a001c1c7a10 */ /* 0x000fe20007ffe0ff */
[----:B------:R-:W-:-:S03]  /*cc60*/  FADD.FTZ R5, R5, R14 ;  /* 0x0000000e05057221 */ /* 0x000fc60000010000 */
[----:B------:R-:W-:Y:S02]  /*cc70*/  SHF.L.U64.HI R18, R10, 0x2, R18 ;  /* 0x000000020a127819 */ /* 0x000fe40000010212 */
[----:B------:R-:W-:Y:S02]  /*cc80*/  LOP3.LUT P4, RZ, R28, 0xffffff80, RZ, 0xc0, !PT ;  /* 0xffffff801cff7812 */ /* 0x000fe4000788c0ff */
[----:B------:R-:W-:Y:S01]  /*cc90*/  SHF.L.U32 R10, R10, 0x2, RZ ;  /* 0x000000020a0a7819 */ /* 0x000fe200000006ff */
[----:B------:R-:W-:-:S03]  /*cca0*/  FADD.FTZ R25, R5, R25 ;  /* 0x0000001905197221 */ /* 0x000fc60000010000 */
[C---:B------:R-:W-:Y:S01]  /*ccb0*/  IADD3 R5, P6, R10.reuse, c[0x0][0x228], RZ ;  /* 0x00008a000a057a10 */ /* 0x040fe20007fde0ff */
[----:B------:R-:W-:Y:S01]  /*ccc0*/  FADD.FTZ R12, R17, R12 ;  /* 0x0000000c110c7221 */ /* 0x000fe20000010000 */
[----:B------:R-:W-:Y:S01]  /*ccd0*/  IADD3 R6, P5, R10, c[0x0][0x220], RZ ;  /* 0x000088000a067a10 */ /* 0x000fe20007fbe0ff */
[----:B------:R-:W-:Y:S01]  /*cce0*/  FADD.FTZ R0, R0, R23 ;  /* 0x0000001700007221 */ /* 0x000fe20000010000 */
[----:B------:R-:W-:Y:S01]  /*ccf0*/  IADD3.X R7, R18, c[0x0][0x22c], RZ, P6, !PT ;  /* 0x00008b0012077a10 */ /* 0x000fe200037fe4ff */
[----:B------:R0:W-:Y:S01]  /*cd00*/  LDS R23, [R9.X4+0x3e00] ;  /* 0x003e000009177984 */ /* 0x0001e20000004800 */
[----:B------:R-:W-:Y:S01]  /*cd10*/  IADD3 R8, P6, R10, c[0x0][0x238], RZ ;  /* 0x00008e000a087a10 */ /* 0x000fe20007fde0ff */
[----:B------:R-:W-:Y:S01]  /*cd20*/  FADD.FTZ R15, R13, R15 ;  /* 0x0000000f0d0f7221 */ /* 0x000fe20000010000 */
[----:B------:R-:W-:Y:S01]  /*cd30*/  BSSY B0, `(.L_x_899) ;  /* 0x0000026000007945 */ /* 0x000fe20003800000 */
[----:B------:R-:W-:Y:S01]  /*cd40*/  FADD.FTZ R16, R12, R16 ;  /* 0x000000100c107221 */ /* 0x000fe20000010000 */
[----:B0-----:R-:W-:-:S02]  /*cd50*/  IADD3.X R9, R18, c[0x0][0x224], RZ, P5, !PT ;  /* 0x0000890012097a10 */ /* 0x001fc40002ffe4ff */
[----:B------:R-:W-:Y:S01]  /*cd60*/  IADD3 R10, P5, R10, c[0x0][0x230], RZ ;  /* 0x00008c000a0a7a10 */ /* 0x000fe20007fbe0ff */
[----:B------:R-:W-:Y:S01]  /*cd70*/  FADD.FTZ R4, R4, R29 ;  /* 0x0000001d04047221 */ /* 0x000fe20000010000 */
[----:B------:R-:W-:Y:S02]  /*cd80*/  IADD3.X R13, R18, c[0x0][0x23c], RZ, P6, !PT ;  /* 0x00008f00120d7a10 */ /* 0x000fe400037fe4ff */
[C---:B------:R-:W-:Y:S02]  /*cd90*/  ISETP.GE.U32.AND P2, PT, R28.reuse, 0x100, PT ;  /* 0x000001001c00780c */ /* 0x040fe40003f46070 */
[C---:B------:R-:W-:Y:S02]  /*cda0*/  ISETP.GE.U32.AND P3, PT, R28.reuse, 0x180, PT ;  /* 0x000001801c00780c */ /* 0x040fe40003f66070 */
[C---:B------:R-:W-:Y:S02]  /*cdb0*/  ISETP.GE.U32.AND P1, PT, R28.reuse, 0x200, PT ;  /* 0x000002001c00780c */ /* 0x040fe40003f26070 */
[----:B------:R-:W-:-:S02]  /*cdc0*/  ISETP.GE.U32.AND P0, PT, R28, 0x280, PT ;  /* 0x000002801c00780c */ /* 0x000fc40003f06070 */
[----:B------:R-:W-:Y:S01]  /*cdd0*/  IADD3.X R18, R18, c[0x0][0x234], RZ, P5, !PT ;  /* 0x00008d0012127a10 */ /* 0x000fe20002ffe4ff */
[----:B--2---:R-:W-:Y:S02]  /*cde0*/  FADD.FTZ R20, R20, R26 ;  /* 0x0000001a14147221 */ /* 0x004fe40000010000 */
[----:B------:R-:W0:Y:S01]  /*cdf0*/  S2R R26, SR_TID.X ;  /* 0x00000000001a7919 */ /* 0x000e220000002100 */
[----:B---3--:R-:W-:-:S03]  /*ce00*/  FADD.FTZ R27, R11, R27 ;  /* 0x0000001b0b1b7221 */ /* 0x008fc60000010000 */
[----:B0-----:R-:W0:Y:S04]  /*ce10*/  LDS R11, [R26.X4+0x2c00] ;  /* 0x002c00001a0b7984 */ /* 0x001e280000004800 */
[----:B------:R-:W1:Y:S01]  /*ce20*/  LDS R26, [R26.X4+0x3c00] ;  /* 0x003c00001a1a7984 */ /* 0x000e620000004800 */
[----:B0-----:R-:W-:Y:S02]  /*ce30*/  FADD.FTZ R11, R15, R11 ;  /* 0x0000000b0f0b7221 */ /* 0x001fe40000010000 */
[----:B-1----:R-:W-:Y:S01]  /*ce40*/  FADD.FTZ R26, R16, R26 ;  /* 0x0000001a101a7221 */ /* 0x002fe20000010000 */
[----:B------:R-:W-:Y:S05]  /*ce50*/  @!P4 BRA `(.L_x_900) ;  /* 0x000001300000c947 */ /* 0x000fea0003800000 */
[----:B------:R-:W-:Y:S01]  /*ce60*/  MOV R16, R5 ;  /* 0x0000000500107202 */ /* 0x000fe20000000f00 */
[----:B------:R-:W-:Y:S01]  /*ce70*/  IMAD.MOV.U32 R14, RZ, RZ, R6 ;  /* 0x000000ffff0e7224 */ /* 0x000fe200078e0006 */
[----:B------:R-:W-:-:S02]  /*ce80*/  MOV R17, R7 ;  /* 0x0000000700117202 */ /* 0x000fc40000000f00 */
[----:B------:R-:W-:Y:S02]  /*ce90*/  MOV R15, R9 ;  /* 0x00000009000f7202 */ /* 0x000fe40000000f00 */
[----:B------:R-:W-:Y:S01]  /*cea0*/  MOV R12, R8 ;  /* 0x00000008000c7202 */ /* 0x000fe20000000f00 */
[----:B------:R0:W-:Y:S01]  /*ceb0*/  STG.E [R16.64], R27 ;  /* 0x0000001b10007986 */ /* 0x0001e2000c101904 */
[----:B------:R-:W-:Y:S02]  /*cec0*/  IADD3 R5, P6, R5, 0x200, RZ ;  /* 0x0000020005057810 */ /* 0x000fe40007fde0ff */
[----:B------:R-:W-:Y:S01]  /*ced0*/  IADD3 R6, P5, R6, 0x200, RZ ;  /* 0x0000020006067810 */ /* 0x000fe20007fbe0ff */
[----:B------:R-:W-:Y:S01]  /*cee0*/  STG.E [R14.64], R22 ;  /* 0x000000160e007986 */ /* 0x000fe2000c101904 */
[----:B------:R-:W-:Y:S02]  /*cef0*/  IADD3.X R7, RZ, R7, RZ, P6, !PT ;  /* 0x00000007ff077210 */ /* 0x000fe400037fe4ff */
[----:B------:R-:W-:Y:S01]  /*cf00*/  IADD3 R8, P4, R8, 0x200, RZ ;  /* 0x0000020008087810 */ /* 0x000fe20007f9e0ff */
[----:B------:R1:W-:Y:S01]  /*cf10*/  STG.E [R12.64], R26 ;  /* 0x0000001a0c007986 */ /* 0x0003e2000c101904 */
[----:B------:R-:W-:-:S02]  /*cf20*/  IADD3.X R9, RZ, R9, RZ, P5, !PT ;  /* 0x00000009ff097210 */ /* 0x000fc40002ffe4ff */
[----:B0-----:R-:W-:Y:S01]  /*cf30*/  MOV R16, R10 ;  /* 0x0000000a00107202 */ /* 0x001fe20000000f00 */
[----:B------:R-:W-:Y:S01]  /*cf40*/  IMAD.MOV.U32 R17, RZ, RZ, R18 ;  /* 0x000000ffff117224 */ /* 0x000fe200078e0012 */
[----:B------:R-:W-:-:S04]  /*cf50*/  IADD3 R10, P6, R10, 0x200, RZ ;  /* 0x000002000a0a7810 */ /* 0x000fc80007fde0ff */
[----:B------:R0:W-:Y:S01]  /*cf60*/  STG.E [R16.64], R24 ;  /* 0x0000001810007986 */ /* 0x0001e2000c101904 */
[----:B------:R-:W-:Y:S01]  /*cf70*/  IMAD.X R18, RZ, RZ, R18, P6 ;  /* 0x000000ffff127224 */ /* 0x000fe200030e0612 */
[----:B-1----:R-:W-:Y:S02]  /*cf80*/  IADD3.X R13, RZ, R13, RZ, P4, !PT ;  /* 0x0000000dff0d7210 */ /* 0x002fe400027fe4ff */
.L_x_900:
[----:B------:R-:W-:Y:S05]  /*cf90*/  BSYNC B0 ;  /* 0x0000000000007941 */ /* 0x000fea0003800000 */
.L_x_899:
[----:B------:R-:W-:Y:S01]  /*cfa0*/  BSSY B0, `(.L_x_901) ;  /* 0x0000016000007945 */ /* 0x000fe20003800000 */
[----:B------:R-:W-:Y:S01]  /*cfb0*/  FADD.FTZ R23, R25, R23 ;  /* 0x0000001719177221 */ /* 0x000fe20000010000 */
[----:B------:R-:W-:Y:S05]  /*cfc0*/  @!P2 BRA `(.L_x_902) ;  /* 0x000001300000a947 */ /* 0x000fea0003800000 */
[----:B0-----:R-:W-:Y:S01]  /*cfd0*/  MOV R16, R5 ;  /* 0x0000000500107202 */ /* 0x001fe20000000f00 */
[----:B------:R-:W-:Y:S01]  /*cfe0*/  IMAD.MOV.U32 R15, RZ, RZ, R9 ;  /* 0x000000ffff0f7224 */ /* 0x000fe200078e0009 */
[----:B------:R-:W-:Y:S02]  /*cff0*/  MOV R17, R7 ;  /* 0x0000000700117202 */ /* 0x000fe40000000f00 */
[----:B------:R-:W-:Y:S02]  /*d000*/  MOV R14, R6 ;  /* 0x00000006000e7202 */ /* 0x000fe40000000f00 */
[----:B------:R-:W-:Y:S01]  /*d010*/  MOV R12, R8 ;  /* 0x00000008000c7202 */ /* 0x000fe20000000f00 */
[----:B------:R0:W-:Y:S01]  /*d020*/  STG.E [R16.64], R20 ;  /* 0x0000001410007986 */ /* 0x0001e2000c101904 */
[----:B------:R-:W-:-:S02]  /*d030*/  IADD3 R5, P2, R5, 0x200, RZ ;  /* 0x0000020005057810 */ /* 0x000fc40007f5e0ff */
[----:B------:R-:W-:Y:S01]  /*d040*/  IADD3 R6, P4, R6, 0x200, RZ ;  /* 0x0000020006067810 */ /* 0x000fe20007f9e0ff */
[----:B------:R-:W-:Y:S01]  /*d050*/  STG.E [R14.64], R21 ;  /* 0x000000150e007986 */ /* 0x000fe2000c101904 */
[----:B------:R-:W-:Y:S01]  /*d060*/  IADD3 R8, P5, R8, 0x200, RZ ;  /* 0x0000020008087810 */ /* 0x000fe20007fbe0ff */
[----:B------:R-:W-:Y:S01]  /*d070*/  IMAD.X R7, RZ, RZ, R7, P2 ;  /* 0x000000ffff077224 */ /* 0x000fe200010e0607 */
[----:B------:R-:W-:Y:S01]  /*d080*/  IADD3.X R9, RZ, R9, RZ, P4, !PT ;  /* 0x00000009ff097210 */ /* 0x000fe200027fe4ff */
[----:B------:R1:W-:Y:S01]  /*d090*/  STG.E [R12.64], R23 ;  /* 0x000000170c007986 */ /* 0x0003e2000c101904 */
[----:B0-----:R-:W-:Y:S02]  /*d0a0*/  MOV R16, R10 ;  /* 0x0000000a00107202 */ /* 0x001fe40000000f00 */
[----:B------:R-:W-:Y:S02]  /*d0b0*/  MOV R17, R18 ;  /* 0x0000001200117202 */ /* 0x000fe40000000f00 */
[----:B------:R-:W-:-:S03]  /*d0c0*/  IADD3 R10, P6, R10, 0x200, RZ ;  /* 0x000002000a0a7810 */ /* 0x000fc60007fde0ff */
[----:B------:R0:W-:Y:S01]  /*d0d0*/  STG.E [R16.64], R3 ;  /* 0x0000000310007986 */ /* 0x0001e2000c101904 */
[----:B-1----:R-:W-:Y:S02]  /*d0e0*/  IADD3.X R13, RZ, R13, RZ, P5, !PT ;  /* 0x0000000dff0d7210 */ /* 0x002fe40002ffe4ff */
[----:B------:R-:W-:Y:S02]  /*d0f0*/  IADD3.X R18, RZ, R18, RZ, P6, !PT ;  /* 0x00000012ff127210 */ /* 0x000fe400037fe4ff */
.L_x_902:
[----:B------:R-:W-:Y:S05]  /*d100*/  BSYNC B0 ;  /* 0x0000000000007941 */ /* 0x000fea0003800000 */
.L_x_901:
[----:B------:R-:W-:Y:S01]  /*d110*/  BSSY B0, `(.L_x_903) ;  /* 0x0000016000007945 */ /* 0x000fe20003800000 */
[----:B------:R-:W-:Y:S01]  /*d120*/  FADD.FTZ R11, R11, R2 ;  /* 0x000000020b0b7221 */ /* 0x000fe20000010000 */
[----:B------:R-:W-:Y:S05]  /*d130*/  @!P3 BRA `(.L_x_904) ;  /* 0x000001300000b947 */ /* 0x000fea0003800000 */
[----:B------:R-:W-:Y:S01]  /*d140*/  IMAD.MOV.U32 R2, RZ, RZ, R5 ;  /* 0x000000ffff027224 */ /* 0x000fe200078e0005 */
[----:B0-----:R-:W-:Y:S01]  /*d150*/  MOV R3, R7 ;  /* 0x0000000700037202 */ /* 0x001fe20000000f00 */
[----:B------:R-:W-:Y:S01]  /*d160*/  IMAD.MOV.U32 R12, RZ, RZ, R8 ;  /* 0x000000ffff0c7224 */ /* 0x000fe200078e0008 */
        /* <DEDUP_REMOVED lines=16> */
.L_x_904:
[----:B------:R-:W-:Y:S05]  /*d270*/  BSYNC B0 ;  /* 0x0000000000007941 */ /* 0x000fea0003800000 */
.L_x_903:
        /* <DEDUP_REMOVED lines=314> */
[----:B-----5:R-:W-:Y:S01]  /*e620*/  MOV R16, R5 ;  /* 0x0000000500107202 */ /* 0x020fe20000000f00 */
[----:B------:R-:W-:Y:S01]  /*e630*/  IMAD.MOV.U32 R17, RZ, RZ, R7 ;  /* 0x000000ffff117224 */ /* 0x000fe200078e0007 */
[----:B------:R-:W-:Y:S01]  /*e640*/  IADD3 R5, P1, R5, 0x200, RZ ;  /* 0x0000020005057810 */ /* 0x000fe20007f3e0ff */
[----:B------:R-:W-:Y:S01]  /*e650*/  IMAD.MOV.U32 R11, RZ, RZ, R18 ;  /* 0x000000ffff0b7224 */ /* 0x000fe200078e0012 */
[----:B------:R-:W-:-:S02]  /*e660*/  MOV R14, R6 ;  /* 0x00000006000e7202 */ /* 0x000fc40000000f00 */
[----:B------:R-:W-:Y:S02]  /*e670*/  IADD3.X R7, RZ, R7, RZ, P1, !PT ;  /* 0x00000007ff077210 */ /* 0x000fe40000ffe4ff */
[----:B------:R-:W-:Y:S02]  /*e680*/  IADD3 R6, P1, R6, 0x200, RZ ;  /* 0x0000020006067810 */ /* 0x000fe40007f3e0ff */
[-C--:B------:R-:W-:Y:S02]  /*e690*/  MOV R15, R9.reuse ;  /* 0x00000009000f7202 */ /* 0x080fe40000000f00 */
        /* <DEDUP_REMOVED lines=8> */
[----:B--2---:R-:W-:-:S05]  /*e720*/  IADD3 R10, P1, R10, 0x200, RZ ;  /* 0x000002000a0a7810 */ /* 0x004fca0007f3e0ff */
[----:B------:R-:W-:-:S03]  /*e730*/  IMAD.X R18, RZ, RZ, R18, P1 ;  /* 0x000000ffff127224 */ /* 0x000fc600008e0612 */
.L_x_906:
[----:B------:R-:W-:Y:S05]  /*e740*/  BSYNC B0 ;  /* 0x0000000000007941 */ /* 0x000fea0003800000 */
.L_x_905:
[----:B------:R-:W2:Y:S01]  /*e750*/  LDL.LU R11, [R1+0x28] ;  /* 0x00002800010b7983 */ /* 0x000ea20000300800 */
[----:B------:R-:W-:Y:S01]  /*e760*/  BSSY B0, `(.L_x_907) ;  /* 0x0000018000007945 */ /* 0x000fe20003800000 */
[----:B--2---:R-:W-:Y:S01]  /*e770*/  FADD.FTZ R20, R20, R11 ;  /* 0x0000000b14147221 */ /* 0x004fe20000010000 */
[----:B------:R-:W-:Y:S05]  /*e780*/  @!P0 BRA `(.L_x_908) ;  /* 0x0000015000008947 */ /* 0x000fea0003800000 */
[----:B------:R-:W2:Y:S04]  /*e790*/  LDL.LU R11, [R1+0x2c] ;  /* 0x00002c00010b7983 */ /* 0x000ea80000300800 */
[----:B------:R-:W3:Y:S04]  /*e7a0*/  LDL.LU R22, [R1+0x34] ;  /* 0x0000340001167983 */ /* 0x000ee80000300800 */
[----:B------:R-:W4:Y:S01]  /*e7b0*/  LDL.LU R21, [R1+0x4] ;  /* 0x0000040001157983 */ /* 0x000f220000300800 */
[----:B-----5:R-:W-:Y:S01]  /*e7c0*/  MOV R16, R5 ;  /* 0x0000000500107202 */ /* 0x020fe20000000f00 */
[----:B------:R-:W-:Y:S01]  /*e7d0*/  IMAD.MOV.U32 R15, RZ, RZ, R9 ;  /* 0x000000ffff0f7224 */ /* 0x000fe200078e0009 */
[----:B------:R-:W-:-:S02]  /*e7e0*/  MOV R17, R7 ;  /* 0x0000000700117202 */ /* 0x000fc40000000f00 */
[----:B------:R-:W-:Y:S02]  /*e7f0*/  MOV R14, R6 ;  /* 0x00000006000e7202 */ /* 0x000fe40000000f00 */
[----:B------:R-:W-:Y:S02]  /*e800*/  MOV R12, R8 ;  /* 0x00000008000c7202 */ /* 0x000fe40000000f00 */
[----:B------:R-:W-:Y:S02]  /*e810*/  IADD3 R6, P0, R6, 0x200, RZ ;  /* 0x0000020006067810 */ /* 0x000fe40007f1e0ff */
[----:B------:R-:W-:-:S03]  /*e820*/  IADD3 R5, P1, R5, 0x200, RZ ;  /* 0x0000020005057810 */ /* 0x000fc60007f3e0ff */
[----:B------:R-:W-:Y:S01]  /*e830*/  IMAD.X R9, RZ, RZ, R9, P0 ;  /* 0x000000ffff097224 */ /* 0x000fe200000e0609 */
        /* <DEDUP_REMOVED lines=10> */
.L_x_908:
[----:B------:R-:W-:Y:S05]  /*e8e0*/  BSYNC B0 ;  /* 0x0000000000007941 */ /* 0x000fea0003800000 */
.L_x_907:
[----:B------:R-:W2:Y:S01]  /*e8f0*/  LDL.LU R11, [R1+0x30] ;  /* 0x00003000010b7983 */ /* 0x000ea20000300800 */
[----:B------:R-:W-:Y:S01]  /*e900*/  BSSY B0, `(.L_x_909) ;  /* 0x0000017000007945 */ /* 0x000fe20003800000 */
[----:B--2---:R-:W-:Y:S01]  /*e910*/  FADD.FTZ R19, R19, R11 ;  /* 0x0000000b13137221 */ /* 0x004fe20000010000 */
[----:B------:R-:W-:Y:S05]  /*e920*/  @!P2 BRA `(.L_x_910) ;  /* 0x000001400000a947 */ /* 0x000fea0003800000 */
[----:B------:R-:W2:Y:S04]  /*e930*/  LDL.LU R11, [R1+0x38] ;  /* 0x00003800010b7983 */ /* 0x000ea80000300800 */
[----:B------:R-:W3:Y:S01]  /*e940*/  LDL.LU R20, [R1+0x44] ;  /* 0x0000440001147983 */ /* 0x000ee20000300800 */
[----:B-----5:R-:W-:Y:S01]  /*e950*/  MOV R16, R5 ;  /* 0x0000000500107202 */ /* 0x020fe20000000f00 */
[----:B------:R-:W-:Y:S01]  /*e960*/  IMAD.MOV.U32 R17, RZ, RZ, R7 ;  /* 0x000000ffff117224 */ /* 0x000fe200078e0007 */
[----:B------:R-:W-:-:S02]  /*e970*/  MOV R14, R6 ;  /* 0x00000006000e7202 */ /* 0x000fc40000000f00 */
[----:B------:R-:W-:Y:S02]  /*e980*/  MOV R15, R9 ;  /* 0x00000009000f7202 */ /* 0x000fe40000000f00 */
[----:B------:R-:W-:Y:S02]  /*e990*/  MOV R12, R8 ;  /* 0x00000008000c7202 */ /* 0x000fe40000000f00 */
[----:B------:R-:W-:Y:S02]  /*e9a0*/  IADD3 R5, P2, R5, 0x200, RZ ;  /* 0x0000020005057810 */ /* 0x000fe40007f5e0ff */
[----:B------:R-:W-:Y:S02]  /*e9b0*/  IADD3 R6, P1, R6, 0x200, RZ ;  /* 0x0000020006067810 */ /* 0x000fe40007f3e0ff */
[----:B------:R-:W-:Y:S02]  /*e9c0*/  IADD3.X R7, RZ, R7, RZ, P2, !PT ;  /* 0x00000007ff077210 */ /* 0x000fe400017fe4ff */
[----:B------:R-:W-:-:S02]  /*e9d0*/  IADD3 R8, P0, R8, 0x200, RZ ;  /* 0x0000020008087810 */ /* 0x000fc40007f1e0ff */
[----:B------:R-:W-:Y:S01]  /*e9e0*/  IADD3.X R9, RZ, R9, RZ, P1, !PT ;  /* 0x00000009ff097210 */ /* 0x000fe20000ffe4ff */
[----:B--2---:R1:W-:Y:S04]  /*e9f0*/  STG.E [R16.64], R11 ;  /* 0x0000000b10007986 */ /* 0x0043e8000c101904 */
[----:B---3--:R-:W-:Y:S04]  /*ea00*/  STG.E [R14.64], R20 ;  /* 0x000000140e007986 */ /* 0x008fe8000c101904 */
[----:B------:R2:W-:Y:S01]  /*ea10*/  STG.E [R12.64], R19 ;  /* 0x000000130c007986 */ /* 0x0005e2000c101904 */
[----:B-1----:R-:W-:-:S05]  /*ea20*/  IMAD.MOV.U32 R11, RZ, RZ, R18 ;  /* 0x000000ffff0b7224 */ /* 0x002fca00078e0012 */
[----:B------:R1:W-:Y:S01]  /*ea30*/  STG.E [R10.64], R26 ;  /* 0x0000001a0a007986 */ /* 0x0003e2000c101904 */
[----:B--2---:R-:W-:Y:S02]  /*ea40*/  IADD3.X R13, RZ, R13, RZ, P0, !PT ;  /* 0x0000000dff0d7210 */ /* 0x004fe400007fe4ff */
[----:B-1----:R-:W-:-:S05]  /*ea50*/  IADD3 R10, P2, R10, 0x200, RZ ;  /* 0x000002000a0a7810 */ /* 0x002fca0007f5e0ff */
[----:B------:R-:W-:-:S03]  /*ea60*/  IMAD.X R18, RZ, RZ, R18, P2 ;  /* 0x000000ffff127224 */ /* 0x000fc600010e0612 */
.L_x_910:
[----:B------:R-:W-:Y:S05]  /*ea70*/  BSYNC B0 ;  /* 0x0000000000007941 */ /* 0x000fea0003800000 */
.L_x_909:
        /* <DEDUP_REMOVED lines=13> */
[----:B------:R-:W-:Y:S02]  /*eb50*/  IADD3 R5, P0, R5, 0x200, RZ ;  /* 0x0000020005057810 */ /* 0x000fe40007f1e0ff */
[----:B------:R-:W-:Y:S01]  /*eb60*/  IADD3 R8, P2, R8, 0x200, RZ ;  /* 0x0000020008087810 */ /* 0x000fe20007f5e0ff */
[----:B------:R-:W-:Y:S01]  /*eb70*/  IMAD.X R9, RZ, RZ, R9, P1 ;  /* 0x000000ffff097224 */ /* 0x000fe200008e0609 */
        /* <DEDUP_REMOVED lines=9> */
.L_x_912:
[----:B------:R-:W-:Y:S05]  /*ec10*/  BSYNC B0 ;  /* 0x0000000000007941 */ /* 0x000fea0003800000 */
.L_x_911:
        /* <DEDUP_REMOVED lines=16> */
[----:B------:R-:W-:Y:S02]  /*ed20*/  IADD3.X R9, RZ, R9, RZ, P1, !PT ;  /* 0x00000009ff097210 */ /* 0x000fe40000ffe4ff */
[----:B------:R-:W-:Y:S01]  /*ed30*/  IADD3.X R13, RZ, R13, RZ, P2, !PT ;  /* 0x0000000dff0d7210 */ /* 0x000fe200017fe4ff */
[----:B--2---:R1:W-:Y:S04]  /*ed40*/  STG.E [R16.64], R11 ;  /* 0x0000000b10007986 */ /* 0x0043e8000c101904 */
[----:B---3--:R-:W-:Y:S04]  /*ed50*/  STG.E [R14.64], R19 ;  /* 0x000000130e007986 */ /* 0x008fe8000c101904 */
[----:B------:R-:W-:Y:S01]  /*ed60*/  STG.E [R2.64], R12 ;  /* 0x0000000c02007986 */ /* 0x000fe2000c101904 */
[----:B-1----:R-:W-:-:S05]  /*ed70*/  IMAD.MOV.U32 R11, RZ, RZ, R18 ;  /* 0x000000ffff0b7224 */ /* 0x002fca00078e0012 */
[----:B------:R1:W-:Y:S02]  /*ed80*/  STG.E [R10.64], R29 ;  /* 0x0000001d0a007986 */ /* 0x0003e4000c101904 */
[----:B-1----:R-:W-:-:S04]  /*ed90*/  IADD3 R10, P3, R10, 0x200, RZ ;  /* 0x000002000a0a7810 */ /* 0x002fc80007f7e0ff */
[----:B------:R-:W-:-:S04]  /*eda0*/  IADD3.X R18, RZ, R18, RZ, P3, !PT ;  /* 0x00000012ff127210 */ /* 0x000fc80001ffe4ff */
.L_x_914:
[----:B------:R-:W-:Y:S05]  /*edb0*/  BSYNC B0 ;  /* 0x0000000000007941 */ /* 0x000fea0003800000 */
.L_x_913:
[----:B------:R-:W2:Y:S01]  /*edc0*/  LDL.LU R2, [R1+0x58] ;  /* 0x0000580001027983 */ /* 0x000ea20000300800 */
[----:B------:R-:W-:Y:S01]  /*edd0*/  BSSY B0, `(.L_x_915) ;  /* 0x0000018000007945 */ /* 0x000fe20003800000 */
[----:B--2---:R-:W-:Y:S01]  /*ede0*/  FADD.FTZ R11, R4, R2 ;  /* 0x00000002040b7221 */ /* 0x004fe20000010000 */
[----:B------:R-:W-:Y:S05]  /*edf0*/  @!P5 BRA `(.L_x_916) ;  /* 0x000001500000d947 */ /* 0x000fea0003800000 */
[----:B------:R-:W2:Y:S04]  /*ee00*/  LDL.LU R17, [R1+0x60] ;  /* 0x0000600001117983 */ /* 0x000ea80000300800 */
[----:B------:R-:W3:Y:S01]  /*ee10*/  LDL.LU R16, [R1+0x70] ;  /* 0x0000700001107983 */ /* 0x000ee20000300800 */
[----:B-----5:R-:W-:Y:S01]  /*ee20*/  IMAD.MOV.U32 R2, RZ, RZ, R5 ;  /* 0x000000ffff027224 */ /* 0x020fe200078e0005 */
[----:B------:R-:W-:Y:S02]  /*ee30*/  MOV R3, R7 ;  /* 0x0000000700037202 */ /* 0x000fe40000000f00 */
[----:B------:R-:W-:-:S02]  /*ee40*/  MOV R14, R6 ;  /* 0x00000006000e7202 */ /* 0x000fc40000000f00 */
[----:B------:R-:W-:Y:S02]  /*ee50*/  MOV R15, R9 ;  /* 0x00000009000f7202 */ /* 0x000fe40000000f00 */
[----:B------:R-:W-:Y:S02]  /*ee60*/  MOV R12, R8 ;  /* 0x00000008000c7202 */ /* 0x000fe40000000f00 */
[----:B------:R-:W-:Y:S02]  /*ee70*/  IADD3 R5, P0, R5, 0x200, RZ ;  /* 0x0000020005057810 */ /* 0x000fe40007f1e0ff */
[----:B------:R-:W-:Y:S02]  /*ee80*/  IADD3 R6, P1, R6, 0x200, RZ ;  /* 0x0000020006067810 */ /* 0x000fe40007f3e0ff */
[----:B------:R-:W-:Y:S02]  /*ee90*/  IADD3 R8, P2, R8, 0x200, RZ ;  /* 0x0000020008087810 */ /* 0x000fe40007f5e0ff */
[----:B------:R-:W-:-:S02]  /*eea0*/  IADD3.X R7, RZ, R7, RZ, P0, !PT ;  /* 0x00000007ff077210 */ /* 0x000fc400007fe4ff */
[----:B------:R-:W-:Y:S01]  /*eeb0*/  IADD3.X R9, RZ, R9, RZ, P1, !PT ;  /* 0x00000009ff097210 */ /* 0x000fe20000ffe4ff */
[----:B--2---:R1:W-:Y:S04]  /*eec0*/  STG.E [R2.64], R17 ;  /* 0x0000001102007986 */ /* 0x0043e8000c101904 */
[----:B---3--:R-:W-:Y:S04]  /*eed0*/  STG.E [R14.64], R16 ;  /* 0x000000100e007986 */ /* 0x008fe8000c101904 */
[----:B------:R2:W-:Y:S01]  /*eee0*/  STG.E [R12.64], R11 ;  /* 0x0000000b0c007986 */ /* 0x0005e2000c101904 */
[----:B-1----:R-:W-:Y:S01]  /*eef0*/  IMAD.MOV.U32 R2, RZ, RZ, R10 ;  /* 0x000000ffff027224 */ /* 0x002fe200078e000a */
[----:B------:R-:W-:-:S02]  /*ef00*/  MOV R3, R18 ;  /* 0x0000001200037202 */ /* 0x000fc40000000f00 */
[----:B------:R-:W-:-:S03]  /*ef10*/  IADD3 R10, P3, R10, 0x200, RZ ;  /* 0x000002000a0a7810 */ /* 0x000fc60007f7e0ff */
[----:B------:R1:W-:Y:S01]  /*ef20*/  STG.E [R2.64], R28 ;  /* 0x0000001c02007986 */ /* 0x0003e2000c101904 */
[----:B--2---:R-:W-:Y:S01]  /*ef30*/  IADD3.X R13, RZ, R13, RZ, P2, !PT ;  /* 0x0000000dff0d7210 */ /* 0x004fe200017fe4ff */
[----:B------:R-:W-:-:S03]  /*ef40*/  IMAD.X R18, RZ, RZ, R18, P3 ;  /* 0x000000ffff127224 */ /* 0x000fc600018e0612 */
.L_x_916:
[----:B------:R-:W-:Y:S05]  /*ef50*/  BSYNC B0 ;  /* 0x0000000000007941 */ /* 0x000fea0003800000 */
.L_x_915:
        /* <DEDUP_REMOVED lines=9> */
[----:B---3--:R-:W-:Y:S02]  /*eff0*/  FADD.FTZ R5, R0, R11 ;  /* 0x0000000b00057221 */ /* 0x008fe40000010000 */
[----:B------:R-:W-:Y:S01]  /*f000*/  IMAD.MOV.U32 R11, RZ, RZ, R18 ;  /* 0x000000ffff0b7224 */ /* 0x000fe200078e0012 */
[----:B----4-:R-:W-:Y:S04]  /*f010*/  STG.E [R6.64], R4 ;  /* 0x0000000406007986 */ /* 0x010fe8000c101904 */
[----:B------:R-:W-:Y:S04]  /*f020*/  STG.E [R8.64], R5 ;  /* 0x0000000508007986 */ /* 0x000fe8000c101904 */
[----:B------:R-:W-:Y:S01]  /*f030*/  STG.E [R10.64], R27 ;  /* 0x0000001b0a007986 */ /* 0x000fe2000c101904 */
[----:B------:R-:W-:Y:S05]  /*f040*/  EXIT ;  /* 0x000000000000794d */ /* 0x000fea0003800000 */
.L_x_886:
[----:B------:R1:W5:Y:S01]  /*f050*/  LDL R17, [R1+0x24] ;  /* 0x0000240001117983 */ /* 0x0003620000100800 */
[----:B0-----:R-:W-:Y:S01]  /*f060*/  HFMA2.MMA R2, -RZ, RZ, 0, 5.9604644775390625e-08 ;  /* 0x00000001ff027435 */ /* 0x001fe200000001ff */
[----:B------:R-:W-:-:S02]  /*f070*/  MOV R22, 0x1f ;  /* 0x0000001f00167802 */ /* 0x000fc40000000f00 */
[----:B------:R-:W-:Y:S02]  /*f080*/  MOV R21, 0xffffffff ;  /* 0xffffffff00157802 */ /* 0x000fe40000000f00 */
[----:B------:R-:W-:Y:S02]  /*f090*/  MOV R16, 0xf0b0 ;  /* 0x0000f0b000107802 */ /* 0x000fe40000000f00 */
[----:B-1---5:R-:W-:Y:S05]  /*f0a0*/  CALL.REL.NOINC `($__internal_40_$__cuda_sm70_shflsync_bfly_p) ;  /* 0x0000047000007944 */ /* 0x022fea0003c00000 */
[----:B-1----:R-:W-:Y:S01]  /*f0b0*/  MOV R18, R2 ;  /* 0x0000000200127202 */ /* 0x002fe20000000f00 */
[----:B------:R-:W-:Y:S05]  /*f0c0*/  BRA `(.L_x_917) ;  /* 0xffff84f000007947 */ /* 0x000fea000383ffff */
.L_x_887:
[----:B------:R2:W5:Y:S01]  /*f0d0*/  LDL R17, [R1+0x20] ;  /* 0x0000200001117983 */ /* 0x0005620000100800 */
[----:B------:R-:W-:Y:S01]  /*f0e0*/  HFMA2.MMA R22, -RZ, RZ, 0, 1.847743988037109375e-06 ;  /* 0x0000001fff167435 */ /* 0x000fe200000001ff */
[----:B0-----:R-:W-:Y:S01]  /*f0f0*/  IMAD.MOV.U32 R2, RZ, RZ, 0x1 ;  /* 0x00000001ff027424 */ /* 0x001fe200078e00ff */
[----:B------:R-:W-:Y:S02]  /*f100*/  MOV R21, 0xffffffff ;  /* 0xffffffff00157802 */ /* 0x000fe40000000f00 */
[----:B------:R-:W-:Y:S02]  /*f110*/  MOV R16, 0xf130 ;  /* 0x0000f13000107802 */ /* 0x000fe40000000f00 */
[----:B-12--5:R-:W-:Y:S05]  /*f120*/  CALL.REL.NOINC `($__internal_40_$__cuda_sm70_shflsync_bfly_p) ;  /* 0x000003f000007944 */ /* 0x026fea0003c00000 */
[----:B------:R-:W2:Y:S04]  /*f130*/  LDL.LU R17, [R1+0x24] ;  /* 0x0000240001117983 */ /* 0x000ea80000300800 */
[----:B------:R-:W3:Y:S01]  /*f140*/  LDL.LU R16, [R1+0x20] ;  /* 0x0000200001107983 */ /* 0x000ee20000300800 */
[----:B------:R-:W-:Y:S01]  /*f150*/  MOV R22, 0x1f ;  /* 0x0000001f00167802 */ /* 0x000fe20000000f00 */
[----:B------:R-:W-:-:S02]  /*f160*/  IMAD.MOV.U32 R21, RZ, RZ, -0x1 ;  /* 0xffffffffff157424 */ /* 0x000fc400078e00ff */
[----:B--2---:R-:W-:Y:S02]  /*f170*/  FADD.FTZ R18, R18, R17 ;  /* 0x0000001112127221 */ /* 0x004fe40000010000 */
[----:B-1-3--:R-:W-:Y:S01]  /*f180*/  FADD.FTZ R19, R16, R2 ;  /* 0x0000000210137221 */ /* 0x00afe20000010000 */
[----:B------:R-:W-:Y:S02]  /*f190*/  HFMA2.MMA R2, -RZ, RZ, 0, 1.1920928955078125e-07 ;  /* 0x00000002ff027435 */ /* 0x000fe400000001ff */
[----:B------:R-:W-:Y:S02]  /*f1a0*/  MOV R17, R18 ;  /* 0x0000001200117202 */ /* 0x000fe40000000f00 */
[----:B------:R-:W-:Y:S02]  /*f1b0*/  MOV R16, 0xf1d0 ;  /* 0x0000f1d000107802 */ /* 0x000fe40000000f00 */
[----:B------:R-:W-:Y:S05]  /*f1c0*/  CALL.REL.NOINC `($__internal_40_$__cuda_sm70_shflsync_bfly_p) ;  /* 0x0000035000007944 */ /* 0x000fea0003c00000 */
[----:B-1----:R-:W-:Y:S01]  /*f1d0*/  MOV R20, R2 ;  /* 0x0000000200147202 */ /* 0x002fe20000000f00 */
[----:B------:R-:W-:Y:S01]  /*f1e0*/  HFMA2.MMA R2, -RZ, RZ, 0, 1.1920928955078125e-07 ;  /* 0x00000002ff027435 */ /* 0x000fe200000001ff */
[----:B------:R-:W-:Y:S01]  /*f1f0*/  MOV R17, R19 ;  /* 0x0000001300117202 */ /* 0x000fe20000000f00 */
[----:B------:R-:W-:Y:S01]  /*f200*/  IMAD.MOV.U32 R22, RZ, RZ, 0x1f ;  /* 0x0000001fff167424 */ /* 0x000fe200078e00ff */
[----:B------:R-:W-:-:S02]  /*f210*/  MOV R21, 0xffffffff ;  /* 0xffffffff00157802 */ /* 0x000fc40000000f00 */
[----:B------:R-:W-:Y:S02]  /*f220*/  MOV R16, 0xf240 ;  /* 0x0000f24000107802 */ /* 0x000fe40000000f00 */
[----:B------:R-:W-:Y:S05]  /*f230*/  CALL.REL.NOINC `($__internal_40_$__cuda_sm70_shflsync_bfly_p) ;  /* 0x000002e000007944 */ /* 0x000fea0003c00000 */
[----:B------:R-:W-:Y:S01]  /*f240*/  FADD.FTZ R18, R20, R18 ;  /* 0x0000001214127221 */ /* 0x000fe20000010000 */
[----:B------:R-:W-:Y:S01]  /*f250*/  MOV R22, 0x1f ;  /* 0x0000001f00167802 */ /* 0x000fe20000000f00 */
[----:B-1----:R-:W-:Y:S01]  /*f260*/  FADD.FTZ R19, R19, R2 ;  /* 0x0000000213137221 */ /* 0x002fe20000010000 */
[----:B------:R-:W-:Y:S01]  /*f270*/  HFMA2.MMA R2, -RZ, RZ, 0, 2.384185791015625e-07 ;  /* 0x00000004ff027435 */ /* 0x000fe200000001ff */
[----:B------:R-:W-:Y:S01]  /*f280*/  MOV R21, 0xffffffff ;  /* 0xffffffff00157802 */ /* 0x000fe20000000f00 */
[----:B------:R-:W-:Y:S01]  /*f290*/  IMAD.MOV.U32 R17, RZ, RZ, R18 ;  /* 0x000000ffff117224 */ /* 0x000fe200078e0012 */
[----:B------:R-:W-:-:S03]  /*f2a0*/  MOV R16, 0xf2c0 ;  /* 0x0000f2c000107802 */ /* 0x000fc60000000f00 */
[----:B------:R-:W-:Y:S05]  /*f2b0*/  CALL.REL.NOINC `($__internal_40_$__cuda_sm70_shflsync_bfly_p) ;  /* 0x0000026000007944 */ /* 0x000fea0003c00000 */
[----:B-1----:R-:W-:Y:S01]  /*f2c0*/  MOV R20, R2 ;  /* 0x0000000200147202 */ /* 0x002fe20000000f00 */
[----:B------:R-:W-:Y:S01]  /*f2d0*/  HFMA2.MMA R2, -RZ, RZ, 0, 2.384185791015625e-07 ;  /* 0x00000004ff027435 */ /* 0x000fe200000001ff */
[----:B------:R-:W-:Y:S01]  /*f2e0*/  MOV R17, R19 ;  /* 0x0000001300117202 */ /* 0x000fe20000000f00 */
[----:B------:R-:W-:Y:S01]  /*f2f0*/  IMAD.MOV.U32 R21, RZ, RZ, -0x1 ;  /* 0xffffffffff157424 */ /* 0x000fe200078e00ff */
[----:B------:R-:W-:-:S02]  /*f300*/  MOV R22, 0x1f ;  /* 0x0000001f00167802 */ /* 0x000fc40000000f00 */
[----:B------:R-:W-:Y:S02]  /*f310*/  MOV R16, 0xf330 ;  /* 0x0000f33000107802 */ /* 0x000fe40000000f00 */
[----:B------:R-:W-:Y:S05]  /*f320*/  CALL.REL.NOINC `($__internal_40_$__cuda_sm70_shflsync_bfly_p) ;  /* 0x000001f000007944 */ /* 0x000fea0003c00000 */
[----:B------:R-:W-:Y:S01]  /*f330*/  FADD.FTZ R18, R20, R18 ;  /* 0x0000001214127221 */ /* 0x000fe20000010000 */
[----:B------:R-:W-:Y:S01]  /*f340*/  MOV R22, 0x1f ;  /* 0x0000001f00167802 */ /* 0x000fe20000000f00 */
[----:B-1----:R-:W-:Y:S01]  /*f350*/  FADD.FTZ R19, R19, R2 ;  /* 0x0000000213137221 */ /* 0x002fe20000010000 */
[----:B------:R-:W-:Y:S01]  /*f360*/  HFMA2.MMA R2, -RZ, RZ, 0, 4.76837158203125e-07 ;  /* 0x00000008ff027435 */ /* 0x000fe200000001ff */
[----:B------:R-:W-:Y:S02]  /*f370*/  MOV R21, 0xffffffff ;  /* 0xffffffff00157802 */ /* 0x000fe40000000f00 */
[----:B------:R-:W-:Y:S02]  /*f380*/  MOV R17, R18 ;  /* 0x0000001200117202 */ /* 0x000fe40000000f00 */
[----:B------:R-:W-:Y:S02]  /*f390*/  MOV R16, 0xf3b0 ;  /* 0x0000f3b000107802 */ /* 0x000fe40000000f00 */
[----:B------:R-:W-:Y:S05]  /*f3a0*/  CALL.REL.NOINC `($__internal_40_$__cuda_sm70_shflsync_bfly_p) ;  /* 0x0000017000007944 */ /* 0x000fea0003c00000 */
[----:B-1----:R-:W-:Y:S01]  /*f3b0*/  IMAD.MOV.U32 R20, RZ, RZ, R2 ;  /* 0x000000ffff147224 */ /* 0x002fe200078e0002 */
[----:B------:R-:W-:Y:S01]  /*f3c0*/  HFMA2.MMA R2, -RZ, RZ, 0, 4.76837158203125e-07 ;  /* 0x00000008ff027435 */ /* 0x000fe200000001ff */
[----:B------:R-:W-:-:S02]  /*f3d0*/  MOV R17, R19 ;  /* 0x0000001300117202 */ /* 0x000fc40000000f00 */
[----:B------:R-:W-:Y:S02]  /*f3e0*/  MOV R22, 0x1f ;  /* 0x0000001f00167802 */ /* 0x000fe40000000f00 */
[----:B------:R-:W-:Y:S02]  /*f3f0*/  MOV R21, 0xffffffff ;  /* 0xffffffff00157802 */ /* 0x000fe40000000f00 */
[----:B------:R-:W-:Y:S02]  /*f400*/  MOV R16, 0xf420 ;  /* 0x0000f42000107802 */ /* 0x000fe40000000f00 */
[----:B------:R-:W-:Y:S05]  /*f410*/  CALL.REL.NOINC `($__internal_40_$__cuda_sm70_shflsync_bfly_p) ;  /* 0x0000010000007944 */ /* 0x000fea0003c00000 */
[----:B------:R-:W-:Y:S01]  /*f420*/  FADD.FTZ R18, R20, R18 ;  /* 0x0000001214127221 */ /* 0x000fe20000010000 */
[----:B------:R-:W-:Y:S01]  /*f430*/  HFMA2.MMA R22, -RZ, RZ, 0, 1.847743988037109375e-06 ;  /* 0x0000001fff167435 */ /* 0x000fe200000001ff */
[----:B-1----:R-:W-:Y:S01]  /*f440*/  FADD.FTZ R19, R19, R2 ;  /* 0x0000000213137221 */ /* 0x002fe20000010000 */
[----:B------:R-:W-:Y:S01]  /*f450*/  MOV R21, 0xffffffff ;  /* 0xffffffff00157802 */ /* 0x000fe20000000f00 */
[----:B------:R-:W-:Y:S01]  /*f460*/  IMAD.MOV.U32 R2, RZ, RZ, 0x10 ;  /* 0x00000010ff027424 */ /* 0x000fe200078e00ff */
[----:B------:R-:W-:Y:S02]  /*f470*/  MOV R17, R18 ;  /* 0x0000001200117202 */ /* 0x000fe40000000f00 */
[----:B------:R-:W-:-:S02]  /*f480*/  MOV R16, 0xf4a0 ;  /* 0x0000f4a000107802 */ /* 0x000fc40000000f00 */
[----:B------:R-:W-:Y:S05]  /*f490*/  CALL.REL.NOINC `($__internal_40_$__cuda_sm70_shflsync_bfly_p) ;  /* 0x0000008000007944 */ /* 0x000fea0003c00000 */
[----:B-1----:R-:W-:Y:S01]  /*f4a0*/  MOV R20, R2 ;  /* 0x0000000200147202 */ /* 0x002fe20000000f00 */
[----:B------:R-:W-:Y:S01]  /*f4b0*/  HFMA2.MMA R2, -RZ, RZ, 0, 9.5367431640625e-07 ;  /* 0x00000010ff027435 */ /* 0x000fe200000001ff */
[----:B------:R-:W-:Y:S01]  /*f4c0*/  IMAD.MOV.U32 R17, RZ, RZ, R19 ;  /* 0x000000ffff117224 */ /* 0x000fe200078e0013 */
[----:B------:R-:W-:-:S02]  /*f4d0*/  MOV R22, 0x1f ;  /* 0x0000001f00167802 */ /* 0x000fc40000000f00 */
[----:B------:R-:W-:Y:S02]  /*f4e0*/  MOV R21, 0xffffffff ;  /* 0xffffffff00157802 */ /* 0x000fe40000000f00 */
[----:B------:R-:W-:Y:S02]  /*f4f0*/  MOV R16, 0xf510 ;  /* 0x0000f51000107802 */ /* 0x000fe40000000f00 */
[----:B------:R-:W-:Y:S05]  /*f500*/  CALL.REL.NOINC `($__internal_40_$__cuda_sm70_shflsync_bfly_p) ;  /* 0x0000001000007944 */ /* 0x000fea0003c00000 */
[----:B-1----:R-:W-:Y:S05]  /*f510*/  BRA `(.L_x_918) ;  /* 0xffff81e000007947 */ /* 0x002fea000383ffff */
        .weak           $__internal_40_$__cuda_sm70_shflsync_bfly_p
        .type           $__internal_40_$__cuda_sm70_shflsync_bfly_p,@function
        .size           $__internal_40_$__cuda_sm70_shflsync_bfly_p,(.L_x_2866 - $__internal_40_$__cuda_sm70_shflsync_bfly_p)
$__internal_40_$__cuda_sm70_shflsync_bfly_p:
[----:B------:R-:W-:Y:S04]  /*f520*/  WARPSYNC R21 ;  /* 0x0000001500007348 */ /* 0x000fe80003800000 */
[----:B------:R0:W1:Y:S02]  /*f530*/  SHFL.BFLY PT, R2, R17, R2, R22 ;  /* 0x0c00000211027389 */ /* 0x00006400000e0016 */
[----:B0-----:R-:W-:-:S06]  /*f540*/  HFMA2.MMA R17, -RZ, RZ, 0, 0 ;  /* 0x00000000ff117435 */ /* 0x001fcc00000001ff */
[----:B------:R-:W-:Y:S05]  /*f550*/  RET.REL.NODEC R16 `(_ZN10layer_norm31ln_parallel_residual_bwd_kernelINS_13Kernel_traitsI13__nv_bfloat16S2_fS2_fjLj1280ELj1ELj4ELj1ELj16ENS_18Kernel_traits_baseILj1280ES2_S2_fS2_fjLj128EEEEELb1ELb0ELb0EEEvNS_9BwdParamsE) ;  /* 0xffff0aa010007950 */ /* 0x000fea0003c3ffff */
.L_x_919:
        /* <DEDUP_REMOVED lines=10> */
.L_x_2866:


//--------------------- .text._ZN10layer_norm31ln_parallel_residual_bwd_kernelINS_13Kernel_traitsI13__nv_bfloat16S2_fS2_fjLj1280ELj1ELj4ELj1ELj16ENS_18Kernel_traits_baseILj1280ES2_S2_fS2_fjLj128EEEEELb1ELb0ELb1EEEvNS_9BwdParamsE --------------------------
	.section	.text._ZN10layer_norm31ln_parallel_residual_bwd_kernelINS_13Kernel_traitsI13__nv_bfloat16S2_fS2_fjLj1280ELj1ELj4ELj1ELj16ENS_18Kernel_traits_baseILj1280ES2_S2_fS2_fjLj128EEEEELb1ELb0ELb1EEEvNS_9BwdParamsE,"ax",@progbits
	.sectioninfo	@"SHI_REGISTERS=255"
	.align	128
        .global         _ZN10layer_norm31ln_parallel_residual_bwd_kernelINS_13Kernel_traitsI13__nv_bfloat16S2_fS2_fjLj1280ELj1ELj4ELj1ELj16ENS_18Kernel_traits_baseILj1280ES2_S2_fS2_fjLj128EEEEELb1ELb0ELb1EEEvNS_9BwdParamsE
        .type           _ZN10layer_norm31ln_parallel_residual_bwd_kernelINS_13Kernel_traitsI13__nv_bfloat16S2_fS2_fjLj1280ELj1ELj4ELj1ELj16ENS_18Kernel_traits_baseILj1280ES2_S2_fS2_fjLj128EEEEELb1ELb0ELb1EEEvNS_9BwdParamsE,@function
        .size           _ZN10layer_norm31ln_parallel_residual_bwd_kernelINS_13Kernel_traitsI13__nv_bfloat16S2_fS2_fjLj1280ELj1ELj4ELj1ELj16ENS_18Kernel_traits_baseILj1280ES2_S2_fS2_fjLj128EEEEELb1ELb0ELb1EEEvNS_9BwdParamsE,(.L_x_2867 - _ZN10layer_norm31ln_parallel_residual_bwd_kernelINS_13Kernel_traitsI13__nv_bfloat16S2_fS2_fjLj1280ELj1ELj4ELj1ELj16ENS_18Kernel_traits_baseILj1280ES2_S2_fS2_fjLj128EEEEELb1ELb0ELb1EEEvNS_9BwdParamsE)
        .other          _ZN10layer_norm31ln_parallel_residual_bwd_kernelINS_13Kernel_traitsI13__nv_bfloat16S2_fS2_fjLj1280ELj1ELj4ELj1ELj16ENS_18Kernel_traits_baseILj1280ES2_S2_fS2_fjLj128EEEEELb1ELb0ELb1EEEvNS_9BwdParamsE,@"STO_CUDA_ENTRY STV_DEFAULT"
_ZN10layer_norm31ln_parallel_residual_bwd_kernelINS_13Kernel_traitsI13__nv_bfloat16S2_fS2_fjLj1280ELj1ELj4ELj1ELj16ENS_18Kernel_traits_baseILj1280ES2_S2_fS2_fjLj128EEEEELb1ELb0ELb1EEEvNS_9BwdParamsE:
.text._ZN10layer_norm31ln_parallel_residual_bwd_kernelINS_13Kernel_traitsI13__nv_bfloat16S2_fS2_fjLj1280ELj1ELj4ELj1ELj16ENS_18Kernel_traits_baseILj1280ES2_S2_fS2_fjLj128EEEEELb1ELb0ELb1EEEvNS_9BwdParamsE:
        /* <DEDUP_REMOVED lines=91> */
.L_x_921:
        /* <DEDUP_REMOVED lines=239> */
[----:B------:R-:W-:Y:S04]  /*14a0*/  STL [R1+0x58], RZ ;  /* 0x000058ff01007387 */ /* 0x000fe80000100800 */
[----:B------:R-:W-:Y:S04]  /*14b0*/  STL [R1+0x54], RZ ;  /* 0x000054ff01007387 */ /* 0x000fe80000100800 */
[----:B------:R-:W-:Y:S04]  /*14c0*/  STL [R1+0x50], RZ ;  /* 0x000050ff01007387 */ /* 0x000fe80000100800 */
[----:B------:R-:W-:Y:S01]  /*14d0*/  STL [R1+0x2c], RZ ;  /* 0x00002cff01007387 */ /* 0x000fe20000100800 */
[----:B------:R-:W-:-:S03]  /*14e0*/  PRMT R40, RZ, 0x5410, R37 ;  /* 0x00005410ff287816 */ /* 0x000fc60000000025 */
[----:B------:R-:W-:Y:S01]  /*14f0*/  STL [R1+0x28], RZ ;  /* 0x000028ff01007387 */ /* 0x000fe20000100800 */
[----:B------:R-:W-:-:S03]  /*1500*/  PRMT R36, RZ, 0x7610, R37 ;  /* 0x00007610ff247816 */ /* 0x000fc60000000025 */
[----:B------:R-:W-:Y:S04]  /*1510*/  STL [R1+0x24], RZ ;  /* 0x000024ff01007387 */ /* 0x000fe80000100800 */
[----:B------:R-:W-:Y:S04]  /*1520*/  STL [R1+0x20], RZ ;  /* 0x000020ff01007387 */ /* 0x000fe80000100800 */
[----:B------:R-:W-:Y:S04]  /*1530*/  STL [R1+0x180], R2 ;  /* 0x0001800201007387 */ /* 0x000fe80000100800 */
[----:B------:R0:W-:Y:S01]  /*1540*/  STL [R1+0x160], R0 ;  /* 0x0001600001007387 */ /* 0x0001e20000100800 */
[----:B------:R-:W-:-:S03]  /*1550*/  PRMT R37, RZ, 0x7610, R38 ;  /* 0x00007610ff257816 */ /* 0x000fc60000000026 */
[----:B------:R-:W-:Y:S01]  /*1560*/  STL [R1+0x15c], R40 ;  /* 0x00015c2801007387 */ /* 0x000fe20000100800 */
[----:B0-----:R-:W-:-:S03]  /*1570*/  PRMT R0, RZ, 0x5410, R38 ;  /* 0x00005410ff007816 */ /* 0x001fc60000000026 */
        /* <DEDUP_REMOVED lines=46> */
.L_x_927:
[----:B------:R-:W0:Y:S01]  /*1860*/  S2R R37, SR_TID.X ;  /* 0x0000000000257919 */ /* 0x000e220000002100 */
[----:B------:R-:W-:Y:S01]  /*1870*/  IMAD R0, R155, c[0x0][0x168], RZ ;  /* 0x00005a009b007a24 */ /* 0x000fe200078e02ff */
[----:B------:R-:W-:-:S02]  /*1880*/  MOV R195, 0x10 ;  /* 0x0000001000c37802 */ /* 0x000fc40000000f00 */
[----:B------:R-:W2:Y:S02]  /*1890*/  LDL R111, [R1+0x280] ;  /* 0x00028000016f7983 */ /* 0x000ea40000100800 */
[----:B------:R-:W-:Y:S02]  /*18a0*/  SHF.R.S32.HI R36, RZ, 0x1f, R0 ;  /* 0x0000001fff247819 */ /* 0x000fe40000011400 */
[----:B------:R-:W3:Y:S02]  /*18b0*/  LDL R110, [R1+0x284] ;  /* 0x00028400016e7983 */ /* 0x000ee40000100800 */
[----:B------:R-:W-:Y:S02]  /*18c0*/  LEA.HI R36, R36, R0, RZ, 0x3 ;  /* 0x0000000024247211 */ /* 0x000fe400078f18ff */
[----:B------:R-:W-:Y:S01]  /*18d0*/  MOV R168, 0x4 ;  /* 0x0000000400a87802 */ /* 0x000fe20000000f00 */
[----:B------:R-:W1:Y:S01]  /*18e0*/  LDC.U8 R106, c[0x0][0x1f0] ;  /* 0x00007c00ff6a7b82 */ /* 0x000e620000000000 */
[----:B------:R-:W4:Y:S04]  /*18f0*/  LDL R183, [R1+0x270] ;  /* 0x0002700001b77983 */ /* 0x000f280000100800 */
[----:B------:R-:W2:Y:S04]  /*1900*/  LDL R189, [R1+0x268] ;  /* 0x0002680001bd7983 */ /* 0x000ea80000100800 */
[----:B------:R-:W2:Y:S01]  /*1910*/  LDL R191, [R1+0x26c] ;  /* 0x00026c0001bf7983 */ /* 0x000ea20000100800 */
[----:B0-----:R-:W-:-:S03]  /*1920*/  LOP3.LUT R170, R37, 0x1f, RZ, 0xc0, !PT ;  /* 0x0000001f25aa7812 */ /* 0x001fc600078ec0ff */
[----:B------:R-:W2:Y:S01]  /*1930*/  LDL R190, [R1+0x274] ;  /* 0x0002740001be7983 */ /* 0x000ea20000100800 */
[----:B------:R-:W-:-:S03]  /*1940*/  LEA.HI.SX32 R170, R36, R170, 0x1d ;  /* 0x000000aa24aa7211 */ /* 0x000fc600078feaff */
[----:B------:R-:W2:Y:S02]  /*1950*/  LDL R188, [R1+0x260] ;  /* 0x0002600001bc7983 */ /* 0x000ea40000100800 */
[CC--:B------:R-:W-:Y:S02]  /*1960*/  IMAD.WIDE.U32 R136, R170.reuse, R195.reuse, c[0x0][0x210] ;  /* 0x00008400aa887625 */ /* 0x0c0fe400078e00c3 */
[----:B------:R-:W2:Y:S02]  /*1970*/  LDL R185, [R1+0x264] ;  /* 0x0002640001b97983 */ /* 0x000ea40000100800 */
[----:B------:R-:W-:Y:S02]  /*1980*/  IMAD.WIDE.U32 R140, R170, R195, c[0x0][0x208] ;  /* 0x00008200aa8c7625 */ /* 0x000fe400078e00c3 */
[----:B------:R-:W2:Y:S04]  /*1990*/  LDL R196, [R1+0x254] ;  /* 0x0002540001c47983 */ /* 0x000ea80000100800 */
[----:B------:R-:W2:Y:S04]  /*19a0*/  LDG.E.128 R136, [R136.64] ;  /* 0x0000000488887981 */ /* 0x000ea8000c1e1d00 */
[----:B------:R-:W2:Y:S01]  /*19b0*/  LDG.E.128 R140, [R140.64] ;  /* 0x000000048c8c7981 */ /* 0x000ea2000c1e1d00 */
[----:B------:R-:W-:-:S04]  /*19c0*/  IMAD.WIDE R36, R155, R168, c[0x0][0x1a0] ;  /* 0x000068009b247625 */ /* 0x000fc800078e02a8 */
[----:B------:R-:W-:Y:S01]  /*19d0*/  IMAD.WIDE R168, R155, R168, c[0x0][0x1a8] ;  /* 0x00006a009ba87625 */ /* 0x000fe200078e02a8 */
[C---:B------:R-:W-:Y:S01]  /*19e0*/  LEA R144, P0, R170.reuse, c[0x0][0x188], 0x5 ;  /* 0x00006200aa907a11 */ /* 0x040fe200078028ff */
[----:B------:R0:W2:Y:S04]  /*19f0*/  LDG.E R171, [R36.64] ;  /* 0x0000000424ab7981 */ /* 0x0000a8000c1e1900 */
[----:B------:R0:W3:Y:S01]  /*1a00*/  LDG.E R168, [R168.64] ;  /* 0x00000004a8a87981 */ /* 0x0000e2000c1e1900 */
[C---:B------:R-:W-:Y:S02]  /*1a10*/  LEA.HI.X R145, R170.reuse, c[0x0][0x18c], RZ, 0x5, P0 ;  /* 0x00006300aa917a11 */ /* 0x040fe400000f2cff */
[C---:B------:R-:W-:Y:S02]  /*1a20*/  IADD3 R167, R170.reuse, 0x40, RZ ;  /* 0x00000040aaa77810 */ /* 0x040fe40007ffe0ff */
[C---:B------:R-:W-:Y:S01]  /*1a30*/  IADD3 R0, R170.reuse, 0x80, RZ ;  /* 0x00000080aa007810 */ /* 0x040fe20007ffe0ff */
[----:B------:R1:W3:Y:S01]  /*1a40*/  LDG.E.128 R116, [R144.64] ;  /* 0x0000000490747981 */ /* 0x0002e2000c1e1d00 */
[----:B0-----:R-:W-:-:S04]  /*1a50*/  IADD3 R169, R170, 0x20, RZ ;  /* 0x00000020aaa97810 */ /* 0x001fc80007ffe0ff */
[----:B------:R-:W-:Y:S02]  /*1a60*/  LEA R40, P0, R169, c[0x0][0x188], 0x5 ;  /* 0x00006200a9287a11 */ /* 0x000fe400078028ff */
[----:B------:R-:W-:Y:S01]  /*1a70*/  SHF.L.U32 R178, R167, 0x3, RZ ;  /* 0x00000003a7b27819 */ /* 0x000fe200000006ff */
[----:B-1----:R-:W4:Y:S01]  /*1a80*/  LDG.E.128 R144, [R144.64+0x10] ;  /* 0x0000100490907981 */ /* 0x002f22000c1e1d00 */
[C---:B------:R-:W-:Y:S02]  /*1a90*/  LEA.HI.X R41, R169.reuse, c[0x0][0x18c], RZ, 0x5, P0 ;  /* 0x00006300a9297a11 */ /* 0x040fe400000f2cff */
[----:B------:R-:W-:Y:S02]  /*1aa0*/  ISETP.NE.U32.AND P0, PT, RZ, c[0x0][0x250], PT ;  /* 0x00009400ff007a0c */ /* 0x000fe40003f05070 */
[----:B------:R-:W-:Y:S02]  /*1ab0*/  SHF.L.U32 R203, R169, 0x3, RZ ;  /* 0x00000003a9cb7819 */ /* 0x000fe400000006ff */
[----:B------:R-:W-:-:S02]  /*1ac0*/  SHF.R.U32.HI R172, RZ, 0x1d, R169 ;  /* 0x0000001dffac7819 */ /* 0x000fc400000116a9 */
[----:B------:R-:W-:Y:S02]  /*1ad0*/  SHF.R.U32.HI R173, RZ, 0x1d, R167 ;  /* 0x0000001dffad7819 */ /* 0x000fe400000116a7 */
[----:B------:R-:W-:Y:S02]  /*1ae0*/  SHF.L.U32 R176, R0, 0x3, RZ ;  /* 0x0000000300b07819 */ /* 0x000fe400000006ff */
[----:B------:R-:W-:Y:S01]  /*1af0*/  SHF.R.U32.HI R175, RZ, 0x1d, R0 ;  /* 0x0000001dffaf7819 */ /* 0x000fe20000011600 */
[CC--:B------:R-:W-:Y:S01]  /*1b00*/  IMAD.WIDE.U32 R84, R169.reuse, R195.reuse, c[0x0][0x210] ;  /* 0x00008400a9547625 */ /* 0x0c0fe200078e00c3 */
[----:B------:R-:W-:Y:S01]  /*1b10*/  ISETP.NE.AND.EX P0, PT, RZ, c[0x0][0x254], PT, P0 ;  /* 0x00009500ff007a0c */ /* 0x000fe20003f05300 */
[----:B------:R0:W4:Y:S02]  /*1b20*/  LDG.E.128 R36, [R40.64] ;  /* 0x0000000428247981 */ /* 0x000124000c1e1d00 */
[----:B------:R-:W-:Y:S02]  /*1b30*/  IMAD.WIDE.U32 R120, R169, R195, c[0x0][0x208] ;  /* 0x00008200a9787625 */ /* 0x000fe400078e00c3 */
[----:B------:R-:W4:Y:S04]  /*1b40*/  LDG.E.128 R84, [R84.64] ;  /* 0x0000000454547981 */ /* 0x000f28000c1e1d00 */
[----:B------:R-:W4:Y:S04]  /*1b50*/  LDG.E.128 R120, [R120.64] ;  /* 0x0000000478787981 */ /* 0x000f28000c1e1d00 */
[----:B------:R-:W-:-:S02]  /*1b60*/  @P0 IADD3 R104, P2, R203, c[0x0][0x198], RZ ;  /* 0x00006600cb680a10 */ /* 0x000fc40007f5e0ff */
[C---:B------:R-:W-:Y:S02]  /*1b70*/  SHF.L.U32 R205, R170.reuse, 0x3, RZ ;  /* 0x00000003aacd7819 */ /* 0x040fe400000006ff */
[----:B------:R-:W-:Y:S02]  /*1b80*/  SHF.R.U32.HI R204, RZ, 0x1d, R170 ;  /* 0x0000001dffcc7819 */ /* 0x000fe400000116aa */
[----:B------:R-:W-:Y:S01]  /*1b90*/  IADD3 R166, R170, 0x60, RZ ;  /* 0x00000060aaa67810 */ /* 0x000fe20007ffe0ff */
[----:B------:R-:W-:Y:S01]  /*1ba0*/  IMAD.WIDE.U32 R96, R167, R195, c[0x0][0x210] ;  /* 0x00008400a7607625 */ /* 0x000fe200078e00c3 */
[----:B------:R-:W-:Y:S01]  /*1bb0*/  @P0 IADD3.X R105, R172, c[0x0][0x19c], RZ, P2, !PT ;  /* 0x00006700ac690a10 */ /* 0x000fe200017fe4ff */
[----:B0-----:R-:W4:Y:S01]  /*1bc0*/  LDG.E.128 R40, [R40.64+0x10] ;  /* 0x0000100428287981 */ /* 0x001f22000c1e1d00 */
[----:B------:R-:W-:Y:S02]  /*1bd0*/  ISETP.NE.AND P2, PT, R106, RZ, PT ;  /* 0x000000ff6a00720c */ /* 0x000fe40003f45270 */
[----:B------:R-:W-:Y:S01]  /*1be0*/  @P0 IADD3 R106, P3, R178, c[0x0][0x198], RZ ;  /* 0x00006600b26a0a10 */ /* 0x000fe20007f7e0ff */
[----:B------:R0:W5:Y:S03]  /*1bf0*/  @P0 LDG.E.64 R158, [R104.64] ;  /* 0x00000004689e0981 */ /* 0x000166000c1e1b00 */
[----:B------:R-:W-:-:S02]  /*1c00*/  @P0 IADD3.X R107, R173, c[0x0][0x19c], RZ, P3, !PT ;  /* 0x00006700ad6b0a10 */ /* 0x000fc40001ffe4ff */
[C---:B------:R-:W-:Y:S01]  /*1c10*/  LEA R100, P1, R167.reuse, c[0x0][0x188], 0x5 ;  /* 0x00006200a7647a11 */ /* 0x040fe200078228ff */
[----:B------:R-:W-:-:S04]  /*1c20*/  IMAD.WIDE.U32 R92, R167, R195, c[0x0][0x208] ;  /* 0x00008200a75c7625 */ /* 0x000fc800078e00c3 */
[----:B------:R-:W-:Y:S01]  /*1c30*/  IMAD.WIDE.U32 R112, R166, R195, c[0x0][0x210] ;  /* 0x00008400a6707625 */ /* 0x000fe200078e00c3 */
[----:B0-----:R-:W-:Y:S01]  /*1c40*/  @P0 IADD3 R104, P3, R176, c[0x0][0x198], RZ ;  /* 0x00006600b0680a10 */ /* 0x001fe20007f7e0ff */
[----:B------:R0:W5:Y:S03]  /*1c50*/  @P0 LDG.E.64 R160, [R106.64] ;  /* 0x000000046aa00981 */ /* 0x000166000c1e1b00 */
[----:B------:R-:W-:Y:S01]  /*1c60*/  @P0 IADD3.X R105, R175, c[0x0][0x19c], RZ, P3, !PT ;  /* 0x00006700af690a10 */ /* 0x000fe20001ffe4ff */
[----:B------:R-:W4:Y:S04]  /*1c70*/  LDG.E.128 R96, [R96.64] ;  /* 0x0000000460607981 */ /* 0x000f28000c1e1d00 */
[----:B------:R1:W5:Y:S01]  /*1c80*/  @P0 LDG.E.64 R164, [R104.64] ;  /* 0x0000000468a40981 */ /* 0x000362000c1e1b00 */
[----:B--2---:R-:W-:-:S03]  /*1c90*/  FSEL R171, R171, RZ, !P2 ;  /* 0x000000ffabab7208 */ /* 0x004fc60005000000 */
[----:B------:R-:W2:Y:S01]  /*1ca0*/  LDG.E.128 R92, [R92.64] ;  /* 0x000000045c5c7981 */ /* 0x000ea2000c1e1d00 */
[----:B-1----:R-:W-:Y:S02]  /*1cb0*/  PRMT R105, RZ, 0x5410, R136 ;  /* 0x00005410ff697816 */ /* 0x002fe40000000088 */
[----:B------:R-:W-:Y:S01]  /*1cc0*/  PRMT R104, RZ, 0x5410, R140 ;  /* 0x00005410ff687816 */ /* 0x000fe2000000008c */
[----:B------:R-:W2:Y:S02]  /*1cd0*/  LDG.E.128 R112, [R112.64] ;  /* 0x0000000470707981 */ /* 0x000ea4000c1e1d00 */
[----:B------:R-:W-:Y:S02]  /*1ce0*/  FMUL.FTZ R179, R111, R105 ;  /* 0x000000696fb37220 */ /* 0x000fe40000410000 */
[----:B------:R-:W2:Y:S02]  /*1cf0*/  LDL R111, [R1+0x278] ;  /* 0x00027800016f7983 */ /* 0x000ea40000100800 */
[----:B---3--:R-:W-:-:S02]  /*1d00*/  FFMA.FTZ R179, R110, R104, R179 ;  /* 0x000000686eb37223 */ /* 0x008fc400000100b3 */
[----:B------:R-:W3:Y:S01]  /*1d10*/  LDL R110, [R1+0x27c] ;  /* 0x00027c00016e7983 */ /* 0x000ee20000100800 */
[----:B------:R-:W-:Y:S01]  /*1d20*/  FADD.FTZ R117, R117, -R171 ;  /* 0x800000ab75757221 */ /* 0x000fe20000010000 */
[----:B------:R-:W-:-:S03]  /*1d30*/  PRMT R136, RZ, 0x7610, R136 ;  /* 0x00007610ff887816 */ /* 0x000fc60000000088 */
[----:B------:R-:W-:Y:S01]  /*1d40*/  FMUL.FTZ R181, R168, R117 ;  /* 0x00000075a8b57220 */ /* 0x000fe20000410000 */
[----:B------:R-:W-:Y:S01]  /*1d50*/  PRMT R140, RZ, 0x7610, R140 ;  /* 0x00007610ff8c7816 */ /* 0x000fe2000000008c */
[----:B------:R-:W-:Y:S02]  /*1d60*/  FADD.FTZ R233, R136, R233 ;  /* 0x000000e988e97221 */ /* 0x000fe40000010000 */
[C---:B------:R-:W-:Y:S02]  /*1d70*/  FFMA.FTZ R229, R181.reuse, R136, R229 ;  /* 0x00000088b5e57223 */ /* 0x040fe400000100e5 */
[----:B------:R-:W-:Y:S02]  /*1d80*/  FADD.FTZ R154, R140, R154 ;  /* 0x0000009a8c9a7221 */ /* 0x000fe40000010000 */
[----:B------:R-:W-:Y:S02]  /*1d90*/  FFMA.FTZ R2, R181, R140, R2 ;  /* 0x0000008cb5027223 */ /* 0x000fe40000010002 */
[----:B--2---:R-:W-:-:S02]  /*1da0*/  FMUL.FTZ R182, R111, R136 ;  /* 0x000000886fb67220 */ /* 0x004fc40000410000 */
[----:B------:R-:W2:Y:S02]  /*1db0*/  LDL R136, [R1+0x258] ;  /* 0x0002580001887983 */ /* 0x000ea40000100800 */
[----:B---3--:R-:W-:Y:S02]  /*1dc0*/  FFMA.FTZ R182, R110, R140, R182 ;  /* 0x0000008c6eb67223 */ /* 0x008fe400000100b6 */
[----:B------:R-:W3:Y:S01]  /*1dd0*/  LDL R140, [R1+0x250] ;  /* 0x00025000018c7983 */ /* 0x000ee20000100800 */
[--C-:B------:R-:W-:Y:S02]  /*1de0*/  FADD.FTZ R116, R116, -R171.reuse ;  /* 0x800000ab74747221 */ /* 0x100fe40000010000 */
[----:B------:R-:W-:Y:S02]  /*1df0*/  FADD.FTZ R118, R118, -R171 ;  /* 0x800000ab76767221 */ /* 0x000fe40000010000 */
[C---:B------:R-:W-:Y:S01]  /*1e00*/  FMUL.FTZ R180, R168.reuse, R116 ;  /* 0x00000074a8b47220 */ /* 0x040fe20000410000 */
[--C-:B------:R-:W-:Y:S01]  /*1e10*/  PRMT R116, RZ, 0x5410, R137.reuse ;  /* 0x00005410ff747816 */ /* 0x100fe20000000089 */
[----:B------:R-:W-:Y:S01]  /*1e20*/  FMUL.FTZ R184, R168, R118 ;  /* 0x00000076a8b87220 */ /* 0x000fe20000410000 */
[----:B------:R-:W-:Y:S01]  /*1e30*/  PRMT R137, RZ, 0x7610, R137 ;  /* 0x00007610ff897816 */ /* 0x000fe20000000089 */
[----:B------:R-:W-:Y:S01]  /*1e40*/  FADD.FTZ R119, R119, -R171 ;  /* 0x800000ab77777221 */ /* 0x000fe20000010000 */
[--C-:B------:R-:W-:Y:S01]  /*1e50*/  PRMT R117, RZ, 0x5410, R141.reuse ;  /* 0x00005410ff757816 */ /* 0x100fe2000000008d */
[-C--:B----4-:R-:W-:Y:S01]  /*1e60*/  FMUL.FTZ R183, R183, R116.reuse ;  /* 0x00000074b7b77220 */ /* 0x090fe20000410000 */
[----:B------:R-:W-:Y:S01]  /*1e70*/  PRMT R141, RZ, 0x7610, R141 ;  /* 0x00007610ff8d7816 */ /* 0x000fe2000000008d */
[----:B------:R-:W-:Y:S01]  /*1e80*/  FADD.FTZ R236, R116, R236 ;  /* 0x000000ec74ec7221 */ /* 0x000fe20000010000 */
[----:B------:R-:W4:Y:S01]  /*1e90*/  LDL R118, [R1+0x25c] ;  /* 0x00025c0001767983 */ /* 0x000f220000100800 */
[----:B------:R-:W-:Y:S01]  /*1ea0*/  FFMA.FTZ R232, R184, R116, R232 ;  /* 0x00000074b8e87223 */ /* 0x000fe200000100e8 */
[--C-:B------:R-:W-:Y:S01]  /*1eb0*/  PRMT R116, RZ, 0x5410, R138.reuse ;  /* 0x00005410ff747816 */ /* 0x100fe2000000008a */
[----:B------:R-:W-:Y:S01]  /*1ec0*/  FMUL.FTZ R189, R189, R137 ;  /* 0x00000089bdbd7220 */ /* 0x000fe20000410000 */
[----:B------:R-:W-:Y:S01]  /*1ed0*/  PRMT R138, RZ, 0x7610, R138 ;  /* 0x00007610ff8a7816 */ /* 0x000fe2000000008a */
[----:B------:R-:W-:-:S02]  /*1ee0*/  FADD.FTZ R218, R117, R218 ;  /* 0x000000da75da7221 */ /* 0x000fc40000010000 */
[----:B------:R-:W-:Y:S02]  /*1ef0*/  FFMA.FTZ R189, R191, R141, R189 ;  /* 0x0000008dbfbd7223 */ /* 0x000fe400000100bd */
[-C--:B------:R-:W-:Y:S02]  /*1f00*/  FFMA.FTZ R5, R184, R117.reuse, R5 ;  /* 0x00000075b8057223 */ /* 0x080fe40000010005 */
[----:B------:R-:W-:Y:S01]  /*1f10*/  FFMA.FTZ R183, R190, R117, R183 ;  /* 0x00000075beb77223 */ /* 0x000fe200000100b7 */
[----:B------:R-:W-:Y:S01]  /*1f20*/  PRMT R117, RZ, 0x5410, R142 ;  /* 0x00005410ff757816 */ /* 0x000fe2000000008e */
[----:B------:R-:W-:Y:S02]  /*1f30*/  FMUL.FTZ R191, R188, R116 ;  /* 0x00000074bcbf7220 */ /* 0x000fe40000410000 */
[----:B------:R-:W-:Y:S01]  /*1f40*/  FADD.FTZ R144, R144, -R171 ;  /* 0x800000ab90907221 */ /* 0x000fe20000010000 */
[----:B------:R-:W4:Y:S01]  /*1f50*/  LDL R188, [R1+0x248] ;  /* 0x0002480001bc7983 */ /* 0x000f220000100800 */
[----:B------:R-:W-:-:S02]  /*1f60*/  FMUL.FTZ R190, R168, R119 ;  /* 0x00000077a8be7220 */ /* 0x000fc40000410000 */
[----:B------:R-:W-:Y:S02]  /*1f70*/  FADD.FTZ R217, R141, R217 ;  /* 0x000000d98dd97221 */ /* 0x000fe40000010000 */
[----:B------:R-:W-:Y:S02]  /*1f80*/  FFMA.FTZ R4, R190, R141, R4 ;  /* 0x0000008dbe047223 */ /* 0x000fe40000010004 */
[----:B------:R-:W-:Y:S01]  /*1f90*/  FMUL.FTZ R192, R168, R144 ;  /* 0x00000090a8c07220 */ /* 0x000fe20000410000 */
[----:B------:R-:W4:Y:S01]  /*1fa0*/  LDL R141, [R1+0x244] ;  /* 0x00024400018d7983 */ /* 0x000f220000100800 */
[----:B------:R-:W-:-:S03]  /*1fb0*/  FFMA.FTZ R191, R185, R117, R191 ;  /* 0x00000075b9bf7223 */ /* 0x000fc600000100bf */
[----:B------:R-:W4:Y:S01]  /*1fc0*/  LDL R185, [R1+0x24c] ;  /* 0x00024c0001b97983 */ /* 0x000f220000100800 */
[----:B------:R-:W-:-:S03]  /*1fd0*/  FADD.FTZ R145, R145, -R171 ;  /* 0x800000ab91917221 */ /* 0x000fc60000010000 */
[----:B------:R-:W4:Y:S01]  /*1fe0*/  LDL R144, [R1+0x240] ;  /* 0x0002400001907983 */ /* 0x000f220000100800 */
[----:B------:R-:W-:Y:S02]  /*1ff0*/  FMUL.FTZ R194, R168, R145 ;  /* 0x00000091a8c27220 */ /* 0x000fe40000410000 */
[----:B------:R-:W-:Y:S02]  /*2000*/  FADD.FTZ R245, R138, R245 ;  /* 0x000000f58af57221 */ /* 0x000fe40000010000 */
[-C--:B------:R-:W-:Y:S02]  /*2010*/  FFMA.FTZ R241, R194, R138.reuse, R241 ;  /* 0x0000008ac2f17223 */ /* 0x080fe400000100f1 */
[----:B------:R-:W-:Y:S02]  /*2020*/  FADD.FTZ R235, R137, R235 ;  /* 0x000000eb89eb7221 */ /* 0x000fe40000010000 */
[----:B------:R-:W-:Y:S01]  /*2030*/  FFMA.FTZ R231, R190, R137, R231 ;  /* 0x00000089bee77223 */ /* 0x000fe200000100e7 */
[----:B------:R-:W-:Y:S01]  /*2040*/  PRMT R137, RZ, 0x5410, R143 ;  /* 0x00005410ff897816 */ /* 0x000fe2000000008f */
[----:B--2---:R-:W-:Y:S01]  /*2050*/  FMUL.FTZ R193, R136, R138 ;  /* 0x0000008a88c17220 */ /* 0x004fe20000410000 */
[----:B------:R-:W-:-:S05]  /*2060*/  PRMT R136, RZ, 0x5410, R139 ;  /* 0x00005410ff887816 */ /* 0x000fca000000008b */
[----:B---3--:R-:W-:Y:S02]  /*2070*/  FMUL.FTZ R197, R140, R136 ;  /* 0x000000888cc57220 */ /* 0x008fe40000410000 */
[----:B------:R-:W2:Y:S04]  /*2080*/  LDL.LU R140, [R1+0x14] ;  /* 0x00001400018c7983 */ /* 0x000ea80000300800 */
[----:B------:R-:W3:Y:S04]  /*2090*/  LDL.LU R138, [R1+0x4] ;  /* 0x00000400018a7983 */ /* 0x000ee80000300800 */
[----:B------:R-:W3:Y:S01]  /*20a0*/  LDL R210, [R1+0x238] ;  /* 0x0002380001d27983 */ /* 0x000ee20000100800 */
[----:B------:R-:W-:-:S03]  /*20b0*/  FFMA.FTZ R197, R196, R137, R197 ;  /* 0x00000089c4c57223 */ /* 0x000fc600000100c5 */
[----:B------:R-:W3:Y:S04]  /*20c0*/  LDL R202, [R1+0x23c] ;  /* 0x00023c0001ca7983 */ /* 0x000ee80000100800 */
[----:B------:R-:W3:Y:S04]  /*20d0*/  LDL.LU R209, [R1+0x10] ;  /* 0x0000100001d17983 */ /* 0x000ee80000300800 */
[----:B------:R-:W3:Y:S04]  /*20e0*/  LDL.LU R196, [R1] ;  /* 0x0000000001c47983 */ /* 0x000ee80000300800 */
[----:B------:R-:W3:Y:S04]  /*20f0*/  LDL R208, [R1+0x230] ;  /* 0x0002300001d07983 */ /* 0x000ee80000100800 */
[----:B------:R-:W3:Y:S04]  /*2100*/  LDL R207, [R1+0x234] ;  /* 0x0002340001cf7983 */ /* 0x000ee80000100800 */
[----:B------:R-:W3:Y:S01]  /*2110*/  LDL.LU R206, [R1+0x1c] ;  /* 0x00001c0001ce7983 */ /* 0x000ee20000300800 */
[----:B------:R-:W-:-:S02]  /*2120*/  LEA.HI.X R101, R167, c[0x0][0x18c], RZ, 0x5, P1 ;  /* 0x00006300a7657a11 */ /* 0x000fc400008f2cff */
[----:B------:R-:W-:Y:S02]  /*2130*/  @P0 IADD3 R102, P1, R205, c[0x0][0x198], RZ ;  /* 0x00006600cd660a10 */ /* 0x000fe40007f3e0ff */
[----:B------:R-:W-:Y:S01]  /*2140*/  PRMT R139, RZ, 0x7610, R139 ;  /* 0x00007610ff8b7816 */ /* 0x000fe2000000008b */
[----:B------:R-:W-:Y:S01]  /*2150*/  FADD.FTZ R216, R104, R216 ;  /* 0x000000d868d87221 */ /* 0x000fe20000010000 */
[----:B------:R-:W-:Y:S01]  /*2160*/  @P0 IADD3.X R103, R204, c[0x0][0x19c], RZ, P1, !PT ;  /* 0x00006700cc670a10 */ /* 0x000fe20000ffe4ff */
[----:B------:R-:W-:Y:S01]  /*2170*/  FFMA.FTZ R3, R180, R104, R3 ;  /* 0x00000068b4037223 */ /* 0x000fe20000010003 */
[----:B------:R-:W-:Y:S01]  /*2180*/  ISETP.NE.U32.AND P1, PT, RZ, c[0x0][0x218], PT ;  /* 0x00008600ff007a0c */ /* 0x000fe20003f25070 */
[----:B------:R-:W-:Y:S02]  /*2190*/  FADD.FTZ R36, -R171, R36 ;  /* 0x00000024ab247221 */ /* 0x000fe40000010100 */
[----:B------:R-:W-:Y:S01]  /*21a0*/  FADD.FTZ R146, R146, -R171 ;  /* 0x800000ab92927221 */ /* 0x000fe20000010000 */
[----:B------:R-:W-:Y:S01]  /*21b0*/  ISETP.NE.AND.EX P1, PT, RZ, c[0x0][0x21c], PT, P1 ;  /* 0x00008700ff007a0c */ /* 0x000fe20003f25310 */
[----:B----4-:R-:W-:Y:S01]  /*21c0*/  FMUL.FTZ R200, R188, R139 ;  /* 0x0000008bbcc87220 */ /* 0x010fe20000410000 */
[----:B------:R-:W-:Y:S01]  /*21d0*/  PRMT R143, RZ, 0x7610, R143 ;  /* 0x00007610ff8f7816 */ /* 0x000fe2000000008f */
[----:B------:R-:W-:Y:S01]  /*21e0*/  FADD.FTZ R234, R105, R234 ;  /* 0x000000ea69ea7221 */ /* 0x000fe20000010000 */
[----:B------:R-:W4:Y:S01]  /*21f0*/  LDL.LU R201, [R1+0xc] ;  /* 0x00000c0001c97983 */ /* 0x000f220000300800 */
[----:B------:R-:W-:-:S02]  /*2200*/  FFMA.FTZ R230, R180, R105, R230 ;  /* 0x00000069b4e67223 */ /* 0x000fc400000100e6 */
[----:B------:R-:W-:Y:S01]  /*2210*/  FADD.FTZ R248, R136, R248 ;  /* 0x000000f888f87221 */ /* 0x000fe20000010000 */
[----:B------:R-:W-:Y:S01]  /*2220*/  SHF.L.U32 R177, R166, 0x3, RZ ;  /* 0x00000003a6b17819 */ /* 0x000fe200000006ff */
[C---:B------:R-:W-:Y:S01]  /*2230*/  FADD.FTZ R37, -R171.reuse, R37 ;  /* 0x00000025ab257221 */ /* 0x040fe20000010100 */
[----:B------:R1:W5:Y:S03]  /*2240*/  @P0 LDG.E.64 R156, [R102.64] ;  /* 0x00000004669c0981 */ /* 0x000366000c1e1b00 */
[C---:B------:R-:W-:Y:S01]  /*2250*/  @P1 LEA R108, P3, R170.reuse, c[0x0][0x218], 0x5 ;  /* 0x00008600aa6c1a11 */ /* 0x040fe200078628ff */
[C---:B------:R-:W-:Y:S01]  /*2260*/  FADD.FTZ R38, -R171.reuse, R38 ;  /* 0x00000026ab267221 */ /* 0x040fe20000010100 */
[----:B------:R-:W-:Y:S02]  /*2270*/  SHF.R.U32.HI R174, RZ, 0x1d, R166 ;  /* 0x0000001dffae7819 */ /* 0x000fe400000116a6 */
[----:B------:R-:W-:Y:S01]  /*2280*/  PRMT R142, RZ, 0x7610, R142 ;  /* 0x00007610ff8e7816 */ /* 0x000fe2000000008e */
[----:B------:R-:W-:Y:S01]  /*2290*/  FADD.FTZ R39, -R171, R39 ;  /* 0x00000027ab277221 */ /* 0x000fe20000010100 */
[----:B------:R-:W-:Y:S01]  /*22a0*/  @P1 LEA.HI.X R109, R170, c[0x0][0x21c], RZ, 0x5, P3 ;  /* 0x00008700aa6d1a11 */ /* 0x000fe200018f2cff */
[----:B------:R-:W-:Y:S01]  /*22b0*/  FADD.FTZ R220, R117, R220 ;  /* 0x000000dc75dc7221 */ /* 0x000fe20000010000 */
[C---:B------:R-:W-:Y:S01]  /*22c0*/  @P1 LEA R104, P3, R169.reuse, c[0x0][0x218], 0x5 ;  /* 0x00008600a9681a11 */ /* 0x040fe200078628ff */
[C---:B------:R-:W-:Y:S01]  /*22d0*/  FMUL.FTZ R188, R168.reuse, R36 ;  /* 0x00000024a8bc7220 */ /* 0x040fe20000410000 */
[----:B------:R-:W-:Y:S01]  /*22e0*/  PRMT R36, RZ, 0x5410, R84 ;  /* 0x00005410ff247816 */ /* 0x000fe20000000054 */
[----:B------:R0:W5:Y:S01]  /*22f0*/  @P1 LDG.E.128 R44, [R108.64] ;  /* 0x000000046c2c1981 */ /* 0x000162000c1e1d00 */
[----:B------:R-:W-:Y:S01]  /*2300*/  @P1 LEA.HI.X R105, R169, c[0x0][0x21c], RZ, 0x5, P3 ;  /* 0x00008700a9691a11 */ /* 0x000fe200018f2cff */
[----:B------:R-:W-:-:S02]  /*2310*/  FMUL.FTZ R198, R168, R146 ;  /* 0x00000092a8c67220 */ /* 0x000fc40000410000 */
[----:B------:R0:W5:Y:S01]  /*2320*/  @P1 LDG.E.128 R48, [R108.64+0x10] ;  /* 0x000010046c301981 */ /* 0x000162000c1e1d00 */
[----:B------:R-:W-:Y:S02]  /*2330*/  FFMA.FTZ R200, R185, R143, R200 ;  /* 0x0000008fb9c87223 */ /* 0x000fe400000100c8 */
[----:B------:R-:W-:Y:S01]  /*2340*/  FFMA.FTZ R244, R198, R136, R244 ;  /* 0x00000088c6f47223 */ /* 0x000fe200000100f4 */
[----:B------:R-:W-:Y:S01]  /*2350*/  PRMT R136, RZ, 0x5410, R120 ;  /* 0x00005410ff887816 */ /* 0x000fe20000000078 */
[----:B------:R-:W-:Y:S01]  /*2360*/  FMUL.FTZ R185, R144, R36 ;  /* 0x0000002490b97220 */ /* 0x000fe20000410000 */
[----:B-1----:R-:W-:Y:S01]  /*2370*/  @P0 IADD3 R102, P4, R177, c[0x0][0x198], RZ ;  /* 0x00006600b1660a10 */ /* 0x002fe20007f9e0ff */
[----:B------:R1:W5:Y:S01]  /*2380*/  @P1 LDG.E.128 R52, [R104.64] ;  /* 0x0000000468341981 */ /* 0x000362000c1e1d00 */
[----:B0-----:R-:W-:-:S03]  /*2390*/  @P1 LEA R108, P3, R166, c[0x0][0x218], 0x5 ;  /* 0x00008600a66c1a11 */ /* 0x001fc600078628ff */
[----:B------:R1:W5:Y:S01]  /*23a0*/  @P1 LDG.E.128 R56, [R104.64+0x10] ;  /* 0x0000100468381981 */ /* 0x000362000c1e1d00 */
[----:B------:R-:W-:Y:S01]  /*23b0*/  @P1 LEA.HI.X R109, R166, c[0x0][0x21c], RZ, 0x5, P3 ;  /* 0x00008700a66d1a11 */ /* 0x000fe200018f2cff */
[----:B------:R-:W-:Y:S02]  /*23c0*/  FFMA.FTZ R185, R141, R136, R185 ;  /* 0x000000888db97223 */ /* 0x000fe400000100b9 */
[----:B------:R0:W4:Y:S01]  /*23d0*/  LDG.E.128 R88, [R100.64] ;  /* 0x0000000464587981 */ /* 0x000122000c1e1d00 */
[----:B------:R-:W-:-:S03]  /*23e0*/  IMAD.WIDE.U32 R144, R0, R195, c[0x0][0x210] ;  /* 0x0000840000907625 */ /* 0x000fc600078e00c3 */
[----:B------:R0:W5:Y:S04]  /*23f0*/  @P1 LDG.E.128 R68, [R108.64] ;  /* 0x000000046c441981 */ /* 0x000168000c1e1d00 */
[----:B------:R0:W5:Y:S02]  /*2400*/  @P1 LDG.E.128 R72, [R108.64+0x10] ;  /* 0x000010046c481981 */ /* 0x000164000c1e1d00 */
[----:B0-----:R-:W-:-:S04]  /*2410*/  IMAD.WIDE.U32 R108, R166, R195, c[0x0][0x208] ;  /* 0x00008200a66c7625 */ /* 0x001fc800078e00c3 */
[----:B--2---:R-:W-:Y:S02]  /*2420*/  FADD.FTZ R140, R36, R140 ;  /* 0x0000008c248c7221 */ /* 0x004fe40000010000 */
[----:B---3--:R-:W-:-:S03]  /*2430*/  FFMA.FTZ R138, R188, R36, R138 ;  /* 0x00000024bc8a7223 */ /* 0x008fc6000001008a */
[----:B------:R0:W-:Y:S01]  /*2440*/  STL [R1+0x14], R140 ;  /* 0x0000148c01007387 */ /* 0x0001e20000100800 */
[----:B------:R-:W-:Y:S01]  /*2450*/  PRMT R36, RZ, 0x7610, R120 ;  /* 0x00007610ff247816 */ /* 0x000fe20000000078 */
[----:B------:R-:W-:Y:S01]  /*2460*/  FMUL.FTZ R120, R168, R37 ;  /* 0x00000025a8787220 */ /* 0x000fe20000410000 */
[----:B------:R-:W-:Y:S01]  /*2470*/  @P0 IADD3.X R103, R174, c[0x0][0x19c], RZ, P4, !PT ;  /* 0x00006700ae670a10 */ /* 0x000fe200027fe4ff */
[----:B------:R-:W-:Y:S01]  /*2480*/  FFMA.FTZ R7, R192, R117, R7 ;  /* 0x00000075c0077223 */ /* 0x000fe20000010007 */
[----:B------:R-:W-:Y:S01]  /*2490*/  LEA R186, P3, R166, c[0x0][0x188], 0x5 ;  /* 0x00006200a6ba7a11 */ /* 0x000fe200078628ff */
[----:B------:R-:W-:Y:S01]  /*24a0*/  FADD.FTZ R246, R116, R246 ;  /* 0x000000f674f67221 */ /* 0x000fe20000010000 */
[----:B------:R-:W2:Y:S01]  /*24b0*/  LDG.E.128 R108, [R108.64] ;  /* 0x000000046c6c7981 */ /* 0x000ea2000c1e1d00 */
[----:B0-----:R-:W-:Y:S01]  /*24c0*/  IMAD.WIDE.U32 R140, R0, R195, c[0x0][0x208] ;  /* 0x00008200008c7625 */ /* 0x001fe200078e00c3 */
[----:B------:R-:W-:Y:S02]  /*24d0*/  PRMT R195, RZ, 0x7610, R84 ;  /* 0x00007610ffc37816 */ /* 0x000fe40000000054 */
[----:B------:R-:W-:Y:S03]  /*24e0*/  STL [R1+0x4], R138 ;  /* 0x0000048a01007387 */ /* 0x000fe60000100800 */
[----:B------:R-:W-:-:S02]  /*24f0*/  FMUL.FTZ R84, R210, R195 ;  /* 0x000000c3d2547220 */ /* 0x000fc40000410000 */
[----:B------:R-:W-:Y:S02]  /*2500*/  FADD.FTZ R223, R36, R223 ;  /* 0x000000df24df7221 */ /* 0x000fe40000010000 */
[-C--:B------:R-:W-:Y:S01]  /*2510*/  FFMA.FTZ R10, R120, R36.reuse, R10 ;  /* 0x00000024780a7223 */ /* 0x080fe2000001000a */
[----:B------:R-:W-:Y:S01]  /*2520*/  PRMT R37, RZ, 0x5410, R121 ;  /* 0x00005410ff257816 */ /* 0x000fe20000000079 */
[----:B------:R-:W-:Y:S01]  /*2530*/  FADD.FTZ R209, R195, R209 ;  /* 0x000000d1c3d17221 */ /* 0x000fe20000010000 */
[----:B------:R-:W-:Y:S01]  /*2540*/  @P1 LEA R106, P4, R167, c[0x0][0x218], 0x5 ;  /* 0x00008600a76a1a11 */ /* 0x000fe200078828ff */
[----:B------:R-:W-:Y:S01]  /*2550*/  FFMA.FTZ R84, R202, R36, R84 ;  /* 0x00000024ca547223 */ /* 0x000fe20000010054 */
[----:B------:R-:W-:Y:S01]  /*2560*/  PRMT R36, RZ, 0x5410, R85 ;  /* 0x00005410ff247816 */ /* 0x000fe20000000055 */
[----:B------:R-:W-:Y:S01]  /*2570*/  FFMA.FTZ R196, R120, R195, R196 ;  /* 0x000000c378c47223 */ /* 0x000fe200000100c4 */
[----:B------:R-:W3:Y:S04]  /*2580*/  LDL R202, [R1+0x228] ;  /* 0x0002280001ca7983 */ /* 0x000ee80000100800 */
[----:B------:R0:W-:Y:S01]  /*2590*/  STL [R1+0x10], R209 ;  /* 0x000010d101007387 */ /* 0x0001e20000100800 */
[----:B------:R-:W-:-:S02]  /*25a0*/  FMUL.FTZ R195, R208, R36 ;  /* 0x00000024d0c37220 */ /* 0x000fc40000410000 */
[----:B------:R-:W-:Y:S01]  /*25b0*/  FFMA.FTZ R242, R192, R116, R242 ;  /* 0x00000074c0f27223 */ /* 0x000fe200000100f2 */
[----:B------:R1:W5:Y:S04]  /*25c0*/  @P0 LDG.E.64 R162, [R102.64] ;  /* 0x0000000466a20981 */ /* 0x000368000c1e1b00 */
[----:B0-----:R-:W2:Y:S04]  /*25d0*/  LDL R209, [R1+0x22c] ;  /* 0x00022c0001d17983 */ /* 0x001ea80000100800 */
[----:B------:R0:W-:Y:S04]  /*25e0*/  STL [R1], R196 ;  /* 0x000000c401007387 */ /* 0x0001e80000100800 */
[----:B------:R-:W2:Y:S01]  /*25f0*/  LDL.LU R208, [R1+0x18] ;  /* 0x0000180001d07983 */ /* 0x000ea20000300800 */
[----:B------:R-:W-:-:S02]  /*2600*/  FADD.FTZ R206, R36, R206 ;  /* 0x000000ce24ce7221 */ /* 0x000fc40000010000 */
[----:B------:R-:W-:Y:S01]  /*2610*/  FFMA.FTZ R195, R207, R37, R195 ;  /* 0x00000025cfc37223 */ /* 0x000fe200000100c3 */
[----:B------:R-:W-:Y:S02]  /*2620*/  @P1 LEA.HI.X R107, R167, c[0x0][0x21c], RZ, 0x5, P4 ;  /* 0x00008700a76b1a11 */ /* 0x000fe400020f2cff */
[----:B------:R-:W-:Y:S01]  /*2630*/  LEA.HI.X R187, R166, c[0x0][0x18c], RZ, 0x5, P3 ;  /* 0x00006300a6bb7a11 */ /* 0x000fe200018f2cff */
[----:B0-----:R-:W-:Y:S01]  /*2640*/  FMUL.FTZ R196, R168, R38 ;  /* 0x00000026a8c47220 */ /* 0x001fe20000410000 */
[----:B------:R-:W-:Y:S01]  /*2650*/  PRMT R85, RZ, 0x7610, R85 ;  /* 0x00007610ff557816 */ /* 0x000fe20000000055 */
[----:B------:R-:W2:Y:S04]  /*2660*/  LDL.LU R38, [R1+0x8] ;  /* 0x0000080001267983 */ /* 0x000ea80000300800 */
[----:B------:R-:W2:Y:S04]  /*2670*/  LDL R207, [R1+0x220] ;  /* 0x0002200001cf7983 */ /* 0x000ea80000100800 */
[----:B------:R0:W-:Y:S01]  /*2680*/  STL [R1+0x1c], R206 ;  /* 0x00001cce01007387 */ /* 0x0001e20000100800 */
[----:B-1----:R-:W-:Y:S01]  /*2690*/  @P1 LEA R104, P4, R0, c[0x0][0x218], 0x5 ;  /* 0x0000860000681a11 */ /* 0x002fe200078828ff */
[----:B------:R-:W-:-:S02]  /*26a0*/  FFMA.FTZ R193, R118, R142, R193 ;  /* 0x0000008e76c17223 */ /* 0x000fc400000100c1 */
[----:B----4-:R-:W-:Y:S01]  /*26b0*/  FFMA.FTZ R201, R196, R36, R201 ;  /* 0x00000024c4c97223 */ /* 0x010fe200000100c9 */
[----:B------:R1:W5:Y:S01]  /*26c0*/  @P1 LDG.E.128 R60, [R106.64] ;  /* 0x000000046a3c1981 */ /* 0x000362000c1e1d00 */
[----:B------:R-:W-:-:S03]  /*26d0*/  FADD.FTZ R147, R147, -R171 ;  /* 0x800000ab93937221 */ /* 0x000fc60000010000 */
[----:B------:R1:W5:Y:S04]  /*26e0*/  @P1 LDG.E.128 R64, [R106.64+0x10] ;  /* 0x000010046a401981 */ /* 0x000368000c1e1d00 */
[----:B0-----:R-:W4:Y:S01]  /*26f0*/  LDL R206, [R1+0x224] ;  /* 0x0002240001ce7983 */ /* 0x001f220000100800 */
[----:B------:R-:W-:-:S03]  /*2700*/  @P1 LEA.HI.X R105, R0, c[0x0][0x21c], RZ, 0x5, P4 ;  /* 0x0000870000691a11 */ /* 0x000fc600020f2cff */
[----:B------:R0:W-:Y:S01]  /*2710*/  STL [R1+0xc], R201 ;  /* 0x00000cc901007387 */ /* 0x0001e20000100800 */
[----:B------:R-:W-:-:S03]  /*2720*/  PRMT R121, RZ, 0x7610, R121 ;  /* 0x00007610ff797816 */ /* 0x000fc60000000079 */
[----:B------:R1:W5:Y:S01]  /*2730*/  @P1 LDG.E.128 R76, [R104.64] ;  /* 0x00000004684c1981 */ /* 0x000362000c1e1d00 */
[----:B------:R-:W-:-:S03]  /*2740*/  FADD.FTZ R40, -R171, R40 ;  /* 0x00000028ab287221 */ /* 0x000fc60000010100 */
[----:B------:R1:W5:Y:S01]  /*2750*/  @P1 LDG.E.128 R80, [R104.64+0x10] ;  /* 0x0000100468501981 */ /* 0x000362000c1e1d00 */
[----:B0-----:R-:W-:-:S03]  /*2760*/  FMUL.FTZ R201, R168, R39 ;  /* 0x00000027a8c97220 */ /* 0x001fc60000410000 */
[----:B------:R0:W4:Y:S01]  /*2770*/  LDG.E.128 R116, [R186.64+0x10] ;  /* 0x00001004ba747981 */ /* 0x000122000c1e1d00 */
[----:B------:R-:W-:-:S03]  /*2780*/  FMUL.FTZ R199, R168, R147 ;  /* 0x00000093a8c77220 */ /* 0x000fc60000410000 */
[----:B------:R-:W4:Y:S04]  /*2790*/  LDL.LU R211, [R1+0x44] ;  /* 0x0000440001d37983 */ /* 0x000f280000300800 */
[----:B-1----:R0:W4:Y:S01]  /*27a0*/  LDG.E.128 R104, [R186.64] ;  /* 0x00000004ba687981 */ /* 0x002122000c1e1d00 */
[----:B------:R-:W-:-:S03]  /*27b0*/  FADD.FTZ R222, R137, R222 ;  /* 0x000000de89de7221 */ /* 0x000fc60000010000 */
[----:B------:R-:W4:Y:S01]  /*27c0*/  LDL.LU R210, [R1+0x34] ;  /* 0x0000340001d27983 */ /* 0x000f220000300800 */
[----:B------:R-:W-:Y:S02]  /*27d0*/  FFMA.FTZ R9, R198, R137, R9 ;  /* 0x00000089c6097223 */ /* 0x000fe40000010009 */
[----:B------:R-:W-:Y:S01]  /*27e0*/  FADD.FTZ R247, R139, R247 ;  /* 0x000000f78bf77221 */ /* 0x000fe20000010000 */
[----:B------:R-:W4:Y:S01]  /*27f0*/  LDG.E.128 R100, [R100.64+0x10] ;  /* 0x0000100464647981 */ /* 0x000f22000c1e1d00 */
[----:B0-----:R-:W-:Y:S01]  /*2800*/  LEA R186, P1, R0, c[0x0][0x188], 0x5 ;  /* 0x0000620000ba7a11 */ /* 0x001fe200078228ff */
[----:B------:R-:W-:Y:S02]  /*2810*/  FADD.FTZ R224, R136, R224 ;  /* 0x000000e088e07221 */ /* 0x000fe40000010000 */
[----:B------:R-:W4:Y:S01]  /*2820*/  LDG.E.128 R144, [R144.64] ;  /* 0x0000000490907981 */ /* 0x000f22000c1e1d00 */
[----:B------:R-:W-:Y:S01]  /*2830*/  LEA.HI.X R187, R0, c[0x0][0x18c], RZ, 0x5, P1 ;  /* 0x0000630000bb7a11 */ /* 0x000fe200008f2cff */
[----:B------:R-:W-:-:S02]  /*2840*/  FFMA.FTZ R243, R199, R139, R243 ;  /* 0x0000008bc7f37223 */ /* 0x000fc400000100f3 */
[----:B------:R-:W-:Y:S02]  /*2850*/  FFMA.FTZ R11, R188, R136, R11 ;  /* 0x00000088bc0b7223 */ /* 0x000fe4000001000b */
[----:B------:R-:W-:Y:S01]  /*2860*/  FADD.FTZ R226, R37, R226 ;  /* 0x000000e225e27221 */ /* 0x000fe20000010000 */
[----:B------:R0:W4:Y:S01]  /*2870*/  LDG.E.128 R136, [R186.64] ;  /* 0x00000004ba887981 */ /* 0x000122000c1e1d00 */
[----:B------:R-:W-:Y:S02]  /*2880*/  FFMA.FTZ R13, R196, R37, R13 ;  /* 0x00000025c40d7223 */ /* 0x000fe4000001000d */
[----:B------:R-:W-:Y:S02]  /*2890*/  FADD.FTZ R225, R121, R225 ;  /* 0x000000e179e17221 */ /* 0x000fe40000010000 */
[----:B------:R-:W-:Y:S02]  /*28a0*/  FFMA.FTZ R12, R201, R121, R12 ;  /* 0x00000079c90c7223 */ /* 0x000fe4000001000c */
[----:B---3--:R-:W-:-:S04]  /*28b0*/  FMUL.FTZ R202, R202, R85 ;  /* 0x00000055caca7220 */ /* 0x008fc80000410000 */
[----:B--2---:R-:W-:Y:S02]  /*28c0*/  FFMA.FTZ R202, R209, R121, R202 ;  /* 0x00000079d1ca7223 */ /* 0x004fe400000100ca */
[----:B------:R-:W2:Y:S01]  /*28d0*/  LDL R209, [R1+0x218] ;  /* 0x0002180001d17983 */ /* 0x000ea20000100800 */
[----:B------:R-:W-:Y:S02]  /*28e0*/  FADD.FTZ R208, R85, R208 ;  /* 0x000000d055d07221 */ /* 0x000fe40000010000 */
[----:B------:R-:W-:Y:S02]  /*28f0*/  FFMA.FTZ R38, R201, R85, R38 ;  /* 0x00000055c9267223 */ /* 0x000fe40000010026 */
[----:B------:R-:W-:Y:S01]  /*2900*/  FMUL.FTZ R85, R168, R40 ;  /* 0x00000028a8557220 */ /* 0x000fe20000410000 */
[----:B------:R-:W-:Y:S02]  /*2910*/  PRMT R40, RZ, 0x5410, R86 ;  /* 0x00005410ff287816 */ /* 0x000fe40000000056 */
[----:B------:R1:W-:Y:S03]  /*2920*/  STL [R1+0x8], R38 ;  /* 0x0000082601007387 */ /* 0x0003e60000100800 */
[----:B------:R-:W-:Y:S01]  /*2930*/  FMUL.FTZ R121, R207, R40 ;  /* 0x00000028cf797220 */ /* 0x000fe20000410000 */
[----:B------:R3:W-:Y:S04]  /*2940*/  STL [R1+0x18], R208 ;  /* 0x000018d001007387 */ /* 0x0007e80000100800 */
[----:B-1----:R0:W2:Y:S04]  /*2950*/  LDG.E.128 R36, [R186.64+0x10] ;  /* 0x00001004ba247981 */ /* 0x0020a8000c1e1d00 */
[----:B---3--:R-:W3:Y:S04]  /*2960*/  LDL R208, [R1+0x21c] ;  /* 0x00021c0001d07983 */ /* 0x008ee80000100800 */
[----:B------:R-:W3:Y:S01]  /*2970*/  LDL.LU R207, [R1+0x40] ;  /* 0x0000400001cf7983 */ /* 0x000ee20000300800 */
[----:B0-----:R-:W-:-:S05]  /*2980*/  PRMT R186, RZ, 0x5410, R122 ;  /* 0x00005410ffba7816 */ /* 0x001fca000000007a */
[----:B----4-:R-:W-:Y:S02]  /*2990*/  FFMA.FTZ R121, R206, R186, R121 ;  /* 0x000000bace797223 */ /* 0x010fe40000010079 */
[----:B------:R-:W4:Y:S04]  /*29a0*/  LDL.LU R206, [R1+0x30] ;  /* 0x0000300001ce7983 */ /* 0x000f280000300800 */
[----:B------:R-:W4:Y:S01]  /*29b0*/  LDL R187, [R1+0x210] ;  /* 0x0002100001bb7983 */ /* 0x000f220000100800 */
[----:B------:R-:W-:Y:S01]  /*29c0*/  FADD.FTZ R41, -R171, R41 ;  /* 0x00000029ab297221 */ /* 0x000fe20000010100 */
[----:B------:R-:W-:Y:S01]  /*29d0*/  PRMT R86, RZ, 0x7610, R86 ;  /* 0x00007610ff567816 */ /* 0x000fe20000000056 */
[----:B------:R-:W-:Y:S02]  /*29e0*/  FADD.FTZ R211, R40, R211 ;  /* 0x000000d328d37221 */ /* 0x000fe40000010000 */
[----:B------:R-:W-:-:S02]  /*29f0*/  FADD.FTZ R228, R186, R228 ;  /* 0x000000e4bae47221 */ /* 0x000fc40000010000 */
[C---:B------:R-:W-:Y:S01]  /*2a00*/  FFMA.FTZ R15, R85.reuse, R186, R15 ;  /* 0x000000ba550f7223 */ /* 0x040fe2000001000f */
[----:B------:R-:W-:Y:S01]  /*2a10*/  PRMT R186, RZ, 0x7610, R122 ;  /* 0x00007610ffba7816 */ /* 0x000fe2000000007a */
[----:B------:R-:W-:Y:S01]  /*2a20*/  FFMA.FTZ R210, R85, R40, R210 ;  /* 0x0000002855d27223 */ /* 0x000fe200000100d2 */
[----:B------:R0:W-:Y:S01]  /*2a30*/  STL [R1+0x44], R211 ;  /* 0x000044d301007387 */ /* 0x0001e20000100800 */
[----:B------:R-:W-:-:S03]  /*2a40*/  FMUL.FTZ R122, R168, R41 ;  /* 0x00000029a87a7220 */ /* 0x000fc60000410000 */
[----:B------:R1:W-:Y:S01]  /*2a50*/  STL [R1+0x34], R210 ;  /* 0x000034d201007387 */ /* 0x0003e20000100800 */
[----:B------:R-:W-:Y:S02]  /*2a60*/  FADD.FTZ R227, R186, R227 ;  /* 0x000000e3bae37221 */ /* 0x000fe40000010000 */
[----:B------:R-:W-:Y:S01]  /*2a70*/  FFMA.FTZ R14, R122, R186, R14 ;  /* 0x000000ba7a0e7223 */ /* 0x000fe2000001000e */
[----:B0-----:R-:W4:Y:S04]  /*2a80*/  LDL R211, [R1+0x214] ;  /* 0x0002140001d37983 */ /* 0x001f280000100800 */
[----:B-1----:R-:W4:Y:S01]  /*2a90*/  LDL.LU R210, [R1+0x4c] ;  /* 0x00004c0001d27983 */ /* 0x002f220000300800 */
[----:B--2---:R-:W-:-:S03]  /*2aa0*/  FMUL.FTZ R40, R209, R86 ;  /* 0x00000056d1287220 */ /* 0x004fc60000410000 */
[----:B------:R-:W2:Y:S01]  /*2ab0*/  LDL.LU R209, [R1+0x3c] ;  /* 0x00003c0001d17983 */ /* 0x000ea20000300800 */
[----:B---3--:R-:W-:Y:S01]  /*2ac0*/  FFMA.FTZ R186, R208, R186, R40 ;  /* 0x000000bad0ba7223 */ /* 0x008fe20000010028 */
[----:B------:R-:W-:Y:S02]  /*2ad0*/  PRMT R40, RZ, 0x5410, R87 ;  /* 0x00005410ff287816 */ /* 0x000fe40000000057 */
[----:B------:R-:W3:Y:S01]  /*2ae0*/  LDL R208, [R1+0x208] ;  /* 0x0002080001d07983 */ /* 0x000ee20000100800 */
[----:B------:R-:W-:-:S05]  /*2af0*/  FADD.FTZ R207, R86, R207 ;  /* 0x000000cf56cf7221 */ /* 0x000fca0000010000 */
[----:B------:R-:W-:Y:S01]  /*2b00*/  STL [R1+0x40], R207 ;  /* 0x000040cf01007387 */ /* 0x000fe20000100800 */
[----:B----4-:R-:W-:-:S05]  /*2b10*/  FFMA.FTZ R206, R122, R86, R206 ;  /* 0x000000567ace7223 */ /* 0x010fca00000100ce */
[----:B------:R0:W-:Y:S02]  /*2b20*/  STL [R1+0x30], R206 ;  /* 0x000030ce01007387 */ /* 0x0001e40000100800 */
[----:B0-----:R-:W-:Y:S02]  /*2b30*/  FMUL.FTZ R206, R187, R40 ;  /* 0x00000028bbce7220 */ /* 0x001fe40000410000 */
[----:B------:R-:W4:Y:S04]  /*2b40*/  LDL R187, [R1+0x20c] ;  /* 0x00020c0001bb7983 */ /* 0x000f280000100800 */
[----:B------:R-:W4:Y:S01]  /*2b50*/  LDL.LU R86, [R1+0x48] ;  /* 0x0000480001567983 */ /* 0x000f220000300800 */
[----:B------:R-:W-:-:S04]  /*2b60*/  FADD.FTZ R42, -R171, R42 ;  /* 0x0000002aab2a7221 */ /* 0x000fc80000010100 */
[----:B------:R-:W-:Y:S02]  /*2b70*/  FMUL.FTZ R207, R168, R42 ;  /* 0x0000002aa8cf7220 */ /* 0x000fe40000410000 */
[----:B------:R-:W4:Y:S01]  /*2b80*/  LDL.LU R42, [R1+0x38] ;  /* 0x00003800012a7983 */ /* 0x000f220000300800 */
[----:B------:R-:W-:Y:S01]  /*2b90*/  PRMT R41, RZ, 0x5410, R123 ;  /* 0x00005410ff297816 */ /* 0x000fe2000000007b */
[----:B------:R-:W-:Y:S01]  /*2ba0*/  FADD.FTZ R210, R40, R210 ;  /* 0x000000d228d27221 */ /* 0x000fe20000010000 */
[----:B------:R-:W-:-:S03]  /*2bb0*/  PRMT R87, RZ, 0x7610, R87 ;  /* 0x00007610ff577816 */ /* 0x000fc60000000057 */
[----:B------:R-:W-:Y:S02]  /*2bc0*/  FADD.FTZ R238, R41, R238 ;  /* 0x000000ee29ee7221 */ /* 0x000fe40000010000 */
[-C--:B------:R-:W-:Y:S02]  /*2bd0*/  FFMA.FTZ R17, R207, R41.reuse, R17 ;  /* 0x00000029cf117223 */ /* 0x080fe40000010011 */
[----:B------:R-:W-:Y:S02]  /*2be0*/  FFMA.FTZ R206, R211, R41, R206 ;  /* 0x00000029d3ce7223 */ /* 0x000fe400000100ce */
[----:B------:R-:W4:Y:S04]  /*2bf0*/  LDL R41, [R1+0x200] ;  /* 0x0002000001297983 */ /* 0x000f280000100800 */
[----:B------:R0:W-:Y:S01]  /*2c00*/  STL [R1+0x4c], R210 ;  /* 0x00004cd201007387 */ /* 0x0001e20000100800 */
[----:B------:R-:W-:-:S04]  /*2c10*/  FADD.FTZ R43, -R171, R43 ;  /* 0x0000002bab2b7221 */ /* 0x000fc80000010100 */
[----:B0-----:R-:W-:Y:S02]  /*2c20*/  FMUL.FTZ R210, R168, R43 ;  /* 0x0000002ba8d27220 */ /* 0x001fe40000410000 */
[----:B--2---:R-:W-:-:S05]  /*2c30*/  FFMA.FTZ R209, R207, R40, R209 ;  /* 0x00000028cfd17223 */ /* 0x004fca00000100d1 */
[----:B------:R3:W-:Y:S04]  /*2c40*/  STL [R1+0x3c], R209 ;  /* 0x00003cd101007387 */ /* 0x0007e80000100800 */
[----:B------:R-:W2:Y:S04]  /*2c50*/  LDL R213, [R1+0x204] ;  /* 0x0002040001d57983 */ /* 0x000ea80000100800 */
[----:B------:R-:W2:Y:S01]  /*2c60*/  LDL.LU R212, [R1+0x74] ;  /* 0x0000740001d47983 */ /* 0x000ea20000300800 */
[----:B---3--:R-:W-:-:S03]  /*2c70*/  FMUL.FTZ R209, R208, R87 ;  /* 0x00000057d0d17220 */ /* 0x008fc60000410000 */
[----:B------:R-:W3:Y:S04]  /*2c80*/  LDL.LU R208, [R1+0x64] ;  /* 0x0000640001d07983 */ /* 0x000ee80000300800 */
[----:B------:R-:W3:Y:S01]  /*2c90*/  LDL R211, [R1+0x1f8] ;  /* 0x0001f80001d37983 */ /* 0x000ee20000100800 */
[----:B----4-:R-:W-:-:S05]  /*2ca0*/  FADD.FTZ R86, R87, R86 ;  /* 0x0000005657567221 */ /* 0x010fca0000010000 */
[----:B------:R0:W-:Y:S04]  /*2cb0*/  STL [R1+0x48], R86 ;  /* 0x0000485601007387 */ /* 0x0001e80000100800 */
[----:B0-----:R-:W4:Y:S04]  /*2cc0*/  LDL R86, [R1+0x1fc] ;  /* 0x0001fc0001567983 */ /* 0x001f280000100800 */
[----:B------:R-:W4:Y:S01]  /*2cd0*/  LDL.LU R43, [R1+0x70] ;  /* 0x00007000012b7983 */ /* 0x000f220000300800 */
[----:B------:R-:W-:-:S05]  /*2ce0*/  FFMA.FTZ R42, R210, R87, R42 ;  /* 0x00000057d22a7223 */ /* 0x000fca000001002a */
[----:B------:R0:W-:Y:S04]  /*2cf0*/  STL [R1+0x38], R42 ;  /* 0x0000382a01007387 */ /* 0x0001e80000100800 */
[----:B0-----:R-:W4:Y:S01]  /*2d00*/  LDL.LU R42, [R1+0x60] ;  /* 0x00006000012a7983 */ /* 0x001f220000300800 */
[----:B------:R-:W-:Y:S02]  /*2d10*/  PRMT R123, RZ, 0x7610, R123 ;  /* 0x00007610ff7b7816 */ /* 0x000fe4000000007b */
[----:B------:R-:W-:Y:S01]  /*2d20*/  PRMT R40, RZ, 0x5410, R96 ;  /* 0x00005410ff287816 */ /* 0x000fe20000000060 */
[----:B------:R-:W-:Y:S02]  /*2d30*/  FADD.FTZ R88, -R171, R88 ;  /* 0x00000058ab587221 */ /* 0x000fe40000010100 */
[----:B------:R-:W-:-:S02]  /*2d40*/  FADD.FTZ R237, R123, R237 ;  /* 0x000000ed7bed7221 */ /* 0x000fc40000010000 */
[-C--:B------:R-:W-:Y:S02]  /*2d50*/  FFMA.FTZ R16, R210, R123.reuse, R16 ;  /* 0x0000007bd2107223 */ /* 0x080fe40000010010 */
[----:B------:R-:W-:Y:S02]  /*2d60*/  FFMA.FTZ R209, R187, R123, R209 ;  /* 0x0000007bbbd17223 */ /* 0x000fe400000100d1 */
[----:B------:R-:W-:Y:S01]  /*2d70*/  FMUL.FTZ R123, R41, R40 ;  /* 0x00000028297b7220 */ /* 0x000fe20000410000 */
[----:B------:R-:W-:Y:S01]  /*2d80*/  PRMT R41, RZ, 0x5410, R92 ;  /* 0x00005410ff297816 */ /* 0x000fe2000000005c */
[----:B------:R-:W-:Y:S02]  /*2d90*/  FMUL.FTZ R187, R168, R88 ;  /* 0x00000058a8bb7220 */ /* 0x000fe40000410000 */
[----:B------:R-:W-:Y:S02]  /*2da0*/  FADD.FTZ R89, -R171, R89 ;  /* 0x00000059ab597221 */ /* 0x000fe40000010100 */
[----:B------:R-:W-:-:S02]  /*2db0*/  FADD.FTZ R240, R41, R240 ;  /* 0x000000f029f07221 */ /* 0x000fc40000010000 */
[-C--:B------:R-:W-:Y:S02]  /*2dc0*/  FFMA.FTZ R19, R187, R41.reuse, R19 ;  /* 0x00000029bb137223 */ /* 0x080fe40000010013 */
[----:B--2---:R-:W-:Y:S02]  /*2dd0*/  FFMA.FTZ R123, R213, R41, R123 ;  /* 0x00000029d57b7223 */ /* 0x004fe4000001007b */
[----:B------:R-:W2:Y:S01]  /*2de0*/  LDL R41, [R1+0x1f0] ;  /* 0x0001f00001297983 */ /* 0x000ea20000100800 */
[----:B------:R-:W-:-:S05]  /*2df0*/  FADD.FTZ R212, R40, R212 ;  /* 0x000000d428d47221 */ /* 0x000fca0000010000 */
[----:B------:R-:W-:Y:S01]  /*2e00*/  STL [R1+0x74], R212 ;  /* 0x000074d401007387 */ /* 0x000fe20000100800 */
[----:B---3--:R-:W-:Y:S01]  /*2e10*/  FFMA.FTZ R208, R187, R40, R208 ;  /* 0x00000028bbd07223 */ /* 0x008fe200000100d0 */
[----:B------:R-:W-:-:S04]  /*2e20*/  PRMT R40, RZ, 0x7610, R96 ;  /* 0x00007610ff287816 */ /* 0x000fc80000000060 */
[----:B------:R0:W-:Y:S04]  /*2e30*/  STL [R1+0x64], R208 ;  /* 0x000064d001007387 */ /* 0x0001e80000100800 */
[----:B------:R-:W3:Y:S01]  /*2e40*/  LDL R213, [R1+0x1f4] ;  /* 0x0001f40001d57983 */ /* 0x000ee20000100800 */
[----:B0-----:R-:W-:-:S03]  /*2e50*/  FMUL.FTZ R208, R168, R89 ;  /* 0x00000059a8d07220 */ /* 0x001fc60000410000 */
[----:B------:R-:W3:Y:S04]  /*2e60*/  LDL.LU R89, [R1+0x7c] ;  /* 0x00007c0001597983 */ /* 0x000ee80000300800 */
[----:B------:R-:W3:Y:S01]  /*2e70*/  LDL.LU R88, [R1+0x6c] ;  /* 0x00006c0001587983 */ /* 0x000ee20000300800 */
[----:B----4-:R-:W-:-:S05]  /*2e80*/  FADD.FTZ R43, R40, R43 ;  /* 0x0000002b282b7221 */ /* 0x010fca0000010000 */
[----:B------:R0:W-:Y:S01]  /*2e90*/  STL [R1+0x70], R43 ;  /* 0x0000702b01007387 */ /* 0x0001e20000100800 */
[----:B------:R-:W-:Y:S01]  /*2ea0*/  PRMT R92, RZ, 0x7610, R92 ;  /* 0x00007610ff5c7816 */ /* 0x000fe2000000005c */
[-C--:B------:R-:W-:Y:S02]  /*2eb0*/  FMUL.FTZ R96, R211, R40.reuse ;  /* 0x00000028d3607220 */ /* 0x080fe40000410000 */
[----:B------:R-:W4:Y:S04]  /*2ec0*/  LDL R87, [R1+0x1ec] ;  /* 0x0001ec0001577983 */ /* 0x000f280000100800 */
[----:B0-----:R-:W4:Y:S01]  /*2ed0*/  LDL R43, [R1+0x1e8] ;  /* 0x0001e800012b7983 */ /* 0x001f220000100800 */
[----:B------:R-:W-:Y:S02]  /*2ee0*/  FFMA.FTZ R42, R208, R40, R42 ;  /* 0x00000028d02a7223 */ /* 0x000fe4000001002a */
[----:B------:R-:W-:-:S03]  /*2ef0*/  FFMA.FTZ R96, R86, R92, R96 ;  /* 0x0000005c56607223 */ /* 0x000fc60000010060 */
[----:B------:R0:W-:Y:S04]  /*2f00*/  STL [R1+0x60], R42 ;  /* 0x0000602a01007387 */ /* 0x0001e80000100800 */
[----:B------:R-:W4:Y:S04]  /*2f10*/  LDL.LU R86, [R1+0x78] ;  /* 0x0000780001567983 */ /* 0x000f280000300800 */
[----:B0-----:R-:W4:Y:S01]  /*2f20*/  LDL.LU R42, [R1+0x68] ;  /* 0x00006800012a7983 */ /* 0x001f220000300800 */
[----:B------:R-:W-:Y:S01]  /*2f30*/  PRMT R40, RZ, 0x5410, R97 ;  /* 0x00005410ff287816 */ /* 0x000fe20000000061 */
[----:B------:R-:W-:-:S04]  /*2f40*/  FADD.FTZ R90, -R171, R90 ;  /* 0x0000005aab5a7221 */ /* 0x000fc80000010100 */
[----:B------:R-:W-:Y:S02]  /*2f50*/  FMUL.FTZ R212, R168, R90 ;  /* 0x0000005aa8d47220 */ /* 0x000fe40000410000 */
[----:B--2---:R-:W-:Y:S01]  /*2f60*/  FMUL.FTZ R211, R41, R40 ;  /* 0x0000002829d37220 */ /* 0x004fe20000410000 */
[----:B------:R-:W-:-:S05]  /*2f70*/  PRMT R41, RZ, 0x5410, R93 ;  /* 0x00005410ff297816 */ /* 0x000fca000000005d */
[----:B------:R-:W-:Y:S02]  /*2f80*/  FADD.FTZ R250, R41, R250 ;  /* 0x000000fa29fa7221 */ /* 0x000fe40000010000 */
[-C--:B------:R-:W-:Y:S02]  /*2f90*/  FFMA.FTZ R21, R212, R41.reuse, R21 ;  /* 0x00000029d4157223 */ /* 0x080fe40000010015 */
[----:B---3--:R-:W-:Y:S02]  /*2fa0*/  FFMA.FTZ R211, R213, R41, R211 ;  /* 0x00000029d5d37223 */ /* 0x008fe400000100d3 */
[----:B------:R-:W2:Y:S01]  /*2fb0*/  LDL R41, [R1+0x1e0] ;  /* 0x0001e00001297983 */ /* 0x000ea20000100800 */
[----:B------:R-:W-:Y:S02]  /*2fc0*/  FADD.FTZ R89, R40, R89 ;  /* 0x0000005928597221 */ /* 0x000fe40000010000 */
[----:B------:R-:W-:Y:S01]  /*2fd0*/  FFMA.FTZ R88, R212, R40, R88 ;  /* 0x00000028d4587223 */ /* 0x000fe20000010058 */
[----:B------:R-:W-:-:S02]  /*2fe0*/  PRMT R40, RZ, 0x7610, R97 ;  /* 0x00007610ff287816 */ /* 0x000fc40000000061 */
[----:B------:R0:W-:Y:S04]  /*2ff0*/  STL [R1+0x7c], R89 ;  /* 0x00007c5901007387 */ /* 0x0001e80000100800 */
[----:B------:R1:W-:Y:S01]  /*3000*/  STL [R1+0x6c], R88 ;  /* 0x00006c5801007387 */ /* 0x0003e20000100800 */
[----:B----4-:R-:W-:-:S03]  /*3010*/  FMUL.FTZ R97, R43, R40 ;  /* 0x000000282b617220 */ /* 0x010fc60000410000 */
[----:B------:R-:W3:Y:S01]  /*3020*/  LDL R43, [R1+0x1e4] ;  /* 0x0001e400012b7983 */ /* 0x000ee20000100800 */
[----:B------:R-:W-:-:S03]  /*3030*/  FADD.FTZ R91, -R171, R91 ;  /* 0x0000005bab5b7221 */ /* 0x000fc60000010100 */
[----:B0-----:R-:W4:Y:S01]  /*3040*/  LDL.LU R89, [R1+0xa4] ;  /* 0x0000a40001597983 */ /* 0x001f220000300800 */
[----:B------:R-:W-:-:S03]  /*3050*/  FMUL.FTZ R213, R168, R91 ;  /* 0x0000005ba8d57220 */ /* 0x000fc60000410000 */
[----:B-1----:R-:W4:Y:S01]  /*3060*/  LDL.LU R88, [R1+0x94] ;  /* 0x0000940001587983 */ /* 0x002f220000300800 */
[----:B------:R-:W-:-:S05]  /*3070*/  FADD.FTZ R86, R40, R86 ;  /* 0x0000005628567221 */ /* 0x000fca0000010000 */
[----:B------:R0:W-:Y:S01]  /*3080*/  STL [R1+0x78], R86 ;  /* 0x0000785601007387 */ /* 0x0001e20000100800 */
[----:B------:R-:W-:-:S03]  /*3090*/  FFMA.FTZ R42, R213, R40, R42 ;  /* 0x00000028d52a7223 */ /* 0x000fc6000001002a */
[----:B0-----:R-:W4:Y:S04]  /*30a0*/  LDL R86, [R1+0x1d8] ;  /* 0x0001d80001567983 */ /* 0x001f280000100800 */
[----:B------:R0:W-:Y:S04]  /*30b0*/  STL [R1+0x68], R42 ;  /* 0x0000682a01007387 */ /* 0x0001e80000100800 */
[----:B0-----:R-:W4:Y:S01]  /*30c0*/  LDL R42, [R1+0x1dc] ;  /* 0x0001dc00012a7983 */ /* 0x001f220000100800 */
[----:B------:R-:W-:Y:S02]  /*30d0*/  PRMT R40, RZ, 0x5410, R98 ;  /* 0x00005410ff287816 */ /* 0x000fe40000000062 */
[----:B------:R-:W-:Y:S01]  /*30e0*/  PRMT R93, RZ, 0x7610, R93 ;  /* 0x00007610ff5d7816 */ /* 0x000fe2000000005d */
[----:B------:R-:W4:Y:S04]  /*30f0*/  LDL.LU R90, [R1+0xa0] ;  /* 0x0000a000015a7983 */ /* 0x000f280000300800 */
[----:B------:R-:W-:-:S02]  /*3100*/  FFMA.FTZ R97, R87, R93, R97 ;  /* 0x0000005d57617223 */ /* 0x000fc40000010061 */
[----:B------:R-:W4:Y:S01]  /*3110*/  LDL.LU R87, [R1+0x90] ;  /* 0x0000900001577983 */ /* 0x000f220000300800 */
[----:B--2---:R-:W-:Y:S01]  /*3120*/  FMUL.FTZ R214, R41, R40 ;  /* 0x0000002829d67220 */ /* 0x004fe20000410000 */
[----:B------:R-:W-:-:S05]  /*3130*/  PRMT R41, RZ, 0x5410, R94 ;  /* 0x00005410ff297816 */ /* 0x000fca000000005e */
[----:B---3--:R-:W-:Y:S02]  /*3140*/  FFMA.FTZ R214, R43, R41, R214 ;  /* 0x000000292bd67223 */ /* 0x008fe400000100d6 */
[----:B------:R-:W2:Y:S01]  /*3150*/  LDL R43, [R1+0x1d0] ;  /* 0x0001d000012b7983 */ /* 0x000ea20000100800 */
[----:B------:R-:W-:Y:S02]  /*3160*/  FADD.FTZ R100, -R171, R100 ;  /* 0x00000064ab647221 */ /* 0x000fe40000010100 */
[----:B----4-:R-:W-:Y:S02]  /*3170*/  FADD.FTZ R89, R40, R89 ;  /* 0x0000005928597221 */ /* 0x010fe40000010000 */
[----:B------:R-:W-:Y:S01]  /*3180*/  FMUL.FTZ R215, R168, R100 ;  /* 0x00000064a8d77220 */ /* 0x000fe20000410000 */
[----:B------:R-:W-:-:S03]  /*3190*/  PRMT R98, RZ, 0x7610, R98 ;  /* 0x00007610ff627816 */ /* 0x000fc60000000062 */
[----:B------:R-:W-:Y:S01]  /*31a0*/  FFMA.FTZ R88, R215, R40, R88 ;  /* 0x00000028d7587223 */ /* 0x000fe20000010058 */
[----:B------:R0:W-:Y:S01]  /*31b0*/  STL [R1+0xa4], R89 ;  /* 0x0000a45901007387 */ /* 0x0001e20000100800 */
[----:B------:R-:W-:Y:S01]  /*31c0*/  FADD.FTZ R101, -R171, R101 ;  /* 0x00000065ab657221 */ /* 0x000fe20000010100 */
[----:B------:R-:W-:-:S03]  /*31d0*/  PRMT R94, RZ, 0x7610, R94 ;  /* 0x00007610ff5e7816 */ /* 0x000fc6000000005e */
[----:B------:R-:W-:Y:S01]  /*31e0*/  FMUL.FTZ R101, R168, R101 ;  /* 0x00000065a8657220 */ /* 0x000fe20000410000 */
[----:B0-----:R-:W3:Y:S01]  /*31f0*/  LDL.LU R89, [R1+0x24] ;  /* 0x0000240001597983 */ /* 0x001ee20000300800 */
[----:B------:R-:W-:-:S03]  /*3200*/  FMUL.FTZ R40, R86, R98 ;  /* 0x0000006256287220 */ /* 0x000fc60000410000 */
[----:B------:R0:W-:Y:S01]  /*3210*/  STL [R1+0x94], R88 ;  /* 0x0000945801007387 */ /* 0x0001e20000100800 */
[----:B------:R-:W-:Y:S02]  /*3220*/  FADD.FTZ R251, R94, R251 ;  /* 0x000000fb5efb7221 */ /* 0x000fe40000010000 */
[-C--:B------:R-:W-:Y:S01]  /*3230*/  FFMA.FTZ R22, R101, R94.reuse, R22 ;  /* 0x0000005e65167223 */ /* 0x080fe20000010016 */
[----:B0-----:R-:W4:Y:S04]  /*3240*/  LDL R88, [R1+0x1d4] ;  /* 0x0001d40001587983 */ /* 0x001f280000100800 */
[----:B------:R-:W4:Y:S01]  /*3250*/  LDL.LU R86, [R1+0xac] ;  /* 0x0000ac0001567983 */ /* 0x000f220000300800 */
[----:B------:R-:W-:-:S03]  /*3260*/  FFMA.FTZ R94, R42, R94, R40 ;  /* 0x0000005e2a5e7223 */ /* 0x000fc60000010028 */
[----:B------:R-:W4:Y:S01]  /*3270*/  LDL.LU R42, [R1+0x9c] ;  /* 0x00009c00012a7983 */ /* 0x000f220000300800 */
[----:B------:R-:W-:Y:S01]  /*3280*/  FADD.FTZ R90, R98, R90 ;  /* 0x0000005a625a7221 */ /* 0x000fe20000010000 */
[----:B------:R-:W-:Y:S01]  /*3290*/  PRMT R40, RZ, 0x5410, R99 ;  /* 0x00005410ff287816 */ /* 0x000fe20000000063 */
[----:B------:R-:W-:-:S03]  /*32a0*/  FFMA.FTZ R87, R101, R98, R87 ;  /* 0x0000006265577223 */ /* 0x000fc60000010057 */
[----:B------:R-:W-:Y:S04]  /*32b0*/  STL [R1+0xa0], R90 ;  /* 0x0000a05a01007387 */ /* 0x000fe80000100800 */
[----:B------:R0:W-:Y:S01]  /*32c0*/  STL [R1+0x90], R87 ;  /* 0x0000905701007387 */ /* 0x0001e20000100800 */
[----:B--2---:R-:W-:-:S03]  /*32d0*/  FMUL.FTZ R98, R43, R40 ;  /* 0x000000282b627220 */ /* 0x004fc60000410000 */
[----:B------:R-:W2:Y:S01]  /*32e0*/  LDL R43, [R1+0x1c8] ;  /* 0x0001c800012b7983 */ /* 0x000ea20000100800 */
[----:B------:R-:W-:Y:S02]  /*32f0*/  FADD.FTZ R252, R41, R252 ;  /* 0x000000fc29fc7221 */ /* 0x000fe40000010000 */
[----:B------:R-:W-:Y:S01]  /*3300*/  FFMA.FTZ R23, R215, R41, R23 ;  /* 0x00000029d7177223 */ /* 0x000fe20000010017 */
[----:B------:R-:W-:Y:S01]  /*3310*/  PRMT R41, RZ, 0x5410, R95 ;  /* 0x00005410ff297816 */ /* 0x000fe2000000005f */
[----:B------:R-:W-:Y:S01]  /*3320*/  FADD.FTZ R100, -R171, R102 ;  /* 0x00000066ab647221 */ /* 0x000fe20000010100 */
[----:B0-----:R-:W2:Y:S03]  /*3330*/  LDL.LU R87, [R1+0x20] ;  /* 0x0000200001577983 */ /* 0x001ea60000300800 */
[----:B------:R-:W-:Y:S01]  /*3340*/  FMUL.FTZ R100, R168, R100 ;  /* 0x00000064a8647220 */ /* 0x000fe20000410000 */
[----:B------:R-:W2:Y:S01]  /*3350*/  LDL R91, [R1+0x1cc] ;  /* 0x0001cc00015b7983 */ /* 0x000ea20000100800 */
[----:B---3--:R-:W-:-:S05]  /*3360*/  FADD.FTZ R89, R41, R89 ;  /* 0x0000005929597221 */ /* 0x008fca0000010000 */
[----:B------:R-:W-:Y:S04]  /*3370*/  STL [R1+0x24], R89 ;  /* 0x0000245901007387 */ /* 0x000fe80000100800 */
[----:B------:R-:W3:Y:S01]  /*3380*/  LDL.LU R90, [R1+0xa8] ;  /* 0x0000a800015a7983 */ /* 0x000ee20000300800 */
[----:B----4-:R-:W-:-:S05]  /*3390*/  FADD.FTZ R86, R40, R86 ;  /* 0x0000005628567221 */ /* 0x010fca0000010000 */
[----:B------:R0:W-:Y:S01]  /*33a0*/  STL [R1+0xac], R86 ;  /* 0x0000ac5601007387 */ /* 0x0001e20000100800 */
[----:B------:R-:W-:-:S03]  /*33b0*/  FFMA.FTZ R42, R100, R40, R42 ;  /* 0x00000028642a7223 */ /* 0x000fc6000001002a */
[----:B0-----:R-:W4:Y:S04]  /*33c0*/  LDL.LU R86, [R1+0x98] ;  /* 0x0000980001567983 */ /* 0x001f280000300800 */
[----:B------:R0:W-:Y:S04]  /*33d0*/  STL [R1+0x9c], R42 ;  /* 0x00009c2a01007387 */ /* 0x0001e80000100800 */
[----:B0-----:R-:W4:Y:S01]  /*33e0*/  LDL R42, [R1+0x1c0] ;  /* 0x0001c000012a7983 */ /* 0x001f220000100800 */
[----:B------:R-:W-:Y:S01]  /*33f0*/  PRMT R40, RZ, 0x7610, R99 ;  /* 0x00007610ff287816 */ /* 0x000fe20000000063 */
[----:B------:R-:W-:-:S02]  /*3400*/  FFMA.FTZ R25, R100, R41, R25 ;  /* 0x0000002964197223 */ /* 0x000fc40000010019 */
[----:B------:R-:W-:Y:S01]  /*3410*/  FFMA.FTZ R98, R88, R41, R98 ;  /* 0x0000002958627223 */ /* 0x000fe20000010062 */
[----:B------:R-:W4:Y:S01]  /*3420*/  LDL.LU R89, [R1+0x2c] ;  /* 0x00002c0001597983 */ /* 0x000f220000300800 */
[----:B--2---:R-:W-:-:S03]  /*3430*/  FMUL.FTZ R41, R43, R40 ;  /* 0x000000282b297220 */ /* 0x004fc60000410000 */
[----:B------:R-:W2:Y:S01]  /*3440*/  LDL R43, [R1+0x1c4] ;  /* 0x0001c400012b7983 */ /* 0x000ea20000100800 */
[----:B------:R-:W-:Y:S01]  /*3450*/  FADD.FTZ R103, -R171, R103 ;  /* 0x00000067ab677221 */ /* 0x000fe20000010100 */
[----:B------:R-:W-:Y:S02]  /*3460*/  PRMT R95, RZ, 0x7610, R95 ;  /* 0x00007610ff5f7816 */ /* 0x000fe4000000005f */
[----:B------:R-:W2:Y:S01]  /*3470*/  LDL.LU R88, [R1+0xd4] ;  /* 0x0000d40001587983 */ /* 0x000ea20000300800 */
[----:B------:R-:W-:Y:S02]  /*3480*/  FMUL.FTZ R99, R168, R103 ;  /* 0x00000067a8637220 */ /* 0x000fe40000410000 */
[----:B------:R-:W-:-:S05]  /*3490*/  FADD.FTZ R87, R95, R87 ;  /* 0x000000575f577221 */ /* 0x000fca0000010000 */
[----:B------:R0:W-:Y:S04]  /*34a0*/  STL [R1+0x20], R87 ;  /* 0x0000205701007387 */ /* 0x0001e80000100800 */
[----:B0-----:R-:W2:Y:S01]  /*34b0*/  LDL.LU R87, [R1+0xc4] ;  /* 0x0000c40001577983 */ /* 0x001ea20000300800 */
[----:B---3--:R-:W-:Y:S02]  /*34c0*/  FADD.FTZ R90, R40, R90 ;  /* 0x0000005a285a7221 */ /* 0x008fe40000010000 */
[C---:B------:R-:W-:Y:S02]  /*34d0*/  FFMA.FTZ R24, R99.reuse, R95, R24 ;  /* 0x0000005f63187223 */ /* 0x040fe40000010018 */
[----:B----4-:R-:W-:Y:S01]  /*34e0*/  FFMA.FTZ R86, R99, R40, R86 ;  /* 0x0000002863567223 */ /* 0x010fe20000010056 */
[----:B------:R-:W-:-:S04]  /*34f0*/  PRMT R40, RZ, 0x5410, R112 ;  /* 0x00005410ff287816 */ /* 0x000fc80000000070 */
[----:B------:R0:W-:Y:S01]  /*3500*/  STL [R1+0x98], R86 ;  /* 0x0000985601007387 */ /* 0x0001e20000100800 */
[----:B------:R-:W-:-:S03]  /*3510*/  FMUL.FTZ R102, R42, R40 ;  /* 0x000000282a667220 */ /* 0x000fc60000410000 */
[----:B0-----:R-:W3:Y:S04]  /*3520*/  LDL R86, [R1+0x1b8] ;  /* 0x0001b80001567983 */ /* 0x001ee80000100800 */
[----:B------:R0:W-:Y:S04]  /*3530*/  STL [R1+0xa8], R90 ;  /* 0x0000a85a01007387 */ /* 0x0001e80000100800 */
[----:B------:R-:W4:Y:S01]  /*3540*/  LDL.LU R42, [R1+0x28] ;  /* 0x00002800012a7983 */ /* 0x000f220000300800 */
[----:B------:R-:W-:Y:S01]  /*3550*/  FFMA.FTZ R95, R91, R95, R41 ;  /* 0x0000005f5b5f7223 */ /* 0x000fe20000010029 */
[----:B------:R-:W-:-:S05]  /*3560*/  PRMT R41, RZ, 0x5410, R108 ;  /* 0x00005410ff297816 */ /* 0x000fca000000006c */
[----:B--2---:R-:W-:Y:S02]  /*3570*/  FFMA.FTZ R102, R43, R41, R102 ;  /* 0x000000292b667223 */ /* 0x004fe40000010066 */
[----:B------:R-:W2:Y:S01]  /*3580*/  LDL R43, [R1+0x1bc] ;  /* 0x0001bc00012b7983 */ /* 0x000ea20000100800 */
[----:B------:R-:W-:Y:S02]  /*3590*/  FADD.FTZ R103, -R171, R104 ;  /* 0x00000068ab677221 */ /* 0x000fe40000010100 */
[----:B------:R-:W-:Y:S02]  /*35a0*/  FADD.FTZ R89, R41, R89 ;  /* 0x0000005929597221 */ /* 0x000fe40000010000 */
[----:B------:R-:W-:Y:S02]  /*35b0*/  FMUL.FTZ R103, R168, R103 ;  /* 0x00000067a8677220 */ /* 0x000fe40000410000 */
[----:B------:R-:W-:Y:S01]  /*35c0*/  FADD.FTZ R88, R40, R88 ;  /* 0x0000005828587221 */ /* 0x000fe20000010000 */
[----:B------:R1:W-:Y:S01]  /*35d0*/  STL [R1+0x2c], R89 ;  /* 0x00002c5901007387 */ /* 0x0003e20000100800 */
[----:B------:R-:W-:Y:S01]  /*35e0*/  FADD.FTZ R239, R92, R239 ;  /* 0x000000ef5cef7221 */ /* 0x000fe20000010000 */
[----:B------:R-:W-:Y:S01]  /*35f0*/  PRMT R104, RZ, 0x7610, R108 ;  /* 0x00007610ff687816 */ /* 0x000fe2000000006c */
[----:B------:R-:W-:-:S02]  /*3600*/  FFMA.FTZ R18, R208, R92, R18 ;  /* 0x0000005cd0127223 */ /* 0x000fc40000010012 */
[----:B------:R-:W2:Y:S01]  /*3610*/  LDL.LU R92, [R1+0xd0] ;  /* 0x0000d000015c7983 */ /* 0x000ea20000300800 */
[----:B------:R-:W-:-:S03]  /*3620*/  FFMA.FTZ R27, R103, R41, R27 ;  /* 0x00000029671b7223 */ /* 0x000fc6000001001b */
[----:B------:R-:W2:Y:S01]  /*3630*/  LDL.LU R91, [R1+0xc0] ;  /* 0x0000c000015b7983 */ /* 0x000ea20000300800 */
[----:B------:R-:W-:-:S03]  /*3640*/  FFMA.FTZ R87, R103, R40, R87 ;  /* 0x0000002867577223 */ /* 0x000fc60000010057 */
[----:B------:R0:W-:Y:S04]  /*3650*/  STL [R1+0xd4], R88 ;  /* 0x0000d45801007387 */ /* 0x0001e80000100800 */
[----:B------:R-:W2:Y:S04]  /*3660*/  LDL R41, [R1+0x1b0] ;  /* 0x0001b00001297983 */ /* 0x000ea80000100800 */
[----:B------:R-:W-:Y:S04]  /*3670*/  STL [R1+0xc4], R87 ;  /* 0x0000c45701007387 */ /* 0x000fe80000100800 */
[----:B0-----:R-:W2:Y:S04]  /*3680*/  LDL.LU R90, [R1+0x54] ;  /* 0x00005400015a7983 */ /* 0x001ea80000300800 */
[----:B-1----:R-:W2:Y:S04]  /*3690*/  LDL R89, [R1+0x1b4] ;  /* 0x0001b40001597983 */ /* 0x002ea80000100800 */
[----:B------:R-:W2:Y:S01]  /*36a0*/  LDL.LU R88, [R1+0xdc] ;  /* 0x0000dc0001587983 */ /* 0x000ea20000300800 */
[----:B------:R-:W-:Y:S01]  /*36b0*/  FADD.FTZ R105, -R171, R105 ;  /* 0x00000069ab697221 */ /* 0x000fe20000010100 */
[----:B------:R-:W-:-:S03]  /*36c0*/  PRMT R112, RZ, 0x7610, R112 ;  /* 0x00007610ff707816 */ /* 0x000fc60000000070 */
[----:B------:R-:W-:-:S04]  /*36d0*/  FMUL.FTZ R105, R168, R105 ;  /* 0x00000069a8697220 */ /* 0x000fc80000410000 */
[----:B------:R-:W-:Y:S02]  /*36e0*/  FFMA.FTZ R26, R105, R104, R26 ;  /* 0x00000068691a7223 */ /* 0x000fe4000001001a */
[----:B----4-:R-:W-:-:S05]  /*36f0*/  FADD.FTZ R42, R104, R42 ;  /* 0x0000002a682a7221 */ /* 0x010fca0000010000 */
[----:B------:R0:W-:Y:S04]  /*3700*/  STL [R1+0x28], R42 ;  /* 0x0000282a01007387 */ /* 0x0001e80000100800 */
[----:B0-----:R-:W4:Y:S01]  /*3710*/  LDL.LU R42, [R1+0xcc] ;  /* 0x0000cc00012a7983 */ /* 0x001f220000300800 */
[----:B---3--:R-:W-:-:S03]  /*3720*/  FMUL.FTZ R40, R86, R112 ;  /* 0x0000007056287220 */ /* 0x008fc60000410000 */
[----:B------:R-:W3:Y:S04]  /*3730*/  LDL R87, [R1+0x1a8] ;  /* 0x0001a80001577983 */ /* 0x000ee80000100800 */
[----:B------:R-:W3:Y:S01]  /*3740*/  LDL.LU R86, [R1+0x50] ;  /* 0x0000500001567983 */ /* 0x000ee20000300800 */
[----:B--2---:R-:W-:-:S03]  /*3750*/  FFMA.FTZ R104, R43, R104, R40 ;  /* 0x000000682b687223 */ /* 0x004fc60000010028 */
[----:B------:R-:W2:Y:S01]  /*3760*/  LDL R43, [R1+0x1ac] ;  /* 0x0001ac00012b7983 */ /* 0x000ea20000100800 */
[----:B------:R-:W-:Y:S01]  /*3770*/  FADD.FTZ R106, -R171, R106 ;  /* 0x0000006aab6a7221 */ /* 0x000fe20000010100 */
[----:B------:R-:W-:Y:S01]  /*3780*/  PRMT R40, RZ, 0x5410, R113 ;  /* 0x00005410ff287816 */ /* 0x000fe20000000071 */
[----:B------:R-:W-:Y:S02]  /*3790*/  FADD.FTZ R92, R112, R92 ;  /* 0x0000005c705c7221 */ /* 0x000fe40000010000 */
[----:B------:R-:W-:Y:S02]  /*37a0*/  FFMA.FTZ R91, R105, R112, R91 ;  /* 0x00000070695b7223 */ /* 0x000fe4000001005b */
[----:B------:R-:W-:Y:S02]  /*37b0*/  FMUL.FTZ R112, R168, R106 ;  /* 0x0000006aa8707220 */ /* 0x000fe40000410000 */
[----:B------:R-:W-:Y:S01]  /*37c0*/  FMUL.FTZ R106, R41, R40 ;  /* 0x00000028296a7220 */ /* 0x000fe20000410000 */
[----:B------:R-:W-:Y:S01]  /*37d0*/  PRMT R41, RZ, 0x5410, R109 ;  /* 0x00005410ff297816 */ /* 0x000fe2000000006d */
[----:B------:R-:W-:Y:S04]  /*37e0*/  STL [R1+0xd0], R92 ;  /* 0x0000d05c01007387 */ /* 0x000fe80000100800 */
[----:B------:R-:W-:Y:S01]  /*37f0*/  FADD.FTZ R90, R41, R90 ;  /* 0x0000005a295a7221 */ /* 0x000fe20000010000 */
[----:B------:R-:W-:Y:S01]  /*3800*/  STL [R1+0xc0], R91 ;  /* 0x0000c05b01007387 */ /* 0x000fe20000100800 */
[----:B------:R-:W-:-:S03]  /*3810*/  FADD.FTZ R88, R40, R88 ;  /* 0x0000005828587221 */ /* 0x000fc60000010000 */
[----:B------:R-:W-:Y:S01]  /*3820*/  STL [R1+0x54], R90 ;  /* 0x0000545a01007387 */ /* 0x000fe20000100800 */
[----:B------:R-:W-:-:S03]  /*3830*/  FADD.FTZ R107, -R171, R107 ;  /* 0x0000006bab6b7221 */ /* 0x000fc60000010100 */
[----:B------:R0:W-:Y:S01]  /*3840*/  STL [R1+0xdc], R88 ;  /* 0x0000dc5801007387 */ /* 0x0001e20000100800 */
[----:B------:R-:W-:Y:S01]  /*3850*/  PRMT R109, RZ, 0x7610, R109 ;  /* 0x00007610ff6d7816 */ /* 0x000fe2000000006d */
[----:B------:R-:W-:-:S04]  /*3860*/  FMUL.FTZ R107, R168, R107 ;  /* 0x0000006ba86b7220 */ /* 0x000fc80000410000 */
[----:B------:R-:W-:Y:S02]  /*3870*/  FFMA.FTZ R28, R107, R109, R28 ;  /* 0x0000006d6b1c7223 */ /* 0x000fe4000001001c */
[-C--:B------:R-:W-:Y:S02]  /*3880*/  FFMA.FTZ R29, R112, R41.reuse, R29 ;  /* 0x00000029701d7223 */ /* 0x080fe4000001001d */
[----:B------:R-:W-:Y:S01]  /*3890*/  FFMA.FTZ R106, R89, R41, R106 ;  /* 0x00000029596a7223 */ /* 0x000fe2000001006a */
[----:B0-----:R-:W-:Y:S01]  /*38a0*/  IADD3 R88, P3, R178, c[0x0][0x190], RZ ;  /* 0x00006400b2587a10 */ /* 0x001fe20007f7e0ff */
[----:B----4-:R-:W-:-:S05]  /*38b0*/  FFMA.FTZ R42, R112, R40, R42 ;  /* 0x00000028702a7223 */ /* 0x010fca000001002a */
[----:B------:R0:W-:Y:S01]  /*38c0*/  STL [R1+0xcc], R42 ;  /* 0x0000cc2a01007387 */ /* 0x0001e20000100800 */
[----:B---3--:R-:W-:Y:S01]  /*38d0*/  FADD.FTZ R86, R109, R86 ;  /* 0x000000566d567221 */ /* 0x008fe20000010000 */
[----:B0-----:R-:W-:-:S05]  /*38e0*/  PRMT R42, RZ, 0x7610, R113 ;  /* 0x00007610ff2a7816 */ /* 0x001fca0000000071 */
[----:B------:R-:W-:Y:S01]  /*38f0*/  FMUL.FTZ R113, R87, R42 ;  /* 0x0000002a57717220 */ /* 0x000fe20000410000 */
[----:B------:R-:W-:-:S04]  /*3900*/  IADD3 R40, P1, R205, c[0x0][0x190], RZ ;  /* 0x00006400cd287a10 */ /* 0x000fc80007f3e0ff */
[----:B------:R-:W-:Y:S02]  /*3910*/  IADD3.X R41, R204, c[0x0][0x194], RZ, P1, !PT ;  /* 0x00006500cc297a10 */ /* 0x000fe40000ffe4ff */
[----:B------:R-:W-:Y:S01]  /*3920*/  IADD3 R92, P1, R203, c[0x0][0x190], RZ ;  /* 0x00006400cb5c7a10 */ /* 0x000fe20007f3e0ff */
[----:B------:R-:W-:Y:S01]  /*3930*/  FADD.FTZ R116, -R171, R116 ;  /* 0x00000074ab747221 */ /* 0x000fe20000010100 */
[----:B------:R-:W-:Y:S01]  /*3940*/  IADD3 R90, P4, R177, c[0x0][0x190], RZ ;  /* 0x00006400b15a7a10 */ /* 0x000fe20007f9e0ff */
[----:B------:R-:W-:Y:S02]  /*3950*/  FADD.FTZ R249, R93, R249 ;  /* 0x000000f95df97221 */ /* 0x000fe40000010000 */
[----:B------:R-:W-:Y:S02]  /*3960*/  FFMA.FTZ R20, R213, R93, R20 ;  /* 0x0000005dd5147223 */ /* 0x000fe40000010014 */
[----:B--2---:R-:W-:Y:S01]  /*3970*/  FFMA.FTZ R113, R43, R109, R113 ;  /* 0x0000006d2b717223 */ /* 0x004fe20000010071 */
[----:B------:R-:W-:Y:S01]  /*3980*/  IADD3.X R89, R173, c[0x0][0x194], RZ, P3, !PT ;  /* 0x00006500ad597a10 */ /* 0x000fe20001ffe4ff */
[----:B------:R-:W2:Y:S04]  /*3990*/  LDL.LU R109, [R1+0xc8] ;  /* 0x0000c800016d7983 */ /* 0x000ea80000300800 */
[----:B------:R0:W-:Y:S04]  /*39a0*/  STL [R1+0x50], R86 ;  /* 0x0000505601007387 */ /* 0x0001e80000100800 */
[----:B------:R-:W3:Y:S04]  /*39b0*/  LDL R43, [R1+0x1a0] ;  /* 0x0001a000012b7983 */ /* 0x000ee80000100800 */
[----:B------:R-:W4:Y:S04]  /*39c0*/  LDL.LU R108, [R1+0x5c] ;  /* 0x00005c00016c7983 */ /* 0x000f280000300800 */
[----:B------:R-:W3:Y:S04]  /*39d0*/  LDL.LU R205, [R1+0xec] ;  /* 0x0000ec0001cd7983 */ /* 0x000ee80000300800 */
[----:B------:R-:W3:Y:S04]  /*39e0*/  LDL.LU R204, [R1+0x104] ;  /* 0x0001040001cc7983 */ /* 0x000ee80000300800 */
[----:B------:R-:W3:Y:S04]  /*39f0*/  LDL R203, [R1+0x1a4] ;  /* 0x0001a40001cb7983 */ /* 0x000ee80000100800 */
[----:B------:R-:W3:Y:S01]  /*3a00*/  LDL.LU R178, [R1+0xd8] ;  /* 0x0000d80001b27983 */ /* 0x000ee20000300800 */
[----:B------:R-:W-:Y:S01]  /*3a10*/  IADD3.X R93, R172, c[0x0][0x194], RZ, P1, !PT ;  /* 0x00006500ac5d7a10 */ /* 0x000fe20000ffe4ff */
[----:B------:R-:W-:Y:S01]  /*3a20*/  FMUL.FTZ R172, R168, R116 ;  /* 0x00000074a8ac7220 */ /* 0x000fe20000410000 */
[----:B------:R-:W-:Y:S01]  /*3a30*/  IADD3.X R91, R174, c[0x0][0x194], RZ, P4, !PT ;  /* 0x00006500ae5b7a10 */ /* 0x000fe200027fe4ff */
[C---:B------:R-:W-:Y:S01]  /*3a40*/  FADD.FTZ R117, -R171.reuse, R117 ;  /* 0x00000075ab757221 */ /* 0x040fe20000010100 */
[----:B------:R-:W5:Y:S01]  /*3a50*/  LDG.E.64 R40, [R40.64] ;  /* 0x0000000428287981 */ /* 0x000f62000c1e1b00 */
[----:B------:R-:W-:-:S02]  /*3a60*/  FADD.FTZ R118, -R171, R118 ;  /* 0x00000076ab767221 */ /* 0x000fc40000010100 */
[----:B------:R-:W-:Y:S01]  /*3a70*/  FADD.FTZ R219, R142, R219 ;  /* 0x000000db8edb7221 */ /* 0x000fe20000010000 */
[----:B------:R-:W5:Y:S01]  /*3a80*/  LDG.E.64 R88, [R88.64] ;  /* 0x0000000458587981 */ /* 0x000f62000c1e1b00 */
[----:B--2---:R-:W-:Y:S01]  /*3a90*/  FFMA.FTZ R109, R107, R42, R109 ;  /* 0x0000002a6b6d7223 */ /* 0x004fe2000001006d */
[----:B0-----:R-:W-:Y:S01]  /*3aa0*/  IADD3 R86, P5, R176, c[0x0][0x190], RZ ;  /* 0x00006400b0567a10 */ /* 0x001fe20007fbe0ff */
[----:B------:R-:W-:Y:S01]  /*3ab0*/  FFMA.FTZ R6, R194, R142, R6 ;  /* 0x0000008ec2067223 */ /* 0x000fe20000010006 */
[----:B------:R-:W5:Y:S01]  /*3ac0*/  LDG.E.64 R92, [R92.64] ;  /* 0x000000045c5c7981 */ /* 0x000f62000c1e1b00 */
[----:B---3--:R-:W-:Y:S01]  /*3ad0*/  FADD.FTZ R178, R42, R178 ;  /* 0x000000b22ab27221 */ /* 0x008fe20000010000 */
[----:B------:R-:W-:Y:S01]  /*3ae0*/  PRMT R42, RZ, 0x5410, R114 ;  /* 0x00005410ff2a7816 */ /* 0x000fe20000000072 */
[----:B------:R-:W-:Y:S01]  /*3af0*/  FADD.FTZ R221, R143, R221 ;  /* 0x000000dd8fdd7221 */ /* 0x000fe20000010000 */
[----:B------:R-:W5:Y:S04]  /*3b00*/  LDG.E.64 R90, [R90.64] ;  /* 0x000000045a5a7981 */ /* 0x000f68000c1e1b00 */
[----:B------:R-:W-:Y:S01]  /*3b10*/  STL [R1+0xd8], R178 ;  /* 0x0000d8b201007387 */ /* 0x000fe20000100800 */
[----:B------:R-:W-:-:S03]  /*3b20*/  FMUL.FTZ R116, R43, R42 ;  /* 0x0000002a2b747220 */ /* 0x000fc60000410000 */
[----:B------:R0:W-:Y:S01]  /*3b30*/  STL [R1+0xc8], R109 ;  /* 0x0000c86d01007387 */ /* 0x0001e20000100800 */
[----:B------:R-:W-:-:S03]  /*3b40*/  PRMT R43, RZ, 0x5410, R110 ;  /* 0x00005410ff2b7816 */ /* 0x000fc6000000006e */
[----:B------:R-:W2:Y:S04]  /*3b50*/  LDL R174, [R1+0x198] ;  /* 0x0001980001ae7983 */ /* 0x000ea80000100800 */
[----:B0-----:R-:W3:Y:S01]  /*3b60*/  LDL.LU R109, [R1+0x58] ;  /* 0x00005800016d7983 */ /* 0x001ee20000300800 */
[----:B----4-:R-:W-:-:S05]  /*3b70*/  FADD.FTZ R108, R43, R108 ;  /* 0x0000006c2b6c7221 */ /* 0x010fca0000010000 */
[----:B------:R0:W-:Y:S04]  /*3b80*/  STL [R1+0x5c], R108 ;  /* 0x00005c6c01007387 */ /* 0x0001e80000100800 */
[----:B0-----:R-:W4:Y:S01]  /*3b90*/  LDL R108, [R1+0x19c] ;  /* 0x00019c00016c7983 */ /* 0x001f220000100800 */
[----:B------:R-:W-:Y:S01]  /*3ba0*/  PRMT R110, RZ, 0x7610, R110 ;  /* 0x00007610ff6e7816 */ /* 0x000fe2000000006e */
[----:B------:R-:W-:Y:S02]  /*3bb0*/  FADD.FTZ R204, R42, R204 ;  /* 0x000000cc2acc7221 */ /* 0x000fe40000010000 */
[----:B------:R-:W-:Y:S01]  /*3bc0*/  FFMA.FTZ R205, R172, R42, R205 ;  /* 0x0000002aaccd7223 */ /* 0x000fe200000100cd */
[----:B------:R-:W4:Y:S01]  /*3bd0*/  LDL.LU R177, [R1+0x100] ;  /* 0x0001000001b17983 */ /* 0x000f220000300800 */
[----:B------:R-:W-:-:S03]  /*3be0*/  PRMT R42, RZ, 0x7610, R114 ;  /* 0x00007610ff2a7816 */ /* 0x000fc60000000072 */
[----:B------:R-:W4:Y:S01]  /*3bf0*/  LDL.LU R176, [R1+0xe8] ;  /* 0x0000e80001b07983 */ /* 0x000f220000300800 */
[----:B------:R-:W-:Y:S01]  /*3c00*/  IADD3.X R87, R175, c[0x0][0x194], RZ, P5, !PT ;  /* 0x00006500af577a10 */ /* 0x000fe20002ffe4ff */
[-C--:B------:R-:W-:Y:S02]  /*3c10*/  FFMA.FTZ R31, R172, R43.reuse, R31 ;  /* 0x0000002bac1f7223 */ /* 0x080fe4000001001f */
[----:B------:R-:W4:Y:S01]  /*3c20*/  LDL R173, [R1+0x190] ;  /* 0x0001900001ad7983 */ /* 0x000f220000100800 */
[----:B------:R-:W-:-:S03]  /*3c30*/  FFMA.FTZ R116, R203, R43, R116 ;  /* 0x0000002bcb747223 */ /* 0x000fc60000010074 */
[----:B------:R-:W-:Y:S04]  /*3c40*/  STL [R1+0x104], R204 ;  /* 0x000104cc01007387 */ /* 0x000fe80000100800 */
[----:B------:R-:W4:Y:S04]  /*3c50*/  LDL.LU R175, [R1+0x84] ;  /* 0x0000840001af7983 */ /* 0x000f280000300800 */
[----:B------:R-:W-:Y:S01]  /*3c60*/  STL [R1+0xec], R205 ;  /* 0x0000eccd01007387 */ /* 0x000fe20000100800 */
[C---:B------:R-:W-:Y:S02]  /*3c70*/  FMUL.FTZ R114, R168.reuse, R117 ;  /* 0x00000075a8727220 */ /* 0x040fe40000410000 */
[----:B------:R-:W-:Y:S01]  /*3c80*/  FMUL.FTZ R118, R168, R118 ;  /* 0x00000076a8767220 */ /* 0x000fe20000410000 */
[----:B------:R-:W5:Y:S01]  /*3c90*/  LDG.E.64 R86, [R86.64] ;  /* 0x0000000456567981 */ /* 0x000f62000c1e1b00 */
[----:B------:R-:W-:-:S02]  /*3ca0*/  FFMA.FTZ R30, R114, R110, R30 ;  /* 0x0000006e721e7223 */ /* 0x000fc4000001001e */
[----:B--2---:R-:W-:Y:S02]  /*3cb0*/  FMUL.FTZ R43, R174, R42 ;  /* 0x0000002aae2b7220 */ /* 0x004fe40000410000 */
[----:B------:R-:W2:Y:S01]  /*3cc0*/  LDL R174, [R1+0x194] ;  /* 0x0001940001ae7983 */ /* 0x000ea20000100800 */
[----:B---3--:R-:W-:-:S05]  /*3cd0*/  FADD.FTZ R109, R110, R109 ;  /* 0x0000006d6e6d7221 */ /* 0x008fca0000010000 */
[----:B------:R0:W-:Y:S04]  /*3ce0*/  STL [R1+0x58], R109 ;  /* 0x0000586d01007387 */ /* 0x0001e80000100800 */
[----:B0-----:R-:W3:Y:S01]  /*3cf0*/  LDL.LU R109, [R1+0x10c] ;  /* 0x00010c00016d7983 */ /* 0x001ee20000300800 */
[----:B----4-:R-:W-:-:S03]  /*3d00*/  FFMA.FTZ R110, R108, R110, R43 ;  /* 0x0000006e6c6e7223 */ /* 0x010fc6000001002b */
[----:B------:R-:W4:Y:S01]  /*3d10*/  LDL.LU R108, [R1+0xf4] ;  /* 0x0000f400016c7983 */ /* 0x000f220000300800 */
[----:B------:R-:W-:Y:S01]  /*3d20*/  PRMT R43, RZ, 0x5410, R111 ;  /* 0x00005410ff2b7816 */ /* 0x000fe2000000006f */
[----:B------:R-:W-:Y:S02]  /*3d30*/  FADD.FTZ R177, R42, R177 ;  /* 0x000000b12ab17221 */ /* 0x000fe40000010000 */
[----:B------:R-:W-:Y:S01]  /*3d40*/  FFMA.FTZ R176, R114, R42, R176 ;  /* 0x0000002a72b07223 */ /* 0x000fe200000100b0 */
[----:B------:R-:W-:Y:S02]  /*3d50*/  PRMT R42, RZ, 0x5410, R115 ;  /* 0x00005410ff2a7816 */ /* 0x000fe40000000073 */
[----:B------:R-:W-:Y:S03]  /*3d60*/  STL [R1+0x100], R177 ;  /* 0x000100b101007387 */ /* 0x000fe60000100800 */
[----:B------:R-:W-:Y:S01]  /*3d70*/  FMUL.FTZ R117, R173, R42 ;  /* 0x0000002aad757220 */ /* 0x000fe20000410000 */
[----:B------:R0:W-:Y:S04]  /*3d80*/  STL [R1+0xe8], R176 ;  /* 0x0000e8b001007387 */ /* 0x0001e80000100800 */
[----:B------:R-:W2:Y:S01]  /*3d90*/  LDL R173, [R1+0x188] ;  /* 0x0001880001ad7983 */ /* 0x000ea20000100800 */
[----:B------:R-:W-:-:S03]  /*3da0*/  FADD.FTZ R175, R43, R175 ;  /* 0x000000af2baf7221 */ /* 0x000fc60000010000 */
[----:B0-----:R-:W2:Y:S04]  /*3db0*/  LDL.LU R176, [R1+0x80] ;  /* 0x0000800001b07983 */ /* 0x001ea80000300800 */
[----:B------:R0:W-:Y:S04]  /*3dc0*/  STL [R1+0x84], R175 ;  /* 0x000084af01007387 */ /* 0x0001e80000100800 */
[----:B0-----:R-:W2:Y:S04]  /*3dd0*/  LDL R175, [R1+0x18c] ;  /* 0x00018c0001af7983 */ /* 0x001ea80000100800 */
[----:B------:R-:W2:Y:S01]  /*3de0*/  LDL.LU R177, [R1+0x108] ;  /* 0x0001080001b17983 */ /* 0x000ea20000300800 */
[----:B---3--:R-:W-:-:S05]  /*3df0*/  FADD.FTZ R109, R42, R109 ;  /* 0x0000006d2a6d7221 */ /* 0x008fca0000010000 */
[----:B------:R0:W-:Y:S01]  /*3e00*/  STL [R1+0x10c], R109 ;  /* 0x00010c6d01007387 */ /* 0x0001e20000100800 */
[----:B----4-:R-:W-:-:S03]  /*3e10*/  FFMA.FTZ R108, R118, R42, R108 ;  /* 0x0000002a766c7223 */ /* 0x010fc6000001006c */
[----:B0-----:R-:W3:Y:S04]  /*3e20*/  LDL.LU R109, [R1+0xf0] ;  /* 0x0000f000016d7983 */ /* 0x001ee80000300800 */
[----:B------:R0:W-:Y:S04]  /*3e30*/  STL [R1+0xf4], R108 ;  /* 0x0000f46c01007387 */ /* 0x0001e80000100800 */
[----:B0-----:R-:W4:Y:S01]  /*3e40*/  LDL R108, [R1+0x180] ;  /* 0x00018000016c7983 */ /* 0x001f220000100800 */
[----:B------:R-:W-:-:S03]  /*3e50*/  FFMA.FTZ R8, R199, R143, R8 ;  /* 0x0000008fc7087223 */ /* 0x000fc60000010008 */
[----:B------:R-:W4:Y:S01]  /*3e60*/  LDG.E.128 R140, [R140.64] ;  /* 0x000000048c8c7981 */ /* 0x000f22000c1e1d00 */
[-C--:B--2---:R-:W-:Y:S01]  /*3e70*/  FFMA.FTZ R117, R174, R43.reuse, R117 ;  /* 0x0000002bae757223 */ /* 0x084fe20000010075 */
[----:B------:R-:W-:Y:S02]  /*3e80*/  PRMT R111, RZ, 0x7610, R111 ;  /* 0x00007610ff6f7816 */ /* 0x000fe4000000006f */
[----:B------:R-:W2:Y:S01]  /*3e90*/  LDL.LU R174, [R1+0x8c] ;  /* 0x00008c0001ae7983 */ /* 0x000ea20000300800 */
[----:B------:R-:W-:Y:S01]  /*3ea0*/  PRMT R42, RZ, 0x7610, R115 ;  /* 0x00007610ff2a7816 */ /* 0x000fe20000000073 */
[----:B------:R-:W-:Y:S02]  /*3eb0*/  FADD.FTZ R119, -R171, R119 ;  /* 0x00000077ab777221 */ /* 0x000fe40000010100 */
[----:B------:R-:W-:Y:S02]  /*3ec0*/  FFMA.FTZ R33, R118, R43, R33 ;  /* 0x0000002b76217223 */ /* 0x000fe40000010021 */
[----:B------:R-:W-:-:S02]  /*3ed0*/  FMUL.FTZ R43, R173, R42 ;  /* 0x0000002aad2b7220 */ /* 0x000fc40000410000 */
[----:B------:R-:W-:Y:S01]  /*3ee0*/  FADD.FTZ R176, R111, R176 ;  /* 0x000000b06fb07221 */ /* 0x000fe20000010000 */
[----:B------:R-:W2:Y:S01]  /*3ef0*/  LDL R173, [R1+0x184] ;  /* 0x0001840001ad7983 */ /* 0x000ea20000100800 */
[----:B------:R-:W-:Y:S02]  /*3f00*/  FMUL.FTZ R115, R168, R119 ;  /* 0x00000077a8737220 */ /* 0x000fe40000410000 */
[----:B------:R-:W-:Y:S01]  /*3f10*/  FADD.FTZ R177, R42, R177 ;  /* 0x000000b12ab17221 */ /* 0x000fe20000010000 */
[----:B------:R0:W-:Y:S01]  /*3f20*/  STL [R1+0x80], R176 ;  /* 0x000080b001007387 */ /* 0x0001e20000100800 */
[-C--:B------:R-:W-:Y:S02]  /*3f30*/  FFMA.FTZ R32, R115, R111.reuse, R32 ;  /* 0x0000006f73207223 */ /* 0x080fe40000010020 */
[----:B------:R-:W-:Y:S01]  /*3f40*/  FFMA.FTZ R111, R175, R111, R43 ;  /* 0x0000006faf6f7223 */ /* 0x000fe2000001002b */
[----:B0-----:R-:W2:Y:S04]  /*3f50*/  LDL.LU R176, [R1+0x12c] ;  /* 0x00012c0001b07983 */ /* 0x001ea80000300800 */
[----:B------:R-:W2:Y:S01]  /*3f60*/  LDL.LU R175, [R1+0xfc] ;  /* 0x0000fc0001af7983 */ /* 0x000ea20000300800 */
[----:B---3--:R-:W-:Y:S01]  /*3f70*/  FFMA.FTZ R109, R115, R42, R109 ;  /* 0x0000002a736d7223 */ /* 0x008fe2000001006d */
[----:B------:R-:W-:-:S04]  /*3f80*/  PRMT R42, RZ, 0x5410, R144 ;  /* 0x00005410ff2a7816 */ /* 0x000fc80000000090 */
[----:B------:R0:W-:Y:S01]  /*3f90*/  STL [R1+0xf0], R109 ;  /* 0x0000f06d01007387 */ /* 0x0001e20000100800 */
[----:B----4-:R-:W-:-:S03]  /*3fa0*/  FMUL.FTZ R119, R108, R42 ;  /* 0x0000002a6c777220 */ /* 0x010fc60000410000 */
[----:B0-----:R-:W3:Y:S04]  /*3fb0*/  LDL R109, [R1+0x160] ;  /* 0x00016000016d7983 */ /* 0x001ee80000100800 */
[----:B------:R0:W-:Y:S04]  /*3fc0*/  STL [R1+0x108], R177 ;  /* 0x000108b101007387 */ /* 0x0001e80000100800 */
[----:B------:R-:W4:Y:S01]  /*3fd0*/  LDL.LU R108, [R1+0x88] ;  /* 0x00008800016c7983 */ /* 0x000f220000300800 */
[----:B------:R-:W-:-:S05]  /*3fe0*/  PRMT R43, RZ, 0x5410, R140 ;  /* 0x00005410ff2b7816 */ /* 0x000fca000000008c */
[----:B--2---:R-:W-:Y:S01]  /*3ff0*/  FADD.FTZ R174, R43, R174 ;  /* 0x000000ae2bae7221 */ /* 0x004fe20000010000 */
[----:B0-----:R-:W2:Y:S01]  /*4000*/  LDL R177, [R1+0x17c] ;  /* 0x00017c0001b17983 */ /* 0x001ea20000100800 */
[----:B------:R-:W-:-:S03]  /*4010*/  FADD.FTZ R136, -R171, R136 ;  /* 0x00000088ab887221 */ /* 0x000fc60000010100 */
[----:B------:R0:W-:Y:S01]  /*4020*/  STL [R1+0x8c], R174 ;  /* 0x00008cae01007387 */ /* 0x0001e20000100800 */
[-C--:B------:R-:W-:Y:S02]  /*4030*/  FFMA.FTZ R119, R173, R43.reuse, R119 ;  /* 0x0000002bad777223 */ /* 0x080fe40000010077 */
[----:B------:R-:W-:Y:S01]  /*4040*/  FMUL.FTZ R136, R168, R136 ;  /* 0x00000088a8887220 */ /* 0x000fe20000410000 */
[----:B0-----:R-:W2:Y:S04]  /*4050*/  LDL.LU R174, [R1+0x128] ;  /* 0x0001280001ae7983 */ /* 0x001ea80000300800 */
[----:B------:R-:W2:Y:S01]  /*4060*/  LDL.LU R173, [R1+0xf8] ;  /* 0x0000f80001ad7983 */ /* 0x000ea20000300800 */
[----:B------:R-:W-:Y:S02]  /*4070*/  FFMA.FTZ R35, R136, R43, R35 ;  /* 0x0000002b88237223 */ /* 0x000fe40000010023 */
[----:B------:R-:W-:Y:S01]  /*4080*/  FADD.FTZ R176, R42, R176 ;  /* 0x000000b02ab07221 */ /* 0x000fe20000010000 */
[----:B------:R-:W2:Y:S01]  /*4090*/  LDL R43, [R1+0x15c] ;  /* 0x00015c00012b7983 */ /* 0x000ea20000100800 */
[----:B------:R-:W-:Y:S01]  /*40a0*/  FFMA.FTZ R175, R136, R42, R175 ;  /* 0x0000002a88af7223 */ /* 0x000fe200000100af */
[----:B------:R-:W-:Y:S01]  /*40b0*/  PRMT R42, RZ, 0x7610, R140 ;  /* 0x00007610ff2a7816 */ /* 0x000fe2000000008c */
[----:B------:R-:W-:Y:S01]  /*40c0*/  FADD.FTZ R137, -R171, R137 ;  /* 0x00000089ab897221 */ /* 0x000fe20000010100 */
[----:B------:R-:W-:-:S02]  /*40d0*/  PRMT R144, RZ, 0x7610, R144 ;  /* 0x00007610ff907816 */ /* 0x000fc40000000090 */
[----:B------:R0:W-:Y:S01]  /*40e0*/  STL [R1+0xfc], R175 ;  /* 0x0000fcaf01007387 */ /* 0x0001e20000100800 */
[----:B------:R-:W-:-:S03]  /*40f0*/  FMUL.FTZ R140, R168, R137 ;  /* 0x00000089a88c7220 */ /* 0x000fc60000410000 */
[----:B------:R1:W-:Y:S04]  /*4100*/  STL [R1+0x12c], R176 ;  /* 0x00012cb001007387 */ /* 0x0003e80000100800 */
[----:B0-----:R-:W2:Y:S01]  /*4110*/  LDL.LU R175, [R1+0xb4] ;  /* 0x0000b40001af7983 */ /* 0x001ea20000300800 */
[----:B---3--:R-:W-:-:S03]  /*4120*/  FMUL.FTZ R137, R109, R144 ;  /* 0x000000906d897220 */ /* 0x008fc60000410000 */
[----:B------:R-:W3:Y:S04]  /*4130*/  LDL R109, [R1+0x178] ;  /* 0x00017800016d7983 */ /* 0x000ee80000100800 */
[----:B-1----:R-:W3:Y:S01]  /*4140*/  LDL.LU R176, [R1+0x134] ;  /* 0x0001340001b07983 */ /* 0x002ee20000300800 */
[----:B----4-:R-:W-:-:S05]  /*4150*/  FADD.FTZ R108, R42, R108 ;  /* 0x0000006c2a6c7221 */ /* 0x010fca0000010000 */
[----:B------:R0:W-:Y:S04]  /*4160*/  STL [R1+0x88], R108 ;  /* 0x0000886c01007387 */ /* 0x0001e80000100800 */
[----:B0-----:R-:W4:Y:S01]  /*4170*/  LDL.LU R108, [R1+0x114] ;  /* 0x00011400016c7983 */ /* 0x001f220000300800 */
[-C--:B------:R-:W-:Y:S02]  /*4180*/  FFMA.FTZ R34, R140, R42.reuse, R34 ;  /* 0x0000002a8c227223 */ /* 0x080fe40000010022 */
[----:B--2---:R-:W-:Y:S02]  /*4190*/  FFMA.FTZ R137, R177, R42, R137 ;  /* 0x0000002ab1897223 */ /* 0x004fe40000010089 */
[----:B------:R-:W-:Y:S01]  /*41a0*/  FADD.FTZ R174, R144, R174 ;  /* 0x000000ae90ae7221 */ /* 0x000fe20000010000 */
[----:B------:R-:W-:Y:S01]  /*41b0*/  PRMT R42, RZ, 0x5410, R145 ;  /* 0x00005410ff2a7816 */ /* 0x000fe20000000091 */
[----:B------:R-:W-:-:S03]  /*41c0*/  FFMA.FTZ R173, R140, R144, R173 ;  /* 0x000000908cad7223 */ /* 0x000fc600000100ad */
[----:B------:R0:W-:Y:S01]  /*41d0*/  STL [R1+0x128], R174 ;  /* 0x000128ae01007387 */ /* 0x0001e20000100800 */
[----:B------:R-:W-:Y:S01]  /*41e0*/  FMUL.FTZ R144, R43, R42 ;  /* 0x0000002a2b907220 */ /* 0x000fe20000410000 */
[----:B------:R-:W-:Y:S01]  /*41f0*/  PRMT R43, RZ, 0x5410, R141 ;  /* 0x00005410ff2b7816 */ /* 0x000fe2000000008d */
[----:B------:R-:W-:Y:S01]  /*4200*/  FADD.FTZ R138, -R171, R138 ;  /* 0x0000008aab8a7221 */ /* 0x000fe20000010100 */
[----:B0-----:R-:W2:Y:S04]  /*4210*/  LDL R174, [R1+0x158] ;  /* 0x0001580001ae7983 */ /* 0x001ea80000100800 */
[----:B------:R0:W-:Y:S01]  /*4220*/  STL [R1+0xf8], R173 ;  /* 0x0000f8ad01007387 */ /* 0x0001e20000100800 */
[----:B------:R-:W-:-:S03]  /*4230*/  FMUL.FTZ R138, R168, R138 ;  /* 0x0000008aa88a7220 */ /* 0x000fc60000410000 */
[----:B0-----:R-:W2:Y:S01]  /*4240*/  LDL.LU R173, [R1+0xb0] ;  /* 0x0000b00001ad7983 */ /* 0x001ea20000300800 */
[----:B------:R-:W-:-:S05]  /*4250*/  FADD.FTZ R175, R43, R175 ;  /* 0x000000af2baf7221 */ /* 0x000fca0000010000 */
[----:B------:R0:W-:Y:S01]  /*4260*/  STL [R1+0xb4], R175 ;  /* 0x0000b4af01007387 */ /* 0x0001e20000100800 */
[----:B------:R-:W-:-:S03]  /*4270*/  FFMA.FTZ R149, R138, R43, R149 ;  /* 0x0000002b8a957223 */ /* 0x000fc60000010095 */
[----:B0-----:R-:W2:Y:S01]  /*4280*/  LDL R175, [R1+0x174] ;  /* 0x0001740001af7983 */ /* 0x001ea20000100800 */
[----:B---3--:R-:W-:-:S03]  /*4290*/  FFMA.FTZ R144, R109, R43, R144 ;  /* 0x0000002b6d907223 */ /* 0x008fc60000010090 */
[----:B------:R-:W3:Y:S01]  /*42a0*/  LDL.LU R109, [R1+0x130] ;  /* 0x00013000016d7983 */ /* 0x000ee20000300800 */
[----:B------:R-:W-:-:S03]  /*42b0*/  FADD.FTZ R176, R42, R176 ;  /* 0x000000b02ab07221 */ /* 0x000fc60000010000 */
[----:B------:R-:W3:Y:S01]  /*42c0*/  LDL.LU R177, [R1+0x110] ;  /* 0x0001100001b17983 */ /* 0x000ee20000300800 */
[----:B----4-:R-:W-:-:S05]  /*42d0*/  FFMA.FTZ R108, R138, R42, R108 ;  /* 0x0000002a8a6c7223 */ /* 0x010fca000001006c */
[----:B------:R0:W-:Y:S04]  /*42e0*/  STL [R1+0x114], R108 ;  /* 0x0001146c01007387 */ /* 0x0001e80000100800 */
[----:B------:R1:W-:Y:S04]  /*42f0*/  STL [R1+0x134], R176 ;  /* 0x000134b001007387 */ /* 0x0003e80000100800 */
[----:B0-----:R-:W4:Y:S04]  /*4300*/  LDL R108, [R1+0x154] ;  /* 0x00015400016c7983 */ /* 0x001f280000100800 */
[----:B------:R-:W4:Y:S01]  /*4310*/  LDL.LU R43, [R1+0xbc] ;  /* 0x0000bc00012b7983 */ /* 0x000f220000300800 */
[----:B------:R-:W-:Y:S01]  /*4320*/  PRMT R42, RZ, 0x7610, R141 ;  /* 0x00007610ff2a7816 */ /* 0x000fe2000000008d */
[----:B------:R-:W-:Y:S01]  /*4330*/  FADD.FTZ R139, -R171, R139 ;  /* 0x0000008bab8b7221 */ /* 0x000fe20000010100 */
[----:B------:R-:W-:Y:S01]  /*4340*/  PRMT R145, RZ, 0x7610, R145 ;  /* 0x00007610ff917816 */ /* 0x000fe20000000091 */
[----:B-1----:R-:W4:Y:S02]  /*4350*/  LDL R176, [R1+0x170] ;  /* 0x0001700001b07983 */ /* 0x002f240000100800 */
[----:B------:R-:W-:-:S02]  /*4360*/  FMUL.FTZ R141, R168, R139 ;  /* 0x0000008ba88d7220 */ /* 0x000fc40000410000 */
[----:B--2---:R-:W-:Y:S02]  /*4370*/  FMUL.FTZ R139, R174, R145 ;  /* 0x00000091ae8b7220 */ /* 0x004fe40000410000 */
[----:B------:R-:W2:Y:S01]  /*4380*/  LDL.LU R174, [R1+0x13c] ;  /* 0x00013c0001ae7983 */ /* 0x000ea20000300800 */
[----:B------:R-:W-:-:S05]  /*4390*/  FADD.FTZ R173, R42, R173 ;  /* 0x000000ad2aad7221 */ /* 0x000fca0000010000 */
[----:B------:R0:W-:Y:S01]  /*43a0*/  STL [R1+0xb0], R173 ;  /* 0x0000b0ad01007387 */ /* 0x0001e20000100800 */
[----:B------:R-:W-:Y:S02]  /*43b0*/  FADD.FTZ R36, -R171, R36 ;  /* 0x00000024ab247221 */ /* 0x000fe40000010100 */
[-C--:B------:R-:W-:Y:S01]  /*43c0*/  FFMA.FTZ R148, R141, R42.reuse, R148 ;  /* 0x0000002a8d947223 */ /* 0x080fe20000010094 */
[----:B0-----:R-:W2:Y:S01]  /*43d0*/  LDL.LU R173, [R1+0x11c] ;  /* 0x00011c0001ad7983 */ /* 0x001ea20000300800 */
[----:B------:R-:W-:Y:S01]  /*43e0*/  FFMA.FTZ R139, R175, R42, R139 ;  /* 0x0000002aaf8b7223 */ /* 0x000fe2000001008b */
[----:B------:R-:W-:Y:S01]  /*43f0*/  PRMT R42, RZ, 0x5410, R142 ;  /* 0x00005410ff2a7816 */ /* 0x000fe2000000008e */
[C---:B------:R-:W-:Y:S01]  /*4400*/  FADD.FTZ R37, -R171.reuse, R37 ;  /* 0x00000025ab257221 */ /* 0x040fe20000010100 */
[----:B------:R-:W2:Y:S01]  /*4410*/  LDL R175, [R1+0x150] ;  /* 0x0001500001af7983 */ /* 0x000ea20000100800 */
[C---:B------:R-:W-:Y:S02]  /*4420*/  FADD.FTZ R38, -R171.reuse, R38 ;  /* 0x00000026ab267221 */ /* 0x040fe40000010100 */
[----:B------:R-:W-:-:S02]  /*4430*/  FADD.FTZ R39, -R171, R39 ;  /* 0x00000027ab277221 */ /* 0x000fc40000010100 */
[----:B------:R-:W-:Y:S01]  /*4440*/  FMUL.FTZ R171, R168, R36 ;  /* 0x00000024a8ab7220 */ /* 0x000fe20000410000 */
[----:B------:R-:W-:Y:S01]  /*4450*/  PRMT R36, RZ, 0x5410, R146 ;  /* 0x00005410ff247816 */ /* 0x000fe20000000092 */
[----:B---3--:R-:W-:Y:S02]  /*4460*/  FADD.FTZ R109, R145, R109 ;  /* 0x0000006d916d7221 */ /* 0x008fe40000010000 */
[----:B------:R-:W-:-:S03]  /*4470*/  FFMA.FTZ R177, R141, R145, R177 ;  /* 0x000000918db17223 */ /* 0x000fc600000100b1 */
[----:B------:R0:W-:Y:S04]  /*4480*/  STL [R1+0x130], R109 ;  /* 0x0001306d01007387 */ /* 0x0001e80000100800 */
[----:B0-----:R-:W3:Y:S04]  /*4490*/  LDL.LU R109, [R1+0xb8] ;  /* 0x0000b800016d7983 */ /* 0x001ee80000300800 */
[----:B------:R-:W-:Y:S01]  /*44a0*/  STL [R1+0x110], R177 ;  /* 0x000110b101007387 */ /* 0x000fe20000100800 */
[----:B----4-:R-:W-:-:S03]  /*44b0*/  FMUL.FTZ R145, R108, R36 ;  /* 0x000000246c917220 */ /* 0x010fc60000410000 */
[----:B------:R-:W4:Y:S01]  /*44c0*/  LDL R108, [R1+0x16c] ;  /* 0x00016c00016c7983 */ /* 0x000f220000100800 */
[----:B------:R-:W-:-:S05]  /*44d0*/  FADD.FTZ R43, R42, R43 ;  /* 0x0000002b2a2b7221 */ /* 0x000fca0000010000 */
[----:B------:R0:W-:Y:S04]  /*44e0*/  STL [R1+0xbc], R43 ;  /* 0x0000bc2b01007387 */ /* 0x0001e80000100800 */
[----:B0-----:R-:W4:Y:S01]  /*44f0*/  LDL.LU R43, [R1+0x138] ;  /* 0x00013800012b7983 */ /* 0x001f220000300800 */
[----:B--2---:R-:W-:Y:S01]  /*4500*/  FADD.FTZ R174, R36, R174 ;  /* 0x000000ae24ae7221 */ /* 0x004fe20000010000 */
[----:B------:R-:W-:Y:S01]  /*4510*/  PRMT R146, RZ, 0x7610, R146 ;  /* 0x00007610ff927816 */ /* 0x000fe20000000092 */
[----:B------:R-:W-:-:S05]  /*4520*/  FFMA.FTZ R173, R171, R36, R173 ;  /* 0x00000024abad7223 */ /* 0x000fca00000100ad */
[----:B------:R0:W-:Y:S04]  /*4530*/  STL [R1+0x11c], R173 ;  /* 0x00011cad01007387 */ /* 0x0001e80000100800 */
[----:B0-----:R-:W2:Y:S04]  /*4540*/  LDL.LU R173, [R1+0x118] ;  /* 0x0001180001ad7983 */ /* 0x001ea80000300800 */
[----:B------:R0:W-:Y:S02]  /*4550*/  STL [R1+0x13c], R174 ;  /* 0x00013cae01007387 */ /* 0x0001e40000100800 */
[----:B0-----:R-:W-:Y:S01]  /*4560*/  PRMT R174, RZ, 0x7610, R142 ;  /* 0x00007610ffae7816 */ /* 0x001fe2000000008e */
[----:B------:R-:W-:-:S02]  /*4570*/  FMUL.FTZ R142, R168, R37 ;  /* 0x00000025a88e7220 */ /* 0x000fc40000410000 */
[----:B------:R-:W2:Y:S01]  /*4580*/  LDL R37, [R1+0x14c] ;  /* 0x00014c0001257983 */ /* 0x000ea20000100800 */
[----:B------:R-:W-:-:S03]  /*4590*/  FFMA.FTZ R145, R176, R42, R145 ;  /* 0x0000002ab0917223 */ /* 0x000fc60000010091 */
[----:B------:R-:W2:Y:S01]  /*45a0*/  LDL.LU R203, [R1+0xe4] ;  /* 0x0000e40001cb7983 */ /* 0x000ea20000300800 */
[----:B------:R-:W-:-:S03]  /*45b0*/  FMUL.FTZ R36, R175, R146 ;  /* 0x00000092af247220 */ /* 0x000fc60000410000 */
[----:B------:R-:W2:Y:S04]  /*45c0*/  LDL R178, [R1+0x168] ;  /* 0x0001680001b27983 */ /* 0x000ea80000100800 */
[----:B------:R-:W2:Y:S01]  /*45d0*/  LDL.LU R177, [R1+0x144] ;  /* 0x0001440001b17983 */ /* 0x000ea20000300800 */
[----:B------:R-:W-:Y:S02]  /*45e0*/  FFMA.FTZ R150, R142, R174, R150 ;  /* 0x000000ae8e967223 */ /* 0x000fe40000010096 */
[----:B------:R-:W-:Y:S02]  /*45f0*/  FFMA.FTZ R151, R171, R42, R151 ;  /* 0x0000002aab977223 */ /* 0x000fe40000010097 */
[----:B---3--:R-:W-:-:S05]  /*4600*/  FADD.FTZ R109, R174, R109 ;  /* 0x0000006dae6d7221 */ /* 0x008fca0000010000 */
[----:B------:R0:W-:Y:S04]  /*4610*/  STL [R1+0xb8], R109 ;  /* 0x0000b86d01007387 */ /* 0x0001e80000100800 */
[----:B------:R-:W3:Y:S04]  /*4620*/  LDL.LU R176, [R1+0x124] ;  /* 0x0001240001b07983 */ /* 0x000ee80000300800 */
[----:B------:R-:W3:Y:S04]  /*4630*/  LDL R175, [R1+0x148] ;  /* 0x0001480001af7983 */ /* 0x000ee80000100800 */
[----:B0-----:R-:W3:Y:S01]  /*4640*/  LDL.LU R109, [R1+0xe0] ;  /* 0x0000e000016d7983 */ /* 0x001ee20000300800 */
[----:B----4-:R-:W-:-:S03]  /*4650*/  FFMA.FTZ R174, R108, R174, R36 ;  /* 0x000000ae6cae7223 */ /* 0x010fc60000010024 */
[----:B------:R-:W4:Y:S01]  /*4660*/  LDL R108, [R1+0x164] ;  /* 0x00016400016c7983 */ /* 0x000f220000100800 */
[----:B------:R-:W-:-:S05]  /*4670*/  FADD.FTZ R43, R146, R43 ;  /* 0x0000002b922b7221 */ /* 0x000fca0000010000 */
[----:B------:R0:W-:Y:S04]  /*4680*/  STL [R1+0x138], R43 ;  /* 0x0001382b01007387 */ /* 0x0001e80000100800 */
[----:B0-----:R-:W4:Y:S04]  /*4690*/  LDL.LU R43, [R1+0x140] ;  /* 0x00014000012b7983 */ /* 0x001f280000300800 */
[----:B------:R-:W4:Y:S01]  /*46a0*/  LDL.LU R42, [R1+0x120] ;  /* 0x00012000012a7983 */ /* 0x000f220000300800 */
[----:B------:R-:W-:Y:S01]  /*46b0*/  PRMT R36, RZ, 0x5410, R147 ;  /* 0x00005410ff247816 */ /* 0x000fe20000000093 */
[----:B--2---:R-:W-:-:S05]  /*46c0*/  FFMA.FTZ R173, R142, R146, R173 ;  /* 0x000000928ead7223 */ /* 0x004fca00000100ad */
[----:B------:R0:W-:Y:S02]  /*46d0*/  STL [R1+0x118], R173 ;  /* 0x000118ad01007387 */ /* 0x0001e40000100800 */
[----:B0-----:R-:W-:Y:S02]  /*46e0*/  FMUL.FTZ R173, R168, R38 ;  /* 0x00000026a8ad7220 */ /* 0x001fe40000410000 */
[----:B------:R-:W-:Y:S01]  /*46f0*/  FMUL.FTZ R146, R37, R36 ;  /* 0x0000002425927220 */ /* 0x000fe20000410000 */
[----:B------:R-:W-:-:S05]  /*4700*/  PRMT R37, RZ, 0x5410, R143 ;  /* 0x00005410ff257816 */ /* 0x000fca000000008f */
[----:B------:R-:W-:Y:S02]  /*4710*/  FADD.FTZ R203, R37, R203 ;  /* 0x000000cb25cb7221 */ /* 0x000fe40000010000 */
[CC--:B------:R-:W-:Y:S02]  /*4720*/  FFMA.FTZ R153, R173.reuse, R37.reuse, R153 ;  /* 0x00000025ad997223 */ /* 0x0c0fe40000010099 */
[----:B------:R-:W-:Y:S02]  /*4730*/  FFMA.FTZ R146, R178, R37, R146 ;  /* 0x00000025b2927223 */ /* 0x000fe40000010092 */
[----:B------:R-:W-:Y:S01]  /*4740*/  FADD.FTZ R177, R36, R177 ;  /* 0x000000b124b17221 */ /* 0x000fe20000010000 */
[----:B------:R-:W-:Y:S01]  /*4750*/  PRMT R37, RZ, 0x7610, R147 ;  /* 0x00007610ff257816 */ /* 0x000fe20000000093 */
[----:B------:R-:W-:Y:S04]  /*4760*/  STL [R1+0xe4], R203 ;  /* 0x0000e4cb01007387 */ /* 0x000fe80000100800 */
[----:B------:R-:W-:Y:S01]  /*4770*/  STL [R1+0x144], R177 ;  /* 0x000144b101007387 */ /* 0x000fe20000100800 */
[----:B---3--:R-:W-:Y:S01]  /*4780*/  FFMA.FTZ R176, R173, R36, R176 ;  /* 0x00000024adb07223 */ /* 0x008fe200000100b0 */
[----:B------:R-:W-:Y:S01]  /*4790*/  PRMT R36, RZ, 0x7610, R143 ;  /* 0x00007610ff247816 */ /* 0x000fe2000000008f */
[----:B------:R-:W-:-:S04]  /*47a0*/  FMUL.FTZ R143, R168, R39 ;  /* 0x00000027a88f7220 */ /* 0x000fc80000410000 */
[----:B------:R-:W-:Y:S01]  /*47b0*/  FADD.FTZ R109, R36, R109 ;  /* 0x0000006d246d7221 */ /* 0x000fe20000010000 */
[----:B------:R-:W-:Y:S01]  /*47c0*/  STL [R1+0x124], R176 ;  /* 0x000124b001007387 */ /* 0x000fe20000100800 */
[----:B------:R-:W-:-:S03]  /*47d0*/  FFMA.FTZ R39, R180, R179, RZ ;  /* 0x000000b3b4277223 */ /* 0x000fc600000100ff */
[----:B------:R-:W-:Y:S01]  /*47e0*/  STL [R1+0xe0], R109 ;  /* 0x0000e06d01007387 */ /* 0x000fe20000100800 */
[----:B------:R-:W-:-:S04]  /*47f0*/  FFMA.FTZ R39, R181, R182, R39 ;  /* 0x000000b6b5277223 */ /* 0x000fc80000010027 */
[----:B------:R-:W-:-:S04]  /*4800*/  FFMA.FTZ R39, R184, R183, R39 ;  /* 0x000000b7b8277223 */ /* 0x000fc80000010027 */
[----:B------:R-:W-:-:S04]  /*4810*/  FFMA.FTZ R39, R190, R189, R39 ;  /* 0x000000bdbe277223 */ /* 0x000fc80000010027 */
[----:B------:R-:W-:Y:S02]  /*4820*/  FFMA.FTZ R39, R192, R191, R39 ;  /* 0x000000bfc0277223 */ /* 0x000fe40000010027 */
[----:B----4-:R-:W-:-:S05]  /*4830*/  FFMA.FTZ R42, R143, R37, R42 ;  /* 0x000000258f2a7223 */ /* 0x010fca000001002a */
[----:B------:R0:W-:Y:S02]  /*4840*/  STL [R1+0x120], R42 ;  /* 0x0001202a01007387 */ /* 0x0001e40000100800 */
[----:B0-----:R-:W-:-:S04]  /*4850*/  FADD.FTZ R42, RZ, R179 ;  /* 0x000000b3ff2a7221 */ /* 0x001fc80000010000 */
[----:B------:R-:W-:-:S04]  /*4860*/  FADD.FTZ R42, R182, R42 ;  /* 0x0000002ab62a7221 */ /* 0x000fc80000010000 */
[----:B------:R-:W-:-:S04]  /*4870*/  FADD.FTZ R42, R183, R42 ;  /* 0x0000002ab72a7221 */ /* 0x000fc80000010000 */
[----:B------:R-:W-:-:S04]  /*4880*/  FADD.FTZ R42, R189, R42 ;  /* 0x0000002abd2a7221 */ /* 0x000fc80000010000 */
        /* <DEDUP_REMOVED lines=57> */
[----:B------:R-:W-:Y:S02]  /*4c20*/  FADD.FTZ R43, R37, R43 ;  /* 0x0000002b252b7221 */ /* 0x000fe40000010000 */
[----:B------:R-:W-:Y:S02]  /*4c30*/  FADD.FTZ R42, R42, R137 ;  /* 0x000000892a2a7221 */ /* 0x000fe40000010000 */
[----:B------:R-:W-:Y:S01]  /*4c40*/  FFMA.FTZ R39, R140, R137, R39 ;  /* 0x000000898c277223 */ /* 0x000fe20000010027 */
[----:B------:R0:W-:Y:S01]  /*4c50*/  STL [R1+0x140], R43 ;  /* 0x0001402b01007387 */ /* 0x0001e20000100800 */
        /* <DEDUP_REMOVED lines=8> */
[----:B------:R-:W-:Y:S02]  /*4ce0*/  FFMA.FTZ R39, R142, R174, R39 ;  /* 0x000000ae8e277223 */ /* 0x000fe40000010027 */
[----:B------:R-:W-:Y:S02]  /*4cf0*/  FFMA.FTZ R147, R108, R36, R147 ;  /* 0x000000246c937223 */ /* 0x000fe40000010093 */
[----:B------:R-:W-:Y:S02]  /*4d00*/  FADD.FTZ R42, R42, R146 ;  /* 0x000000922a2a7221 */ /* 0x000fe40000010000 */
[----:B------:R-:W-:Y:S02]  /*4d10*/  FFMA.FTZ R39, R173, R146, R39 ;  /* 0x00000092ad277223 */ /* 0x000fe40000010027 */
[----:B------:R-:W-:-:S02]  /*4d20*/  FFMA.FTZ R152, R143, R36, R152 ;  /* 0x000000248f987223 */ /* 0x000fc40000010098 */
[----:B------:R-:W-:Y:S02]  /*4d30*/  FADD.FTZ R42, R42, R147 ;  /* 0x000000932a2a7221 */ /* 0x000fe40000010000 */
[----:B------:R-:W-:Y:S01]  /*4d40*/  FFMA.FTZ R39, R143, R147, R39 ;  /* 0x000000938f277223 */ /* 0x000fe20000010027 */
[----:B------:R-:W-:Y:S05]  /*4d50*/  BRA.DIV ~URZ, `(.L_x_924) ;  /* 0x00004a927f007947 */ /* 0x000fea000b800000 */
[----:B0-----:R0:W1:Y:S02]  /*4d60*/  SHFL.BFLY PT, R43, R42, 0x1, 0x1f ;  /* 0x0c201f002a2b7f89 */ /* 0x00106400000e0000 */
.L_x_928:
        /* <DEDUP_REMOVED lines=18> */
.L_x_929:
[----:B--2---:R-:W-:Y:S01]  /*4e90*/  FADD.FTZ R43, R43, R42 ;  /* 0x0000002a2b2b7221 */ /* 0x004fe20000010000 */
[----:B-----5:R-:W-:Y:S01]  /*4ea0*/  MOV R38, R40 ;  /* 0x0000002800267202 */ /* 0x020fe20000000f00 */
[----:B0-----:R-:W-:Y:S01]  /*4eb0*/  FADD.FTZ R36, R36, R39 ;  /* 0x0000002724247221 */ /* 0x001fe20000010000 */
[----:B------:R-:W-:Y:S01]  /*4ec0*/  LOP3.LUT P5, RZ, R40, 0xff00, RZ, 0xc0, !PT ;  /* 0x0000ff0028ff7812 */ /* 0x000fe200078ac0ff */
[----:B------:R-:W-:Y:S01]  /*4ed0*/  FMUL.FTZ R43, R43, c[0x0][0x1e0] ;  /* 0x000078002b2b7a20 */ /* 0x000fe20000410000 */
[----:B------:R-:W-:Y:S01]  /*4ee0*/  LOP3.LUT P6, RZ, R38, 0xff, RZ, 0xc0, !PT ;  /* 0x000000ff26ff7812 */ /* 0x000fe200078cc0ff */
[----:B------:R-:W-:Y:S01]  /*4ef0*/  FMUL.FTZ R176, R36, c[0x0][0x1e0] ;  /* 0x0000780024b07a20 */ /* 0x000fe20000410000 */
[----:B------:R-:W-:Y:S02]  /*4f00*/  @P0 MOV R38, R156 ;  /* 0x0000009c00260202 */ /* 0x000fe40000000f00 */
[----:B------:R-:W-:Y:S02]  /*4f10*/  FSEL R175, R43, RZ, !P2 ;  /* 0x000000ff2baf7208 */ /* 0x000fe40005000000 */
[----:B------:R-:W-:-:S02]  /*4f20*/  ISETP.NE.U32.AND P2, PT, RZ, c[0x0][0x218], PT ;  /* 0x00008600ff007a0c */ /* 0x000fc40003f45070 */
[----:B------:R-:W-:Y:S01]  /*4f30*/  @P0 LOP3.LUT P1, RZ, R38, 0xff, RZ, 0xc0, !PT ;  /* 0x000000ff26ff0812 */ /* 0x000fe2000782c0ff */
[-CC-:B------:R-:W-:Y:S01]  /*4f40*/  FFMA.FTZ R180, R180, R176.reuse, R175.reuse ;  /* 0x000000b0b4b47223 */ /* 0x180fe200000100af */
[----:B------:R-:W-:Y:S01]  /*4f50*/  ISETP.NE.AND.EX P2, PT, RZ, c[0x0][0x21c], PT, P2 ;  /* 0x00008700ff007a0c */ /* 0x000fe20003f45320 */
[----:B------:R-:W-:Y:S01]  /*4f60*/  FFMA.FTZ R37, R181, R176, R175 ;  /* 0x000000b0b5257223 */ /* 0x000fe200000100af */
[----:B------:R-:W-:Y:S01]  /*4f70*/  LOP3.LUT P4, RZ, R40, 0xff0000, RZ, 0xc0, !PT ;  /* 0x00ff000028ff7812 */ /* 0x000fe2000788c0ff */
[----:B------:R-:W-:Y:S01]  /*4f80*/  FADD.FTZ R180, R179, -R180 ;  /* 0x800000b4b3b47221 */ /* 0x000fe20000010000 */
[----:B------:R-:W-:Y:S01]  /*4f90*/  LOP3.LUT P3, RZ, R41, 0xff00, RZ, 0xc0, !PT ;  /* 0x0000ff0029ff7812 */ /* 0x000fe2000786c0ff */
[----:B------:R-:W-:Y:S02]  /*4fa0*/  FADD.FTZ R37, R182, -R37 ;  /* 0x80000025b6257221 */ /* 0x000fe40000010000 */
[C---:B------:R-:W-:Y:S02]  /*4fb0*/  FMUL.FTZ R36, R168.reuse, R180 ;  /* 0x000000b4a8247220 */ /* 0x040fe40000410000 */
[----:B------:R-:W-:-:S02]  /*4fc0*/  FMUL.FTZ R37, R168, R37 ;  /* 0x00000025a8257220 */ /* 0x000fc40000410000 */
[-C--:B------:R-:W-:Y:S02]  /*4fd0*/  FFMA.FTZ R184, R184, R176.reuse, R175 ;  /* 0x000000b0b8b87223 */ /* 0x080fe400000100af */
[----:B------:R-:W-:Y:S02]  /*4fe0*/  @P2 FADD.FTZ R36, R44, R36 ;  /* 0x000000242c242221 */ /* 0x000fe40000010000 */
[----:B------:R-:W-:Y:S02]  /*4ff0*/  @P2 FADD.FTZ R37, R45, R37 ;  /* 0x000000252d252221 */ /* 0x000fe40000010000 */
[----:B------:R-:W-:Y:S02]  /*5000*/  FMUL.FTZ R180, R36, c[0x0][0x1e8] ;  /* 0x00007a0024b47a20 */ /* 0x000fe40000410000 */
[----:B------:R-:W-:Y:S02]  /*5010*/  FMUL.FTZ R177, R37, c[0x0][0x1e8] ;  /* 0x00007a0025b17a20 */ /* 0x000fe40000410000 */
[----:B------:R-:W-:Y:S01]  /*5020*/  FADD.FTZ R184, R183, -R184 ;  /* 0x800000b8b7b87221 */ /* 0x000fe20000010000 */
[----:B------:R-:W-:Y:S01]  /*5030*/  @P0 FSEL R38, R180, RZ, P1 ;  /* 0x000000ffb4260208 */ /* 0x000fe20000800000 */
[-CC-:B------:R-:W-:Y:S01]  /*5040*/  FFMA.FTZ R190, R190, R176.reuse, R175.reuse ;  /* 0x000000b0bebe7223 */ /* 0x180fe200000100af */
[----:B------:R-:W-:Y:S01]  /*5050*/  @P0 LOP3.LUT P1, RZ, R156, 0xff00, RZ, 0xc0, !PT ;  /* 0x0000ff009cff0812 */ /* 0x000fe2000782c0ff */
[--C-:B------:R-:W-:Y:S01]  /*5060*/  FFMA.FTZ R192, R192, R176, R175.reuse ;  /* 0x000000b0c0c07223 */ /* 0x100fe200000100af */
[----:B------:R-:W-:Y:S01]  /*5070*/  @P0 F2FP.BF16.PACK_AB R38, RZ, R38 ;  /* 0x00000026ff26023e */ /* 0x000fe200000010ff */
[----:B------:R-:W-:Y:S01]  /*5080*/  FADD.FTZ R190, R189, -R190 ;  /* 0x800000bebdbe7221 */ /* 0x000fe20000010000 */
[----:B------:R-:W-:Y:S01]  /*5090*/  FSEL R180, R180, RZ, P6 ;  /* 0x000000ffb4b47208 */ /* 0x000fe20003000000 */
[----:B------:R-:W-:Y:S01]  /*50a0*/  FADD.FTZ R192, R191, -R192 ;  /* 0x800000c0bfc07221 */ /* 0x000fe20000010000 */
[----:B------:R-:W-:Y:S01]  /*50b0*/  @P0 PRMT R128, R38, 0x7610, R128 ;  /* 0x0000761026800816 */ /* 0x000fe20000000080 */
[-CC-:B------:R-:W-:Y:S01]  /*50c0*/  FFMA.FTZ R194, R194, R176.reuse, R175.reuse ;  /* 0x000000b0c2c27223 */ /* 0x180fe200000100af */
[----:B------:R-:W-:Y:S01]  /*50d0*/  @P0 FSEL R38, R177, RZ, P1 ;  /* 0x000000ffb1260208 */ /* 0x000fe20000800000 */
[--C-:B------:R-:W-:Y:S01]  /*50e0*/  FFMA.FTZ R198, R198, R176, R175.reuse ;  /* 0x000000b0c6c67223 */ /* 0x100fe200000100af */
[----:B------:R-:W-:Y:S01]  /*50f0*/  @P0 LOP3.LUT P1, RZ, R156, 0xff0000, RZ, 0xc0, !PT ;  /* 0x00ff00009cff0812 */ /* 0x000fe2000782c0ff */
[----:B------:R-:W-:Y:S01]  /*5100*/  FADD.FTZ R194, R193, -R194 ;  /* 0x800000c2c1c27221 */ /* 0x000fe20000010000 */
[----:B------:R-:W-:Y:S01]  /*5110*/  @P0 F2FP.BF16.PACK_AB R38, RZ, R38 ;  /* 0x00000026ff26023e */ /* 0x000fe200000010ff */
[----:B------:R-:W-:Y:S01]  /*5120*/  FADD.FTZ R198, R197, -R198 ;  /* 0x800000c6c5c67221 */ /* 0x000fe20000010000 */
[----:B------:R-:W-:Y:S01]  /*5130*/  LOP3.LUT P6, RZ, R40, 0xff000000, RZ, 0xc0, !PT ;  /* 0xff00000028ff7812 */ /* 0x000fe200078cc0ff */
[----:B------:R-:W-:Y:S01]  /*5140*/  FFMA.FTZ R120, R120, R176, R175 ;  /* 0x000000b078787223 */ /* 0x000fe200000100af */
[----:B------:R-:W-:Y:S01]  /*5150*/  @P0 PRMT R128, R128, 0x5410, R38 ;  /* 0x0000541080800816 */ /* 0x000fe20000000026 */
[----:B------:R-:W-:-:S02]  /*5160*/  FMUL.FTZ R38, R168, R184 ;  /* 0x000000b8a8267220 */ /* 0x000fc40000410000 */
[----:B------:R-:W-:Y:S02]  /*5170*/  FMUL.FTZ R182, R168, R198 ;  /* 0x000000c6a8b67220 */ /* 0x000fe40000410000 */
[----:B------:R-:W-:Y:S02]  /*5180*/  @P2 FADD.FTZ R38, R46, R38 ;  /* 0x000000262e262221 */ /* 0x000fe40000010000 */
[----:B------:R-:W-:Y:S02]  /*5190*/  @P2 FADD.FTZ R182, R50, R182 ;  /* 0x000000b632b62221 */ /* 0x000fe40000010000 */
[----:B------:R-:W-:Y:S02]  /*51a0*/  FMUL.FTZ R178, R38, c[0x0][0x1e8] ;  /* 0x00007a0026b27a20 */ /* 0x000fe40000410000 */
[-CC-:B------:R-:W-:Y:S02]  /*51b0*/  FFMA.FTZ R184, R199, R176.reuse, R175.reuse ;  /* 0x000000b0c7b87223 */ /* 0x180fe400000100af */
[----:B------:R-:W-:Y:S01]  /*51c0*/  FADD.FTZ R120, R84, -R120 ;  /* 0x8000007854787221 */ /* 0x000fe20000010000 */
[----:B-1----:R-:W-:Y:S01]  /*51d0*/  @P0 FSEL R39, R178, RZ, P1 ;  /* 0x000000ffb2270208 */ /* 0x002fe20000800000 */
[----:B------:R-:W-:Y:S01]  /*51e0*/  FADD.FTZ R184, R200, -R184 ;  /* 0x800000b8c8b87221 */ /* 0x000fe20000010000 */
[----:B------:R-:W-:Y:S01]  /*51f0*/  @P0 LOP3.LUT P1, RZ, R156, 0xff000000, RZ, 0xc0, !PT ;  /* 0xff0000009cff0812 */ /* 0x000fe2000782c0ff */
[----:B------:R-:W-:Y:S01]  /*5200*/  FFMA.FTZ R188, R188, R176, R175 ;  /* 0x000000b0bcbc7223 */ /* 0x000fe200000100af */
[----:B------:R-:W-:Y:S01]  /*5210*/  @P0 F2FP.BF16.PACK_AB R39, RZ, R39 ;  /* 0x00000027ff27023e */ /* 0x000fe200000010ff */
[----:B------:R-:W-:-:S02]  /*5220*/  FMUL.FTZ R184, R168, R184 ;  /* 0x000000b8a8b87220 */ /* 0x000fc40000410000 */
[----:B------:R-:W-:Y:S01]  /*5230*/  FFMA.FTZ R84, R196, R176, R175 ;  /* 0x000000b0c4547223 */ /* 0x000fe200000100af */
[----:B------:R-:W-:Y:S01]  /*5240*/  @P0 PRMT R129, R39, 0x7610, R129 ;  /* 0x0000761027810816 */ /* 0x000fe20000000081 */
[----:B------:R-:W-:Y:S02]  /*5250*/  FMUL.FTZ R39, R168, R190 ;  /* 0x000000bea8277220 */ /* 0x000fe40000410000 */
[----:B------:R-:W-:Y:S02]  /*5260*/  @P2 FADD.FTZ R184, R51, R184 ;  /* 0x000000b833b82221 */ /* 0x000fe40000010000 */
[----:B------:R-:W-:Y:S02]  /*5270*/  @P2 FADD.FTZ R39, R47, R39 ;  /* 0x000000272f272221 */ /* 0x000fe40000010000 */
[----:B------:R-:W-:Y:S02]  /*5280*/  FFMA.FTZ R201, R201, R176, R175 ;  /* 0x000000b0c9c97223 */ /* 0x000fe400000100af */
[----:B------:R-:W-:-:S02]  /*5290*/  FMUL.FTZ R179, R39, c[0x0][0x1e8] ;  /* 0x00007a0027b37a20 */ /* 0x000fc40000410000 */
[----:B------:R-:W-:Y:S02]  /*52a0*/  FADD.FTZ R188, R185, -R188 ;  /* 0x800000bcb9bc7221 */ /* 0x000fe40000010000 */
[----:B------:R-:W-:Y:S01]  /*52b0*/  FADD.FTZ R84, R195, -R84 ;  /* 0x80000054c3547221 */ /* 0x000fe20000010000 */
[----:B------:R-:W-:Y:S01]  /*52c0*/  @P0 FSEL R42, R179, RZ, P1 ;  /* 0x000000ffb32a0208 */ /* 0x000fe20000800000 */
[----:B------:R-:W-:Y:S01]  /*52d0*/  FADD.FTZ R201, R202, -R201 ;  /* 0x800000c9cac97221 */ /* 0x000fe20000010000 */
[----:B------:R-:W-:Y:S01]  /*52e0*/  @P0 LOP3.LUT P1, RZ, R157, 0xff, RZ, 0xc0, !PT ;  /* 0x000000ff9dff0812 */ /* 0x000fe2000782c0ff */
[--C-:B------:R-:W-:Y:S01]  /*52f0*/  FFMA.FTZ R85, R85, R176, R175.reuse ;  /* 0x000000b055557223 */ /* 0x100fe200000100af */
[----:B------:R-:W-:Y:S01]  /*5300*/  @P0 F2FP.BF16.PACK_AB R42, RZ, R42 ;  /* 0x0000002aff2a023e */ /* 0x000fe200000010ff */
[-CC-:B------:R-:W-:Y:S01]  /*5310*/  FFMA.FTZ R122, R122, R176.reuse, R175.reuse ;  /* 0x000000b07a7a7223 */ /* 0x180fe200000100af */
[----:B------:R-:W-:Y:S01]  /*5320*/  FSEL R179, R179, RZ, P6 ;  /* 0x000000ffb3b37208 */ /* 0x000fe20003000000 */
[----:B------:R-:W-:Y:S01]  /*5330*/  FFMA.FTZ R210, R210, R176, R175 ;  /* 0x000000b0d2d27223 */ /* 0x000fe200000100af */
[----:B------:R-:W-:Y:S01]  /*5340*/  @P0 PRMT R129, R129, 0x5410, R42 ;  /* 0x0000541081810816 */ /* 0x000fe2000000002a */
[----:B------:R-:W-:-:S02]  /*5350*/  FMUL.FTZ R42, R168, R192 ;  /* 0x000000c0a82a7220 */ /* 0x000fc40000410000 */
[----:B------:R-:W-:Y:S02]  /*5360*/  FMUL.FTZ R84, R168, R84 ;  /* 0x00000054a8547220 */ /* 0x000fe40000410000 */
[----:B------:R-:W-:Y:S02]  /*5370*/  @P2 FADD.FTZ R42, R48, R42 ;  /* 0x0000002a302a2221 */ /* 0x000fe40000010000 */
[----:B------:R-:W-:Y:S02]  /*5380*/  FADD.FTZ R85, R121, -R85 ;  /* 0x8000005579557221 */ /* 0x000fe40000010000 */
[----:B------:R-:W-:Y:S02]  /*5390*/  FMUL.FTZ R108, R42, c[0x0][0x1e8] ;  /* 0x00007a002a6c7a20 */ /* 0x000fe40000410000 */
[----:B------:R-:W-:Y:S02]  /*53a0*/  FADD.FTZ R122, R186, -R122 ;  /* 0x8000007aba7a7221 */ /* 0x000fe40000010000 */
[----:B------:R-:W-:Y:S01]  /*53b0*/  FADD.FTZ R210, R209, -R210 ;  /* 0x800000d2d1d27221 */ /* 0x000fe20000010000 */
[----:B------:R-:W-:Y:S01]  /*53c0*/  @P0 FSEL R43, R108, RZ, P1 ;  /* 0x000000ff6c2b0208 */ /* 0x000fe20000800000 */
[----:B------:R-:W-:Y:S01]  /*53d0*/  @P2 FADD.FTZ R84, R54, R84 ;  /* 0x0000005436542221 */ /* 0x000fe20000010000 */
[----:B------:R-:W-:Y:S01]  /*53e0*/  @P0 LOP3.LUT P1, RZ, R157, 0xff00, RZ, 0xc0, !PT ;  /* 0x0000ff009dff0812 */ /* 0x000fe2000782c0ff */
[C---:B------:R-:W-:Y:S01]  /*53f0*/  FMUL.FTZ R85, R168.reuse, R85 ;  /* 0x00000055a8557220 */ /* 0x040fe20000410000 */
[----:B------:R-:W-:Y:S01]  /*5400*/  @P0 F2FP.BF16.PACK_AB R43, RZ, R43 ;  /* 0x0000002bff2b023e */ /* 0x000fe200000010ff */
[----:B------:R-:W-:-:S02]  /*5410*/  FMUL.FTZ R121, R168, R210 ;  /* 0x000000d2a8797220 */ /* 0x000fc40000410000 */
[----:B------:R-:W-:Y:S01]  /*5420*/  @P2 FADD.FTZ R85, R56, R85 ;  /* 0x0000005538552221 */ /* 0x000fe20000010000 */
[----:B------:R-:W-:Y:S01]  /*5430*/  @P0 PRMT R130, R43, 0x7610, R130 ;  /* 0x000076102b820816 */ /* 0x000fe20000000082 */
[----:B------:R-:W-:Y:S02]  /*5440*/  FMUL.FTZ R43, R168, R194 ;  /* 0x000000c2a82b7220 */ /* 0x000fe40000410000 */
[----:B------:R-:W-:Y:S02]  /*5450*/  @P2 FADD.FTZ R121, R59, R121 ;  /* 0x000000793b792221 */ /* 0x000fe40000010000 */
[----:B------:R-:W-:Y:S02]  /*5460*/  @P2 FADD.FTZ R43, R49, R43 ;  /* 0x0000002b312b2221 */ /* 0x000fe40000010000 */
[----:B------:R-:W-:Y:S02]  /*5470*/  FFMA.FTZ R187, R187, R176, R175 ;  /* 0x000000b0bbbb7223 */ /* 0x000fe400000100af */
[----:B------:R-:W-:-:S02]  /*5480*/  FMUL.FTZ R181, R43, c[0x0][0x1e8] ;  /* 0x00007a002bb57a20 */ /* 0x000fc40000410000 */
[----:B------:R-:W-:Y:S02]  /*5490*/  FADD.FTZ R123, R123, -R187 ;  /* 0x800000bb7b7b7221 */ /* 0x000fe40000010000 */
[-CC-:B------:R-:W-:Y:S01]  /*54a0*/  FFMA.FTZ R212, R212, R176.reuse, R175.reuse ;  /* 0x000000b0d4d47223 */ /* 0x180fe200000100af */
[----:B------:R-:W-:Y:S01]  /*54b0*/  @P0 FSEL R109, R181, RZ, P1 ;  /* 0x000000ffb56d0208 */ /* 0x000fe20000800000 */
[-CC-:B------:R-:W-:Y:S01]  /*54c0*/  FFMA.FTZ R215, R215, R176.reuse, R175.reuse ;  /* 0x000000b0d7d77223 */ /* 0x180fe200000100af */
[----:B------:R-:W-:Y:S01]  /*54d0*/  @P0 LOP3.LUT P1, RZ, R157, 0xff0000, RZ, 0xc0, !PT ;  /* 0x00ff00009dff0812 */ /* 0x000fe2000782c0ff */
[----:B------:R-:W-:Y:S01]  /*54e0*/  FADD.FTZ R211, R211, -R212 ;  /* 0x800000d4d3d37221 */ /* 0x000fe20000010000 */
[----:B------:R-:W-:Y:S01]  /*54f0*/  @P0 F2FP.BF16.PACK_AB R109, RZ, R109 ;  /* 0x0000006dff6d023e */ /* 0x000fe200000010ff */
[----:B------:R-:W-:Y:S01]  /*5500*/  FFMA.FTZ R101, R101, R176, R175 ;  /* 0x000000b065657223 */ /* 0x000fe200000100af */
[----:B------:R-:W-:Y:S01]  /*5510*/  FSEL R181, R181, RZ, P3 ;  /* 0x000000ffb5b57208 */ /* 0x000fe20001800000 */
[----:B------:R-:W-:Y:S01]  /*5520*/  FADD.FTZ R214, R214, -R215 ;  /* 0x800000d7d6d67221 */ /* 0x000fe20000010000 */
[----:B------:R-:W-:Y:S01]  /*5530*/  @P0 PRMT R130, R130, 0x5410, R109 ;  /* 0x0000541082820816 */ /* 0x000fe2000000006d */
[----:B------:R-:W-:Y:S01]  /*5540*/  FMUL.FTZ R109, R182, c[0x0][0x1e8] ;  /* 0x00007a00b66d7a20 */ /* 0x000fe20000410000 */
[----:B------:R-:W-:Y:S01]  /*5550*/  LOP3.LUT P3, RZ, R41, 0xff000000, RZ, 0xc0, !PT ;  /* 0xff00000029ff7812 */ /* 0x000fe2000786c0ff */
[----:B------:R-:W-:-:S02]  /*5560*/  FADD.FTZ R94, R94, -R101 ;  /* 0x800000655e5e7221 */ /* 0x000fc40000010000 */
        /* <DEDUP_REMOVED lines=8> */
[C---:B------:R-:W-:Y:S01]  /*55f0*/  FMUL.FTZ R185, R168.reuse, R98 ;  /* 0x00000062a8b97220 */ /* 0x040fe20000410000 */
[----:B------:R-:W-:Y:S01]  /*5600*/  LOP3.LUT P1, RZ, R41, 0xff0000, RZ, 0xc0, !PT ;  /* 0x00ff000029ff7812 */ /* 0x000fe2000782c0ff */
[----:B------:R-:W-:Y:S01]  /*5610*/  FMUL.FTZ R186, R168, R95 ;  /* 0x0000005fa8ba7220 */ /* 0x000fe20000410000 */
[----:B------:R-:W-:Y:S01]  /*5620*/  @P0 PRMT R131, R183, 0x7610, R131 ;  /* 0x00007610b7830816 */ /* 0x000fe20000000083 */
[----:B------:R-:W-:Y:S01]  /*5630*/  FMUL.FTZ R183, R184, c[0x0][0x1e8] ;  /* 0x00007a00b8b77a20 */ /* 0x000fe20000410000 */
[----:B------:R-:W-:Y:S01]  /*5640*/  FSEL R41, R109, RZ, P1 ;  /* 0x000000ff6d297208 */ /* 0x000fe20000800000 */
[----:B------:R-:W-:Y:S01]  /*5650*/  @P2 FADD.FTZ R185, R66, R185 ;  /* 0x000000b942b92221 */ /* 0x000fe20000010000 */
[----:B------:R-:W-:Y:S01]  /*5660*/  @P0 LOP3.LUT P1, RZ, R157, 0xff000000, RZ, 0xc0, !PT ;  /* 0xff0000009dff0812 */ /* 0x000fe2000782c0ff */
[----:B------:R-:W-:Y:S01]  /*5670*/  @P2 FADD.FTZ R186, R67, R186 ;  /* 0x000000ba43ba2221 */ /* 0x000fe20000010000 */
[----:B------:R-:W-:Y:S01]  /*5680*/  MOV R98, R86 ;  /* 0x0000005600627202 */ /* 0x000fe20000000f00 */
[-CC-:B------:R-:W-:Y:S01]  /*5690*/  FFMA.FTZ R105, R105, R176.reuse, R175.reuse ;  /* 0x000000b069697223 */ /* 0x180fe200000100af */
[----:B------:R-:W-:Y:S01]  /*56a0*/  @P0 FSEL R108, R183, RZ, P1 ;  /* 0x000000ffb76c0208 */ /* 0x000fe20000800000 */
[----:B------:R-:W-:Y:S01]  /*56b0*/  FMUL.FTZ R187, R186, c[0x0][0x1e8] ;  /* 0x00007a00babb7a20 */ /* 0x000fe20000410000 */
[----:B------:R-:W-:Y:S01]  /*56c0*/  ISETP.NE.U32.AND P1, PT, RZ, c[0x0][0x258], PT ;  /* 0x00009600ff007a0c */ /* 0x000fe20003f25070 */
[----:B------:R-:W-:Y:S01]  /*56d0*/  FFMA.FTZ R112, R112, R176, R175 ;  /* 0x000000b070707223 */ /* 0x000fe200000100af */
[----:B------:R-:W-:Y:S01]  /*56e0*/  @P0 F2FP.BF16.PACK_AB R108, RZ, R108 ;  /* 0x0000006cff6c023e */ /* 0x000fe200000010ff */
[----:B------:R-:W-:Y:S01]  /*56f0*/  FADD.FTZ R104, R104, -R105 ;  /* 0x8000006968687221 */ /* 0x000fe20000010000 */
[----:B------:R-:W-:Y:S01]  /*5700*/  ISETP.NE.AND.EX P1, PT, RZ, c[0x0][0x25c], PT, P1 ;  /* 0x00009700ff007a0c */ /* 0x000fe20003f25310 */
[----:B------:R-:W-:Y:S01]  /*5710*/  FFMA.FTZ R190, R107, R176, R175 ;  /* 0x000000b06bbe7223 */ /* 0x000fe200000100af */
[----:B------:R-:W-:Y:S01]  /*5720*/  @P0 PRMT R131, R131, 0x5410, R108 ;  /* 0x0000541083830816 */ /* 0x000fe2000000006c */
[----:B------:R-:W-:Y:S01]  /*5730*/  FADD.FTZ R106, R106, -R112 ;  /* 0x800000706a6a7221 */ /* 0x000fe20000010000 */
[----:B------:R-:W-:Y:S01]  /*5740*/  FSEL R183, R183, RZ, P3 ;  /* 0x000000ffb7b77208 */ /* 0x000fe20001800000 */
[----:B------:R-:W-:Y:S01]  /*5750*/  FMUL.FTZ R189, R168, R104 ;  /* 0x00000068a8bd7220 */ /* 0x000fe20000410000 */
[----:B------:R-:W-:Y:S01]  /*5760*/  SHF.L.U32 R100, R166, 0x4, RZ ;  /* 0x00000004a6647819 */ /* 0x000fe200000006ff */
[----:B------:R-:W-:-:S02]  /*5770*/  FADD.FTZ R190, R113, -R190 ;  /* 0x800000be71be7221 */ /* 0x000fc40000010000 */
[----:B------:R-:W-:Y:S02]  /*5780*/  @P2 FADD.FTZ R189, R69, R189 ;  /* 0x000000bd45bd2221 */ /* 0x000fe40000010000 */
[----:B------:R-:W-:Y:S02]  /*5790*/  FMUL.FTZ R192, R168, R106 ;  /* 0x0000006aa8c07220 */ /* 0x000fe40000410000 */
[----:B------:R-:W-:Y:S01]  /*57a0*/  @P1 LEA R108, P3, R170, c[0x0][0x258], 0x5 ;  /* 0x00009600aa6c1a11 */ /* 0x000fe200078628ff */
[----:B------:R-:W-:Y:S02]  /*57b0*/  FMUL.FTZ R190, R168, R190 ;  /* 0x000000bea8be7220 */ /* 0x000fe40000410000 */
[----:B------:R-:W-:Y:S01]  /*57c0*/  FMUL.FTZ R104, R189, c[0x0][0x1e8] ;  /* 0x00007a00bd687a20 */ /* 0x000fe20000410000 */
[----:B------:R-:W-:Y:S01]  /*57d0*/  @P1 LEA.HI.X R109, R170, c[0x0][0x25c], RZ, 0x5, P3 ;  /* 0x00009700aa6d1a11 */ /* 0x000fe200018f2cff */
[----:B------:R-:W-:Y:S01]  /*57e0*/  @P2 FADD.FTZ R192, R70, R192 ;  /* 0x000000c046c02221 */ /* 0x000fe20000010000 */
[----:B------:R-:W-:Y:S01]  /*57f0*/  ISETP.NE.U32.AND P3, PT, RZ, c[0x0][0x258], PT ;  /* 0x00009600ff007a0c */ /* 0x000fe20003f65070 */
[----:B------:R-:W-:-:S02]  /*5800*/  @P2 FADD.FTZ R190, R71, R190 ;  /* 0x000000be47be2221 */ /* 0x000fc40000010000 */
[----:B------:R-:W-:Y:S01]  /*5810*/  FMUL.FTZ R105, R192, c[0x0][0x1e8] ;  /* 0x00007a00c0697a20 */ /* 0x000fe20000410000 */
[----:B------:R-:W-:Y:S01]  /*5820*/  ISETP.NE.AND.EX P3, PT, RZ, c[0x0][0x25c], PT, P3 ;  /* 0x00009700ff007a0c */ /* 0x000fe20003f65330 */
[-CC-:B------:R-:W-:Y:S02]  /*5830*/  FFMA.FTZ R118, R118, R176.reuse, R175.reuse ;  /* 0x000000b076767223 */ /* 0x180fe400000100af */
[--C-:B------:R-:W-:Y:S01]  /*5840*/  FFMA.FTZ R114, R114, R176, R175.reuse ;  /* 0x000000b072727223 */ /* 0x100fe200000100af */
[----:B------:R-:W-:Y:S01]  /*5850*/  SEL R36, R36, R132, P3 ;  /* 0x0000008424247207 */ /* 0x000fe20001800000 */
[----:B------:R-:W-:Y:S01]  /*5860*/  FMUL.FTZ R106, R190, c[0x0][0x1e8] ;  /* 0x00007a00be6a7a20 */ /* 0x000fe20000410000 */
[----:B------:R-:W-:Y:S01]  /*5870*/  SEL R37, R37, R133, P3 ;  /* 0x0000008525257207 */ /* 0x000fe20001800000 */
[--C-:B------:R-:W-:Y:S01]  /*5880*/  FFMA.FTZ R143, R143, R176, R175.reuse ;  /* 0x000000b08f8f7223 */ /* 0x100fe200000100af */
[----:B------:R-:W-:Y:S01]  /*5890*/  SEL R38, R38, R134, P3 ;  /* 0x0000008626267207 */ /* 0x000fe20001800000 */
[----:B------:R-:W-:Y:S01]  /*58a0*/  FADD.FTZ R117, R117, -R118 ;  /* 0x8000007675757221 */ /* 0x000fe20000010000 */
[----:B------:R-:W-:Y:S01]  /*58b0*/  SEL R39, R39, R135, P3 ;  /* 0x0000008727277207 */ /* 0x000fe20001800000 */
[----:B------:R-:W-:-:S02]  /*58c0*/  FFMA.FTZ R142, R142, R176, R175 ;  /* 0x000000b08e8e7223 */ /* 0x000fc400000100af */
[----:B------:R-:W-:Y:S02]  /*58d0*/  FADD.FTZ R114, R110, -R114 ;  /* 0x800000726e727221 */ /* 0x000fe40000010000 */
[----:B------:R0:W-:Y:S01]  /*58e0*/  @P1 STG.E.128 [R108.64], R36 ;  /* 0x000000246c001986 */ /* 0x0001e2000c101d04 */
[-CC-:B------:R-:W-:Y:S02]  /*58f0*/  FFMA.FTZ R115, R115, R176.reuse, R175.reuse ;  /* 0x000000b073737223 */ /* 0x180fe400000100af */
[-CC-:B------:R-:W-:Y:S02]  /*5900*/  FFMA.FTZ R136, R136, R176.reuse, R175.reuse ;  /* 0x000000b088887223 */ /* 0x180fe400000100af */
[-CC-:B------:R-:W-:Y:S02]  /*5910*/  FFMA.FTZ R140, R140, R176.reuse, R175.reuse ;  /* 0x000000b08c8c7223 */ /* 0x180fe400000100af */
[-CC-:B------:R-:W-:Y:S02]  /*5920*/  FFMA.FTZ R138, R138, R176.reuse, R175.reuse ;  /* 0x000000b08a8a7223 */ /* 0x180fe400000100af */
[----:B------:R-:W-:-:S02]  /*5930*/  FFMA.FTZ R141, R141, R176, R175 ;  /* 0x000000b08d8d7223 */ /* 0x000fc400000100af */
[-CC-:B------:R-:W-:Y:S02]  /*5940*/  FFMA.FTZ R171, R171, R176.reuse, R175.reuse ;  /* 0x000000b0abab7223 */ /* 0x180fe400000100af */
[----:B------:R-:W-:Y:S02]  /*5950*/  FFMA.FTZ R173, R173, R176, R175 ;  /* 0x000000b0adad7223 */ /* 0x000fe400000100af */
[----:B------:R-:W-:Y:S02]  /*5960*/  FADD.FTZ R147, R147, -R143 ;  /* 0x8000008f93937221 */ /* 0x000fe40000010000 */
[----:B------:R-:W-:Y:S01]  /*5970*/  FMUL.FTZ R143, R168, R117 ;  /* 0x00000075a88f7220 */ /* 0x000fe20000410000 */
[----:B0-----:R-:W-:Y:S01]  /*5980*/  SEL R36, R42, R124, P3 ;  /* 0x0000007c2a247207 */ /* 0x001fe20001800000 */
[----:B------:R-:W-:Y:S01]  /*5990*/  FADD.FTZ R142, R174, -R142 ;  /* 0x8000008eae8e7221 */ /* 0x000fe20000010000 */
[----:B------:R-:W-:Y:S01]  /*59a0*/  SEL R37, R43, R125, P3 ;  /* 0x0000007d2b257207 */ /* 0x000fe20001800000 */
[----:B------:R-:W-:Y:S01]  /*59b0*/  FMUL.FTZ R118, R168, R114 ;  /* 0x00000072a8767220 */ /* 0x000fe20000410000 */
[----:B------:R-:W-:Y:S01]  /*59c0*/  SEL R38, R182, R126, P3 ;  /* 0x0000007eb6267207 */ /* 0x000fe20001800000 */
[----:B------:R-:W-:Y:S01]  /*59d0*/  FADD.FTZ R115, R111, -R115 ;  /* 0x800000736f737221 */ /* 0x000fe20000010000 */
[----:B------:R-:W-:Y:S01]  /*59e0*/  SEL R39, R184, R127, P3 ;  /* 0x0000007fb8277207 */ /* 0x000fe20001800000 */
[----:B------:R-:W-:Y:S01]  /*59f0*/  FMUL.FTZ R184, R185, c[0x0][0x1e8] ;  /* 0x00007a00b9b87a20 */ /* 0x000fe20000410000 */
[----:B------:R-:W-:Y:S01]  /*5a00*/  F2FP.BF16.PACK_AB R43, R183, R41 ;  /* 0x00000029b72b723e */ /* 0x000fe200000010ff */
[----:B------:R-:W-:Y:S01]  /*5a10*/  FADD.FTZ R136, R119, -R136 ;  /* 0x8000008877887221 */ /* 0x000fe20000010000 */
[----:B------:R-:W-:Y:S01]  /*5a20*/  F2FP.BF16.PACK_AB R42, R181, R40 ;  /* 0x00000028b52a723e */ /* 0x000fe200000010ff */
[----:B------:R0:W-:Y:S01]  /*5a30*/  @P1 STG.E.128 [R108.64+0x10], R36 ;  /* 0x000010246c001986 */ /* 0x0001e2000c101d04 */
[----:B------:R-:W-:Y:S01]  /*5a40*/  FSEL R41, R178, RZ, P4 ;  /* 0x000000ffb2297208 */ /* 0x000fe20002000000 */
[----:B------:R-:W-:Y:S01]  /*5a50*/  FMUL.FTZ R181, R168, R94 ;  /* 0x0000005ea8b57220 */ /* 0x000fe20000410000 */
[----:B------:R-:W-:Y:S01]  /*5a60*/  FSEL R40, R177, RZ, P5 ;  /* 0x000000ffb1287208 */ /* 0x000fe20002800000 */
[----:B------:R-:W-:Y:S01]  /*5a70*/  FADD.FTZ R140, R137, -R140 ;  /* 0x8000008c898c7221 */ /* 0x000fe20000010000 */
[----:B------:R-:W-:Y:S01]  /*5a80*/  F2FP.BF16.PACK_AB R41, R179, R41 ;  /* 0x00000029b329723e */ /* 0x000fe200000010ff */
[----:B------:R-:W-:Y:S01]  /*5a90*/  FMUL.FTZ R179, R84, c[0x0][0x1e8] ;  /* 0x00007a0054b37a20 */ /* 0x000fe20000410000 */
[----:B------:R-:W-:Y:S01]  /*5aa0*/  F2FP.BF16.PACK_AB R40, R40, R180 ;  /* 0x000000b42828723e */ /* 0x000fe200000010ff */
[----:B------:R-:W-:-:S02]  /*5ab0*/  @P2 FADD.FTZ R181, R65, R181 ;  /* 0x000000b541b52221 */ /* 0x000fc40000010000 */
[----:B------:R-:W-:Y:S02]  /*5ac0*/  FADD.FTZ R138, R144, -R138 ;  /* 0x8000008a908a7221 */ /* 0x000fe40000010000 */
[----:B------:R-:W-:Y:S02]  /*5ad0*/  FADD.FTZ R141, R139, -R141 ;  /* 0x8000008d8b8d7221 */ /* 0x000fe40000010000 */
[----:B------:R-:W-:Y:S02]  /*5ae0*/  FADD.FTZ R171, R145, -R171 ;  /* 0x800000ab91ab7221 */ /* 0x000fe40000010000 */
[----:B------:R-:W-:Y:S01]  /*5af0*/  FADD.FTZ R146, R146, -R173 ;  /* 0x800000ad92927221 */ /* 0x000fe20000010000 */
[----:B0-----:R-:W-:Y:S01]  /*5b00*/  SHF.L.U32 R38, R170, 0x4, RZ ;  /* 0x00000004aa267819 */ /* 0x001fe200000006ff */
[----:B------:R-:W-:Y:S01]  /*5b10*/  FMUL.FTZ R108, R168, R120 ;  /* 0x00000078a86c7220 */ /* 0x000fe20000410000 */
[----:B------:R-:W-:Y:S01]  /*5b20*/  SHF.R.U32.HI R170, RZ, 0x1c, R170 ;  /* 0x0000001cffaa7819 */ /* 0x000fe200000116aa */
[----:B------:R-:W-:Y:S01]  /*5b30*/  FFMA.FTZ R120, R207, R176, R175 ;  /* 0x000000b0cf787223 */ /* 0x000fe200000100af */
[----:B------:R-:W-:Y:S01]  /*5b40*/  IADD3 R36, P4, R38, c[0x0][0x248], RZ ;  /* 0x0000920026247a10 */ /* 0x000fe20007f9e0ff */
[----:B------:R-:W-:-:S02]  /*5b50*/  @P2 FADD.FTZ R108, R53, R108 ;  /* 0x0000006c356c2221 */ /* 0x000fc40000010000 */
[----:B------:R-:W-:Y:S01]  /*5b60*/  FADD.FTZ R120, R206, -R120 ;  /* 0x80000078ce787221 */ /* 0x000fe20000010000 */
[----:B------:R-:W-:Y:S01]  /*5b70*/  IADD3.X R37, R170, c[0x0][0x24c], RZ, P4, !PT ;  /* 0x00009300aa257a10 */ /* 0x000fe200027fe4ff */
[C---:B------:R-:W-:Y:S02]  /*5b80*/  FMUL.FTZ R109, R168.reuse, R122 ;  /* 0x0000007aa86d7220 */ /* 0x040fe40000410000 */
[----:B------:R-:W-:Y:S02]  /*5b90*/  FMUL.FTZ R120, R168, R120 ;  /* 0x00000078a8787220 */ /* 0x000fe40000410000 */
[----:B------:R0:W-:Y:S01]  /*5ba0*/  STG.E.128 [R36.64], R40 ;  /* 0x0000002824007986 */ /* 0x0001e2000c101d04 */
[----:B------:R-:W-:Y:S02]  /*5bb0*/  @P2 FADD.FTZ R109, R57, R109 ;  /* 0x0000006d396d2221 */ /* 0x000fe40000010000 */
[----:B------:R-:W-:Y:S02]  /*5bc0*/  @P2 FADD.FTZ R120, R58, R120 ;  /* 0x000000783a782221 */ /* 0x000fe40000010000 */
[----:B------:R-:W-:-:S02]  /*5bd0*/  @P2 FADD.FTZ R143, R74, R143 ;  /* 0x0000008f4a8f2221 */ /* 0x000fc40000010000 */
[----:B------:R-:W-:Y:S02]  /*5be0*/  FMUL.FTZ R182, R120, c[0x0][0x1e8] ;  /* 0x00007a0078b67a20 */ /* 0x000fe40000410000 */
[----:B------:R-:W-:Y:S02]  /*5bf0*/  @P2 FADD.FTZ R118, R73, R118 ;  /* 0x0000007649762221 */ /* 0x000fe40000010000 */
[C---:B------:R-:W-:Y:S02]  /*5c00*/  FMUL.FTZ R114, R168.reuse, R142 ;  /* 0x0000008ea8727220 */ /* 0x040fe40000410000 */
[C---:B------:R-:W-:Y:S02]  /*5c10*/  FMUL.FTZ R173, R168.reuse, R136 ;  /* 0x00000088a8ad7220 */ /* 0x040fe40000410000 */
[C---:B------:R-:W-:Y:S02]  /*5c20*/  FMUL.FTZ R110, R168.reuse, R140 ;  /* 0x0000008ca86e7220 */ /* 0x040fe40000410000 */
[----:B------:R-:W-:Y:S01]  /*5c30*/  FMUL.FTZ R145, R168, R138 ;  /* 0x0000008aa8917220 */ /* 0x000fe20000410000 */
[----:B0-----:R-:W-:Y:S01]  /*5c40*/  @P0 IADD3 R36, P4, R38, c[0x0][0x250], RZ ;  /* 0x0000940026240a10 */ /* 0x001fe20007f9e0ff */
[----:B------:R-:W-:Y:S01]  /*5c50*/  FMUL.FTZ R43, R168, R188 ;  /* 0x000000bca82b7220 */ /* 0x000fe20000410000 */
[----:B------:R-:W-:Y:S01]  /*5c60*/  SEL R38, R84, R134, P3 ;  /* 0x0000008654267207 */ /* 0x000fe20001800000 */
[----:B------:R-:W-:Y:S01]  /*5c70*/  FMUL.FTZ R42, R168, R201 ;  /* 0x000000c9a82a7220 */ /* 0x000fe20000410000 */
[----:B------:R-:W-:Y:S01]  /*5c80*/  @P0 IADD3.X R37, R170, c[0x0][0x254], RZ, P4, !PT ;  /* 0x00009500aa250a10 */ /* 0x000fe200027fe4ff */
[----:B------:R-:W-:Y:S01]  /*5c90*/  @P2 FADD.FTZ R43, R52, R43 ;  /* 0x0000002b342b2221 */ /* 0x000fe20000010000 */
[----:B------:R-:W-:Y:S01]  /*5ca0*/  @P1 LEA R40, P4, R169, c[0x0][0x258], 0x5 ;  /* 0x00009600a9281a11 */ /* 0x000fe200078828ff */
[----:B------:R-:W-:-:S02]  /*5cb0*/  @P2 FADD.FTZ R42, R55, R42 ;  /* 0x0000002a372a2221 */ /* 0x000fc40000010000 */
[----:B------:R0:W-:Y:S01]  /*5cc0*/  @P0 STG.E.128 [R36.64], R128 ;  /* 0x0000008024000986 */ /* 0x0001e2000c101d04 */
[----:B------:R-:W-:Y:S01]  /*5cd0*/  @P1 LEA.HI.X R41, R169, c[0x0][0x25c], RZ, 0x5, P4 ;  /* 0x00009700a9291a11 */ /* 0x000fe200020f2cff */
[----:B------:R-:W-:Y:S01]  /*5ce0*/  FMUL.FTZ R144, R168, R141 ;  /* 0x0000008da8907220 */ /* 0x000fe20000410000 */
[C---:B------:R-:W-:Y:S01]  /*5cf0*/  SEL R39, R42.reuse, R135, P3 ;  /* 0x000000872a277207 */ /* 0x040fe20001800000 */
[----:B------:R-:W-:Y:S01]  /*5d00*/  FMUL.FTZ R42, R42, c[0x0][0x1e8] ;  /* 0x00007a002a2a7a20 */ /* 0x000fe20000410000 */
[----:B------:R-:W-:Y:S01]  /*5d10*/  LOP3.LUT P4, RZ, R92, 0xff00, RZ, 0xc0, !PT ;  /* 0x0000ff005cff7812 */ /* 0x000fe2000788c0ff */
[C---:B------:R-:W-:Y:S02]  /*5d20*/  FMUL.FTZ R111, R168.reuse, R171 ;  /* 0x000000aba86f7220 */ /* 0x040fe40000410000 */
[----:B------:R-:W-:Y:S02]  /*5d30*/  FMUL.FTZ R142, R168, R146 ;  /* 0x00000092a88e7220 */ /* 0x000fe40000410000 */
[----:B------:R-:W-:-:S02]  /*5d40*/  @P2 FADD.FTZ R173, R76, R173 ;  /* 0x000000ad4cad2221 */ /* 0x000fc40000010000 */
[----:B------:R-:W-:Y:S02]  /*5d50*/  @P2 FADD.FTZ R145, R78, R145 ;  /* 0x000000914e912221 */ /* 0x000fe40000010000 */
[----:B------:R-:W-:Y:S02]  /*5d60*/  FMUL.FTZ R119, R173, c[0x0][0x1e8] ;  /* 0x00007a00ad777a20 */ /* 0x000fe40000410000 */
[----:B------:R-:W-:Y:S01]  /*5d70*/  @P2 FADD.FTZ R144, R79, R144 ;  /* 0x000000904f902221 */ /* 0x000fe20000010000 */
[C---:B0-----:R-:W-:Y:S01]  /*5d80*/  SEL R36, R43.reuse, R132, P3 ;  /* 0x000000842b247207 */ /* 0x041fe20001800000 */
[----:B------:R-:W-:Y:S01]  /*5d90*/  FMUL.FTZ R43, R43, c[0x0][0x1e8] ;  /* 0x00007a002b2b7a20 */ /* 0x000fe20000410000 */
[----:B------:R-:W-:Y:S01]  /*5da0*/  SEL R37, R108, R133, P3 ;  /* 0x000000856c257207 */ /* 0x000fe20001800000 */
[----:B------:R-:W-:Y:S02]  /*5db0*/  @P2 FADD.FTZ R142, R82, R142 ;  /* 0x0000008e528e2221 */ /* 0x000fe40000010000 */
[----:B------:R-:W-:-:S02]  /*5dc0*/  FMUL.FTZ R136, R145, c[0x0][0x1e8] ;  /* 0x00007a0091887a20 */ /* 0x000fc40000410000 */
[----:B------:R0:W-:Y:S01]  /*5dd0*/  @P1 STG.E.128 [R40.64], R36 ;  /* 0x0000002428001986 */ /* 0x0001e2000c101d04 */
[----:B------:R-:W-:Y:S02]  /*5de0*/  FMUL.FTZ R137, R144, c[0x0][0x1e8] ;  /* 0x00007a0090897a20 */ /* 0x000fe40000410000 */
[----:B------:R-:W-:Y:S02]  /*5df0*/  FMUL.FTZ R138, R142, c[0x0][0x1e8] ;  /* 0x00007a008e8a7a20 */ /* 0x000fe40000410000 */
[----:B------:R-:W-:Y:S02]  /*5e00*/  @P2 FADD.FTZ R110, R77, R110 ;  /* 0x0000006e4d6e2221 */ /* 0x000fe40000010000 */
[----:B------:R-:W-:Y:S02]  /*5e10*/  @P2 FADD.FTZ R111, R80, R111 ;  /* 0x0000006f506f2221 */ /* 0x000fe40000010000 */
[----:B------:R-:W-:Y:S01]  /*5e20*/  @P2 FADD.FTZ R114, R81, R114 ;  /* 0x0000007251722221 */ /* 0x000fe20000010000 */
[C---:B0-----:R-:W-:Y:S01]  /*5e30*/  SEL R36, R85.reuse, R124, P3 ;  /* 0x0000007c55247207 */ /* 0x041fe20001800000 */
[----:B------:R-:W-:Y:S01]  /*5e40*/  FMUL.FTZ R85, R85, c[0x0][0x1e8] ;  /* 0x00007a0055557a20 */ /* 0x000fe20000410000 */
[----:B------:R-:W-:-:S02]  /*5e50*/  SEL R37, R109, R125, P3 ;  /* 0x0000007d6d257207 */ /* 0x000fc40001800000 */
[----:B------:R-:W-:Y:S02]  /*5e60*/  SEL R38, R120, R126, P3 ;  /* 0x0000007e78267207 */ /* 0x000fe40001800000 */
[C---:B------:R-:W-:Y:S01]  /*5e70*/  SEL R39, R121.reuse, R127, P3 ;  /* 0x0000007f79277207 */ /* 0x040fe20001800000 */
[----:B------:R-:W-:Y:S01]  /*5e80*/  FMUL.FTZ R121, R121, c[0x0][0x1e8] ;  /* 0x00007a0079797a20 */ /* 0x000fe20000410000 */
[----:B------:R-:W-:Y:S02]  /*5e90*/  SHF.L.U32 R120, R169, 0x4, RZ ;  /* 0x00000004a9787819 */ /* 0x000fe400000006ff */
[----:B------:R-:W-:Y:S01]  /*5ea0*/  SHF.R.U32.HI R169, RZ, 0x1c, R169 ;  /* 0x0000001cffa97819 */ /* 0x000fe200000116a9 */
[----:B------:R0:W-:Y:S02]  /*5eb0*/  @P1 STG.E.128 [R40.64+0x10], R36 ;  /* 0x0000102428001986 */ /* 0x0001e4000c101d04 */
[----:B0-----:R-:W-:Y:S02]  /*5ec0*/  MOV R36, R92 ;  /* 0x0000005c00247202 */ /* 0x001fe40000000f00 */
[----:B------:R-:W-:-:S02]  /*5ed0*/  @P0 MOV R37, R158 ;  /* 0x0000009e00250202 */ /* 0x000fc40000000f00 */
[----:B------:R-:W-:Y:S02]  /*5ee0*/  LOP3.LUT P6, RZ, R36, 0xff, RZ, 0xc0, !PT ;  /* 0x000000ff24ff7812 */ /* 0x000fe400078cc0ff */
[----:B------:R-:W-:Y:S01]  /*5ef0*/  @P0 LOP3.LUT P5, RZ, R37, 0xff, RZ, 0xc0, !PT ;  /* 0x000000ff25ff0812 */ /* 0x000fe200078ac0ff */
[----:B------:R-:W-:Y:S01]  /*5f00*/  FMUL.FTZ R37, R108, c[0x0][0x1e8] ;  /* 0x00007a006c257a20 */ /* 0x000fe20000410000 */
[C---:B------:R-:W-:Y:S02]  /*5f10*/  FSEL R36, R43.reuse, RZ, P6 ;  /* 0x000000ff2b247208 */ /* 0x040fe40003000000 */
[----:B------:R-:W-:Y:S02]  /*5f20*/  @P0 LOP3.LUT P6, RZ, R158, 0xff00, RZ, 0xc0, !PT ;  /* 0x0000ff009eff0812 */ /* 0x000fe400078cc0ff */
[----:B------:R-:W-:Y:S02]  /*5f30*/  @P0 FSEL R43, R43, RZ, P5 ;  /* 0x000000ff2b2b0208 */ /* 0x000fe40002800000 */
[----:B------:R-:W-:-:S02]  /*5f40*/  LOP3.LUT P5, RZ, R92, 0xff0000, RZ, 0xc0, !PT ;  /* 0x00ff00005cff7812 */ /* 0x000fc400078ac0ff */
[C---:B------:R-:W-:Y:S02]  /*5f50*/  FSEL R108, R37.reuse, RZ, P4 ;  /* 0x000000ff256c7208 */ /* 0x040fe40002000000 */
[----:B------:R-:W-:Y:S02]  /*5f60*/  @P0 LOP3.LUT P4, RZ, R158, 0xff0000, RZ, 0xc0, !PT ;  /* 0x00ff00009eff0812 */ /* 0x000fe4000788c0ff */
[----:B------:R-:W-:Y:S02]  /*5f70*/  @P0 FSEL R84, R37, RZ, P6 ;  /* 0x000000ff25540208 */ /* 0x000fe40003000000 */
[----:B------:R-:W-:Y:S01]  /*5f80*/  LOP3.LUT P6, RZ, R92, 0xff000000, RZ, 0xc0, !PT ;  /* 0xff0000005cff7812 */ /* 0x000fe200078cc0ff */
[----:B------:R-:W-:Y:S01]  /*5f90*/  FFMA.FTZ R92, R208, R176, R175 ;  /* 0x000000b0d05c7223 */ /* 0x000fe200000100af */
[C---:B------:R-:W-:Y:S02]  /*5fa0*/  FSEL R37, R179.reuse, RZ, P5 ;  /* 0x000000ffb3257208 */ /* 0x040fe40002800000 */
[----:B------:R-:W-:Y:S01]  /*5fb0*/  @P0 FSEL R179, R179, RZ, P4 ;  /* 0x000000ffb3b30208 */ /* 0x000fe20002000000 */
[----:B------:R-:W-:Y:S01]  /*5fc0*/  FADD.FTZ R92, R96, -R92 ;  /* 0x8000005c605c7221 */ /* 0x000fe20000010000 */
[----:B------:R-:W-:Y:S01]  /*5fd0*/  LOP3.LUT P4, RZ, R93, 0xff, RZ, 0xc0, !PT ;  /* 0x000000ff5dff7812 */ /* 0x000fe2000788c0ff */
[----:B------:R-:W-:Y:S01]  /*5fe0*/  FMUL.FTZ R96, R109, c[0x0][0x1e8] ;  /* 0x00007a006d607a20 */ /* 0x000fe20000410000 */
[----:B------:R-:W-:-:S02]  /*5ff0*/  FSEL R41, R42, RZ, P6 ;  /* 0x000000ff2a297208 */ /* 0x000fc40003000000 */
[----:B------:R-:W-:Y:S02]  /*6000*/  @P0 LOP3.LUT P6, RZ, R159, 0xff, RZ, 0xc0, !PT ;  /* 0x000000ff9fff0812 */ /* 0x000fe400078cc0ff */
[C---:B------:R-:W-:Y:S02]  /*6010*/  FSEL R38, R85.reuse, RZ, P4 ;  /* 0x000000ff55267208 */ /* 0x040fe40002000000 */
[----:B------:R-:W-:Y:S02]  /*6020*/  @P0 LOP3.LUT P5, RZ, R158, 0xff000000, RZ, 0xc0, !PT ;  /* 0xff0000009eff0812 */ /* 0x000fe400078ac0ff */
[----:B------:R-:W-:Y:S02]  /*6030*/  @P0 FSEL R85, R85, RZ, P6 ;  /* 0x000000ff55550208 */ /* 0x000fe40003000000 */
[----:B------:R-:W-:Y:S02]  /*6040*/  LOP3.LUT P6, RZ, R93, 0xff000000, RZ, 0xc0, !PT ;  /* 0xff0000005dff7812 */ /* 0x000fe400078cc0ff */
[----:B------:R-:W-:-:S02]  /*6050*/  @P0 FSEL R42, R42, RZ, P5 ;  /* 0x000000ff2a2a0208 */ /* 0x000fc40002800000 */
[----:B------:R-:W-:Y:S02]  /*6060*/  LOP3.LUT P5, RZ, R93, 0xff00, RZ, 0xc0, !PT ;  /* 0x0000ff005dff7812 */ /* 0x000fe400078ac0ff */
[----:B------:R-:W-:Y:S02]  /*6070*/  FSEL R109, R121, RZ, P6 ;  /* 0x000000ff796d7208 */ /* 0x000fe40003000000 */
[----:B------:R-:W-:Y:S02]  /*6080*/  @P0 LOP3.LUT P6, RZ, R159, 0xff00, RZ, 0xc0, !PT ;  /* 0x0000ff009fff0812 */ /* 0x000fe400078cc0ff */
[----:B------:R-:W-:Y:S01]  /*6090*/  LOP3.LUT P4, RZ, R93, 0xff0000, RZ, 0xc0, !PT ;  /* 0x00ff00005dff7812 */ /* 0x000fe2000788c0ff */
[----:B------:R-:W-:Y:S01]  /*60a0*/  FFMA.FTZ R93, R213, R176, R175 ;  /* 0x000000b0d55d7223 */ /* 0x000fe200000100af */
[----:B------:R-:W-:Y:S02]  /*60b0*/  MOV R39, R88 ;  /* 0x0000005800277202 */ /* 0x000fe40000000f00 */
[C---:B------:R-:W-:Y:S01]  /*60c0*/  FSEL R40, R96.reuse, RZ, P5 ;  /* 0x000000ff60287208 */ /* 0x040fe20002800000 */
[----:B------:R-:W-:Y:S01]  /*60d0*/  FADD.FTZ R93, R97, -R93 ;  /* 0x8000005d615d7221 */ /* 0x000fe20000010000 */
[----:B------:R-:W-:-:S02]  /*60e0*/  @P0 FSEL R96, R96, RZ, P6 ;  /* 0x000000ff60600208 */ /* 0x000fc40003000000 */
[----:B------:R-:W-:Y:S02]  /*60f0*/  @P0 LOP3.LUT P6, RZ, R159, 0xff0000, RZ, 0xc0, !PT ;  /* 0x00ff00009fff0812 */ /* 0x000fe400078cc0ff */
[----:B------:R-:W-:Y:S02]  /*6100*/  LOP3.LUT P5, RZ, R39, 0xff, RZ, 0xc0, !PT ;  /* 0x000000ff27ff7812 */ /* 0x000fe400078ac0ff */
[----:B------:R-:W-:Y:S02]  /*6110*/  @P0 MOV R39, R160 ;  /* 0x000000a000270202 */ /* 0x000fe40000000f00 */
[----:B------:R-:W-:Y:S02]  /*6120*/  FSEL R97, R182, RZ, P4 ;  /* 0x000000ffb6617208 */ /* 0x000fe40002000000 */
[----:B------:R-:W-:Y:S02]  /*6130*/  F2FP.BF16.PACK_AB R38, R40, R38 ;  /* 0x000000262826723e */ /* 0x000fe400000010ff */
[----:B------:R-:W-:-:S02]  /*6140*/  @P0 FSEL R182, R182, RZ, P6 ;  /* 0x000000ffb6b60208 */ /* 0x000fc40003000000 */
[----:B------:R-:W-:Y:S02]  /*6150*/  IADD3 R40, P6, R120, c[0x0][0x248], RZ ;  /* 0x0000920078287a10 */ /* 0x000fe40007fde0ff */
[----:B------:R-:W-:Y:S02]  /*6160*/  @P0 LOP3.LUT P4, RZ, R39, 0xff, RZ, 0xc0, !PT ;  /* 0x000000ff27ff0812 */ /* 0x000fe4000788c0ff */
[----:B------:R-:W-:Y:S01]  /*6170*/  F2FP.BF16.PACK_AB R39, R109, R97 ;  /* 0x000000616d27723e */ /* 0x000fe200000010ff */
[----:B------:R-:W-:Y:S01]  /*6180*/  FMUL.FTZ R97, R168, R123 ;  /* 0x0000007ba8617220 */ /* 0x000fe20000410000 */
[----:B------:R-:W-:Y:S02]  /*6190*/  F2FP.BF16.PACK_AB R37, R41, R37 ;  /* 0x000000252925723e */ /* 0x000fe400000010ff */
[----:B------:R-:W-:Y:S01]  /*61a0*/  IADD3.X R41, R169, c[0x0][0x24c], RZ, P6, !PT ;  /* 0x00009300a9297a10 */ /* 0x000fe200037fe4ff */
[----:B------:R-:W-:Y:S01]  /*61b0*/  @P2 FADD.FTZ R97, R60, R97 ;  /* 0x000000613c612221 */ /* 0x000fe20000010000 */
[----:B------:R-:W-:-:S02]  /*61c0*/  F2FP.BF16.PACK_AB R36, R108, R36 ;  /* 0x000000246c24723e */ /* 0x000fc400000010ff */
[----:B------:R-:W-:Y:S01]  /*61d0*/  @P0 LOP3.LUT P6, RZ, R159, 0xff000000, RZ, 0xc0, !PT ;  /* 0xff0000009fff0812 */ /* 0x000fe200078cc0ff */
[----:B------:R-:W-:Y:S01]  /*61e0*/  FMUL.FTZ R123, R97, c[0x0][0x1e8] ;  /* 0x00007a00617b7a20 */ /* 0x000fe20000410000 */
[----:B------:R-:W-:Y:S01]  /*61f0*/  @P0 F2FP.BF16.PACK_AB R43, RZ, R43 ;  /* 0x0000002bff2b023e */ /* 0x000fe200000010ff */
[----:B------:R0:W-:Y:S01]  /*6200*/  STG.E.128 [R40.64], R36 ;  /* 0x0000002428007986 */ /* 0x0001e2000c101d04 */
[----:B------:R-:W-:Y:S02]  /*6210*/  @P0 FSEL R101, R121, RZ, P6 ;  /* 0x000000ff79650208 */ /* 0x000fe40003000000 */
[C---:B------:R-:W-:Y:S02]  /*6220*/  FSEL R109, R123.reuse, RZ, P5 ;  /* 0x000000ff7b6d7208 */ /* 0x040fe40002800000 */
[----:B------:R-:W-:Y:S02]  /*6230*/  LOP3.LUT P6, RZ, R88, 0xff00, RZ, 0xc0, !PT ;  /* 0x0000ff0058ff7812 */ /* 0x000fe400078cc0ff */
[----:B------:R-:W-:-:S02]  /*6240*/  @P0 FSEL R123, R123, RZ, P4 ;  /* 0x000000ff7b7b0208 */ /* 0x000fc40002000000 */
[----:B------:R-:W-:Y:S02]  /*6250*/  @P0 LOP3.LUT P4, RZ, R160, 0xff00, RZ, 0xc0, !PT ;  /* 0x0000ff00a0ff0812 */ /* 0x000fe4000788c0ff */
[----:B------:R-:W-:Y:S02]  /*6260*/  @P0 F2FP.BF16.PACK_AB R179, RZ, R179 ;  /* 0x000000b3ffb3023e */ /* 0x000fe400000010ff */
[----:B------:R-:W-:Y:S02]  /*6270*/  @P0 F2FP.BF16.PACK_AB R85, RZ, R85 ;  /* 0x00000055ff55023e */ /* 0x000fe400000010ff */
[----:B------:R-:W-:Y:S02]  /*6280*/  @P0 F2FP.BF16.PACK_AB R182, RZ, R182 ;  /* 0x000000b6ffb6023e */ /* 0x000fe400000010ff */
[----:B------:R-:W-:Y:S01]  /*6290*/  @P0 F2FP.BF16.PACK_AB R84, RZ, R84 ;  /* 0x00000054ff54023e */ /* 0x000fe200000010ff */
[----:B0-----:R-:W-:Y:S01]  /*62a0*/  FMUL.FTZ R40, R168, R92 ;  /* 0x0000005ca8287220 */ /* 0x001fe20000410000 */
[----:B------:R-:W-:Y:S01]  /*62b0*/  @P0 IADD3 R36, P5, R120, c[0x0][0x250], RZ ;  /* 0x0000940078240a10 */ /* 0x000fe20007fbe0ff */
[----:B------:R-:W-:Y:S01]  /*62c0*/  FMUL.FTZ R38, R168, R211 ;  /* 0x000000d3a8267220 */ /* 0x000fe20000410000 */
[----:B------:R-:W-:Y:S01]  /*62d0*/  @P0 F2FP.BF16.PACK_AB R42, RZ, R42 ;  /* 0x0000002aff2a023e */ /* 0x000fe200000010ff */
[----:B------:R-:W-:Y:S01]  /*62e0*/  @P2 FADD.FTZ R40, R61, R40 ;  /* 0x000000283d282221 */ /* 0x000fe20000010000 */
[----:B------:R-:W-:Y:S01]  /*62f0*/  @P0 IADD3.X R37, R169, c[0x0][0x254], RZ, P5, !PT ;  /* 0x00009500a9250a10 */ /* 0x000fe20002ffe4ff */
[----:B------:R-:W-:Y:S01]  /*6300*/  @P2 FADD.FTZ R38, R62, R38 ;  /* 0x000000263e262221 */ /* 0x000fe20000010000 */
[----:B------:R-:W-:Y:S01]  /*6310*/  LOP3.LUT P5, RZ, R88, 0xff0000, RZ, 0xc0, !PT ;  /* 0x00ff000058ff7812 */ /* 0x000fe200078ac0ff */
[----:B------:R-:W-:Y:S01]  /*6320*/  FMUL.FTZ R177, R40, c[0x0][0x1e8] ;  /* 0x00007a0028b17a20 */ /* 0x000fe20000410000 */
[----:B------:R-:W-:Y:S01]  /*6330*/  @P0 F2FP.BF16.PACK_AB R96, RZ, R96 ;  /* 0x00000060ff60023e */ /* 0x000fe200000010ff */
[C---:B------:R-:W-:Y:S01]  /*6340*/  FMUL.FTZ R39, R168.reuse, R93 ;  /* 0x0000005da8277220 */ /* 0x040fe20000410000 */
[----:B------:R-:W-:Y:S01]  /*6350*/  SHF.R.U32.HI R93, RZ, 0x1c, R167 ;  /* 0x0000001cff5d7819 */ /* 0x000fe200000116a7 */
[----:B------:R-:W-:Y:S01]  /*6360*/  FMUL.FTZ R41, R168, R214 ;  /* 0x000000d6a8297220 */ /* 0x000fe20000410000 */
[----:B------:R-:W-:Y:S01]  /*6370*/  FSEL R108, R177, RZ, P6 ;  /* 0x000000ffb16c7208 */ /* 0x000fe20003000000 */
[----:B------:R-:W-:Y:S01]  /*6380*/  FMUL.FTZ R170, R38, c[0x0][0x1e8] ;  /* 0x00007a0026aa7a20 */ /* 0x000fe20000410000 */
[----:B------:R-:W-:Y:S01]  /*6390*/  @P0 LOP3.LUT P6, RZ, R160, 0xff0000, RZ, 0xc0, !PT ;  /* 0x00ff0000a0ff0812 */ /* 0x000fe200078cc0ff */
[----:B------:R-:W-:Y:S01]  /*63a0*/  @P2 FADD.FTZ R39, R63, R39 ;  /* 0x000000273f272221 */ /* 0x000fe20000010000 */
[----:B------:R-:W-:Y:S01]  /*63b0*/  @P0 FSEL R177, R177, RZ, P4 ;  /* 0x000000ffb1b10208 */ /* 0x000fe20002000000 */
[----:B------:R-:W-:Y:S01]  /*63c0*/  @P2 FADD.FTZ R41, R64, R41 ;  /* 0x0000002940292221 */ /* 0x000fe20000010000 */
[C---:B------:R-:W-:Y:S01]  /*63d0*/  FSEL R121, R170.reuse, RZ, P5 ;  /* 0x000000ffaa797208 */ /* 0x040fe20002800000 */
[----:B------:R-:W-:Y:S01]  /*63e0*/  FMUL.FTZ R178, R39, c[0x0][0x1e8] ;  /* 0x00007a0027b27a20 */ /* 0x000fe20000410000 */
[----:B------:R-:W-:Y:S01]  /*63f0*/  @P0 FSEL R170, R170, RZ, P6 ;  /* 0x000000ffaaaa0208 */ /* 0x000fe20003000000 */
[----:B------:R-:W-:Y:S01]  /*6400*/  FMUL.FTZ R169, R41, c[0x0][0x1e8] ;  /* 0x00007a0029a97a20 */ /* 0x000fe20000410000 */
[----:B------:R-:W-:Y:S01]  /*6410*/  LOP3.LUT P4, RZ, R88, 0xff000000, RZ, 0xc0, !PT ;  /* 0xff00000058ff7812 */ /* 0x000fe2000788c0ff */
[----:B------:R-:W-:Y:S01]  /*6420*/  FMUL.FTZ R88, R181, c[0x0][0x1e8] ;  /* 0x00007a00b5587a20 */ /* 0x000fe20000410000 */
[----:B------:R-:W-:Y:S01]  /*6430*/  LOP3.LUT P6, RZ, R89, 0xff, RZ, 0xc0, !PT ;  /* 0x000000ff59ff7812 */ /* 0x000fe200078cc0ff */
[----:B------:R-:W-:Y:S01]  /*6440*/  FFMA.FTZ R92, R103, R176, R175 ;  /* 0x000000b0675c7223 */ /* 0x000fe200000100af */
[----:B------:R-:W-:-:S02]  /*6450*/  @P0 LOP3.LUT P5, RZ, R160, 0xff000000, RZ, 0xc0, !PT ;  /* 0xff000000a0ff0812 */ /* 0x000fc400078ac0ff */
[----:B------:R-:W-:Y:S01]  /*6460*/  FSEL R120, R178, RZ, P4 ;  /* 0x000000ffb2787208 */ /* 0x000fe20002000000 */
[----:B------:R-:W-:Y:S01]  /*6470*/  FADD.FTZ R102, R102, -R92 ;  /* 0x8000005c66667221 */ /* 0x000fe20000010000 */
[----:B------:R-:W-:Y:S02]  /*6480*/  FSEL R122, R169, RZ, P6 ;  /* 0x000000ffa97a7208 */ /* 0x000fe40003000000 */
[----:B------:R-:W-:Y:S01]  /*6490*/  @P0 FSEL R178, R178, RZ, P5 ;  /* 0x000000ffb2b20208 */ /* 0x000fe20002800000 */
[----:B------:R-:W-:Y:S01]  /*64a0*/  FMUL.FTZ R191, R168, R102 ;  /* 0x00000066a8bf7220 */ /* 0x000fe20000410000 */
[----:B------:R-:W-:Y:S02]  /*64b0*/  LOP3.LUT P6, RZ, R89, 0xff0000, RZ, 0xc0, !PT ;  /* 0x00ff000059ff7812 */ /* 0x000fe400078cc0ff */
[----:B------:R-:W-:Y:S01]  /*64c0*/  @P0 LOP3.LUT P4, RZ, R161, 0xff, RZ, 0xc0, !PT ;  /* 0x000000ffa1ff0812 */ /* 0x000fe2000788c0ff */
[----:B------:R-:W-:Y:S01]  /*64d0*/  @P2 FADD.FTZ R191, R68, R191 ;  /* 0x000000bf44bf2221 */ /* 0x000fe20000010000 */
[----:B------:R-:W-:-:S02]  /*64e0*/  LOP3.LUT P5, RZ, R89, 0xff00, RZ, 0xc0, !PT ;  /* 0x0000ff0059ff7812 */ /* 0x000fc400078ac0ff */
[----:B------:R-:W-:Y:S01]  /*64f0*/  FSEL R183, R184, RZ, P6 ;  /* 0x000000ffb8b77208 */ /* 0x000fe20003000000 */
[----:B------:R-:W-:Y:S01]  /*6500*/  FMUL.FTZ R102, R191, c[0x0][0x1e8] ;  /* 0x00007a00bf667a20 */ /* 0x000fe20000410000 */
[----:B------:R-:W-:Y:S02]  /*6510*/  @P0 FSEL R169, R169, RZ, P4 ;  /* 0x000000ffa9a90208 */ /* 0x000fe40002000000 */
[----:B------:R-:W-:Y:S02]  /*6520*/  FSEL R180, R88, RZ, P5 ;  /* 0x000000ff58b47208 */ /* 0x000fe40002800000 */
[----:B------:R-:W-:Y:S02]  /*6530*/  @P0 LOP3.LUT P6, RZ, R161, 0xff0000, RZ, 0xc0, !PT ;  /* 0x00ff0000a1ff0812 */ /* 0x000fe400078cc0ff */
[----:B------:R-:W-:Y:S02]  /*6540*/  LOP3.LUT P4, RZ, R89, 0xff000000, RZ, 0xc0, !PT ;  /* 0xff00000059ff7812 */ /* 0x000fe4000788c0ff */
[----:B------:R-:W-:-:S02]  /*6550*/  @P0 LOP3.LUT P5, RZ, R161, 0xff00, RZ, 0xc0, !PT ;  /* 0x0000ff00a1ff0812 */ /* 0x000fc400078ac0ff */
[----:B------:R-:W-:Y:S02]  /*6560*/  MOV R89, R90 ;  /* 0x0000005a00597202 */ /* 0x000fe40000000f00 */
[----:B------:R-:W-:Y:S02]  /*6570*/  @P0 FSEL R184, R184, RZ, P6 ;  /* 0x000000ffb8b80208 */ /* 0x000fe40003000000 */
[----:B------:R-:W-:Y:S02]  /*6580*/  @P0 FSEL R103, R88, RZ, P5 ;  /* 0x000000ff58670208 */ /* 0x000fe40002800000 */
[----:B------:R-:W-:Y:S02]  /*6590*/  @P0 LOP3.LUT P6, RZ, R161, 0xff000000, RZ, 0xc0, !PT ;  /* 0xff000000a1ff0812 */ /* 0x000fe400078cc0ff */
[----:B------:R-:W-:Y:S01]  /*65a0*/  LOP3.LUT P5, RZ, R89, 0xff, RZ, 0xc0, !PT ;  /* 0x000000ff59ff7812 */ /* 0x000fe200078ac0ff */
[----:B------:R-:W-:Y:S01]  /*65b0*/  FFMA.FTZ R89, R172, R176, R175 ;  /* 0x000000b0ac597223 */ /* 0x000fe200000100af */
[----:B------:R-:W-:-:S02]  /*65c0*/  FSEL R172, R187, RZ, P4 ;  /* 0x000000ffbbac7208 */ /* 0x000fc40002000000 */
[----:B------:R-:W-:Y:S01]  /*65d0*/  @P0 FSEL R187, R187, RZ, P6 ;  /* 0x000000ffbbbb0208 */ /* 0x000fe20003000000 */
[----:B------:R-:W-:Y:S01]  /*65e0*/  FADD.FTZ R116, R116, -R89 ;  /* 0x8000005974747221 */ /* 0x000fe20000010000 */
[----:B------:R-:W-:Y:S02]  /*65f0*/  @P0 MOV R88, R162 ;  /* 0x000000a200580202 */ /* 0x000fe40000000f00 */
[C---:B------:R-:W-:Y:S01]  /*6600*/  @P1 LEA R94, P6, R167.reuse, c[0x0][0x258], 0x5 ;  /* 0x00009600a75e1a11 */ /* 0x040fe200078c28ff */
[----:B------:R-:W-:Y:S01]  /*6610*/  FMUL.FTZ R188, R168, R116 ;  /* 0x00000074a8bc7220 */ /* 0x000fe20000410000 */
[C---:B------:R-:W-:Y:S02]  /*6620*/  SHF.L.U32 R92, R167.reuse, 0x4, RZ ;  /* 0x00000004a75c7819 */ /* 0x040fe400000006ff */
[----:B------:R-:W-:Y:S01]  /*6630*/  @P0 LOP3.LUT P4, RZ, R88, 0xff, RZ, 0xc0, !PT ;  /* 0x000000ff58ff0812 */ /* 0x000fe2000788c0ff */
[----:B------:R-:W-:Y:S01]  /*6640*/  @P2 FADD.FTZ R188, R72, R188 ;  /* 0x000000bc48bc2221 */ /* 0x000fe20000010000 */
[----:B------:R-:W-:-:S02]  /*6650*/  @P1 LEA.HI.X R95, R167, c[0x0][0x25c], RZ, 0x5, P6 ;  /* 0x00009700a75f1a11 */ /* 0x000fc400030f2cff */
[----:B------:R-:W-:Y:S01]  /*6660*/  IADD3 R88, P6, R92, c[0x0][0x248], RZ ;  /* 0x000092005c587a10 */ /* 0x000fe20007fde0ff */
[----:B------:R-:W-:Y:S01]  /*6670*/  FMUL.FTZ R107, R188, c[0x0][0x1e8] ;  /* 0x00007a00bc6b7a20 */ /* 0x000fe20000410000 */
[C---:B------:R-:W-:Y:S02]  /*6680*/  FSEL R112, R102.reuse, RZ, P5 ;  /* 0x000000ff66707208 */ /* 0x040fe40002800000 */
[----:B------:R-:W-:Y:S02]  /*6690*/  @P0 FSEL R102, R102, RZ, P4 ;  /* 0x000000ff66660208 */ /* 0x000fe40002000000 */
[----:B------:R-:W-:Y:S02]  /*66a0*/  IADD3.X R89, R93, c[0x0][0x24c], RZ, P6, !PT ;  /* 0x000093005d597a10 */ /* 0x000fe400037fe4ff */
[----:B------:R-:W-:Y:S02]  /*66b0*/  @P0 IADD3 R92, P4, R92, c[0x0][0x250], RZ ;  /* 0x000094005c5c0a10 */ /* 0x000fe40007f9e0ff */
[----:B------:R-:W-:-:S02]  /*66c0*/  LOP3.LUT P6, RZ, R90, 0xff00, RZ, 0xc0, !PT ;  /* 0x0000ff005aff7812 */ /* 0x000fc400078cc0ff */
[----:B------:R-:W-:Y:S02]  /*66d0*/  @P0 LOP3.LUT P5, RZ, R162, 0xff00, RZ, 0xc0, !PT ;  /* 0x0000ff00a2ff0812 */ /* 0x000fe400078ac0ff */
[----:B------:R-:W-:Y:S02]  /*66e0*/  @P0 IADD3.X R93, R93, c[0x0][0x254], RZ, P4, !PT ;  /* 0x000095005d5d0a10 */ /* 0x000fe400027fe4ff */
[----:B------:R-:W-:Y:S02]  /*66f0*/  LOP3.LUT P4, RZ, R90, 0xff0000, RZ, 0xc0, !PT ;  /* 0x00ff00005aff7812 */ /* 0x000fe4000788c0ff */
[----:B------:R-:W-:Y:S02]  /*6700*/  FSEL R113, R104, RZ, P6 ;  /* 0x000000ff68717208 */ /* 0x000fe40003000000 */
[----:B------:R-:W-:Y:S02]  /*6710*/  @P0 LOP3.LUT P6, RZ, R162, 0xff0000, RZ, 0xc0, !PT ;  /* 0x00ff0000a2ff0812 */ /* 0x000fe400078cc0ff */
[----:B------:R-:W-:-:S02]  /*6720*/  @P0 FSEL R104, R104, RZ, P5 ;  /* 0x000000ff68680208 */ /* 0x000fc40002800000 */
[----:B------:R-:W-:Y:S02]  /*6730*/  LOP3.LUT P5, RZ, R90, 0xff000000, RZ, 0xc0, !PT ;  /* 0xff0000005aff7812 */ /* 0x000fe400078ac0ff */
[C---:B------:R-:W-:Y:S02]  /*6740*/  FSEL R116, R105.reuse, RZ, P4 ;  /* 0x000000ff69747208 */ /* 0x040fe40002000000 */
[----:B------:R-:W-:Y:S02]  /*6750*/  @P0 FSEL R105, R105, RZ, P6 ;  /* 0x000000ff69690208 */ /* 0x000fe40003000000 */
[----:B------:R-:W-:Y:S02]  /*6760*/  LOP3.LUT P6, RZ, R91, 0xff, RZ, 0xc0, !PT ;  /* 0x000000ff5bff7812 */ /* 0x000fe400078cc0ff */
[----:B------:R-:W-:Y:S02]  /*6770*/  FSEL R167, R106, RZ, P5 ;  /* 0x000000ff6aa77208 */ /* 0x000fe40002800000 */
[----:B------:R-:W-:-:S02]  /*6780*/  @P0 LOP3.LUT P4, RZ, R162, 0xff000000, RZ, 0xc0, !PT ;  /* 0xff000000a2ff0812 */ /* 0x000fc4000788c0ff */
[----:B------:R-:W-:Y:S02]  /*6790*/  @P0 LOP3.LUT P5, RZ, R163, 0xff, RZ, 0xc0, !PT ;  /* 0x000000ffa3ff0812 */ /* 0x000fe400078ac0ff */
[C---:B------:R-:W-:Y:S02]  /*67a0*/  FSEL R90, R107.reuse, RZ, P6 ;  /* 0x000000ff6b5a7208 */ /* 0x040fe40003000000 */
[----:B------:R-:W-:Y:S02]  /*67b0*/  @P0 FSEL R106, R106, RZ, P4 ;  /* 0x000000ff6a6a0208 */ /* 0x000fe40002000000 */
[----:B------:R-:W-:Y:S02]  /*67c0*/  @P0 FSEL R107, R107, RZ, P5 ;  /* 0x000000ff6b6b0208 */ /* 0x000fe40002800000 */
[C---:B------:R-:W-:Y:S02]  /*67d0*/  LOP3.LUT P4, RZ, R91.reuse, 0xff00, RZ, 0xc0, !PT ;  /* 0x0000ff005bff7812 */ /* 0x040fe4000788c0ff */
[----:B------:R-:W-:-:S02]  /*67e0*/  LOP3.LUT P6, RZ, R91, 0xff0000, RZ, 0xc0, !PT ;  /* 0x00ff00005bff7812 */ /* 0x000fc400078cc0ff */
[----:B------:R-:W-:Y:S01]  /*67f0*/  LOP3.LUT P5, RZ, R91, 0xff000000, RZ, 0xc0, !PT ;  /* 0xff0000005bff7812 */ /* 0x000fe200078ac0ff */
[C---:B------:R-:W-:Y:S01]  /*6800*/  FMUL.FTZ R91, R168.reuse, R115 ;  /* 0x00000073a85b7220 */ /* 0x040fe20000410000 */
[----:B------:R-:W-:Y:S01]  /*6810*/  @P0 F2FP.BF16.PACK_AB R101, RZ, R101 ;  /* 0x00000065ff65023e */ /* 0x000fe200000010ff */
[----:B------:R-:W-:Y:S01]  /*6820*/  FMUL.FTZ R168, R168, R147 ;  /* 0x00000093a8a87220 */ /* 0x000fe20000410000 */
[----:B------:R-:W-:Y:S01]  /*6830*/  @P0 PRMT R128, R43, 0x7610, R128 ;  /* 0x000076102b800816 */ /* 0x000fe20000000080 */
[----:B------:R-:W-:Y:S01]  /*6840*/  FMUL.FTZ R147, R143, c[0x0][0x1e8] ;  /* 0x00007a008f937a20 */ /* 0x000fe20000410000 */
[----:B------:R-:W-:Y:S01]  /*6850*/  @P0 PRMT R129, R179, 0x7610, R129 ;  /* 0x00007610b3810816 */ /* 0x000fe20000000081 */
[----:B------:R-:W-:Y:S01]  /*6860*/  FMUL.FTZ R115, R118, c[0x0][0x1e8] ;  /* 0x00007a0076737a20 */ /* 0x000fe20000410000 */
[----:B------:R-:W-:Y:S01]  /*6870*/  @P0 PRMT R130, R85, 0x7610, R130 ;  /* 0x0000761055820816 */ /* 0x000fe20000000082 */
[----:B------:R-:W-:Y:S01]  /*6880*/  @P2 FADD.FTZ R91, R75, R91 ;  /* 0x0000005b4b5b2221 */ /* 0x000fe20000010000 */
[----:B------:R-:W-:Y:S01]  /*6890*/  @P0 PRMT R131, R182, 0x7610, R131 ;  /* 0x00007610b6830816 */ /* 0x000fe20000000083 */
[----:B------:R-:W-:Y:S01]  /*68a0*/  @P2 FADD.FTZ R168, R83, R168 ;  /* 0x000000a853a82221 */ /* 0x000fe20000010000 */
[----:B------:R-:W-:Y:S01]  /*68b0*/  @P0 PRMT R128, R128, 0x5410, R84 ;  /* 0x0000541080800816 */ /* 0x000fe20000000054 */
[----:B------:R-:W-:Y:S01]  /*68c0*/  FMUL.FTZ R146, R91, c[0x0][0x1e8] ;  /* 0x00007a005b927a20 */ /* 0x000fe20000410000 */
[----:B------:R-:W-:-:S02]  /*68d0*/  @P0 PRMT R129, R129, 0x5410, R42 ;  /* 0x0000541081810816 */ /* 0x000fc4000000002a */
[----:B------:R-:W-:Y:S02]  /*68e0*/  @P0 PRMT R130, R130, 0x5410, R96 ;  /* 0x0000541082820816 */ /* 0x000fe40000000060 */
[----:B------:R-:W-:Y:S02]  /*68f0*/  @P0 PRMT R131, R131, 0x5410, R101 ;  /* 0x0000541083830816 */ /* 0x000fe40000000065 */
[----:B------:R-:W-:Y:S02]  /*6900*/  FSEL R171, R147, RZ, P6 ;  /* 0x000000ff93ab7208 */ /* 0x000fe40003000000 */
[----:B------:R-:W-:Y:S01]  /*6910*/  FSEL R117, R115, RZ, P4 ;  /* 0x000000ff73757208 */ /* 0x000fe20002000000 */
[----:B------:R0:W-:Y:S01]  /*6920*/  @P0 STG.E.128 [R36.64], R128 ;  /* 0x0000008024000986 */ /* 0x0001e2000c101d04 */
[C---:B------:R-:W-:Y:S02]  /*6930*/  @P0 LOP3.LUT P6, RZ, R163.reuse, 0xff0000, RZ, 0xc0, !PT ;  /* 0x00ff0000a3ff0812 */ /* 0x040fe400078cc0ff */
[----:B------:R-:W-:-:S02]  /*6940*/  @P0 LOP3.LUT P4, RZ, R163, 0xff00, RZ, 0xc0, !PT ;  /* 0x0000ff00a3ff0812 */ /* 0x000fc4000788c0ff */
[----:B------:R-:W-:Y:S02]  /*6950*/  @P0 FSEL R147, R147, RZ, P6 ;  /* 0x000000ff93930208 */ /* 0x000fe40003000000 */
[----:B------:R-:W-:Y:S02]  /*6960*/  @P0 FSEL R115, R115, RZ, P4 ;  /* 0x000000ff73730208 */ /* 0x000fe40002000000 */
[----:B------:R-:W-:Y:S02]  /*6970*/  SEL R38, R38, R134, P3 ;  /* 0x0000008626267207 */ /* 0x000fe40001800000 */
[----:B------:R-:W-:Y:S02]  /*6980*/  SEL R39, R39, R135, P3 ;  /* 0x0000008727277207 */ /* 0x000fe40001800000 */
[----:B------:R-:W-:Y:S02]  /*6990*/  @P0 LOP3.LUT P6, RZ, R163, 0xff000000, RZ, 0xc0, !PT ;  /* 0xff000000a3ff0812 */ /* 0x000fe400078cc0ff */
[----:B------:R-:W-:-:S02]  /*69a0*/  LOP3.LUT P4, RZ, R98, 0xff, RZ, 0xc0, !PT ;  /* 0x000000ff62ff7812 */ /* 0x000fc4000788c0ff */
[----:B------:R-:W-:Y:S02]  /*69b0*/  FSEL R174, R146, RZ, P5 ;  /* 0x000000ff92ae7208 */ /* 0x000fe40002800000 */
[----:B0-----:R-:W-:Y:S02]  /*69c0*/  SEL R36, R97, R132, P3 ;  /* 0x0000008461247207 */ /* 0x001fe40001800000 */
[----:B------:R-:W-:Y:S02]  /*69d0*/  SEL R37, R40, R133, P3 ;  /* 0x0000008528257207 */ /* 0x000fe40001800000 */
[----:B------:R-:W-:Y:S02]  /*69e0*/  @P0 FSEL R146, R146, RZ, P6 ;  /* 0x000000ff92920208 */ /* 0x000fe40003000000 */
[----:B------:R-:W-:Y:S01]  /*69f0*/  IADD3 R96, P6, R100, c[0x0][0x248], RZ ;  /* 0x0000920064607a10 */ /* 0x000fe20007fde0ff */
[----:B------:R0:W-:Y:S01]  /*6a00*/  @P1 STG.E.128 [R94.64], R36 ;  /* 0x000000245e001986 */ /* 0x0001e2000c101d04 */
[----:B------:R-:W-:-:S02]  /*6a10*/  FSEL R139, R119, RZ, P4 ;  /* 0x000000ff778b7208 */ /* 0x000fc40002000000 */
[----:B------:R-:W-:Y:S02]  /*6a20*/  @P1 LEA R98, P5, R166, c[0x0][0x258], 0x5 ;  /* 0x00009600a6621a11 */ /* 0x000fe400078a28ff */
[----:B------:R-:W-:Y:S02]  /*6a30*/  @P0 IADD3 R100, P4, R100, c[0x0][0x250], RZ ;  /* 0x0000940064640a10 */ /* 0x000fe40007f9e0ff */
[----:B------:R-:W-:Y:S02]  /*6a40*/  @P1 LEA.HI.X R99, R166, c[0x0][0x25c], RZ, 0x5, P5 ;  /* 0x00009700a6631a11 */ /* 0x000fe400028f2cff */
[----:B------:R-:W-:Y:S02]  /*6a50*/  LOP3.LUT P5, RZ, R86, 0xff0000, RZ, 0xc0, !PT ;  /* 0x00ff000056ff7812 */ /* 0x000fe400078ac0ff */
[----:B------:R-:W-:Y:S02]  /*6a60*/  LOP3.LUT P2, RZ, R87, 0xff000000, RZ, 0xc0, !PT ;  /* 0xff00000057ff7812 */ /* 0x000fe4000784c0ff */
[----:B------:R-:W-:-:S02]  /*6a70*/  FSEL R140, R136, RZ, P5 ;  /* 0x000000ff888c7208 */ /* 0x000fc40002800000 */
[----:B------:R-:W-:Y:S02]  /*6a80*/  LOP3.LUT P5, RZ, R86, 0xff00, RZ, 0xc0, !PT ;  /* 0x0000ff0056ff7812 */ /* 0x000fe400078ac0ff */
[----:B------:R-:W-:Y:S02]  /*6a90*/  @P0 F2FP.BF16.PACK_AB R123, RZ, R123 ;  /* 0x0000007bff7b023e */ /* 0x000fe400000010ff */
[----:B0-----:R-:W-:Y:S02]  /*6aa0*/  SHF.R.U32.HI R36, RZ, 0x1c, R166 ;  /* 0x0000001cff247819 */ /* 0x001fe400000116a6 */
[----:B------:R-:W-:Y:S02]  /*6ab0*/  @P0 F2FP.BF16.PACK_AB R170, RZ, R170 ;  /* 0x000000aaffaa023e */ /* 0x000fe400000010ff */
[C---:B------:R-:W-:Y:S02]  /*6ac0*/  IADD3.X R97, R36.reuse, c[0x0][0x24c], RZ, P6, !PT ;  /* 0x0000930024617a10 */ /* 0x040fe400037fe4ff */
[----:B------:R-:W-:-:S02]  /*6ad0*/  @P0 IADD3.X R101, R36, c[0x0][0x254], RZ, P4, !PT ;  /* 0x0000950024650a10 */ /* 0x000fc400027fe4ff */
[----:B------:R-:W-:Y:S02]  /*6ae0*/  LOP3.LUT P6, RZ, R86, 0xff000000, RZ, 0xc0, !PT ;  /* 0xff00000056ff7812 */ /* 0x000fe400078cc0ff */
[----:B------:R-:W-:Y:S02]  /*6af0*/  LOP3.LUT P4, RZ, R87, 0xff0000, RZ, 0xc0, !PT ;  /* 0x00ff000057ff7812 */ /* 0x000fe4000788c0ff */
[----:B------:R-:W-:Y:S02]  /*6b00*/  FSEL R141, R137, RZ, P6 ;  /* 0x000000ff898d7208 */ /* 0x000fe40003000000 */
[----:B------:R-:W-:Y:S02]  /*6b10*/  FSEL R166, R138, RZ, P4 ;  /* 0x000000ff8aa67208 */ /* 0x000fe40002000000 */
[C---:B------:R-:W-:Y:S02]  /*6b20*/  LOP3.LUT P6, RZ, R87.reuse, 0xff, RZ, 0xc0, !PT ;  /* 0x000000ff57ff7812 */ /* 0x040fe400078cc0ff */
[----:B------:R-:W-:-:S02]  /*6b30*/  LOP3.LUT P4, RZ, R87, 0xff00, RZ, 0xc0, !PT ;  /* 0x0000ff0057ff7812 */ /* 0x000fc4000788c0ff */
[----:B------:R-:W-:Y:S02]  /*6b40*/  @P0 F2FP.BF16.PACK_AB R169, RZ, R169 ;  /* 0x000000a9ffa9023e */ /* 0x000fe400000010ff */
[----:B------:R-:W-:Y:S02]  /*6b50*/  @P0 F2FP.BF16.PACK_AB R184, RZ, R184 ;  /* 0x000000b8ffb8023e */ /* 0x000fe400000010ff */
[----:B------:R-:W-:Y:S02]  /*6b60*/  SEL R86, R185, R126, P3 ;  /* 0x0000007eb9567207 */ /* 0x000fe40001800000 */
[----:B------:R-:W-:Y:S02]  /*6b70*/  SEL R84, R41, R124, P3 ;  /* 0x0000007c29547207 */ /* 0x000fe40001800000 */
[----:B------:R-:W-:Y:S02]  /*6b80*/  SEL R85, R181, R125, P3 ;  /* 0x0000007db5557207 */ /* 0x000fe40001800000 */
[----:B------:R-:W-:-:S02]  /*6b90*/  SEL R87, R186, R127, P3 ;  /* 0x0000007fba577207 */ /* 0x000fc40001800000 */
[----:B------:R-:W-:Y:S02]  /*6ba0*/  @P0 F2FP.BF16.PACK_AB R177, RZ, R177 ;  /* 0x000000b1ffb1023e */ /* 0x000fe400000010ff */
[----:B------:R-:W-:Y:S01]  /*6bb0*/  @P0 F2FP.BF16.PACK_AB R178, RZ, R178 ;  /* 0x000000b2ffb2023e */ /* 0x000fe200000010ff */
[----:B------:R0:W-:Y:S01]  /*6bc0*/  @P1 STG.E.128 [R94.64+0x10], R84 ;  /* 0x000010545e001986 */ /* 0x0001e2000c101d04 */
[----:B------:R-:W-:Y:S02]  /*6bd0*/  @P0 F2FP.BF16.PACK_AB R103, RZ, R103 ;  /* 0x00000067ff67023e */ /* 0x000fe400000010ff */
[----:B------:R-:W-:Y:S02]  /*6be0*/  @P0 F2FP.BF16.PACK_AB R187, RZ, R187 ;  /* 0x000000bbffbb023e */ /* 0x000fe400000010ff */
[----:B------:R-:W-:Y:S02]  /*6bf0*/  @P0 PRMT R128, R123, 0x7610, R128 ;  /* 0x000076107b800816 */ /* 0x000fe40000000080 */
[----:B------:R-:W-:-:S02]  /*6c00*/  @P0 PRMT R129, R170, 0x7610, R129 ;  /* 0x00007610aa810816 */ /* 0x000fc40000000081 */
[----:B------:R-:W-:Y:S02]  /*6c10*/  @P0 PRMT R130, R169, 0x7610, R130 ;  /* 0x00007610a9820816 */ /* 0x000fe40000000082 */
[----:B------:R-:W-:Y:S02]  /*6c20*/  @P0 PRMT R131, R184, 0x7610, R131 ;  /* 0x00007610b8830816 */ /* 0x000fe40000000083 */
[----:B------:R-:W-:Y:S02]  /*6c30*/  SEL R39, R91, R127, P3 ;  /* 0x0000007f5b277207 */ /* 0x000fe40001800000 */
[----:B------:R-:W-:Y:S02]  /*6c40*/  @P0 PRMT R128, R128, 0x5410, R177 ;  /* 0x0000541080800816 */ /* 0x000fe400000000b1 */
[----:B------:R-:W-:Y:S02]  /*6c50*/  @P0 PRMT R129, R129, 0x5410, R178 ;  /* 0x0000541081810816 */ /* 0x000fe400000000b2 */
[----:B0-----:R-:W-:-:S02]  /*6c60*/  F2FP.BF16.PACK_AB R87, R172, R183 ;  /* 0x000000b7ac57723e */ /* 0x001fc400000010ff */
[----:B------:R-:W-:Y:S02]  /*6c70*/  F2FP.BF16.PACK_AB R86, R180, R122 ;  /* 0x0000007ab456723e */ /* 0x000fe400000010ff */
[----:B------:R-:W-:Y:S02]  /*6c80*/  F2FP.BF16.PACK_AB R85, R120, R121 ;  /* 0x000000797855723e */ /* 0x000fe400000010ff */
[----:B------:R-:W-:Y:S02]  /*6c90*/  F2FP.BF16.PACK_AB R84, R108, R109 ;  /* 0x0000006d6c54723e */ /* 0x000fe400000010ff */
[----:B------:R-:W-:Y:S02]  /*6ca0*/  @P0 PRMT R130, R130, 0x5410, R103 ;  /* 0x0000541082820816 */ /* 0x000fe40000000067 */
[----:B------:R-:W-:Y:S01]  /*6cb0*/  @P0 PRMT R131, R131, 0x5410, R187 ;  /* 0x0000541083830816 */ /* 0x000fe200000000bb */
[----:B------:R-:W-:Y:S01]  /*6cc0*/  STG.E.128 [R88.64], R84 ;  /* 0x0000005458007986 */ /* 0x000fe2000c101d04 */
[----:B------:R-:W-:-:S02]  /*6cd0*/  SEL R38, R143, R126, P3 ;  /* 0x0000007e8f267207 */ /* 0x000fc40001800000 */
[----:B------:R-:W-:Y:S01]  /*6ce0*/  SEL R36, R188, R124, P3 ;  /* 0x0000007cbc247207 */ /* 0x000fe20001800000 */
[----:B------:R0:W-:Y:S01]  /*6cf0*/  @P0 STG.E.128 [R92.64], R128 ;  /* 0x000000805c000986 */ /* 0x0001e2000c101d04 */
[----:B------:R-:W-:Y:S02]  /*6d00*/  SEL R37, R118, R125, P3 ;  /* 0x0000007d76257207 */ /* 0x000fe40001800000 */
[C---:B------:R-:W-:Y:S01]  /*6d10*/  SEL R127, R168.reuse, R127, P3 ;  /* 0x0000007fa87f7207 */ /* 0x040fe20001800000 */
[----:B------:R-:W-:Y:S01]  /*6d20*/  FMUL.FTZ R168, R168, c[0x0][0x1e8] ;  /* 0x00007a00a8a87a20 */ /* 0x000fe20000410000 */
[----:B------:R-:W-:Y:S01]  /*6d30*/  SEL R40, R191, R132, P3 ;  /* 0x00000084bf287207 */ /* 0x000fe20001800000 */
[----:B------:R1:W-:Y:S01]  /*6d40*/  @P1 STG.E.128 [R98.64+0x10], R36 ;  /* 0x0000102462001986 */ /* 0x0003e2000c101d04 */
[----:B------:R-:W-:Y:S02]  /*6d50*/  SEL R42, R192, R134, P3 ;  /* 0x00000086c02a7207 */ /* 0x000fe40001800000 */
[----:B------:R-:W-:-:S02]  /*6d60*/  SEL R43, R190, R135, P3 ;  /* 0x00000087be2b7207 */ /* 0x000fc40001800000 */
[----:B------:R-:W-:Y:S02]  /*6d70*/  SEL R41, R189, R133, P3 ;  /* 0x00000085bd297207 */ /* 0x000fe40001800000 */
[----:B------:R-:W-:Y:S02]  /*6d80*/  @P0 F2FP.BF16.PACK_AB R102, RZ, R102 ;  /* 0x00000066ff66023e */ /* 0x000fe400000010ff */
[----:B------:R-:W-:Y:S01]  /*6d90*/  @P0 F2FP.BF16.PACK_AB R105, RZ, R105 ;  /* 0x00000069ff69023e */ /* 0x000fe200000010ff */
[----:B------:R2:W-:Y:S01]  /*6da0*/  @P1 STG.E.128 [R98.64], R40 ;  /* 0x0000002862001986 */ /* 0x0005e2000c101d04 */
[----:B------:R-:W-:Y:S02]  /*6db0*/  @P0 F2FP.BF16.PACK_AB R107, RZ, R107 ;  /* 0x0000006bff6b023e */ /* 0x000fe400000010ff */
[----:B------:R-:W-:Y:S02]  /*6dc0*/  @P0 F2FP.BF16.PACK_AB R147, RZ, R147 ;  /* 0x00000093ff93023e */ /* 0x000fe400000010ff */
        /* <DEDUP_REMOVED lines=8> */
[----:B-1----:R-:W-:Y:S02]  /*6e50*/  FSEL R39, R168, RZ, P2 ;  /* 0x000000ffa8277208 */ /* 0x002fe40001000000 */
[----:B--2---:R-:W-:Y:S02]  /*6e60*/  @P1 LEA R40, P2, R0, c[0x0][0x258], 0x5 ;  /* 0x0000960000281a11 */ /* 0x004fe400078428ff */
[C---:B------:R-:W-:Y:S01]  /*6e70*/  SEL R125, R114.reuse, R125, P3 ;  /* 0x0000007d727d7207 */ /* 0x040fe20001800000 */
[----:B------:R-:W-:Y:S01]  /*6e80*/  FMUL.FTZ R114, R114, c[0x0][0x1e8] ;  /* 0x00007a0072727a20 */ /* 0x000fe20000410000 */
[----:B------:R-:W-:Y:S02]  /*6e90*/  F2FP.BF16.PACK_AB R91, R174, R171 ;  /* 0x000000abae5b723e */ /* 0x000fe400000010ff */
[----:B------:R-:W-:-:S02]  /*6ea0*/  F2FP.BF16.PACK_AB R90, R117, R90 ;  /* 0x0000005a755a723e */ /* 0x000fc400000010ff */
[----:B------:R-:W-:Y:S02]  /*6eb0*/  F2FP.BF16.PACK_AB R89, R167, R116 ;  /* 0x00000074a759723e */ /* 0x000fe400000010ff */
[----:B------:R-:W-:Y:S02]  /*6ec0*/  F2FP.BF16.PACK_AB R88, R113, R112 ;  /* 0x000000707158723e */ /* 0x000fe400000010ff */
[----:B------:R-:W-:Y:S02]  /*6ed0*/  @P0 PRMT R128, R128, 0x5410, R104 ;  /* 0x0000541080800816 */ /* 0x000fe40000000068 */
[----:B------:R-:W-:Y:S01]  /*6ee0*/  @P0 PRMT R129, R129, 0x5410, R106 ;  /* 0x0000541081810816 */ /* 0x000fe2000000006a */
[----:B------:R-:W-:Y:S01]  /*6ef0*/  STG.E.128 [R96.64], R88 ;  /* 0x0000005860007986 */ /* 0x000fe2000c101d04 */
[----:B------:R-:W-:Y:S02]  /*6f00*/  @P0 PRMT R130, R130, 0x5410, R115 ;  /* 0x0000541082820816 */ /* 0x000fe40000000073 */
[----:B------:R-:W-:-:S02]  /*6f10*/  @P0 PRMT R131, R131, 0x5410, R146 ;  /* 0x0000541083830816 */ /* 0x000fc40000000092 */
[----:B------:R-:W-:Y:S02]  /*6f20*/  SEL R132, R173, R132, P3 ;  /* 0x00000084ad847207 */ /* 0x000fe40001800000 */
[----:B------:R-:W-:Y:S01]  /*6f30*/  SEL R134, R145, R134, P3 ;  /* 0x0000008691867207 */ /* 0x000fe20001800000 */
[----:B------:R0:W-:Y:S01]  /*6f40*/  @P0 STG.E.128 [R100.64], R128 ;  /* 0x0000008064000986 */ /* 0x0001e2000c101d04 */
[----:B------:R-:W-:Y:S02]  /*6f50*/  SEL R135, R144, R135, P3 ;  /* 0x0000008790877207 */ /* 0x000fe40001800000 */
[----:B------:R-:W-:Y:S02]  /*6f60*/  SEL R126, R142, R126, P3 ;  /* 0x0000007e8e7e7207 */ /* 0x000fe40001800000 */
[C---:B------:R-:W-:Y:S01]  /*6f70*/  SEL R133, R110.reuse, R133, P3 ;  /* 0x000000856e857207 */ /* 0x040fe20001800000 */
[----:B------:R-:W-:Y:S01]  /*6f80*/  FMUL.FTZ R110, R110, c[0x0][0x1e8] ;  /* 0x00007a006e6e7a20 */ /* 0x000fe20000410000 */
[C---:B------:R-:W-:Y:S01]  /*6f90*/  SEL R124, R111.reuse, R124, P3 ;  /* 0x0000007c6f7c7207 */ /* 0x040fe20001800000 */
[----:B------:R-:W-:Y:S01]  /*6fa0*/  FMUL.FTZ R111, R111, c[0x0][0x1e8] ;  /* 0x00007a006f6f7a20 */ /* 0x000fe20000410000 */
[----:B------:R-:W-:-:S02]  /*6fb0*/  @P1 LEA.HI.X R41, R0, c[0x0][0x25c], RZ, 0x5, P2 ;  /* 0x0000970000291a11 */ /* 0x000fc400010f2cff */
[----:B------:R-:W-:Y:S02]  /*6fc0*/  SHF.L.U32 R85, R0, 0x4, RZ ;  /* 0x0000000400557819 */ /* 0x000fe400000006ff */
[----:B------:R-:W-:Y:S01]  /*6fd0*/  @P0 MOV R142, R164 ;  /* 0x000000a4008e0202 */ /* 0x000fe20000000f00 */
[----:B------:R-:W-:Y:S01]  /*6fe0*/  @P1 STG.E.128 [R40.64], R132 ;  /* 0x0000008428001986 */ /* 0x000fe2000c101d04 */
[----:B------:R-:W-:Y:S02]  /*6ff0*/  FSEL R37, R114, RZ, P4 ;  /* 0x000000ff72257208 */ /* 0x000fe40002000000 */
[----:B------:R-:W-:Y:S01]  /*7000*/  SHF.R.U32.HI R84, RZ, 0x1c, R0 ;  /* 0x0000001cff547819 */ /* 0x000fe20000011600 */
[----:B------:R-:W-:Y:S01]  /*7010*/  @P1 STG.E.128 [R40.64+0x10], R124 ;  /* 0x0000107c28001986 */ /* 0x000fe2000c101d04 */
[----:B------:R-:W-:Y:S02]  /*7020*/  IADD3 R42, P4, R85, c[0x0][0x248], RZ ;  /* 0x00009200552a7a10 */ /* 0x000fe40007f9e0ff */
[----:B------:R-:W-:-:S02]  /*7030*/  @P0 LOP3.LUT P3, RZ, R142, 0xff, RZ, 0xc0, !PT ;  /* 0x000000ff8eff0812 */ /* 0x000fc4000786c0ff */
[----:B------:R-:W-:Y:S02]  /*7040*/  @P0 LOP3.LUT P1, RZ, R164, 0xff00, RZ, 0xc0, !PT ;  /* 0x0000ff00a4ff0812 */ /* 0x000fe4000782c0ff */
[----:B------:R-:W-:Y:S02]  /*7050*/  FSEL R36, R110, RZ, P5 ;  /* 0x000000ff6e247208 */ /* 0x000fe40002800000 */
        /* <DEDUP_REMOVED lines=30> */
[----:B-1----:R-:W-:Y:S02]  /*7240*/  @P0 IADD3 R36, P1, R85, c[0x0][0x250], RZ ;  /* 0x0000940055240a10 */ /* 0x002fe40007f3e0ff */
[----:B------:R-:W-:Y:S02]  /*7250*/  @P0 PRMT R129, R136, 0x7610, R129 ;  /* 0x0000761088810816 */ /* 0x000fe40000000081 */
[----:B------:R-:W-:Y:S02]  /*7260*/  @P0 PRMT R130, R111, 0x7610, R130 ;  /* 0x000076106f820816 */ /* 0x000fe40000000082 */
[----:B------:R-:W-:Y:S02]  /*7270*/  @P0 PRMT R131, R138, 0x7610, R131 ;  /* 0x000076108a830816 */ /* 0x000fe40000000083 */
[----:B------:R-:W-:-:S02]  /*7280*/  MOV R0, c[0x0][0x160] ;  /* 0x0000580000007a02 */ /* 0x000fc40000000f00 */
        /* <DEDUP_REMOVED lines=10> */
.L_x_926:
[----:B------:R-:W-:Y:S05]  /*7330*/  BSYNC B1 ;  /* 0x0000000000017941 */ /* 0x000fea0003800000 */
.L_x_923:
[----:B------:R0:W5:Y:S01]  /*7340*/  LDL.LU R68, [R1+0x4] ;  /* 0x0000040001447983 */ /* 0x0001620000300800 */
[----:B------:R-:W-:Y:S02]  /*7350*/  MOV R38, R5 ;  /* 0x0000000500267202 */ /* 0x000fe40000000f00 */
        /* <DEDUP_REMOVED lines=156> */
.L_x_922:
[----:B0-----:R-:W-:Y:S05]  /*7d20*/  BSYNC B0 ;  /* 0x0000000000007941 */ /* 0x001fea0003800000 */
.L_x_920:
        /* <DEDUP_REMOVED lines=11> */
[----:B-----5:R-:W-:Y:S04]  /*7de0*/  STS.128 [R0+0x810], R92 ;  /* 0x0008105c00007388 */ /* 0x020fe80000000c00 */
        /* <DEDUP_REMOVED lines=87> */
[----:B------:R-:W-:Y:S01]  /*8360*/  STS.128 [R0+0x1010], R148 ;  /* 0x0010109400007388 */ /* 0x000fe20000000c00 */
[----:B--2---:R-:W-:Y:S02]  /*8370*/  FADD.FTZ R4, R4, R155 ;  /* 0x0000009b04047221 */ /* 0x004fe40000010000 */
[----:B---3--:R-:W-:Y:S01]  /*8380*/  FADD.FTZ R5, R5, R154 ;  /* 0x0000009a05057221 */ /* 0x008fe20000010000 */
[----:B------:R-:W-:Y:S01]  /*8390*/  BAR.SYNC.DEFER_BLOCKING 0x0 ;  /* 0x0000000000007b1d */ /* 0x000fe20000010000 */
        /* <DEDUP_REMOVED lines=82> */
[----:B------:R-:W-:-:S02]  /*88c0*/  FADD.FTZ R25, R13, R42 ;  /* 0x0000002a0d197221 */ /* 0x000fc40000010000 */
[----:B------:R-:W4:Y:S01]  /*88d0*/  S2R R42, SR_CTAID.X ;  /* 0x00000000002a7919 */ /* 0x000f220000002500 */
[----:B0-----:R-:W-:-:S03]  /*88e0*/  FADD.FTZ R53, R14, R53 ;  /* 0x000000350e357221 */ /* 0x001fc60000010000 */
[----:B------:R-:W-:Y:S01]  /*88f0*/  STS.128 [R0], R48 ;  /* 0x0000003000007388 */ /* 0x000fe20000000c00 */
        /* <DEDUP_REMOVED lines=58> */
[----:B------:R-:W-:Y:S02]  /*8ca0*/  FADD.FTZ R14, R14, R19 ;  /* 0x000000130e0e7221 */ /* 0x000fe40000010000 */
[----:B------:R-:W-:Y:S01]  /*8cb0*/  IMAD R19, R42, c[0x0][0x168], RZ ;  /* 0x00005a002a137a24 */ /* 0x000fe200078e02ff */
[----:B------:R-:W4:Y:S01]  /*8cc0*/  LDS R63, [R162.X4+0x3800] ;  /* 0x00380000a23f7984 */ /* 0x000f220000004800 */
[----:B------:R-:W-:-:S03]  /*8cd0*/  FADD.FTZ R15, RZ, R15 ;  /* 0x0000000fff0f7221 */ /* 0x000fc60000010000 */
[----:B------:R-:W4:Y:S01]  /*8ce0*/  LDS R28, [R162.X4+0x3a00] ;  /* 0x003a0000a21c7984 */ /* 0x000f220000004800 */
[----:B------:R-:W-:Y:S01]  /*8cf0*/  FADD.FTZ R15, R15, R18 ;  /* 0x000000120f0f7221 */ /* 0x000fe20000010000 */
[----:B------:R-:W-:Y:S02]  /*8d00*/  IADD3 R19, P0, R19, R162, RZ ;  /* 0x000000a213137210 */ /* 0x000fe40007f1e0ff */
        /* <DEDUP_REMOVED lines=26> */
[----:B------:R-:W-:Y:S01]  /*8eb0*/  IADD3.X R24, RZ, RZ, RZ, P0, !PT ;  /* 0x000000ffff187210 */ /* 0x000fe200007fe4ff */
[----:B---3--:R-:W-:-:S03]  /*8ec0*/  FADD.FTZ R37, R37, R34 ;  /* 0x0000002225257221 */ /* 0x008fc60000010000 */
[C---:B------:R-:W-:Y:S02]  /*8ed0*/  SHF.L.U64.HI R24, R19.reuse, 0x2, R24 ;  /* 0x0000000213187819 */ /* 0x040fe40000010218 */
[----:B------:R-:W-:Y:S01]  /*8ee0*/  SHF.L.U32 R19, R19, 0x2, RZ ;  /* 0x0000000213137819 */ /* 0x000fe200000006ff */
[----:B------:R0:W-:Y:S01]  /*8ef0*/  STS.128 [R0], R44 ;  /* 0x0000002c00007388 */ /* 0x0001e20000000c00 */
[----:B----4-:R-:W-:Y:S02]  /*8f00*/  FADD.FTZ R75, R12, R75 ;  /* 0x0000004b0c4b7221 */ /* 0x010fe40000010000 */
[----:B------:R-:W-:Y:S01]  /*8f10*/  IADD3 R12, P0, R19, c[0x0][0x228], RZ ;  /* 0x00008a00130c7a10 */ /* 0x000fe20007f1e0ff */
[----:B------:R-:W-:Y:S01]  /*8f20*/  STS.128 [R0+0x10], R56 ;  /* 0x0000103800007388 */ /* 0x000fe20000000c00 */
[----:B------:R-:W-:Y:S02]  /*8f30*/  FADD.FTZ R33, R13, R36 ;  /* 0x000000240d217221 */ /* 0x000fe40000010000 */
[----:B------:R-:W-:Y:S01]  /*8f40*/  IADD3.X R13, R24, c[0x0][0x22c], RZ, P0, !PT ;  /* 0x00008b00180d7a10 */ /* 0x000fe200007fe4ff */
[----:B------:R-:W-:Y:S01]  /*8f50*/  STS.128 [R0+0x400], R68 ;  /* 0x0004004400007388 */ /* 0x000fe20000000c00 */
[----:B------:R-:W-:Y:S01]  /*8f60*/  FADD.FTZ R81, R14, R81 ;  /* 0x000000510e517221 */ /* 0x000fe20000010000 */
[----:B------:R-:W-:-:S02]  /*8f70*/  IADD3 R14, P0, R19, c[0x0][0x220], RZ ;  /* 0x00008800130e7a10 */ /* 0x000fc40007f1e0ff */
[----:B------:R-:W-:Y:S04]  /*8f80*/  STS.128 [R0+0x410], R76 ;  /* 0x0004104c00007388 */ /* 0x000fe80000000c00 */
[----:B------:R-:W-:Y:S01]  /*8f90*/  STS.128 [R0+0x800], R84 ;  /* 0x0008005400007388 */ /* 0x000fe20000000c00 */
[----:B0-----:R-:W-:Y:S01]  /*8fa0*/  FADD.FTZ R45, R15, R38 ;  /* 0x000000260f2d7221 */ /* 0x001fe20000010000 */
[----:B------:R-:W-:Y:S02]  /*8fb0*/  IADD3.X R15, R24, c[0x0][0x224], RZ, P0, !PT ;  /* 0x00008900180f7a10 */ /* 0x000fe400007fe4ff */
        /* <DEDUP_REMOVED lines=20> */
[----:B--2---:R-:W-:Y:S01]  /*9100*/  FADD.FTZ R17, R17, R16 ;  /* 0x0000001011117221 */ /* 0x004fe20000010000 */
[----:B------:R-:W-:Y:S02]  /*9110*/  IADD3 R16, P1, R19, c[0x0][0x238], RZ ;  /* 0x00008e0013107a10 */ /* 0x000fe40007f3e0ff */
[----:B------:R-:W2:Y:S01]  /*9120*/  LDS R22, [R162.X4+0x600] ;  /* 0x00060000a2167984 */ /* 0x000ea20000004800 */
[----:B---3--:R-:W-:Y:S01]  /*9130*/  FADD.FTZ R63, R17, R18 ;  /* 0x00000012113f7221 */ /* 0x008fe20000010000 */
[----:B------:R-:W-:Y:S02]  /*9140*/  IADD3 R18, P0, R19, c[0x0][0x230], RZ ;  /* 0x00008c0013127a10 */ /* 0x000fe40007f1e0ff */
[----:B------:R-:W3:Y:S01]  /*9150*/  LDS R51, [R162.X4+0x1a00] ;  /* 0x001a0000a2337984 */ /* 0x000ee20000004800 */
[C---:B------:R-:W-:Y:S01]  /*9160*/  IADD3.X R17, R24.reuse, c[0x0][0x23c], RZ, P1, !PT ;  /* 0x00008f0018117a10 */ /* 0x040fe20000ffe4ff */
[----:B----4-:R-:W-:Y:S01]  /*9170*/  FADD.FTZ R0, RZ, R0 ;  /* 0x00000000ff007221 */ /* 0x010fe20000010000 */
[----:B------:R-:W-:Y:S01]  /*9180*/  IADD3.X R19, R24, c[0x0][0x234], RZ, P0, !PT ;  /* 0x00008d0018137a10 */ /* 0x000fe200007fe4ff */
[----:B------:R-:W-:Y:S02]  /*9190*/  STG.E [R12.64], R39 ;  /* 0x000000270c007986 */ /* 0x000fe4000c101904 */
[----:B------:R-:W-:-:S02]  /*91a0*/  FADD.FTZ R0, R0, R47 ;  /* 0x0000002f00007221 */ /* 0x000fc40000010000 */
        /* <DEDUP_REMOVED lines=8> */
[----:B------:R-:W-:Y:S01]  /*9230*/  STG.E [R14.64], R2 ;  /* 0x000000020e007986 */ /* 0x000fe2000c101904 */
[----:B0-----:R-:W-:-:S03]  /*9240*/  FADD.FTZ R47, R57, R26 ;  /* 0x0000001a392f7221 */ /* 0x001fc60000010000 */
[----:B------:R-:W-:Y:S01]  /*9250*/  STG.E [R16.64], R63 ;  /* 0x0000003f10007986 */ /* 0x000fe2000c101904 */
[----:B-1----:R-:W-:-:S03]  /*9260*/  FADD.FTZ R69, R20, R69 ;  /* 0x0000004514457221 */ /* 0x002fc60000010000 */
[----:B------:R-:W-:Y:S04]  /*9270*/  STG.E [R18.64], R31 ;  /* 0x0000001f12007986 */ /* 0x000fe8000c101904 */
[----:B------:R-:W0:Y:S01]  /*9280*/  LDS R71, [R162.X4+0x4200] ;  /* 0x00420000a2477984 */ /* 0x000e220000004800 */
[----:B--2---:R-:W-:-:S03]  /*9290*/  FADD.FTZ R22, RZ, R22 ;  /* 0x00000016ff167221 */ /* 0x004fc60000010000 */
[----:B------:R-:W1:Y:S01]  /*92a0*/  LDS R63, [R162.X4+0x3000] ;  /* 0x00300000a23f7984 */ /* 0x000e620000004800 */
[----:B---3--:R-:W-:-:S03]  /*92b0*/  FADD.FTZ R22, R22, R51 ;  /* 0x0000003316167221 */ /* 0x008fc60000010000 */
[----:B------:R-:W2:Y:S04]  /*92c0*/  LDS R31, [R162.X4+0x1e00] ;  /* 0x001e0000a21f7984 */ /* 0x000ea80000004800 */
[----:B------:R-:W3:Y:S01]  /*92d0*/  LDS R2, [R162.X4+0xc00] ;  /* 0x000c0000a2027984 */ /* 0x000ee20000004800 */
[----:B----4-:R-:W-:-:S03]  /*92e0*/  FADD.FTZ R24, RZ, R24 ;  /* 0x00000018ff187221 */ /* 0x010fc60000010000 */
[----:B------:R-:W-:Y:S01]  /*92f0*/  STG.E [R12.64+0x200], R23 ;  /* 0x000200170c007986 */ /* 0x000fe2000c101904 */
[----:B------:R-:W-:-:S03]  /*9300*/  FADD.FTZ R24, R24, R39 ;  /* 0x0000002718187221 */ /* 0x000fc60000010000 */
[----:B------:R-:W-:Y:S01]  /*9310*/  STG.E [R14.64+0x200], R3 ;  /* 0x000200030e007986 */ /* 0x000fe2000c101904 */
[----:B------:R-:W-:-:S03]  /*9320*/  FADD.FTZ R22, R22, R61 ;  /* 0x0000003d16167221 */ /* 0x000fc60000010000 */
[----:B------:R-:W4:Y:S01]  /*9330*/  LDS R77, [R162.X4+0x4400] ;  /* 0x00440000a24d7984 */ /* 0x000f220000004800 */
[----:B------:R-:W-:-:S03]  /*9340*/  FADD.FTZ R0, RZ, R0 ;  /* 0x00000000ff007221 */ /* 0x000fc60000010000 */
[----:B------:R-:W4:Y:S04]  /*9350*/  LDS R49, [R162.X4+0x3200] ;  /* 0x00320000a2317984 */ /* 0x000f280000004800 */
[----:B------:R-:W4:Y:S04]  /*9360*/  LDS R23, [R162.X4+0x2000] ;  /* 0x00200000a2177984 */ /* 0x000f280000004800 */
[----:B------:R-:W4:Y:S04]  /*9370*/  LDS R3, [R162.X4+0xe00] ;  /* 0x000e0000a2037984 */ /* 0x000f280000004800 */
[----:B------:R-:W-:Y:S01]  /*9380*/  STG.E [R16.64+0x200], R47 ;  /* 0x0002002f10007986 */ /* 0x000fe2000c101904 */
[----:B0-----:R-:W-:-:S03]  /*9390*/  FADD.FTZ R71, R22, R71 ;  /* 0x0000004716477221 */ /* 0x001fc60000010000 */
[----:B------:R-:W0:Y:S01]  /*93a0*/  LDS R59, [R162.X4+0x4600] ;  /* 0x00460000a23b7984 */ /* 0x000e220000004800 */
[----:B-1----:R-:W-:-:S03]  /*93b0*/  FADD.FTZ R24, R24, R63 ;  /* 0x0000003f18187221 */ /* 0x002fc60000010000 */
[----:B------:R-:W1:Y:S01]  /*93c0*/  LDS R57, [R162.X4+0x3400] ;  /* 0x00340000a2397984 */ /* 0x000e620000004800 */
[----:B--2---:R-:W-:-:S03]  /*93d0*/  FADD.FTZ R0, R0, R31 ;  /* 0x0000001f00007221 */ /* 0x004fc60000010000 */
[----:B------:R-:W2:Y:S01]  /*93e0*/  LDS R26, [R162.X4+0x2200] ;  /* 0x00220000a21a7984 */ /* 0x000ea20000004800 */
[----:B---3--:R-:W-:-:S03]  /*93f0*/  FADD.FTZ R2, RZ, R2 ;  /* 0x00000002ff027221 */ /* 0x008fc60000010000 */
[----:B------:R-:W3:Y:S04]  /*9400*/  LDS R20, [R162.X4+0x1000] ;  /* 0x00100000a2147984 */ /* 0x000ee80000004800 */
[----:B------:R-:W-:Y:S04]  /*9410*/  STG.E [R18.64+0x200], R65 ;  /* 0x0002004112007986 */ /* 0x000fe8000c101904 */
[----:B------:R-:W-:Y:S01]  /*9420*/  STG.E [R12.64+0x400], R21 ;  /* 0x000400150c007986 */ /* 0x000fe2000c101904 */
[----:B----4-:R-:W-:-:S03]  /*9430*/  FADD.FTZ R77, R24, R77 ;  /* 0x0000004d184d7221 */ /* 0x010fc60000010000 */
[----:B------:R-:W-:Y:S01]  /*9440*/  STG.E [R14.64+0x400], R4 ;  /* 0x000400040e007986 */ /* 0x000fe2000c101904 */
[----:B------:R-:W-:-:S03]  /*9450*/  FADD.FTZ R0, R0, R49 ;  /* 0x0000003100007221 */ /* 0x000fc60000010000 */
[----:B------:R-:W4:Y:S01]  /*9460*/  LDS R79, [R162.X4+0x4800] ;  /* 0x00480000a24f7984 */ /* 0x000f220000004800 */
        /* <DEDUP_REMOVED lines=13> */
[----:B------:R-:W-:Y:S04]  /*9540*/  STG.E [R18.64+0x400], R67 ;  /* 0x0004004312007986 */ /* 0x000fe8000c101904 */
[----:B------:R-:W-:Y:S04]  /*9550*/  STG.E [R12.64+0x600], R41 ;  /* 0x000600290c007986 */ /* 0x000fe8000c101904 */
[----:B------:R-:W3:Y:S01]  /*9560*/  LDS R41, [R162.X4+0x4c00] ;  /* 0x004c0000a2297984 */ /* 0x000ee20000004800 */
[----:B----4-:R-:W-:-:S03]  /*9570*/  FADD.FTZ R79, R2, R79 ;  /* 0x0000004f024f7221 */ /* 0x010fc60000010000 */
[----:B------:R-:W4:Y:S01]  /*9580*/  LDS R39, [R162.X4+0x3a00] ;  /* 0x003a0000a2277984 */ /* 0x000f220000004800 */
[----:B------:R-:W-:-:S03]  /*9590*/  FADD.FTZ R3, R3, R28 ;  /* 0x0000001c03037221 */ /* 0x000fc60000010000 */
        /* <DEDUP_REMOVED lines=14> */
[----:B---3--:R-:W-:-:S03]  /*9680*/  FADD.FTZ R41, R20, R41 ;  /* 0x0000002914297221 */ /* 0x008fc60000010000 */
[----:B------:R-:W-:Y:S01]  /*9690*/  STG.E [R14.64+0xa00], R7 ;  /* 0x000a00070e007986 */ /* 0x000fe2000c101904 */
[----:B----4-:R-:W-:-:S03]  /*96a0*/  FADD.FTZ R4, R4, R39 ;  /* 0x0000002704047221 */ /* 0x010fc60000010000 */
        /* <DEDUP_REMOVED lines=20> */
.L_x_924:
[----:B0-----:R-:W-:Y:S01]  /*97f0*/  HFMA2.MMA R38, -RZ, RZ, 0, 5.9604644775390625e-08 ;  /* 0x00000001ff267435 */ /* 0x001fe200000001ff */
[----:B------:R-:W-:-:S02]  /*9800*/  MOV R37, R42 ;  /* 0x0000002a00257202 */ /* 0x000fc40000000f00 */
[----:B------:R-:W-:Y:S02]  /*9810*/  MOV R109, 0x1f ;  /* 0x0000001f006d7802 */ /* 0x000fe40000000f00 */
[----:B------:R-:W-:Y:S02]  /*9820*/  MOV R108, 0xffffffff ;  /* 0xffffffff006c7802 */ /* 0x000fe40000000f00 */
[----:B------:R-:W-:Y:S02]  /*9830*/  MOV R36, 0x9850 ;  /* 0x0000985000247802 */ /* 0x000fe40000000f00 */
[----:B-----5:R-:W-:Y:S05]  /*9840*/  CALL.REL.NOINC `($__internal_41_$__cuda_sm70_shflsync_bfly_p) ;  /* 0x0000046000007944 */ /* 0x020fea0003c00000 */
[----:B-1----:R-:W-:Y:S01]  /*9850*/  MOV R43, R38 ;  /* 0x00000026002b7202 */ /* 0x002fe20000000f00 */
[----:B------:R-:W-:Y:S05]  /*9860*/  BRA `(.L_x_928) ;  /* 0xffffb50000007947 */ /* 0x000fea000383ffff */
.L_x_925:
[----:B------:R-:W-:Y:S01]  /*9870*/  HFMA2.MMA R38, -RZ, RZ, 0, 5.9604644775390625e-08 ;  /* 0x00000001ff267435 */ /* 0x000fe200000001ff */
[----:B------:R-:W-:Y:S02]  /*9880*/  MOV R37, R39 ;  /* 0x0000002700257202 */ /* 0x000fe40000000f00 */
[----:B------:R-:W-:Y:S02]  /*9890*/  MOV R109, 0x1f ;  /* 0x0000001f006d7802 */ /* 0x000fe40000000f00 */
[----:B------:R-:W-:-:S02]  /*98a0*/  MOV R108, 0xffffffff ;  /* 0xffffffff006c7802 */ /* 0x000fc40000000f00 */
[----:B------:R-:W-:Y:S02]  /*98b0*/  MOV R36, 0x98d0 ;  /* 0x000098d000247802 */ /* 0x000fe40000000f00 */
[----:B01---5:R-:W-:Y:S05]  /*98c0*/  CALL.REL.NOINC `($__internal_41_$__cuda_sm70_shflsync_bfly_p) ;  /* 0x000003e000007944 */ /* 0x023fea0003c00000 */
[----:B------:R-:W-:Y:S01]  /*98d0*/  FADD.FTZ R42, R42, R43 ;  /* 0x0000002b2a2a7221 */ /* 0x000fe20000010000 */
[----:B------:R-:W-:Y:S01]  /*98e0*/  MOV R109, 0x1f ;  /* 0x0000001f006d7802 */ /* 0x000fe20000000f00 */
[----:B-1----:R-:W-:Y:S01]  /*98f0*/  FADD.FTZ R39, R39, R38 ;  /* 0x0000002627277221 */ /* 0x002fe20000010000 */
[----:B------:R-:W-:Y:S01]  /*9900*/  HFMA2.MMA R38, -RZ, RZ, 0, 1.1920928955078125e-07 ;  /* 0x00000002ff267435 */ /* 0x000fe200000001ff */
[----:B------:R-:W-:Y:S02]  /*9910*/  MOV R108, 0xffffffff ;  /* 0xffffffff006c7802 */ /* 0x000fe40000000f00 */
[----:B------:R-:W-:Y:S02]  /*9920*/  MOV R37, R42 ;  /* 0x0000002a00257202 */ /* 0x000fe40000000f00 */
[----:B------:R-:W-:Y:S02]  /*9930*/  MOV R36, 0x9950 ;  /* 0x0000995000247802 */ /* 0x000fe40000000f00 */
[----:B------:R-:W-:Y:S05]  /*9940*/  CALL.REL.NOINC `($__internal_41_$__cuda_sm70_shflsync_bfly_p) ;  /* 0x0000036000007944 */ /* 0x000fea0003c00000 */
[----:B-1----:R-:W-:Y:S01]  /*9950*/  MOV R43, R38 ;  /* 0x00000026002b7202 */ /* 0x002fe20000000f00 */
[----:B------:R-:W-:Y:S01]  /*9960*/  HFMA2.MMA R38, -RZ, RZ, 0, 1.1920928955078125e-07 ;  /* 0x00000002ff267435 */ /* 0x000fe200000001ff */
[----:B------:R-:W-:-:S02]  /*9970*/  MOV R37, R39 ;  /* 0x0000002700257202 */ /* 0x000fc40000000f00 */
[----:B------:R-:W-:Y:S02]  /*9980*/  MOV R109, 0x1f ;  /* 0x0000001f006d7802 */ /* 0x000fe40000000f00 */
[----:B------:R-:W-:Y:S02]  /*9990*/  MOV R108, 0xffffffff ;  /* 0xffffffff006c7802 */ /* 0x000fe40000000f00 */
[----:B------:R-:W-:Y:S02]  /*99a0*/  MOV R36, 0x99c0 ;  /* 0x000099c000247802 */ /* 0x000fe40000000f00 */
[----:B------:R-:W-:Y:S05]  /*99b0*/  CALL.REL.NOINC `($__internal_41_$__cuda_sm70_shflsync_bfly_p) ;  /* 0x000002f000007944 */ /* 0x000fea0003c00000 */
[----:B------:R-:W-:Y:S01]  /*99c0*/  FADD.FTZ R42, R43, R42 ;  /* 0x0000002a2b2a7221 */ /* 0x000fe20000010000 */
[----:B------:R-:W-:Y:S01]  /*99d0*/  MOV R109, 0x1f ;  /* 0x0000001f006d7802 */ /* 0x000fe20000000f00 */
[----:B-1----:R-:W-:Y:S01]  /*99e0*/  FADD.FTZ R39, R39, R38 ;  /* 0x0000002627277221 */ /* 0x002fe20000010000 */
[----:B------:R-:W-:Y:S01]  /*99f0*/  HFMA2.MMA R38, -RZ, RZ, 0, 2.384185791015625e-07 ;  /* 0x00000004ff267435 */ /* 0x000fe200000001ff */
[----:B------:R-:W-:Y:S02]  /*9a00*/  MOV R108, 0xffffffff ;  /* 0xffffffff006c7802 */ /* 0x000fe40000000f00 */
[----:B------:R-:W-:-:S02]  /*9a10*/  MOV R37, R42 ;  /* 0x0000002a00257202 */ /* 0x000fc40000000f00 */
[----:B------:R-:W-:Y:S02]  /*9a20*/  MOV R36, 0x9a40 ;  /* 0x00009a4000247802 */ /* 0x000fe40000000f00 */
[----:B------:R-:W-:Y:S05]  /*9a30*/  CALL.REL.NOINC `($__internal_41_$__cuda_sm70_shflsync_bfly_p) ;  /* 0x0000027000007944 */ /* 0x000fea0003c00000 */
[----:B-1----:R-:W-:Y:S01]  /*9a40*/  MOV R43, R38 ;  /* 0x00000026002b7202 */ /* 0x002fe20000000f00 */
[----:B------:R-:W-:Y:S01]  /*9a50*/  HFMA2.MMA R38, -RZ, RZ, 0, 2.384185791015625e-07 ;  /* 0x00000004ff267435 */ /* 0x000fe200000001ff */
[----:B------:R-:W-:Y:S02]  /*9a60*/  MOV R37, R39 ;  /* 0x0000002700257202 */ /* 0x000fe40000000f00 */
[----:B------:R-:W-:Y:S02]  /*9a70*/  MOV R109, 0x1f ;  /* 0x0000001f006d7802 */ /* 0x000fe40000000f00 */
[----:B------:R-:W-:Y:S02]  /*9a80*/  MOV R108, 0xffffffff ;  /* 0xffffffff006c7802 */ /* 0x000fe40000000f00 */
[----:B------:R-:W-:Y:S02]  /*9a90*/  MOV R36, 0x9ab0 ;  /* 0x00009ab000247802 */ /* 0x000fe40000000f00 */
[----:B------:R-:W-:Y:S05]  /*9aa0*/  CALL.REL.NOINC `($__internal_41_$__cuda_sm70_shflsync_bfly_p) ;  /* 0x0000020000007944 */ /* 0x000fea0003c00000 */
[----:B------:R-:W-:Y:S01]  /*9ab0*/  FADD.FTZ R42, R43, R42 ;  /* 0x0000002a2b2a7221 */ /* 0x000fe20000010000 */
[----:B------:R-:W-:Y:S01]  /*9ac0*/  MOV R109, 0x1f ;  /* 0x0000001f006d7802 */ /* 0x000fe20000000f00 */
[----:B-1----:R-:W-:Y:S01]  /*9ad0*/  FADD.FTZ R39, R39, R38 ;  /* 0x0000002627277221 */ /* 0x002fe20000010000 */
[----:B------:R-:W-:Y:S01]  /*9ae0*/  HFMA2.MMA R38, -RZ, RZ, 0, 4.76837158203125e-07 ;  /* 0x00000008ff267435 */ /* 0x000fe200000001ff */
[----:B------:R-:W-:-:S02]  /*9af0*/  MOV R108, 0xffffffff ;  /* 0xffffffff006c7802 */ /* 0x000fc40000000f00 */
[----:B------:R-:W-:Y:S02]  /*9b00*/  MOV R37, R42 ;  /* 0x0000002a00257202 */ /* 0x000fe40000000f00 */
[----:B------:R-:W-:Y:S02]  /*9b10*/  MOV R36, 0x9b30 ;  /* 0x00009b3000247802 */ /* 0x000fe40000000f00 */
[----:B------:R-:W-:Y:S05]  /*9b20*/  CALL.REL.NOINC `($__internal_41_$__cuda_sm70_shflsync_bfly_p) ;  /* 0x0000018000007944 */ /* 0x000fea0003c00000 */
[----:B-1----:R-:W-:Y:S01]  /*9b30*/  MOV R43, R38 ;  /* 0x00000026002b7202 */ /* 0x002fe20000000f00 */
[----:B------:R-:W-:Y:S01]  /*9b40*/  HFMA2.MMA R38, -RZ, RZ, 0, 4.76837158203125e-07 ;  /* 0x00000008ff267435 */ /* 0x000fe200000001ff */
[----:B------:R-:W-:Y:S02]  /*9b50*/  MOV R37, R39 ;  /* 0x0000002700257202 */ /* 0x000fe40000000f00 */
[----:B------:R-:W-:Y:S02]  /*9b60*/  MOV R109, 0x1f ;  /* 0x0000001f006d7802 */ /* 0x000fe40000000f00 */
[----:B------:R-:W-:Y:S02]  /*9b70*/  MOV R108, 0xffffffff ;  /* 0xffffffff006c7802 */ /* 0x000fe40000000f00 */
[----:B------:R-:W-:-:S02]  /*9b80*/  MOV R36, 0x9ba0 ;  /* 0x00009ba000247802 */ /* 0x000fc40000000f00 */
[----:B------:R-:W-:Y:S05]  /*9b90*/  CALL.REL.NOINC `($__internal_41_$__cuda_sm70_shflsync_bfly_p) ;  /* 0x0000011000007944 */ /* 0x000fea0003c00000 */
[----:B------:R-:W-:Y:S01]  /*9ba0*/  FADD.FTZ R42, R43, R42 ;  /* 0x0000002a2b2a7221 */ /* 0x000fe20000010000 */
[----:B------:R-:W-:Y:S01]  /*9bb0*/  MOV R109, 0x1f ;  /* 0x0000001f006d7802 */ /* 0x000fe20000000f00 */
[----:B-1----:R-:W-:Y:S01]  /*9bc0*/  FADD.FTZ R39, R39, R38 ;  /* 0x0000002627277221 */ /* 0x002fe20000010000 */
[----:B------:R-:W-:Y:S01]  /*9bd0*/  HFMA2.MMA R38, -RZ, RZ, 0, 9.5367431640625e-07 ;  /* 0x00000010ff267435 */ /* 0x000fe200000001ff */
[----:B------:R-:W-:-:S02]  /*9be0*/  MOV R108, 0xffffffff ;  /* 0xffffffff006c7802 */ /* 0x000fc40000000f00 */
[----:B------:R-:W-:Y:S02]  /*9bf0*/  MOV R37, R42 ;  /* 0x0000002a00257202 */ /* 0x000fe40000000f00 */
[----:B------:R-:W-:Y:S02]  /*9c00*/  MOV R36, 0x9c20 ;  /* 0x00009c2000247802 */ /* 0x000fe40000000f00 */
[----:B------:R-:W-:Y:S05]  /*9c10*/  CALL.REL.NOINC `($__internal_41_$__cuda_sm70_shflsync_bfly_p) ;  /* 0x0000009000007944 */ /* 0x000fea0003c00000 */
[----:B-1----:R-:W-:Y:S01]  /*9c20*/  MOV R43, R38 ;  /* 0x00000026002b7202 */ /* 0x002fe20000000f00 */
[----:B------:R-:W-:Y:S01]  /*9c30*/  HFMA2.MMA R38, -RZ, RZ, 0, 9.5367431640625e-07 ;  /* 0x00000010ff267435 */ /* 0x000fe200000001ff */
[----:B------:R-:W-:Y:S02]  /*9c40*/  MOV R37, R39 ;  /* 0x0000002700257202 */ /* 0x000fe40000000f00 */
[----:B------:R-:W-:Y:S02]  /*9c50*/  MOV R109, 0x1f ;  /* 0x0000001f006d7802 */ /* 0x000fe40000000f00 */
[----:B------:R-:W-:Y:S02]  /*9c60*/  MOV R108, 0xffffffff ;  /* 0xffffffff006c7802 */ /* 0x000fe40000000f00 */
[----:B------:R-:W-:-:S02]  /*9c70*/  MOV R36, 0x9c90 ;  /* 0x00009c9000247802 */ /* 0x000fc40000000f00 */
[----:B------:R-:W-:Y:S05]  /*9c80*/  CALL.REL.NOINC `($__internal_41_$__cuda_sm70_shflsync_bfly_p) ;  /* 0x0000002000007944 */ /* 0x000fea0003c00000 */
[----:B-1----:R-:W-:Y:S01]  /*9c90*/  MOV R36, R38 ;  /* 0x0000002600247202 */ /* 0x002fe20000000f00 */
[----:B------:R-:W-:Y:S05]  /*9ca0*/  BRA `(.L_x_929) ;  /* 0xffffb1e000007947 */ /* 0x000fea000383ffff */
        .weak           $__internal_41_$__cuda_sm70_shflsync_bfly_p
        .type           $__internal_41_$__cuda_sm70_shflsync_bfly_p,@function
        .size           $__internal_41_$__cuda_sm70_shflsync_bfly_p,(.L_x_2867 - $__internal_41_$__cuda_sm70_shflsync_bfly_p)
$__internal_41_$__cuda_sm70_shflsync_bfly_p:
[----:B------:R-:W-:Y:S04]  /*9cb0*/  WARPSYNC R108 ;  /* 0x0000006c00007348 */ /* 0x000fe80003800000 */
[----:B------:R0:W1:Y:S02]  /*9cc0*/  SHFL.BFLY PT, R38, R37, R38, R109 ;  /* 0x0c00002625267389 */ /* 0x00006400000e006d */
[----:B0-----:R-:W-:-:S06]  /*9cd0*/  HFMA2.MMA R37, -RZ, RZ, 0, 0 ;  /* 0x00000000ff257435 */ /* 0x001fcc00000001ff */
[----:B------:R-:W-:Y:S05]  /*9ce0*/  RET.REL.NODEC R36 `(_ZN10layer_norm31ln_parallel_residual_bwd_kernelINS_13Kernel_traitsI13__nv_bfloat16S2_fS2_fjLj1280ELj1ELj4ELj1ELj16ENS_18Kernel_traits_baseILj1280ES2_S2_fS2_fjLj128EEEEELb1ELb0ELb1EEEvNS_9BwdParamsE) ;  /* 0xffff631024007950 */ /* 0x000fea0003c3ffff */
.L_x_930:
        /* <DEDUP_REMOVED lines=9> */
.L_x_2867:


//--------------------- .text._ZN10layer_norm22ln_bwd_finalize_kernelINS_22Kernel_traits_finalizeILj1280E13__nv_bfloat16S2_fS2_fjLb0ELj1024ELj4ENS_18Kernel_traits_baseILj1280ES2_S2_fS2_fjLj1024EEEEELb0ELb0EEEvNS_9BwdParamsE --------------------------
	.section	.text._ZN10layer_norm22ln_bwd_finalize_kernelINS_22Kernel_traits_finalizeILj1280E13__nv_bfloat16S2_fS2_fjLb0ELj1024ELj4ENS_18Kernel_traits_baseILj1280ES2_S2_fS2_fjLj1024EEEEELb0ELb0EEEvNS_9BwdParamsE,"ax",@progbits
	.sectioninfo	@"SHI_REGISTERS=30"
	.align	128
        .global         _ZN10layer_norm22ln_bwd_finalize_kernelINS_22Kernel_traits_finalizeILj1280E13__nv_bfloat16S2_fS2_fjLb0ELj1024ELj4ENS_18Kernel_traits_baseILj1280ES2_S2_fS2_fjLj1024EEEEELb0ELb0EEEvNS_9BwdParamsE
        .type           _ZN10layer_norm22ln_bwd_finalize_kernelINS_22Kernel_traits_finalizeILj1280E13__nv_bfloat16S2_fS2_fjLb0ELj1024ELj4ENS_18Kernel_traits_baseILj1280ES2_S2_fS2_fjLj1024EEEEELb0ELb0EEEvNS_9BwdParamsE,@function
        .size           _ZN10layer_norm22ln_bwd_finalize_kernelINS_22Kernel_traits_finalizeILj1280E13__nv_bfloat16S2_fS2_fjLb0ELj1024ELj4ENS_18Kernel_traits_baseILj1280ES2_S2_fS2_fjLj1024EEEEELb0ELb0EEEvNS_9BwdParamsE,(.L_x_2868 - _ZN10layer_norm22ln_bwd_finalize_kernelINS_22Kernel_traits_finalizeILj1280E13__nv_bfloat16S2_fS2_fjLb0ELj1024ELj4ENS_18Kernel_traits_baseILj1280ES2_S2_fS2_fjLj1024EEEEELb0ELb0EEEvNS_9BwdParamsE)
        .other          _ZN10layer_norm22ln_bwd_finalize_kernelINS_22Kernel_traits_finalizeILj1280E13__nv_bfloat16S2_fS2_fjLb0ELj1024ELj4ENS_18Kernel_traits_baseILj1280ES2_S2_fS2_fjLj1024EEEEELb0ELb0EEEvNS_9BwdParamsE,@"STO_CUDA_ENTRY STV_DEFAULT"
_ZN10layer_norm22ln_bwd_finalize_kernelINS_22Kernel_traits_finalizeILj1280E13__nv_bfloat16S2_fS2_fjLb0ELj1024ELj4ENS_18Kernel_traits_baseILj1280ES2_S2_fS2_fjLj1024EEEEELb0ELb0EEEvNS_9BwdParamsE:
.text._ZN10layer_norm22ln_bwd_finalize_kernelINS_22Kernel_traits_finalizeILj1280E13__nv_bfloat16S2_fS2_fjLb0ELj1024ELj4ENS_18Kernel_traits_baseILj1280ES2_S2_fS2_fjLj1024EEEEELb0ELb0EEEvNS_9BwdParamsE:
        /* <DEDUP_REMOVED lines=19> */
.L_x_944:
        /* <DEDUP_REMOVED lines=28> */
.L_x_935:
        /* <DEDUP_REMOVED lines=35> */
.L_x_934:
[----:B------:R-:W-:Y:S05]  /*0520*/  BSYNC B1 ;  /* 0x0000000000017941 */ /* 0x000fea0003800000 */
.L_x_933:
        /* <DEDUP_REMOVED lines=23> */
.L_x_937:
[----:B------:R-:W-:Y:S05]  /*06a0*/  BSYNC B1 ;  /* 0x0000000000017941 */ /* 0x000fea0003800000 */
.L_x_936:
        /* <DEDUP_REMOVED lines=11> */
.L_x_938:
[----:B------:R-:W-:Y:S05]  /*0760*/  BSYNC B1 ;  /* 0x0000000000017941 */ /* 0x000fea0003800000 */
.L_x_932:
[----:B------:R-:W-:Y:S05]  /*0770*/  BSYNC B0 ;  /* 0x0000000000007941 */ /* 0x000fea0003800000 */
.L_x_931:
        /* <DEDUP_REMOVED lines=11> */
.L_x_945:
        /* <DEDUP_REMOVED lines=18> */
.L_x_946:
[----:B---3--:R-:W-:Y:S02]  /*0950*/  FADD.FTZ R4, R4, R9 ;  /* 0x0000000904047221 */ /* 0x008fe40000010000 */
[----:B-12---:R-:W-:-:S03]  /*0960*/  FADD.FTZ R6, R5, R6 ;  /* 0x0000000605067221 */ /* 0x006fc60000010000 */
[----:B------:R1:W-:Y:S04]  /*0970*/  @!P1 STS [R17.X4+0x2000], R4 ;  /* 0x0020000411009388 */ /* 0x0003e80000004800 */
[----:B------:R1:W-:Y:S02]  /*0980*/  @!P1 STS [R17.X4+0x2080], R6 ;  /* 0x0020800611009388 */ /* 0x0003e40000004800 */
.L_x_939:
        /* <DEDUP_REMOVED lines=17> */
.L_x_943:
[----:B------:R-:W-:Y:S05]  /*0aa0*/  BSYNC B0 ;  /* 0x0000000000007941 */ /* 0x000fea0003800000 */
.L_x_942:
[C---:B------:R-:W-:Y:S02]  /*0ab0*/  ISETP.GT.U32.AND P1, PT, R18.reuse, -0x501, PT ;  /* 0xfffffaff1200780c */ /* 0x040fe40003f24070 */
[----:B------:R-:W-:Y:S02]  /*0ac0*/  IADD3 R18, R18, 0x500, RZ ;  /* 0x0000050012127810 */ /* 0x000fe40007ffe0ff */
[----:B------:R-:W-:-:S09]  /*0ad0*/  IADD3 R19, R19, 0x280, RZ ;  /* 0x0000028013137810 */ /* 0x000fd20007ffe0ff */
[----:B01----:R-:W-:Y:S05]  /*0ae0*/  @P1 BRA `(.L_x_944) ;  /* 0xfffff64000001947 */ /* 0x003fea000383ffff */
[----:B------:R-:W-:Y:S05]  /*0af0*/  EXIT ;  /* 0x000000000000794d */ /* 0x000fea0003800000 */
.L_x_940:
[----:B--2---:R-:W-:Y:S01]  /*0b00*/  IMAD.MOV.U32 R9, RZ, RZ, R5 ;  /* 0x000000ffff097224 */ /* 0x004fe200078e0005 */
[----:B------:R-:W-:Y:S01]  /*0b10*/  MOV R8, 0x1 ;  /* 0x0000000100087802 */ /* 0x000fe20000000f00 */
[----:B------:R-:W-:Y:S01]  /*0b20*/  IMAD.MOV.U32 R7, RZ, RZ, 0x1f ;  /* 0x0000001fff077424 */ /* 0x000fe200078e00ff */
[----:B------:R-:W-:Y:S02]  /*0b30*/  MOV R10, 0xffffffff ;  /* 0xffffffff000a7802 */ /* 0x000fe40000000f00 */
[----:B------:R-:W-:Y:S02]  /*0b40*/  MOV R2, 0xb60 ;  /* 0x00000b6000027802 */ /* 0x000fe40000000f00 */
[----:B01----:R-:W-:Y:S05]  /*0b50*/  CALL.REL.NOINC `($__internal_42_$__cuda_sm70_shflsync_bfly_p) ;  /* 0x000003b000007944 */ /* 0x003fea0003c00000 */
[----:B-1----:R-:W-:Y:S01]  /*0b60*/  IMAD.MOV.U32 R2, RZ, RZ, R7 ;  /* 0x000000ffff027224 */ /* 0x002fe200078e0007 */
[----:B0-----:R-:W-:Y:S05]  /*0b70*/  BRA `(.L_x_945) ;  /* 0xfffffcb000007947 */ /* 0x001fea000383ffff */
.L_x_941:
[----:B------:R-:W-:Y:S01]  /*0b80*/  HFMA2.MMA R8, -RZ, RZ, 0, 1.1920928955078125e-07 ;  /* 0x00000002ff087435 */ /* 0x000fe200000001ff */
[----:B------:R-:W-:Y:S01]  /*0b90*/  IMAD.MOV.U32 R7, RZ, RZ, 0x1f ;  /* 0x0000001fff077424 */ /* 0x000fe200078e00ff */
[----:B------:R-:W-:Y:S02]  /*0ba0*/  MOV R10, 0xffffffff ;  /* 0xffffffff000a7802 */ /* 0x000fe40000000f00 */
[----:B------:R-:W-:-:S02]  /*0bb0*/  MOV R2, 0xbd0 ;  /* 0x00000bd000027802 */ /* 0x000fc40000000f00 */
[----:B012---:R-:W-:Y:S05]  /*0bc0*/  CALL.REL.NOINC `($__internal_42_$__cuda_sm70_shflsync_bfly_p) ;  /* 0x0000034000007944 */ /* 0x007fea0003c00000 */
[----:B01----:R-:W-:Y:S01]  /*0bd0*/  FADD.FTZ R9, R9, R7 ;  /* 0x0000000709097221 */ /* 0x003fe20000010000 */
[----:B------:R-:W-:Y:S01]  /*0be0*/  HFMA2.MMA R7, -RZ, RZ, 0, 1.847743988037109375e-06 ;  /* 0x0000001fff077435 */ /* 0x000fe200000001ff */
[----:B------:R-:W-:Y:S01]  /*0bf0*/  IMAD.MOV.U32 R8, RZ, RZ, 0x4 ;  /* 0x00000004ff087424 */ /* 0x000fe200078e00ff */
[----:B------:R-:W-:Y:S01]  /*0c00*/  MOV R2, 0xc30 ;  /* 0x00000c3000027802 */ /* 0x000fe20000000f00 */
[----:B------:R-:W-:-:S03]  /*0c10*/  IMAD.MOV.U32 R10, RZ, RZ, -0x1 ;  /* 0xffffffffff0a7424 */ /* 0x000fc600078e00ff */
[----:B------:R-:W-:Y:S05]  /*0c20*/  CALL.REL.NOINC `($__internal_42_$__cuda_sm70_shflsync_bfly_p) ;  /* 0x000002e000007944 */ /* 0x000fea0003c00000 */
[----:B01----:R-:W-:Y:S01]  /*0c30*/  FADD.FTZ R9, R9, R7 ;  /* 0x0000000709097221 */ /* 0x003fe20000010000 */
[----:B------:R-:W-:Y:S01]  /*0c40*/  HFMA2.MMA R7, -RZ, RZ, 0, 1.847743988037109375e-06 ;  /* 0x0000001fff077435 */ /* 0x000fe200000001ff */
[----:B------:R-:W-:Y:S01]  /*0c50*/  MOV R8, 0x8 ;  /* 0x0000000800087802 */ /* 0x000fe20000000f00 */
[----:B------:R-:W-:Y:S01]  /*0c60*/  IMAD.MOV.U32 R10, RZ, RZ, -0x1 ;  /* 0xffffffffff0a7424 */ /* 0x000fe200078e00ff */
[----:B------:R-:W-:-:S03]  /*0c70*/  MOV R2, 0xc90 ;  /* 0x00000c9000027802 */ /* 0x000fc60000000f00 */
[----:B------:R-:W-:Y:S05]  /*0c80*/  CALL.REL.NOINC `($__internal_42_$__cuda_sm70_shflsync_bfly_p) ;  /* 0x0000028000007944 */ /* 0x000fea0003c00000 */
[----:B-1----:R-:W-:Y:S01]  /*0c90*/  FADD.FTZ R6, R9, R7 ;  /* 0x0000000709067221 */ /* 0x002fe20000010000 */
[----:B------:R-:W-:Y:S01]  /*0ca0*/  HFMA2.MMA R7, -RZ, RZ, 0, 1.847743988037109375e-06 ;  /* 0x0000001fff077435 */ /* 0x000fe200000001ff */
[----:B0-----:R-:W-:Y:S01]  /*0cb0*/  MOV R8, 0x10 ;  /* 0x0000001000087802 */ /* 0x001fe20000000f00 */
[----:B------:R-:W-:Y:S01]  /*0cc0*/  IMAD.MOV.U32 R10, RZ, RZ, -0x1 ;  /* 0xffffffffff0a7424 */ /* 0x000fe200078e00ff */
[----:B------:R-:W-:-:S02]  /*0cd0*/  MOV R2, 0xd00 ;  /* 0x00000d0000027802 */ /* 0x000fc40000000f00 */
[----:B------:R-:W-:Y:S02]  /*0ce0*/  MOV R9, R6 ;  /* 0x0000000600097202 */ /* 0x000fe40000000f00 */
[----:B------:R-:W-:Y:S05]  /*0cf0*/  CALL.REL.NOINC `($__internal_42_$__cuda_sm70_shflsync_bfly_p) ;  /* 0x0000021000007944 */ /* 0x000fea0003c00000 */
[----:B0-----:R-:W-:Y:S01]  /*0d00*/  HFMA2.MMA R8, -RZ, RZ, 0, 5.9604644775390625e-08 ;  /* 0x00000001ff087435 */ /* 0x001fe200000001ff */
[----:B-1----:R-:W-:Y:S01]  /*0d10*/  MOV R5, R7 ;  /* 0x0000000700057202 */ /* 0x002fe20000000f00 */
[----:B------:R-:W-:Y:S01]  /*0d20*/  IMAD.MOV.U32 R9, RZ, RZ, R4 ;  /* 0x000000ffff097224 */ /* 0x000fe200078e0004 */
[----:B------:R-:W-:Y:S01]  /*0d30*/  MOV R7, 0x1f ;  /* 0x0000001f00077802 */ /* 0x000fe20000000f00 */
[----:B------:R-:W-:Y:S01]  /*0d40*/  IMAD.MOV.U32 R10, RZ, RZ, -0x1 ;  /* 0xffffffffff0a7424 */ /* 0x000fe200078e00ff */
[----:B------:R-:W-:Y:S02]  /*0d50*/  MOV R2, 0xd70 ;  /* 0x00000d7000027802 */ /* 0x000fe40000000f00 */
[----:B------:R-:W-:Y:S05]  /*0d60*/  CALL.REL.NOINC `($__internal_42_$__cuda_sm70_shflsync_bfly_p) ;  /* 0x000001a000007944 */ /* 0x000fea0003c00000 */
[----:B0-----:R-:W-:Y:S01]  /*0d70*/  HFMA2.MMA R8, -RZ, RZ, 0, 1.1920928955078125e-07 ;  /* 0x00000002ff087435 */ /* 0x001fe200000001ff */
[----:B-1----:R-:W-:Y:S01]  /*0d80*/  FADD.FTZ R9, R4, R7 ;  /* 0x0000000704097221 */ /* 0x002fe20000010000 */
[----:B------:R-:W-:Y:S01]  /*0d90*/  MOV R7, 0x1f ;  /* 0x0000001f00077802 */ /* 0x000fe20000000f00 */
[----:B------:R-:W-:Y:S01]  /*0da0*/  IMAD.MOV.U32 R10, RZ, RZ, -0x1 ;  /* 0xffffffffff0a7424 */ /* 0x000fe200078e00ff */
[----:B------:R-:W-:Y:S02]  /*0db0*/  MOV R2, 0xdd0 ;  /* 0x00000dd000027802 */ /* 0x000fe40000000f00 */
[----:B------:R-:W-:Y:S05]  /*0dc0*/  CALL.REL.NOINC `($__internal_42_$__cuda_sm70_shflsync_bfly_p) ;  /* 0x0000014000007944 */ /* 0x000fea0003c00000 */
[----:B0-----:R-:W-:Y:S01]  /*0dd0*/  HFMA2.MMA R8, -RZ, RZ, 0, 2.384185791015625e-07 ;  /* 0x00000004ff087435 */ /* 0x001fe200000001ff */
[----:B-1----:R-:W-:Y:S01]  /*0de0*/  FADD.FTZ R9, R9, R7 ;  /* 0x0000000709097221 */ /* 0x002fe20000010000 */
[----:B------:R-:W-:Y:S01]  /*0df0*/  MOV R7, 0x1f ;  /* 0x0000001f00077802 */ /* 0x000fe20000000f00 */
[----:B------:R-:W-:Y:S01]  /*0e00*/  IMAD.MOV.U32 R10, RZ, RZ, -0x1 ;  /* 0xffffffffff0a7424 */ /* 0x000fe200078e00ff */
[----:B------:R-:W-:-:S02]  /*0e10*/  MOV R2, 0xe30 ;  /* 0x00000e3000027802 */ /* 0x000fc40000000f00 */
[----:B------:R-:W-:Y:S05]  /*0e20*/  CALL.REL.NOINC `($__internal_42_$__cuda_sm70_shflsync_bfly_p) ;  /* 0x000000e000007944 */ /* 0x000fea0003c00000 */
[----:B0-----:R-:W-:Y:S01]  /*0e30*/  HFMA2.MMA R8, -RZ, RZ, 0, 4.76837158203125e-07 ;  /* 0x00000008ff087435 */ /* 0x001fe200000001ff */
[----:B-1----:R-:W-:Y:S01]  /*0e40*/  FADD.FTZ R9, R9, R7 ;  /* 0x0000000709097221 */ /* 0x002fe20000010000 */
[----:B------:R-:W-:Y:S01]  /*0e50*/  MOV R7, 0x1f ;  /* 0x0000001f00077802 */ /* 0x000fe20000000f00 */
[----:B------:R-:W-:Y:S01]  /*0e60*/  IMAD.MOV.U32 R10, RZ, RZ, -0x1 ;  /* 0xffffffffff0a7424 */ /* 0x000fe200078e00ff */
[----:B------:R-:W-:-:S02]  /*0e70*/  MOV R2, 0xe90 ;  /* 0x00000e9000027802 */ /* 0x000fc40000000f00 */
[----:B------:R-:W-:Y:S05]  /*0e80*/  CALL.REL.NOINC `($__internal_42_$__cuda_sm70_shflsync_bfly_p) ;  /* 0x0000008000007944 */ /* 0x000fea0003c00000 */
[----:B0-----:R-:W-:Y:S01]  /*0e90*/  HFMA2.MMA R8, -RZ, RZ, 0, 9.5367431640625e-07 ;  /* 0x00000010ff087435 */ /* 0x001fe200000001ff */
[----:B-1----:R-:W-:Y:S01]  /*0ea0*/  FADD.FTZ R9, R9, R7 ;  /* 0x0000000709097221 */ /* 0x002fe20000010000 */
[----:B------:R-:W-:Y:S01]  /*0eb0*/  MOV R7, 0x1f ;  /* 0x0000001f00077802 */ /* 0x000fe20000000f00 */
[----:B------:R-:W-:Y:S01]  /*0ec0*/  IMAD.MOV.U32 R10, RZ, RZ, -0x1 ;  /* 0xffffffffff0a7424 */ /* 0x000fe200078e00ff */
[----:B------:R-:W-:-:S02]  /*0ed0*/  MOV R2, 0xef0 ;  /* 0x00000ef000027802 */ /* 0x000fc40000000f00 */
[----:B------:R-:W-:Y:S05]  /*0ee0*/  CALL.REL.NOINC `($__internal_42_$__cuda_sm70_shflsync_bfly_p) ;  /* 0x0000002000007944 */ /* 0x000fea0003c00000 */
[----:B-1----:R-:W-:Y:S01]  /*0ef0*/  MOV R4, R7 ;  /* 0x0000000700047202 */ /* 0x002fe20000000f00 */
[----:B0-----:R-:W-:Y:S05]  /*0f00*/  BRA `(.L_x_946) ;  /* 0xfffffa4000007947 */ /* 0x001fea000383ffff */
        .weak           $__internal_42_$__cuda_sm70_shflsync_bfly_p
        .type           $__internal_42_$__cuda_sm70_shflsync_bfly_p,@function
        .size           $__internal_42_$__cuda_sm70_shflsync_bfly_p,(.L_x_2868 - $__internal_42_$__cuda_sm70_shflsync_bfly_p)
$__internal_42_$__cuda_sm70_shflsync_bfly_p:
[----:B------:R-:W-:Y:S01]  /*0f10*/  HFMA2.MMA R3, -RZ, RZ, 0, 0 ;  /* 0x00000000ff037435 */ /* 0x000fe200000001ff */
[----:B------:R-:W-:Y:S04]  /*0f20*/  WARPSYNC R10 ;  /* 0x0000000a00007348 */ /* 0x000fe80003800000 */
[----:B------:R0:W1:Y:S01]  /*0f30*/  SHFL.BFLY PT, R7, R9, R8, R7 ;  /* 0x0c00000809077389 */ /* 0x00006200000e0007 */
[----:B------:R-:W-:Y:S05]  /*0f40*/  RET.REL.NODEC R2 `(_ZN10layer_norm22ln_bwd_finalize_kernelINS_22Kernel_traits_finalizeILj1280E13__nv_bfloat16S2_fS2_fjLb0ELj1024ELj4ENS_18Kernel_traits_baseILj1280ES2_S2_fS2_fjLj1024EEEEELb0ELb0EEEvNS_9BwdParamsE) ;  /* 0xfffff0b002007950 */ /* 0x000fea0003c3ffff */
.L_x_947:
        /* <DEDUP_REMOVED lines=11> */
.L_x_2868:


//--------------------- .text._ZN10layer_norm40ln_parallel_residual_bwd_finalize_kernelINS_22Kernel_traits_finalizeILj1280E13__nv_bfloat16S2_fS2_fjLb0ELj1024ELj4ENS_18Kernel_traits_baseILj1280ES2_S2_fS2_fjLj1024EEEEELb0EEEvNS_9BwdParamsE --------------------------
	.section	.text._ZN10layer_norm40ln_parallel_residual_bwd_finalize_kernelINS_22Kernel_traits_finalizeILj1280E13__nv_bfloat16S2_fS2_fjLb0ELj1024ELj4ENS_18Kernel_traits_baseILj1280ES2_S2_fS2_fjLj1024EEEEELb0EEEvNS_9BwdParamsE,"ax",@progbits
	.sectioninfo	@"SHI_REGISTERS=32"
	.align	128
        .global         _ZN10layer_norm40ln_parallel_residual_bwd_finalize_kernelINS_22Kernel_traits_finalizeILj1280E13__nv_bfloat16S2_fS2_fjLb0ELj1024ELj4ENS_18Kernel_traits_baseILj1280ES2_S2_fS2_fjLj1024EEEEELb0EEEvNS_9BwdParamsE
        .type           _ZN10layer_norm40ln_parallel_residual_bwd_finalize_kernelINS_22Kernel_traits_finalizeILj1280E13__nv_bfloat16S2_fS2_fjLb0ELj1024ELj4ENS_18Kernel_traits_baseILj1280ES2_S2_fS2_fjLj1024EEEEELb0EEEvNS_9BwdParamsE,@function
        .size           _ZN10layer_norm40ln_parallel_residual_bwd_finalize_kernelINS_22Kernel_traits_finalizeILj1280E13__nv_bfloat16S2_fS2_fjLb0ELj1024ELj4ENS_18Kernel_traits_baseILj1280ES2_S2_fS2_fjLj1024EEEEELb0EEEvNS_9BwdParamsE,(.L_x_2869 - _ZN10layer_norm40ln_parallel_residual_bwd_finalize_kernelINS_22Kernel_traits_finalizeILj1280E13__nv_bfloat16S2_fS2_fjLb0ELj1024ELj4ENS_18Kernel_traits_baseILj1280ES2_S2_fS2_fjLj1024EEEEELb0EEEvNS_9BwdParamsE)
        .other          _ZN10layer_norm40ln_parallel_residual_bwd_finalize_kernelINS_22Kernel_traits_finalizeILj1280E13__nv_bfloat16S2_fS2_fjLb0ELj1024ELj4ENS_18Kernel_traits_baseILj1280ES2_S2_fS2_fjLj1024EEEEELb0EEEvNS_9BwdParamsE,@"STO_CUDA_ENTRY STV_DEFAULT"
_ZN10layer_norm40ln_parallel_residual_bwd_finalize_kernelINS_22Kernel_traits_finalizeILj1280E13__nv_bfloat16S2_fS2_fjLb0ELj1024ELj4ENS_18Kernel_traits_baseILj1280ES2_S2_fS2_fjLj1024EEEEELb0EEEvNS_9BwdParamsE:
.text._ZN10layer_norm40ln_parallel_residual_bwd_finalize_kernelINS_22Kernel_traits_finalizeILj1280E13__nv_bfloat16S2_fS2_fjLb0ELj1024ELj4ENS_18Kernel_traits_baseILj1280ES2_S2_fS2_fjLj1024EEEEELb0EEEvNS_9BwdParamsE:
        /* <DEDUP_REMOVED lines=19> */
.L_x_962:
        /* <DEDUP_REMOVED lines=36> */
.L_x_952:
        /* <DEDUP_REMOVED lines=59> */
.L_x_951:
[----:B------:R-:W-:Y:S05]  /*0720*/  BSYNC B1 ;  /* 0x0000000000017941 */ /* 0x000fea0003800000 */
.L_x_950:
        /* <DEDUP_REMOVED lines=35> */
.L_x_954:
[----:B------:R-:W-:Y:S05]  /*0960*/  BSYNC B1 ;  /* 0x0000000000017941 */ /* 0x000fea0003800000 */
.L_x_953:
        /* <DEDUP_REMOVED lines=17> */
.L_x_955:
[----:B------:R-:W-:Y:S05]  /*0a80*/  BSYNC B1 ;  /* 0x0000000000017941 */ /* 0x000fea0003800000 */
.L_x_949:
[----:B------:R-:W-:Y:S05]  /*0a90*/  BSYNC B0 ;  /* 0x0000000000007941 */ /* 0x000fea0003800000 */
.L_x_948:
        /* <DEDUP_REMOVED lines=14> */
.L_x_963:
        /* <DEDUP_REMOVED lines=36> */
.L_x_964:
        /* <DEDUP_REMOVED lines=11> */
.L_x_956:
        /* <DEDUP_REMOVED lines=25> */
.L_x_960:
[----:B------:R-:W-:Y:S05]  /*1000*/  BSYNC B0 ;  /* 0x0000000000007941 */ /* 0x000fea0003800000 */
.L_x_959:
[C---:B------:R-:W-:Y:S02]  /*1010*/  ISETP.GT.U32.AND P1, PT, R4.reuse, -0x501, PT ;  /* 0xfffffaff0400780c */ /* 0x040fe40003f24070 */
[----:B------:R-:W-:-:S02]  /*1020*/  IADD3 R4, R4, 0x500, RZ ;  /* 0x0000050004047810 */ /* 0x000fc40007ffe0ff */
[----:B------:R-:W-:-:S09]  /*1030*/  IADD3 R5, R5, 0x280, RZ ;  /* 0x0000028005057810 */ /* 0x000fd20007ffe0ff */
[----:B0-----:R-:W-:Y:S01]  /*1040*/  @!P1 CALL.REL.NOINC `(.L_x_961) ;  /* 0x0000001000009944 */ /* 0x001fe20003c00000 */
[----:B------:R-:W-:Y:S05]  /*1050*/  BRA `(.L_x_962) ;  /* 0xfffff0d000007947 */ /* 0x000fea000383ffff */
.L_x_961:
[----:B------:R-:W-:Y:S05]  /*1060*/  EXIT ;  /* 0x000000000000794d */ /* 0x000fea0003800000 */
.L_x_957:
[----:B------:R-:W-:Y:S01]  /*1070*/  HFMA2.MMA R17, -RZ, RZ, 0, 1.847743988037109375e-06 ;  /* 0x0000001fff117435 */ /* 0x000fe200000001ff */
[----:B----4-:R-:W-:Y:S01]  /*1080*/  IMAD.MOV.U32 R19, RZ, RZ, R12 ;  /* 0x000000ffff137224 */ /* 0x010fe200078e000c */
[----:B------:R-:W-:Y:S02]  /*1090*/  MOV R16, 0x1 ;  /* 0x0000000100107802 */ /* 0x000fe40000000f00 */
[----:B------:R-:W-:Y:S02]  /*10a0*/  MOV R14, 0xffffffff ;  /* 0xffffffff000e7802 */ /* 0x000fe40000000f00 */
[----:B------:R-:W-:Y:S02]  /*10b0*/  MOV R8, 0x10d0 ;  /* 0x000010d000087802 */ /* 0x000fe40000000f00 */
[----:B0123--:R-:W-:Y:S05]  /*10c0*/  CALL.REL.NOINC `($__internal_43_$__cuda_sm70_shflsync_bfly_p) ;  /* 0x000007b000007944 */ /* 0x00ffea0003c00000 */
[----:B01----:R-:W-:Y:S05]  /*10d0*/  BRA `(.L_x_963) ;  /* 0xfffffaa000007947 */ /* 0x003fea000383ffff */
.L_x_958:
[----:B------:R-:W-:Y:S01]  /*10e0*/  HFMA2.MMA R16, -RZ, RZ, 0, 1.1920928955078125e-07 ;  /* 0x00000002ff107435 */ /* 0x000fe200000001ff */
[----:B------:R-:W-:Y:S01]  /*10f0*/  IMAD.MOV.U32 R19, RZ, RZ, R12 ;  /* 0x000000ffff137224 */ /* 0x000fe200078e000c */
[----:B------:R-:W-:Y:S02]  /*1100*/  MOV R17, 0x1f ;  /* 0x0000001f00117802 */ /* 0x000fe40000000f00 */
[----:B------:R-:W-:-:S02]  /*1110*/  MOV R14, 0xffffffff ;  /* 0xffffffff000e7802 */ /* 0x000fc40000000f00 */
[----:B------:R-:W-:Y:S02]  /*1120*/  MOV R8, 0x1140 ;  /* 0x0000114000087802 */ /* 0x000fe40000000f00 */
[----:B-123--:R-:W-:Y:S05]  /*1130*/  CALL.REL.NOINC `($__internal_43_$__cuda_sm70_shflsync_bfly_p) ;  /* 0x0000074000007944 */ /* 0x00efea0003c00000 */
[----:B0-----:R-:W-:Y:S01]  /*1140*/  HFMA2.MMA R17, -RZ, RZ, 0, 1.847743988037109375e-06 ;  /* 0x0000001fff117435 */ /* 0x001fe200000001ff */
[----:B-1----:R-:W-:Y:S01]  /*1150*/  FADD.FTZ R19, R12, R14 ;  /* 0x0000000e0c137221 */ /* 0x002fe20000010000 */
[----:B------:R-:W-:Y:S01]  /*1160*/  MOV R14, 0xffffffff ;  /* 0xffffffff000e7802 */ /* 0x000fe20000000f00 */
[----:B------:R-:W-:Y:S01]  /*1170*/  IMAD.MOV.U32 R16, RZ, RZ, 0x4 ;  /* 0x00000004ff107424 */ /* 0x000fe200078e00ff */
[----:B------:R-:W-:Y:S02]  /*1180*/  MOV R8, 0x11a0 ;  /* 0x000011a000087802 */ /* 0x000fe40000000f00 */
[----:B------:R-:W-:Y:S05]  /*1190*/  CALL.REL.NOINC `($__internal_43_$__cuda_sm70_shflsync_bfly_p) ;  /* 0x000006e000007944 */ /* 0x000fea0003c00000 */
[----:B0-----:R-:W-:Y:S01]  /*11a0*/  HFMA2.MMA R16, -RZ, RZ, 0, 4.76837158203125e-07 ;  /* 0x00000008ff107435 */ /* 0x001fe200000001ff */
[----:B-1----:R-:W-:Y:S01]  /*11b0*/  FADD.FTZ R19, R19, R14 ;  /* 0x0000000e13137221 */ /* 0x002fe20000010000 */
[----:B------:R-:W-:Y:S01]  /*11c0*/  MOV R14, 0xffffffff ;  /* 0xffffffff000e7802 */ /* 0x000fe20000000f00 */
[----:B------:R-:W-:Y:S01]  /*11d0*/  IMAD.MOV.U32 R17, RZ, RZ, 0x1f ;  /* 0x0000001fff117424 */ /* 0x000fe200078e00ff */
[----:B------:R-:W-:Y:S02]  /*11e0*/  MOV R8, 0x1200 ;  /* 0x0000120000087802 */ /* 0x000fe40000000f00 */
[----:B------:R-:W-:Y:S05]  /*11f0*/  CALL.REL.NOINC `($__internal_43_$__cuda_sm70_shflsync_bfly_p) ;  /* 0x0000068000007944 */ /* 0x000fea0003c00000 */
[----:B-1----:R-:W-:Y:S01]  /*1200*/  FADD.FTZ R12, R19, R14 ;  /* 0x0000000e130c7221 */ /* 0x002fe20000010000 */
[----:B0-----:R-:W-:Y:S01]  /*1210*/  HFMA2.MMA R16, -RZ, RZ, 0, 9.5367431640625e-07 ;  /* 0x00000010ff107435 */ /* 0x001fe200000001ff */
[----:B------:R-:W-:Y:S01]  /*1220*/  MOV R17, 0x1f ;  /* 0x0000001f00117802 */ /* 0x000fe20000000f00 */
[----:B------:R-:W-:Y:S01]  /*1230*/  IMAD.MOV.U32 R14, RZ, RZ, -0x1 ;  /* 0xffffffffff0e7424 */ /* 0x000fe200078e00ff */
[----:B------:R-:W-:-:S02]  /*1240*/  MOV R8, 0x1270 ;  /* 0x0000127000087802 */ /* 0x000fc40000000f00 */
[----:B------:R-:W-:Y:S02]  /*1250*/  MOV R19, R12 ;  /* 0x0000000c00137202 */ /* 0x000fe40000000f00 */
[----:B------:R-:W-:Y:S05]  /*1260*/  CALL.REL.NOINC `($__internal_43_$__cuda_sm70_shflsync_bfly_p) ;  /* 0x0000061000007944 */ /* 0x000fea0003c00000 */
[----:B0-----:R-:W-:Y:S01]  /*1270*/  HFMA2.MMA R17, -RZ, RZ, 0, 1.847743988037109375e-06 ;  /* 0x0000001fff117435 */ /* 0x001fe200000001ff */
[----:B-1----:R-:W-:Y:S01]  /*1280*/  MOV R15, R14 ;  /* 0x0000000e000f7202 */ /* 0x002fe20000000f00 */
[----:B------:R-:W-:Y:S01]  /*1290*/  IMAD.MOV.U32 R16, RZ, RZ, 0x1 ;  /* 0x00000001ff107424 */ /* 0x000fe200078e00ff */
[----:B------:R-:W-:Y:S02]  /*12a0*/  MOV R19, R13 ;  /* 0x0000000d00137202 */ /* 0x000fe40000000f00 */
[----:B------:R-:W-:Y:S02]  /*12b0*/  MOV R14, 0xffffffff ;  /* 0xffffffff000e7802 */ /* 0x000fe40000000f00 */
[----:B------:R-:W-:Y:S02]  /*12c0*/  MOV R8, 0x12e0 ;  /* 0x000012e000087802 */ /* 0x000fe40000000f00 */
[----:B------:R-:W-:Y:S05]  /*12d0*/  CALL.REL.NOINC `($__internal_43_$__cuda_sm70_shflsync_bfly_p) ;  /* 0x000005a000007944 */ /* 0x000fea0003c00000 */
[----:B0-----:R-:W-:Y:S01]  /*12e0*/  HFMA2.MMA R16, -RZ, RZ, 0, 1.1920928955078125e-07 ;  /* 0x00000002ff107435 */ /* 0x001fe200000001ff */
[----:B-1----:R-:W-:Y:S01]  /*12f0*/  FADD.FTZ R19, R13, R14 ;  /* 0x0000000e0d137221 */ /* 0x002fe20000010000 */
[----:B------:R-:W-:Y:S01]  /*1300*/  MOV R14, 0xffffffff ;  /* 0xffffffff000e7802 */ /* 0x000fe20000000f00 */
[----:B------:R-:W-:Y:S01]  /*1310*/  IMAD.MOV.U32 R17, RZ, RZ, 0x1f ;  /* 0x0000001fff117424 */ /* 0x000fe200078e00ff */
[----:B------:R-:W-:-:S02]  /*1320*/  MOV R8, 0x1340 ;  /* 0x0000134000087802 */ /* 0x000fc40000000f00 */
[----:B------:R-:W-:Y:S05]  /*1330*/  CALL.REL.NOINC `($__internal_43_$__cuda_sm70_shflsync_bfly_p) ;  /* 0x0000054000007944 */ /* 0x000fea0003c00000 */
[----:B0-----:R-:W-:Y:S01]  /*1340*/  HFMA2.MMA R16, -RZ, RZ, 0, 2.384185791015625e-07 ;  /* 0x00000004ff107435 */ /* 0x001fe200000001ff */
[----:B-1----:R-:W-:Y:S01]  /*1350*/  FADD.FTZ R19, R19, R14 ;  /* 0x0000000e13137221 */ /* 0x002fe20000010000 */
[----:B------:R-:W-:Y:S01]  /*1360*/  MOV R17, 0x1f ;  /* 0x0000001f00117802 */ /* 0x000fe20000000f00 */
[----:B------:R-:W-:Y:S01]  /*1370*/  IMAD.MOV.U32 R14, RZ, RZ, -0x1 ;  /* 0xffffffffff0e7424 */ /* 0x000fe200078e00ff */
[----:B------:R-:W-:-:S02]  /*1380*/  MOV R8, 0x13a0 ;  /* 0x000013a000087802 */ /* 0x000fc40000000f00 */
[----:B------:R-:W-:Y:S05]  /*1390*/  CALL.REL.NOINC `($__internal_43_$__cuda_sm70_shflsync_bfly_p) ;  /* 0x000004e000007944 */ /* 0x000fea0003c00000 */
[----:B0-----:R-:W-:Y:S01]  /*13a0*/  HFMA2.MMA R16, -RZ, RZ, 0, 4.76837158203125e-07 ;  /* 0x00000008ff107435 */ /* 0x001fe200000001ff */
[----:B-1----:R-:W-:Y:S01]  /*13b0*/  FADD.FTZ R19, R19, R14 ;  /* 0x0000000e13137221 */ /* 0x002fe20000010000 */
[----:B------:R-:W-:-:S02]  /*13c0*/  MOV R17, 0x1f ;  /* 0x0000001f00117802 */ /* 0x000fc40000000f00 */
[----:B------:R-:W-:Y:S02]  /*13d0*/  MOV R14, 0xffffffff ;  /* 0xffffffff000e7802 */ /* 0x000fe40000000f00 */
[----:B------:R-:W-:Y:S02]  /*13e0*/  MOV R8, 0x1400 ;  /* 0x0000140000087802 */ /* 0x000fe40000000f00 */
[----:B------:R-:W-:Y:S05]  /*13f0*/  CALL.REL.NOINC `($__internal_43_$__cuda_sm70_shflsync_bfly_p) ;  /* 0x0000048000007944 */ /* 0x000fea0003c00000 */
[----:B-1----:R-:W-:Y:S01]  /*1400*/  FADD.FTZ R13, R19, R14 ;  /* 0x0000000e130d7221 */ /* 0x002fe20000010000 */
[----:B0-----:R-:W-:Y:S01]  /*1410*/  HFMA2.MMA R17, -RZ, RZ, 0, 1.847743988037109375e-06 ;  /* 0x0000001fff117435 */ /* 0x001fe200000001ff */
[----:B------:R-:W-:Y:S01]  /*1420*/  IMAD.MOV.U32 R16, RZ, RZ, 0x10 ;  /* 0x00000010ff107424 */ /* 0x000fe200078e00ff */
[----:B------:R-:W-:Y:S02]  /*1430*/  MOV R14, 0xffffffff ;  /* 0xffffffff000e7802 */ /* 0x000fe40000000f00 */
[----:B------:R-:W-:Y:S02]  /*1440*/  MOV R19, R13 ;  /* 0x0000000d00137202 */ /* 0x000fe40000000f00 */
[----:B------:R-:W-:Y:S02]  /*1450*/  MOV R8, 0x1470 ;  /* 0x0000147000087802 */ /* 0x000fe40000000f00 */
[----:B------:R-:W-:Y:S05]  /*1460*/  CALL.REL.NOINC `($__internal_43_$__cuda_sm70_shflsync_bfly_p) ;  /* 0x0000041000007944 */ /* 0x000fea0003c00000 */
[----:B0-----:R-:W-:Y:S01]  /*1470*/  HFMA2.MMA R16, -RZ, RZ, 0, 5.9604644775390625e-08 ;  /* 0x00000001ff107435 */ /* 0x001fe200000001ff */
[----:B-1----:R-:W-:Y:S01]  /*1480*/  IMAD.MOV.U32 R18, RZ, RZ, R14 ;  /* 0x000000ffff127224 */ /* 0x002fe200078e000e */
[----:B------:R-:W-:Y:S01]  /*1490*/  MOV R19, R11 ;  /* 0x0000000b00137202 */ /* 0x000fe20000000f00 */
[----:B------:R-:W-:Y:S01]  /*14a0*/  IMAD.MOV.U32 R14, RZ, RZ, -0x1 ;  /* 0xffffffffff0e7424 */ /* 0x000fe200078e00ff */
[----:B------:R-:W-:-:S02]  /*14b0*/  MOV R17, 0x1f ;  /* 0x0000001f00117802 */ /* 0x000fc40000000f00 */
[----:B------:R-:W-:Y:S02]  /*14c0*/  MOV R8, 0x14e0 ;  /* 0x000014e000087802 */ /* 0x000fe40000000f00 */
[----:B------:R-:W-:Y:S05]  /*14d0*/  CALL.REL.NOINC `($__internal_43_$__cuda_sm70_shflsync_bfly_p) ;  /* 0x000003a000007944 */ /* 0x000fea0003c00000 */
[----:B0-----:R-:W-:Y:S01]  /*14e0*/  HFMA2.MMA R16, -RZ, RZ, 0, 1.1920928955078125e-07 ;  /* 0x00000002ff107435 */ /* 0x001fe200000001ff */
[----:B-1----:R-:W-:Y:S01]  /*14f0*/  FADD.FTZ R19, R11, R14 ;  /* 0x0000000e0b137221 */ /* 0x002fe20000010000 */
[----:B------:R-:W-:Y:S02]  /*1500*/  MOV R17, 0x1f ;  /* 0x0000001f00117802 */ /* 0x000fe40000000f00 */
[----:B------:R-:W-:Y:S02]  /*1510*/  MOV R14, 0xffffffff ;  /* 0xffffffff000e7802 */ /* 0x000fe40000000f00 */
[----:B------:R-:W-:Y:S02]  /*1520*/  MOV R8, 0x1540 ;  /* 0x0000154000087802 */ /* 0x000fe40000000f00 */
[----:B------:R-:W-:Y:S05]  /*1530*/  CALL.REL.NOINC `($__internal_43_$__cuda_sm70_shflsync_bfly_p) ;  /* 0x0000034000007944 */ /* 0x000fea0003c00000 */
[----:B0-----:R-:W-:Y:S01]  /*1540*/  HFMA2.MMA R17, -RZ, RZ, 0, 1.847743988037109375e-06 ;  /* 0x0000001fff117435 */ /* 0x001fe200000001ff */
[----:B-1----:R-:W-:Y:S01]  /*1550*/  FADD.FTZ R19, R19, R14 ;  /* 0x0000000e13137221 */ /* 0x002fe20000010000 */
[----:B------:R-:W-:Y:S01]  /*1560*/  MOV R14, 0xffffffff ;  /* 0xffffffff000e7802 */ /* 0x000fe20000000f00 */
[----:B------:R-:W-:Y:S01]  /*1570*/  IMAD.MOV.U32 R16, RZ, RZ, 0x4 ;  /* 0x00000004ff107424 */ /* 0x000fe200078e00ff */
[----:B------:R-:W-:-:S02]  /*1580*/  MOV R8, 0x15a0 ;  /* 0x000015a000087802 */ /* 0x000fc40000000f00 */
[----:B------:R-:W-:Y:S05]  /*1590*/  CALL.REL.NOINC `($__internal_43_$__cuda_sm70_shflsync_bfly_p) ;  /* 0x000002e000007944 */ /* 0x000fea0003c00000 */
[----:B0-----:R-:W-:Y:S01]  /*15a0*/  HFMA2.MMA R16, -RZ, RZ, 0, 4.76837158203125e-07 ;  /* 0x00000008ff107435 */ /* 0x001fe200000001ff */
[----:B-1----:R-:W-:Y:S01]  /*15b0*/  FADD.FTZ R19, R19, R14 ;  /* 0x0000000e13137221 */ /* 0x002fe20000010000 */
[----:B------:R-:W-:Y:S01]  /*15c0*/  MOV R14, 0xffffffff ;  /* 0xffffffff000e7802 */ /* 0x000fe20000000f00 */
[----:B------:R-:W-:Y:S01]  /*15d0*/  IMAD.MOV.U32 R17, RZ, RZ, 0x1f ;  /* 0x0000001fff117424 */ /* 0x000fe200078e00ff */
[----:B------:R-:W-:-:S02]  /*15e0*/  MOV R8, 0x1600 ;  /* 0x0000160000087802 */ /* 0x000fc40000000f00 */
        /* <DEDUP_REMOVED lines=33> */
[----:B0-----:R-:W-:Y:S01]  /*1800*/  HFMA2.MMA R17, -RZ, RZ, 0, 1.847743988037109375e-06 ;  /* 0x0000001fff117435 */ /* 0x001fe200000001ff */
[----:B-1----:R-:W-:Y:S01]  /*1810*/  FADD.FTZ R19, R19, R14 ;  /* 0x0000000e13137221 */ /* 0x002fe20000010000 */
[----:B------:R-:W-:Y:S01]  /*1820*/  MOV R14, 0xffffffff ;  /* 0xffffffff000e7802 */ /* 0x000fe20000000f00 */
[----:B------:R-:W-:Y:S01]  /*1830*/  IMAD.MOV.U32 R16, RZ, RZ, 0x10 ;  /* 0x00000010ff107424 */ /* 0x000fe200078e00ff */
[----:B------:R-:W-:Y:S02]  /*1840*/  MOV R8, 0x1860 ;  /* 0x0000186000087802 */ /* 0x000fe40000000f00 */
[----:B------:R-:W-:Y:S05]  /*1850*/  CALL.REL.NOINC `($__internal_43_$__cuda_sm70_shflsync_bfly_p) ;  /* 0x0000002000007944 */ /* 0x000fea0003c00000 */
[----:B-1----:R-:W-:Y:S01]  /*1860*/  MOV R8, R14 ;  /* 0x0000000e00087202 */ /* 0x002fe20000000f00 */
[----:B0-----:R-:W-:Y:S05]  /*1870*/  BRA `(.L_x_964) ;  /* 0xfffff54000007947 */ /* 0x001fea000383ffff */
        .weak           $__internal_43_$__cuda_sm70_shflsync_bfly_p
        .type           $__internal_43_$__cuda_sm70_shflsync_bfly_p,@function
        .size           $__internal_43_$__cuda_sm70_shflsync_bfly_p,(.L_x_2869 - $__internal_43_$__cuda_sm70_shflsync_bfly_p)
$__internal_43_$__cuda_sm70_shflsync_bfly_p:
[----:B------:R-:W-:Y:S01]  /*1880*/  HFMA2.MMA R9, -RZ, RZ, 0, 0 ;  /* 0x00000000ff097435 */ /* 0x000fe200000001ff */
[----:B------:R-:W-:Y:S04]  /*1890*/  WARPSYNC R14 ;  /* 0x0000000e00007348 */ /* 0x000fe80003800000 */
[----:B------:R0:W1:Y:S01]  /*18a0*/  SHFL.BFLY PT, R14, R19, R16, R17 ;  /* 0x0c000010130e7389 */ /* 0x00006200000e0011 */
[----:B------:R-:W-:Y:S05]  /*18b0*/  RET.REL.NODEC R8 `(_ZN10layer_norm40ln_parallel_residual_bwd_finalize_kernelINS_22Kernel_traits_finalizeILj1280E13__nv_bfloat16S2_fS2_fjLb0ELj1024ELj4ENS_18Kernel_traits_baseILj1280ES2_S2_fS2_fjLj1024EEEEELb0EEEvNS_9BwdParamsE) ;  /* 0xffffe74008007950 */ /* 0x000fea0003c3ffff */
.L_x_965:
        /* <DEDUP_REMOVED lines=12> */
.L_x_2869:


//--------------------- .text._ZN10layer_norm31ln_parallel_residual_bwd_kernelINS_13Kernel_traitsI13__nv_bfloat16S2_fS2_fjLj1280ELj1ELj4ELj1ELj16ENS_18Kernel_traits_baseILj1280ES2_S2_fS2_fjLj128EEEEELb1ELb1ELb0EEEvNS_9BwdParamsE --------------------------
	.section	.text._ZN10layer_norm31ln_parallel_residual_bwd_kernelINS_13Kernel_traitsI13__nv_bfloat16S2_fS2_fjLj1280ELj1ELj4ELj1ELj16ENS_18Kernel_traits_baseILj1280ES2_S2_fS2_fjLj128EEEEELb1ELb1ELb0EEEvNS_9BwdParamsE,"ax",@progbits
	.sectioninfo	@"SHI_REGISTERS=255"
	.align	128
        .global         _ZN10layer_norm31ln_parallel_residual_bwd_kernelINS_13Kernel_traitsI13__nv_bfloat16S2_fS2_fjLj1280ELj1ELj4ELj1ELj16ENS_18Kernel_traits_baseILj1280ES2_S2_fS2_fjLj128EEEEELb1ELb1ELb0EEEvNS_9BwdParamsE
        .type           _ZN10layer_norm31ln_parallel_residual_bwd_kernelINS_13Kernel_traitsI13__nv_bfloat16S2_fS2_fjLj1280ELj1ELj4ELj1ELj16ENS_18Kernel_traits_baseILj1280ES2_S2_fS2_fjLj128EEEEELb1ELb1ELb0EEEvNS_9BwdParamsE,@function
        .size           _ZN10layer_norm31ln_parallel_residual_bwd_kernelINS_13Kernel_traitsI13__nv_bfloat16S2_fS2_fjLj1280ELj1ELj4ELj1ELj16ENS_18Kernel_traits_baseILj1280ES2_S2_fS2_fjLj128EEEEELb1ELb1ELb0EEEvNS_9BwdParamsE,(.L_x_2870 - _ZN10layer_norm31ln_parallel_residual_bwd_kernelINS_13Kernel_traitsI13__nv_bfloat16S2_fS2_fjLj1280ELj1ELj4ELj1ELj16ENS_18Kernel_traits_baseILj1280ES2_S2_fS2_fjLj128EEEEELb1ELb1ELb0EEEvNS_9BwdParamsE)
        .other          _ZN10layer_norm31ln_parallel_residual_bwd_kernelINS_13Kernel_traitsI13__nv_bfloat16S2_fS2_fjLj1280ELj1ELj4ELj1ELj16ENS_18Kernel_traits_baseILj1280ES2_S2_fS2_fjLj128EEEEELb1ELb1ELb0EEEvNS_9BwdParamsE,@"STO_CUDA_ENTRY STV_DEFAULT"
_ZN10layer_norm31ln_parallel_residual_bwd_kernelINS_13Kernel_traitsI13__nv_bfloat16S2_fS2_fjLj1280ELj1ELj4ELj1ELj16ENS_18Kernel_traits_baseILj1280ES2_S2_fS2_fjLj128EEEEELb1ELb1ELb0EEEvNS_9BwdParamsE:
.text._ZN10layer_norm31ln_parallel_residual_bwd_kernelINS_13Kernel_traitsI13__nv_bfloat16S2_fS2_fjLj1280ELj1ELj4ELj1ELj16ENS_18Kernel_traits_baseILj1280ES2_S2_fS2_fjLj128EEEEELb1ELb1ELb0EEEvNS_9BwdParamsE:
        /* <DEDUP_REMOVED lines=113> */
[--C-:B0-----:R-:W-:Y:S02]  /*0710*/  PRMT R2, RZ, 0x5410, R12.reuse ;  /* 0x00005410ff027816 */ /* 0x101fe4000000000c */
[----:B------:R-:W-:-:S03]  /*0720*/  PRMT R12, RZ, 0x7610, R12 ;  /* 0x00007610ff0c7816 */ /* 0x000fc6000000000c */
[----:B------:R0:W-:Y:S01]  /*0730*/  STL [R1+0x5c], R2 ;  /* 0x00005c0201007387 */ /* 0x0001e20000100800 */
[----:B-1----:R-:W-:-:S03]  /*0740*/  PRMT R16, RZ, 0x5410, R13 ;  /* 0x00005410ff107816 */ /* 0x002fc6000000000d */
        /* <DEDUP_REMOVED lines=21> */
[----:B0-----:R-:W-:-:S05]  /*08a0*/  PRMT R2, RZ, 0x5410, R10 ;  /* 0x00005410ff027816 */ /* 0x001fca000000000a */
[----:B------:R0:W-:Y:S01]  /*08b0*/  STL [R1+0x2c], R2 ;  /* 0x00002c0201007387 */ /* 0x0001e20000100800 */
[----:B-1----:R-:W-:-:S03]  /*08c0*/  PRMT R8, RZ, 0x5410, R11 ;  /* 0x00005410ff087816 */ /* 0x002fc6000000000b */
[----:B------:R-:W-:Y:S04]  /*08d0*/  STL [R1+0x28], R9 ;  /* 0x0000280901007387 */ /* 0x000fe80000100800 */
[----:B------:R1:W-:Y:S01]  /*08e0*/  STL [R1+0x24], R8 ;  /* 0x0000240801007387 */ /* 0x0003e20000100800 */
[----:B0-----:R-:W-:-:S05]  /*08f0*/  PRMT R2, RZ, 0x7610, R11 ;  /* 0x00007610ff027816 */ /* 0x001fca000000000b */
[----:B------:R0:W-:Y:S01]  /*0900*/  STL [R1+0x20], R2 ;  /* 0x0000200201007387 */ /* 0x0001e20000100800 */
[----:B-1----:R-:W-:-:S05]  /*0910*/  PRMT R8, RZ, 0x5410, R4 ;  /* 0x00005410ff087816 */ /* 0x002fca0000000004 */
[----:B------:R1:W-:Y:S01]  /*0920*/  STL [R1+0x1c], R8 ;  /* 0x00001c0801007387 */ /* 0x0003e20000100800 */
[----:B0-----:R-:W-:Y:S02]  /*0930*/  PRMT R2, RZ, 0x7610, R4 ;  /* 0x00007610ff027816 */ /* 0x001fe40000000004 */
[----:B------:R-:W-:-:S03]  /*0940*/  PRMT R4, RZ, 0x7610, R5 ;  /* 0x00007610ff047816 */ /* 0x000fc60000000005 */
[----:B------:R0:W-:Y:S01]  /*0950*/  STL [R1+0x18], R2 ;  /* 0x0000180201007387 */ /* 0x0001e20000100800 */
[----:B-1----:R-:W-:Y:S02]  /*0960*/  PRMT R8, RZ, 0x5410, R5 ;  /* 0x00005410ff087816 */ /* 0x002fe40000000005 */
[----:B------:R-:W-:-:S03]  /*0970*/  PRMT R5, RZ, 0x7610, R6 ;  /* 0x00007610ff057816 */ /* 0x000fc60000000006 */
[----:B------:R-:W-:Y:S01]  /*0980*/  STL [R1+0x14], R8 ;  /* 0x0000140801007387 */ /* 0x000fe20000100800 */
[----:B0-----:R-:W-:-:S03]  /*0990*/  PRMT R2, RZ, 0x5410, R6 ;  /* 0x00005410ff027816 */ /* 0x001fc60000000006 */
[----:B------:R0:W-:Y:S04]  /*09a0*/  STL [R1+0x10], R4 ;  /* 0x0000100401007387 */ /* 0x0001e80000100800 */
[----:B------:R1:W-:Y:S04]  /*09b0*/  STL [R1+0xc], R2 ;  /* 0x00000c0201007387 */ /* 0x0003e80000100800 */
[----:B------:R2:W-:Y:S01]  /*09c0*/  STL [R1+0x8], R5 ;  /* 0x0000080501007387 */ /* 0x0005e20000100800 */
[--C-:B0-----:R-:W-:Y:S02]  /*09d0*/  PRMT R4, RZ, 0x5410, R7.reuse ;  /* 0x00005410ff047816 */ /* 0x101fe40000000007 */
[----:B-1----:R-:W-:-:S05]  /*09e0*/  PRMT R2, RZ, 0x7610, R7 ;  /* 0x00007610ff027816 */ /* 0x002fca0000000007 */
[----:B------:R2:W-:Y:S04]  /*09f0*/  STL [R1], R2 ;  /* 0x0000000201007387 */ /* 0x0005e80000100800 */
[----:B------:R2:W-:Y:S02]  /*0a00*/  STL [R1+0x4], R4 ;  /* 0x0000040401007387 */ /* 0x0005e40000100800 */
.L_x_990:
[----:B------:R-:W-:-:S04]  /*0a10*/  IMAD.MOV.U32 R164, RZ, RZ, 0x4 ;  /* 0x00000004ffa47424 */ /* 0x000fc800078e00ff */
[CC--:B------:R-:W-:Y:S01]  /*0a20*/  IMAD.WIDE R166, R0.reuse, R164.reuse, c[0x0][0x1a0] ;  /* 0x0000680000a67625 */ /* 0x0c0fe200078e02a4 */
[----:B------:R-:W0:Y:S03]  /*0a30*/  S2R R168, SR_TID.X ;  /* 0x0000000000a87919 */ /* 0x000e260000002100 */
[C---:B------:R-:W-:Y:S01]  /*0a40*/  IMAD.WIDE R164, R0.reuse, R164, c[0x0][0x1a8] ;  /* 0x00006a0000a47625 */ /* 0x040fe200078e02a4 */
[----:B------:R1:W5:Y:S03]  /*0a50*/  LDG.E R204, [R166.64] ;  /* 0x00000004a6cc7981 */ /* 0x000366000c1e1900 */
[----:B--2---:R-:W-:Y:S01]  /*0a60*/  IMAD R2, R0, c[0x0][0x168], RZ ;  /* 0x00005a0000027a24 */ /* 0x004fe200078e02ff */
[----:B------:R-:W-:Y:S01]  /*0a70*/  LOP3.LUT P2, RZ, R3, 0xffffffe0, RZ, 0xc0, !PT ;  /* 0xffffffe003ff7812 */ /* 0x000fe2000784c0ff */
[----:B------:R2:W5:Y:S01]  /*0a80*/  LDG.E R4, [R164.64] ;  /* 0x00000004a4047981 */ /* 0x000562000c1e1900 */
[----:B------:R-:W-:Y:S01]  /*0a90*/  BSSY B1, `(.L_x_968) ;  /* 0x000006b000017945 */ /* 0x000fe20003800000 */
[----:B------:R-:W-:Y:S01]  /*0aa0*/  CS2R R212, SRZ ;  /* 0x0000000000d47805 */ /* 0x000fe2000001ff00 */
[----:B--2---:R-:W-:-:S04]  /*0ab0*/  SHF.R.S32.HI R164, RZ, 0x1f, R2 ;  /* 0x0000001fffa47819 */ /* 0x004fc80000011402 */
[----:B------:R-:W-:Y:S02]  /*0ac0*/  LEA.HI R2, R164, R2, RZ, 0x3 ;  /* 0x00000002a4027211 */ /* 0x000fe400078f18ff */
[----:B0-----:R-:W-:-:S04]  /*0ad0*/  LOP3.LUT R164, R168, 0x1f, RZ, 0xc0, !PT ;  /* 0x0000001fa8a47812 */ /* 0x001fc800078ec0ff */
[----:B------:R-:W-:-:S04]  /*0ae0*/  LEA.HI.SX32 R2, R2, R164, 0x1d ;  /* 0x000000a402027211 */ /* 0x000fc800078feaff */
[----:B------:R-:W-:Y:S01]  /*0af0*/  MOV R216, R2 ;  /* 0x0000000200d87202 */ /* 0x000fe20000000f00 */
[----:B------:R-:W-:Y:S05]  /*0b00*/  @!P2 BRA `(.L_x_969) ;  /* 0x000006300000a947 */ /* 0x000fea0003800000 */
[C---:B-1----:R-:W-:Y:S01]  /*0b10*/  LEA R172, P2, R2.reuse, c[0x0][0x188], 0x5 ;  /* 0x0000620002ac7a11 */ /* 0x042fe200078428ff */
[----:B------:R-:W2:Y:S01]  /*0b20*/  LDL R245, [R1+0x9c] ;  /* 0x00009c0001f57983 */ /* 0x000ea20000100800 */
[----:B------:R-:W-:Y:S02]  /*0b30*/  IMAD.MOV.U32 R164, RZ, RZ, 0x10 ;  /* 0x00000010ffa47424 */ /* 0x000fe400078e00ff */
[C---:B------:R-:W-:Y:S02]  /*0b40*/  LEA.HI.X R173, R2.reuse, c[0x0][0x18c], RZ, 0x5, P2 ;  /* 0x0000630002ad7a11 */ /* 0x040fe400010f2cff */
[C---:B------:R-:W-:Y:S02]  /*0b50*/  SHF.L.U32 R178, R2.reuse, 0x3, RZ ;  /* 0x0000000302b27819 */ /* 0x040fe400000006ff */
[C---:B------:R-:W-:Y:S01]  /*0b60*/  SHF.L.U64.HI R5, R2.reuse, 0x3, RZ ;  /* 0x0000000302057819 */ /* 0x040fe200000102ff */
[----:B------:R0:W3:Y:S01]  /*0b70*/  LDG.E.128 R168, [R172.64] ;  /* 0x00000004aca87981 */ /* 0x0000e2000c1e1d00 */
[----:B------:R-:W-:Y:S01]  /*0b80*/  ISETP.NE.U32.AND P2, PT, RZ, c[0x0][0x250], PT ;  /* 0x00009400ff007a0c */ /* 0x000fe20003f45070 */
[----:B------:R-:W1:Y:S01]  /*0b90*/  LDC.U8 R246, c[0x0][0x1f0] ;  /* 0x00007c00fff67b82 */ /* 0x000e620000000000 */
[----:B------:R-:W-:Y:S01]  /*0ba0*/  IMAD.WIDE.U32 R164, R2, R164, c[0x0][0x208] ;  /* 0x0000820002a47625 */ /* 0x000fe200078e00a4 */
[----:B------:R-:W4:Y:S01]  /*0bb0*/  LDL R198, [R1+0x98] ;  /* 0x0000980001c67983 */ /* 0x000f220000100800 */
[----:B------:R-:W-:-:S03]  /*0bc0*/  ISETP.NE.AND.EX P2, PT, RZ, c[0x0][0x254], PT, P2 ;  /* 0x00009500ff007a0c */ /* 0x000fc60003f45320 */
[----:B------:R-:W2:Y:S04]  /*0bd0*/  LDL R216, [R1+0x90] ;  /* 0x0000900001d87983 */ /* 0x000ea80000100800 */
[----:B0-----:R-:W2:Y:S04]  /*0be0*/  LDG.E.128 R172, [R172.64+0x10] ;  /* 0x00001004acac7981 */ /* 0x001ea8000c1e1d00 */
[----:B------:R-:W4:Y:S02]  /*0bf0*/  LDG.E.128 R164, [R164.64] ;  /* 0x00000004a4a47981 */ /* 0x000f24000c1e1d00 */
[----:B------:R-:W-:-:S02]  /*0c00*/  @P2 IADD3 R6, P3, R178, c[0x0][0x198], RZ ;  /* 0x00006600b2062a10 */ /* 0x000fc40007f7e0ff */
[----:B------:R-:W4:Y:S02]  /*0c10*/  LDL R197, [R1+0x94] ;  /* 0x0000940001c57983 */ /* 0x000f240000100800 */
[----:B------:R-:W-:Y:S02]  /*0c20*/  @P2 IADD3.X R7, R5, c[0x0][0x19c], RZ, P3, !PT ;  /* 0x0000670005072a10 */ /* 0x000fe40001ffe4ff */
[----:B------:R-:W-:Y:S01]  /*0c30*/  ISETP.NE.U32.AND P3, PT, RZ, c[0x0][0x218], PT ;  /* 0x00008600ff007a0c */ /* 0x000fe20003f65070 */
[----:B------:R-:W4:Y:S03]  /*0c40*/  LDL R213, [R1+0x8c] ;  /* 0x00008c0001d57983 */ /* 0x000f260000100800 */
[----:B------:R-:W-:Y:S01]  /*0c50*/  ISETP.NE.AND.EX P3, PT, RZ, c[0x0][0x21c], PT, P3 ;  /* 0x00008700ff007a0c */ /* 0x000fe20003f65330 */
[----:B------:R0:W5:Y:S04]  /*0c60*/  @P2 LDG.E.64 R180, [R6.64] ;  /* 0x0000000406b42981 */ /* 0x000168000c1e1b00 */
[----:B------:R-:W4:Y:S08]  /*0c70*/  LDL R212, [R1+0x88] ;  /* 0x0000880001d47983 */ /* 0x000f300000100800 */
[----:B0-----:R-:W-:-:S04]  /*0c80*/  @P3 LEA R6, P2, R2, c[0x0][0x218], 0x5 ;  /* 0x0000860002063a11 */ /* 0x001fc800078428ff */
[----:B------:R-:W-:Y:S02]  /*0c90*/  @P3 LEA.HI.X R7, R2, c[0x0][0x21c], RZ, 0x5, P2 ;  /* 0x0000870002073a11 */ /* 0x000fe400010f2cff */
[----:B------:R-:W-:-:S03]  /*0ca0*/  IADD3 R178, P2, R178, c[0x0][0x190], RZ ;  /* 0x00006400b2b27a10 */ /* 0x000fc60007f5e0ff */
[----:B------:R0:W5:Y:S01]  /*0cb0*/  @P3 LDG.E.128 R36, [R6.64] ;  /* 0x0000000406243981 */ /* 0x000162000c1e1d00 */
[----:B------:R-:W-:Y:S02]  /*0cc0*/  IADD3.X R179, R5, c[0x0][0x194], RZ, P2, !PT ;  /* 0x0000650005b37a10 */ /* 0x000fe400017fe4ff */
[----:B-1----:R-:W-:Y:S01]  /*0cd0*/  ISETP.NE.AND P2, PT, R246, RZ, PT ;  /* 0x000000fff600720c */ /* 0x002fe20003f45270 */
[----:B------:R0:W5:Y:S04]  /*0ce0*/  @P3 LDG.E.128 R32, [R6.64+0x10] ;  /* 0x0000100406203981 */ /* 0x000168000c1e1d00 */
[----:B------:R-:W5:Y:S02]  /*0cf0*/  LDG.E.64 R178, [R178.64] ;  /* 0x00000004b2b27981 */ /* 0x000f64000c1e1b00 */
[----:B0----5:R-:W-:-:S05]  /*0d00*/  FSEL R6, R204, RZ, !P2 ;  /* 0x000000ffcc067208 */ /* 0x021fca0005000000 */
[----:B---3--:R-:W-:-:S04]  /*0d10*/  FADD.FTZ R169, R169, -R6 ;  /* 0x80000006a9a97221 */ /* 0x008fc80000010000 */
[----:B------:R-:W-:Y:S02]  /*0d20*/  FMUL.FTZ R200, R4, R169 ;  /* 0x000000a904c87220 */ /* 0x000fe40000410000 */
[----:B------:R-:W3:Y:S01]  /*0d30*/  LDL R169, [R1+0x84] ;  /* 0x0000840001a97983 */ /* 0x000ee20000100800 */
[----:B------:R-:W-:-:S03]  /*0d40*/  FADD.FTZ R5, R168, -R6 ;  /* 0x80000006a8057221 */ /* 0x000fc60000010000 */
[----:B------:R-:W3:Y:S01]  /*0d50*/  LDL R168, [R1+0x80] ;  /* 0x0000800001a87983 */ /* 0x000ee20000100800 */
[--C-:B------:R-:W-:Y:S02]  /*0d60*/  FADD.FTZ R170, R170, -R6.reuse ;  /* 0x80000006aaaa7221 */ /* 0x100fe40000010000 */
[--C-:B------:R-:W-:Y:S02]  /*0d70*/  FADD.FTZ R171, R171, -R6.reuse ;  /* 0x80000006abab7221 */ /* 0x100fe40000010000 */
[--C-:B--2---:R-:W-:Y:S02]  /*0d80*/  FADD.FTZ R172, R172, -R6.reuse ;  /* 0x80000006acac7221 */ /* 0x104fe40000010000 */
[--C-:B------:R-:W-:Y:S02]  /*0d90*/  FADD.FTZ R7, R173, -R6.reuse ;  /* 0x80000006ad077221 */ /* 0x100fe40000010000 */
[--C-:B------:R-:W-:Y:S02]  /*0da0*/  FADD.FTZ R8, R174, -R6.reuse ;  /* 0x80000006ae087221 */ /* 0x100fe40000010000 */
[----:B------:R-:W-:Y:S01]  /*0db0*/  FADD.FTZ R175, R175, -R6 ;  /* 0x80000006afaf7221 */ /* 0x000fe20000010000 */
[----:B----4-:R-:W-:-:S02]  /*0dc0*/  PRMT R6, RZ, 0x5410, R164 ;  /* 0x00005410ff067816 */ /* 0x010fc400000000a4 */
[----:B------:R-:W-:Y:S01]  /*0dd0*/  PRMT R164, RZ, 0x7610, R164 ;  /* 0x00007610ffa47816 */ /* 0x000fe200000000a4 */
[----:B------:R-:W-:Y:S01]  /*0de0*/  FMUL.FTZ R5, R4, R5 ;  /* 0x0000000504057220 */ /* 0x000fe20000410000 */
[--C-:B------:R-:W-:Y:S01]  /*0df0*/  PRMT R251, RZ, 0x5410, R165.reuse ;  /* 0x00005410fffb7816 */ /* 0x100fe200000000a5 */
[----:B------:R-:W-:Y:S01]  /*0e00*/  FADD.FTZ R76, R76, R6 ;  /* 0x000000064c4c7221 */ /* 0x000fe20000010000 */
[----:B------:R-:W-:Y:S01]  /*0e10*/  PRMT R165, RZ, 0x7610, R165 ;  /* 0x00007610ffa57816 */ /* 0x000fe200000000a5 */
[----:B------:R-:W-:Y:S02]  /*0e20*/  FMUL.FTZ R252, R198, R164 ;  /* 0x000000a4c6fc7220 */ /* 0x000fe40000410000 */
[-C--:B------:R-:W-:Y:S02]  /*0e30*/  FFMA.FTZ R116, R5, R6.reuse, R116 ;  /* 0x0000000605747223 */ /* 0x080fe40000010074 */
[----:B------:R-:W-:Y:S02]  /*0e40*/  FMUL.FTZ R198, R4, R171 ;  /* 0x000000ab04c67220 */ /* 0x000fe40000410000 */
[----:B------:R-:W-:-:S02]  /*0e50*/  FMUL.FTZ R6, R245, R6 ;  /* 0x00000006f5067220 */ /* 0x000fc40000410000 */
[----:B------:R-:W-:Y:S02]  /*0e60*/  FADD.FTZ R77, R77, R164 ;  /* 0x000000a44d4d7221 */ /* 0x000fe40000010000 */
[----:B------:R-:W-:Y:S02]  /*0e70*/  FMUL.FTZ R199, R4, R170 ;  /* 0x000000aa04c77220 */ /* 0x000fe40000410000 */
[----:B------:R-:W-:Y:S02]  /*0e80*/  FFMA.FTZ R117, R200, R164, R117 ;  /* 0x000000a4c8757223 */ /* 0x000fe40000010075 */
[----:B------:R-:W-:Y:S02]  /*0e90*/  FADD.FTZ R79, R79, R165 ;  /* 0x000000a54f4f7221 */ /* 0x000fe40000010000 */
[-C--:B------:R-:W-:Y:S02]  /*0ea0*/  FFMA.FTZ R119, R198, R165.reuse, R119 ;  /* 0x000000a5c6777223 */ /* 0x080fe40000010077 */
[----:B------:R-:W-:-:S02]  /*0eb0*/  FMUL.FTZ R250, R216, R165 ;  /* 0x000000a5d8fa7220 */ /* 0x000fc40000410000 */
[----:B------:R-:W-:Y:S02]  /*0ec0*/  FADD.FTZ R165, RZ, R6 ;  /* 0x00000006ffa57221 */ /* 0x000fe40000010000 */
[----:B------:R-:W-:Y:S02]  /*0ed0*/  FFMA.FTZ R164, R5, R6, RZ ;  /* 0x0000000605a47223 */ /* 0x000fe400000100ff */
[----:B------:R-:W-:Y:S02]  /*0ee0*/  FADD.FTZ R78, R78, R251 ;  /* 0x000000fb4e4e7221 */ /* 0x000fe40000010000 */
[-C--:B------:R-:W-:Y:S02]  /*0ef0*/  FFMA.FTZ R118, R199, R251.reuse, R118 ;  /* 0x000000fbc7767223 */ /* 0x080fe40000010076 */
[----:B------:R-:W-:Y:S02]  /*0f00*/  FMUL.FTZ R251, R197, R251 ;  /* 0x000000fbc5fb7220 */ /* 0x000fe40000410000 */
[----:B------:R-:W-:-:S02]  /*0f10*/  FADD.FTZ R165, R165, R252 ;  /* 0x000000fca5a57221 */ /* 0x000fc40000010000 */
[----:B------:R-:W-:Y:S01]  /*0f20*/  FFMA.FTZ R164, R200, R252, R164 ;  /* 0x000000fcc8a47223 */ /* 0x000fe200000100a4 */
[----:B------:R-:W-:Y:S01]  /*0f30*/  PRMT R249, RZ, 0x5410, R166 ;  /* 0x00005410fff97816 */ /* 0x000fe200000000a6 */
        /* <DEDUP_REMOVED lines=12> */
[----:B------:R-:W-:-:S02]  /*1000*/  FMUL.FTZ R248, R212, R166 ;  /* 0x000000a6d4f87220 */ /* 0x000fc40000410000 */
[----:B------:R-:W-:Y:S02]  /*1010*/  FADD.FTZ R165, R165, R249 ;  /* 0x000000f9a5a57221 */ /* 0x000fe40000010000 */
[----:B------:R-:W-:Y:S01]  /*1020*/  FFMA.FTZ R164, R197, R249, R164 ;  /* 0x000000f9c5a47223 */ /* 0x000fe200000100a4 */
[----:B------:R-:W-:Y:S01]  /*1030*/  PRMT R167, RZ, 0x7610, R167 ;  /* 0x00007610ffa77816 */ /* 0x000fe200000000a7 */
[----:B------:R-:W-:Y:S02]  /*1040*/  FADD.FTZ R74, R74, R247 ;  /* 0x000000f74a4a7221 */ /* 0x000fe40000010000 */
[----:B------:R-:W-:Y:S02]  /*1050*/  FFMA.FTZ R114, R8, R247, R114 ;  /* 0x000000f708727223 */ /* 0x000fe40000010072 */
[----:B------:R-:W-:Y:S02]  /*1060*/  FADD.FTZ R165, R165, R248 ;  /* 0x000000f8a5a57221 */ /* 0x000fe40000010000 */
[----:B------:R-:W-:-:S02]  /*1070*/  FFMA.FTZ R164, R7, R248, R164 ;  /* 0x000000f807a47223 */ /* 0x000fc400000100a4 */
[----:B------:R-:W-:Y:S01]  /*1080*/  FMUL.FTZ R246, R4, R175 ;  /* 0x000000af04f67220 */ /* 0x000fe20000410000 */
[----:B------:R-:W-:Y:S01]  /*1090*/  IADD3 R216, R2, 0x20, RZ ;  /* 0x0000002002d87810 */ /* 0x000fe20007ffe0ff */
[----:B------:R-:W-:Y:S02]  /*10a0*/  FADD.FTZ R73, R73, R166 ;  /* 0x000000a649497221 */ /* 0x000fe40000010000 */
[----:B------:R-:W-:Y:S02]  /*10b0*/  FFMA.FTZ R113, R7, R166, R113 ;  /* 0x000000a607717223 */ /* 0x000fe40000010071 */
[----:B------:R-:W-:Y:S02]  /*10c0*/  FADD.FTZ R75, R75, R167 ;  /* 0x000000a74b4b7221 */ /* 0x000fe40000010000 */
[----:B------:R-:W-:Y:S02]  /*10d0*/  FFMA.FTZ R115, R246, R167, R115 ;  /* 0x000000a7f6737223 */ /* 0x000fe40000010073 */
[----:B---3--:R-:W-:-:S02]  /*10e0*/  FMUL.FTZ R247, R169, R247 ;  /* 0x000000f7a9f77220 */ /* 0x008fc40000410000 */
[----:B------:R-:W-:Y:S02]  /*10f0*/  FMUL.FTZ R245, R168, R167 ;  /* 0x000000a7a8f57220 */ /* 0x000fe40000410000 */
[----:B------:R-:W-:Y:S02]  /*1100*/  FADD.FTZ R165, R165, R247 ;  /* 0x000000f7a5a57221 */ /* 0x000fe40000010000 */
[----:B------:R-:W-:Y:S02]  /*1110*/  FFMA.FTZ R164, R8, R247, R164 ;  /* 0x000000f708a47223 */ /* 0x000fe400000100a4 */
[----:B------:R-:W-:Y:S02]  /*1120*/  FADD.FTZ R212, R165, R245 ;  /* 0x000000f5a5d47221 */ /* 0x000fe40000010000 */
[----:B------:R-:W-:Y:S02]  /*1130*/  FFMA.FTZ R213, R246, R245, R164 ;  /* 0x000000f5f6d57223 */ /* 0x000fe400000100a4 */
.L_x_969:
[----:B-1----:R-:W-:Y:S05]  /*1140*/  BSYNC B1 ;  /* 0x0000000000017941 */ /* 0x002fea0003800000 */
.L_x_968:
[----:B------:R-:W-:Y:S01]  /*1150*/  ISETP.GE.U32.AND P2, PT, R3, 0x40, PT ;  /* 0x000000400300780c */ /* 0x000fe20003f46070 */
[----:B------:R-:W-:-:S12]  /*1160*/  BSSY B1, `(.L_x_970) ;  /* 0x0000065000017945 */ /* 0x000fd80003800000 */
[----:B------:R-:W-:Y:S05]  /*1170*/  @!P2 BRA `(.L_x_971) ;  /* 0x000006300000a947 */ /* 0x000fea0003800000 */
[C---:B------:R-:W-:Y:S01]  /*1180*/  LEA R168, P2, R216.reuse, c[0x0][0x188], 0x5 ;  /* 0x00006200d8a87a11 */ /* 0x040fe200078428ff */
[----:B------:R-:W-:Y:S01]  /*1190*/  IMAD.MOV.U32 R172, RZ, RZ, 0x10 ;  /* 0x00000010ffac7424 */ /* 0x000fe200078e00ff */
[C---:B------:R-:W-:Y:S02]  /*11a0*/  SHF.L.U32 R30, R216.reuse, 0x3, RZ ;  /* 0x00000003d81e7819 */ /* 0x040fe400000006ff */
[C---:B------:R-:W-:Y:S01]  /*11b0*/  SHF.L.U64.HI R9, R216.reuse, 0x3, RZ ;  /* 0x00000003d8097819 */ /* 0x040fe200000102ff */
[----:B------:R-:W0:Y:S01]  /*11c0*/  LDC.U8 R236, c[0x0][0x1f0] ;  /* 0x00007c00ffec7b82 */ /* 0x000e220000000000 */
[C---:B------:R-:W-:Y:S01]  /*11d0*/  LEA.HI.X R169, R216.reuse, c[0x0][0x18c], RZ, 0x5, P2 ;  /* 0x00006300d8a97a11 */ /* 0x040fe200010f2cff */
[----:B------:R-:W-:Y:S01]  /*11e0*/  IMAD.WIDE.U32 R172, R216, R172, c[0x0][0x208] ;  /* 0x00008200d8ac7625 */ /* 0x000fe200078e00ac */
[----:B------:R-:W-:Y:S01]  /*11f0*/  ISETP.NE.U32.AND P2, PT, RZ, c[0x0][0x250], PT ;  /* 0x00009400ff007a0c */ /* 0x000fe20003f45070 */
[----:B------:R-:W2:Y:S04]  /*1200*/  LDL R243, [R1+0x78] ;  /* 0x0000780001f37983 */ /* 0x000ea80000100800 */
[----:B------:R1:W3:Y:S01]  /*1210*/  LDG.E.128 R164, [R168.64] ;  /* 0x00000004a8a47981 */ /* 0x0002e2000c1e1d00 */
[----:B------:R-:W-:-:S03]  /*1220*/  ISETP.NE.AND.EX P2, PT, RZ, c[0x0][0x254], PT, P2 ;  /* 0x00009500ff007a0c */ /* 0x000fc60003f45320 */
[----:B------:R-:W4:Y:S04]  /*1230*/  LDG.E.128 R172, [R172.64] ;  /* 0x00000004acac7981 */ /* 0x000f28000c1e1d00 */
[----:B------:R-:W2:Y:S04]  /*1240*/  LDL R241, [R1+0x74] ;  /* 0x0000740001f17983 */ /* 0x000ea80000100800 */
[----:B-1----:R-:W2:Y:S02]  /*1250*/  LDG.E.128 R168, [R168.64+0x10] ;  /* 0x00001004a8a87981 */ /* 0x002ea4000c1e1d00 */
[----:B------:R-:W-:-:S02]  /*1260*/  @P2 IADD3 R10, P3, R30, c[0x0][0x198], RZ ;  /* 0x000066001e0a2a10 */ /* 0x000fc40007f7e0ff */
[----:B------:R-:W2:Y:S02]  /*1270*/  LDL R239, [R1+0x70] ;  /* 0x0000700001ef7983 */ /* 0x000ea40000100800 */
[----:B------:R-:W-:Y:S02]  /*1280*/  @P2 IADD3.X R11, R9, c[0x0][0x19c], RZ, P3, !PT ;  /* 0x00006700090b2a10 */ /* 0x000fe40001ffe4ff */
[----:B------:R-:W-:Y:S01]  /*1290*/  ISETP.NE.U32.AND P3, PT, RZ, c[0x0][0x218], PT ;  /* 0x00008600ff007a0c */ /* 0x000fe20003f65070 */
[----:B------:R-:W2:Y:S03]  /*12a0*/  LDL R237, [R1+0x6c] ;  /* 0x00006c0001ed7983 */ /* 0x000ea60000100800 */
[----:B------:R-:W-:Y:S01]  /*12b0*/  ISETP.NE.AND.EX P3, PT, RZ, c[0x0][0x21c], PT, P3 ;  /* 0x00008700ff007a0c */ /* 0x000fe20003f65330 */
[----:B------:R1:W5:-:S12]  /*12c0*/  @P2 LDG.E.64 R176, [R10.64] ;  /* 0x000000040ab02981 */ /* 0x000358000c1e1b00 */
[----:B-1----:R-:W-:-:S04]  /*12d0*/  @P3 LEA R10, P2, R216, c[0x0][0x218], 0x5 ;  /* 0x00008600d80a3a11 */ /* 0x002fc800078428ff */
[----:B------:R-:W-:Y:S02]  /*12e0*/  @P3 LEA.HI.X R11, R216, c[0x0][0x21c], RZ, 0x5, P2 ;  /* 0x00008700d80b3a11 */ /* 0x000fe400010f2cff */
[----:B------:R-:W-:-:S03]  /*12f0*/  IADD3 R30, P2, R30, c[0x0][0x190], RZ ;  /* 0x000064001e1e7a10 */ /* 0x000fc60007f5e0ff */
[----:B------:R1:W5:Y:S01]  /*1300*/  @P3 LDG.E.128 R120, [R10.64] ;  /* 0x000000040a783981 */ /* 0x000362000c1e1d00 */
[----:B------:R-:W-:Y:S02]  /*1310*/  IADD3.X R31, R9, c[0x0][0x194], RZ, P2, !PT ;  /* 0x00006500091f7a10 */ /* 0x000fe400017fe4ff */
[----:B0-----:R-:W-:Y:S01]  /*1320*/  ISETP.NE.AND P2, PT, R236, RZ, PT ;  /* 0x000000ffec00720c */ /* 0x001fe20003f45270 */
[----:B------:R1:W5:Y:S03]  /*1330*/  @P3 LDG.E.128 R124, [R10.64+0x10] ;  /* 0x000010040a7c3981 */ /* 0x000366000c1e1d00 */
[----:B-----5:R-:W-:Y:S01]  /*1340*/  FSEL R205, R204, RZ, !P2 ;  /* 0x000000ffcccd7208 */ /* 0x020fe20005000000 */
[----:B------:R-:W2:Y:S04]  /*1350*/  LDL R236, [R1+0x68] ;  /* 0x0000680001ec7983 */ /* 0x000ea80000100800 */
[----:B------:R-:W5:Y:S01]  /*1360*/  LDG.E.64 R30, [R30.64] ;  /* 0x000000041e1e7981 */ /* 0x000f62000c1e1b00 */
[----:B---3--:R-:W-:-:S03]  /*1370*/  FADD.FTZ R9, -R205, R165 ;  /* 0x000000a5cd097221 */ /* 0x008fc60000010100 */
[----:B------:R-:W3:Y:S01]  /*1380*/  LDL R165, [R1+0x7c] ;  /* 0x00007c0001a57983 */ /* 0x000ee20000100800 */
[C---:B------:R-:W-:Y:S01]  /*1390*/  FADD.FTZ R164, -R205.reuse, R164 ;  /* 0x000000a4cda47221 */ /* 0x040fe20000010100 */
[----:B----4-:R-:W-:Y:S01]  /*13a0*/  PRMT R244, RZ, 0x5410, R172 ;  /* 0x00005410fff47816 */ /* 0x010fe200000000ac */
[C---:B-1----:R-:W-:Y:S02]  /*13b0*/  FADD.FTZ R10, -R205.reuse, R166 ;  /* 0x000000a6cd0a7221 */ /* 0x042fe40000010100 */
[C---:B------:R-:W-:Y:S02]  /*13c0*/  FADD.FTZ R11, -R205.reuse, R167 ;  /* 0x000000a7cd0b7221 */ /* 0x040fe40000010100 */
[C---:B--2---:R-:W-:Y:S02]  /*13d0*/  FADD.FTZ R12, -R205.reuse, R168 ;  /* 0x000000a8cd0c7221 */ /* 0x044fe40000010100 */
[C---:B------:R-:W-:Y:S02]  /*13e0*/  FADD.FTZ R13, -R205.reuse, R169 ;  /* 0x000000a9cd0d7221 */ /* 0x040fe40000010100 */
[----:B------:R-:W-:-:S02]  /*13f0*/  FADD.FTZ R14, -R205, R170 ;  /* 0x000000aacd0e7221 */ /* 0x000fc40000010100 */
[----:B------:R-:W-:Y:S02]  /*1400*/  FADD.FTZ R171, -R205, R171 ;  /* 0x000000abcdab7221 */ /* 0x000fe40000010100 */
[----:B------:R-:W-:Y:S02]  /*1410*/  FMUL.FTZ R205, R4, R164 ;  /* 0x000000a404cd7220 */ /* 0x000fe40000410000 */
[----:B------:R-:W-:Y:S01]  /*1420*/  FADD.FTZ R68, R68, R244 ;  /* 0x000000f444447221 */ /* 0x000fe20000010000 */
[----:B------:R-:W2:Y:S01]  /*1430*/  LDL R164, [R1+0x60] ;  /* 0x0000600001a47983 */ /* 0x000ea20000100800 */
[-C--:B------:R-:W-:Y:S01]  /*1440*/  FFMA.FTZ R108, R205, R244.reuse, R108 ;  /* 0x000000f4cd6c7223 */ /* 0x080fe2000001006c */
[----:B------:R-:W-:Y:S01]  /*1450*/  PRMT R172, RZ, 0x7610, R172 ;  /* 0x00007610ffac7816 */ /* 0x000fe200000000ac */
[----:B---3--:R-:W-:Y:S02]  /*1460*/  FMUL.FTZ R244, R165, R244 ;  /* 0x000000f4a5f47220 */ /* 0x008fe40000410000 */
[----:B------:R-:W3:Y:S01]  /*1470*/  LDL R165, [R1+0x64] ;  /* 0x0000640001a57983 */ /* 0x000ee20000100800 */
        /* <DEDUP_REMOVED lines=22> */
[----:B------:R-:W-:-:S02]  /*15e0*/  FADD.FTZ R212, R212, R241 ;  /* 0x000000f1d4d47221 */ /* 0x000fc40000010000 */
[----:B------:R-:W-:Y:S01]  /*15f0*/  FFMA.FTZ R213, R11, R241, R213 ;  /* 0x000000f10bd57223 */ /* 0x000fe200000100d5 */
[----:B------:R-:W-:Y:S01]  /*1600*/  PRMT R238, RZ, 0x5410, R175 ;  /* 0x00005410ffee7816 */ /* 0x000fe200000000af */
[C---:B------:R-:W-:Y:S02]  /*1610*/  FMUL.FTZ R14, R4.reuse, R14 ;  /* 0x0000000e040e7220 */ /* 0x040fe40000410000 */
[----:B------:R-:W-:Y:S02]  /*1620*/  FMUL.FTZ R13, R4, R13 ;  /* 0x0000000d040d7220 */ /* 0x000fe40000410000 */
[----:B------:R-:W-:Y:S02]  /*1630*/  FMUL.FTZ R239, R236, R174 ;  /* 0x000000aeecef7220 */ /* 0x000fe40000410000 */
[----:B------:R-:W-:Y:S02]  /*1640*/  FADD.FTZ R212, R212, R240 ;  /* 0x000000f0d4d47221 */ /* 0x000fe40000010000 */
[----:B------:R-:W-:Y:S01]  /*1650*/  FFMA.FTZ R213, R12, R240, R213 ;  /* 0x000000f00cd57223 */ /* 0x000fe200000100d5 */
[----:B------:R-:W-:Y:S01]  /*1660*/  PRMT R175, RZ, 0x7610, R175 ;  /* 0x00007610ffaf7816 */ /* 0x000fe200000000af */
[----:B------:R-:W-:-:S02]  /*1670*/  FADD.FTZ R66, R66, R238 ;  /* 0x000000ee42427221 */ /* 0x000fc40000010000 */
[----:B------:R-:W-:Y:S02]  /*1680*/  FFMA.FTZ R106, R14, R238, R106 ;  /* 0x000000ee0e6a7223 */ /* 0x000fe4000001006a */
[----:B------:R-:W-:Y:S02]  /*1690*/  FADD.FTZ R212, R212, R239 ;  /* 0x000000efd4d47221 */ /* 0x000fe40000010000 */
[----:B------:R-:W-:Y:S02]  /*16a0*/  FFMA.FTZ R213, R13, R239, R213 ;  /* 0x000000ef0dd57223 */ /* 0x000fe400000100d5 */
[----:B------:R-:W-:Y:S02]  /*16b0*/  FMUL.FTZ R237, R4, R171 ;  /* 0x000000ab04ed7220 */ /* 0x000fe40000410000 */
[----:B--2---:R-:W-:Y:S01]  /*16c0*/  FMUL.FTZ R236, R164, R175 ;  /* 0x000000afa4ec7220 */ /* 0x004fe20000410000 */
        /* <DEDUP_REMOVED lines=9> */
[----:B---3--:R-:W-:-:S04]  /*1760*/  FMUL.FTZ R238, R165, R238 ;  /* 0x000000eea5ee7220 */ /* 0x008fc80000410000 */
[----:B------:R-:W-:Y:S02]  /*1770*/  FADD.FTZ R212, R212, R238 ;  /* 0x000000eed4d47221 */ /* 0x000fe40000010000 */
[----:B------:R-:W-:Y:S02]  /*1780*/  FFMA.FTZ R213, R14, R238, R213 ;  /* 0x000000ee0ed57223 */ /* 0x000fe400000100d5 */
[----:B------:R-:W-:Y:S02]  /*1790*/  FADD.FTZ R212, R212, R236 ;  /* 0x000000ecd4d47221 */ /* 0x000fe40000010000 */
[----:B------:R-:W-:Y:S02]  /*17a0*/  FFMA.FTZ R213, R237, R236, R213 ;  /* 0x000000ecedd57223 */ /* 0x000fe400000100d5 */
.L_x_971:
[----:B------:R-:W-:Y:S05]  /*17b0*/  BSYNC B1 ;  /* 0x0000000000017941 */ /* 0x000fea0003800000 */
.L_x_970:
[----:B------:R-:W-:Y:S01]  /*17c0*/  BSSY B1, `(.L_x_972) ;  /* 0x0000065000017945 */ /* 0x000fe20003800000 */
[----:B------:R-:W-:Y:S05]  /*17d0*/  @!P0 BRA `(.L_x_973) ;  /* 0x0000063000008947 */ /* 0x000fea0003800000 */
[C---:B------:R-:W-:Y:S01]  /*17e0*/  LEA R164, P2, R216.reuse, c[0x0][0x188], 0x5 ;  /* 0x00006200d8a47a11 */ /* 0x040fe200078428ff */
[----:B------:R-:W2:Y:S01]  /*17f0*/  LDL R230, [R1+0x5c] ;  /* 0x00005c0001e67983 */ /* 0x000ea20000100800 */
[----:B------:R-:W-:Y:S02]  /*1800*/  IMAD.MOV.U32 R168, RZ, RZ, 0x10 ;  /* 0x00000010ffa87424 */ /* 0x000fe400078e00ff */
[----:B------:R-:W-:-:S02]  /*1810*/  LEA.HI.X R165, R216, c[0x0][0x18c], RZ, 0x5, P2 ;  /* 0x00006300d8a57a11 */ /* 0x000fc400010f2cff */
[C---:B------:R-:W-:Y:S01]  /*1820*/  SHF.L.U32 R20, R216.reuse, 0x3, RZ ;  /* 0x00000003d8147819 */ /* 0x040fe200000006ff */
[C---:B------:R-:W-:Y:S01]  /*1830*/  IMAD.WIDE.U32 R168, R216.reuse, R168, c[0x0][0x208] ;  /* 0x00008200d8a87625 */ /* 0x040fe200078e00a8 */
[----:B------:R-:W-:Y:S01]  /*1840*/  ISETP.NE.U32.AND P2, PT, RZ, c[0x0][0x250], PT ;  /* 0x00009400ff007a0c */ /* 0x000fe20003f45070 */
[----:B------:R0:W3:Y:S01]  /*1850*/  LDG.E.128 R16, [R164.64] ;  /* 0x00000004a4107981 */ /* 0x0000e2000c1e1d00 */
[----:B------:R-:W-:Y:S01]  /*1860*/  SHF.L.U64.HI R15, R216, 0x3, RZ ;  /* 0x00000003d80f7819 */ /* 0x000fe200000102ff */
[----:B------:R-:W1:Y:S02]  /*1870*/  LDC.U8 R172, c[0x0][0x1f0] ;  /* 0x00007c00ffac7b82 */ /* 0x000e640000000000 */
[----:B------:R-:W4:Y:S04]  /*1880*/  LDG.E.128 R168, [R168.64] ;  /* 0x00000004a8a87981 */ /* 0x000f28000c1e1d00 */
[----:B------:R-:W2:Y:S04]  /*1890*/  LDL R228, [R1+0x58] ;  /* 0x0000580001e47983 */ /* 0x000ea80000100800 */
[----:B0-----:R-:W2:Y:S01]  /*18a0*/  LDG.E.128 R164, [R164.64+0x10] ;  /* 0x00001004a4a47981 */ /* 0x001ea2000c1e1d00 */
[----:B------:R-:W-:-:S03]  /*18b0*/  ISETP.NE.AND.EX P2, PT, RZ, c[0x0][0x254], PT, P2 ;  /* 0x00009500ff007a0c */ /* 0x000fc60003f45320 */
[----:B------:R-:W4:Y:S04]  /*18c0*/  LDL R227, [R1+0x54] ;  /* 0x0000540001e37983 */ /* 0x000f280000100800 */
[----:B------:R-:W4:Y:S04]  /*18d0*/  LDL R175, [R1+0x50] ;  /* 0x0000500001af7983 */ /* 0x000f280000100800 */
[----:B------:R-:W4:Y:S02]  /*18e0*/  LDL R174, [R1+0x4c] ;  /* 0x00004c0001ae7983 */ /* 0x000f240000100800 */
[----:B------:R-:W-:-:S02]  /*18f0*/  @P2 IADD3 R26, P3, R20, c[0x0][0x198], RZ ;  /* 0x00006600141a2a10 */ /* 0x000fc40007f7e0ff */
[----:B------:R-:W4:Y:S02]  /*1900*/  LDL R173, [R1+0x48] ;  /* 0x0000480001ad7983 */ /* 0x000f240000100800 */
[----:B------:R-:W-:Y:S02]  /*1910*/  @P2 IADD3.X R27, R15, c[0x0][0x19c], RZ, P3, !PT ;  /* 0x000067000f1b2a10 */ /* 0x000fe40001ffe4ff */
[----:B------:R-:W-:-:S03]  /*1920*/  ISETP.NE.U32.AND P3, PT, RZ, c[0x0][0x218], PT ;  /* 0x00008600ff007a0c */ /* 0x000fc60003f65070 */
[----:B------:R0:W5:Y:S01]  /*1930*/  @P2 LDG.E.64 R28, [R26.64] ;  /* 0x000000041a1c2981 */ /* 0x000162000c1e1b00 */
[----:B------:R-:W-:-:S13]  /*1940*/  ISETP.NE.AND.EX P3, PT, RZ, c[0x0][0x21c], PT, P3 ;  /* 0x00008700ff007a0c */ /* 0x000fda0003f65330 */
[----:B0-----:R-:W-:-:S04]  /*1950*/  @P3 LEA R26, P2, R216, c[0x0][0x218], 0x5 ;  /* 0x00008600d81a3a11 */ /* 0x001fc800078428ff */
[----:B------:R-:W-:-:S05]  /*1960*/  @P3 LEA.HI.X R27, R216, c[0x0][0x21c], RZ, 0x5, P2 ;  /* 0x00008700d81b3a11 */ /* 0x000fca00010f2cff */
[----:B------:R0:W5:Y:S04]  /*1970*/  @P3 LDG.E.128 R128, [R26.64] ;  /* 0x000000041a803981 */ /* 0x000168000c1e1d00 */
[----:B------:R0:W5:Y:S02]  /*1980*/  @P3 LDG.E.128 R132, [R26.64+0x10] ;  /* 0x000010041a843981 */ /* 0x000164000c1e1d00 */
[----:B0-----:R-:W-:-:S04]  /*1990*/  IADD3 R26, P2, R20, c[0x0][0x190], RZ ;  /* 0x00006400141a7a10 */ /* 0x001fc80007f5e0ff */
[----:B------:R-:W-:Y:S02]  /*19a0*/  IADD3.X R27, R15, c[0x0][0x194], RZ, P2, !PT ;  /* 0x000065000f1b7a10 */ /* 0x000fe400017fe4ff */
[----:B-1----:R-:W-:-:S04]  /*19b0*/  ISETP.NE.AND P2, PT, R172, RZ, PT ;  /* 0x000000ffac00720c */ /* 0x002fc80003f45270 */
[----:B-----5:R-:W-:Y:S01]  /*19c0*/  FSEL R172, R204, RZ, !P2 ;  /* 0x000000ffccac7208 */ /* 0x020fe20005000000 */
[----:B------:R-:W5:Y:S04]  /*19d0*/  LDG.E.64 R26, [R26.64] ;  /* 0x000000041a1a7981 */ /* 0x000f68000c1e1b00 */
[C---:B---3--:R-:W-:Y:S02]  /*19e0*/  FADD.FTZ R15, -R172.reuse, R17 ;  /* 0x00000011ac0f7221 */ /* 0x048fe40000010100 */
[C---:B------:R-:W-:Y:S02]  /*19f0*/  FADD.FTZ R17, -R172.reuse, R19 ;  /* 0x00000013ac117221 */ /* 0x040fe40000010100 */
[C---:B------:R-:W-:Y:S02]  /*1a00*/  FADD.FTZ R203, -R172.reuse, R16 ;  /* 0x00000010accb7221 */ /* 0x040fe40000010100 */
[----:B------:R-:W-:-:S02]  /*1a10*/  FADD.FTZ R16, -R172, R18 ;  /* 0x00000012ac107221 */ /* 0x000fc40000010100 */
[C---:B--2---:R-:W-:Y:S02]  /*1a20*/  FADD.FTZ R19, -R172.reuse, R165 ;  /* 0x000000a5ac137221 */ /* 0x044fe40000010100 */
[----:B------:R-:W2:Y:S01]  /*1a30*/  LDL R165, [R1+0x44] ;  /* 0x0000440001a57983 */ /* 0x000ea20000100800 */
[----:B------:R-:W-:-:S03]  /*1a40*/  FADD.FTZ R18, -R172, R164 ;  /* 0x000000a4ac127221 */ /* 0x000fc60000010100 */
[----:B------:R-:W3:Y:S01]  /*1a50*/  LDL R164, [R1+0x40] ;  /* 0x0000400001a47983 */ /* 0x000ee20000100800 */
[--C-:B----4-:R-:W-:Y:S01]  /*1a60*/  PRMT R235, RZ, 0x5410, R168.reuse ;  /* 0x00005410ffeb7816 */ /* 0x110fe200000000a8 */
[----:B------:R-:W-:Y:S01]  /*1a70*/  FMUL.FTZ R203, R4, R203 ;  /* 0x000000cb04cb7220 */ /* 0x000fe20000410000 */
[----:B------:R-:W-:-:S03]  /*1a80*/  PRMT R168, RZ, 0x7610, R168 ;  /* 0x00007610ffa87816 */ /* 0x000fc600000000a8 */
[----:B------:R-:W-:Y:S02]  /*1a90*/  FADD.FTZ R60, R60, R235 ;  /* 0x000000eb3c3c7221 */ /* 0x000fe40000010000 */
[-C--:B------:R-:W-:Y:S02]  /*1aa0*/  FFMA.FTZ R100, R203, R235.reuse, R100 ;  /* 0x000000ebcb647223 */ /* 0x080fe40000010064 */
[----:B------:R-:W-:Y:S01]  /*1ab0*/  FMUL.FTZ R235, R230, R235 ;  /* 0x000000ebe6eb7220 */ /* 0x000fe20000410000 */
        /* <DEDUP_REMOVED lines=12> */
[--C-:B------:R-:W-:Y:S01]  /*1b80*/  PRMT R231, RZ, 0x5410, R170.reuse ;  /* 0x00005410ffe77816 */ /* 0x100fe200000000aa */
        /* <DEDUP_REMOVED lines=34> */
[----:B--2---:R-:W-:Y:S02]  /*1db0*/  FMUL.FTZ R229, R165, R229 ;  /* 0x000000e5a5e57220 */ /* 0x004fe40000410000 */
[----:B---3--:R-:W-:Y:S02]  /*1dc0*/  FMUL.FTZ R227, R164, R171 ;  /* 0x000000aba4e37220 */ /* 0x008fe40000410000 */
[----:B------:R-:W-:Y:S02]  /*1dd0*/  FADD.FTZ R212, R212, R229 ;  /* 0x000000e5d4d47221 */ /* 0x000fe40000010000 */
[----:B------:R-:W-:Y:S02]  /*1de0*/  FFMA.FTZ R213, R20, R229, R213 ;  /* 0x000000e514d57223 */ /* 0x000fe400000100d5 */
[----:B------:R-:W-:Y:S02]  /*1df0*/  FADD.FTZ R212, R212, R227 ;  /* 0x000000e3d4d47221 */ /* 0x000fe40000010000 */
[----:B------:R-:W-:-:S02]  /*1e00*/  FFMA.FTZ R213, R228, R227, R213 ;  /* 0x000000e3e4d57223 */ /* 0x000fc400000100d5 */
.L_x_973:
[----:B------:R-:W-:Y:S05]  /*1e10*/  BSYNC B1 ;  /* 0x0000000000017941 */ /* 0x000fea0003800000 */
.L_x_972:
[----:B------:R-:W-:Y:S01]  /*1e20*/  BSSY B1, `(.L_x_974) ;  /* 0x0000065000017945 */ /* 0x000fe20003800000 */
[----:B------:R-:W-:Y:S05]  /*1e30*/  @!P1 BRA `(.L_x_975) ;  /* 0x0000063000009947 */ /* 0x000fea0003800000 */
[C---:B------:R-:W-:Y:S01]  /*1e40*/  LEA R168, P2, R216.reuse, c[0x0][0x188], 0x5 ;  /* 0x00006200d8a87a11 */ /* 0x040fe200078428ff */
[----:B------:R-:W-:Y:S01]  /*1e50*/  IMAD.MOV.U32 R172, RZ, RZ, 0x10 ;  /* 0x00000010ffac7424 */ /* 0x000fe200078e00ff */
[----:B------:R-:W2:Y:S02]  /*1e60*/  LDL R190, [R1+0x3c] ;  /* 0x00003c0001be7983 */ /* 0x000ea40000100800 */
[C---:B------:R-:W-:Y:S01]  /*1e70*/  LEA.HI.X R169, R216.reuse, c[0x0][0x18c], RZ, 0x5, P2 ;  /* 0x00006300d8a97a11 */ /* 0x040fe200010f2cff */
[C---:B------:R-:W-:Y:S01]  /*1e80*/  IMAD.WIDE.U32 R172, R216.reuse, R172, c[0x0][0x208] ;  /* 0x00008200d8ac7625 */ /* 0x040fe200078e00ac */
[----:B------:R-:W-:Y:S01]  /*1e90*/  SHF.L.U32 R186, R216, 0x3, RZ ;  /* 0x00000003d8ba7819 */ /* 0x000fe200000006ff */
[----:B------:R-:W3:Y:S01]  /*1ea0*/  LDL R215, [R1+0x38] ;  /* 0x0000380001d77983 */ /* 0x000ee20000100800 */
[----:B------:R-:W-:-:S03]  /*1eb0*/  ISETP.NE.U32.AND P2, PT, RZ, c[0x0][0x250], PT ;  /* 0x00009400ff007a0c */ /* 0x000fc60003f45070 */
[----:B------:R0:W4:Y:S04]  /*1ec0*/  LDG.E.128 R164, [R168.64] ;  /* 0x00000004a8a47981 */ /* 0x000128000c1e1d00 */
[----:B------:R-:W2:Y:S01]  /*1ed0*/  LDG.E.128 R172, [R172.64] ;  /* 0x00000004acac7981 */ /* 0x000ea2000c1e1d00 */
[----:B------:R-:W-:Y:S02]  /*1ee0*/  ISETP.NE.AND.EX P2, PT, RZ, c[0x0][0x254], PT, P2 ;  /* 0x00009500ff007a0c */ /* 0x000fe40003f45320 */
[----:B------:R-:W-:Y:S01]  /*1ef0*/  SHF.L.U64.HI R21, R216, 0x3, RZ ;  /* 0x00000003d8157819 */ /* 0x000fe200000102ff */
[----:B------:R-:W1:Y:S01]  /*1f00*/  LDC.U8 R214, c[0x0][0x1f0] ;  /* 0x00007c00ffd67b82 */ /* 0x000e620000000000 */
[----:B------:R-:W3:Y:S04]  /*1f10*/  LDL R188, [R1+0x34] ;  /* 0x0000340001bc7983 */ /* 0x000ee80000100800 */
[----:B0-----:R-:W3:Y:S04]  /*1f20*/  LDG.E.128 R168, [R168.64+0x10] ;  /* 0x00001004a8a87981 */ /* 0x001ee8000c1e1d00 */
[----:B------:R-:W3:Y:S01]  /*1f30*/  LDL R189, [R1+0x2c] ;  /* 0x00002c0001bd7983 */ /* 0x000ee20000100800 */
[----:B------:R-:W-:-:S04]  /*1f40*/  @P2 IADD3 R22, P3, R186, c[0x0][0x198], RZ ;  /* 0x00006600ba162a10 */ /* 0x000fc80007f7e0ff */
        /* <DEDUP_REMOVED lines=10> */
[----:B-1----:R-:W-:Y:S02]  /*1ff0*/  ISETP.NE.AND P2, PT, R214, RZ, PT ;  /* 0x000000ffd600720c */ /* 0x002fe40003f45270 */
[----:B------:R-:W3:Y:S02]  /*2000*/  LDL R214, [R1+0x30] ;  /* 0x0000300001d67983 */ /* 0x000ee40000100800 */
[----:B-----5:R-:W-:Y:S02]  /*2010*/  FSEL R186, R204, RZ, !P2 ;  /* 0x000000ffccba7208 */ /* 0x020fe40005000000 */
[----:B------:R-:W5:Y:S03]  /*2020*/  LDG.E.64 R22, [R22.64] ;  /* 0x0000000416167981 */ /* 0x000f66000c1e1b00 */
[----:B----4-:R-:W-:Y:S01]  /*2030*/  FADD.FTZ R164, -R186, R164 ;  /* 0x000000a4baa47221 */ /* 0x010fe20000010100 */
[----:B--2---:R-:W-:-:S03]  /*2040*/  PRMT R226, RZ, 0x5410, R172 ;  /* 0x00005410ffe27816 */ /* 0x004fc600000000ac */
[----:B------:R-:W-:Y:S02]  /*2050*/  FMUL.FTZ R202, R4, R164 ;  /* 0x000000a404ca7220 */ /* 0x000fe40000410000 */
[----:B------:R-:W-:Y:S01]  /*2060*/  FADD.FTZ R21, -R186, R165 ;  /* 0x000000a5ba157221 */ /* 0x000fe20000010100 */
[----:B------:R-:W2:Y:S01]  /*2070*/  LDL R164, [R1+0x20] ;  /* 0x0000200001a47983 */ /* 0x000ea20000100800 */
[----:B------:R-:W-:Y:S02]  /*2080*/  FADD.FTZ R52, R52, R226 ;  /* 0x000000e234347221 */ /* 0x000fe40000010000 */
[-C--:B------:R-:W-:Y:S01]  /*2090*/  FFMA.FTZ R92, R202, R226.reuse, R92 ;  /* 0x000000e2ca5c7223 */ /* 0x080fe2000001005c */
[----:B------:R-:W4:Y:S01]  /*20a0*/  LDL R165, [R1+0x24] ;  /* 0x0000240001a57983 */ /* 0x000f220000100800 */
[----:B------:R-:W-:-:S03]  /*20b0*/  FMUL.FTZ R226, R190, R226 ;  /* 0x000000e2bee27220 */ /* 0x000fc60000410000 */
[----:B------:R-:W2:Y:S01]  /*20c0*/  LDL R190, [R1+0x28] ;  /* 0x0000280001be7983 */ /* 0x000ea20000100800 */
[C---:B------:R-:W-:Y:S01]  /*20d0*/  FADD.FTZ R166, -R186.reuse, R166 ;  /* 0x000000a6baa67221 */ /* 0x040fe20000010100 */
[----:B------:R-:W-:Y:S01]  /*20e0*/  PRMT R172, RZ, 0x7610, R172 ;  /* 0x00007610ffac7816 */ /* 0x000fe200000000ac */
[C---:B------:R-:W-:Y:S01]  /*20f0*/  FADD.FTZ R167, -R186.reuse, R167 ;  /* 0x000000a7baa77221 */ /* 0x040fe20000010100 */
[----:B------:R-:W-:Y:S01]  /*2100*/  PRMT R221, RZ, 0x5410, R173 ;  /* 0x00005410ffdd7816 */ /* 0x000fe200000000ad */
[C---:B---3--:R-:W-:Y:S02]  /*2110*/  FADD.FTZ R168, -R186.reuse, R168 ;  /* 0x000000a8baa87221 */ /* 0x048fe40000010100 */
[C---:B------:R-:W-:Y:S02]  /*2120*/  FADD.FTZ R169, -R186.reuse, R169 ;  /* 0x000000a9baa97221 */ /* 0x040fe40000010100 */
[C---:B------:R-:W-:Y:S02]  /*2130*/  FADD.FTZ R170, -R186.reuse, R170 ;  /* 0x000000aabaaa7221 */ /* 0x040fe40000010100 */
[----:B------:R-:W-:-:S02]  /*2140*/  FADD.FTZ R171, -R186, R171 ;  /* 0x000000abbaab7221 */ /* 0x000fc40000010100 */
        /* <DEDUP_REMOVED lines=11> */
[--C-:B------:R-:W-:Y:S01]  /*2200*/  PRMT R219, RZ, 0x5410, R174.reuse ;  /* 0x00005410ffdb7816 */ /* 0x100fe200000000ae */
[C---:B------:R-:W-:Y:S01]  /*2210*/  FMUL.FTZ R188, R4.reuse, R168 ;  /* 0x000000a804bc7220 */ /* 0x040fe20000410000 */
[----:B------:R-:W-:Y:S01]  /*2220*/  PRMT R174, RZ, 0x7610, R174 ;  /* 0x00007610ffae7816 */ /* 0x000fe200000000ae */
[----:B------:R-:W-:-:S02]  /*2230*/  FMUL.FTZ R187, R4, R167 ;  /* 0x000000a704bb7220 */ /* 0x000fc40000410000 */
[----:B------:R-:W-:Y:S02]  /*2240*/  FADD.FTZ R212, R212, R221 ;  /* 0x000000ddd4d47221 */ /* 0x000fe40000010000 */
[----:B------:R-:W-:Y:S02]  /*2250*/  FFMA.FTZ R213, R186, R221, R213 ;  /* 0x000000ddbad57223 */ /* 0x000fe400000100d5 */
[----:B------:R-:W-:Y:S02]  /*2260*/  FADD.FTZ R48, R48, R219 ;  /* 0x000000db30307221 */ /* 0x000fe40000010000 */
[-C--:B------:R-:W-:Y:S02]  /*2270*/  FFMA.FTZ R88, R188, R219.reuse, R88 ;  /* 0x000000dbbc587223 */ /* 0x080fe40000010058 */
[----:B------:R-:W-:Y:S01]  /*2280*/  FMUL.FTZ R219, R189, R219 ;  /* 0x000000dbbddb7220 */ /* 0x000fe20000410000 */
[----:B------:R-:W-:Y:S01]  /*2290*/  PRMT R217, RZ, 0x5410, R175 ;  /* 0x00005410ffd97816 */ /* 0x000fe200000000af */
[----:B------:R-:W-:-:S02]  /*22a0*/  FMUL.FTZ R189, R4, R169 ;  /* 0x000000a904bd7220 */ /* 0x000fc40000410000 */
[----:B------:R-:W-:-:S04]  /*22b0*/  FMUL.FTZ R220, R214, R173 ;  /* 0x000000add6dc7220 */ /* 0x000fc80000410000 */
[----:B------:R-:W-:Y:S02]  /*22c0*/  FADD.FTZ R212, R212, R220 ;  /* 0x000000dcd4d47221 */ /* 0x000fe40000010000 */
[----:B------:R-:W-:Y:S02]  /*22d0*/  FFMA.FTZ R213, R187, R220, R213 ;  /* 0x000000dcbbd57223 */ /* 0x000fe400000100d5 */
[----:B------:R-:W-:Y:S02]  /*22e0*/  FADD.FTZ R212, R212, R219 ;  /* 0x000000dbd4d47221 */ /* 0x000fe40000010000 */
[----:B------:R-:W-:Y:S01]  /*22f0*/  FFMA.FTZ R213, R188, R219, R213 ;  /* 0x000000dbbcd57223 */ /* 0x000fe200000100d5 */
[----:B------:R-:W-:Y:S01]  /*2300*/  PRMT R175, RZ, 0x7610, R175 ;  /* 0x00007610ffaf7816 */ /* 0x000fe200000000af */
[----:B------:R-:W-:Y:S02]  /*2310*/  FADD.FTZ R50, R50, R217 ;  /* 0x000000d932327221 */ /* 0x000fe40000010000 */
[----:B------:R-:W-:Y:S01]  /*2320*/  FMUL.FTZ R215, R4, R171 ;  /* 0x000000ab04d77220 */ /* 0x000fe20000410000 */
        /* <DEDUP_REMOVED lines=9> */
[----:B--2---:R-:W-:Y:S02]  /*23c0*/  FMUL.FTZ R218, R190, R174 ;  /* 0x000000aebeda7220 */ /* 0x004fe40000410000 */
[----:B------:R-:W-:Y:S02]  /*23d0*/  FMUL.FTZ R190, R4, R170 ;  /* 0x000000aa04be7220 */ /* 0x000fe40000410000 */
[----:B------:R-:W-:Y:S02]  /*23e0*/  FADD.FTZ R212, R212, R218 ;  /* 0x000000dad4d47221 */ /* 0x000fe40000010000 */
[-C--:B------:R-:W-:Y:S02]  /*23f0*/  FFMA.FTZ R90, R190, R217.reuse, R90 ;  /* 0x000000d9be5a7223 */ /* 0x080fe4000001005a */
[----:B----4-:R-:W-:-:S02]  /*2400*/  FMUL.FTZ R217, R165, R217 ;  /* 0x000000d9a5d97220 */ /* 0x010fc40000410000 */
[----:B------:R-:W-:Y:S02]  /*2410*/  FFMA.FTZ R213, R189, R218, R213 ;  /* 0x000000dabdd57223 */ /* 0x000fe400000100d5 */
[----:B------:R-:W-:Y:S02]  /*2420*/  FMUL.FTZ R214, R164, R175 ;  /* 0x000000afa4d67220 */ /* 0x000fe40000410000 */
[----:B------:R-:W-:Y:S02]  /*2430*/  FADD.FTZ R212, R212, R217 ;  /* 0x000000d9d4d47221 */ /* 0x000fe40000010000 */
[----:B------:R-:W-:Y:S02]  /*2440*/  FFMA.FTZ R213, R190, R217, R213 ;  /* 0x000000d9bed57223 */ /* 0x000fe400000100d5 */
[----:B------:R-:W-:Y:S02]  /*2450*/  FADD.FTZ R212, R212, R214 ;  /* 0x000000d6d4d47221 */ /* 0x000fe40000010000 */
[----:B------:R-:W-:-:S02]  /*2460*/  FFMA.FTZ R213, R215, R214, R213 ;  /* 0x000000d6d7d57223 */ /* 0x000fc400000100d5 */
.L_x_975:
[----:B------:R-:W-:Y:S05]  /*2470*/  BSYNC B1 ;  /* 0x0000000000017941 */ /* 0x000fea0003800000 */
.L_x_974:
[----:B------:R-:W-:Y:S01]  /*2480*/  ISETP.GE.U32.AND P2, PT, R3, 0xa0, PT ;  /* 0x000000a00300780c */ /* 0x000fe20003f46070 */
[----:B------:R-:W-:-:S12]  /*2490*/  BSSY B1, `(.L_x_976) ;  /* 0x0000064000017945 */ /* 0x000fd80003800000 */
[----:B------:R-:W-:Y:S05]  /*24a0*/  @!P2 BRA `(.L_x_977) ;  /* 0x000006200000a947 */ /* 0x000fea0003800000 */
[----:B------:R-:W-:Y:S01]  /*24b0*/  ISETP.NE.U32.AND P2, PT, RZ, c[0x0][0x218], PT ;  /* 0x00008600ff007a0c */ /* 0x000fe20003f45070 */
[----:B------:R-:W-:Y:S01]  /*24c0*/  HFMA2.MMA R172, -RZ, RZ, 0, 9.5367431640625e-07 ;  /* 0x00000010ffac7435 */ /* 0x000fe200000001ff */
[----:B------:R-:W0:Y:S01]  /*24d0*/  LDC.U8 R206, c[0x0][0x1f0] ;  /* 0x00007c00ffce7b82 */ /* 0x000e220000000000 */
[----:B------:R-:W-:Y:S01]  /*24e0*/  IMAD.SHL.U32 R194, R216, 0x8, RZ ;  /* 0x00000008d8c27824 */ /* 0x000fe200078e00ff */
[----:B------:R-:W-:Y:S01]  /*24f0*/  ISETP.NE.AND.EX P2, PT, RZ, c[0x0][0x21c], PT, P2 ;  /* 0x00008700ff007a0c */ /* 0x000fe20003f45320 */
[----:B------:R-:W2:Y:S01]  /*2500*/  LDL R207, [R1+0x1c] ;  /* 0x00001c0001cf7983 */ /* 0x000ea20000100800 */
[----:B------:R-:W-:-:S03]  /*2510*/  SHF.R.U32.HI R191, RZ, 0x1d, R216 ;  /* 0x0000001dffbf7819 */ /* 0x000fc600000116d8 */
[----:B------:R-:W3:Y:S02]  /*2520*/  LDL R195, [R1+0xc] ;  /* 0x00000c0001c37983 */ /* 0x000ee40000100800 */
[C---:B------:R-:W-:Y:S02]  /*2530*/  IMAD.WIDE.U32 R172, R216.reuse, R172, c[0x0][0x208] ;  /* 0x00008200d8ac7625 */ /* 0x040fe400078e00ac */
[----:B------:R-:W4:Y:S04]  /*2540*/  LDL R196, [R1+0x8] ;  /* 0x0000080001c47983 */ /* 0x000f280000100800 */
[C---:B------:R-:W-:Y:S01]  /*2550*/  @P2 LEA R184, P3, R216.reuse, c[0x0][0x218], 0x5 ;  /* 0x00008600d8b82a11 */ /* 0x040fe200078628ff */
[----:B------:R-:W2:Y:S03]  /*2560*/  LDG.E.128 R172, [R172.64] ;  /* 0x00000004acac7981 */ /* 0x000ea6000c1e1d00 */
[----:B------:R-:W-:-:S02]  /*2570*/  @P2 LEA.HI.X R185, R216, c[0x0][0x21c], RZ, 0x5, P3 ;  /* 0x00008700d8b92a11 */ /* 0x000fc400018f2cff */
[----:B------:R-:W-:-:S03]  /*2580*/  LEA R168, P3, R216, c[0x0][0x188], 0x5 ;  /* 0x00006200d8a87a11 */ /* 0x000fc600078628ff */
[----:B------:R1:W5:Y:S01]  /*2590*/  @P2 LDG.E.128 R144, [R184.64] ;  /* 0x00000004b8902981 */ /* 0x000362000c1e1d00 */
[----:B------:R-:W-:Y:S02]  /*25a0*/  LEA.HI.X R169, R216, c[0x0][0x18c], RZ, 0x5, P3 ;  /* 0x00006300d8a97a11 */ /* 0x000fe400018f2cff */
[----:B------:R-:W-:Y:S01]  /*25b0*/  ISETP.NE.U32.AND P3, PT, RZ, c[0x0][0x250], PT ;  /* 0x00009400ff007a0c */ /* 0x000fe20003f65070 */
[----:B------:R1:W5:Y:S03]  /*25c0*/  @P2 LDG.E.128 R148, [R184.64+0x10] ;  /* 0x00001004b8942981 */ /* 0x000366000c1e1d00 */
[----:B------:R-:W-:Y:S01]  /*25d0*/  ISETP.NE.AND.EX P3, PT, RZ, c[0x0][0x254], PT, P3 ;  /* 0x00009500ff007a0c */ /* 0x000fe20003f65330 */
[----:B------:R0:W2:Y:S01]  /*25e0*/  LDG.E.128 R164, [R168.64] ;  /* 0x00000004a8a47981 */ /* 0x0000a2000c1e1d00 */
[----:B-1----:R-:W-:-:S03]  /*25f0*/  IADD3 R184, P2, R194, c[0x0][0x190], RZ ;  /* 0x00006400c2b87a10 */ /* 0x002fc60007f5e0ff */
[----:B0-----:R-:W3:Y:S08]  /*2600*/  LDG.E.128 R168, [R168.64+0x10] ;  /* 0x00001004a8a87981 */ /* 0x001ef0000c1e1d00 */
[----:B------:R-:W-:Y:S02]  /*2610*/  @P3 IADD3 R192, P4, R194, c[0x0][0x198], RZ ;  /* 0x00006600c2c03a10 */ /* 0x000fe40007f9e0ff */
[C---:B------:R-:W-:Y:S01]  /*2620*/  IADD3.X R185, R191.reuse, c[0x0][0x194], RZ, P2, !PT ;  /* 0x00006500bfb97a10 */ /* 0x040fe200017fe4ff */
[----:B------:R-:W3:Y:S01]  /*2630*/  LDL R194, [R1+0x14] ;  /* 0x0000140001c27983 */ /* 0x000ee20000100800 */
[----:B------:R-:W-:-:S02]  /*2640*/  @P3 IADD3.X R193, R191, c[0x0][0x19c], RZ, P4, !PT ;  /* 0x00006700bfc13a10 */ /* 0x000fc400027fe4ff */
[----:B------:R-:W-:Y:S02]  /*2650*/  ISETP.NE.AND P2, PT, R206, RZ, PT ;  /* 0x000000ffce00720c */ /* 0x000fe40003f45270 */
[----:B------:R-:W3:Y:S04]  /*2660*/  LDL R206, [R1+0x10] ;  /* 0x0000100001ce7983 */ /* 0x000ee80000100800 */
[----:B------:R0:W5:Y:S02]  /*2670*/  @P3 LDG.E.64 R182, [R192.64] ;  /* 0x00000004c0b63981 */ /* 0x000164000c1e1b00 */
[----:B-----5:R-:W-:Y:S02]  /*2680*/  FSEL R204, R204, RZ, !P2 ;  /* 0x000000ffcccc7208 */ /* 0x020fe40005000000 */
[----:B------:R-:W5:Y:S04]  /*2690*/  LDG.E.64 R184, [R184.64] ;  /* 0x00000004b8b87981 */ /* 0x000f68000c1e1b00 */
[----:B0-----:R-:W4:Y:S01]  /*26a0*/  LDL R193, [R1+0x18] ;  /* 0x0000180001c17983 */ /* 0x001f220000100800 */
[----:B--2---:R-:W-:-:S02]  /*26b0*/  FADD.FTZ R165, -R204, R165 ;  /* 0x000000a5cca57221 */ /* 0x004fc40000010100 */
[----:B------:R-:W-:Y:S02]  /*26c0*/  FADD.FTZ R164, -R204, R164 ;  /* 0x000000a4cca47221 */ /* 0x000fe40000010100 */
[C---:B------:R-:W-:Y:S02]  /*26d0*/  FMUL.FTZ R191, R4.reuse, R165 ;  /* 0x000000a504bf7220 */ /* 0x040fe40000410000 */
[----:B------:R-:W2:Y:S01]  /*26e0*/  LDL R165, [R1+0x4] ;  /* 0x0000040001a57983 */ /* 0x000ea20000100800 */
[----:B------:R-:W-:-:S03]  /*26f0*/  FMUL.FTZ R201, R4, R164 ;  /* 0x000000a404c97220 */ /* 0x000fc60000410000 */
[----:B------:R-:W2:Y:S01]  /*2700*/  LDL R164, [R1] ;  /* 0x0000000001a47983 */ /* 0x000ea20000100800 */
[----:B------:R-:W-:Y:S01]  /*2710*/  PRMT R224, RZ, 0x5410, R172 ;  /* 0x00005410ffe07816 */ /* 0x000fe200000000ac */
[----:B------:R-:W-:Y:S01]  /*2720*/  FADD.FTZ R166, -R204, R166 ;  /* 0x000000a6cca67221 */ /* 0x000fe20000010100 */
        /* <DEDUP_REMOVED lines=9> */
[----:B---3--:R-:W-:-:S02]  /*27c0*/  FADD.FTZ R168, -R204, R168 ;  /* 0x000000a8cca87221 */ /* 0x008fc40000010100 */
[----:B------:R-:W-:Y:S02]  /*27d0*/  FADD.FTZ R46, R46, R222 ;  /* 0x000000de2e2e7221 */ /* 0x000fe40000010000 */
[----:B----4-:R-:W-:Y:S02]  /*27e0*/  FMUL.FTZ R223, R193, R172 ;  /* 0x000000acc1df7220 */ /* 0x010fe40000410000 */
[-C--:B------:R-:W-:Y:S02]  /*27f0*/  FFMA.FTZ R86, R192, R222.reuse, R86 ;  /* 0x000000dec0567223 */ /* 0x080fe40000010056 */
[----:B------:R-:W-:Y:S02]  /*2800*/  FADD.FTZ R167, -R204, R167 ;  /* 0x000000a7cca77221 */ /* 0x000fe40000010100 */
[----:B------:R-:W-:Y:S02]  /*2810*/  FMUL.FTZ R222, R194, R222 ;  /* 0x000000dec2de7220 */ /* 0x000fe40000410000 */
[----:B------:R-:W-:-:S02]  /*2820*/  FADD.FTZ R212, R212, R223 ;  /* 0x000000dfd4d47221 */ /* 0x000fc40000010000 */
[----:B------:R-:W-:Y:S01]  /*2830*/  FFMA.FTZ R213, R191, R223, R213 ;  /* 0x000000dfbfd57223 */ /* 0x000fe200000100d5 */
[--C-:B------:R-:W-:Y:S01]  /*2840*/  PRMT R210, RZ, 0x5410, R174.reuse ;  /* 0x00005410ffd27816 */ /* 0x100fe200000000ae */
[C---:B------:R-:W-:Y:S01]  /*2850*/  FMUL.FTZ R194, R4.reuse, R168 ;  /* 0x000000a804c27220 */ /* 0x040fe20000410000 */
[----:B------:R-:W-:Y:S01]  /*2860*/  PRMT R174, RZ, 0x7610, R174 ;  /* 0x00007610ffae7816 */ /* 0x000fe200000000ae */
[----:B------:R-:W-:Y:S02]  /*2870*/  FMUL.FTZ R193, R4, R167 ;  /* 0x000000a704c17220 */ /* 0x000fe40000410000 */
[----:B------:R-:W-:Y:S02]  /*2880*/  FMUL.FTZ R211, R206, R173 ;  /* 0x000000adced37220 */ /* 0x000fe40000410000 */
[----:B------:R-:W-:Y:S02]  /*2890*/  FADD.FTZ R212, R212, R222 ;  /* 0x000000ded4d47221 */ /* 0x000fe40000010000 */
[----:B------:R-:W-:-:S02]  /*28a0*/  FFMA.FTZ R213, R192, R222, R213 ;  /* 0x000000dec0d57223 */ /* 0x000fc400000100d5 */
[----:B------:R-:W-:Y:S02]  /*28b0*/  FADD.FTZ R170, -R204, R170 ;  /* 0x000000aaccaa7221 */ /* 0x000fe40000010100 */
[----:B------:R-:W-:Y:S02]  /*28c0*/  FADD.FTZ R40, R40, R210 ;  /* 0x000000d228287221 */ /* 0x000fe40000010000 */
[-C--:B------:R-:W-:Y:S02]  /*28d0*/  FFMA.FTZ R80, R194, R210.reuse, R80 ;  /* 0x000000d2c2507223 */ /* 0x080fe40000010050 */
[----:B------:R-:W-:Y:S02]  /*28e0*/  FADD.FTZ R169, -R204, R169 ;  /* 0x000000a9cca97221 */ /* 0x000fe40000010100 */
[----:B------:R-:W-:Y:S02]  /*28f0*/  FMUL.FTZ R210, R195, R210 ;  /* 0x000000d2c3d27220 */ /* 0x000fe40000410000 */
[----:B------:R-:W-:-:S02]  /*2900*/  FADD.FTZ R212, R212, R211 ;  /* 0x000000d3d4d47221 */ /* 0x000fc40000010000 */
[----:B------:R-:W-:Y:S01]  /*2910*/  FFMA.FTZ R213, R193, R211, R213 ;  /* 0x000000d3c1d57223 */ /* 0x000fe200000100d5 */
[----:B------:R-:W-:Y:S01]  /*2920*/  PRMT R208, RZ, 0x5410, R175 ;  /* 0x00005410ffd07816 */ /* 0x000fe200000000af */
[----:B------:R-:W-:Y:S02]  /*2930*/  FMUL.FTZ R209, R196, R174 ;  /* 0x000000aec4d17220 */ /* 0x000fe40000410000 */
[C---:B------:R-:W-:Y:S02]  /*2940*/  FMUL.FTZ R196, R4.reuse, R170 ;  /* 0x000000aa04c47220 */ /* 0x040fe40000410000 */
[----:B------:R-:W-:Y:S02]  /*2950*/  FMUL.FTZ R195, R4, R169 ;  /* 0x000000a904c37220 */ /* 0x000fe40000410000 */
[----:B------:R-:W-:Y:S02]  /*2960*/  FADD.FTZ R212, R212, R210 ;  /* 0x000000d2d4d47221 */ /* 0x000fe40000010000 */
[----:B------:R-:W-:Y:S01]  /*2970*/  FFMA.FTZ R213, R194, R210, R213 ;  /* 0x000000d2c2d57223 */ /* 0x000fe200000100d5 */
[----:B------:R-:W-:Y:S01]  /*2980*/  PRMT R175, RZ, 0x7610, R175 ;  /* 0x00007610ffaf7816 */ /* 0x000fe200000000af */
[----:B------:R-:W-:-:S02]  /*2990*/  FADD.FTZ R42, R42, R208 ;  /* 0x000000d02a2a7221 */ /* 0x000fc40000010000 */
[----:B------:R-:W-:Y:S02]  /*29a0*/  FFMA.FTZ R82, R196, R208, R82 ;  /* 0x000000d0c4527223 */ /* 0x000fe40000010052 */
[----:B------:R-:W-:Y:S02]  /*29b0*/  FADD.FTZ R171, -R204, R171 ;  /* 0x000000abccab7221 */ /* 0x000fe40000010100 */
        /* <DEDUP_REMOVED lines=10> */
[-C--:B------:R-:W-:Y:S02]  /*2a60*/  FFMA.FTZ R83, R207, R175.reuse, R83 ;  /* 0x000000afcf537223 */ /* 0x080fe40000010053 */
[----:B--2---:R-:W-:Y:S02]  /*2a70*/  FMUL.FTZ R208, R165, R208 ;  /* 0x000000d0a5d07220 */ /* 0x004fe40000410000 */
[----:B------:R-:W-:Y:S02]  /*2a80*/  FMUL.FTZ R206, R164, R175 ;  /* 0x000000afa4ce7220 */ /* 0x000fe40000410000 */
[----:B------:R-:W-:Y:S02]  /*2a90*/  FADD.FTZ R212, R212, R208 ;  /* 0x000000d0d4d47221 */ /* 0x000fe40000010000 */
[----:B------:R-:W-:Y:S02]  /*2aa0*/  FFMA.FTZ R213, R196, R208, R213 ;  /* 0x000000d0c4d57223 */ /* 0x000fe400000100d5 */
[----:B------:R-:W-:-:S02]  /*2ab0*/  FADD.FTZ R212, R212, R206 ;  /* 0x000000ced4d47221 */ /* 0x000fc40000010000 */
[----:B------:R-:W-:Y:S02]  /*2ac0*/  FFMA.FTZ R213, R207, R206, R213 ;  /* 0x000000cecfd57223 */ /* 0x000fe400000100d5 */
.L_x_977:
[----:B------:R-:W-:Y:S05]  /*2ad0*/  BSYNC B1 ;  /* 0x0000000000017941 */ /* 0x000fea0003800000 */
.L_x_976:
[----:B------:R-:W-:Y:S05]  /*2ae0*/  BRA.DIV ~URZ, `(.L_x_978) ;  /* 0x00003c127f007947 */ /* 0x000fea000b800000 */
[----:B------:R0:W1:Y:S02]  /*2af0*/  SHFL.BFLY PT, R167, R212, 0x1, 0x1f ;  /* 0x0c201f00d4a77f89 */ /* 0x00006400000e0000 */
.L_x_991:
        /* <DEDUP_REMOVED lines=18> */
.L_x_992:
[----:B--2--5:R-:W2:Y:S01]  /*2c20*/  LDC.U8 R204, c[0x0][0x1f0] ;  /* 0x00007c00ffcc7b82 */ /* 0x024ea20000000000 */
        /* <DEDUP_REMOVED lines=10> */
[----:B------:R-:W-:Y:S02]  /*2cd0*/  ISETP.NE.U32.AND P2, PT, RZ, c[0x0][0x250], PT ;  /* 0x00009400ff007a0c */ /* 0x000fe40003f45070 */
[----:B------:R-:W-:Y:S01]  /*2ce0*/  ISETP.NE.AND.EX P5, PT, RZ, c[0x0][0x21c], PT, P5 ;  /* 0x00008700ff007a0c */ /* 0x000fe20003fa5350 */
[-CC-:B------:R-:W-:Y:S01]  /*2cf0*/  FFMA.FTZ R164, R5, R173.reuse, R170.reuse ;  /* 0x000000ad05a47223 */ /* 0x180fe200000100aa */
[----:B------:R-:W-:Y:S01]  /*2d00*/  ISETP.NE.AND.EX P2, PT, RZ, c[0x0][0x254], PT, P2 ;  /* 0x00009500ff007a0c */ /* 0x000fe20003f45320 */
[----:B------:R-:W-:-:S02]  /*2d10*/  FFMA.FTZ R168, R198, R173, R170 ;  /* 0x000000adc6a87223 */ /* 0x000fc400000100aa */
[----:B------:R-:W-:Y:S02]  /*2d20*/  FADD.FTZ R164, R6, -R164 ;  /* 0x800000a406a47221 */ /* 0x000fe40000010000 */
[----:B------:R-:W-:Y:S02]  /*2d30*/  FADD.FTZ R168, R250, -R168 ;  /* 0x800000a8faa87221 */ /* 0x000fe40000010000 */
[C---:B------:R-:W-:Y:S02]  /*2d40*/  FMUL.FTZ R166, R4.reuse, R164 ;  /* 0x000000a404a67220 */ /* 0x040fe40000410000 */
[----:B------:R-:W-:Y:S02]  /*2d50*/  FMUL.FTZ R168, R4, R168 ;  /* 0x000000a804a87220 */ /* 0x000fe40000410000 */
[----:B------:R-:W-:Y:S02]  /*2d60*/  @P5 FADD.FTZ R166, R36, R166 ;  /* 0x000000a624a65221 */ /* 0x000fe40000010000 */
[----:B------:R-:W-:Y:S01]  /*2d70*/  @P2 IMAD.MOV.U32 R164, RZ, RZ, R180 ;  /* 0x000000ffffa42224 */ /* 0x000fe200078e00b4 */
[----:B------:R-:W-:Y:S01]  /*2d80*/  @P2 LOP3.LUT P4, RZ, R180, 0xff00, RZ, 0xc0, !PT ;  /* 0x0000ff00b4ff2812 */ /* 0x000fe2000788c0ff */
[----:B------:R-:W-:Y:S01]  /*2d90*/  FMUL.FTZ R169, R166, c[0x0][0x1e8] ;  /* 0x00007a00a6a97a20 */ /* 0x000fe20000410000 */
[----:B------:R-:W-:Y:S01]  /*2da0*/  @P2 LOP3.LUT P6, RZ, R181, 0xff00, RZ, 0xc0, !PT ;  /* 0x0000ff00b5ff2812 */ /* 0x000fe200078cc0ff */
[----:B------:R-:W-:Y:S01]  /*2db0*/  @P5 FADD.FTZ R168, R39, R168 ;  /* 0x000000a827a85221 */ /* 0x000fe20000010000 */
[----:B------:R-:W-:Y:S01]  /*2dc0*/  @P2 LOP3.LUT P3, RZ, R164, 0xff, RZ, 0xc0, !PT ;  /* 0x000000ffa4ff2812 */ /* 0x000fe2000786c0ff */
[----:B------:R-:W-:-:S03]  /*2dd0*/  FFMA.FTZ R164, R199, R173, R170 ;  /* 0x000000adc7a47223 */ /* 0x000fc600000100aa */
[----:B------:R-:W-:Y:S01]  /*2de0*/  @P2 FSEL R165, R169, RZ, P3 ;  /* 0x000000ffa9a52208 */ /* 0x000fe20001800000 */
[----:B------:R-:W-:Y:S01]  /*2df0*/  FADD.FTZ R164, R251, -R164 ;  /* 0x800000a4fba47221 */ /* 0x000fe20000010000 */
[----:B------:R-:W-:Y:S02]  /*2e00*/  @P2 LOP3.LUT P3, RZ, R180, 0xff0000, RZ, 0xc0, !PT ;  /* 0x00ff0000b4ff2812 */ /* 0x000fe4000786c0ff */
[----:B------:R-:W-:Y:S01]  /*2e10*/  @P2 F2FP.BF16.PACK_AB R165, RZ, R165 ;  /* 0x000000a5ffa5223e */ /* 0x000fe200000010ff */
[----:B------:R-:W-:-:S03]  /*2e20*/  FMUL.FTZ R164, R4, R164 ;  /* 0x000000a404a47220 */ /* 0x000fc60000410000 */
[----:B------:R-:W-:Y:S01]  /*2e30*/  @P2 PRMT R156, R165, 0x7610, R156 ;  /* 0x00007610a59c2816 */ /* 0x000fe2000000009c */
[----:B------:R-:W-:Y:S02]  /*2e40*/  @P5 FADD.FTZ R164, R38, R164 ;  /* 0x000000a426a45221 */ /* 0x000fe40000010000 */
[----:B------:R-:W-:Y:S02]  /*2e50*/  FMUL.FTZ R165, R168, c[0x0][0x1e8] ;  /* 0x00007a00a8a57a20 */ /* 0x000fe40000410000 */
[----:B------:R-:W-:-:S05]  /*2e60*/  FMUL.FTZ R174, R164, c[0x0][0x1e8] ;  /* 0x00007a00a4ae7a20 */ /* 0x000fca0000410000 */
[----:B------:R-:W-:Y:S02]  /*2e70*/  @P2 FSEL R167, R174, RZ, P3 ;  /* 0x000000ffaea72208 */ /* 0x000fe40001800000 */
[----:B------:R-:W-:Y:S02]  /*2e80*/  ISETP.NE.U32.AND P3, PT, RZ, c[0x0][0x258], PT ;  /* 0x00009600ff007a0c */ /* 0x000fe40003f65070 */
[----:B------:R-:W-:Y:S02]  /*2e90*/  @P2 F2FP.BF16.PACK_AB R167, RZ, R167 ;  /* 0x000000a7ffa7223e */ /* 0x000fe400000010ff */
[----:B------:R-:W-:Y:S02]  /*2ea0*/  ISETP.NE.AND.EX P3, PT, RZ, c[0x0][0x25c], PT, P3 ;  /* 0x00009700ff007a0c */ /* 0x000fe40003f65330 */
[----:B------:R-:W-:Y:S02]  /*2eb0*/  @P2 PRMT R157, R167, 0x7610, R157 ;  /* 0x00007610a79d2816 */ /* 0x000fe4000000009d */
[----:B------:R-:W-:Y:S01]  /*2ec0*/  SEL R152, R166, R152, P3 ;  /* 0x00000098a6987207 */ /* 0x000fe20001800000 */
[--C-:B------:R-:W-:Y:S01]  /*2ed0*/  FFMA.FTZ R166, R200, R173, R170.reuse ;  /* 0x000000adc8a67223 */ /* 0x100fe200000100aa */
[----:B------:R-:W-:Y:S01]  /*2ee0*/  SEL R155, R168, R155, P3 ;  /* 0x0000009ba89b7207 */ /* 0x000fe20001800000 */
[----:B------:R-:W-:Y:S01]  /*2ef0*/  FFMA.FTZ R168, R197, R173, R170 ;  /* 0x000000adc5a87223 */ /* 0x000fe200000100aa */
[----:B------:R-:W-:Y:S01]  /*2f00*/  SEL R154, R164, R154, P3 ;  /* 0x0000009aa49a7207 */ /* 0x000fe20001800000 */
[----:B------:R-:W-:-:S02]  /*2f10*/  FADD.FTZ R166, R252, -R166 ;  /* 0x800000a6fca67221 */ /* 0x000fc40000010000 */
[----:B------:R-:W-:Y:S02]  /*2f20*/  FADD.FTZ R168, R249, -R168 ;  /* 0x800000a8f9a87221 */ /* 0x000fe40000010000 */
[C---:B------:R-:W-:Y:S02]  /*2f30*/  FMUL.FTZ R166, R4.reuse, R166 ;  /* 0x000000a604a67220 */ /* 0x040fe40000410000 */
[----:B------:R-:W-:Y:S02]  /*2f40*/  FMUL.FTZ R168, R4, R168 ;  /* 0x000000a804a87220 */ /* 0x000fe40000410000 */
[----:B------:R-:W-:Y:S02]  /*2f50*/  @P5 FADD.FTZ R166, R37, R166 ;  /* 0x000000a625a65221 */ /* 0x000fe40000010000 */
[----:B------:R-:W-:Y:S02]  /*2f60*/  @P5 FADD.FTZ R168, R32, R168 ;  /* 0x000000a820a85221 */ /* 0x000fe40000010000 */
[C---:B------:R-:W-:Y:S01]  /*2f70*/  FMUL.FTZ R164, R166.reuse, c[0x0][0x1e8] ;  /* 0x00007a00a6a47a20 */ /* 0x040fe20000410000 */
[----:B------:R-:W-:-:S02]  /*2f80*/  SEL R153, R166, R153, P3 ;  /* 0x00000099a6997207 */ /* 0x000fc40001800000 */
[----:B------:R-:W-:Y:S02]  /*2f90*/  SEL R160, R168, R160, P3 ;  /* 0x000000a0a8a07207 */ /* 0x000fe40001800000 */
[----:B------:R-:W-:Y:S02]  /*2fa0*/  @P2 FSEL R166, R164, RZ, P4 ;  /* 0x000000ffa4a62208 */ /* 0x000fe40002000000 */
[----:B------:R-:W-:Y:S02]  /*2fb0*/  @P2 LOP3.LUT P4, RZ, R180, 0xff000000, RZ, 0xc0, !PT ;  /* 0xff000000b4ff2812 */ /* 0x000fe4000788c0ff */
[----:B------:R-:W-:Y:S02]  /*2fc0*/  @P2 F2FP.BF16.PACK_AB R166, RZ, R166 ;  /* 0x000000a6ffa6223e */ /* 0x000fe400000010ff */
[----:B------:R-:W-:Y:S02]  /*2fd0*/  @P2 FSEL R167, R165, RZ, P4 ;  /* 0x000000ffa5a72208 */ /* 0x000fe40002000000 */
[----:B------:R-:W-:Y:S01]  /*2fe0*/  @P2 PRMT R156, R156, 0x5410, R166 ;  /* 0x000054109c9c2816 */ /* 0x000fe200000000a6 */
[----:B------:R-:W-:Y:S01]  /*2ff0*/  FMUL.FTZ R166, R168, c[0x0][0x1e8] ;  /* 0x00007a00a8a67a20 */ /* 0x000fe20000410000 */
[----:B------:R-:W-:-:S02]  /*3000*/  @P2 F2FP.BF16.PACK_AB R167, RZ, R167 ;  /* 0x000000a7ffa7223e */ /* 0x000fc400000010ff */
[----:B------:R-:W-:Y:S02]  /*3010*/  @P2 LOP3.LUT P4, RZ, R181, 0xff, RZ, 0xc0, !PT ;  /* 0x000000ffb5ff2812 */ /* 0x000fe4000788c0ff */
        /* <DEDUP_REMOVED lines=13> */
[----:B------:R-:W-:Y:S01]  /*30f0*/  @P5 FADD.FTZ R167, R33, R167 ;  /* 0x000000a721a75221 */ /* 0x000fe20000010000 */
[----:B------:R-:W-:Y:S01]  /*3100*/  F2FP.BF16.PACK_AB R164, R164, R169 ;  /* 0x000000a9a4a4723e */ /* 0x000fe200000010ff */
[----:B------:R-:W-:Y:S01]  /*3110*/  HFMA2.MMA R169, -RZ, RZ, 0, 9.5367431640625e-07 ;  /* 0x00000010ffa97435 */ /* 0x000fe200000001ff */
[----:B------:R-:W-:Y:S01]  /*3120*/  FSEL R174, R174, RZ, P4 ;  /* 0x000000ffaeae7208 */ /* 0x000fe20002000000 */
[C---:B------:R-:W-:Y:S01]  /*3130*/  FMUL.FTZ R175, R167.reuse, c[0x0][0x1e8] ;  /* 0x00007a00a7af7a20 */ /* 0x040fe20000410000 */
[----:B------:R-:W-:Y:S02]  /*3140*/  SEL R161, R167, R161, P3 ;  /* 0x000000a1a7a17207 */ /* 0x000fe40001800000 */
[----:B------:R-:W-:-:S02]  /*3150*/  LOP3.LUT P4, RZ, R178, 0xff000000, RZ, 0xc0, !PT ;  /* 0xff000000b2ff7812 */ /* 0x000fc4000788c0ff */
[----:B------:R-:W-:Y:S02]  /*3160*/  @P2 FSEL R167, R175, RZ, P6 ;  /* 0x000000ffafa72208 */ /* 0x000fe40003000000 */
[----:B------:R-:W-:Y:S02]  /*3170*/  @P2 LOP3.LUT P6, RZ, R181, 0xff0000, RZ, 0xc0, !PT ;  /* 0x00ff0000b5ff2812 */ /* 0x000fe400078cc0ff */
[----:B------:R-:W-:Y:S02]  /*3180*/  @P2 F2FP.BF16.PACK_AB R167, RZ, R167 ;  /* 0x000000a7ffa7223e */ /* 0x000fe400000010ff */
[----:B------:R-:W-:Y:S02]  /*3190*/  FSEL R165, R165, RZ, P4 ;  /* 0x000000ffa5a57208 */ /* 0x000fe40002000000 */
[----:B------:R-:W-:Y:S01]  /*31a0*/  @P2 PRMT R158, R158, 0x5410, R167 ;  /* 0x000054109e9e2816 */ /* 0x000fe200000000a7 */
[-CC-:B------:R-:W-:Y:S01]  /*31b0*/  FFMA.FTZ R167, R8, R173.reuse, R170.reuse ;  /* 0x000000ad08a77223 */ /* 0x180fe200000100aa */
[----:B------:R-:W-:Y:S01]  /*31c0*/  LOP3.LUT P4, RZ, R179, 0xff, RZ, 0xc0, !PT ;  /* 0x000000ffb3ff7812 */ /* 0x000fe2000788c0ff */
[----:B------:R-:W-:Y:S01]  /*31d0*/  FFMA.FTZ R170, R246, R173, R170 ;  /* 0x000000adf6aa7223 */ /* 0x000fe200000100aa */
[----:B------:R-:W-:Y:S01]  /*31e0*/  F2FP.BF16.PACK_AB R165, R165, R174 ;  /* 0x000000aea5a5723e */ /* 0x000fe200000010ff */
[----:B------:R-:W-:Y:S01]  /*31f0*/  FADD.FTZ R167, R247, -R167 ;  /* 0x800000a7f7a77221 */ /* 0x000fe20000010000 */
[----:B------:R-:W-:Y:S01]  /*3200*/  FSEL R166, R166, RZ, P4 ;  /* 0x000000ffa6a67208 */ /* 0x000fe20002000000 */
[----:B------:R-:W-:Y:S01]  /*3210*/  FADD.FTZ R170, R245, -R170 ;  /* 0x800000aaf5aa7221 */ /* 0x000fe20000010000 */
[----:B------:R-:W-:Y:S01]  /*3220*/  LOP3.LUT P4, RZ, R179, 0xff00, RZ, 0xc0, !PT ;  /* 0x0000ff00b3ff7812 */ /* 0x000fe2000788c0ff */
[----:B------:R-:W-:-:S03]  /*3230*/  FMUL.FTZ R167, R4, R167 ;  /* 0x000000a704a77220 */ /* 0x000fc60000410000 */
[----:B------:R-:W-:Y:S01]  /*3240*/  FSEL R175, R175, RZ, P4 ;  /* 0x000000ffafaf7208 */ /* 0x000fe20002000000 */
[----:B------:R-:W-:Y:S01]  /*3250*/  @P5 FADD.FTZ R167, R34, R167 ;  /* 0x000000a722a75221 */ /* 0x000fe20000010000 */
[----:B------:R-:W-:Y:S02]  /*3260*/  LOP3.LUT P4, RZ, R179, 0xff0000, RZ, 0xc0, !PT ;  /* 0x00ff0000b3ff7812 */ /* 0x000fe4000788c0ff */
[----:B------:R-:W-:Y:S01]  /*3270*/  F2FP.BF16.PACK_AB R166, R175, R166 ;  /* 0x000000a6afa6723e */ /* 0x000fe200000010ff */
[C---:B------:R-:W-:Y:S01]  /*3280*/  FMUL.FTZ R168, R167.reuse, c[0x0][0x1e8] ;  /* 0x00007a00a7a87a20 */ /* 0x040fe20000410000 */
[----:B------:R-:W-:-:S04]  /*3290*/  SEL R162, R167, R162, P3 ;  /* 0x000000a2a7a27207 */ /* 0x000fc80001800000 */
[C---:B------:R-:W-:Y:S02]  /*32a0*/  @P2 FSEL R167, R168.reuse, RZ, P6 ;  /* 0x000000ffa8a72208 */ /* 0x040fe40003000000 */
[----:B------:R-:W-:Y:S02]  /*32b0*/  FSEL R168, R168, RZ, P4 ;  /* 0x000000ffa8a87208 */ /* 0x000fe40002000000 */
[----:B------:R-:W-:-:S04]  /*32c0*/  @P2 F2FP.BF16.PACK_AB R167, RZ, R167 ;  /* 0x000000a7ffa7223e */ /* 0x000fc800000010ff */
[----:B------:R-:W-:Y:S01]  /*32d0*/  @P2 PRMT R159, R167, 0x7610, R159 ;  /* 0x00007610a79f2816 */ /* 0x000fe2000000009f */
[----:B------:R-:W-:Y:S02]  /*32e0*/  FMUL.FTZ R167, R4, R170 ;  /* 0x000000aa04a77220 */ /* 0x000fe40000410000 */
[----:B------:R-:W-:Y:S02]  /*32f0*/  @P3 IMAD.MOV.U32 R170, RZ, RZ, 0x20 ;  /* 0x00000020ffaa3424 */ /* 0x000fe400078e00ff */
[----:B------:R-:W-:Y:S02]  /*3300*/  @P5 FADD.FTZ R167, R35, R167 ;  /* 0x000000a723a75221 */ /* 0x000fe40000010000 */
[----:B------:R-:W-:-:S03]  /*3310*/  @P3 IMAD.WIDE.U32 R170, R2, R170, c[0x0][0x258] ;  /* 0x0000960002aa3625 */ /* 0x000fc600078e00aa */
[----:B------:R-:W-:Y:S02]  /*3320*/  SEL R163, R167, R163, P3 ;  /* 0x000000a3a7a37207 */ /* 0x000fe40001800000 */
[----:B------:R-:W-:Y:S04]  /*3330*/  @P3 STG.E.128 [R170.64], R152 ;  /* 0x00000098aa003986 */ /* 0x000fe8000c101d04 */
[----:B------:R0:W-:Y:S01]  /*3340*/  @P3 STG.E.128 [R170.64+0x10], R160 ;  /* 0x000010a0aa003986 */ /* 0x0001e2000c101d04 */
[----:B------:R-:W-:Y:S01]  /*3350*/  LOP3.LUT P3, RZ, R179, 0xff000000, RZ, 0xc0, !PT ;  /* 0xff000000b3ff7812 */ /* 0x000fe2000786c0ff */
[----:B0-----:R-:W-:-:S05]  /*3360*/  FMUL.FTZ R170, R167, c[0x0][0x1e8] ;  /* 0x00007a00a7aa7a20 */ /* 0x001fca0000410000 */
[----:B------:R-:W-:Y:S02]  /*3370*/  FSEL R167, R170, RZ, P3 ;  /* 0x000000ffaaa77208 */ /* 0x000fe40001800000 */
[----:B------:R-:W-:Y:S02]  /*3380*/  @P2 LOP3.LUT P3, RZ, R181, 0xff000000, RZ, 0xc0, !PT ;  /* 0xff000000b5ff2812 */ /* 0x000fe4000786c0ff */
[----:B------:R-:W-:Y:S01]  /*3390*/  F2FP.BF16.PACK_AB R167, R167, R168 ;  /* 0x000000a8a7a7723e */ /* 0x000fe200000010ff */
[----:B------:R-:W-:-:S05]  /*33a0*/  IMAD.WIDE.U32 R168, R2, R169, c[0x0][0x248] ;  /* 0x0000920002a87625 */ /* 0x000fca00078e00a9 */
[----:B------:R0:W-:Y:S02]  /*33b0*/  STG.E.128 [R168.64], R164 ;  /* 0x000000a4a8007986 */ /* 0x0001e4000c101d04 */
[----:B0-----:R-:W-:-:S04]  /*33c0*/  @P2 FSEL R164, R170, RZ, P3 ;  /* 0x000000ffaaa42208 */ /* 0x001fc80001800000 */
[----:B------:R-:W-:-:S04]  /*33d0*/  @P2 F2FP.BF16.PACK_AB R164, RZ, R164 ;  /* 0x000000a4ffa4223e */ /* 0x000fc800000010ff */
[----:B------:R-:W-:Y:S02]  /*33e0*/  @P2 PRMT R159, R159, 0x5410, R164 ;  /* 0x000054109f9f2816 */ /* 0x000fe400000000a4 */
[----:B------:R-:W-:-:S04]  /*33f0*/  @P2 LEA R164, P3, R2, c[0x0][0x250], 0x4 ;  /* 0x0000940002a42a11 */ /* 0x000fc800078620ff */
[C---:B------:R-:W-:Y:S02]  /*3400*/  @P2 LEA.HI.X R165, R2.reuse, c[0x0][0x254], RZ, 0x4, P3 ;  /* 0x0000950002a52a11 */ /* 0x040fe400018f24ff */
[----:B------:R-:W-:-:S03]  /*3410*/  IADD3 R2, R2, 0x20, RZ ;  /* 0x0000002002027810 */ /* 0x000fc60007ffe0ff */
[----:B------:R0:W-:Y:S04]  /*3420*/  @P2 STG.E.128 [R164.64], R156 ;  /* 0x0000009ca4002986 */ /* 0x0001e8000c101d04 */
.L_x_981:
[----:B------:R-:W-:Y:S05]  /*3430*/  BSYNC B1 ;  /* 0x0000000000017941 */ /* 0x000fea0003800000 */
.L_x_980:
[----:B------:R-:W-:Y:S01]  /*3440*/  ISETP.GE.U32.AND P2, PT, R3, 0x40, PT ;  /* 0x000000400300780c */ /* 0x000fe20003f46070 */
[----:B------:R-:W-:-:S12]  /*3450*/  BSSY B1, `(.L_x_982) ;  /* 0x000007b000017945 */ /* 0x000fd80003800000 */
[----:B------:R-:W-:Y:S05]  /*3460*/  @!P2 BRA `(.L_x_983) ;  /* 0x000007900000a947 */ /* 0x000fea0003800000 */
[----:B--2---:R-:W-:Y:S02]  /*3470*/  ISETP.NE.AND P2, PT, R204, RZ, PT ;  /* 0x000000ffcc00720c */ /* 0x004fe40003f45270 */
[----:B------:R-:W-:Y:S02]  /*3480*/  ISETP.NE.U32.AND P5, PT, RZ, c[0x0][0x218], PT ;  /* 0x00008600ff007a0c */ /* 0x000fe40003fa5070 */
[----:B------:R-:W-:Y:S02]  /*3490*/  FSEL R170, R172, RZ, !P2 ;  /* 0x000000ffacaa7208 */ /* 0x000fe40005000000 */
[----:B------:R-:W-:Y:S02]  /*34a0*/  ISETP.NE.U32.AND P2, PT, RZ, c[0x0][0x250], PT ;  /* 0x00009400ff007a0c */ /* 0x000fe40003f45070 */
[----:B------:R-:W-:Y:S01]  /*34b0*/  ISETP.NE.AND.EX P5, PT, RZ, c[0x0][0x21c], PT, P5 ;  /* 0x00008700ff007a0c */ /* 0x000fe20003fa5350 */
[-CC-:B0-----:R-:W-:Y:S01]  /*34c0*/  FFMA.FTZ R164, R205, R173.reuse, R170.reuse ;  /* 0x000000adcda47223 */ /* 0x181fe200000100aa */
        /* <DEDUP_REMOVED lines=115> */
.L_x_983:
[----:B------:R-:W-:Y:S05]  /*3c00*/  BSYNC B1 ;  /* 0x0000000000017941 */ /* 0x000fea0003800000 */
.L_x_982:
[----:B------:R-:W-:Y:S01]  /*3c10*/  BSSY B1, `(.L_x_984) ;  /* 0x000007b000017945 */ /* 0x000fe20003800000 */
        /* <DEDUP_REMOVED lines=122> */
.L_x_985:
[----:B------:R-:W-:Y:S05]  /*43c0*/  BSYNC B1 ;  /* 0x0000000000017941 */ /* 0x000fea0003800000 */
.L_x_984:
        /* <DEDUP_REMOVED lines=123> */
.L_x_987:
[----:B------:R-:W-:Y:S05]  /*4b80*/  BSYNC B1 ;  /* 0x0000000000017941 */ /* 0x000fea0003800000 */
.L_x_986:
        /* <DEDUP_REMOVED lines=22> */
[----:B------:R-:W-:-:S02]  /*4cf0*/  FFMA.FTZ R169, R193, R173, R172 ;  /* 0x000000adc1a97223 */ /* 0x000fc400000100ac */
[----:B------:R-:W-:Y:S01]  /*4d00*/  FMUL.FTZ R168, R166, c[0x0][0x1e8] ;  /* 0x00007a00a6a87a20 */ /* 0x000fe20000410000 */
[----:B------:R-:W-:Y:S01]  /*4d10*/  @P2 FSEL R165, R164, RZ, P3 ;  /* 0x000000ffa4a52208 */ /* 0x000fe20001800000 */
[----:B------:R-:W-:Y:S01]  /*4d20*/  FADD.FTZ R169, R211, -R169 ;  /* 0x800000a9d3a97221 */ /* 0x000fe20000010000 */
[----:B------:R-:W-:Y:S02]  /*4d30*/  ISETP.NE.U32.AND P3, PT, RZ, c[0x0][0x258], PT ;  /* 0x00009600ff007a0c */ /* 0x000fe40003f65070 */
[----:B------:R-:W-:Y:S01]  /*4d40*/  @P2 F2FP.BF16.PACK_AB R165, RZ, R165 ;  /* 0x000000a5ffa5223e */ /* 0x000fe200000010ff */
[----:B------:R-:W-:Y:S01]  /*4d50*/  FMUL.FTZ R169, R4, R169 ;  /* 0x000000a904a97220 */ /* 0x000fe20000410000 */
[----:B------:R-:W-:Y:S02]  /*4d60*/  ISETP.NE.AND.EX P3, PT, RZ, c[0x0][0x25c], PT, P3 ;  /* 0x00009700ff007a0c */ /* 0x000fe40003f65330 */
[----:B------:R-:W-:Y:S01]  /*4d70*/  @P2 PRMT R156, R165, 0x7610, R156 ;  /* 0x00007610a59c2816 */ /* 0x000fe2000000009c */
[----:B------:R-:W-:Y:S01]  /*4d80*/  @P5 FADD.FTZ R169, R147, R169 ;  /* 0x000000a993a95221 */ /* 0x000fe20000010000 */
[----:B------:R-:W-:Y:S01]  /*4d90*/  SEL R153, R166, R153, P3 ;  /* 0x00000099a6997207 */ /* 0x000fe20001800000 */
[----:B------:R-:W-:Y:S01]  /*4da0*/  FFMA.FTZ R166, R192, R173, R172 ;  /* 0x000000adc0a67223 */ /* 0x000fe200000100ac */
[----:B------:R-:W-:-:S02]  /*4db0*/  SEL R152, R167, R152, P3 ;  /* 0x00000098a7987207 */ /* 0x000fc40001800000 */
[----:B------:R-:W-:Y:S01]  /*4dc0*/  @P2 FSEL R167, R168, RZ, P4 ;  /* 0x000000ffa8a72208 */ /* 0x000fe20002000000 */
[----:B------:R-:W-:Y:S01]  /*4dd0*/  FADD.FTZ R166, R222, -R166 ;  /* 0x800000a6dea67221 */ /* 0x000fe20000010000 */
[----:B------:R-:W-:Y:S02]  /*4de0*/  @P2 LOP3.LUT P4, RZ, R182, 0xff0000, RZ, 0xc0, !PT ;  /* 0x00ff0000b6ff2812 */ /* 0x000fe4000788c0ff */
[C---:B------:R-:W-:Y:S01]  /*4df0*/  SEL R155, R169.reuse, R155, P3 ;  /* 0x0000009ba99b7207 */ /* 0x040fe20001800000 */
[----:B------:R-:W-:Y:S01]  /*4e00*/  FMUL.FTZ R166, R4, R166 ;  /* 0x000000a604a67220 */ /* 0x000fe20000410000 */
[----:B------:R-:W-:Y:S01]  /*4e10*/  @P2 F2FP.BF16.PACK_AB R167, RZ, R167 ;  /* 0x000000a7ffa7223e */ /* 0x000fe200000010ff */
[----:B------:R-:W-:Y:S02]  /*4e20*/  FMUL.FTZ R169, R169, c[0x0][0x1e8] ;  /* 0x00007a00a9a97a20 */ /* 0x000fe40000410000 */
[----:B------:R-:W-:Y:S01]  /*4e30*/  @P5 FADD.FTZ R166, R146, R166 ;  /* 0x000000a692a65221 */ /* 0x000fe20000010000 */
[----:B------:R-:W-:-:S03]  /*4e40*/  @P2 PRMT R156, R156, 0x5410, R167 ;  /* 0x000054109c9c2816 */ /* 0x000fc600000000a7 */
[C---:B------:R-:W-:Y:S01]  /*4e50*/  FMUL.FTZ R165, R166.reuse, c[0x0][0x1e8] ;  /* 0x00007a00a6a57a20 */ /* 0x040fe20000410000 */
[----:B------:R-:W-:-:S04]  /*4e60*/  SEL R154, R166, R154, P3 ;  /* 0x0000009aa69a7207 */ /* 0x000fc80001800000 */
[----:B------:R-:W-:Y:S02]  /*4e70*/  @P2 FSEL R166, R165, RZ, P4 ;  /* 0x000000ffa5a62208 */ /* 0x000fe40002000000 */
[----:B------:R-:W-:Y:S02]  /*4e80*/  @P2 LOP3.LUT P4, RZ, R182, 0xff000000, RZ, 0xc0, !PT ;  /* 0xff000000b6ff2812 */ /* 0x000fe4000788c0ff */
[----:B------:R-:W-:-:S04]  /*4e90*/  @P2 F2FP.BF16.PACK_AB R166, RZ, R166 ;  /* 0x000000a6ffa6223e */ /* 0x000fc800000010ff */
        /* <DEDUP_REMOVED lines=14> */
[----:B------:R-:W-:Y:S02]  /*4f80*/  F2FP.BF16.PACK_AB R164, R168, R164 ;  /* 0x000000a4a8a4723e */ /* 0x000fe400000010ff */
[----:B------:R-:W-:Y:S02]  /*4f90*/  FSEL R165, R165, RZ, P4 ;  /* 0x000000ffa5a57208 */ /* 0x000fe40002000000 */
[C---:B------:R-:W-:Y:S01]  /*4fa0*/  SEL R160, R166.reuse, R160, P3 ;  /* 0x000000a0a6a07207 */ /* 0x040fe20001800000 */
[----:B------:R-:W-:Y:S01]  /*4fb0*/  FMUL.FTZ R166, R166, c[0x0][0x1e8] ;  /* 0x00007a00a6a67a20 */ /* 0x000fe20000410000 */
[----:B------:R-:W-:-:S04]  /*4fc0*/  LOP3.LUT P4, RZ, R184, 0xff000000, RZ, 0xc0, !PT ;  /* 0xff000000b8ff7812 */ /* 0x000fc8000788c0ff */
[----:B------:R-:W-:Y:S02]  /*4fd0*/  @P2 FSEL R167, R166, RZ, P6 ;  /* 0x000000ffa6a72208 */ /* 0x000fe40003000000 */
[----:B------:R-:W-:Y:S02]  /*4fe0*/  @P2 LOP3.LUT P6, RZ, R183, 0xff00, RZ, 0xc0, !PT ;  /* 0x0000ff00b7ff2812 */ /* 0x000fe400078cc0ff */
[----:B------:R-:W-:Y:S02]  /*4ff0*/  @P2 F2FP.BF16.PACK_AB R167, RZ, R167 ;  /* 0x000000a7ffa7223e */ /* 0x000fe400000010ff */
[----:B------:R-:W-:Y:S02]  /*5000*/  FSEL R169, R169, RZ, P4 ;  /* 0x000000ffa9a97208 */ /* 0x000fe40002000000 */
[----:B------:R-:W-:Y:S01]  /*5010*/  @P2 PRMT R158, R167, 0x7610, R158 ;  /* 0x00007610a79e2816 */ /* 0x000fe2000000009e */
[----:B------:R-:W-:Y:S01]  /*5020*/  FFMA.FTZ R167, R195, R173, R172 ;  /* 0x000000adc3a77223 */ /* 0x000fe200000100ac */
[----:B------:R-:W-:-:S02]  /*5030*/  LOP3.LUT P4, RZ, R185, 0xff, RZ, 0xc0, !PT ;  /* 0x000000ffb9ff7812 */ /* 0x000fc4000788c0ff */
[----:B------:R-:W-:Y:S01]  /*5040*/  F2FP.BF16.PACK_AB R165, R169, R165 ;  /* 0x000000a5a9a5723e */ /* 0x000fe200000010ff */
[----:B------:R-:W-:Y:S01]  /*5050*/  FADD.FTZ R167, R209, -R167 ;  /* 0x800000a7d1a77221 */ /* 0x000fe20000010000 */
[----:B------:R-:W-:Y:S01]  /*5060*/  FSEL R166, R166, RZ, P4 ;  /* 0x000000ffa6a67208 */ /* 0x000fe20002000000 */
[----:B------:R-:W-:Y:S01]  /*5070*/  HFMA2.MMA R169, -RZ, RZ, 0, 9.5367431640625e-07 ;  /* 0x00000010ffa97435 */ /* 0x000fe200000001ff */
[----:B------:R-:W-:Y:S01]  /*5080*/  LOP3.LUT P4, RZ, R185, 0xff00, RZ, 0xc0, !PT ;  /* 0x0000ff00b9ff7812 */ /* 0x000fe2000788c0ff */
[----:B------:R-:W-:-:S04]  /*5090*/  FMUL.FTZ R167, R4, R167 ;  /* 0x000000a704a77220 */ /* 0x000fc80000410000 */
[----:B------:R-:W-:-:S05]  /*50a0*/  @P5 FADD.FTZ R167, R149, R167 ;  /* 0x000000a795a75221 */ /* 0x000fca0000010000 */
[C---:B------:R-:W-:Y:S01]  /*50b0*/  SEL R161, R167.reuse, R161, P3 ;  /* 0x000000a1a7a17207 */ /* 0x040fe20001800000 */
        /* <DEDUP_REMOVED lines=10> */
[----:B------:R-:W-:Y:S01]  /*5160*/  FMUL.FTZ R4, R4, R172 ;  /* 0x000000ac04047220 */ /* 0x000fe20000410000 */
[----:B------:R-:W-:Y:S01]  /*5170*/  FSEL R172, R167, RZ, P4 ;  /* 0x000000ffa7ac7208 */ /* 0x000fe20002000000 */
[----:B------:R-:W-:Y:S01]  /*5180*/  @P5 FADD.FTZ R170, R150, R170 ;  /* 0x000000aa96aa5221 */ /* 0x000fe20000010000 */
[----:B------:R-:W-:Y:S01]  /*5190*/  LOP3.LUT P4, RZ, R185, 0xff0000, RZ, 0xc0, !PT ;  /* 0x00ff0000b9ff7812 */ /* 0x000fe2000788c0ff */
[----:B------:R-:W-:Y:S01]  /*51a0*/  @P5 FADD.FTZ R4, R151, R4 ;  /* 0x0000000497045221 */ /* 0x000fe20000010000 */
[----:B------:R-:W-:-:S02]  /*51b0*/  F2FP.BF16.PACK_AB R166, R172, R166 ;  /* 0x000000a6aca6723e */ /* 0x000fc400000010ff */
[C---:B------:R-:W-:Y:S01]  /*51c0*/  SEL R162, R170.reuse, R162, P3 ;  /* 0x000000a2aaa27207 */ /* 0x040fe20001800000 */
[----:B------:R-:W-:Y:S01]  /*51d0*/  FMUL.FTZ R170, R170, c[0x0][0x1e8] ;  /* 0x00007a00aaaa7a20 */ /* 0x000fe20000410000 */
[C---:B------:R-:W-:Y:S01]  /*51e0*/  SEL R163, R4.reuse, R163, P3 ;  /* 0x000000a304a37207 */ /* 0x040fe20001800000 */
[----:B------:R-:W-:-:S03]  /*51f0*/  FMUL.FTZ R4, R4, c[0x0][0x1e8] ;  /* 0x00007a0004047a20 */ /* 0x000fc60000410000 */
[C---:B------:R-:W-:Y:S02]  /*5200*/  @P2 FSEL R171, R170.reuse, RZ, P6 ;  /* 0x000000ffaaab2208 */ /* 0x040fe40003000000 */
[----:B------:R-:W-:Y:S01]  /*5210*/  FSEL R167, R170, RZ, P4 ;  /* 0x000000ffaaa77208 */ /* 0x000fe20002000000 */
[----:B------:R-:W-:Y:S01]  /*5220*/  @P3 IMAD.MOV.U32 R170, RZ, RZ, 0x20 ;  /* 0x00000020ffaa3424 */ /* 0x000fe200078e00ff */
[----:B------:R-:W-:-:S04]  /*5230*/  @P2 F2FP.BF16.PACK_AB R171, RZ, R171 ;  /* 0x000000abffab223e */ /* 0x000fc800000010ff */
[----:B------:R-:W-:Y:S01]  /*5240*/  @P2 PRMT R159, R171, 0x7610, R159 ;  /* 0x00007610ab9f2816 */ /* 0x000fe2000000009f */
[----:B------:R-:W-:-:S05]  /*5250*/  @P3 IMAD.WIDE.U32 R170, R2, R170, c[0x0][0x258] ;  /* 0x0000960002aa3625 */ /* 0x000fca00078e00aa */
[----:B------:R-:W-:Y:S04]  /*5260*/  @P3 STG.E.128 [R170.64], R152 ;  /* 0x00000098aa003986 */ /* 0x000fe8000c101d04 */
[----:B------:R-:W-:Y:S01]  /*5270*/  @P3 STG.E.128 [R170.64+0x10], R160 ;  /* 0x000010a0aa003986 */ /* 0x000fe2000c101d04 */
[----:B------:R-:W-:-:S04]  /*5280*/  LOP3.LUT P3, RZ, R185, 0xff000000, RZ, 0xc0, !PT ;  /* 0xff000000b9ff7812 */ /* 0x000fc8000786c0ff */
[----:B------:R-:W-:Y:S02]  /*5290*/  FSEL R168, R4, RZ, P3 ;  /* 0x000000ff04a87208 */ /* 0x000fe40001800000 */
[----:B------:R-:W-:Y:S02]  /*52a0*/  @P2 LOP3.LUT P3, RZ, R183, 0xff000000, RZ, 0xc0, !PT ;  /* 0xff000000b7ff2812 */ /* 0x000fe4000786c0ff */
[----:B------:R-:W-:Y:S01]  /*52b0*/  F2FP.BF16.PACK_AB R167, R168, R167 ;  /* 0x000000a7a8a7723e */ /* 0x000fe200000010ff */
[----:B------:R-:W-:Y:S01]  /*52c0*/  IMAD.WIDE.U32 R168, R2, R169, c[0x0][0x248] ;  /* 0x0000920002a87625 */ /* 0x000fe200078e00a9 */
[----:B------:R-:W-:-:S04]  /*52d0*/  @P2 FSEL R4, R4, RZ, P3 ;  /* 0x000000ff04042208 */ /* 0x000fc80001800000 */
[----:B------:R0:W-:Y:S01]  /*52e0*/  STG.E.128 [R168.64], R164 ;  /* 0x000000a4a8007986 */ /* 0x0001e2000c101d04 */
[----:B------:R-:W-:-:S04]  /*52f0*/  @P2 F2FP.BF16.PACK_AB R4, RZ, R4 ;  /* 0x00000004ff04223e */ /* 0x000fc800000010ff */
[----:B------:R-:W-:Y:S02]  /*5300*/  @P2 PRMT R159, R159, 0x5410, R4 ;  /* 0x000054109f9f2816 */ /* 0x000fe40000000004 */
[----:B0-----:R-:W-:-:S04]  /*5310*/  @P2 LEA R164, P3, R2, c[0x0][0x250], 0x4 ;  /* 0x0000940002a42a11 */ /* 0x001fc800078620ff */
[----:B------:R-:W-:-:S05]  /*5320*/  @P2 LEA.HI.X R165, R2, c[0x0][0x254], RZ, 0x4, P3 ;  /* 0x0000950002a52a11 */ /* 0x000fca00018f24ff */
[----:B------:R0:W-:Y:S04]  /*5330*/  @P2 STG.E.128 [R164.64], R156 ;  /* 0x0000009ca4002986 */ /* 0x0001e8000c101d04 */
.L_x_989:
[----:B------:R-:W-:Y:S05]  /*5340*/  BSYNC B1 ;  /* 0x0000000000017941 */ /* 0x000fea0003800000 */
.L_x_988:
[----:B------:R-:W-:-:S05]  /*5350*/  IMAD.MOV.U32 R2, RZ, RZ, c[0x0][0x160] ;  /* 0x00005800ff027624 */ /* 0x000fca00078e00ff */
[----:B------:R-:W-:-:S04]  /*5360*/  LEA R0, R2, R0, 0x2 ;  /* 0x0000000002007211 */ /* 0x000fc800078e10ff */
[----:B------:R-:W-:-:S13]  /*5370*/  ISETP.GE.AND P2, PT, R0, c[0x0][0x164], PT ;  /* 0x0000590000007a0c */ /* 0x000fda0003f46270 */
[----:B012---:R-:W-:Y:S01]  /*5380*/  @P2 CALL.REL.NOINC `(.L_x_967) ;  /* 0x0000001000002944 */ /* 0x007fe20003c00000 */
[----:B------:R-:W-:Y:S05]  /*5390*/  BRA `(.L_x_990) ;  /* 0xffffb67000007947 */ /* 0x000fea000383ffff */
.L_x_967:
[----:B-1----:R-:W-:Y:S05]  /*53a0*/  BSYNC B0 ;  /* 0x0000000000007941 */ /* 0x002fea0003800000 */
.L_x_966:
        /* <DEDUP_REMOVED lines=16> */
[----:B------:R-:W-:Y:S06]  /*54b0*/  BAR.SYNC.DEFER_BLOCKING 0x0 ;  /* 0x0000000000007b1d */ /* 0x000fec0000010000 */
[----:B0-----:R-:W0:Y:S04]  /*54c0*/  S2R R44, SR_CTAID.X ;  /* 0x00000000002c7919 */ /* 0x001e280000002500 */
[----:B------:R-:W1:Y:S04]  /*54d0*/  LDS R2, [R164.X4] ;  /* 0x00000000a4027984 */ /* 0x000e680000004800 */
[----:B-----5:R-:W2:Y:S04]  /*54e0*/  LDS R5, [R164.X4+0x1400] ;  /* 0x00140000a4057984 */ /* 0x020ea80000004800 */
[----:B------:R-:W3:Y:S01]  /*54f0*/  LDS R3, [R164.X4+0x200] ;  /* 0x00020000a4037984 */ /* 0x000ee20000004800 */
[----:B0-----:R-:W-:-:S03]  /*5500*/  IMAD R44, R44, c[0x0][0x168], RZ ;  /* 0x00005a002c2c7a24 */ /* 0x001fc600078e02ff */
[----:B------:R-:W0:Y:S02]  /*5510*/  LDS R14, [R164.X4+0x1600] ;  /* 0x00160000a40e7984 */ /* 0x000e240000004800 */
[----:B------:R-:W-:Y:S02]  /*5520*/  IADD3 R44, P0, R44, R164, RZ ;  /* 0x000000a42c2c7210 */ /* 0x000fe40007f1e0ff */
        /* <DEDUP_REMOVED lines=9> */
[----:B--2---:R-:W-:-:S03]  /*55c0*/  FADD.FTZ R2, R2, R5 ;  /* 0x0000000502027221 */ /* 0x004fc60000010000 */
[----:B------:R-:W2:Y:S01]  /*55d0*/  LDS R9, [R164.X4+0xc00] ;  /* 0x000c0000a4097984 */ /* 0x000ea20000004800 */
[----:B---3--:R-:W-:-:S03]  /*55e0*/  FADD.FTZ R3, RZ, R3 ;  /* 0x00000003ff037221 */ /* 0x008fc60000010000 */
[----:B------:R-:W3:Y:S01]  /*55f0*/  LDS R18, [R164.X4+0x2000] ;  /* 0x00200000a4127984 */ /* 0x000ee20000004800 */
[----:B0-----:R-:W-:Y:S01]  /*5600*/  FADD.FTZ R3, R3, R14 ;  /* 0x0000000e03037221 */ /* 0x001fe20000010000 */
[----:B------:R-:W-:Y:S02]  /*5610*/  IADD3 R14, -R164, 0x7f, RZ ;  /* 0x0000007fa40e7810 */ /* 0x000fe40007ffe1ff */
[----:B------:R-:W0:Y:S01]  /*5620*/  LDS R10, [R164.X4+0xe00] ;  /* 0x000e0000a40a7984 */ /* 0x000e220000004800 */
        /* <DEDUP_REMOVED lines=21> */
[----:B--2---:R-:W-:-:S03]  /*5780*/  FADD.FTZ R9, RZ, R9 ;  /* 0x00000009ff097221 */ /* 0x004fc60000010000 */
[----:B------:R-:W2:Y:S01]  /*5790*/  LDS R27, [R164.X4+0x2e00] ;  /* 0x002e0000a41b7984 */ /* 0x000ea20000004800 */
[----:B---3--:R-:W-:-:S03]  /*57a0*/  FADD.FTZ R9, R9, R18 ;  /* 0x0000001209097221 */ /* 0x008fc60000010000 */
[----:B------:R-:W3:Y:S01]  /*57b0*/  LDS R24, [R164.X4+0x3000] ;  /* 0x00300000a4187984 */ /* 0x000ee20000004800 */
[----:B0-----:R-:W-:-:S03]  /*57c0*/  FADD.FTZ R10, RZ, R10 ;  /* 0x0000000aff0a7221 */ /* 0x001fc60000010000 */
[----:B------:R-:W0:Y:S01]  /*57d0*/  LDS R29, [R164.X4+0x3200] ;  /* 0x00320000a41d7984 */ /* 0x000e220000004800 */
        /* <DEDUP_REMOVED lines=19> */
[----:B--2---:R-:W-:Y:S01]  /*5910*/  FADD.FTZ R6, R6, R27 ;  /* 0x0000001b06067221 */ /* 0x004fe20000010000 */
[----:B------:R-:W-:Y:S01]  /*5920*/  IADD3 R44, P2, R44, c[0x0][0x220], RZ ;  /* 0x000088002c2c7a10 */ /* 0x000fe20007f5e0ff */
[----:B------:R-:W2:Y:S01]  /*5930*/  LDS R32, [R164.X4+0x4400] ;  /* 0x00440000a4207984 */ /* 0x000ea20000004800 */
[----:B---3--:R-:W-:-:S03]  /*5940*/  FADD.FTZ R7, R7, R24 ;  /* 0x0000001807077221 */ /* 0x008fc60000010000 */
[----:B------:R-:W3:Y:S01]  /*5950*/  LDS R41, [R164.X4+0x4600] ;  /* 0x00460000a4297984 */ /* 0x000ee20000004800 */
[----:B0-----:R-:W-:-:S03]  /*5960*/  FADD.FTZ R8, R8, R29 ;  /* 0x0000001d08087221 */ /* 0x001fc60000010000 */
[----:B------:R-:W0:Y:S01]  /*5970*/  LDS R34, [R164.X4+0x4800] ;  /* 0x00480000a4227984 */ /* 0x000e220000004800 */
        /* <DEDUP_REMOVED lines=10> */
[----:B------:R-:W-:Y:S02]  /*5a20*/  FADD.FTZ R13, R3, R30 ;  /* 0x0000001e030d7221 */ /* 0x000fe40000010000 */
[----:B------:R-:W-:Y:S02]  /*5a30*/  FADD.FTZ R37, R4, R37 ;  /* 0x0000002504257221 */ /* 0x000fe40000010000 */
[----:B-1----:R-:W-:Y:S02]  /*5a40*/  FADD.FTZ R39, R6, R39 ;  /* 0x0000002706277221 */ /* 0x002fe40000010000 */
[----:B--2---:R-:W-:Y:S02]  /*5a50*/  FADD.FTZ R7, R7, R32 ;  /* 0x0000002007077221 */ /* 0x004fe40000010000 */
[----:B---3--:R-:W-:Y:S01]  /*5a60*/  FADD.FTZ R41, R8, R41 ;  /* 0x0000002908297221 */ /* 0x008fe20000010000 */
[----:B------:R-:W-:Y:S01]  /*5a70*/  STS.128 [R0], R116 ;  /* 0x0000007400007388 */ /* 0x000fe20000000c00 */
[----:B0-----:R-:W-:-:S03]  /*5a80*/  FADD.FTZ R9, R9, R34 ;  /* 0x0000002209097221 */ /* 0x001fc60000010000 */
        /* <DEDUP_REMOVED lines=45> */
[----:B-1----:R-:W-:Y:S01]  /*5d60*/  @P0 MOV R2, R44 ;  /* 0x0000002c00020202 */ /* 0x002fe20000000f00 */
[----:B------:R-:W-:Y:S01]  /*5d70*/  @P0 IMAD.MOV.U32 R3, RZ, RZ, R47 ;  /* 0x000000ffff030224 */ /* 0x000fe200078e002f */
[----:B------:R-:W-:Y:S01]  /*5d80*/  @P0 IADD3 R44, P3, R44, 0x200, RZ ;  /* 0x000002002c2c0810 */ /* 0x000fe20007f7e0ff */
[----:B------:R-:W-:Y:S01]  /*5d90*/  FADD.FTZ R57, R40, R57 ;  /* 0x0000003928397221 */ /* 0x000fe20000010000 */
[----:B------:R-:W-:Y:S01]  /*5da0*/  LDS R19, [R164.X4+0x3200] ;  /* 0x00320000a4137984 */ /* 0x000fe20000004800 */
[----:B------:R-:W-:Y:S01]  /*5db0*/  FADD.FTZ R0, R5, R0 ;  /* 0x0000000005007221 */ /* 0x000fe20000010000 */
[----:B------:R-:W-:Y:S02]  /*5dc0*/  @P1 MOV R4, R44 ;  /* 0x0000002c00041202 */ /* 0x000fe40000000f00 */
[----:B------:R1:W-:Y:S01]  /*5dd0*/  @P0 STG.E [R2.64], R35 ;  /* 0x0000002302000986 */ /* 0x0003e2000c101904 */
[----:B------:R-:W-:Y:S01]  /*5de0*/  @P0 IMAD.X R47, RZ, RZ, R47, P3 ;  /* 0x000000ffff2f0224 */ /* 0x000fe200018e062f */
[----:B------:R-:W-:Y:S01]  /*5df0*/  @P1 IADD3 R44, P2, R44, 0x200, RZ ;  /* 0x000002002c2c1810 */ /* 0x000fe20007f5e0ff */
[----:B0-----:R-:W-:Y:S01]  /*5e00*/  FADD.FTZ R23, R0, R23 ;  /* 0x0000001700177221 */ /* 0x001fe20000010000 */
[----:B------:R-:W-:Y:S01]  /*5e10*/  LDS R35, [R164.X4+0x4200] ;  /* 0x00420000a4237984 */ /* 0x000fe20000004800 */
[--C-:B------:R-:W-:Y:S01]  /*5e20*/  @P1 IMAD.MOV.U32 R5, RZ, RZ, R47.reuse ;  /* 0x000000ffff051224 */ /* 0x100fe200078e002f */
[C---:B------:R-:W-:Y:S01]  /*5e30*/  ISETP.GE.U32.AND P3, PT, R14.reuse, 0x300, PT ;  /* 0x000003000e00780c */ /* 0x040fe20003f66070 */
[----:B------:R-:W-:Y:S01]  /*5e40*/  @P1 IMAD.X R47, RZ, RZ, R47, P2 ;  /* 0x000000ffff2f1224 */ /* 0x000fe200010e062f */
[----:B------:R-:W0:Y:S01]  /*5e50*/  LDS R0, [R164.X4+0x600] ;  /* 0x00060000a4007984 */ /* 0x000e220000004800 */
[----:B------:R-:W-:-:S02]  /*5e60*/  ISETP.GE.U32.AND P2, PT, R14, 0x380, PT ;  /* 0x000003800e00780c */ /* 0x000fc40003f46070 */
[----:B-1----:R-:W-:Y:S01]  /*5e70*/  @P1 MOV R2, R46 ;  /* 0x0000002e00021202 */ /* 0x002fe20000000f00 */
[----:B------:R-:W-:Y:S01]  /*5e80*/  @P1 IMAD.MOV.U32 R3, RZ, RZ, R51 ;  /* 0x000000ffff031224 */ /* 0x000fe200078e0033 */
[----:B------:R-:W-:Y:S01]  /*5e90*/  @P1 IADD3 R46, P0, R46, 0x200, RZ ;  /* 0x000002002e2e1810 */ /* 0x000fe20007f1e0ff */
[----:B------:R-:W-:Y:S03]  /*5ea0*/  LDS R27, [R164.X4+0x4600] ;  /* 0x00460000a41b7984 */ /* 0x000fe60000004800 */
[----:B------:R-:W-:Y:S01]  /*5eb0*/  @P1 IADD3.X R51, RZ, R51, RZ, P0, !PT ;  /* 0x00000033ff331210 */ /* 0x000fe200007fe4ff */
[----:B------:R1:W-:Y:S01]  /*5ec0*/  @P1 STG.E [R2.64], R57 ;  /* 0x0000003902001986 */ /* 0x0003e2000c101904 */
[----:B------:R-:W-:-:S03]  /*5ed0*/  ISETP.GE.U32.AND P0, PT, R14, 0x200, PT ;  /* 0x000002000e00780c */ /* 0x000fc60003f06070 */
[----:B------:R-:W-:Y:S04]  /*5ee0*/  @P1 STG.E [R4.64], R13 ;  /* 0x0000000d04001986 */ /* 0x000fe8000c101904 */
[----:B------:R-:W2:Y:S01]  /*5ef0*/  LDS R13, [R164.X4+0x800] ;  /* 0x00080000a40d7984 */ /* 0x000ea20000004800 */
[----:B-1----:R-:W-:Y:S01]  /*5f00*/  @P5 MOV R2, R46 ;  /* 0x0000002e00025202 */ /* 0x002fe20000000f00 */
[----:B------:R-:W-:Y:S01]  /*5f10*/  @P5 IMAD.MOV.U32 R3, RZ, RZ, R51 ;  /* 0x000000ffff035224 */ /* 0x000fe200078e0033 */
[----:B------:R-:W-:Y:S01]  /*5f20*/  @P5 IADD3 R46, P1, R46, 0x200, RZ ;  /* 0x000002002e2e5810 */ /* 0x000fe20007f3e0ff */
[----:B------:R-:W1:Y:S03]  /*5f30*/  LDS R15, [R164.X4+0xc00] ;  /* 0x000c0000a40f7984 */ /* 0x000e660000004800 */
[----:B------:R-:W-:Y:S01]  /*5f40*/  @P5 IADD3.X R51, RZ, R51, RZ, P1, !PT ;  /* 0x00000033ff335210 */ /* 0x000fe20000ffe4ff */
[----:B------:R3:W-:Y:S01]  /*5f50*/  @P5 STG.E [R2.64], R23 ;  /* 0x0000001702005986 */ /* 0x0007e2000c101904 */
[----:B------:R-:W-:-:S03]  /*5f60*/  ISETP.GE.U32.AND P1, PT, R14, 0x400, PT ;  /* 0x000004000e00780c */ /* 0x000fc60003f26070 */
[----:B------:R-:W4:Y:S04]  /*5f70*/  LDS R23, [R164.X4+0x1a00] ;  /* 0x001a0000a4177984 */ /* 0x000f280000004800 */
[----:B------:R-:W4:Y:S01]  /*5f80*/  LDS R16, [R164.X4+0x2000] ;  /* 0x00200000a4107984 */ /* 0x000f220000004800 */
[----:B0-----:R-:W-:Y:S01]  /*5f90*/  FADD.FTZ R0, RZ, R0 ;  /* 0x00000000ff007221 */ /* 0x001fe20000010000 */
[----:B---3--:R-:W-:Y:S01]  /*5fa0*/  @P5 MOV R2, R44 ;  /* 0x0000002c00025202 */ /* 0x008fe20000000f00 */
[--C-:B------:R-:W-:Y:S01]  /*5fb0*/  @P5 IMAD.MOV.U32 R3, RZ, RZ, R47.reuse ;  /* 0x000000ffff035224 */ /* 0x100fe200078e002f */
[----:B------:R-:W-:Y:S01]  /*5fc0*/  @P5 IADD3 R44, P6, R44, 0x200, RZ ;  /* 0x000002002c2c5810 */ /* 0x000fe20007fde0ff */
[----:B------:R-:W0:Y:S03]  /*5fd0*/  LDS R18, [R164.X4+0x3400] ;  /* 0x00340000a4127984 */ /* 0x000e260000004800 */
[----:B------:R-:W-:Y:S01]  /*5fe0*/  @P0 MOV R4, R44 ;  /* 0x0000002c00040202 */ /* 0x000fe20000000f00 */
[----:B------:R3:W-:Y:S01]  /*5ff0*/  @P5 STG.E [R2.64], R37 ;  /* 0x0000002502005986 */ /* 0x0007e2000c101904 */
[----:B------:R-:W-:Y:S01]  /*6000*/  @P5 IMAD.X R47, RZ, RZ, R47, P6 ;  /* 0x000000ffff2f5224 */ /* 0x000fe200030e062f */
[----:B------:R-:W-:-:S02]  /*6010*/  ISETP.GE.U32.AND P5, PT, R14, 0x480, PT ;  /* 0x000004800e00780c */ /* 0x000fc40003fa6070 */
[----:B------:R-:W0:Y:S01]  /*6020*/  LDS R37, [R164.X4+0x4400] ;  /* 0x00440000a4257984 */ /* 0x000e220000004800 */
[----:B------:R-:W-:-:S03]  /*6030*/  @P0 IMAD.MOV.U32 R5, RZ, RZ, R47 ;  /* 0x000000ffff050224 */ /* 0x000fc600078e002f */
        /* <DEDUP_REMOVED lines=11> */
[----:B------:R-:W-:Y:S04]  /*60f0*/  LDS R13, [R164.X4+0x2200] ;  /* 0x00220000a40d7984 */ /* 0x000fe80000004800 */
[----:B------:R-:W-:Y:S01]  /*6100*/  @P0 IMAD.X R47, RZ, RZ, R47, P6 ;  /* 0x000000ffff2f0224 */ /* 0x000fe200030e062f */
[----:B------:R-:W-:Y:S01]  /*6110*/  ISETP.GE.U32.AND P6, PT, R14, 0x500, PT ;  /* 0x000005000e00780c */ /* 0x000fe20003fc6070 */
[----:B----4-:R-:W-:Y:S01]  /*6120*/  FADD.FTZ R0, R0, R23 ;  /* 0x0000001700007221 */ /* 0x010fe20000010000 */
[----:B------:R-:W1:Y:S01]  /*6130*/  LDS R14, [R164.X4+0xa00] ;  /* 0x000a0000a40e7984 */ /* 0x000e620000004800 */
[----:B------:R-:W-:-:S02]  /*6140*/  FADD.FTZ R15, R15, R16 ;  /* 0x000000100f0f7221 */ /* 0x000fc40000010000 */
[----:B------:R-:W-:Y:S01]  /*6150*/  FADD.FTZ R0, R0, R25 ;  /* 0x0000001900007221 */ /* 0x000fe20000010000 */
[----:B------:R-:W-:Y:S03]  /*6160*/  LDS R21, [R164.X4+0x3600] ;  /* 0x00360000a4157984 */ /* 0x000fe60000004800 */
        /* <DEDUP_REMOVED lines=9> */
[----:B---3--:R-:W-:Y:S01]  /*6200*/  @P4 MOV R2, R46 ;  /* 0x0000002e00024202 */ /* 0x008fe20000000f00 */
[----:B------:R-:W-:Y:S02]  /*6210*/  @P4 IMAD.MOV.U32 R3, RZ, RZ, R51 ;  /* 0x000000ffff034224 */ /* 0x000fe400078e0033 */
[----:B------:R-:W3:Y:S01]  /*6220*/  LDS R8, [R164.X4+0x1200] ;  /* 0x00120000a4087984 */ /* 0x000ee20000004800 */
[----:B------:R-:W-:Y:S01]  /*6230*/  @P4 IADD3 R46, P0, R46, 0x200, RZ ;  /* 0x000002002e2e4810 */ /* 0x000fe20007f1e0ff */
[----:B--2---:R-:W-:Y:S02]  /*6240*/  FADD.FTZ R6, RZ, R6 ;  /* 0x00000006ff067221 */ /* 0x004fe40000010000 */
[----:B------:R-:W-:Y:S01]  /*6250*/  LDS R31, [R164.X4+0x4c00] ;  /* 0x004c0000a41f7984 */ /* 0x000fe20000004800 */
[----:B------:R-:W-:-:S03]  /*6260*/  @P4 IADD3.X R51, RZ, R51, RZ, P0, !PT ;  /* 0x00000033ff334210 */ /* 0x000fc600007fe4ff */
[----:B------:R2:W-:Y:S01]  /*6270*/  @P4 STG.E [R2.64], R37 ;  /* 0x0000002502004986 */ /* 0x0005e2000c101904 */
[----:B-1----:R-:W-:-:S03]  /*6280*/  FADD.FTZ R14, RZ, R14 ;  /* 0x0000000eff0e7221 */ /* 0x002fc60000010000 */
[----:B------:R-:W-:Y:S01]  /*6290*/  LDS R25, [R164.X4+0x3a00] ;  /* 0x003a0000a4197984 */ /* 0x000fe20000004800 */
[----:B------:R-:W-:-:S03]  /*62a0*/  FADD.FTZ R14, R14, R17 ;  /* 0x000000110e0e7221 */ /* 0x000fc60000010000 */
[----:B------:R-:W1:Y:S01]  /*62b0*/  LDS R17, [R164.X4+0x2400] ;  /* 0x00240000a4117984 */ /* 0x000e620000004800 */
[----:B------:R-:W-:Y:S01]  /*62c0*/  FADD.FTZ R14, R14, R19 ;  /* 0x000000130e0e7221 */ /* 0x000fe20000010000 */
[----:B--2---:R-:W-:Y:S01]  /*62d0*/  @P4 MOV R2, R44 ;  /* 0x0000002c00024202 */ /* 0x004fe20000000f00 */
[----:B------:R-:W-:Y:S01]  /*62e0*/  @P4 IMAD.MOV.U32 R3, RZ, RZ, R47 ;  /* 0x000000ffff034224 */ /* 0x000fe200078e002f */
[----:B------:R-:W2:Y:S01]  /*62f0*/  LDS R19, [R164.X4+0x2600] ;  /* 0x00260000a4137984 */ /* 0x000ea20000004800 */
[----:B------:R-:W-:Y:S01]  /*6300*/  @P4 IADD3 R44, P0, R44, 0x200, RZ ;  /* 0x000002002c2c4810 */ /* 0x000fe20007f1e0ff */
[----:B------:R-:W-:Y:S02]  /*6310*/  FADD.FTZ R27, R14, R27 ;  /* 0x0000001b0e1b7221 */ /* 0x000fe40000010000 */
[----:B------:R4:W-:Y:S01]  /*6320*/  @P4 STG.E [R2.64], R7 ;  /* 0x0000000702004986 */ /* 0x0009e2000c101904 */
[----:B0-----:R-:W-:Y:S02]  /*6330*/  FADD.FTZ R0, RZ, R0 ;  /* 0x00000000ff007221 */ /* 0x001fe40000010000 */
[----:B------:R-:W-:Y:S01]  /*6340*/  @P4 IMAD.X R47, RZ, RZ, R47, P0 ;  /* 0x000000ffff2f4224 */ /* 0x000fe200000e062f */
[----:B------:R-:W0:Y:S01]  /*6350*/  LDS R33, [R164.X4+0x4e00] ;  /* 0x004e0000a4217984 */ /* 0x000e220000004800 */
[----:B------:R-:W-:-:S04]  /*6360*/  FADD.FTZ R0, R0, R13 ;  /* 0x0000000d00007221 */ /* 0x000fc80000010000 */
[----:B------:R-:W-:Y:S02]  /*6370*/  FADD.FTZ R0, R0, R21 ;  /* 0x0000001500007221 */ /* 0x000fe40000010000 */
[----:B----4-:R-:W-:Y:S01]  /*6380*/  @P3 IMAD.MOV.U32 R2, RZ, RZ, R46 ;  /* 0x000000ffff023224 */ /* 0x010fe200078e002e */
[-C--:B------:R-:W-:Y:S01]  /*6390*/  @P3 MOV R3, R51.reuse ;  /* 0x0000003300033202 */ /* 0x080fe20000000f00 */
[----:B------:R-:W-:Y:S01]  /*63a0*/  FADD.FTZ R29, R0, R29 ;  /* 0x0000001d001d7221 */ /* 0x000fe20000010000 */
[----:B------:R-:W-:Y:S01]  /*63b0*/  @P3 IADD3 R46, P0, R46, 0x200, RZ ;  /* 0x000002002e2e3810 */ /* 0x000fe20007f1e0ff */
[----:B---3--:R-:W-:Y:S02]  /*63c0*/  FADD.FTZ R8, RZ, R8 ;  /* 0x00000008ff087221 */ /* 0x008fe40000010000 */
[----:B------:R3:W-:Y:S01]  /*63d0*/  @P3 STG.E [R2.64], R27 ;  /* 0x0000001b02003986 */ /* 0x0007e2000c101904 */
[----:B------:R-:W-:Y:S02]  /*63e0*/  @P3 IADD3.X R51, RZ, R51, RZ, P0, !PT ;  /* 0x00000033ff333210 */ /* 0x000fe400007fe4ff */
[----:B---3--:R-:W-:Y:S01]  /*63f0*/  @P3 MOV R2, R44 ;  /* 0x0000002c00023202 */ /* 0x008fe20000000f00 */
[----:B------:R-:W-:Y:S01]  /*6400*/  @P3 IMAD.MOV.U32 R3, RZ, RZ, R47 ;  /* 0x000000ffff033224 */ /* 0x000fe200078e002f */
[----:B------:R-:W-:Y:S01]  /*6410*/  @P3 IADD3 R44, P4, R44, 0x200, RZ ;  /* 0x000002002c2c3810 */ /* 0x000fe20007f9e0ff */
[----:B-1----:R-:W-:-:S03]  /*6420*/  FADD.FTZ R6, R6, R17 ;  /* 0x0000001106067221 */ /* 0x002fc60000010000 */
[----:B------:R1:W-:Y:S01]  /*6430*/  @P3 STG.E [R2.64], R41 ;  /* 0x0000002902003986 */ /* 0x0003e2000c101904 */
[----:B------:R-:W-:Y:S02]  /*6440*/  @P3 IMAD.X R47, RZ, RZ, R47, P4 ;  /* 0x000000ffff2f3224 */ /* 0x000fe400020e062f */
[----:B------:R-:W-:Y:S02]  /*6450*/  FADD.FTZ R6, R6, R23 ;  /* 0x0000001706067221 */ /* 0x000fe40000010000 */
[----:B--2---:R-:W-:Y:S02]  /*6460*/  FADD.FTZ R8, R8, R19 ;  /* 0x0000001308087221 */ /* 0x004fe40000010000 */
[----:B------:R-:W-:Y:S02]  /*6470*/  FADD.FTZ R31, R6, R31 ;  /* 0x0000001f061f7221 */ /* 0x000fe40000010000 */
[----:B------:R-:W-:Y:S01]  /*6480*/  FADD.FTZ R8, R8, R25 ;  /* 0x0000001908087221 */ /* 0x000fe20000010000 */
[----:B-1----:R-:W-:Y:S01]  /*6490*/  @P2 MOV R2, R46 ;  /* 0x0000002e00022202 */ /* 0x002fe20000000f00 */
[----:B------:R-:W-:Y:S01]  /*64a0*/  @P2 IMAD.MOV.U32 R3, RZ, RZ, R51 ;  /* 0x000000ffff032224 */ /* 0x000fe200078e0033 */
[----:B------:R-:W-:Y:S01]  /*64b0*/  @P2 IADD3 R46, P0, R46, 0x200, RZ ;  /* 0x000002002e2e2810 */ /* 0x000fe20007f1e0ff */
[----:B0-----:R-:W-:-:S03]  /*64c0*/  FADD.FTZ R33, R8, R33 ;  /* 0x0000002108217221 */ /* 0x001fc60000010000 */
[----:B------:R0:W-:Y:S01]  /*64d0*/  @P2 STG.E [R2.64], R15 ;  /* 0x0000000f02002986 */ /* 0x0001e2000c101904 */
[----:B------:R-:W-:Y:S02]  /*64e0*/  @P2 IADD3.X R51, RZ, R51, RZ, P0, !PT ;  /* 0x00000033ff332210 */ /* 0x000fe400007fe4ff */
[----:B0-----:R-:W-:Y:S01]  /*64f0*/  @P2 MOV R2, R44 ;  /* 0x0000002c00022202 */ /* 0x001fe20000000f00 */
[----:B------:R-:W-:Y:S01]  /*6500*/  @P2 IMAD.MOV.U32 R3, RZ, RZ, R47 ;  /* 0x000000ffff032224 */ /* 0x000fe200078e002f */
[----:B------:R-:W-:-:S04]  /*6510*/  @P2 IADD3 R44, P3, R44, 0x200, RZ ;  /* 0x000002002c2c2810 */ /* 0x000fc80007f7e0ff */
[----:B------:R0:W-:Y:S01]  /*6520*/  @P2 STG.E [R2.64], R9 ;  /* 0x0000000902002986 */ /* 0x0001e2000c101904 */
[----:B------:R-:W-:Y:S01]  /*6530*/  @P2 IMAD.X R47, RZ, RZ, R47, P3 ;  /* 0x000000ffff2f2224 */ /* 0x000fe200018e062f */
[----:B------:R-:W-:Y:S02]  /*6540*/  @P1 MOV R4, R44 ;  /* 0x0000002c00041202 */ /* 0x000fe40000000f00 */
        /* <DEDUP_REMOVED lines=13> */
[----:B0-----:R-:W-:Y:S01]  /*6620*/  @P5 MOV R2, R46 ;  /* 0x0000002e00025202 */ /* 0x001fe20000000f00 */
[----:B------:R-:W-:Y:S01]  /*6630*/  @P5 IMAD.MOV.U32 R3, RZ, RZ, R51 ;  /* 0x000000ffff035224 */ /* 0x000fe200078e0033 */
[----:B------:R-:W-:-:S02]  /*6640*/  @P5 IADD3 R46, P0, R46, 0x200, RZ ;  /* 0x000002002e2e5810 */ /* 0x000fc40007f1e0ff */
[----:B-1----:R-:W-:Y:S01]  /*6650*/  MOV R4, R44 ;  /* 0x0000002c00047202 */ /* 0x002fe20000000f00 */
[----:B------:R-:W-:Y:S01]  /*6660*/  IMAD.MOV.U32 R5, RZ, RZ, R47 ;  /* 0x000000ffff057224 */ /* 0x000fe200078e002f */
[----:B------:R-:W-:Y:S01]  /*6670*/  @P5 IADD3.X R51, RZ, R51, RZ, P0, !PT ;  /* 0x00000033ff335210 */ /* 0x000fe200007fe4ff */
[----:B------:R0:W-:Y:S04]  /*6680*/  @P5 STG.E [R2.64], R31 ;  /* 0x0000001f02005986 */ /* 0x0001e8000c101904 */
[----:B------:R1:W-:Y:S01]  /*6690*/  @P5 STG.E [R6.64], R11 ;  /* 0x0000000b06005986 */ /* 0x0003e2000c101904 */
[----:B0-----:R-:W-:Y:S01]  /*66a0*/  MOV R2, R46 ;  /* 0x0000002e00027202 */ /* 0x001fe20000000f00 */
[----:B------:R-:W-:Y:S01]  /*66b0*/  IMAD.MOV.U32 R3, RZ, RZ, R51 ;  /* 0x000000ffff037224 */ /* 0x000fe200078e0033 */
[----:B------:R-:W-:Y:S06]  /*66c0*/  @!P6 EXIT ;  /* 0x000000000000e94d */ /* 0x000fec0003800000 */
[----:B------:R-:W-:Y:S04]  /*66d0*/  STG.E [R2.64], R33 ;  /* 0x0000002102007986 */ /* 0x000fe8000c101904 */
[----:B------:R-:W-:Y:S01]  /*66e0*/  STG.E [R4.64], R45 ;  /* 0x0000002d04007986 */ /* 0x000fe2000c101904 */
[----:B------:R-:W-:Y:S05]  /*66f0*/  EXIT ;  /* 0x000000000000794d */ /* 0x000fea0003800000 */
.L_x_978:
[----:B------:R-:W-:Y:S01]  /*6700*/  HFMA2.MMA R166, -RZ, RZ, 0, 5.9604644775390625e-08 ;  /* 0x00000001ffa67435 */ /* 0x000fe200000001ff */
[----:B------:R-:W-:Y:S01]  /*6710*/  MOV R165, R212 ;  /* 0x000000d400a57202 */ /* 0x000fe20000000f00 */
[----:B------:R-:W-:Y:S01]  /*6720*/  IMAD.MOV.U32 R169, RZ, RZ, 0x1f ;  /* 0x0000001fffa97424 */ /* 0x000fe200078e00ff */
[----:B------:R-:W-:-:S02]  /*6730*/  MOV R168, 0xffffffff ;  /* 0xffffffff00a87802 */ /* 0x000fc40000000f00 */
[----:B------:R-:W-:Y:S02]  /*6740*/  MOV R164, 0x6760 ;  /* 0x0000676000a47802 */ /* 0x000fe40000000f00 */
[----:B-----5:R-:W-:Y:S05]  /*6750*/  CALL.REL.NOINC `($__internal_44_$__cuda_sm70_shflsync_bfly_p) ;  /* 0x0000046000007944 */ /* 0x020fea0003c00000 */
[----:B-1----:R-:W-:Y:S01]  /*6760*/  MOV R167, R166 ;  /* 0x000000a600a77202 */ /* 0x002fe20000000f00 */
[----:B------:R-:W-:Y:S05]  /*6770*/  BRA `(.L_x_991) ;  /* 0xffffc38000007947 */ /* 0x000fea000383ffff */
.L_x_979:
[----:B------:R-:W-:Y:S01]  /*6780*/  HFMA2.MMA R166, -RZ, RZ, 0, 5.9604644775390625e-08 ;  /* 0x00000001ffa67435 */ /* 0x000fe200000001ff */
[----:B------:R-:W-:Y:S01]  /*6790*/  IMAD.MOV.U32 R165, RZ, RZ, R213 ;  /* 0x000000ffffa57224 */ /* 0x000fe200078e00d5 */
[----:B------:R-:W-:Y:S01]  /*67a0*/  MOV R169, 0x1f ;  /* 0x0000001f00a97802 */ /* 0x000fe20000000f00 */
[----:B------:R-:W-:Y:S01]  /*67b0*/  IMAD.MOV.U32 R168, RZ, RZ, -0x1 ;  /* 0xffffffffffa87424 */ /* 0x000fe200078e00ff */
[----:B------:R-:W-:Y:S02]  /*67c0*/  MOV R164, 0x67e0 ;  /* 0x000067e000a47802 */ /* 0x000fe40000000f00 */
[----:B01---5:R-:W-:Y:S05]  /*67d0*/  CALL.REL.NOINC `($__internal_44_$__cuda_sm70_shflsync_bfly_p) ;  /* 0x000003e000007944 */ /* 0x023fea0003c00000 */
[----:B------:R-:W-:Y:S01]  /*67e0*/  FADD.FTZ R212, R167, R212 ;  /* 0x000000d4a7d47221 */ /* 0x000fe20000010000 */
[----:B------:R-:W-:Y:S01]  /*67f0*/  MOV R169, 0x1f ;  /* 0x0000001f00a97802 */ /* 0x000fe20000000f00 */
[----:B-1----:R-:W-:Y:S01]  /*6800*/  FADD.FTZ R213, R213, R166 ;  /* 0x000000a6d5d57221 */ /* 0x002fe20000010000 */
[----:B------:R-:W-:Y:S01]  /*6810*/  HFMA2.MMA R166, -RZ, RZ, 0, 1.1920928955078125e-07 ;  /* 0x00000002ffa67435 */ /* 0x000fe200000001ff */
[----:B------:R-:W-:Y:S01]  /*6820*/  IMAD.MOV.U32 R168, RZ, RZ, -0x1 ;  /* 0xffffffffffa87424 */ /* 0x000fe200078e00ff */
[----:B------:R-:W-:-:S02]  /*6830*/  MOV R165, R212 ;  /* 0x000000d400a57202 */ /* 0x000fc40000000f00 */
[----:B------:R-:W-:Y:S02]  /*6840*/  MOV R164, 0x6860 ;  /* 0x0000686000a47802 */ /* 0x000fe40000000f00 */
[----:B------:R-:W-:Y:S05]  /*6850*/  CALL.REL.NOINC `($__internal_44_$__cuda_sm70_shflsync_bfly_p) ;  /* 0x0000036000007944 */ /* 0x000fea0003c00000 */
[----:B-1----:R-:W-:Y:S01]  /*6860*/  MOV R167, R166 ;  /* 0x000000a600a77202 */ /* 0x002fe20000000f00 */
[----:B------:R-:W-:Y:S01]  /*6870*/  HFMA2.MMA R166, -RZ, RZ, 0, 1.1920928955078125e-07 ;  /* 0x00000002ffa67435 */ /* 0x000fe200000001ff */
[----:B------:R-:W-:Y:S01]  /*6880*/  IMAD.MOV.U32 R165, RZ, RZ, R213 ;  /* 0x000000ffffa57224 */ /* 0x000fe200078e00d5 */
[----:B------:R-:W-:Y:S01]  /*6890*/  MOV R169, 0x1f ;  /* 0x0000001f00a97802 */ /* 0x000fe20000000f00 */
[----:B------:R-:W-:Y:S01]  /*68a0*/  IMAD.MOV.U32 R168, RZ, RZ, -0x1 ;  /* 0xffffffffffa87424 */ /* 0x000fe200078e00ff */
[----:B------:R-:W-:Y:S02]  /*68b0*/  MOV R164, 0x68d0 ;  /* 0x000068d000a47802 */ /* 0x000fe40000000f00 */
[----:B------:R-:W-:Y:S05]  /*68c0*/  CALL.REL.NOINC `($__internal_44_$__cuda_sm70_shflsync_bfly_p) ;  /* 0x000002f000007944 */ /* 0x000fea0003c00000 */
[----:B------:R-:W-:Y:S01]  /*68d0*/  FADD.FTZ R212, R167, R212 ;  /* 0x000000d4a7d47221 */ /* 0x000fe20000010000 */
[----:B------:R-:W-:Y:S01]  /*68e0*/  MOV R169, 0x1f ;  /* 0x0000001f00a97802 */ /* 0x000fe20000000f00 */
[----:B-1----:R-:W-:Y:S01]  /*68f0*/  FADD.FTZ R213, R213, R166 ;  /* 0x000000a6d5d57221 */ /* 0x002fe20000010000 */
[----:B------:R-:W-:Y:S01]  /*6900*/  HFMA2.MMA R166, -RZ, RZ, 0, 2.384185791015625e-07 ;  /* 0x00000004ffa67435 */ /* 0x000fe200000001ff */
[----:B------:R-:W-:Y:S01]  /*6910*/  IMAD.MOV.U32 R168, RZ, RZ, -0x1 ;  /* 0xffffffffffa87424 */ /* 0x000fe200078e00ff */
[----:B------:R-:W-:-:S02]  /*6920*/  MOV R165, R212 ;  /* 0x000000d400a57202 */ /* 0x000fc40000000f00 */
[----:B------:R-:W-:Y:S02]  /*6930*/  MOV R164, 0x6950 ;  /* 0x0000695000a47802 */ /* 0x000fe40000000f00 */
[----:B------:R-:W-:Y:S05]  /*6940*/  CALL.REL.NOINC `($__internal_44_$__cuda_sm70_shflsync_bfly_p) ;  /* 0x0000027000007944 */ /* 0x000fea0003c00000 */
[----:B-1----:R-:W-:Y:S01]  /*6950*/  MOV R167, R166 ;  /* 0x000000a600a77202 */ /* 0x002fe20000000f00 */
[----:B------:R-:W-:Y:S01]  /*6960*/  HFMA2.MMA R166, -RZ, RZ, 0, 2.384185791015625e-07 ;  /* 0x00000004ffa67435 */ /* 0x000fe200000001ff */
        /* <DEDUP_REMOVED lines=8> */
[----:B------:R-:W-:Y:S01]  /*69f0*/  HFMA2.MMA R166, -RZ, RZ, 0, 4.76837158203125e-07 ;  /* 0x00000008ffa67435 */ /* 0x000fe200000001ff */
[----:B------:R-:W-:Y:S01]  /*6a00*/  IMAD.MOV.U32 R168, RZ, RZ, -0x1 ;  /* 0xffffffffffa87424 */ /* 0x000fe200078e00ff */
[----:B------:R-:W-:-:S02]  /*6a10*/  MOV R165, R212 ;  /* 0x000000d400a57202 */ /* 0x000fc40000000f00 */
[----:B------:R-:W-:Y:S02]  /*6a20*/  MOV R164, 0x6a40 ;  /* 0x00006a4000a47802 */ /* 0x000fe40000000f00 */
[----:B------:R-:W-:Y:S05]  /*6a30*/  CALL.REL.NOINC `($__internal_44_$__cuda_sm70_shflsync_bfly_p) ;  /* 0x0000018000007944 */ /* 0x000fea0003c00000 */
[----:B-1----:R-:W-:Y:S01]  /*6a40*/  MOV R167, R166 ;  /* 0x000000a600a77202 */ /* 0x002fe20000000f00 */
[----:B------:R-:W-:Y:S01]  /*6a50*/  HFMA2.MMA R166, -RZ, RZ, 0, 4.76837158203125e-07 ;  /* 0x00000008ffa67435 */ /* 0x000fe200000001ff */
        /* <DEDUP_REMOVED lines=8> */
[----:B------:R-:W-:Y:S01]  /*6ae0*/  HFMA2.MMA R166, -RZ, RZ, 0, 9.5367431640625e-07 ;  /* 0x00000010ffa67435 */ /* 0x000fe200000001ff */
[----:B------:R-:W-:Y:S01]  /*6af0*/  IMAD.MOV.U32 R168, RZ, RZ, -0x1 ;  /* 0xffffffffffa87424 */ /* 0x000fe200078e00ff */
[----:B------:R-:W-:-:S02]  /*6b00*/  MOV R165, R212 ;  /* 0x000000d400a57202 */ /* 0x000fc40000000f00 */
[----:B------:R-:W-:Y:S02]  /*6b10*/  MOV R164, 0x6b30 ;  /* 0x00006b3000a47802 */ /* 0x000fe40000000f00 */
[----:B------:R-:W-:Y:S05]  /*6b20*/  CALL.REL.NOINC `($__internal_44_$__cuda_sm70_shflsync_bfly_p) ;  /* 0x0000009000007944 */ /* 0x000fea0003c00000 */
[----:B-1----:R-:W-:Y:S01]  /*6b30*/  MOV R167, R166 ;  /* 0x000000a600a77202 */ /* 0x002fe20000000f00 */
[----:B------:R-:W-:Y:S01]  /*6b40*/  HFMA2.MMA R166, -RZ, RZ, 0, 9.5367431640625e-07 ;  /* 0x00000010ffa67435 */ /* 0x000fe200000001ff */
[----:B------:R-:W-:Y:S01]  /*6b50*/  IMAD.MOV.U32 R165, RZ, RZ, R213 ;  /* 0x000000ffffa57224 */ /* 0x000fe200078e00d5 */
[----:B------:R-:W-:Y:S01]  /*6b60*/  MOV R169, 0x1f ;  /* 0x0000001f00a97802 */ /* 0x000fe20000000f00 */
[----:B------:R-:W-:Y:S01]  /*6b70*/  IMAD.MOV.U32 R168, RZ, RZ, -0x1 ;  /* 0xffffffffffa87424 */ /* 0x000fe200078e00ff */
[----:B------:R-:W-:Y:S02]  /*6b80*/  MOV R164, 0x6ba0 ;  /* 0x00006ba000a47802 */ /* 0x000fe40000000f00 */
[----:B------:R-:W-:Y:S05]  /*6b90*/  CALL.REL.NOINC `($__internal_44_$__cuda_sm70_shflsync_bfly_p) ;  /* 0x0000002000007944 */ /* 0x000fea0003c00000 */
[----:B-1----:R-:W-:Y:S01]  /*6ba0*/  MOV R164, R166 ;  /* 0x000000a600a47202 */ /* 0x002fe20000000f00 */
[----:B------:R-:W-:Y:S05]  /*6bb0*/  BRA `(.L_x_992) ;  /* 0xffffc06000007947 */ /* 0x000fea000383ffff */
        .weak           $__internal_44_$__cuda_sm70_shflsync_bfly_p
        .type           $__internal_44_$__cuda_sm70_shflsync_bfly_p,@function
        .size           $__internal_44_$__cuda_sm70_shflsync_bfly_p,(.L_x_2870 - $__internal_44_$__cuda_sm70_shflsync_bfly_p)
$__internal_44_$__cuda_sm70_shflsync_bfly_p:
[----:B------:R-:W-:Y:S04]  /*6bc0*/  WARPSYNC R168 ;  /* 0x000000a800007348 */ /* 0x000fe80003800000 */
[----:B------:R0:W1:Y:S02]  /*6bd0*/  SHFL.BFLY PT, R166, R165, R166, R169 ;  /* 0x0c0000a6a5a67389 */ /* 0x00006400000e00a9 */
[----:B0-----:R-:W-:-:S06]  /*6be0*/  HFMA2.MMA R165, -RZ, RZ, 0, 0 ;  /* 0x00000000ffa57435 */ /* 0x001fcc00000001ff */
[----:B------:R-:W-:Y:S05]  /*6bf0*/  RET.REL.NODEC R164 `(_ZN10layer_norm31ln_parallel_residual_bwd_kernelINS_13Kernel_traitsI13__nv_bfloat16S2_fS2_fjLj1280ELj1ELj4ELj1ELj16ENS_18Kernel_traits_baseILj1280ES2_S2_fS2_fjLj128EEEEELb1ELb1ELb0EEEvNS_9BwdParamsE) ;  /* 0xffff9400a4007950 */ /* 0x000fea0003c3ffff */
.L_x_993:
        /* <DEDUP_REMOVED lines=16> */
.L_x_2870:


//--------------------- .text._ZN10layer_norm22ln_bwd_finalize_kernelINS_22Kernel_traits_finalizeILj1280E13__nv_bfloat16S2_fS2_fjLb0ELj1024ELj4ENS_18Kernel_traits_baseILj1280ES2_S2_fS2_fjLj1024EEEEELb0ELb1EEEvNS_9BwdParamsE --------------------------
	.section	.text._ZN10layer_norm22ln_bwd_finalize_kernelINS_22Kernel_traits_finalizeILj1280E13__nv_bfloat16S2_fS2_fjLb0ELj1024ELj4ENS_18Kernel_traits_baseILj1280ES2_S2_fS2_fjLj1024EEEEELb0ELb1EEEvNS_9BwdParamsE,"ax",@progbits
	.sectioninfo	@"SHI_REGISTERS=32"
	.align	128
        .global         _ZN10layer_norm22ln_bwd_finalize_kernelINS_22Kernel_traits_finalizeILj1280E13__nv_bfloat16S2_fS2_fjLb0ELj1024ELj4ENS_18Kernel_traits_baseILj1280ES2_S2_fS2_fjLj1024EEEEELb0ELb1EEEvNS_9BwdParamsE
        .type           _ZN10layer_norm22ln_bwd_finalize_kernelINS_22Kernel_traits_finalizeILj1280E13__nv_bfloat16S2_fS2_fjLb0ELj1024ELj4ENS_18Kernel_traits_baseILj1280ES2_S2_fS2_fjLj1024EEEEELb0ELb1EEEvNS_9BwdParamsE,@function
        .size           _ZN10layer_norm22ln_bwd_finalize_kernelINS_22Kernel_traits_finalizeILj1280E13__nv_bfloat16S2_fS2_fjLb0ELj1024ELj4ENS_18Kernel_traits_baseILj1280ES2_S2_fS2_fjLj1024EEEEELb0ELb1EEEvNS_9BwdParamsE,(.L_x_2871 - _ZN10layer_norm22ln_bwd_finalize_kernelINS_22Kernel_traits_finalizeILj1280E13__nv_bfloat16S2_fS2_fjLb0ELj1024ELj4ENS_18Kernel_traits_baseILj1280ES2_S2_fS2_fjLj1024EEEEELb0ELb1EEEvNS_9BwdParamsE)
        .other          _ZN10layer_norm22ln_bwd_finalize_kernelINS_22Kernel_traits_finalizeILj1280E13__nv_bfloat16S2_fS2_fjLb0ELj1024ELj4ENS_18Kernel_traits_baseILj1280ES2_S2_fS2_fjLj1024EEEEELb0ELb1EEEvNS_9BwdParamsE,@"STO_CUDA_ENTRY STV_DEFAULT"
_ZN10layer_norm22ln_bwd_finalize_kernelINS_22Kernel_traits_finalizeILj1280E13__nv_bfloat16S2_fS2_fjLb0ELj1024ELj4ENS_18Kernel_traits_baseILj1280ES2_S2_fS2_fjLj1024EEEEELb0ELb1EEEvNS_9BwdParamsE:
.text._ZN10layer_norm22ln_bwd_finalize_kernelINS_22Kernel_traits_finalizeILj1280E13__nv_bfloat16S2_fS2_fjLb0ELj1024ELj4ENS_18Kernel_traits_baseILj1280ES2_S2_fS2_fjLj1024EEEEELb0ELb1EEEvNS_9BwdParamsE:
        /* <DEDUP_REMOVED lines=19> */
.L_x_1006:
        /* <DEDUP_REMOVED lines=27> */
.L_x_998:
        /* <DEDUP_REMOVED lines=35> */
.L_x_997:
[----:B------:R-:W-:Y:S05]  /*0510*/  BSYNC B1 ;  /* 0x0000000000017941 */ /* 0x000fea0003800000 */
.L_x_996:
        /* <DEDUP_REMOVED lines=23> */
.L_x_1000:
[----:B------:R-:W-:Y:S05]  /*0690*/  BSYNC B1 ;  /* 0x0000000000017941 */ /* 0x000fea0003800000 */
.L_x_999:
        /* <DEDUP_REMOVED lines=10> */
.L_x_995:
[----:B------:R-:W-:Y:S05]  /*0740*/  BSYNC B0 ;  /* 0x0000000000007941 */ /* 0x000fea0003800000 */
.L_x_994:
        /* <DEDUP_REMOVED lines=11> */
.L_x_1007:
        /* <DEDUP_REMOVED lines=18> */
.L_x_1008:
[----:B------:R-:W-:Y:S01]  /*0920*/  @!P1 SHF.R.U32.HI R2, RZ, 0x3, R0 ;  /* 0x00000003ff029819 */ /* 0x000fe20000011600 */
[----:B---3--:R-:W-:Y:S02]  /*0930*/  FADD.FTZ R5, R5, R10 ;  /* 0x0000000a05057221 */ /* 0x008fe40000010000 */
[----:B--2---:R-:W-:Y:S01]  /*0940*/  FADD.FTZ R7, R7, R4 ;  /* 0x0000000407077221 */ /* 0x004fe20000010000 */
[----:B------:R-:W-:-:S05]  /*0950*/  @!P1 LOP3.LUT R2, R2, 0x1ffffffc, RZ, 0xc0, !PT ;  /* 0x1ffffffc02029812 */ /* 0x000fca00078ec0ff */
[----:B------:R2:W-:Y:S04]  /*0960*/  @!P1 STS [R2+0x2000], R5 ;  /* 0x0020000502009388 */ /* 0x0005e80000000800 */
[----:B------:R2:W-:Y:S02]  /*0970*/  @!P1 STS [R2+0x2080], R7 ;  /* 0x0020800702009388 */ /* 0x0005e40000000800 */
.L_x_1001:
        /* <DEDUP_REMOVED lines=13> */
.L_x_1005:
[----:B------:R-:W-:Y:S05]  /*0a50*/  BSYNC B0 ;  /* 0x0000000000007941 */ /* 0x000fea0003800000 */
.L_x_1004:
[C---:B------:R-:W-:Y:S02]  /*0a60*/  ISETP.GT.U32.AND P1, PT, R18.reuse, -0x501, PT ;  /* 0xfffffaff1200780c */ /* 0x040fe40003f24070 */
[----:B------:R-:W-:Y:S02]  /*0a70*/  IADD3 R18, R18, 0x500, RZ ;  /* 0x0000050012127810 */ /* 0x000fe40007ffe0ff */
[----:B------:R-:W-:-:S09]  /*0a80*/  IADD3 R19, R19, 0x280, RZ ;  /* 0x0000028013137810 */ /* 0x000fd20007ffe0ff */
[----:B012---:R-:W-:Y:S05]  /*0a90*/  @P1 BRA `(.L_x_1006) ;  /* 0xfffff69000001947 */ /* 0x007fea000383ffff */
[----:B------:R-:W-:Y:S05]  /*0aa0*/  EXIT ;  /* 0x000000000000794d */ /* 0x000fea0003800000 */
.L_x_1002:
[----:B--2---:R-:W-:Y:S01]  /*0ab0*/  IMAD.MOV.U32 R10, RZ, RZ, R4 ;  /* 0x000000ffff0a7224 */ /* 0x004fe200078e0004 */
[----:B------:R-:W-:Y:S01]  /*0ac0*/  MOV R9, 0x1 ;  /* 0x0000000100097802 */ /* 0x000fe20000000f00 */
[----:B------:R-:W-:Y:S01]  /*0ad0*/  IMAD.MOV.U32 R6, RZ, RZ, 0x1f ;  /* 0x0000001fff067424 */ /* 0x000fe200078e00ff */
[----:B------:R-:W-:Y:S02]  /*0ae0*/  MOV R11, 0xffffffff ;  /* 0xffffffff000b7802 */ /* 0x000fe40000000f00 */
[----:B------:R-:W-:Y:S02]  /*0af0*/  MOV R2, 0xb10 ;  /* 0x00000b1000027802 */ /* 0x000fe40000000f00 */
[----:B01----:R-:W-:Y:S05]  /*0b00*/  CALL.REL.NOINC `($__internal_45_$__cuda_sm70_shflsync_bfly_p) ;  /* 0x000003c000007944 */ /* 0x003fea0003c00000 */
[----:B-1----:R-:W-:Y:S01]  /*0b10*/  IMAD.MOV.U32 R3, RZ, RZ, R6 ;  /* 0x000000ffff037224 */ /* 0x002fe200078e0006 */
[----:B0-----:R-:W-:Y:S05]  /*0b20*/  BRA `(.L_x_1007) ;  /* 0xfffffcd000007947 */ /* 0x001fea000383ffff */
.L_x_1003:
[----:B------:R-:W-:Y:S01]  /*0b30*/  HFMA2.MMA R6, -RZ, RZ, 0, 1.847743988037109375e-06 ;  /* 0x0000001fff067435 */ /* 0x000fe200000001ff */
[----:B------:R-:W-:Y:S01]  /*0b40*/  MOV R10, R13 ;  /* 0x0000000d000a7202 */ /* 0x000fe20000000f00 */
[----:B------:R-:W-:Y:S01]  /*0b50*/  IMAD.MOV.U32 R9, RZ, RZ, 0x2 ;  /* 0x00000002ff097424 */ /* 0x000fe200078e00ff */
[----:B------:R-:W-:Y:S01]  /*0b60*/  MOV R2, 0xb90 ;  /* 0x00000b9000027802 */ /* 0x000fe20000000f00 */
[----:B------:R-:W-:-:S02]  /*0b70*/  IMAD.MOV.U32 R11, RZ, RZ, -0x1 ;  /* 0xffffffffff0b7424 */ /* 0x000fc400078e00ff */
[----:B012---:R-:W-:Y:S05]  /*0b80*/  CALL.REL.NOINC `($__internal_45_$__cuda_sm70_shflsync_bfly_p) ;  /* 0x0000034000007944 */ /* 0x007fea0003c00000 */
[----:B01----:R-:W-:Y:S01]  /*0b90*/  FADD.FTZ R10, R13, R6 ;  /* 0x000000060d0a7221 */ /* 0x003fe20000010000 */
[----:B------:R-:W-:Y:S01]  /*0ba0*/  HFMA2.MMA R6, -RZ, RZ, 0, 1.847743988037109375e-06 ;  /* 0x0000001fff067435 */ /* 0x000fe200000001ff */
[----:B------:R-:W-:Y:S01]  /*0bb0*/  MOV R9, 0x4 ;  /* 0x0000000400097802 */ /* 0x000fe20000000f00 */
[----:B------:R-:W-:Y:S01]  /*0bc0*/  IMAD.MOV.U32 R11, RZ, RZ, -0x1 ;  /* 0xffffffffff0b7424 */ /* 0x000fe200078e00ff */
[----:B------:R-:W-:-:S03]  /*0bd0*/  MOV R2, 0xbf0 ;  /* 0x00000bf000027802 */ /* 0x000fc60000000f00 */
[----:B------:R-:W-:Y:S05]  /*0be0*/  CALL.REL.NOINC `($__internal_45_$__cuda_sm70_shflsync_bfly_p) ;  /* 0x000002e000007944 */ /* 0x000fea0003c00000 */
[----:B01----:R-:W-:Y:S01]  /*0bf0*/  FADD.FTZ R10, R10, R6 ;  /* 0x000000060a0a7221 */ /* 0x003fe20000010000 */
[----:B------:R-:W-:Y:S01]  /*0c00*/  HFMA2.MMA R6, -RZ, RZ, 0, 1.847743988037109375e-06 ;  /* 0x0000001fff067435 */ /* 0x000fe200000001ff */
[----:B------:R-:W-:Y:S01]  /*0c10*/  MOV R9, 0x8 ;  /* 0x0000000800097802 */ /* 0x000fe20000000f00 */
[----:B------:R-:W-:Y:S01]  /*0c20*/  IMAD.MOV.U32 R11, RZ, RZ, -0x1 ;  /* 0xffffffffff0b7424 */ /* 0x000fe200078e00ff */
[----:B------:R-:W-:-:S03]  /*0c30*/  MOV R2, 0xc50 ;  /* 0x00000c5000027802 */ /* 0x000fc60000000f00 */
[----:B------:R-:W-:Y:S05]  /*0c40*/  CALL.REL.NOINC `($__internal_45_$__cuda_sm70_shflsync_bfly_p) ;  /* 0x0000028000007944 */ /* 0x000fea0003c00000 */
[----:B-1----:R-:W-:Y:S01]  /*0c50*/  FADD.FTZ R4, R10, R6 ;  /* 0x000000060a047221 */ /* 0x002fe20000010000 */
[----:B------:R-:W-:Y:S01]  /*0c60*/  HFMA2.MMA R6, -RZ, RZ, 0, 1.847743988037109375e-06 ;  /* 0x0000001fff067435 */ /* 0x000fe200000001ff */
[----:B0-----:R-:W-:Y:S01]  /*0c70*/  MOV R9, 0x10 ;  /* 0x0000001000097802 */ /* 0x001fe20000000f00 */
[----:B------:R-:W-:Y:S01]  /*0c80*/  IMAD.MOV.U32 R11, RZ, RZ, -0x1 ;  /* 0xffffffffff0b7424 */ /* 0x000fe200078e00ff */
[----:B------:R-:W-:-:S02]  /*0c90*/  MOV R2, 0xcc0 ;  /* 0x00000cc000027802 */ /* 0x000fc40000000f00 */
[----:B------:R-:W-:Y:S02]  /*0ca0*/  MOV R10, R4 ;  /* 0x00000004000a7202 */ /* 0x000fe40000000f00 */
[----:B------:R-:W-:Y:S05]  /*0cb0*/  CALL.REL.NOINC `($__internal_45_$__cuda_sm70_shflsync_bfly_p) ;  /* 0x0000021000007944 */ /* 0x000fea0003c00000 */
[----:B0-----:R-:W-:Y:S01]  /*0cc0*/  HFMA2.MMA R9, -RZ, RZ, 0, 5.9604644775390625e-08 ;  /* 0x00000001ff097435 */ /* 0x001fe200000001ff */
[----:B-1----:R-:W-:Y:S01]  /*0cd0*/  MOV R7, R6 ;  /* 0x0000000600077202 */ /* 0x002fe20000000f00 */
[----:B------:R-:W-:Y:S01]  /*0ce0*/  IMAD.MOV.U32 R10, RZ, RZ, R5 ;  /* 0x000000ffff0a7224 */ /* 0x000fe200078e0005 */
[----:B------:R-:W-:Y:S01]  /*0cf0*/  MOV R6, 0x1f ;  /* 0x0000001f00067802 */ /* 0x000fe20000000f00 */
[----:B------:R-:W-:Y:S01]  /*0d00*/  IMAD.MOV.U32 R11, RZ, RZ, -0x1 ;  /* 0xffffffffff0b7424 */ /* 0x000fe200078e00ff */
[----:B------:R-:W-:Y:S02]  /*0d10*/  MOV R2, 0xd30 ;  /* 0x00000d3000027802 */ /* 0x000fe40000000f00 */
[----:B------:R-:W-:Y:S05]  /*0d20*/  CALL.REL.NOINC `($__internal_45_$__cuda_sm70_shflsync_bfly_p) ;  /* 0x000001a000007944 */ /* 0x000fea0003c00000 */
[----:B0-----:R-:W-:Y:S01]  /*0d30*/  HFMA2.MMA R9, -RZ, RZ, 0, 1.1920928955078125e-07 ;  /* 0x00000002ff097435 */ /* 0x001fe200000001ff */
[----:B-1----:R-:W-:Y:S01]  /*0d40*/  FADD.FTZ R10, R5, R6 ;  /* 0x00000006050a7221 */ /* 0x002fe20000010000 */
[----:B------:R-:W-:Y:S01]  /*0d50*/  MOV R6, 0x1f ;  /* 0x0000001f00067802 */ /* 0x000fe20000000f00 */
[----:B------:R-:W-:Y:S01]  /*0d60*/  IMAD.MOV.U32 R11, RZ, RZ, -0x1 ;  /* 0xffffffffff0b7424 */ /* 0x000fe200078e00ff */
[----:B------:R-:W-:Y:S02]  /*0d70*/  MOV R2, 0xd90 ;  /* 0x00000d9000027802 */ /* 0x000fe40000000f00 */
[----:B------:R-:W-:Y:S05]  /*0d80*/  CALL.REL.NOINC `($__internal_45_$__cuda_sm70_shflsync_bfly_p) ;  /* 0x0000014000007944 */ /* 0x000fea0003c00000 */
[----:B0-----:R-:W-:Y:S01]  /*0d90*/  HFMA2.MMA R9, -RZ, RZ, 0, 2.384185791015625e-07 ;  /* 0x00000004ff097435 */ /* 0x001fe200000001ff */
[----:B-1----:R-:W-:Y:S01]  /*0da0*/  FADD.FTZ R10, R10, R6 ;  /* 0x000000060a0a7221 */ /* 0x002fe20000010000 */
[----:B------:R-:W-:Y:S01]  /*0db0*/  MOV R6, 0x1f ;  /* 0x0000001f00067802 */ /* 0x000fe20000000f00 */
[----:B------:R-:W-:Y:S01]  /*0dc0*/  IMAD.MOV.U32 R11, RZ, RZ, -0x1 ;  /* 0xffffffffff0b7424 */ /* 0x000fe200078e00ff */
[----:B------:R-:W-:-:S02]  /*0dd0*/  MOV R2, 0xdf0 ;  /* 0x00000df000027802 */ /* 0x000fc40000000f00 */
[----:B------:R-:W-:Y:S05]  /*0de0*/  CALL.REL.NOINC `($__internal_45_$__cuda_sm70_shflsync_bfly_p) ;  /* 0x000000e000007944 */ /* 0x000fea0003c00000 */
[----:B0-----:R-:W-:Y:S01]  /*0df0*/  HFMA2.MMA R9, -RZ, RZ, 0, 4.76837158203125e-07 ;  /* 0x00000008ff097435 */ /* 0x001fe200000001ff */
[----:B-1----:R-:W-:Y:S01]  /*0e00*/  FADD.FTZ R10, R10, R6 ;  /* 0x000000060a0a7221 */ /* 0x002fe20000010000 */
[----:B------:R-:W-:Y:S01]  /*0e10*/  MOV R6, 0x1f ;  /* 0x0000001f00067802 */ /* 0x000fe20000000f00 */
[----:B------:R-:W-:Y:S01]  /*0e20*/  IMAD.MOV.U32 R11, RZ, RZ, -0x1 ;  /* 0xffffffffff0b7424 */ /* 0x000fe200078e00ff */
[----:B------:R-:W-:-:S02]  /*0e30*/  MOV R2, 0xe50 ;  /* 0x00000e5000027802 */ /* 0x000fc40000000f00 */
[----:B------:R-:W-:Y:S05]  /*0e40*/  CALL.REL.NOINC `($__internal_45_$__cuda_sm70_shflsync_bfly_p) ;  /* 0x0000008000007944 */ /* 0x000fea0003c00000 */
[----:B0-----:R-:W-:Y:S01]  /*0e50*/  HFMA2.MMA R9, -RZ, RZ, 0, 9.5367431640625e-07 ;  /* 0x00000010ff097435 */ /* 0x001fe200000001ff */
[----:B-1----:R-:W-:Y:S01]  /*0e60*/  FADD.FTZ R10, R10, R6 ;  /* 0x000000060a0a7221 */ /* 0x002fe20000010000 */
[----:B------:R-:W-:Y:S01]  /*0e70*/  MOV R6, 0x1f ;  /* 0x0000001f00067802 */ /* 0x000fe20000000f00 */
[----:B------:R-:W-:Y:S01]  /*0e80*/  IMAD.MOV.U32 R11, RZ, RZ, -0x1 ;  /* 0xffffffffff0b7424 */ /* 0x000fe200078e00ff */
[----:B------:R-:W-:-:S02]  /*0e90*/  MOV R2, 0xeb0 ;  /* 0x00000eb000027802 */ /* 0x000fc40000000f00 */
[----:B------:R-:W-:Y:S05]  /*0ea0*/  CALL.REL.NOINC `($__internal_45_$__cuda_sm70_shflsync_bfly_p) ;  /* 0x0000002000007944 */ /* 0x000fea0003c00000 */
[----:B-1----:R-:W-:Y:S01]  /*0eb0*/  MOV R5, R6 ;  /* 0x0000000600057202 */ /* 0x002fe20000000f00 */
[----:B0-----:R-:W-:Y:S05]  /*0ec0*/  BRA `(.L_x_1008) ;  /* 0xfffffa5000007947 */ /* 0x001fea000383ffff */
        .weak           $__internal_45_$__cuda_sm70_shflsync_bfly_p
        .type           $__internal_45_$__cuda_sm70_shflsync_bfly_p,@function
        .size           $__internal_45_$__cuda_sm70_shflsync_bfly_p,(.L_x_2871 - $__internal_45_$__cuda_sm70_shflsync_bfly_p)
$__internal_45_$__cuda_sm70_shflsync_bfly_p:
[----:B------:R-:W-:Y:S01]  /*0ed0*/  HFMA2.MMA R3, -RZ, RZ, 0, 0 ;  /* 0x00000000ff037435 */ /* 0x000fe200000001ff */
[----:B------:R-:W-:Y:S04]  /*0ee0*/  WARPSYNC R11 ;  /* 0x0000000b00007348 */ /* 0x000fe80003800000 */
[----:B------:R0:W1:Y:S01]  /*0ef0*/  SHFL.BFLY PT, R6, R10, R9, R6 ;  /* 0x0c0000090a067389 */ /* 0x00006200000e0006 */
[----:B------:R-:W-:Y:S05]  /*0f00*/  RET.REL.NODEC R2 `(_ZN10layer_norm22ln_bwd_finalize_kernelINS_22Kernel_traits_finalizeILj1280E13__nv_bfloat16S2_fS2_fjLb0ELj1024ELj4ENS_18Kernel_traits_baseILj1280ES2_S2_fS2_fjLj1024EEEEELb0ELb1EEEvNS_9BwdParamsE) ;  /* 0xfffff0f002007950 */ /* 0x000fea0003c3ffff */
.L_x_1009:
        /* <DEDUP_REMOVED lines=15> */
.L_x_2871:


//--------------------- .text._ZN10layer_norm40ln_parallel_residual_bwd_finalize_kernelINS_22Kernel_traits_finalizeILj1280E13__nv_bfloat16S2_fS2_fjLb0ELj1024ELj4ENS_18Kernel_traits_baseILj1280ES2_S2_fS2_fjLj1024EEEEELb1EEEvNS_9BwdParamsE --------------------------
	.section	.text._ZN10layer_norm40ln_parallel_residual_bwd_finalize_kernelINS_22Kernel_traits_finalizeILj1280E13__nv_bfloat16S2_fS2_fjLb0ELj1024ELj4ENS_18Kernel_traits_baseILj1280ES2_S2_fS2_fjLj1024EEEEELb1EEEvNS_9BwdParamsE,"ax",@progbits
	.sectioninfo	@"SHI_REGISTERS=32"
	.align	128
        .global         _ZN10layer_norm40ln_parallel_residual_bwd_finalize_kernelINS_22Kernel_traits_finalizeILj1280E13__nv_bfloat16S2_fS2_fjLb0ELj1024ELj4ENS_18Kernel_traits_baseILj1280ES2_S2_fS2_fjLj1024EEEEELb1EEEvNS_9BwdParamsE
        .type           _ZN10layer_norm40ln_parallel_residual_bwd_finalize_kernelINS_22Kernel_traits_finalizeILj1280E13__nv_bfloat16S2_fS2_fjLb0ELj1024ELj4ENS_18Kernel_traits_baseILj1280ES2_S2_fS2_fjLj1024EEEEELb1EEEvNS_9BwdParamsE,@function
        .size           _ZN10layer_norm40ln_parallel_residual_bwd_finalize_kernelINS_22Kernel_traits_finalizeILj1280E13__nv_bfloat16S2_fS2_fjLb0ELj1024ELj4ENS_18Kernel_traits_baseILj1280ES2_S2_fS2_fjLj1024EEEEELb1EEEvNS_9BwdParamsE,(.L_x_2872 - _ZN10layer_norm40ln_parallel_residual_bwd_finalize_kernelINS_22Kernel_traits_finalizeILj1280E13__nv_bfloat16S2_fS2_fjLb0ELj1024ELj4ENS_18Kernel_traits_baseILj1280ES2_S2_fS2_fjLj1024EEEEELb1EEEvNS_9BwdParamsE)
        .other          _ZN10layer_norm40ln_parallel_residual_bwd_finalize_kernelINS_22Kernel_traits_finalizeILj1280E13__nv_bfloat16S2_fS2_fjLb0ELj1024ELj4ENS_18Kernel_traits_baseILj1280ES2_S2_fS2_fjLj1024EEEEELb1EEEvNS_9BwdParamsE,@"STO_CUDA_ENTRY STV_DEFAULT"
_ZN10layer_norm40ln_parallel_residual_bwd_finalize_kernelINS_22Kernel_traits_finalizeILj1280E13__nv_bfloat16S2_fS2_fjLb0ELj1024ELj4ENS_18Kernel_traits_baseILj1280ES2_S2_fS2_fjLj1024EEEEELb1EEEvNS_9BwdParamsE:
.text._ZN10layer_norm40ln_parallel_residual_bwd_finalize_kernelINS_22Kernel_traits_finalizeILj1280E13__nv_bfloat16S2_fS2_fjLb0ELj1024ELj4ENS_18Kernel_traits_baseILj1280ES2_S2_fS2_fjLj1024EEEEELb1EEEvNS_9BwdParamsE:
        /* <DEDUP_REMOVED lines=19> */
.L_x_1023:
        /* <DEDUP_REMOVED lines=37> */
.L_x_1014:
        /* <DEDUP_REMOVED lines=59> */
.L_x_1013:
[----:B------:R-:W-:Y:S05]  /*0730*/  BSYNC B1 ;  /* 0x0000000000017941 */ /* 0x000fea0003800000 */
.L_x_1012:
        /* <DEDUP_REMOVED lines=35> */
.L_x_1016:
[----:B------:R-:W-:Y:S05]  /*0970*/  BSYNC B1 ;  /* 0x0000000000017941 */ /* 0x000fea0003800000 */
.L_x_1015:
        /* <DEDUP_REMOVED lines=16> */
.L_x_1011:
[----:B------:R-:W-:Y:S05]  /*0a80*/  BSYNC B0 ;  /* 0x0000000000007941 */ /* 0x000fea0003800000 */
.L_x_1010:
        /* <DEDUP_REMOVED lines=14> */
.L_x_1024:
        /* <DEDUP_REMOVED lines=36> */
.L_x_1025:
        /* <DEDUP_REMOVED lines=11> */
.L_x_1017:
        /* <DEDUP_REMOVED lines=23> */
.L_x_1021:
[----:B------:R-:W-:Y:S05]  /*0fd0*/  BSYNC B0 ;  /* 0x0000000000007941 */ /* 0x000fea0003800000 */
.L_x_1020:
[C---:B------:R-:W-:Y:S02]  /*0fe0*/  ISETP.GT.U32.AND P1, PT, R4.reuse, -0x501, PT ;  /* 0xfffffaff0400780c */ /* 0x040fe40003f24070 */
[----:B------:R-:W-:-:S02]  /*0ff0*/  IADD3 R4, R4, 0x500, RZ ;  /* 0x0000050004047810 */ /* 0x000fc40007ffe0ff */
[----:B------:R-:W-:-:S09]  /*1000*/  IADD3 R5, R5, 0x280, RZ ;  /* 0x0000028005057810 */ /* 0x000fd20007ffe0ff */
[----:B0-----:R-:W-:Y:S01]  /*1010*/  @!P1 CALL.REL.NOINC `(.L_x_1022) ;  /* 0x0000001000009944 */ /* 0x001fe20003c00000 */
[----:B------:R-:W-:Y:S05]  /*1020*/  BRA `(.L_x_1023) ;  /* 0xfffff10000007947 */ /* 0x000fea000383ffff */
.L_x_1022:
[----:B------:R-:W-:Y:S05]  /*1030*/  EXIT ;  /* 0x000000000000794d */ /* 0x000fea0003800000 */
.L_x_1018:
[----:B------:R-:W-:Y:S01]  /*1040*/  HFMA2.MMA R17, -RZ, RZ, 0, 1.847743988037109375e-06 ;  /* 0x0000001fff117435 */ /* 0x000fe200000001ff */
[----:B----4-:R-:W-:Y:S01]  /*1050*/  MOV R19, R12 ;  /* 0x0000000c00137202 */ /* 0x010fe20000000f00 */
[----:B------:R-:W-:Y:S01]  /*1060*/  IMAD.MOV.U32 R16, RZ, RZ, 0x1 ;  /* 0x00000001ff107424 */ /* 0x000fe200078e00ff */
[----:B------:R-:W-:Y:S02]  /*1070*/  MOV R14, 0xffffffff ;  /* 0xffffffff000e7802 */ /* 0x000fe40000000f00 */
[----:B------:R-:W-:Y:S02]  /*1080*/  MOV R8, 0x10a0 ;  /* 0x000010a000087802 */ /* 0x000fe40000000f00 */
[----:B0123--:R-:W-:Y:S05]  /*1090*/  CALL.REL.NOINC `($__internal_46_$__cuda_sm70_shflsync_bfly_p) ;  /* 0x000007b000007944 */ /* 0x00ffea0003c00000 */
[----:B01----:R-:W-:Y:S05]  /*10a0*/  BRA `(.L_x_1024) ;  /* 0xfffffac000007947 */ /* 0x003fea000383ffff */
.L_x_1019:
[----:B------:R-:W-:Y:S01]  /*10b0*/  HFMA2.MMA R17, -RZ, RZ, 0, 1.847743988037109375e-06 ;  /* 0x0000001fff117435 */ /* 0x000fe200000001ff */
[----:B------:R-:W-:Y:S01]  /*10c0*/  MOV R19, R12 ;  /* 0x0000000c00137202 */ /* 0x000fe20000000f00 */
[----:B------:R-:W-:Y:S01]  /*10d0*/  IMAD.MOV.U32 R16, RZ, RZ, 0x2 ;  /* 0x00000002ff107424 */ /* 0x000fe200078e00ff */
[----:B------:R-:W-:Y:S02]  /*10e0*/  MOV R14, 0xffffffff ;  /* 0xffffffff000e7802 */ /* 0x000fe40000000f00 */
[----:B------:R-:W-:-:S02]  /*10f0*/  MOV R8, 0x1110 ;  /* 0x0000111000087802 */ /* 0x000fc40000000f00 */
[----:B-123--:R-:W-:Y:S05]  /*1100*/  CALL.REL.NOINC `($__internal_46_$__cuda_sm70_shflsync_bfly_p) ;  /* 0x0000074000007944 */ /* 0x00efea0003c00000 */
[----:B0-----:R-:W-:Y:S01]  /*1110*/  HFMA2.MMA R16, -RZ, RZ, 0, 2.384185791015625e-07 ;  /* 0x00000004ff107435 */ /* 0x001fe200000001ff */
[----:B-1----:R-:W-:Y:S01]  /*1120*/  FADD.FTZ R19, R12, R14 ;  /* 0x0000000e0c137221 */ /* 0x002fe20000010000 */
[----:B------:R-:W-:Y:S01]  /*1130*/  MOV R14, 0xffffffff ;  /* 0xffffffff000e7802 */ /* 0x000fe20000000f00 */
[----:B------:R-:W-:Y:S01]  /*1140*/  IMAD.MOV.U32 R17, RZ, RZ, 0x1f ;  /* 0x0000001fff117424 */ /* 0x000fe200078e00ff */
[----:B------:R-:W-:-:S02]  /*1150*/  MOV R8, 0x1170 ;  /* 0x0000117000087802 */ /* 0x000fc40000000f00 */
[----:B------:R-:W-:Y:S05]  /*1160*/  CALL.REL.NOINC `($__internal_46_$__cuda_sm70_shflsync_bfly_p) ;  /* 0x000006e000007944 */ /* 0x000fea0003c00000 */
[----:B0-----:R-:W-:Y:S01]  /*1170*/  HFMA2.MMA R16, -RZ, RZ, 0, 4.76837158203125e-07 ;  /* 0x00000008ff107435 */ /* 0x001fe200000001ff */
[----:B-1----:R-:W-:Y:S01]  /*1180*/  FADD.FTZ R19, R19, R14 ;  /* 0x0000000e13137221 */ /* 0x002fe20000010000 */
[----:B------:R-:W-:Y:S01]  /*1190*/  MOV R17, 0x1f ;  /* 0x0000001f00117802 */ /* 0x000fe20000000f00 */
[----:B------:R-:W-:Y:S01]  /*11a0*/  IMAD.MOV.U32 R14, RZ, RZ, -0x1 ;  /* 0xffffffffff0e7424 */ /* 0x000fe200078e00ff */
[----:B------:R-:W-:-:S02]  /*11b0*/  MOV R8, 0x11d0 ;  /* 0x000011d000087802 */ /* 0x000fc40000000f00 */
[----:B------:R-:W-:Y:S05]  /*11c0*/  CALL.REL.NOINC `($__internal_46_$__cuda_sm70_shflsync_bfly_p) ;  /* 0x0000068000007944 */ /* 0x000fea0003c00000 */
[----:B-1----:R-:W-:Y:S01]  /*11d0*/  FADD.FTZ R12, R19, R14 ;  /* 0x0000000e130c7221 */ /* 0x002fe20000010000 */
[----:B0-----:R-:W-:Y:S01]  /*11e0*/  HFMA2.MMA R16, -RZ, RZ, 0, 9.5367431640625e-07 ;  /* 0x00000010ff107435 */ /* 0x001fe200000001ff */
[----:B------:R-:W-:-:S02]  /*11f0*/  MOV R17, 0x1f ;  /* 0x0000001f00117802 */ /* 0x000fc40000000f00 */
[----:B------:R-:W-:Y:S01]  /*1200*/  MOV R14, 0xffffffff ;  /* 0xffffffff000e7802 */ /* 0x000fe20000000f00 */
[----:B------:R-:W-:Y:S01]  /*1210*/  IMAD.MOV.U32 R19, RZ, RZ, R12 ;  /* 0x000000ffff137224 */ /* 0x000fe200078e000c */
[----:B------:R-:W-:Y:S02]  /*1220*/  MOV R8, 0x1240 ;  /* 0x0000124000087802 */ /* 0x000fe40000000f00 */
[----:B------:R-:W-:Y:S05]  /*1230*/  CALL.REL.NOINC `($__internal_46_$__cuda_sm70_shflsync_bfly_p) ;  /* 0x0000061000007944 */ /* 0x000fea0003c00000 */
[----:B0-----:R-:W-:Y:S01]  /*1240*/  HFMA2.MMA R16, -RZ, RZ, 0, 5.9604644775390625e-08 ;  /* 0x00000001ff107435 */ /* 0x001fe200000001ff */
[----:B-1----:R-:W-:Y:S01]  /*1250*/  MOV R15, R14 ;  /* 0x0000000e000f7202 */ /* 0x002fe20000000f00 */
[----:B------:R-:W-:Y:S01]  /*1260*/  IMAD.MOV.U32 R17, RZ, RZ, 0x1f ;  /* 0x0000001fff117424 */ /* 0x000fe200078e00ff */
[----:B------:R-:W-:Y:S02]  /*1270*/  MOV R19, R13 ;  /* 0x0000000d00137202 */ /* 0x000fe40000000f00 */
[----:B------:R-:W-:Y:S02]  /*1280*/  MOV R14, 0xffffffff ;  /* 0xffffffff000e7802 */ /* 0x000fe40000000f00 */
[----:B------:R-:W-:Y:S02]  /*1290*/  MOV R8, 0x12b0 ;  /* 0x000012b000087802 */ /* 0x000fe40000000f00 */
[----:B------:R-:W-:Y:S05]  /*12a0*/  CALL.REL.NOINC `($__internal_46_$__cuda_sm70_shflsync_bfly_p) ;  /* 0x000005a000007944 */ /* 0x000fea0003c00000 */
[----:B0-----:R-:W-:Y:S01]  /*12b0*/  HFMA2.MMA R16, -RZ, RZ, 0, 1.1920928955078125e-07 ;  /* 0x00000002ff107435 */ /* 0x001fe200000001ff */
[----:B-1----:R-:W-:Y:S01]  /*12c0*/  FADD.FTZ R19, R13, R14 ;  /* 0x0000000e0d137221 */ /* 0x002fe20000010000 */
[----:B------:R-:W-:Y:S01]  /*12d0*/  MOV R17, 0x1f ;  /* 0x0000001f00117802 */ /* 0x000fe20000000f00 */
[----:B------:R-:W-:Y:S01]  /*12e0*/  IMAD.MOV.U32 R14, RZ, RZ, -0x1 ;  /* 0xffffffffff0e7424 */ /* 0x000fe200078e00ff */
[----:B------:R-:W-:-:S02]  /*12f0*/  MOV R8, 0x1310 ;  /* 0x0000131000087802 */ /* 0x000fc40000000f00 */
[----:B------:R-:W-:Y:S05]  /*1300*/  CALL.REL.NOINC `($__internal_46_$__cuda_sm70_shflsync_bfly_p) ;  /* 0x0000054000007944 */ /* 0x000fea0003c00000 */
[----:B0-----:R-:W-:Y:S01]  /*1310*/  HFMA2.MMA R16, -RZ, RZ, 0, 2.384185791015625e-07 ;  /* 0x00000004ff107435 */ /* 0x001fe200000001ff */
[----:B-1----:R-:W-:Y:S01]  /*1320*/  FADD.FTZ R19, R19, R14 ;  /* 0x0000000e13137221 */ /* 0x002fe20000010000 */
[----:B------:R-:W-:-:S02]  /*1330*/  MOV R17, 0x1f ;  /* 0x0000001f00117802 */ /* 0x000fc40000000f00 */
[----:B------:R-:W-:Y:S02]  /*1340*/  MOV R14, 0xffffffff ;  /* 0xffffffff000e7802 */ /* 0x000fe40000000f00 */
[----:B------:R-:W-:Y:S02]  /*1350*/  MOV R8, 0x1370 ;  /* 0x0000137000087802 */ /* 0x000fe40000000f00 */
[----:B------:R-:W-:Y:S05]  /*1360*/  CALL.REL.NOINC `($__internal_46_$__cuda_sm70_shflsync_bfly_p) ;  /* 0x000004e000007944 */ /* 0x000fea0003c00000 */
[----:B0-----:R-:W-:Y:S01]  /*1370*/  HFMA2.MMA R17, -RZ, RZ, 0, 1.847743988037109375e-06 ;  /* 0x0000001fff117435 */ /* 0x001fe200000001ff */
[----:B-1----:R-:W-:Y:S01]  /*1380*/  FADD.FTZ R19, R19, R14 ;  /* 0x0000000e13137221 */ /* 0x002fe20000010000 */
[----:B------:R-:W-:Y:S01]  /*1390*/  MOV R14, 0xffffffff ;  /* 0xffffffff000e7802 */ /* 0x000fe20000000f00 */
[----:B------:R-:W-:Y:S01]  /*13a0*/  IMAD.MOV.U32 R16, RZ, RZ, 0x8 ;  /* 0x00000008ff107424 */ /* 0x000fe200078e00ff */
[----:B------:R-:W-:Y:S02]  /*13b0*/  MOV R8, 0x13d0 ;  /* 0x000013d000087802 */ /* 0x000fe40000000f00 */
[----:B------:R-:W-:Y:S05]  /*13c0*/  CALL.REL.NOINC `($__internal_46_$__cuda_sm70_shflsync_bfly_p) ;  /* 0x0000048000007944 */ /* 0x000fea0003c00000 */
[----:B-1----:R-:W-:Y:S01]  /*13d0*/  FADD.FTZ R13, R19, R14 ;  /* 0x0000000e130d7221 */ /* 0x002fe20000010000 */
[----:B0-----:R-:W-:Y:S01]  /*13e0*/  HFMA2.MMA R16, -RZ, RZ, 0, 9.5367431640625e-07 ;  /* 0x00000010ff107435 */ /* 0x001fe200000001ff */
[----:B------:R-:W-:Y:S01]  /*13f0*/  IMAD.MOV.U32 R17, RZ, RZ, 0x1f ;  /* 0x0000001fff117424 */ /* 0x000fe200078e00ff */
[----:B------:R-:W-:Y:S02]  /*1400*/  MOV R14, 0xffffffff ;  /* 0xffffffff000e7802 */ /* 0x000fe40000000f00 */
[----:B------:R-:W-:-:S02]  /*1410*/  MOV R19, R13 ;  /* 0x0000000d00137202 */ /* 0x000fc40000000f00 */
[----:B------:R-:W-:Y:S02]  /*1420*/  MOV R8, 0x1440 ;  /* 0x0000144000087802 */ /* 0x000fe40000000f00 */
[----:B------:R-:W-:Y:S05]  /*1430*/  CALL.REL.NOINC `($__internal_46_$__cuda_sm70_shflsync_bfly_p) ;  /* 0x0000041000007944 */ /* 0x000fea0003c00000 */
[----:B0-----:R-:W-:Y:S01]  /*1440*/  HFMA2.MMA R16, -RZ, RZ, 0, 5.9604644775390625e-08 ;  /* 0x00000001ff107435 */ /* 0x001fe200000001ff */
[----:B-1----:R-:W-:Y:S01]  /*1450*/  MOV R18, R14 ;  /* 0x0000000e00127202 */ /* 0x002fe20000000f00 */
[----:B------:R-:W-:Y:S01]  /*1460*/  IMAD.MOV.U32 R19, RZ, RZ, R11 ;  /* 0x000000ffff137224 */ /* 0x000fe200078e000b */
[----:B------:R-:W-:Y:S02]  /*1470*/  MOV R17, 0x1f ;  /* 0x0000001f00117802 */ /* 0x000fe40000000f00 */
[----:B------:R-:W-:Y:S02]  /*1480*/  MOV R14, 0xffffffff ;  /* 0xffffffff000e7802 */ /* 0x000fe40000000f00 */
[----:B------:R-:W-:Y:S02]  /*1490*/  MOV R8, 0x14b0 ;  /* 0x000014b000087802 */ /* 0x000fe40000000f00 */
[----:B------:R-:W-:Y:S05]  /*14a0*/  CALL.REL.NOINC `($__internal_46_$__cuda_sm70_shflsync_bfly_p) ;  /* 0x000003a000007944 */ /* 0x000fea0003c00000 */
[----:B0-----:R-:W-:Y:S01]  /*14b0*/  HFMA2.MMA R17, -RZ, RZ, 0, 1.847743988037109375e-06 ;  /* 0x0000001fff117435 */ /* 0x001fe200000001ff */
[----:B-1----:R-:W-:Y:S01]  /*14c0*/  FADD.FTZ R19, R11, R14 ;  /* 0x0000000e0b137221 */ /* 0x002fe20000010000 */
[----:B------:R-:W-:Y:S01]  /*14d0*/  MOV R14, 0xffffffff ;  /* 0xffffffff000e7802 */ /* 0x000fe20000000f00 */
[----:B------:R-:W-:Y:S01]  /*14e0*/  IMAD.MOV.U32 R16, RZ, RZ, 0x2 ;  /* 0x00000002ff107424 */ /* 0x000fe200078e00ff */
[----:B------:R-:W-:-:S02]  /*14f0*/  MOV R8, 0x1510 ;  /* 0x0000151000087802 */ /* 0x000fc40000000f00 */
[----:B------:R-:W-:Y:S05]  /*1500*/  CALL.REL.NOINC `($__internal_46_$__cuda_sm70_shflsync_bfly_p) ;  /* 0x0000034000007944 */ /* 0x000fea0003c00000 */
        /* <DEDUP_REMOVED lines=44> */
[----:B0-----:R-:W-:Y:S01]  /*17d0*/  HFMA2.MMA R16, -RZ, RZ, 0, 9.5367431640625e-07 ;  /* 0x00000010ff107435 */ /* 0x001fe200000001ff */
[----:B-1----:R-:W-:Y:S01]  /*17e0*/  FADD.FTZ R19, R19, R14 ;  /* 0x0000000e13137221 */ /* 0x002fe20000010000 */
[----:B------:R-:W-:Y:S01]  /*17f0*/  MOV R14, 0xffffffff ;  /* 0xffffffff000e7802 */ /* 0x000fe20000000f00 */
[----:B------:R-:W-:Y:S01]  /*1800*/  IMAD.MOV.U32 R17, RZ, RZ, 0x1f ;  /* 0x0000001fff117424 */ /* 0x000fe200078e00ff */
[----:B------:R-:W-:-:S02]  /*1810*/  MOV R8, 0x1830 ;  /* 0x0000183000087802 */ /* 0x000fc40000000f00 */
[----:B------:R-:W-:Y:S05]  /*1820*/  CALL.REL.NOINC `($__internal_46_$__cuda_sm70_shflsync_bfly_p) ;  /* 0x0000002000007944 */ /* 0x000fea0003c00000 */
[----:B-1----:R-:W-:Y:S01]  /*1830*/  MOV R8, R14 ;  /* 0x0000000e00087202 */ /* 0x002fe20000000f00 */
[----:B0-----:R-:W-:Y:S05]  /*1840*/  BRA `(.L_x_1025) ;  /* 0xfffff56000007947 */ /* 0x001fea000383ffff */
        .weak           $__internal_46_$__cuda_sm70_shflsync_bfly_p
        .type           $__internal_46_$__cuda_sm70_shflsync_bfly_p,@function
        .size           $__internal_46_$__cuda_sm70_shflsync_bfly_p,(.L_x_2872 - $__internal_46_$__cuda_sm70_shflsync_bfly_p)
$__internal_46_$__cuda_sm70_shflsync_bfly_p:
[----:B------:R-:W-:Y:S01]  /*1850*/  HFMA2.MMA R9, -RZ, RZ, 0, 0 ;  /* 0x00000000ff097435 */ /* 0x000fe200000001ff */
[----:B------:R-:W-:Y:S04]  /*1860*/  WARPSYNC R14 ;  /* 0x0000000e00007348 */ /* 0x000fe80003800000 */
[----:B------:R0:W1:Y:S01]  /*1870*/  SHFL.BFLY PT, R14, R19, R16, R17 ;  /* 0x0c000010130e7389 */ /* 0x00006200000e0011 */
[----:B------:R-:W-:Y:S05]  /*1880*/  RET.REL.NODEC R8 `(_ZN10layer_norm40ln_parallel_residual_bwd_finalize_kernelINS_22Kernel_traits_finalizeILj1280E13__nv_bfloat16S2_fS2_fjLb0ELj1024ELj4ENS_18Kernel_traits_baseILj1280ES2_S2_fS2_fjLj1024EEEEELb1EEEvNS_9BwdParamsE) ;  /* 0xffffe77008007950 */ /* 0x000fea0003c3ffff */
.L_x_1026:
        /* <DEDUP_REMOVED lines=15> */
.L_x_2872:


//--------------------- .text._ZN10layer_norm31ln_parallel_residual_bwd_kernelINS_13Kernel_traitsI13__nv_bfloat16S2_fS2_fjLj1280ELj1ELj4ELj1ELj16ENS_18Kernel_traits_baseILj1280ES2_S2_fS2_fjLj128EEEEELb1ELb1ELb1EEEvNS_9BwdParamsE --------------------------
	.section	.text._ZN10layer_norm31ln_parallel_residual_bwd_kernelINS_13Kernel_traitsI13__nv_bfloat16S2_fS2_fjLj1280ELj1ELj4ELj1ELj16ENS_18Kernel_traits_baseILj1280ES2_S2_fS2_fjLj128EEEEELb1ELb1ELb1EEEvNS_9BwdParamsE,"ax",@progbits
	.sectioninfo	@"SHI_REGISTERS=255"
	.align	128
        .global         _ZN10layer_norm31ln_parallel_residual_bwd_kernelINS_13Kernel_traitsI13__nv_bfloat16S2_fS2_fjLj1280ELj1ELj4ELj1ELj16ENS_18Kernel_traits_baseILj1280ES2_S2_fS2_fjLj128EEEEELb1ELb1ELb1EEEvNS_9BwdParamsE
        .type           _ZN10layer_norm31ln_parallel_residual_bwd_kernelINS_13Kernel_traitsI13__nv_bfloat16S2_fS2_fjLj1280ELj1ELj4ELj1ELj16ENS_18Kernel_traits_baseILj1280ES2_S2_fS2_fjLj128EEEEELb1ELb1ELb1EEEvNS_9BwdParamsE,@function
        .size           _ZN10layer_norm31ln_parallel_residual_bwd_kernelINS_13Kernel_traitsI13__nv_bfloat16S2_fS2_fjLj1280ELj1ELj4ELj1ELj16ENS_18Kernel_traits_baseILj1280ES2_S2_fS2_fjLj128EEEEELb1ELb1ELb1EEEvNS_9BwdParamsE,(.L_x_2873 - _ZN10layer_norm31ln_parallel_residual_bwd_kernelINS_13Kernel_traitsI13__nv_bfloat16S2_fS2_fjLj1280ELj1ELj4ELj1ELj16ENS_18Kernel_traits_baseILj1280ES2_S2_fS2_fjLj128EEEEELb1ELb1ELb1EEEvNS_9BwdParamsE)
        .other          _ZN10layer_norm31ln_parallel_residual_bwd_kernelINS_13Kernel_traitsI13__nv_bfloat16S2_fS2_fjLj1280ELj1ELj4ELj1ELj16ENS_18Kernel_traits_baseILj1280ES2_S2_fS2_fjLj128EEEEELb1ELb1ELb1EEEvNS_9BwdParamsE,@"STO_CUDA_ENTRY STV_DEFAULT"
_ZN10layer_norm31ln_parallel_residual_bwd_kernelINS_13Kernel_traitsI13__nv_bfloat16S2_fS2_fjLj1280ELj1ELj4ELj1ELj16ENS_18Kernel_traits_baseILj1280ES2_S2_fS2_fjLj128EEEEELb1ELb1ELb1EEEvNS_9BwdParamsE:
.text._ZN10layer_norm31ln_parallel_residual_bwd_kernelINS_13Kernel_traitsI13__nv_bfloat16S2_fS2_fjLj1280ELj1ELj4ELj1ELj16ENS_18Kernel_traits_baseILj1280ES2_S2_fS2_fjLj128EEEEELb1ELb1ELb1EEEvNS_9BwdParamsE:
        /* <DEDUP_REMOVED lines=51> */
.L_x_1028:
        /* <DEDUP_REMOVED lines=49> */
[----:B---3--:R-:W-:Y:S01]  /*0640*/  PRMT R40, RZ, 0x5410, R36 ;  /* 0x00005410ff287816 */ /* 0x008fe20000000024 */
[----:B------:R-:W-:Y:S01]  /*0650*/  CS2R R4, SRZ ;  /* 0x0000000000047805 */ /* 0x000fe2000001ff00 */
        /* <DEDUP_REMOVED lines=13> */
[----:B------:R-:W-:Y:S01]  /*0730*/  CS2R R6, SRZ ;  /* 0x0000000000067805 */ /* 0x000fe2000001ff00 */
[----:B--2---:R-:W-:Y:S02]  /*0740*/  PRMT R3, RZ, 0x5410, R12 ;  /* 0x00005410ff037816 */ /* 0x004fe4000000000c */
[----:B------:R1:W-:Y:S01]  /*0750*/  STL [R1+0x64], R0 ;  /* 0x0000640001007387 */ /* 0x0003e20000100800 */
[----:B------:R-:W-:-:S02]  /*0760*/  PRMT R246, RZ, 0x5410, R39 ;  /* 0x00005410fff67816 */ /* 0x000fc40000000027 */
[----:B------:R-:W-:Y:S01]  /*0770*/  PRMT R245, RZ, 0x7610, R39 ;  /* 0x00007610fff57816 */ /* 0x000fe20000000027 */
[----:B------:R2:W-:Y:S01]  /*0780*/  STL [R1+0x60], R3 ;  /* 0x0000600301007387 */ /* 0x0005e20000100800 */
[----:B0-----:R-:W-:Y:S02]  /*0790*/  PRMT R2, RZ, 0x7610, R12 ;  /* 0x00007610ff027816 */ /* 0x001fe4000000000c */
[----:B-1----:R-:W-:-:S03]  /*07a0*/  PRMT R0, RZ, 0x5410, R13 ;  /* 0x00005410ff007816 */ /* 0x002fc6000000000d */
[----:B------:R0:W-:Y:S01]  /*07b0*/  STL [R1+0x5c], R2 ;  /* 0x00005c0201007387 */ /* 0x0001e20000100800 */
[----:B--2---:R-:W-:-:S03]  /*07c0*/  PRMT R3, RZ, 0x7610, R13 ;  /* 0x00007610ff037816 */ /* 0x004fc6000000000d */
[----:B------:R1:W-:Y:S01]  /*07d0*/  STL [R1+0x58], R0 ;  /* 0x0000580001007387 */ /* 0x0003e20000100800 */
[----:B------:R-:W-:-:S03]  /*07e0*/  CS2R R12, SRZ ;  /* 0x00000000000c7805 */ /* 0x000fc6000001ff00 */
        /* <DEDUP_REMOVED lines=8> */
[----:B------:R-:W-:Y:S01]  /*0870*/  CS2R R14, SRZ ;  /* 0x00000000000e7805 */ /* 0x000fe2000001ff00 */
[--C-:B----4-:R-:W-:Y:S02]  /*0880*/  PRMT R0, RZ, 0x5410, R16.reuse ;  /* 0x00005410ff007816 */ /* 0x110fe40000000010 */
[----:B------:R0:W-:Y:S01]  /*0890*/  STL [R1+0x44], R2 ;  /* 0x0000440201007387 */ /* 0x0001e20000100800 */
[----:B-1----:R-:W-:-:S03]  /*08a0*/  PRMT R3, RZ, 0x7610, R16 ;  /* 0x00007610ff037816 */ /* 0x002fc60000000010 */
[----:B------:R1:W-:Y:S04]  /*08b0*/  STL [R1+0x40], R0 ;  /* 0x0000400001007387 */ /* 0x0003e80000100800 */
[----:B------:R2:W-:Y:S01]  /*08c0*/  STL [R1+0x3c], R3 ;  /* 0x00003c0301007387 */ /* 0x0005e20000100800 */
[--C-:B0-----:R-:W-:Y:S02]  /*08d0*/  PRMT R2, RZ, 0x5410, R17.reuse ;  /* 0x00005410ff027816 */ /* 0x101fe40000000011 */
[----:B-1----:R-:W-:-:S03]  /*08e0*/  PRMT R0, RZ, 0x7610, R17 ;  /* 0x00007610ff007816 */ /* 0x002fc60000000011 */
[----:B------:R0:W-:Y:S01]  /*08f0*/  STL [R1+0x38], R2 ;  /* 0x0000380201007387 */ /* 0x0001e20000100800 */
[----:B------:R-:W-:Y:S01]  /*0900*/  CS2R R16, SRZ ;  /* 0x0000000000107805 */ /* 0x000fe2000001ff00 */
[--C-:B--2---:R-:W-:Y:S02]  /*0910*/  PRMT R3, RZ, 0x5410, R18.reuse ;  /* 0x00005410ff037816 */ /* 0x104fe40000000012 */
[----:B------:R1:W-:Y:S04]  /*0920*/  STL [R1+0x34], R0 ;  /* 0x0000340001007387 */ /* 0x0003e80000100800 */
        /* <DEDUP_REMOVED lines=15> */
[----:B------:R-:W-:Y:S01]  /*0a20*/  CS2R R20, SRZ ;  /* 0x0000000000147805 */ /* 0x000fe2000001ff00 */
[--C-:B-1----:R-:W-:Y:S02]  /*0a30*/  PRMT R0, RZ, 0x5410, R22.reuse ;  /* 0x00005410ff007816 */ /* 0x102fe40000000016 */
[----:B------:R0:W-:Y:S01]  /*0a40*/  STL [R1+0x14], R2 ;  /* 0x0000140201007387 */ /* 0x0001e20000100800 */
[----:B--2---:R-:W-:-:S03]  /*0a50*/  PRMT R3, RZ, 0x7610, R22 ;  /* 0x00007610ff037816 */ /* 0x004fc60000000016 */
[----:B------:R1:W-:Y:S04]  /*0a60*/  STL [R1+0x10], R0 ;  /* 0x0000100001007387 */ /* 0x0003e80000100800 */
[----:B------:R-:W-:Y:S01]  /*0a70*/  STL [R1+0xc], R3 ;  /* 0x00000c0301007387 */ /* 0x000fe20000100800 */
[--C-:B0-----:R-:W-:Y:S02]  /*0a80*/  PRMT R2, RZ, 0x5410, R23.reuse ;  /* 0x00005410ff027816 */ /* 0x101fe40000000017 */
[----:B-1----:R-:W-:-:S03]  /*0a90*/  PRMT R0, RZ, 0x7610, R23 ;  /* 0x00007610ff007816 */ /* 0x002fc60000000017 */
[----:B------:R0:W-:Y:S01]  /*0aa0*/  STL [R1+0x8], R2 ;  /* 0x0000080201007387 */ /* 0x0001e20000100800 */
[----:B------:R-:W-:-:S03]  /*0ab0*/  CS2R R22, SRZ ;  /* 0x0000000000167805 */ /* 0x000fc6000001ff00 */
[----:B------:R1:W-:Y:S04]  /*0ac0*/  STL [R1+0x4], R0 ;  /* 0x0000040001007387 */ /* 0x0003e80000100800 */
[----:B------:R2:W-:Y:S01]  /*0ad0*/  STL [R1], R40 ;  /* 0x0000002801007387 */ /* 0x0005e20000100800 */
[----:B0-----:R-:W-:Y:S01]  /*0ae0*/  CS2R R2, SRZ ;  /* 0x0000000000027805 */ /* 0x001fe2000001ff00 */
[----:B-1----:R-:W-:Y:S02]  /*0af0*/  IMAD.MOV.U32 R0, RZ, RZ, RZ ;  /* 0x000000ffff007224 */ /* 0x002fe400078e00ff */
.L_x_1034:
[----:B------:R-:W0:Y:S01]  /*0b00*/  S2R R90, SR_TID.X ;  /* 0x00000000005a7919 */ /* 0x000e220000002100 */
[C---:B------:R-:W-:Y:S01]  /*0b10*/  IMAD R88, R9.reuse, c[0x0][0x168], RZ ;  /* 0x00005a0009587a24 */ /* 0x040fe200078e02ff */
[----:B------:R-:W-:Y:S02]  /*0b20*/  MOV R144, 0x10 ;  /* 0x0000001000907802 */ /* 0x000fe40000000f00 */
[----:B------:R-:W-:Y:S01]  /*0b30*/  MOV R180, 0x4 ;  /* 0x0000000400b47802 */ /* 0x000fe20000000f00 */
[----:B------:R-:W1:Y:S01]  /*0b40*/  LDC.U8 R188, c[0x0][0x1f0] ;  /* 0x00007c00ffbc7b82 */ /* 0x000e620000000000 */
[----:B------:R-:W-:Y:S01]  /*0b50*/  SHF.R.S32.HI R89, RZ, 0x1f, R88 ;  /* 0x0000001fff597819 */ /* 0x000fe20000011458 */
[----:B------:R-:W3:Y:S02]  /*0b60*/  LDL R247, [R1+0x74] ;  /* 0x0000740001f77983 */ /* 0x000ee40000100800 */
[----:B------:R-:W-:Y:S01]  /*0b70*/  IMAD.WIDE R186, R9, R180, c[0x0][0x1a0] ;  /* 0x0000680009ba7625 */ /* 0x000fe200078e02b4 */
[----:B------:R-:W-:-:S05]  /*0b80*/  LEA.HI R89, R89, R88, RZ, 0x3 ;  /* 0x0000005859597211 */ /* 0x000fca00078f18ff */
[----:B------:R-:W4:Y:S01]  /*0b90*/  LDG.E R186, [R186.64] ;  /* 0x00000004baba7981 */ /* 0x000f22000c1e1900 */
[----:B0-----:R-:W-:-:S04]  /*0ba0*/  LOP3.LUT R90, R90, 0x1f, RZ, 0xc0, !PT ;  /* 0x0000001f5a5a7812 */ /* 0x001fc800078ec0ff */
[----:B------:R-:W-:-:S04]  /*0bb0*/  LEA.HI.SX32 R179, R89, R90, 0x1d ;  /* 0x0000005a59b37211 */ /* 0x000fc800078feaff */
[C---:B------:R-:W-:Y:S01]  /*0bc0*/  LEA R96, P0, R179.reuse, c[0x0][0x188], 0x5 ;  /* 0x00006200b3607a11 */ /* 0x040fe200078028ff */
[----:B------:R-:W-:-:S03]  /*0bd0*/  IMAD.WIDE.U32 R92, R179, R144, c[0x0][0x208] ;  /* 0x00008200b35c7625 */ /* 0x000fc600078e0090 */
[----:B------:R-:W-:-:S03]  /*0be0*/  LEA.HI.X R97, R179, c[0x0][0x18c], RZ, 0x5, P0 ;  /* 0x00006300b3617a11 */ /* 0x000fc600000f2cff */
[----:B--2---:R-:W2:Y:S01]  /*0bf0*/  LDG.E.128 R92, [R92.64] ;  /* 0x000000045c5c7981 */ /* 0x004ea2000c1e1d00 */
[----:B------:R-:W-:-:S03]  /*0c00*/  IADD3 R178, R179, 0x20, RZ ;  /* 0x00000020b3b27810 */ /* 0x000fc60007ffe0ff */
[----:B------:R0:W3:Y:S01]  /*0c10*/  LDG.E.128 R88, [R96.64] ;  /* 0x0000000460587981 */ /* 0x0000e2000c1e1d00 */
[C---:B------:R-:W-:Y:S02]  /*0c20*/  LEA R108, P0, R178.reuse, c[0x0][0x188], 0x5 ;  /* 0x00006200b26c7a11 */ /* 0x040fe400078028ff */
[----:B------:R-:W-:Y:S01]  /*0c30*/  IADD3 R175, R179, 0x40, RZ ;  /* 0x00000040b3af7810 */ /* 0x000fe20007ffe0ff */
[----:B0-----:R-:W3:Y:S01]  /*0c40*/  LDG.E.128 R96, [R96.64+0x10] ;  /* 0x0000100460607981 */ /* 0x001ee2000c1e1d00 */
[----:B------:R-:W-:Y:S02]  /*0c50*/  LEA.HI.X R109, R178, c[0x0][0x18c], RZ, 0x5, P0 ;  /* 0x00006300b26d7a11 */ /* 0x000fe400000f2cff */
[----:B------:R-:W-:Y:S02]  /*0c60*/  LEA R116, P0, R175, c[0x0][0x188], 0x5 ;  /* 0x00006200af747a11 */ /* 0x000fe400078028ff */
[----:B------:R-:W-:Y:S01]  /*0c70*/  IADD3 R176, R179, 0x60, RZ ;  /* 0x00000060b3b07810 */ /* 0x000fe20007ffe0ff */
[----:B------:R0:W3:Y:S01]  /*0c80*/  LDG.E.128 R100, [R108.64] ;  /* 0x000000046c647981 */ /* 0x0000e2000c1e1d00 */
[----:B------:R-:W-:-:S02]  /*0c90*/  LEA.HI.X R117, R175, c[0x0][0x18c], RZ, 0x5, P0 ;  /* 0x00006300af757a11 */ /* 0x000fc400000f2cff */
[C---:B------:R-:W-:Y:S02]  /*0ca0*/  LEA R124, P0, R176.reuse, c[0x0][0x188], 0x5 ;  /* 0x00006200b07c7a11 */ /* 0x040fe400078028ff */
[----:B------:R-:W-:Y:S01]  /*0cb0*/  IADD3 R174, R179, 0x80, RZ ;  /* 0x00000080b3ae7810 */ /* 0x000fe20007ffe0ff */
[----:B------:R-:W-:Y:S01]  /*0cc0*/  IMAD.WIDE.U32 R136, R175, R144, c[0x0][0x208] ;  /* 0x00008200af887625 */ /* 0x000fe200078e0090 */
[----:B------:R-:W-:Y:S01]  /*0cd0*/  LEA.HI.X R125, R176, c[0x0][0x18c], RZ, 0x5, P0 ;  /* 0x00006300b07d7a11 */ /* 0x000fe200000f2cff */
[----:B------:R0:W3:Y:S01]  /*0ce0*/  LDG.E.128 R112, [R116.64] ;  /* 0x0000000474707981 */ /* 0x0000e2000c1e1d00 */
[----:B------:R-:W-:-:S03]  /*0cf0*/  LEA R132, P0, R174, c[0x0][0x188], 0x5 ;  /* 0x00006200ae847a11 */ /* 0x000fc600078028ff */
[----:B------:R-:W3:Y:S01]  /*0d00*/  LDG.E.128 R136, [R136.64] ;  /* 0x0000000488887981 */ /* 0x000ee2000c1e1d00 */
[----:B------:R-:W-:-:S03]  /*0d10*/  LEA.HI.X R133, R174, c[0x0][0x18c], RZ, 0x5, P0 ;  /* 0x00006300ae857a11 */ /* 0x000fc600000f2cff */
[----:B------:R1:W3:Y:S04]  /*0d20*/  LDG.E.128 R120, [R124.64] ;  /* 0x000000047c787981 */ /* 0x0002e8000c1e1d00 */
[----:B------:R1:W3:Y:S04]  /*0d30*/  LDG.E.128 R128, [R132.64] ;  /* 0x0000000484807981 */ /* 0x0002e8000c1e1d00 */
[----:B0-----:R-:W3:Y:S04]  /*0d40*/  LDG.E.128 R108, [R108.64+0x10] ;  /* 0x000010046c6c7981 */ /* 0x001ee8000c1e1d00 */
[----:B------:R-:W3:Y:S04]  /*0d50*/  LDG.E.128 R116, [R116.64+0x10] ;  /* 0x0000100474747981 */ /* 0x000ee8000c1e1d00 */
[----:B-1----:R-:W3:Y:S04]  /*0d60*/  LDG.E.128 R124, [R124.64+0x10] ;  /* 0x000010047c7c7981 */ /* 0x002ee8000c1e1d00 */
[----:B------:R-:W3:Y:S01]  /*0d70*/  LDG.E.128 R132, [R132.64+0x10] ;  /* 0x0000100484847981 */ /* 0x000ee2000c1e1d00 */
[----:B------:R-:W-:-:S04]  /*0d80*/  ISETP.NE.U32.AND P0, PT, RZ, c[0x0][0x250], PT ;  /* 0x00009400ff007a0c */ /* 0x000fc80003f05070 */
[----:B------:R-:W-:Y:S01]  /*0d90*/  ISETP.NE.AND.EX P0, PT, RZ, c[0x0][0x254], PT, P0 ;  /* 0x00009500ff007a0c */ /* 0x000fe20003f05300 */
[----:B------:R-:W-:Y:S01]  /*0da0*/  IMAD.WIDE R180, R9, R180, c[0x0][0x1a8] ;  /* 0x00006a0009b47625 */ /* 0x000fe200078e02b4 */
[----:B------:R-:W-:Y:S02]  /*0db0*/  SHF.L.U32 R193, R179, 0x3, RZ ;  /* 0x00000003b3c17819 */ /* 0x000fe400000006ff */
[----:B------:R-:W-:Y:S01]  /*0dc0*/  SHF.R.U32.HI R203, RZ, 0x1d, R179 ;  /* 0x0000001dffcb7819 */ /* 0x000fe200000116b3 */
[----:B------:R-:W-:Y:S01]  /*0dd0*/  IMAD.SHL.U32 R202, R178, 0x8, RZ ;  /* 0x00000008b2ca7824 */ /* 0x000fe200078e00ff */
[----:B------:R0:W3:Y:S01]  /*0de0*/  LDG.E R177, [R180.64] ;  /* 0x00000004b4b17981 */ /* 0x0000e2000c1e1900 */
[----:B------:R-:W-:-:S06]  /*0df0*/  SHF.R.U32.HI R197, RZ, 0x1d, R178 ;  /* 0x0000001dffc57819 */ /* 0x000fcc00000116b2 */
[----:B0-----:R-:W-:Y:S02]  /*0e00*/  @P0 IADD3 R180, P1, R193, c[0x0][0x198], RZ ;  /* 0x00006600c1b40a10 */ /* 0x001fe40007f3e0ff */
[----:B------:R-:W-:Y:S02]  /*0e10*/  @P0 IADD3 R182, P2, R202, c[0x0][0x198], RZ ;  /* 0x00006600cab60a10 */ /* 0x000fe40007f5e0ff */
[----:B------:R-:W-:Y:S02]  /*0e20*/  @P0 IADD3.X R181, R203, c[0x0][0x19c], RZ, P1, !PT ;  /* 0x00006700cbb50a10 */ /* 0x000fe40000ffe4ff */
[----:B------:R-:W-:Y:S02]  /*0e30*/  ISETP.NE.U32.AND P1, PT, RZ, c[0x0][0x218], PT ;  /* 0x00008600ff007a0c */ /* 0x000fe40003f25070 */
[----:B------:R-:W-:Y:S01]  /*0e40*/  @P0 IADD3.X R183, R197, c[0x0][0x19c], RZ, P2, !PT ;  /* 0x00006700c5b70a10 */ /* 0x000fe200017fe4ff */
[----:B------:R0:W5:Y:S01]  /*0e50*/  @P0 LDG.E.64 R156, [R180.64] ;  /* 0x00000004b49c0981 */ /* 0x000162000c1e1b00 */
[----:B------:R-:W-:-:S02]  /*0e60*/  SHF.L.U32 R201, R174, 0x3, RZ ;  /* 0x00000003aec97819 */ /* 0x000fc400000006ff */
[----:B------:R-:W-:Y:S01]  /*0e70*/  ISETP.NE.AND.EX P1, PT, RZ, c[0x0][0x21c], PT, P1 ;  /* 0x00008700ff007a0c */ /* 0x000fe20003f25310 */
[----:B------:R1:W5:Y:S01]  /*0e80*/  @P0 LDG.E.64 R158, [R182.64] ;  /* 0x00000004b69e0981 */ /* 0x000362000c1e1b00 */
[----:B------:R-:W-:Y:S02]  /*0e90*/  SHF.L.U32 R207, R175, 0x3, RZ ;  /* 0x00000003afcf7819 */ /* 0x000fe400000006ff */
[----:B------:R-:W-:Y:S02]  /*0ea0*/  SHF.L.U32 R205, R176, 0x3, RZ ;  /* 0x00000003b0cd7819 */ /* 0x000fe400000006ff */
[----:B------:R-:W-:Y:S02]  /*0eb0*/  SHF.R.U32.HI R200, RZ, 0x1d, R174 ;  /* 0x0000001dffc87819 */ /* 0x000fe400000116ae */
[----:B------:R-:W-:Y:S02]  /*0ec0*/  @P0 IADD3 R184, P4, R201, c[0x0][0x198], RZ ;  /* 0x00006600c9b80a10 */ /* 0x000fe40007f9e0ff */
[----:B------:R-:W-:-:S02]  /*0ed0*/  SHF.R.U32.HI R198, RZ, 0x1d, R175 ;  /* 0x0000001dffc67819 */ /* 0x000fc400000116af */
[----:B------:R-:W-:Y:S02]  /*0ee0*/  SHF.R.U32.HI R199, RZ, 0x1d, R176 ;  /* 0x0000001dffc77819 */ /* 0x000fe400000116b0 */
[----:B0-----:R-:W-:Y:S02]  /*0ef0*/  @P0 IADD3 R180, P2, R207, c[0x0][0x198], RZ ;  /* 0x00006600cfb40a10 */ /* 0x001fe40007f5e0ff */
[----:B-1----:R-:W-:Y:S02]  /*0f00*/  @P0 IADD3 R182, P3, R205, c[0x0][0x198], RZ ;  /* 0x00006600cdb60a10 */ /* 0x002fe40007f7e0ff */
[----:B------:R-:W-:Y:S02]  /*0f10*/  @P0 IADD3.X R185, R200, c[0x0][0x19c], RZ, P4, !PT ;  /* 0x00006700c8b90a10 */ /* 0x000fe400027fe4ff */
[----:B------:R-:W-:Y:S02]  /*0f20*/  @P0 IADD3.X R181, R198, c[0x0][0x19c], RZ, P2, !PT ;  /* 0x00006700c6b50a10 */ /* 0x000fe400017fe4ff */
[----:B------:R-:W-:Y:S01]  /*0f30*/  @P0 IADD3.X R183, R199, c[0x0][0x19c], RZ, P3, !PT ;  /* 0x00006700c7b70a10 */ /* 0x000fe20001ffe4ff */
[----:B------:R0:W5:Y:S01]  /*0f40*/  @P0 LDG.E.64 R164, [R184.64] ;  /* 0x00000004b8a40981 */ /* 0x000162000c1e1b00 */
[----:B------:R-:W-:-:S03]  /*0f50*/  ISETP.NE.AND P2, PT, R188, RZ, PT ;  /* 0x000000ffbc00720c */ /* 0x000fc60003f45270 */
[----:B------:R4:W5:Y:S04]  /*0f60*/  @P0 LDG.E.64 R160, [R180.64] ;  /* 0x00000004b4a00981 */ /* 0x000968000c1e1b00 */
[----:B------:R1:W5:Y:S01]  /*0f70*/  @P0 LDG.E.64 R162, [R182.64] ;  /* 0x00000004b6a20981 */ /* 0x000362000c1e1b00 */
[----:B0-----:R-:W-:-:S04]  /*0f80*/  @P1 LEA R184, P3, R179, c[0x0][0x218], 0x5 ;  /* 0x00008600b3b81a11 */ /* 0x001fc800078628ff */
[----:B------:R-:W-:-:S05]  /*0f90*/  @P1 LEA.HI.X R185, R179, c[0x0][0x21c], RZ, 0x5, P3 ;  /* 0x00008700b3b91a11 */ /* 0x000fca00018f2cff */
[----:B------:R0:W5:Y:S04]  /*0fa0*/  @P1 LDG.E.128 R36, [R184.64] ;  /* 0x00000004b8241981 */ /* 0x000168000c1e1d00 */
[----:B------:R0:W5:Y:S01]  /*0fb0*/  @P1 LDG.E.128 R40, [R184.64+0x10] ;  /* 0x00001004b8281981 */ /* 0x000162000c1e1d00 */
[----:B----4-:R-:W-:Y:S02]  /*0fc0*/  FSEL R180, R186, RZ, !P2 ;  /* 0x000000ffbab47208 */ /* 0x010fe40005000000 */
[--C-:B--2---:R-:W-:Y:S02]  /*0fd0*/  PRMT R181, RZ, 0x5410, R92.reuse ;  /* 0x00005410ffb57816 */ /* 0x104fe4000000005c */
[----:B-1----:R-:W-:Y:S02]  /*0fe0*/  PRMT R182, RZ, 0x7610, R92 ;  /* 0x00007610ffb67816 */ /* 0x002fe4000000005c */
[----:B------:R-:W-:-:S02]  /*0ff0*/  PRMT R92, RZ, 0x5410, R93 ;  /* 0x00005410ff5c7816 */ /* 0x000fc4000000005d */
[----:B------:R-:W-:Y:S02]  /*1000*/  PRMT R183, RZ, 0x7610, R93 ;  /* 0x00007610ffb77816 */ /* 0x000fe4000000005d */
[--C-:B------:R-:W-:Y:S02]  /*1010*/  PRMT R93, RZ, 0x5410, R94.reuse ;  /* 0x00005410ff5d7816 */ /* 0x100fe4000000005e */
[----:B------:R-:W-:Y:S02]  /*1020*/  PRMT R186, RZ, 0x7610, R94 ;  /* 0x00007610ffba7816 */ /* 0x000fe4000000005e */
[----:B------:R-:W-:Y:S02]  /*1030*/  @P1 LEA R94, P3, R178, c[0x0][0x218], 0x5 ;  /* 0x00008600b25e1a11 */ /* 0x000fe400078628ff */
[--C-:B------:R-:W-:Y:S01]  /*1040*/  PRMT R204, RZ, 0x5410, R95.reuse ;  /* 0x00005410ffcc7816 */ /* 0x100fe2000000005f */
[----:B---3--:R-:W-:Y:S01]  /*1050*/  FADD.FTZ R187, R96, -R180 ;  /* 0x800000b460bb7221 */ /* 0x008fe20000010000 */
[----:B------:R-:W-:-:S02]  /*1060*/  PRMT R206, RZ, 0x7610, R95 ;  /* 0x00007610ffce7816 */ /* 0x000fc4000000005f */
[----:B------:R-:W-:Y:S02]  /*1070*/  @P1 LEA.HI.X R95, R178, c[0x0][0x21c], RZ, 0x5, P3 ;  /* 0x00008700b25f1a11 */ /* 0x000fe400018f2cff */
[----:B------:R-:W-:Y:S01]  /*1080*/  @P1 LEA R96, P4, R175, c[0x0][0x218], 0x5 ;  /* 0x00008600af601a11 */ /* 0x000fe200078828ff */
[--C-:B------:R-:W-:Y:S02]  /*1090*/  FADD.FTZ R188, R97, -R180.reuse ;  /* 0x800000b461bc7221 */ /* 0x100fe40000010000 */
[----:B------:R-:W-:Y:S01]  /*10a0*/  FADD.FTZ R189, R98, -R180 ;  /* 0x800000b462bd7221 */ /* 0x000fe20000010000 */
[----:B------:R-:W-:Y:S01]  /*10b0*/  @P1 LEA.HI.X R97, R175, c[0x0][0x21c], RZ, 0x5, P4 ;  /* 0x00008700af611a11 */ /* 0x000fe200020f2cff */
[----:B------:R1:W5:Y:S01]  /*10c0*/  @P1 LDG.E.128 R44, [R94.64] ;  /* 0x000000045e2c1981 */ /* 0x000362000c1e1d00 */
[----:B------:R-:W-:-:S03]  /*10d0*/  @P1 LEA R98, P4, R174, c[0x0][0x218], 0x5 ;  /* 0x00008600ae621a11 */ /* 0x000fc600078828ff */
[----:B------:R1:W5:Y:S01]  /*10e0*/  @P1 LDG.E.128 R48, [R94.64+0x10] ;  /* 0x000010045e301981 */ /* 0x000362000c1e1d00 */
[----:B------:R-:W-:Y:S01]  /*10f0*/  FADD.FTZ R190, R99, -R180 ;  /* 0x800000b463be7221 */ /* 0x000fe20000010000 */
[----:B------:R-:W-:Y:S02]  /*1100*/  @P1 LEA.HI.X R99, R174, c[0x0][0x21c], RZ, 0x5, P4 ;  /* 0x00008700ae631a11 */ /* 0x000fe400020f2cff */
[----:B------:R2:W5:Y:S04]  /*1110*/  @P1 LDG.E.128 R52, [R96.64] ;  /* 0x0000000460341981 */ /* 0x000568000c1e1d00 */
[----:B------:R2:W5:Y:S01]  /*1120*/  @P1 LDG.E.128 R56, [R96.64+0x10] ;  /* 0x0000100460381981 */ /* 0x000562000c1e1d00 */
[----:B-1----:R-:W-:-:S03]  /*1130*/  @P1 LEA R94, P3, R176, c[0x0][0x218], 0x5 ;  /* 0x00008600b05e1a11 */ /* 0x002fc600078628ff */
[----:B------:R1:W5:Y:S01]  /*1140*/  @P1 LDG.E.128 R68, [R98.64] ;  /* 0x0000000462441981 */ /* 0x000362000c1e1d00 */
[----:B------:R-:W-:-:S03]  /*1150*/  @P1 LEA.HI.X R95, R176, c[0x0][0x21c], RZ, 0x5, P3 ;  /* 0x00008700b05f1a11 */ /* 0x000fc600018f2cff */
[----:B------:R1:W5:Y:S04]  /*1160*/  @P1 LDG.E.128 R72, [R98.64+0x10] ;  /* 0x0000100462481981 */ /* 0x000368000c1e1d00 */
[----:B------:R3:W5:Y:S04]  /*1170*/  @P1 LDG.E.128 R60, [R94.64] ;  /* 0x000000045e3c1981 */ /* 0x000768000c1e1d00 */
[----:B------:R3:W5:Y:S01]  /*1180*/  @P1 LDG.E.128 R64, [R94.64+0x10] ;  /* 0x000010045e401981 */ /* 0x000762000c1e1d00 */
[----:B------:R-:W-:Y:S01]  /*1190*/  FADD.FTZ R191, -R180, R102 ;  /* 0x00000066b4bf7221 */ /* 0x000fe20000010100 */
[----:B---3--:R-:W-:-:S04]  /*11a0*/  IADD3 R94, P1, R193, c[0x0][0x190], RZ ;  /* 0x00006400c15e7a10 */ /* 0x008fc80007f3e0ff */
[----:B------:R-:W-:Y:S02]  /*11b0*/  IADD3.X R95, R203, c[0x0][0x194], RZ, P1, !PT ;  /* 0x00006500cb5f7a10 */ /* 0x000fe40000ffe4ff */
[----:B------:R-:W-:Y:S01]  /*11c0*/  IADD3 R102, P1, R202, c[0x0][0x190], RZ ;  /* 0x00006400ca667a10 */ /* 0x000fe20007f3e0ff */
[----:B------:R-:W-:Y:S01]  /*11d0*/  FADD.FTZ R192, -R180, R103 ;  /* 0x00000067b4c07221 */ /* 0x000fe20000010100 */
[--C-:B------:R-:W-:Y:S01]  /*11e0*/  PRMT R202, RZ, 0x7610, R139.reuse ;  /* 0x00007610ffca7816 */ /* 0x100fe2000000008b */
[--C-:B------:R-:W-:Y:S01]  /*11f0*/  FADD.FTZ R88, R88, -R180.reuse ;  /* 0x800000b458587221 */ /* 0x100fe20000010000 */
[----:B------:R-:W-:Y:S01]  /*1200*/  IADD3.X R103, R197, c[0x0][0x194], RZ, P1, !PT ;  /* 0x00006500c5677a10 */ /* 0x000fe20000ffe4ff */
[--C-:B------:R-:W-:Y:S01]  /*1210*/  FADD.FTZ R89, R89, -R180.reuse ;  /* 0x800000b459597221 */ /* 0x100fe20000010000 */
[----:B------:R-:W-:Y:S01]  /*1220*/  PRMT R197, RZ, 0x5410, R139 ;  /* 0x00005410ffc57816 */ /* 0x000fe2000000008b */
[--C-:B------:R-:W-:Y:S01]  /*1230*/  FADD.FTZ R90, R90, -R180.reuse ;  /* 0x800000b45a5a7221 */ /* 0x100fe20000010000 */
[----:B------:R-:W3:Y:S01]  /*1240*/  LDL R139, [R1+0x70] ;  /* 0x00007000018b7983 */ /* 0x000ee20000100800 */
[----:B------:R-:W-:Y:S01]  /*1250*/  FADD.FTZ R91, R91, -R180 ;  /* 0x800000b45b5b7221 */ /* 0x000fe20000010000 */
[----:B------:R-:W-:Y:S01]  /*1260*/  PRMT R208, RZ, 0x5410, R138 ;  /* 0x00005410ffd07816 */ /* 0x000fe2000000008a */
[----:B0-----:R-:W-:-:S02]  /*1270*/  FADD.FTZ R184, -R180, R100 ;  /* 0x00000064b4b87221 */ /* 0x001fc40000010100 */
        /* <DEDUP_REMOVED lines=30> */
[-C--:B------:R-:W-:Y:S01]  /*1460*/  IMAD.WIDE.U32 R140, R176, R144.reuse, c[0x0][0x208] ;  /* 0x00008200b08c7625 */ /* 0x080fe200078e0090 */
[----:B------:R-:W4:Y:S03]  /*1470*/  LDL R138, [R1+0x80] ;  /* 0x00008000018a7983 */ /* 0x000f260000100800 */
[----:B------:R-:W-:Y:S01]  /*1480*/  IMAD.WIDE.U32 R104, R178, R144, c[0x0][0x208] ;  /* 0x00008200b2687625 */ /* 0x000fe200078e0090 */
[----:B-1----:R-:W-:Y:S01]  /*1490*/  IADD3 R98, P4, R205, c[0x0][0x190], RZ ;  /* 0x00006400cd627a10 */ /* 0x002fe20007f9e0ff */
[----:B------:R-:W4:Y:S02]  /*14a0*/  LDG.E.128 R140, [R140.64] ;  /* 0x000000048c8c7981 */ /* 0x000f24000c1e1d00 */
[----:B------:R-:W-:-:S02]  /*14b0*/  FMUL.FTZ R187, R177, R187 ;  /* 0x000000bbb1bb7220 */ /* 0x000fc40000410000 */
[----:B------:R-:W4:Y:S01]  /*14c0*/  LDG.E.128 R104, [R104.64] ;  /* 0x0000000468687981 */ /* 0x000f22000c1e1d00 */
[----:B------:R-:W-:Y:S02]  /*14d0*/  FMUL.FTZ R88, R177, R88 ;  /* 0x00000058b1587220 */ /* 0x000fe40000410000 */
[----:B------:R-:W-:Y:S01]  /*14e0*/  FADD.FTZ R31, R93, R31 ;  /* 0x0000001f5d1f7221 */ /* 0x000fe20000010000 */
[----:B------:R-:W4:Y:S01]  /*14f0*/  LDL R203, [R1+0x7c] ;  /* 0x00007c0001cb7983 */ /* 0x000f220000100800 */
[----:B------:R-:W-:-:S03]  /*1500*/  FFMA.FTZ R32, R187, R93, R32 ;  /* 0x0000005dbb207223 */ /* 0x000fc60000010020 */
[----:B------:R-:W4:Y:S01]  /*1510*/  LDL R205, [R1+0x78] ;  /* 0x0000780001cd7983 */ /* 0x000f220000100800 */
[----:B------:R-:W-:Y:S02]  /*1520*/  FADD.FTZ R8, R181, R8 ;  /* 0x00000008b5087221 */ /* 0x000fe40000010000 */
[----:B------:R-:W-:Y:S01]  /*1530*/  FFMA.FTZ R7, R88, R181, R7 ;  /* 0x000000b558077223 */ /* 0x000fe20000010007 */
[----:B--2---:R-:W-:Y:S01]  /*1540*/  IADD3 R96, P5, R201, c[0x0][0x190], RZ ;  /* 0x00006400c9607a10 */ /* 0x004fe20007fbe0ff */
[----:B------:R-:W-:Y:S01]  /*1550*/  FADD.FTZ R6, R182, R6 ;  /* 0x00000006b6067221 */ /* 0x000fe20000010000 */
[----:B------:R-:W-:Y:S01]  /*1560*/  PRMT R209, RZ, 0x5410, R136 ;  /* 0x00005410ffd17816 */ /* 0x000fe20000000088 */
[----:B------:R-:W-:Y:S01]  /*1570*/  FADD.FTZ R4, R92, R4 ;  /* 0x000000045c047221 */ /* 0x000fe20000010000 */
[----:B------:R-:W5:Y:S01]  /*1580*/  LDG.E.64 R94, [R94.64] ;  /* 0x000000045e5e7981 */ /* 0x000f62000c1e1b00 */
[----:B------:R-:W-:Y:S02]  /*1590*/  FADD.FTZ R149, R206, R149 ;  /* 0x00000095ce957221 */ /* 0x000fe40000010000 */
[----:B------:R-:W-:Y:S01]  /*15a0*/  FMUL.FTZ R189, R177, R189 ;  /* 0x000000bdb1bd7220 */ /* 0x000fe20000410000 */
[----:B------:R-:W5:Y:S01]  /*15b0*/  LDG.E.64 R102, [R102.64] ;  /* 0x0000000466667981 */ /* 0x000f62000c1e1b00 */
[----:B---3--:R-:W-:-:S03]  /*15c0*/  FMUL.FTZ R93, R139, R93 ;  /* 0x0000005d8b5d7220 */ /* 0x008fc60000410000 */
[----:B------:R-:W2:Y:S01]  /*15d0*/  LDL R139, [R1+0x60] ;  /* 0x00006000018b7983 */ /* 0x000ea20000100800 */
[----:B----4-:R-:W-:-:S03]  /*15e0*/  FMUL.FTZ R181, R138, R181 ;  /* 0x000000b58ab57220 */ /* 0x010fc60000410000 */
[----:B------:R-:W3:Y:S01]  /*15f0*/  LDL R138, [R1+0x64] ;  /* 0x00006400018a7983 */ /* 0x000ee20000100800 */
[----:B------:R-:W-:Y:S01]  /*1600*/  IADD3 R100, P3, R207, c[0x0][0x190], RZ ;  /* 0x00006400cf647a10 */ /* 0x000fe20007f7e0ff */
[C---:B------:R-:W-:Y:S01]  /*1610*/  FMUL.FTZ R89, R177.reuse, R89 ;  /* 0x00000059b1597220 */ /* 0x040fe20000410000 */
[----:B------:R-:W-:Y:S01]  /*1620*/  IADD3.X R97, R200, c[0x0][0x194], RZ, P5, !PT ;  /* 0x00006500c8617a10 */ /* 0x000fe20002ffe4ff */
[C---:B------:R-:W-:Y:S01]  /*1630*/  FMUL.FTZ R90, R177.reuse, R90 ;  /* 0x0000005ab15a7220 */ /* 0x040fe20000410000 */
[--C-:B------:R-:W-:Y:S02]  /*1640*/  PRMT R200, RZ, 0x5410, R140.reuse ;  /* 0x00005410ffc87816 */ /* 0x100fe4000000008c */
[----:B------:R-:W-:Y:S02]  /*1650*/  PRMT R207, RZ, 0x7610, R140 ;  /* 0x00007610ffcf7816 */ /* 0x000fe4000000008c */
[----:B------:R-:W4:Y:S01]  /*1660*/  LDL R140, [R1+0x68] ;  /* 0x00006800018c7983 */ /* 0x000f220000100800 */
[----:B------:R-:W-:Y:S01]  /*1670*/  PRMT R193, RZ, 0x5410, R104 ;  /* 0x00005410ffc17816 */ /* 0x000fe20000000068 */
[----:B------:R-:W-:-:S02]  /*1680*/  FMUL.FTZ R184, R177, R184 ;  /* 0x000000b8b1b87220 */ /* 0x000fc40000410000 */
[----:B------:R-:W-:Y:S02]  /*1690*/  FFMA.FTZ R5, R89, R182, R5 ;  /* 0x000000b659057223 */ /* 0x000fe40000010005 */
[----:B------:R-:W-:Y:S02]  /*16a0*/  FADD.FTZ R35, R204, R35 ;  /* 0x00000023cc237221 */ /* 0x000fe40000010000 */
[----:B------:R-:W-:Y:S01]  /*16b0*/  FFMA.FTZ R148, R189, R204, R148 ;  /* 0x000000ccbd947223 */ /* 0x000fe20000010094 */
[----:B------:R-:W-:Y:S01]  /*16c0*/  PRMT R195, RZ, 0x5410, R106 ;  /* 0x00005410ffc37816 */ /* 0x000fe2000000006a */
[----:B------:R-:W-:Y:S02]  /*16d0*/  FFMA.FTZ R3, R90, R92, R3 ;  /* 0x0000005c5a037223 */ /* 0x000fe40000010003 */
[----:B------:R-:W-:Y:S01]  /*16e0*/  FMUL.FTZ R188, R177, R188 ;  /* 0x000000bcb1bc7220 */ /* 0x000fe20000410000 */
[----:B------:R-:W-:Y:S01]  /*16f0*/  PRMT R194, RZ, 0x5410, R105 ;  /* 0x00005410ffc27816 */ /* 0x000fe20000000069 */
[----:B------:R-:W-:-:S02]  /*1700*/  FMUL.FTZ R182, R203, R182 ;  /* 0x000000b6cbb67220 */ /* 0x000fc40000410000 */
[----:B------:R-:W-:Y:S01]  /*1710*/  FMUL.FTZ R108, R177, R108 ;  /* 0x0000006cb16c7220 */ /* 0x000fe20000410000 */
[----:B------:R-:W2:Y:S01]  /*1720*/  LDL R203, [R1+0x6c] ;  /* 0x00006c0001cb7983 */ /* 0x000ea20000100800 */
[----:B------:R-:W-:Y:S02]  /*1730*/  FMUL.FTZ R92, R205, R92 ;  /* 0x0000005ccd5c7220 */ /* 0x000fe40000410000 */
[C---:B------:R-:W-:Y:S02]  /*1740*/  FMUL.FTZ R205, R177.reuse, R190 ;  /* 0x000000beb1cd7220 */ /* 0x040fe40000410000 */
[----:B------:R-:W-:Y:S02]  /*1750*/  FADD.FTZ R33, R186, R33 ;  /* 0x00000021ba217221 */ /* 0x000fe40000010000 */
[C---:B------:R-:W-:Y:S02]  /*1760*/  FMUL.FTZ R192, R177.reuse, R192 ;  /* 0x000000c0b1c07220 */ /* 0x040fe40000410000 */
[----:B------:R-:W-:-:S02]  /*1770*/  FMUL.FTZ R91, R177, R91 ;  /* 0x0000005bb15b7220 */ /* 0x000fc40000410000 */
[----:B------:R-:W-:Y:S02]  /*1780*/  FADD.FTZ R2, R183, R2 ;  /* 0x00000002b7027221 */ /* 0x000fe40000010000 */
[C---:B------:R-:W-:Y:S02]  /*1790*/  FMUL.FTZ R191, R177.reuse, R191 ;  /* 0x000000bfb1bf7220 */ /* 0x040fe40000410000 */
[----:B------:R-:W-:Y:S01]  /*17a0*/  FMUL.FTZ R109, R177, R109 ;  /* 0x0000006db16d7220 */ /* 0x000fe20000410000 */
[----:B------:R-:W-:Y:S01]  /*17b0*/  PRMT R196, RZ, 0x5410, R107 ;  /* 0x00005410ffc47816 */ /* 0x000fe2000000006b */
[----:B------:R-:W-:Y:S02]  /*17c0*/  FADD.FTZ R150, R193, R150 ;  /* 0x00000096c1967221 */ /* 0x000fe40000010000 */
[C---:B------:R-:W-:Y:S02]  /*17d0*/  FMUL.FTZ R112, R177.reuse, R112 ;  /* 0x00000070b1707220 */ /* 0x040fe40000410000 */
[----:B------:R-:W-:-:S02]  /*17e0*/  FMUL.FTZ R185, R177, R185 ;  /* 0x000000b9b1b97220 */ /* 0x000fc40000410000 */
[----:B------:R-:W-:Y:S02]  /*17f0*/  FMUL.FTZ R111, R177, R111 ;  /* 0x0000006fb16f7220 */ /* 0x000fe40000410000 */
[----:B------:R-:W-:Y:S02]  /*1800*/  FADD.FTZ R221, R209, R221 ;  /* 0x000000ddd1dd7221 */ /* 0x000fe40000010000 */
[----:B------:R-:W-:Y:S01]  /*1810*/  FMUL.FTZ R110, R177, R110 ;  /* 0x0000006eb16e7220 */ /* 0x000fe20000410000 */
[----:B------:R-:W-:Y:S01]  /*1820*/  IADD3.X R99, R199, c[0x0][0x194], RZ, P4, !PT ;  /* 0x00006500c7637a10 */ /* 0x000fe200027fe4ff */
[----:B------:R-:W-:Y:S01]  /*1830*/  FFMA.FTZ R151, R184, R193, R151 ;  /* 0x000000c1b8977223 */ /* 0x000fe20000010097 */
[----:B------:R-:W-:Y:S01]  /*1840*/  IADD3.X R101, R198, c[0x0][0x194], RZ, P3, !PT ;  /* 0x00006500c6657a10 */ /* 0x000fe20001ffe4ff */
[----:B------:R-:W-:Y:S01]  /*1850*/  FFMA.FTZ R29, R205, R206, R29 ;  /* 0x000000cecd1d7223 */ /* 0x000fe2000001001d */
[----:B------:R-:W-:Y:S01]  /*1860*/  PRMT R105, RZ, 0x7610, R105 ;  /* 0x00007610ff697816 */ /* 0x000fe20000000069 */
[----:B------:R-:W-:Y:S01]  /*1870*/  FFMA.FTZ R34, R188, R186, R34 ;  /* 0x000000babc227223 */ /* 0x000fe20000010022 */
[----:B------:R-:W-:Y:S01]  /*1880*/  PRMT R201, RZ, 0x7610, R137 ;  /* 0x00007610ffc97816 */ /* 0x000fe20000000089 */
[----:B------:R-:W-:-:S02]  /*1890*/  FADD.FTZ R217, R195, R217 ;  /* 0x000000d9c3d97221 */ /* 0x000fc40000010000 */
[C---:B------:R-:W-:Y:S02]  /*18a0*/  FMUL.FTZ R116, R177.reuse, R116 ;  /* 0x00000074b1747220 */ /* 0x040fe40000410000 */
[----:B------:R-:W-:Y:S02]  /*18b0*/  FADD.FTZ R226, R208, R226 ;  /* 0x000000e2d0e27221 */ /* 0x000fe40000010000 */
[----:B------:R-:W-:Y:S02]  /*18c0*/  FMUL.FTZ R117, R177, R117 ;  /* 0x00000075b1757220 */ /* 0x000fe40000410000 */
[----:B------:R-:W-:Y:S02]  /*18d0*/  FADD.FTZ R225, R180, R225 ;  /* 0x000000e1b4e17221 */ /* 0x000fe40000010000 */
[----:B------:R-:W-:Y:S02]  /*18e0*/  FADD.FTZ R228, R197, R228 ;  /* 0x000000e4c5e47221 */ /* 0x000fe40000010000 */
[----:B------:R-:W-:-:S02]  /*18f0*/  FMUL.FTZ R120, R177, R120 ;  /* 0x00000078b1787220 */ /* 0x000fc40000410000 */
[----:B------:R-:W-:Y:S01]  /*1900*/  FADD.FTZ R227, R202, R227 ;  /* 0x000000e3cae37221 */ /* 0x000fe20000010000 */
[----:B------:R-:W-:Y:S01]  /*1910*/  PRMT R131, RZ, 0x5410, R141 ;  /* 0x00005410ff837816 */ /* 0x000fe2000000008d */
[----:B------:R-:W-:Y:S02]  /*1920*/  FFMA.FTZ R166, R108, R195, R166 ;  /* 0x000000c36ca67223 */ /* 0x000fe400000100a6 */
[C---:B------:R-:W-:Y:S02]  /*1930*/  FMUL.FTZ R122, R177.reuse, R122 ;  /* 0x0000007ab17a7220 */ /* 0x040fe40000410000 */
[----:B------:R-:W-:Y:S01]  /*1940*/  FMUL.FTZ R123, R177, R123 ;  /* 0x0000007bb17b7220 */ /* 0x000fe20000410000 */
[----:B------:R-:W-:Y:S01]  /*1950*/  PRMT R132, RZ, 0x5410, R142 ;  /* 0x00005410ff847816 */ /* 0x000fe2000000008e */
[----:B------:R-:W-:Y:S01]  /*1960*/  FFMA.FTZ R0, R91, R183, R0 ;  /* 0x000000b75b007223 */ /* 0x000fe20000010000 */
[----:B------:R-:W5:Y:S01]  /*1970*/  LDG.E.64 R96, [R96.64] ;  /* 0x0000000460607981 */ /* 0x000f62000c1e1b00 */
[----:B----4-:R-:W-:-:S02]  /*1980*/  FMUL.FTZ R204, R140, R204 ;  /* 0x000000cc8ccc7220 */ /* 0x010fc40000410000 */
[----:B--2---:R-:W-:Y:S01]  /*1990*/  FMUL.FTZ R203, R203, R186 ;  /* 0x000000bacbcb7220 */ /* 0x004fe20000410000 */
[----:B------:R-:W2:Y:S01]  /*19a0*/  LDL R140, [R1+0x58] ;  /* 0x00005800018c7983 */ /* 0x000ea20000100800 */
[----:B------:R-:W-:-:S03]  /*19b0*/  FMUL.FTZ R193, R139, R193 ;  /* 0x000000c18bc17220 */ /* 0x000fc60000410000 */
[----:B------:R-:W4:Y:S01]  /*19c0*/  LDL R139, [R1+0x50] ;  /* 0x00005000018b7983 */ /* 0x000f220000100800 */
[----:B---3--:R-:W-:-:S03]  /*19d0*/  FMUL.FTZ R206, R138, R206 ;  /* 0x000000ce8ace7220 */ /* 0x008fc60000410000 */
[----:B------:R-:W3:Y:S04]  /*19e0*/  LDL R138, [R1+0x54] ;  /* 0x00005400018a7983 */ /* 0x000ee80000100800 */
[----:B------:R-:W2:Y:S01]  /*19f0*/  LDL R186, [R1+0x4c] ;  /* 0x00004c0001ba7983 */ /* 0x000ea20000100800 */
[----:B------:R-:W-:Y:S02]  /*1a00*/  FADD.FTZ R214, R105, R214 ;  /* 0x000000d669d67221 */ /* 0x000fe40000010000 */
[----:B------:R-:W-:Y:S01]  /*1a10*/  FFMA.FTZ R155, R192, R105, R155 ;  /* 0x00000069c09b7223 */ /* 0x000fe2000001009b */
[----:B------:R-:W-:Y:S01]  /*1a20*/  PRMT R106, RZ, 0x7610, R106 ;  /* 0x00007610ff6a7816 */ /* 0x000fe2000000006a */
[----:B------:R-:W-:Y:S02]  /*1a30*/  FMUL.FTZ R183, R247, R183 ;  /* 0x000000b7f7b77220 */ /* 0x000fe40000410000 */
[----:B------:R-:W-:Y:S01]  /*1a40*/  FADD.FTZ R215, R194, R215 ;  /* 0x000000d7c2d77221 */ /* 0x000fe20000010000 */
[----:B------:R-:W2:Y:S01]  /*1a50*/  LDL R247, [R1+0x5c] ;  /* 0x00005c0001f77983 */ /* 0x000ea20000100800 */
[----:B------:R-:W-:Y:S01]  /*1a60*/  FFMA.FTZ R154, R191, R194, R154 ;  /* 0x000000c2bf9a7223 */ /* 0x000fe2000001009a */
[----:B------:R-:W-:-:S02]  /*1a70*/  PRMT R104, RZ, 0x7610, R104 ;  /* 0x00007610ff687816 */ /* 0x000fc40000000068 */
[----:B------:R-:W-:Y:S01]  /*1a80*/  PRMT R107, RZ, 0x7610, R107 ;  /* 0x00007610ff6b7816 */ /* 0x000fe2000000006b */
[----:B------:R-:W-:Y:S01]  /*1a90*/  FFMA.FTZ R170, R112, R209, R170 ;  /* 0x000000d170aa7223 */ /* 0x000fe200000100aa */
[----:B------:R-:W-:Y:S01]  /*1aa0*/  PRMT R199, RZ, 0x7610, R136 ;  /* 0x00007610ffc77816 */ /* 0x000fe20000000088 */
[----:B------:R-:W-:Y:S02]  /*1ab0*/  FADD.FTZ R219, R196, R219 ;  /* 0x000000dbc4db7221 */ /* 0x000fe40000010000 */
[----:B------:R-:W-:Y:S01]  /*1ac0*/  FFMA.FTZ R168, R110, R196, R168 ;  /* 0x000000c46ea87223 */ /* 0x000fe200000100a8 */
[----:B------:R-:W-:Y:S01]  /*1ad0*/  PRMT R198, RZ, 0x5410, R137 ;  /* 0x00005410ffc67816 */ /* 0x000fe20000000089 */
[----:B------:R-:W-:Y:S01]  /*1ae0*/  FMUL.FTZ R190, R177, R114 ;  /* 0x00000072b1be7220 */ /* 0x000fe20000410000 */
[----:B------:R-:W5:Y:S01]  /*1af0*/  LDG.E.64 R100, [R100.64] ;  /* 0x0000000464647981 */ /* 0x000f62000c1e1b00 */
[----:B------:R-:W-:Y:S02]  /*1b00*/  FADD.FTZ R230, R200, R230 ;  /* 0x000000e6c8e67221 */ /* 0x000fe40000010000 */
[----:B------:R-:W-:Y:S01]  /*1b10*/  IMAD.WIDE.U32 R144, R174, R144, c[0x0][0x208] ;  /* 0x00008200ae907625 */ /* 0x000fe200078e0090 */
[----:B------:R-:W5:Y:S03]  /*1b20*/  LDG.E.64 R98, [R98.64] ;  /* 0x0000000462627981 */ /* 0x000f66000c1e1b00 */
[----:B----4-:R-:W-:-:S02]  /*1b30*/  FMUL.FTZ R195, R139, R195 ;  /* 0x000000c38bc37220 */ /* 0x010fc40000410000 */
[----:B------:R-:W-:Y:S01]  /*1b40*/  FADD.FTZ R222, R201, R222 ;  /* 0x000000dec9de7221 */ /* 0x000fe20000010000 */
[----:B------:R-:W4:Y:S01]  /*1b50*/  LDL R139, [R1+0x40] ;  /* 0x00004000018b7983 */ /* 0x000f220000100800 */
[----:B---3--:R-:W-:-:S03]  /*1b60*/  FMUL.FTZ R105, R138, R105 ;  /* 0x000000698a697220 */ /* 0x008fc60000410000 */
[----:B------:R-:W3:Y:S01]  /*1b70*/  LDL R138, [R1+0x44] ;  /* 0x00004400018a7983 */ /* 0x000ee20000100800 */
[----:B--2---:R-:W-:-:S03]  /*1b80*/  FMUL.FTZ R194, R140, R194 ;  /* 0x000000c28cc27220 */ /* 0x004fc60000410000 */
[----:B------:R-:W2:Y:S01]  /*1b90*/  LDL R140, [R1+0x48] ;  /* 0x00004800018c7983 */ /* 0x000ea20000100800 */
[----:B------:R-:W-:Y:S02]  /*1ba0*/  FADD.FTZ R216, R106, R216 ;  /* 0x000000d86ad87221 */ /* 0x000fe40000010000 */
[----:B------:R-:W-:Y:S02]  /*1bb0*/  FFMA.FTZ R167, R109, R106, R167 ;  /* 0x0000006a6da77223 */ /* 0x000fe400000100a7 */
[----:B------:R-:W-:Y:S02]  /*1bc0*/  FFMA.FTZ R28, R116, R208, R28 ;  /* 0x000000d0741c7223 */ /* 0x000fe4000001001c */
[----:B------:R-:W-:Y:S02]  /*1bd0*/  FFMA.FTZ R26, R117, R180, R26 ;  /* 0x000000b4751a7223 */ /* 0x000fe4000001001a */
[----:B------:R-:W-:Y:S01]  /*1be0*/  FFMA.FTZ R25, R120, R200, R25 ;  /* 0x000000c878197223 */ /* 0x000fe20000010019 */
[----:B------:R-:W-:Y:S01]  /*1bf0*/  PRMT R141, RZ, 0x7610, R141 ;  /* 0x00007610ff8d7816 */ /* 0x000fe2000000008d */
[----:B------:R-:W-:Y:S01]  /*1c00*/  FMUL.FTZ R106, R186, R106 ;  /* 0x0000006aba6a7220 */ /* 0x000fe20000410000 */
[----:B------:R-:W2:Y:S04]  /*1c10*/  LDG.E.128 R144, [R144.64] ;  /* 0x0000000490907981 */ /* 0x000ea8000c1e1d00 */
[----:B------:R-:W2:Y:S01]  /*1c20*/  LDL R186, [R1+0x3c] ;  /* 0x00003c0001ba7983 */ /* 0x000ea20000100800 */
[----:B------:R-:W-:-:S02]  /*1c30*/  FADD.FTZ R152, R104, R152 ;  /* 0x0000009868987221 */ /* 0x000fc40000010000 */
[-C--:B------:R-:W-:Y:S02]  /*1c40*/  FFMA.FTZ R153, R185, R104.reuse, R153 ;  /* 0x00000068b9997223 */ /* 0x080fe40000010099 */
[----:B------:R-:W-:Y:S02]  /*1c50*/  FADD.FTZ R218, R107, R218 ;  /* 0x000000da6bda7221 */ /* 0x000fe40000010000 */
[----:B------:R-:W-:Y:S02]  /*1c60*/  FFMA.FTZ R169, R111, R107, R169 ;  /* 0x0000006b6fa97223 */ /* 0x000fe400000100a9 */
[----:B------:R-:W-:Y:S02]  /*1c70*/  FMUL.FTZ R104, R247, R104 ;  /* 0x00000068f7687220 */ /* 0x000fe40000410000 */
[----:B------:R-:W2:Y:S01]  /*1c80*/  LDL R247, [R1+0x30] ;  /* 0x0000300001f77983 */ /* 0x000ea20000100800 */
[----:B----4-:R-:W-:-:S03]  /*1c90*/  FMUL.FTZ R139, R139, R209 ;  /* 0x000000d18b8b7220 */ /* 0x010fc60000410000 */
[----:B------:R-:W4:Y:S01]  /*1ca0*/  LDL R209, [R1+0x38] ;  /* 0x0000380001d17983 */ /* 0x000f220000100800 */
[----:B---3--:R-:W-:-:S03]  /*1cb0*/  FMUL.FTZ R138, R138, R107 ;  /* 0x0000006b8a8a7220 */ /* 0x008fc60000410000 */
[----:B------:R-:W3:Y:S01]  /*1cc0*/  LDL R107, [R1+0x34] ;  /* 0x00003400016b7983 */ /* 0x000ee20000100800 */
[----:B--2---:R-:W-:Y:S02]  /*1cd0*/  FMUL.FTZ R196, R140, R196 ;  /* 0x000000c48cc47220 */ /* 0x004fe40000410000 */
[----:B------:R-:W-:Y:S02]  /*1ce0*/  FMUL.FTZ R140, R177, R113 ;  /* 0x00000071b18c7220 */ /* 0x000fe40000410000 */
[----:B------:R-:W-:Y:S01]  /*1cf0*/  FADD.FTZ R220, R199, R220 ;  /* 0x000000dcc7dc7221 */ /* 0x000fe20000010000 */
[----:B------:R-:W2:Y:S01]  /*1d00*/  LDL R113, [R1+0x2c] ;  /* 0x00002c0001717983 */ /* 0x000ea20000100800 */
[----:B------:R-:W-:Y:S02]  /*1d10*/  FFMA.FTZ R171, R140, R199, R171 ;  /* 0x000000c78cab7223 */ /* 0x000fe400000100ab */
[----:B------:R-:W-:Y:S02]  /*1d20*/  FADD.FTZ R224, R198, R224 ;  /* 0x000000e0c6e07221 */ /* 0x000fe40000010000 */
[----:B------:R-:W-:-:S02]  /*1d30*/  FFMA.FTZ R172, R190, R198, R172 ;  /* 0x000000c6beac7223 */ /* 0x000fc400000100ac */
[----:B------:R-:W-:Y:S02]  /*1d40*/  FMUL.FTZ R186, R186, R199 ;  /* 0x000000c7baba7220 */ /* 0x000fe40000410000 */
[----:B------:R-:W-:-:S04]  /*1d50*/  FMUL.FTZ R199, R177, R115 ;  /* 0x00000073b1c77220 */ /* 0x000fc80000410000 */
[-C--:B------:R-:W-:Y:S02]  /*1d60*/  FFMA.FTZ R173, R199, R201.reuse, R173 ;  /* 0x000000c9c7ad7223 */ /* 0x080fe400000100ad */
[----:B----4-:R-:W-:Y:S02]  /*1d70*/  FMUL.FTZ R198, R209, R198 ;  /* 0x000000c6d1c67220 */ /* 0x010fe40000410000 */
[----:B------:R-:W4:Y:S01]  /*1d80*/  LDL R209, [R1+0x28] ;  /* 0x0000280001d17983 */ /* 0x000f220000100800 */
[----:B---3--:R-:W-:Y:S02]  /*1d90*/  FMUL.FTZ R201, R107, R201 ;  /* 0x000000c96bc97220 */ /* 0x008fe40000410000 */
[----:B------:R-:W-:Y:S02]  /*1da0*/  FMUL.FTZ R107, R247, R208 ;  /* 0x000000d0f76b7220 */ /* 0x000fe40000410000 */
[----:B------:R-:W3:Y:S01]  /*1db0*/  LDL R208, [R1+0x24] ;  /* 0x0000240001d07983 */ /* 0x000ee20000100800 */
[----:B--2---:R-:W-:-:S03]  /*1dc0*/  FMUL.FTZ R113, R113, R180 ;  /* 0x000000b471717220 */ /* 0x004fc60000410000 */
[----:B------:R-:W2:Y:S01]  /*1dd0*/  LDL R247, [R1+0x18] ;  /* 0x0000180001f77983 */ /* 0x000ea20000100800 */
[----:B------:R-:W-:-:S04]  /*1de0*/  FMUL.FTZ R180, R177, R118 ;  /* 0x00000076b1b47220 */ /* 0x000fc80000410000 */
[-C--:B------:R-:W-:Y:S02]  /*1df0*/  FFMA.FTZ R27, R180, R197.reuse, R27 ;  /* 0x000000c5b41b7223 */ /* 0x080fe4000001001b */
[----:B----4-:R-:W-:Y:S02]  /*1e00*/  FMUL.FTZ R118, R209, R197 ;  /* 0x000000c5d1767220 */ /* 0x010fe40000410000 */
[----:B------:R-:W4:Y:S01]  /*1e10*/  LDL R209, [R1+0x20] ;  /* 0x0000200001d17983 */ /* 0x000f220000100800 */
[----:B------:R-:W-:Y:S02]  /*1e20*/  FMUL.FTZ R197, R177, R119 ;  /* 0x00000077b1c57220 */ /* 0x000fe40000410000 */
[-C--:B---3--:R-:W-:Y:S02]  /*1e30*/  FMUL.FTZ R119, R208, R202.reuse ;  /* 0x000000cad0777220 */ /* 0x088fe40000410000 */
[----:B------:R-:W3:Y:S01]  /*1e40*/  LDL R208, [R1+0x1c] ;  /* 0x00001c0001d07983 */ /* 0x000ee20000100800 */
[----:B------:R-:W-:-:S02]  /*1e50*/  FFMA.FTZ R24, R197, R202, R24 ;  /* 0x000000cac5187223 */ /* 0x000fc40000010018 */
[----:B------:R-:W-:Y:S02]  /*1e60*/  FMUL.FTZ R202, R177, R121 ;  /* 0x00000079b1ca7220 */ /* 0x000fe40000410000 */
[----:B----4-:R-:W-:Y:S02]  /*1e70*/  FMUL.FTZ R200, R209, R200 ;  /* 0x000000c8d1c87220 */ /* 0x010fe40000410000 */
[----:B------:R-:W4:Y:S01]  /*1e80*/  LDL R209, [R1+0x14] ;  /* 0x0000140001d17983 */ /* 0x000f220000100800 */
[----:B---3--:R-:W-:-:S03]  /*1e90*/  FMUL.FTZ R121, R208, R207 ;  /* 0x000000cfd0797220 */ /* 0x008fc60000410000 */
[----:B------:R-:W3:Y:S01]  /*1ea0*/  LDL R208, [R1+0x10] ;  /* 0x0000100001d07983 */ /* 0x000ee20000100800 */
[----:B------:R-:W-:Y:S02]  /*1eb0*/  FADD.FTZ R232, R131, R232 ;  /* 0x000000e883e87221 */ /* 0x000fe40000010000 */
[-C--:B------:R-:W-:Y:S02]  /*1ec0*/  FFMA.FTZ R23, R122, R131.reuse, R23 ;  /* 0x000000837a177223 */ /* 0x080fe40000010017 */
[----:B--2---:R-:W-:Y:S02]  /*1ed0*/  FMUL.FTZ R131, R247, R131 ;  /* 0x00000083f7837220 */ /* 0x004fe40000410000 */
[----:B------:R-:W2:Y:S01]  /*1ee0*/  LDL R247, [R1+0xc] ;  /* 0x00000c0001f77983 */ /* 0x000ea20000100800 */
[----:B------:R-:W-:Y:S02]  /*1ef0*/  FADD.FTZ R231, R141, R231 ;  /* 0x000000e78de77221 */ /* 0x000fe40000010000 */
[----:B------:R-:W-:-:S02]  /*1f00*/  FFMA.FTZ R20, R123, R141, R20 ;  /* 0x0000008d7b147223 */ /* 0x000fc40000010014 */
[----:B------:R-:W-:Y:S02]  /*1f10*/  FMUL.FTZ R124, R177, R124 ;  /* 0x0000007cb17c7220 */ /* 0x000fe40000410000 */
[----:B------:R-:W-:Y:S02]  /*1f20*/  FADD.FTZ R234, R132, R234 ;  /* 0x000000ea84ea7221 */ /* 0x000fe40000010000 */
[----:B------:R-:W-:Y:S02]  /*1f30*/  FFMA.FTZ R21, R124, R132, R21 ;  /* 0x000000847c157223 */ /* 0x000fe40000010015 */
[----:B------:R-:W-:Y:S02]  /*1f40*/  FADD.FTZ R229, R207, R229 ;  /* 0x000000e5cfe57221 */ /* 0x000fe40000010000 */
[----:B------:R-:W-:Y:S02]  /*1f50*/  FFMA.FTZ R22, R202, R207, R22 ;  /* 0x000000cfca167223 */ /* 0x000fe40000010016 */
[----:B------:R-:W2:Y:S01]  /*1f60*/  LDL R207, [R1] ;  /* 0x0000000001cf7983 */ /* 0x000ea20000100800 */
[----:B------:R-:W-:-:S02]  /*1f70*/  FADD.FTZ R115, RZ, R181 ;  /* 0x000000b5ff737221 */ /* 0x000fc40000010000 */
[----:B------:R-:W-:Y:S02]  /*1f80*/  FFMA.FTZ R114, R88, R181, RZ ;  /* 0x000000b558727223 */ /* 0x000fe400000100ff */
        /* <DEDUP_REMOVED lines=20> */
[----:B----4-:R-:W-:Y:S02]  /*20d0*/  FMUL.FTZ R141, R209, R141 ;  /* 0x0000008dd18d7220 */ /* 0x010fe40000410000 */
[----:B------:R-:W4:Y:S01]  /*20e0*/  LDL R209, [R1+0x8] ;  /* 0x0000080001d17983 */ /* 0x000f220000100800 */
[----:B---3--:R-:W-:-:S03]  /*20f0*/  FMUL.FTZ R132, R208, R132 ;  /* 0x00000084d0847220 */ /* 0x008fc60000410000 */
[----:B------:R-:W3:Y:S01]  /*2100*/  LDL R208, [R1+0x4] ;  /* 0x0000040001d07983 */ /* 0x000ee20000100800 */
        /* <DEDUP_REMOVED lines=40> */
[----:B--2---:R-:W-:Y:S02]  /*2390*/  FMUL.FTZ R142, R247, R142 ;  /* 0x0000008ef78e7220 */ /* 0x004fe40000410000 */
[----:B------:R-:W-:Y:S02]  /*23a0*/  FADD.FTZ R115, R115, R132 ;  /* 0x0000008473737221 */ /* 0x000fe40000010000 */
[----:B------:R-:W-:Y:S01]  /*23b0*/  FFMA.FTZ R114, R124, R132, R114 ;  /* 0x000000847c727223 */ /* 0x000fe20000010072 */
[----:B------:R-:W-:Y:S01]  /*23c0*/  PRMT R143, RZ, 0x7610, R143 ;  /* 0x00007610ff8f7816 */ /* 0x000fe2000000008f */
[----:B------:R-:W-:-:S02]  /*23d0*/  FADD.FTZ R236, R133, R236 ;  /* 0x000000ec85ec7221 */ /* 0x000fc40000010000 */
[----:B------:R-:W-:Y:S02]  /*23e0*/  FFMA.FTZ R19, R126, R133, R19 ;  /* 0x000000857e137223 */ /* 0x000fe40000010013 */
[----:B------:R-:W-:Y:S02]  /*23f0*/  FMUL.FTZ R127, R177, R127 ;  /* 0x0000007fb17f7220 */ /* 0x000fe40000410000 */
[----:B------:R-:W-:Y:S02]  /*2400*/  FADD.FTZ R115, R115, R142 ;  /* 0x0000008e73737221 */ /* 0x000fe40000010000 */
[----:B------:R-:W-:Y:S01]  /*2410*/  FFMA.FTZ R114, R125, R142, R114 ;  /* 0x0000008e7d727223 */ /* 0x000fe20000010072 */
[----:B------:R-:W-:Y:S01]  /*2420*/  PRMT R134, RZ, 0x5410, R144 ;  /* 0x00005410ff867816 */ /* 0x000fe20000000090 */
[----:B------:R-:W-:Y:S02]  /*2430*/  FADD.FTZ R235, R143, R235 ;  /* 0x000000eb8feb7221 */ /* 0x000fe40000010000 */
[----:B------:R-:W-:-:S02]  /*2440*/  FFMA.FTZ R16, R127, R143, R16 ;  /* 0x0000008f7f107223 */ /* 0x000fc40000010010 */
[C---:B------:R-:W-:Y:S01]  /*2450*/  FMUL.FTZ R128, R177.reuse, R128 ;  /* 0x00000080b1807220 */ /* 0x040fe20000410000 */
[----:B------:R-:W-:Y:S01]  /*2460*/  PRMT R144, RZ, 0x7610, R144 ;  /* 0x00007610ff907816 */ /* 0x000fe20000000090 */
[----:B------:R-:W-:Y:S01]  /*2470*/  FADD.FTZ R238, R134, R238 ;  /* 0x000000ee86ee7221 */ /* 0x000fe20000010000 */
[----:B------:R-:W-:Y:S01]  /*2480*/  PRMT R135, RZ, 0x5410, R145 ;  /* 0x00005410ff877816 */ /* 0x000fe20000000091 */
[-C--:B------:R-:W-:Y:S02]  /*2490*/  FFMA.FTZ R17, R128, R134.reuse, R17 ;  /* 0x0000008680117223 */ /* 0x080fe40000010011 */
[----:B------:R-:W-:Y:S02]  /*24a0*/  FMUL.FTZ R129, R177, R129 ;  /* 0x00000081b1817220 */ /* 0x000fe40000410000 */
[----:B------:R-:W-:Y:S02]  /*24b0*/  FMUL.FTZ R134, R207, R134 ;  /* 0x00000086cf867220 */ /* 0x000fe40000410000 */
[----:B------:R-:W-:-:S02]  /*24c0*/  FMUL.FTZ R130, R177, R130 ;  /* 0x00000082b1827220 */ /* 0x000fc40000410000 */
[----:B------:R-:W-:Y:S02]  /*24d0*/  FADD.FTZ R237, R144, R237 ;  /* 0x000000ed90ed7221 */ /* 0x000fe40000010000 */
[-C--:B------:R-:W-:Y:S01]  /*24e0*/  FFMA.FTZ R14, R129, R144.reuse, R14 ;  /* 0x00000090810e7223 */ /* 0x080fe2000001000e */
[----:B------:R-:W-:Y:S01]  /*24f0*/  PRMT R145, RZ, 0x7610, R145 ;  /* 0x00007610ff917816 */ /* 0x000fe20000000091 */
[----:B------:R-:W-:Y:S02]  /*2500*/  FMUL.FTZ R144, R252, R144 ;  /* 0x00000090fc907220 */ /* 0x000fe40000410000 */
[----:B------:R-:W-:Y:S02]  /*2510*/  FADD.FTZ R240, R135, R240 ;  /* 0x000000f087f07221 */ /* 0x000fe40000010000 */
[-C--:B------:R-:W-:Y:S02]  /*2520*/  FFMA.FTZ R15, R130, R135.reuse, R15 ;  /* 0x00000087820f7223 */ /* 0x080fe4000001000f */
[----:B------:R-:W-:-:S02]  /*2530*/  FMUL.FTZ R207, R251, R135 ;  /* 0x00000087fbcf7220 */ /* 0x000fc40000410000 */
[----:B------:R-:W-:Y:S01]  /*2540*/  FMUL.FTZ R135, R177, R210 ;  /* 0x000000d2b1877220 */ /* 0x000fe20000410000 */
[----:B------:R-:W-:Y:S01]  /*2550*/  PRMT R136, RZ, 0x5410, R146 ;  /* 0x00005410ff887816 */ /* 0x000fe20000000092 */
[----:B------:R-:W-:Y:S02]  /*2560*/  FADD.FTZ R239, R145, R239 ;  /* 0x000000ef91ef7221 */ /* 0x000fe40000010000 */
[----:B------:R-:W-:Y:S01]  /*2570*/  FFMA.FTZ R12, R135, R145, R12 ;  /* 0x00000091870c7223 */ /* 0x000fe2000001000c */
[----:B------:R-:W-:Y:S01]  /*2580*/  PRMT R146, RZ, 0x7610, R146 ;  /* 0x00007610ff927816 */ /* 0x000fe20000000092 */
[----:B------:R-:W-:Y:S01]  /*2590*/  FADD.FTZ R242, R136, R242 ;  /* 0x000000f288f27221 */ /* 0x000fe20000010000 */
[----:B------:R-:W-:-:S03]  /*25a0*/  PRMT R137, RZ, 0x5410, R147 ;  /* 0x00005410ff897816 */ /* 0x000fc60000000093 */
[----:B------:R-:W-:Y:S02]  /*25b0*/  FADD.FTZ R241, R146, R241 ;  /* 0x000000f192f17221 */ /* 0x000fe40000010000 */
[----:B------:R-:W-:Y:S01]  /*25c0*/  FMUL.FTZ R210, R248, R146 ;  /* 0x00000092f8d27220 */ /* 0x000fe20000410000 */
[----:B------:R-:W-:Y:S01]  /*25d0*/  PRMT R147, RZ, 0x7610, R147 ;  /* 0x00007610ff937816 */ /* 0x000fe20000000093 */
[----:B------:R-:W-:-:S04]  /*25e0*/  FADD.FTZ R244, R137, R244 ;  /* 0x000000f489f47221 */ /* 0x000fc80000010000 */
[----:B------:R-:W-:Y:S02]  /*25f0*/  FADD.FTZ R243, R147, R243 ;  /* 0x000000f393f37221 */ /* 0x000fe40000010000 */
[----:B----4-:R-:W-:-:S04]  /*2600*/  FMUL.FTZ R133, R209, R133 ;  /* 0x00000085d1857220 */ /* 0x010fc80000410000 */
[----:B------:R-:W-:Y:S02]  /*2610*/  FADD.FTZ R115, R115, R133 ;  /* 0x0000008573737221 */ /* 0x000fe40000010000 */
[----:B---3--:R-:W-:Y:S02]  /*2620*/  FMUL.FTZ R143, R208, R143 ;  /* 0x0000008fd08f7220 */ /* 0x008fe40000410000 */
        /* <DEDUP_REMOVED lines=11> */
[----:B------:R-:W-:Y:S02]  /*26e0*/  FMUL.FTZ R209, R177, R212 ;  /* 0x000000d4b1d17220 */ /* 0x000fe40000410000 */
[-C--:B------:R-:W-:Y:S02]  /*26f0*/  FFMA.FTZ R13, R145, R136.reuse, R13 ;  /* 0x00000088910d7223 */ /* 0x080fe4000001000d */
[----:B------:R-:W-:Y:S02]  /*2700*/  FMUL.FTZ R136, R249, R136 ;  /* 0x00000088f9887220 */ /* 0x000fe40000410000 */
[----:B------:R-:W-:Y:S02]  /*2710*/  FADD.FTZ R115, R115, R208 ;  /* 0x000000d073737221 */ /* 0x000fe40000010000 */
[----:B------:R-:W-:-:S02]  /*2720*/  FFMA.FTZ R114, R135, R208, R114 ;  /* 0x000000d087727223 */ /* 0x000fc40000010072 */
[----:B------:R-:W-:Y:S02]  /*2730*/  FFMA.FTZ R10, R209, R146, R10 ;  /* 0x00000092d10a7223 */ /* 0x000fe4000001000a */
[----:B------:R-:W-:Y:S02]  /*2740*/  FMUL.FTZ R146, R177, R223 ;  /* 0x000000dfb1927220 */ /* 0x000fe40000410000 */
[----:B------:R-:W-:Y:S02]  /*2750*/  FADD.FTZ R115, R115, R136 ;  /* 0x0000008873737221 */ /* 0x000fe40000010000 */
[----:B------:R-:W-:Y:S02]  /*2760*/  FFMA.FTZ R114, R145, R136, R114 ;  /* 0x0000008891727223 */ /* 0x000fe40000010072 */
[-C--:B------:R-:W-:Y:S02]  /*2770*/  FFMA.FTZ R11, R146, R137.reuse, R11 ;  /* 0x00000089920b7223 */ /* 0x080fe4000001000b */
[----:B------:R-:W-:-:S02]  /*2780*/  FMUL.FTZ R211, R246, R137 ;  /* 0x00000089f6d37220 */ /* 0x000fc40000410000 */
[----:B------:R-:W-:Y:S02]  /*2790*/  FMUL.FTZ R137, R177, R213 ;  /* 0x000000d5b1897220 */ /* 0x000fe40000410000 */
[----:B------:R-:W-:Y:S02]  /*27a0*/  FADD.FTZ R115, R115, R210 ;  /* 0x000000d273737221 */ /* 0x000fe40000010000 */
[----:B------:R-:W-:Y:S02]  /*27b0*/  FFMA.FTZ R114, R209, R210, R114 ;  /* 0x000000d2d1727223 */ /* 0x000fe40000010072 */
[-C--:B------:R-:W-:Y:S02]  /*27c0*/  FFMA.FTZ R30, R137, R147.reuse, R30 ;  /* 0x00000093891e7223 */ /* 0x080fe4000001001e */
[----:B------:R-:W-:Y:S02]  /*27d0*/  FMUL.FTZ R147, R245, R147 ;  /* 0x00000093f5937220 */ /* 0x000fe40000410000 */
[----:B------:R-:W-:-:S02]  /*27e0*/  FADD.FTZ R115, R115, R211 ;  /* 0x000000d373737221 */ /* 0x000fc40000010000 */
[----:B------:R-:W-:Y:S02]  /*27f0*/  FFMA.FTZ R114, R146, R211, R114 ;  /* 0x000000d392727223 */ /* 0x000fe40000010072 */
[----:B------:R-:W-:Y:S02]  /*2800*/  FADD.FTZ R223, R115, R147 ;  /* 0x0000009373df7221 */ /* 0x000fe40000010000 */
[----:B------:R-:W-:Y:S01]  /*2810*/  FFMA.FTZ R213, R137, R147, R114 ;  /* 0x0000009389d57223 */ /* 0x000fe20000010072 */
[----:B------:R-:W-:Y:S05]  /*2820*/  BRA.DIV ~URZ, `(.L_x_1031) ;  /* 0x000038627f007947 */ /* 0x000fea000b800000 */
[----:B------:R0:W1:Y:S02]  /*2830*/  SHFL.BFLY PT, R247, R223, 0x1, 0x1f ;  /* 0x0c201f00dff77f89 */ /* 0x00006400000e0000 */
.L_x_1035:
        /* <DEDUP_REMOVED lines=18> */
.L_x_1036:
[----:B--2---:R-:W-:Y:S01]  /*2960*/  FADD.FTZ R247, R247, R223 ;  /* 0x000000dff7f77221 */ /* 0x004fe20000010000 */
[----:B------:R-:W-:Y:S01]  /*2970*/  ISETP.NE.U32.AND P1, PT, RZ, c[0x0][0x218], PT ;  /* 0x00008600ff007a0c */ /* 0x000fe20003f25070 */
[----:B01----:R-:W-:Y:S01]  /*2980*/  FADD.FTZ R213, R114, R213 ;  /* 0x000000d572d57221 */ /* 0x003fe20000010000 */
[C---:B-----5:R-:W-:Y:S01]  /*2990*/  LOP3.LUT P5, RZ, R94.reuse, 0xff0000, RZ, 0xc0, !PT ;  /* 0x00ff00005eff7812 */ /* 0x060fe200078ac0ff */
[----:B------:R-:W-:Y:S01]  /*29a0*/  FMUL.FTZ R212, R247, c[0x0][0x1e0] ;  /* 0x00007800f7d47a20 */ /* 0x000fe20000410000 */
[----:B------:R-:W-:Y:S01]  /*29b0*/  ISETP.NE.AND.EX P1, PT, RZ, c[0x0][0x21c], PT, P1 ;  /* 0x00008700ff007a0c */ /* 0x000fe20003f25310 */
[----:B------:R-:W-:Y:S01]  /*29c0*/  FMUL.FTZ R213, R213, c[0x0][0x1e0] ;  /* 0x00007800d5d57a20 */ /* 0x000fe20000410000 */
[----:B------:R-:W-:Y:S01]  /*29d0*/  LOP3.LUT P4, RZ, R94, 0xff000000, RZ, 0xc0, !PT ;  /* 0xff0000005eff7812 */ /* 0x000fe2000788c0ff */
[----:B------:R-:W-:Y:S01]  /*29e0*/  IMAD.MOV.U32 R114, RZ, RZ, R94 ;  /* 0x000000ffff727224 */ /* 0x000fe200078e005e */
[----:B------:R-:W-:Y:S02]  /*29f0*/  FSEL R212, R212, RZ, !P2 ;  /* 0x000000ffd4d47208 */ /* 0x000fe40005000000 */
[----:B------:R-:W-:-:S02]  /*2a00*/  @P0 LOP3.LUT P6, RZ, R157, 0xff000000, RZ, 0xc0, !PT ;  /* 0xff0000009dff0812 */ /* 0x000fc400078cc0ff */
[----:B------:R-:W-:Y:S01]  /*2a10*/  LOP3.LUT P3, RZ, R114, 0xff, RZ, 0xc0, !PT ;  /* 0x000000ff72ff7812 */ /* 0x000fe2000786c0ff */
[-CC-:B------:R-:W-:Y:S01]  /*2a20*/  FFMA.FTZ R88, R88, R213.reuse, R212.reuse ;  /* 0x000000d558587223 */ /* 0x180fe200000100d4 */
[----:B------:R-:W-:Y:S01]  /*2a30*/  @P0 MOV R114, R156 ;  /* 0x0000009c00720202 */ /* 0x000fe20000000f00 */
[----:B------:R-:W-:Y:S02]  /*2a40*/  FFMA.FTZ R89, R89, R213, R212 ;  /* 0x000000d559597223 */ /* 0x000fe400000100d4 */
[----:B------:R-:W-:Y:S01]  /*2a50*/  FADD.FTZ R88, R181, -R88 ;  /* 0x80000058b5587221 */ /* 0x000fe20000010000 */
[----:B------:R-:W-:Y:S01]  /*2a60*/  @P0 LOP3.LUT P2, RZ, R114, 0xff, RZ, 0xc0, !PT ;  /* 0x000000ff72ff0812 */ /* 0x000fe2000784c0ff */
[----:B------:R-:W-:Y:S02]  /*2a70*/  FADD.FTZ R89, R182, -R89 ;  /* 0x80000059b6597221 */ /* 0x000fe40000010000 */
[C---:B------:R-:W-:Y:S02]  /*2a80*/  FMUL.FTZ R88, R177.reuse, R88 ;  /* 0x00000058b1587220 */ /* 0x040fe40000410000 */
[----:B------:R-:W-:-:S02]  /*2a90*/  FMUL.FTZ R89, R177, R89 ;  /* 0x00000059b1597220 */ /* 0x000fc40000410000 */
[----:B------:R-:W-:Y:S02]  /*2aa0*/  @P1 FADD.FTZ R88, R36, R88 ;  /* 0x0000005824581221 */ /* 0x000fe40000010000 */
[----:B------:R-:W-:Y:S02]  /*2ab0*/  FFMA.FTZ R90, R90, R213, R212 ;  /* 0x000000d55a5a7223 */ /* 0x000fe400000100d4 */
[----:B------:R-:W-:Y:S02]  /*2ac0*/  FMUL.FTZ R114, R88, c[0x0][0x1e8] ;  /* 0x00007a0058727a20 */ /* 0x000fe40000410000 */
[----:B------:R-:W-:Y:S02]  /*2ad0*/  @P1 FADD.FTZ R89, R37, R89 ;  /* 0x0000005925591221 */ /* 0x000fe40000010000 */
[----:B------:R-:W-:Y:S01]  /*2ae0*/  FADD.FTZ R90, R92, -R90 ;  /* 0x8000005a5c5a7221 */ /* 0x000fe20000010000 */
[----:B------:R-:W-:Y:S01]  /*2af0*/  @P0 FSEL R115, R114, RZ, P2 ;  /* 0x000000ff72730208 */ /* 0x000fe20001000000 */
[----:B------:R-:W-:Y:S01]  /*2b00*/  FMUL.FTZ R181, R89, c[0x0][0x1e8] ;  /* 0x00007a0059b57a20 */ /* 0x000fe20000410000 */
[----:B------:R-:W-:Y:S01]  /*2b10*/  @P0 LOP3.LUT P2, RZ, R156, 0xff00, RZ, 0xc0, !PT ;  /* 0x0000ff009cff0812 */ /* 0x000fe2000784c0ff */
[----:B------:R-:W-:Y:S01]  /*2b20*/  FMUL.FTZ R90, R177, R90 ;  /* 0x0000005ab15a7220 */ /* 0x000fe20000410000 */
[----:B------:R-:W-:Y:S01]  /*2b30*/  @P0 F2FP.BF16.PACK_AB R115, RZ, R115 ;  /* 0x00000073ff73023e */ /* 0x000fe200000010ff */
[----:B------:R-:W-:-:S02]  /*2b40*/  FFMA.FTZ R91, R91, R213, R212 ;  /* 0x000000d55b5b7223 */ /* 0x000fc400000100d4 */
[----:B------:R-:W-:Y:S01]  /*2b50*/  @P1 FADD.FTZ R90, R38, R90 ;  /* 0x0000005a265a1221 */ /* 0x000fe20000010000 */
[----:B------:R-:W-:Y:S01]  /*2b60*/  @P0 PRMT R76, R115, 0x7610, R76 ;  /* 0x00007610734c0816 */ /* 0x000fe2000000004c */
[----:B------:R-:W-:Y:S01]  /*2b70*/  FADD.FTZ R91, R183, -R91 ;  /* 0x8000005bb75b7221 */ /* 0x000fe20000010000 */
[----:B------:R-:W-:Y:S01]  /*2b80*/  @P0 FSEL R115, R181, RZ, P2 ;  /* 0x000000ffb5730208 */ /* 0x000fe20001000000 */
[----:B------:R-:W-:Y:S01]  /*2b90*/  FMUL.FTZ R92, R90, c[0x0][0x1e8] ;  /* 0x00007a005a5c7a20 */ /* 0x000fe20000410000 */
[----:B------:R-:W-:Y:S01]  /*2ba0*/  @P0 LOP3.LUT P2, RZ, R156, 0xff0000, RZ, 0xc0, !PT ;  /* 0x00ff00009cff0812 */ /* 0x000fe2000784c0ff */
[----:B------:R-:W-:Y:S01]  /*2bb0*/  FMUL.FTZ R91, R177, R91 ;  /* 0x0000005bb15b7220 */ /* 0x000fe20000410000 */
[----:B------:R-:W-:Y:S01]  /*2bc0*/  @P0 F2FP.BF16.PACK_AB R115, RZ, R115 ;  /* 0x00000073ff73023e */ /* 0x000fe200000010ff */
[--C-:B------:R-:W-:Y:S02]  /*2bd0*/  FFMA.FTZ R187, R187, R213, R212.reuse ;  /* 0x000000d5bbbb7223 */ /* 0x100fe400000100d4 */
        /* <DEDUP_REMOVED lines=13> */
[----:B------:R-:W-:Y:S01]  /*2cb0*/  FFMA.FTZ R189, R189, R213, R212 ;  /* 0x000000d5bdbd7223 */ /* 0x000fe200000100d4 */
[----:B------:R-:W-:Y:S01]  /*2cc0*/  @P0 LOP3.LUT P2, RZ, R157, 0xff, RZ, 0xc0, !PT ;  /* 0x000000ff9dff0812 */ /* 0x000fe2000784c0ff */
[----:B------:R-:W-:Y:S01]  /*2cd0*/  FMUL.FTZ R187, R177, R188 ;  /* 0x000000bcb1bb7220 */ /* 0x000fe20000410000 */
[----:B------:R-:W-:Y:S01]  /*2ce0*/  @P0 F2FP.BF16.PACK_AB R115, RZ, R115 ;  /* 0x00000073ff73023e */ /* 0x000fe200000010ff */
[----:B------:R-:W-:Y:S02]  /*2cf0*/  FADD.FTZ R189, R204, -R189 ;  /* 0x800000bdccbd7221 */ /* 0x000fe40000010000 */
[----:B------:R-:W-:Y:S01]  /*2d00*/  @P1 FADD.FTZ R187, R41, R187 ;  /* 0x000000bb29bb1221 */ /* 0x000fe20000010000 */
[----:B------:R-:W-:Y:S01]  /*2d10*/  @P0 PRMT R77, R77, 0x5410, R115 ;  /* 0x000054104d4d0816 */ /* 0x000fe20000000073 */
[----:B------:R-:W-:-:S02]  /*2d20*/  FMUL.FTZ R115, R93, c[0x0][0x1e8] ;  /* 0x00007a005d737a20 */ /* 0x000fc40000410000 */
[----:B------:R-:W-:Y:S02]  /*2d30*/  FMUL.FTZ R223, R187, c[0x0][0x1e8] ;  /* 0x00007a00bbdf7a20 */ /* 0x000fe40000410000 */
[----:B------:R-:W-:Y:S01]  /*2d40*/  FMUL.FTZ R188, R177, R189 ;  /* 0x000000bdb1bc7220 */ /* 0x000fe20000410000 */
[----:B------:R-:W-:Y:S01]  /*2d50*/  @P0 FSEL R183, R115, RZ, P2 ;  /* 0x000000ff73b70208 */ /* 0x000fe20001000000 */
[----:B------:R-:W-:Y:S01]  /*2d60*/  FFMA.FTZ R205, R205, R213, R212 ;  /* 0x000000d5cdcd7223 */ /* 0x000fe200000100d4 */
[----:B------:R-:W-:Y:S01]  /*2d70*/  @P0 LOP3.LUT P2, RZ, R157, 0xff00, RZ, 0xc0, !PT ;  /* 0x0000ff009dff0812 */ /* 0x000fe2000784c0ff */
[----:B------:R-:W-:Y:S01]  /*2d80*/  @P1 FADD.FTZ R188, R42, R188 ;  /* 0x000000bc2abc1221 */ /* 0x000fe20000010000 */
[----:B------:R-:W-:Y:S01]  /*2d90*/  @P0 F2FP.BF16.PACK_AB R183, RZ, R183 ;  /* 0x000000b7ffb7023e */ /* 0x000fe200000010ff */
[----:B------:R-:W-:Y:S01]  /*2da0*/  FADD.FTZ R205, R206, -R205 ;  /* 0x800000cdcecd7221 */ /* 0x000fe20000010000 */
[----:B------:R-:W-:Y:S01]  /*2db0*/  P2R R206, PR, RZ, 0x10 ;  /* 0x00000010ffce7803 */ /* 0x000fe20000000000 */
[----:B------:R-:W-:Y:S01]  /*2dc0*/  FMUL.FTZ R204, R188, c[0x0][0x1e8] ;  /* 0x00007a00bccc7a20 */ /* 0x000fe20000410000 */
[----:B------:R-:W-:Y:S01]  /*2dd0*/  @P0 PRMT R78, R183, 0x7610, R78 ;  /* 0x00007610b74e0816 */ /* 0x000fe2000000004e */
[----:B------:R-:W-:Y:S01]  /*2de0*/  FMUL.FTZ R189, R177, R205 ;  /* 0x000000cdb1bd7220 */ /* 0x000fe20000410000 */
[----:B------:R-:W-:Y:S01]  /*2df0*/  @P0 FSEL R183, R223, RZ, P2 ;  /* 0x000000ffdfb70208 */ /* 0x000fe20001000000 */
[--C-:B------:R-:W-:Y:S01]  /*2e00*/  FFMA.FTZ R185, R185, R213, R212.reuse ;  /* 0x000000d5b9b97223 */ /* 0x100fe200000100d4 */
[----:B------:R-:W-:Y:S01]  /*2e10*/  @P0 LOP3.LUT P2, RZ, R157, 0xff0000, RZ, 0xc0, !PT ;  /* 0x00ff00009dff0812 */ /* 0x000fe2000784c0ff */
[----:B------:R-:W-:Y:S01]  /*2e20*/  @P1 FADD.FTZ R189, R43, R189 ;  /* 0x000000bd2bbd1221 */ /* 0x000fe20000010000 */
[----:B------:R-:W-:Y:S01]  /*2e30*/  @P0 F2FP.BF16.PACK_AB R183, RZ, R183 ;  /* 0x000000b7ffb7023e */ /* 0x000fe200000010ff */
[-CC-:B------:R-:W-:Y:S01]  /*2e40*/  FFMA.FTZ R184, R184, R213.reuse, R212.reuse ;  /* 0x000000d5b8b87223 */ /* 0x180fe200000100d4 */
[----:B------:R-:W-:Y:S01]  /*2e50*/  P2R R205, PR, RZ, 0x20 ;  /* 0x00000020ffcd7803 */ /* 0x000fe20000000000 */
[----:B------:R-:W-:Y:S01]  /*2e60*/  FFMA.FTZ R192, R192, R213, R212 ;  /* 0x000000d5c0c07223 */ /* 0x000fe200000100d4 */
[----:B------:R-:W-:Y:S01]  /*2e70*/  @P0 PRMT R78, R78, 0x5410, R183 ;  /* 0x000054104e4e0816 */ /* 0x000fe200000000b7 */
[----:B------:R-:W-:Y:S01]  /*2e80*/  FADD.FTZ R104, R104, -R185 ;  /* 0x800000b968687221 */ /* 0x000fe20000010000 */
[----:B------:R-:W-:Y:S01]  /*2e90*/  @P0 FSEL R183, R204, RZ, P2 ;  /* 0x000000ffccb70208 */ /* 0x000fe20001000000 */
[----:B------:R-:W-:Y:S01]  /*2ea0*/  FADD.FTZ R193, R193, -R184 ;  /* 0x800000b8c1c17221 */ /* 0x000fe20000010000 */
[----:B------:R-:W-:Y:S01]  /*2eb0*/  LOP3.LUT P2, RZ, R94, 0xff00, RZ, 0xc0, !PT ;  /* 0x0000ff005eff7812 */ /* 0x000fe2000784c0ff */
[----:B------:R-:W-:Y:S01]  /*2ec0*/  FADD.FTZ R105, R105, -R192 ;  /* 0x800000c069697221 */ /* 0x000fe20000010000 */
[----:B------:R-:W-:Y:S01]  /*2ed0*/  @P0 F2FP.BF16.PACK_AB R183, RZ, R183 ;  /* 0x000000b7ffb7023e */ /* 0x000fe200000010ff */
[----:B------:R-:W-:Y:S01]  /*2ee0*/  FMUL.FTZ R193, R177, R193 ;  /* 0x000000c1b1c17220 */ /* 0x000fe20000410000 */
[----:B------:R-:W-:Y:S01]  /*2ef0*/  P2R R203, PR, RZ, 0x4 ;  /* 0x00000004ffcb7803 */ /* 0x000fe20000000000 */
[-CC-:B------:R-:W-:Y:S01]  /*2f00*/  FFMA.FTZ R108, R108, R213.reuse, R212.reuse ;  /* 0x000000d56c6c7223 */ /* 0x180fe200000100d4 */
[----:B------:R-:W-:Y:S01]  /*2f10*/  @P0 PRMT R79, R183, 0x7610, R79 ;  /* 0x00007610b74f0816 */ /* 0x000fe2000000004f */
[----:B------:R-:W-:Y:S01]  /*2f20*/  @P1 FADD.FTZ R193, R44, R193 ;  /* 0x000000c12cc11221 */ /* 0x000fe20000010000 */
[----:B------:R-:W-:Y:S01]  /*2f30*/  FSEL R183, R114, RZ, P3 ;  /* 0x000000ff72b77208 */ /* 0x000fe20001800000 */
[----:B------:R-:W-:Y:S01]  /*2f40*/  FMUL.FTZ R114, R189, c[0x0][0x1e8] ;  /* 0x00007a00bd727a20 */ /* 0x000fe20000410000 */
[----:B------:R-:W-:Y:S01]  /*2f50*/  LOP3.LUT P2, RZ, R95, 0xff, RZ, 0xc0, !PT ;  /* 0x000000ff5fff7812 */ /* 0x000fe2000784c0ff */
[-CC-:B------:R-:W-:Y:S01]  /*2f60*/  FFMA.FTZ R111, R111, R213.reuse, R212.reuse ;  /* 0x000000d56f6f7223 */ /* 0x180fe200000100d4 */
[C---:B------:R-:W-:Y:S01]  /*2f70*/  LOP3.LUT P3, RZ, R95.reuse, 0xff00, RZ, 0xc0, !PT ;  /* 0x0000ff005fff7812 */ /* 0x040fe2000786c0ff */
[-C--:B------:R-:W-:Y:S01]  /*2f80*/  FFMA.FTZ R112, R112, R213.reuse, R212 ;  /* 0x000000d570707223 */ /* 0x080fe200000100d4 */
[C---:B------:R-:W-:Y:S01]  /*2f90*/  LOP3.LUT P4, RZ, R95.reuse, 0xff0000, RZ, 0xc0, !PT ;  /* 0x00ff00005fff7812 */ /* 0x040fe2000788c0ff */
[----:B------:R-:W-:Y:S01]  /*2fa0*/  FADD.FTZ R138, R138, -R111 ;  /* 0x8000006f8a8a7221 */ /* 0x000fe20000010000 */
[----:B------:R-:W-:Y:S01]  /*2fb0*/  LOP3.LUT P5, RZ, R95, 0xff000000, RZ, 0xc0, !PT ;  /* 0xff0000005fff7812 */ /* 0x000fe200078ac0ff */
[----:B------:R-:W-:Y:S01]  /*2fc0*/  FADD.FTZ R139, R139, -R112 ;  /* 0x800000708b8b7221 */ /* 0x000fe20000010000 */
[----:B------:R-:W-:Y:S01]  /*2fd0*/  @P0 FSEL R95, R114, RZ, P6 ;  /* 0x000000ff725f0208 */ /* 0x000fe20003000000 */
[----:B------:R-:W-:Y:S01]  /*2fe0*/  FMUL.FTZ R138, R177, R138 ;  /* 0x0000008ab18a7220 */ /* 0x000fe20000410000 */
[----:B------:R-:W-:Y:S01]  /*2ff0*/  ISETP.NE.AND P6, PT, R203, RZ, PT ;  /* 0x000000ffcb00720c */ /* 0x000fe20003fc5270 */
[----:B------:R-:W-:Y:S01]  /*3000*/  FFMA.FTZ R140, R140, R213, R212 ;  /* 0x000000d58c8c7223 */ /* 0x000fe200000100d4 */
[----:B------:R-:W-:Y:S01]  /*3010*/  FSEL R203, R115, RZ, P2 ;  /* 0x000000ff73cb7208 */ /* 0x000fe20001000000 */
[----:B------:R-:W-:Y:S01]  /*3020*/  @P1 FADD.FTZ R138, R51, R138 ;  /* 0x0000008a338a1221 */ /* 0x000fe20000010000 */
[----:B------:R-:W-:Y:S01]  /*3030*/  ISETP.NE.U32.AND P2, PT, RZ, c[0x0][0x258], PT ;  /* 0x00009600ff007a0c */ /* 0x000fe20003f45070 */
[----:B------:R-:W-:Y:S01]  /*3040*/  FADD.FTZ R186, R186, -R140 ;  /* 0x8000008cbaba7221 */ /* 0x000fe20000010000 */
[----:B------:R-:W-:Y:S01]  /*3050*/  @P0 F2FP.BF16.PACK_AB R95, RZ, R95 ;  /* 0x0000005fff5f023e */ /* 0x000fe200000010ff */
[-CC-:B------:R-:W-:Y:S01]  /*3060*/  FFMA.FTZ R192, R190, R213.reuse, R212.reuse ;  /* 0x000000d5bec07223 */ /* 0x180fe200000100d4 */
[----:B------:R-:W-:Y:S01]  /*3070*/  ISETP.NE.AND.EX P2, PT, RZ, c[0x0][0x25c], PT, P2 ;  /* 0x00009700ff007a0c */ /* 0x000fe20003f45320 */
[-C--:B------:R-:W-:Y:S01]  /*3080*/  FFMA.FTZ R190, R199, R213.reuse, R212 ;  /* 0x000000d5c7be7223 */ /* 0x080fe200000100d4 */
[----:B------:R-:W-:Y:S01]  /*3090*/  @P0 PRMT R79, R79, 0x5410, R95 ;  /* 0x000054104f4f0816 */ /* 0x000fe2000000005f */
[----:B------:R-:W-:Y:S01]  /*30a0*/  FADD.FTZ R192, R198, -R192 ;  /* 0x800000c0c6c07221 */ /* 0x000fe20000010000 */
[----:B------:R-:W-:Y:S01]  /*30b0*/  FSEL R95, R204, RZ, P4 ;  /* 0x000000ffcc5f7208 */ /* 0x000fe20002000000 */
[----:B------:R-:W-:Y:S01]  /*30c0*/  FADD.FTZ R190, R201, -R190 ;  /* 0x800000bec9be7221 */ /* 0x000fe20000010000 */
[----:B------:R-:W-:Y:S01]  /*30d0*/  FSEL R94, R223, RZ, P3 ;  /* 0x000000ffdf5e7208 */ /* 0x000fe20001800000 */
[-C--:B------:R-:W-:Y:S01]  /*30e0*/  FFMA.FTZ R116, R116, R213.reuse, R212 ;  /* 0x000000d574747223 */ /* 0x080fe200000100d4 */
[----:B------:R-:W-:Y:S01]  /*30f0*/  FSEL R204, R114, RZ, P5 ;  /* 0x000000ff72cc7208 */ /* 0x000fe20002800000 */
[----:B------:R-:W-:Y:S01]  /*3100*/  FMUL.FTZ R192, R177, R192 ;  /* 0x000000c0b1c07220 */ /* 0x000fe20000410000 */
[----:B------:R-:W-:Y:S01]  /*3110*/  ISETP.NE.AND P4, PT, R206, RZ, PT ;  /* 0x000000ffce00720c */ /* 0x000fe20003f85270 */
[----:B------:R-:W-:Y:S01]  /*3120*/  FADD.FTZ R107, R107, -R116 ;  /* 0x800000746b6b7221 */ /* 0x000fe20000010000 */
[----:B------:R-:W-:Y:S01]  /*3130*/  ISETP.NE.AND P5, PT, R205, RZ, PT ;  /* 0x000000ffcd00720c */ /* 0x000fe20003fa5270 */
[----:B------:R-:W-:Y:S01]  /*3140*/  FMUL.FTZ R190, R177, R190 ;  /* 0x000000beb1be7220 */ /* 0x000fe20000410000 */
[----:B------:R-:W-:Y:S01]  /*3150*/  @P2 LEA R114, P3, R179, c[0x0][0x258], 0x5 ;  /* 0x00009600b3722a11 */ /* 0x000fe200078628ff */
[----:B------:R-:W-:Y:S01]  /*3160*/  @P1 FADD.FTZ R192, R54, R192 ;  /* 0x000000c036c01221 */ /* 0x000fe20000010000 */
[----:B------:R-:W-:Y:S01]  /*3170*/  FSEL R182, R182, RZ, P4 ;  /* 0x000000ffb6b67208 */ /* 0x000fe20002000000 */
[----:B------:R-:W-:Y:S01]  /*3180*/  @P1 FADD.FTZ R190, R55, R190 ;  /* 0x000000be37be1221 */ /* 0x000fe20000010000 */
[----:B------:R-:W-:Y:S01]  /*3190*/  @P2 LEA.HI.X R115, R179, c[0x0][0x25c], RZ, 0x5, P3 ;  /* 0x00009700b3732a11 */ /* 0x000fe200018f2cff */
[----:B------:R-:W-:Y:S01]  /*31a0*/  FMUL.FTZ R185, R192, c[0x0][0x1e8] ;  /* 0x00007a00c0b97a20 */ /* 0x000fe20000410000 */
[----:B------:R-:W-:Y:S01]  /*31b0*/  ISETP.NE.U32.AND P3, PT, RZ, c[0x0][0x258], PT ;  /* 0x00009600ff007a0c */ /* 0x000fe20003f65070 */
[--C-:B------:R-:W-:Y:S01]  /*31c0*/  FFMA.FTZ R180, R180, R213, R212.reuse ;  /* 0x000000d5b4b47223 */ /* 0x100fe200000100d4 */
[----:B------:R-:W-:Y:S01]  /*31d0*/  F2FP.BF16.PACK_AB R95, R204, R95 ;  /* 0x0000005fcc5f723e */ /* 0x000fe200000010ff */
[----:B------:R-:W-:Y:S01]  /*31e0*/  FFMA.FTZ R197, R197, R213, R212 ;  /* 0x000000d5c5c57223 */ /* 0x000fe200000100d4 */
[----:B------:R-:W-:Y:S01]  /*31f0*/  ISETP.NE.AND.EX P3, PT, RZ, c[0x0][0x25c], PT, P3 ;  /* 0x00009700ff007a0c */ /* 0x000fe20003f65330 */
[----:B------:R-:W-:Y:S01]  /*3200*/  FADD.FTZ R118, R118, -R180 ;  /* 0x800000b476767221 */ /* 0x000fe20000010000 */
[----:B------:R-:W-:Y:S01]  /*3210*/  F2FP.BF16.PACK_AB R94, R94, R203 ;  /* 0x000000cb5e5e723e */ /* 0x000fe200000010ff */
[--C-:B------:R-:W-:Y:S01]  /*3220*/  FFMA.FTZ R122, R122, R213, R212.reuse ;  /* 0x000000d57a7a7223 */ /* 0x100fe200000100d4 */
[----:B------:R-:W-:Y:S01]  /*3230*/  SEL R88, R88, R80, P3 ;  /* 0x0000005058587207 */ /* 0x000fe20001800000 */
[----:B------:R-:W-:Y:S01]  /*3240*/  FMUL.FTZ R198, R177, R118 ;  /* 0x00000076b1c67220 */ /* 0x000fe20000410000 */
[----:B------:R-:W-:Y:S01]  /*3250*/  SEL R89, R89, R81, P3 ;  /* 0x0000005159597207 */ /* 0x000fe20001800000 */
[----:B------:R-:W-:Y:S01]  /*3260*/  FFMA.FTZ R123, R123, R213, R212 ;  /* 0x000000d57b7b7223 */ /* 0x000fe200000100d4 */
[----:B------:R-:W-:Y:S01]  /*3270*/  SEL R90, R90, R82, P3 ;  /* 0x000000525a5a7207 */ /* 0x000fe20001800000 */
[----:B------:R-:W-:Y:S01]  /*3280*/  FADD.FTZ R119, R119, -R197 ;  /* 0x800000c577777221 */ /* 0x000fe20000010000 */
[----:B------:R-:W-:Y:S01]  /*3290*/  SEL R91, R91, R83, P3 ;  /* 0x000000535b5b7207 */ /* 0x000fe20001800000 */
[----:B------:R-:W-:Y:S01]  /*32a0*/  @P1 FADD.FTZ R198, R58, R198 ;  /* 0x000000c63ac61221 */ /* 0x000fe20000010000 */
[----:B------:R-:W-:Y:S01]  /*32b0*/  SHF.L.U32 R116, R176, 0x4, RZ ;  /* 0x00000004b0747819 */ /* 0x000fe200000006ff */
[----:B------:R-:W-:-:S02]  /*32c0*/  FADD.FTZ R131, R131, -R122 ;  /* 0x8000007a83837221 */ /* 0x000fc40000010000 */
[----:B------:R0:W-:Y:S01]  /*32d0*/  @P2 STG.E.128 [R114.64], R88 ;  /* 0x0000005872002986 */ /* 0x0001e2000c101d04 */
[----:B------:R-:W-:Y:S02]  /*32e0*/  FADD.FTZ R141, R141, -R123 ;  /* 0x8000007b8d8d7221 */ /* 0x000fe40000010000 */
[----:B------:R-:W-:Y:S02]  /*32f0*/  FMUL.FTZ R123, R177, R119 ;  /* 0x00000077b17b7220 */ /* 0x000fe40000410000 */
[----:B------:R-:W-:Y:S02]  /*3300*/  FMUL.FTZ R122, R198, c[0x0][0x1e8] ;  /* 0x00007a00c67a7a20 */ /* 0x000fe40000410000 */
[----:B------:R-:W-:Y:S02]  /*3310*/  @P1 FADD.FTZ R123, R59, R123 ;  /* 0x0000007b3b7b1221 */ /* 0x000fe40000010000 */
[----:B------:R-:W-:Y:S02]  /*3320*/  FFMA.FTZ R201, R124, R213, R212 ;  /* 0x000000d57cc97223 */ /* 0x000fe400000100d4 */
[----:B------:R-:W-:-:S02]  /*3330*/  FMUL.FTZ R199, R123, c[0x0][0x1e8] ;  /* 0x00007a007bc77a20 */ /* 0x000fc40000410000 */
[----:B------:R-:W-:Y:S02]  /*3340*/  FADD.FTZ R201, R132, -R201 ;  /* 0x800000c984c97221 */ /* 0x000fe40000010000 */
[-CC-:B------:R-:W-:Y:S02]  /*3350*/  FFMA.FTZ R125, R125, R213.reuse, R212.reuse ;  /* 0x000000d57d7d7223 */ /* 0x180fe400000100d4 */
[--C-:B------:R-:W-:Y:S01]  /*3360*/  FFMA.FTZ R126, R126, R213, R212.reuse ;  /* 0x000000d57e7e7223 */ /* 0x100fe200000100d4 */
[----:B0-----:R-:W-:Y:S01]  /*3370*/  SEL R88, R93, R84, P3 ;  /* 0x000000545d587207 */ /* 0x001fe20001800000 */
[----:B------:R-:W-:Y:S01]  /*3380*/  FADD.FTZ R142, R142, -R125 ;  /* 0x8000007d8e8e7221 */ /* 0x000fe20000010000 */
[----:B------:R-:W-:Y:S01]  /*3390*/  SEL R89, R187, R85, P3 ;  /* 0x00000055bb597207 */ /* 0x000fe20001800000 */
[----:B------:R-:W-:Y:S01]  /*33a0*/  FMUL.FTZ R201, R177, R201 ;  /* 0x000000c9b1c97220 */ /* 0x000fe20000410000 */
[----:B------:R-:W-:Y:S01]  /*33b0*/  SEL R90, R188, R86, P3 ;  /* 0x00000056bc5a7207 */ /* 0x000fe20001800000 */
[----:B------:R-:W-:Y:S01]  /*33c0*/  FFMA.FTZ R127, R127, R213, R212 ;  /* 0x000000d57f7f7223 */ /* 0x000fe200000100d4 */
[----:B------:R-:W-:Y:S01]  /*33d0*/  SEL R91, R189, R87, P3 ;  /* 0x00000057bd5b7207 */ /* 0x000fe20001800000 */
[----:B------:R-:W-:Y:S01]  /*33e0*/  FMUL.FTZ R189, R177, R186 ;  /* 0x000000bab1bd7220 */ /* 0x000fe20000410000 */
[----:B------:R-:W-:Y:S01]  /*33f0*/  FSEL R93, R92, RZ, P5 ;  /* 0x000000ff5c5d7208 */ /* 0x000fe20002800000 */
[----:B------:R-:W-:Y:S01]  /*3400*/  FMUL.FTZ R186, R190, c[0x0][0x1e8] ;  /* 0x00007a00beba7a20 */ /* 0x000fe20000410000 */
[----:B------:R-:W-:Y:S01]  /*3410*/  FSEL R92, R181, RZ, P6 ;  /* 0x000000ffb55c7208 */ /* 0x000fe20003000000 */
[----:B------:R0:W-:Y:S01]  /*3420*/  @P2 STG.E.128 [R114.64+0x10], R88 ;  /* 0x0000105872002986 */ /* 0x0001e2000c101d04 */
[----:B------:R-:W-:Y:S01]  /*3430*/  F2FP.BF16.PACK_AB R93, R182, R93 ;  /* 0x0000005db65d723e */ /* 0x000fe200000010ff */
[----:B------:R-:W-:Y:S01]  /*3440*/  @P1 FADD.FTZ R189, R53, R189 ;  /* 0x000000bd35bd1221 */ /* 0x000fe20000010000 */
[----:B------:R-:W-:Y:S01]  /*3450*/  F2FP.BF16.PACK_AB R92, R92, R183 ;  /* 0x000000b75c5c723e */ /* 0x000fe200000010ff */
[----:B------:R-:W-:-:S02]  /*3460*/  FADD.FTZ R126, R133, -R126 ;  /* 0x8000007e857e7221 */ /* 0x000fc40000010000 */
[----:B------:R-:W-:Y:S02]  /*3470*/  FMUL.FTZ R184, R189, c[0x0][0x1e8] ;  /* 0x00007a00bdb87a20 */ /* 0x000fe40000410000 */
[----:B------:R-:W-:Y:S02]  /*3480*/  @P1 FADD.FTZ R201, R64, R201 ;  /* 0x000000c940c91221 */ /* 0x000fe40000010000 */
[----:B------:R-:W-:Y:S02]  /*3490*/  FADD.FTZ R127, R143, -R127 ;  /* 0x8000007f8f7f7221 */ /* 0x000fe40000010000 */
[--C-:B------:R-:W-:Y:S02]  /*34a0*/  FFMA.FTZ R128, R128, R213, R212.reuse ;  /* 0x000000d580807223 */ /* 0x100fe400000100d4 */
[----:B------:R-:W-:Y:S02]  /*34b0*/  FMUL.FTZ R203, R177, R127 ;  /* 0x0000007fb1cb7220 */ /* 0x000fe40000410000 */
[-CC-:B------:R-:W-:Y:S01]  /*34c0*/  FFMA.FTZ R129, R129, R213.reuse, R212.reuse ;  /* 0x000000d581817223 */ /* 0x180fe200000100d4 */
[----:B0-----:R-:W-:Y:S01]  /*34d0*/  SHF.L.U32 R90, R179, 0x4, RZ ;  /* 0x00000004b35a7819 */ /* 0x001fe200000006ff */
[-CC-:B------:R-:W-:Y:S01]  /*34e0*/  FFMA.FTZ R130, R130, R213.reuse, R212.reuse ;  /* 0x000000d582827223 */ /* 0x180fe200000100d4 */
[----:B------:R-:W-:Y:S01]  /*34f0*/  SHF.R.U32.HI R179, RZ, 0x1c, R179 ;  /* 0x0000001cffb37819 */ /* 0x000fe200000116b3 */
[-CC-:B------:R-:W-:Y:S01]  /*3500*/  FFMA.FTZ R209, R209, R213.reuse, R212.reuse ;  /* 0x000000d5d1d17223 */ /* 0x180fe200000100d4 */
[----:B------:R-:W-:Y:S01]  /*3510*/  IADD3 R88, P4, R90, c[0x0][0x248], RZ ;  /* 0x000092005a587a10 */ /* 0x000fe20007f9e0ff */
[----:B------:R-:W-:-:S02]  /*3520*/  FFMA.FTZ R146, R146, R213, R212 ;  /* 0x000000d592927223 */ /* 0x000fc400000100d4 */
[----:B------:R-:W-:Y:S01]  /*3530*/  FFMA.FTZ R137, R137, R213, R212 ;  /* 0x000000d589897223 */ /* 0x000fe200000100d4 */
[----:B------:R-:W-:Y:S01]  /*3540*/  IADD3.X R89, R179, c[0x0][0x24c], RZ, P4, !PT ;  /* 0x00009300b3597a10 */ /* 0x000fe200027fe4ff */
[----:B------:R-:W-:Y:S02]  /*3550*/  @P1 FADD.FTZ R203, R67, R203 ;  /* 0x000000cb43cb1221 */ /* 0x000fe40000010000 */
[----:B------:R-:W-:Y:S02]  /*3560*/  FADD.FTZ R128, R134, -R128 ;  /* 0x8000008086807221 */ /* 0x000fe40000010000 */
[----:B------:R0:W-:Y:S01]  /*3570*/  STG.E.128 [R88.64], R92 ;  /* 0x0000005c58007986 */ /* 0x0001e2000c101d04 */
[----:B------:R-:W-:Y:S02]  /*3580*/  FADD.FTZ R129, R144, -R129 ;  /* 0x8000008190817221 */ /* 0x000fe40000010000 */
[----:B------:R-:W-:Y:S02]  /*3590*/  FADD.FTZ R130, R207, -R130 ;  /* 0x80000082cf827221 */ /* 0x000fe40000010000 */
[----:B------:R-:W-:-:S02]  /*35a0*/  FADD.FTZ R209, R210, -R209 ;  /* 0x800000d1d2d17221 */ /* 0x000fc40000010000 */
[----:B------:R-:W-:Y:S02]  /*35b0*/  FADD.FTZ R146, R211, -R146 ;  /* 0x80000092d3927221 */ /* 0x000fe40000010000 */
[----:B------:R-:W-:Y:S02]  /*35c0*/  FADD.FTZ R112, R147, -R137 ;  /* 0x8000008993707221 */ /* 0x000fe40000010000 */
[----:B------:R-:W-:Y:S02]  /*35d0*/  FMUL.FTZ R144, R203, c[0x0][0x1e8] ;  /* 0x00007a00cb907a20 */ /* 0x000fe40000410000 */
[----:B0-----:R-:W-:Y:S01]  /*35e0*/  FFMA.FTZ R94, R191, R213, R212 ;  /* 0x000000d5bf5e7223 */ /* 0x001fe200000100d4 */
[----:B------:R-:W-:Y:S01]  /*35f0*/  @P0 IADD3 R88, P4, R90, c[0x0][0x250], RZ ;  /* 0x000094005a580a10 */ /* 0x000fe20007f9e0ff */
[----:B------:R-:W-:Y:S02]  /*3600*/  FMUL.FTZ R95, R177, R104 ;  /* 0x00000068b15f7220 */ /* 0x000fe40000410000 */
[----:B------:R-:W-:Y:S01]  /*3610*/  FADD.FTZ R94, R194, -R94 ;  /* 0x8000005ec25e7221 */ /* 0x000fe20000010000 */
[----:B------:R-:W-:Y:S01]  /*3620*/  @P0 IADD3.X R89, R179, c[0x0][0x254], RZ, P4, !PT ;  /* 0x00009500b3590a10 */ /* 0x000fe200027fe4ff */
[C---:B------:R-:W-:Y:S01]  /*3630*/  FMUL.FTZ R104, R177.reuse, R105 ;  /* 0x00000069b1687220 */ /* 0x040fe20000410000 */
[----:B------:R-:W-:Y:S01]  /*3640*/  @P2 LEA R92, P4, R178, c[0x0][0x258], 0x5 ;  /* 0x00009600b25c2a11 */ /* 0x000fe200078828ff */
[----:B------:R-:W-:-:S02]  /*3650*/  FMUL.FTZ R94, R177, R94 ;  /* 0x0000005eb15e7220 */ /* 0x000fc40000410000 */
[----:B------:R-:W-:Y:S01]  /*3660*/  @P1 FADD.FTZ R95, R45, R95 ;  /* 0x0000005f2d5f1221 */ /* 0x000fe20000010000 */
[----:B------:R0:W-:Y:S01]  /*3670*/  @P0 STG.E.128 [R88.64], R76 ;  /* 0x0000004c58000986 */ /* 0x0001e2000c101d04 */
[----:B------:R-:W-:Y:S01]  /*3680*/  @P1 FADD.FTZ R94, R46, R94 ;  /* 0x0000005e2e5e1221 */ /* 0x000fe20000010000 */
[----:B------:R-:W-:Y:S01]  /*3690*/  @P2 LEA.HI.X R93, R178, c[0x0][0x25c], RZ, 0x5, P4 ;  /* 0x00009700b25d2a11 */ /* 0x000fe200020f2cff */
[----:B------:R-:W-:Y:S01]  /*36a0*/  @P1 FADD.FTZ R104, R47, R104 ;  /* 0x000000682f681221 */ /* 0x000fe20000010000 */
[----:B------:R-:W-:Y:S01]  /*36b0*/  LOP3.LUT P4, RZ, R102, 0xff00, RZ, 0xc0, !PT ;  /* 0x0000ff0066ff7812 */ /* 0x000fe2000788c0ff */
[C---:B------:R-:W-:Y:S01]  /*36c0*/  FMUL.FTZ R179, R94.reuse, c[0x0][0x1e8] ;  /* 0x00007a005eb37a20 */ /* 0x040fe20000410000 */
[----:B------:R-:W-:Y:S01]  /*36d0*/  SEL R90, R94, R82, P3 ;  /* 0x000000525e5a7207 */ /* 0x000fe20001800000 */
[----:B------:R-:W-:Y:S01]  /*36e0*/  FMUL.FTZ R191, R177, R139 ;  /* 0x0000008bb1bf7220 */ /* 0x000fe20000410000 */
[----:B------:R-:W-:-:S03]  /*36f0*/  SEL R91, R104, R83, P3 ;  /* 0x00000053685b7207 */ /* 0x000fc60001800000 */
[----:B------:R-:W-:-:S04]  /*3700*/  @P1 FADD.FTZ R191, R52, R191 ;  /* 0x000000bf34bf1221 */ /* 0x000fc80000010000 */
[----:B------:R-:W-:Y:S01]  /*3710*/  FMUL.FTZ R183, R191, c[0x0][0x1e8] ;  /* 0x00007a00bfb77a20 */ /* 0x000fe20000410000 */
[C---:B0-----:R-:W-:Y:S01]  /*3720*/  SEL R88, R193.reuse, R80, P3 ;  /* 0x00000050c1587207 */ /* 0x041fe20001800000 */
[----:B------:R-:W-:Y:S01]  /*3730*/  FMUL.FTZ R193, R193, c[0x0][0x1e8] ;  /* 0x00007a00c1c17a20 */ /* 0x000fe20000410000 */
[----:B------:R-:W-:-:S05]  /*3740*/  SEL R89, R95, R81, P3 ;  /* 0x000000515f597207 */ /* 0x000fca0001800000 */
[----:B------:R0:W-:Y:S02]  /*3750*/  @P2 STG.E.128 [R92.64], R88 ;  /* 0x000000585c002986 */ /* 0x0001e4000c101d04 */
[----:B0-----:R-:W-:Y:S01]  /*3760*/  MOV R89, R102 ;  /* 0x0000006600597202 */ /* 0x001fe20000000f00 */
[----:B------:R-:W-:Y:S01]  /*3770*/  @P0 IMAD.MOV.U32 R88, RZ, RZ, R158 ;  /* 0x000000ffff580224 */ /* 0x000fe200078e009e */
[----:B------:R-:W-:Y:S01]  /*3780*/  MOV R91, R100 ;  /* 0x00000064005b7202 */ /* 0x000fe20000000f00 */
[----:B------:R-:W-:Y:S01]  /*3790*/  FMUL.FTZ R90, R95, c[0x0][0x1e8] ;  /* 0x00007a005f5a7a20 */ /* 0x000fe20000410000 */
[----:B------:R-:W-:Y:S01]  /*37a0*/  LOP3.LUT P5, RZ, R89, 0xff, RZ, 0xc0, !PT ;  /* 0x000000ff59ff7812 */ /* 0x000fe200078ac0ff */
[----:B------:R-:W-:Y:S01]  /*37b0*/  FFMA.FTZ R89, R109, R213, R212 ;  /* 0x000000d56d597223 */ /* 0x000fe200000100d4 */
[----:B------:R-:W-:Y:S01]  /*37c0*/  @P0 LOP3.LUT P6, RZ, R88, 0xff, RZ, 0xc0, !PT ;  /* 0x000000ff58ff0812 */ /* 0x000fe200078cc0ff */
[----:B------:R-:W-:Y:S01]  /*37d0*/  FADD.FTZ R88, R195, -R108 ;  /* 0x8000006cc3587221 */ /* 0x000fe20000010000 */
[----:B------:R-:W-:Y:S01]  /*37e0*/  FSEL R108, R90, RZ, P4 ;  /* 0x000000ff5a6c7208 */ /* 0x000fe20002000000 */
[----:B------:R-:W-:Y:S01]  /*37f0*/  FADD.FTZ R89, R106, -R89 ;  /* 0x800000596a597221 */ /* 0x000fe20000010000 */
[----:B------:R-:W-:Y:S01]  /*3800*/  FSEL R106, R193, RZ, P5 ;  /* 0x000000ffc16a7208 */ /* 0x000fe20002800000 */
[C---:B------:R-:W-:Y:S01]  /*3810*/  FMUL.FTZ R88, R177.reuse, R88 ;  /* 0x00000058b1587220 */ /* 0x040fe20000410000 */
[----:B------:R-:W-:Y:S01]  /*3820*/  @P0 LOP3.LUT P5, RZ, R158, 0xff00, RZ, 0xc0, !PT ;  /* 0x0000ff009eff0812 */ /* 0x000fe200078ac0ff */
[----:B------:R-:W-:Y:S01]  /*3830*/  FMUL.FTZ R89, R177, R89 ;  /* 0x00000059b1597220 */ /* 0x000fe20000410000 */
[----:B------:R-:W-:Y:S01]  /*3840*/  @P0 FSEL R95, R193, RZ, P6 ;  /* 0x000000ffc15f0208 */ /* 0x000fe20003000000 */
[----:B------:R-:W-:Y:S01]  /*3850*/  @P1 FADD.FTZ R88, R48, R88 ;  /* 0x0000005830581221 */ /* 0x000fe20000010000 */
[----:B------:R-:W-:Y:S01]  /*3860*/  @P0 FSEL R94, R90, RZ, P5 ;  /* 0x000000ff5a5e0208 */ /* 0x000fe20002800000 */
[----:B------:R-:W-:Y:S01]  /*3870*/  FFMA.FTZ R90, R110, R213, R212 ;  /* 0x000000d56e5a7223 */ /* 0x000fe200000100d4 */
[----:B------:R-:W-:Y:S01]  /*3880*/  LOP3.LUT P6, RZ, R102, 0xff0000, RZ, 0xc0, !PT ;  /* 0x00ff000066ff7812 */ /* 0x000fe200078cc0ff */
[----:B------:R-:W-:Y:S01]  /*3890*/  FMUL.FTZ R181, R88, c[0x0][0x1e8] ;  /* 0x00007a0058b57a20 */ /* 0x000fe20000410000 */
[----:B------:R-:W-:Y:S01]  /*38a0*/  LOP3.LUT P5, RZ, R102, 0xff000000, RZ, 0xc0, !PT ;  /* 0xff00000066ff7812 */ /* 0x000fe200078ac0ff */
[----:B------:R-:W-:Y:S01]  /*38b0*/  FMUL.FTZ R102, R104, c[0x0][0x1e8] ;  /* 0x00007a0068667a20 */ /* 0x000fe20000410000 */
[----:B------:R-:W-:Y:S01]  /*38c0*/  @P0 LOP3.LUT P4, RZ, R158, 0xff0000, RZ, 0xc0, !PT ;  /* 0x00ff00009eff0812 */ /* 0x000fe2000788c0ff */
[----:B------:R-:W-:Y:S01]  /*38d0*/  FADD.FTZ R90, R196, -R90 ;  /* 0x8000005ac45a7221 */ /* 0x000fe20000010000 */
[----:B------:R-:W-:Y:S01]  /*38e0*/  FSEL R109, R179, RZ, P6 ;  /* 0x000000ffb36d7208 */ /* 0x000fe20003000000 */
[----:B------:R-:W-:Y:S01]  /*38f0*/  @P1 FADD.FTZ R89, R49, R89 ;  /* 0x0000005931591221 */ /* 0x000fe20000010000 */
[----:B------:R-:W-:Y:S01]  /*3900*/  @P0 FSEL R179, R179, RZ, P4 ;  /* 0x000000ffb3b30208 */ /* 0x000fe20002000000 */
[----:B------:R-:W-:Y:S01]  /*3910*/  FMUL.FTZ R90, R177, R90 ;  /* 0x0000005ab15a7220 */ /* 0x000fe20000410000 */
[----:B------:R-:W-:-:S02]  /*3920*/  LOP3.LUT P4, RZ, R103, 0xff, RZ, 0xc0, !PT ;  /* 0x000000ff67ff7812 */ /* 0x000fc4000788c0ff */
[----:B------:R-:W-:Y:S01]  /*3930*/  FSEL R114, R102, RZ, P5 ;  /* 0x000000ff66727208 */ /* 0x000fe20002800000 */
[----:B------:R-:W-:Y:S01]  /*3940*/  @P1 FADD.FTZ R90, R50, R90 ;  /* 0x0000005a325a1221 */ /* 0x000fe20000010000 */
[----:B------:R-:W-:Y:S02]  /*3950*/  @P0 LOP3.LUT P6, RZ, R158, 0xff000000, RZ, 0xc0, !PT ;  /* 0xff0000009eff0812 */ /* 0x000fe400078cc0ff */
[----:B------:R-:W-:Y:S01]  /*3960*/  @P0 LOP3.LUT P5, RZ, R159, 0xff, RZ, 0xc0, !PT ;  /* 0x000000ff9fff0812 */ /* 0x000fe200078ac0ff */
[----:B------:R-:W-:Y:S01]  /*3970*/  FMUL.FTZ R188, R90, c[0x0][0x1e8] ;  /* 0x00007a005abc7a20 */ /* 0x000fe20000410000 */
[C---:B------:R-:W-:Y:S02]  /*3980*/  FSEL R115, R181.reuse, RZ, P4 ;  /* 0x000000ffb5737208 */ /* 0x040fe40002000000 */
[----:B------:R-:W-:Y:S02]  /*3990*/  @P0 FSEL R102, R102, RZ, P6 ;  /* 0x000000ff66660208 */ /* 0x000fe40003000000 */
[----:B------:R-:W-:-:S02]  /*39a0*/  @P0 FSEL R181, R181, RZ, P5 ;  /* 0x000000ffb5b50208 */ /* 0x000fc40002800000 */
[C---:B------:R-:W-:Y:S02]  /*39b0*/  LOP3.LUT P6, RZ, R103.reuse, 0xff00, RZ, 0xc0, !PT ;  /* 0x0000ff0067ff7812 */ /* 0x040fe400078cc0ff */
[C---:B------:R-:W-:Y:S02]  /*39c0*/  LOP3.LUT P4, RZ, R103.reuse, 0xff0000, RZ, 0xc0, !PT ;  /* 0x00ff000067ff7812 */ /* 0x040fe4000788c0ff */
[----:B------:R-:W-:Y:S01]  /*39d0*/  LOP3.LUT P5, RZ, R103, 0xff000000, RZ, 0xc0, !PT ;  /* 0xff00000067ff7812 */ /* 0x000fe200078ac0ff */
[C---:B------:R-:W-:Y:S01]  /*39e0*/  FMUL.FTZ R103, R89.reuse, c[0x0][0x1e8] ;  /* 0x00007a0059677a20 */ /* 0x040fe20000410000 */
[----:B------:R-:W-:Y:S02]  /*39f0*/  SEL R88, R88, R84, P3 ;  /* 0x0000005458587207 */ /* 0x000fe40001800000 */
[----:B------:R-:W-:Y:S02]  /*3a00*/  SEL R89, R89, R85, P3 ;  /* 0x0000005559597207 */ /* 0x000fe40001800000 */
[----:B------:R-:W-:-:S02]  /*3a10*/  FSEL R110, R103, RZ, P6 ;  /* 0x000000ff676e7208 */ /* 0x000fc40003000000 */
[----:B------:R-:W-:Y:S02]  /*3a20*/  @P0 LOP3.LUT P6, RZ, R159, 0xff00, RZ, 0xc0, !PT ;  /* 0x0000ff009fff0812 */ /* 0x000fe400078cc0ff */
[----:B------:R-:W-:Y:S02]  /*3a30*/  SEL R90, R90, R86, P3 ;  /* 0x000000565a5a7207 */ /* 0x000fe40001800000 */
[----:B------:R-:W-:Y:S02]  /*3a40*/  @P0 FSEL R103, R103, RZ, P6 ;  /* 0x000000ff67670208 */ /* 0x000fe40003000000 */
[----:B------:R-:W-:Y:S02]  /*3a50*/  LOP3.LUT P6, RZ, R91, 0xff, RZ, 0xc0, !PT ;  /* 0x000000ff5bff7812 */ /* 0x000fe400078cc0ff */
[C---:B------:R-:W-:Y:S01]  /*3a60*/  SEL R91, R138.reuse, R87, P3 ;  /* 0x000000578a5b7207 */ /* 0x040fe20001800000 */
[----:B------:R-:W-:Y:S01]  /*3a70*/  FMUL.FTZ R138, R138, c[0x0][0x1e8] ;  /* 0x00007a008a8a7a20 */ /* 0x000fe20000410000 */
[----:B------:R-:W-:-:S02]  /*3a80*/  FSEL R111, R188, RZ, P4 ;  /* 0x000000ffbc6f7208 */ /* 0x000fc40002000000 */
[----:B------:R-:W-:Y:S01]  /*3a90*/  @P0 LOP3.LUT P4, RZ, R159, 0xff0000, RZ, 0xc0, !PT ;  /* 0x00ff00009fff0812 */ /* 0x000fe2000788c0ff */
[----:B------:R0:W-:Y:S01]  /*3aa0*/  @P2 STG.E.128 [R92.64+0x10], R88 ;  /* 0x000010585c002986 */ /* 0x0001e2000c101d04 */
[----:B------:R-:W-:Y:S02]  /*3ab0*/  @P0 MOV R104, R160 ;  /* 0x000000a000680202 */ /* 0x000fe40000000f00 */
[----:B------:R-:W-:Y:S02]  /*3ac0*/  @P0 FSEL R188, R188, RZ, P4 ;  /* 0x000000ffbcbc0208 */ /* 0x000fe40002000000 */
[----:B------:R-:W-:Y:S02]  /*3ad0*/  @P0 LOP3.LUT P4, RZ, R104, 0xff, RZ, 0xc0, !PT ;  /* 0x000000ff68ff0812 */ /* 0x000fe4000788c0ff */
[----:B------:R-:W-:Y:S02]  /*3ae0*/  SHF.L.U32 R104, R178, 0x4, RZ ;  /* 0x00000004b2687819 */ /* 0x000fe400000006ff */
[----:B------:R-:W-:-:S02]  /*3af0*/  SHF.R.U32.HI R178, RZ, 0x1c, R178 ;  /* 0x0000001cffb27819 */ /* 0x000fc400000116b2 */
[----:B------:R-:W-:Y:S02]  /*3b00*/  @P0 F2FP.BF16.PACK_AB R95, RZ, R95 ;  /* 0x0000005fff5f023e */ /* 0x000fe400000010ff */
[----:B------:R-:W-:Y:S02]  /*3b10*/  @P0 F2FP.BF16.PACK_AB R181, RZ, R181 ;  /* 0x000000b5ffb5023e */ /* 0x000fe400000010ff */
[----:B------:R-:W-:Y:S02]  /*3b20*/  @P0 F2FP.BF16.PACK_AB R188, RZ, R188 ;  /* 0x000000bcffbc023e */ /* 0x000fe400000010ff */
[----:B------:R-:W-:Y:S01]  /*3b30*/  @P0 F2FP.BF16.PACK_AB R204, RZ, R103 ;  /* 0x00000067ffcc023e */ /* 0x000fe200000010ff */
[----:B0-----:R-:W-:Y:S01]  /*3b40*/  IMAD.MOV.U32 R89, RZ, RZ, R98 ;  /* 0x000000ffff597224 */ /* 0x001fe200078e0062 */
[----:B------:R-:W-:Y:S02]  /*3b50*/  FSEL R91, R138, RZ, P5 ;  /* 0x000000ff8a5b7208 */ /* 0x000fe40002800000 */
[----:B------:R-:W-:-:S02]  /*3b60*/  @P0 LOP3.LUT P5, RZ, R159, 0xff000000, RZ, 0xc0, !PT ;  /* 0xff0000009fff0812 */ /* 0x000fc400078ac0ff */
[----:B------:R-:W-:Y:S02]  /*3b70*/  F2FP.BF16.PACK_AB R91, R91, R111 ;  /* 0x0000006f5b5b723e */ /* 0x000fe400000010ff */
[----:B------:R-:W-:Y:S02]  /*3b80*/  @P0 FSEL R193, R138, RZ, P5 ;  /* 0x000000ff8ac10208 */ /* 0x000fe40002800000 */
[----:B------:R-:W-:Y:S02]  /*3b90*/  IADD3 R92, P5, R104, c[0x0][0x248], RZ ;  /* 0x00009200685c7a10 */ /* 0x000fe40007fbe0ff */
[----:B------:R-:W-:Y:S02]  /*3ba0*/  FSEL R138, R183, RZ, P6 ;  /* 0x000000ffb78a7208 */ /* 0x000fe40003000000 */
[----:B------:R-:W-:Y:S02]  /*3bb0*/  IADD3.X R93, R178, c[0x0][0x24c], RZ, P5, !PT ;  /* 0x00009300b25d7a10 */ /* 0x000fe40002ffe4ff */
[----:B------:R-:W-:-:S02]  /*3bc0*/  LOP3.LUT P5, RZ, R100, 0xff00, RZ, 0xc0, !PT ;  /* 0x0000ff0064ff7812 */ /* 0x000fc400078ac0ff */
[----:B------:R-:W-:Y:S02]  /*3bd0*/  @P0 FSEL R183, R183, RZ, P4 ;  /* 0x000000ffb7b70208 */ /* 0x000fe40002000000 */
[----:B------:R-:W-:Y:S02]  /*3be0*/  @P0 IADD3 R104, P6, R104, c[0x0][0x250], RZ ;  /* 0x0000940068680a10 */ /* 0x000fe40007fde0ff */
[----:B------:R-:W-:Y:S02]  /*3bf0*/  @P0 LOP3.LUT P4, RZ, R160, 0xff00, RZ, 0xc0, !PT ;  /* 0x0000ff00a0ff0812 */ /* 0x000fe4000788c0ff */
[----:B------:R-:W-:Y:S02]  /*3c00*/  FSEL R139, R184, RZ, P5 ;  /* 0x000000ffb88b7208 */ /* 0x000fe40002800000 */
[----:B------:R-:W-:Y:S02]  /*3c10*/  @P0 IADD3.X R105, R178, c[0x0][0x254], RZ, P6, !PT ;  /* 0x00009500b2690a10 */ /* 0x000fe400037fe4ff */
[----:B------:R-:W-:-:S02]  /*3c20*/  @P0 FSEL R184, R184, RZ, P4 ;  /* 0x000000ffb8b80208 */ /* 0x000fc40002000000 */
[C---:B------:R-:W-:Y:S02]  /*3c30*/  LOP3.LUT P6, RZ, R100.reuse, 0xff0000, RZ, 0xc0, !PT ;  /* 0x00ff000064ff7812 */ /* 0x040fe400078cc0ff */
[----:B------:R-:W-:Y:S01]  /*3c40*/  LOP3.LUT P4, RZ, R100, 0xff000000, RZ, 0xc0, !PT ;  /* 0xff00000064ff7812 */ /* 0x000fe2000788c0ff */
[----:B------:R-:W-:Y:S01]  /*3c50*/  FMUL.FTZ R100, R177, R107 ;  /* 0x0000006bb1647220 */ /* 0x000fe20000410000 */
[----:B------:R-:W-:Y:S01]  /*3c60*/  @P0 LOP3.LUT P5, RZ, R160, 0xff0000, RZ, 0xc0, !PT ;  /* 0x00ff0000a0ff0812 */ /* 0x000fe200078ac0ff */
[-C--:B------:R-:W-:Y:S01]  /*3c70*/  FFMA.FTZ R107, R120, R213.reuse, R212 ;  /* 0x000000d5786b7223 */ /* 0x080fe200000100d4 */
[C---:B------:R-:W-:Y:S01]  /*3c80*/  FSEL R140, R185.reuse, RZ, P6 ;  /* 0x000000ffb98c7208 */ /* 0x040fe20003000000 */
[----:B------:R-:W-:Y:S01]  /*3c90*/  @P1 FADD.FTZ R100, R56, R100 ;  /* 0x0000006438641221 */ /* 0x000fe20000010000 */
[----:B------:R-:W-:Y:S01]  /*3ca0*/  @P0 FSEL R185, R185, RZ, P5 ;  /* 0x000000ffb9b90208 */ /* 0x000fe20002800000 */
[----:B------:R-:W-:Y:S01]  /*3cb0*/  FADD.FTZ R107, R200, -R107 ;  /* 0x8000006bc86b7221 */ /* 0x000fe20000010000 */
[----:B------:R-:W-:Y:S01]  /*3cc0*/  LOP3.LUT P5, RZ, R101, 0xff, RZ, 0xc0, !PT ;  /* 0x000000ff65ff7812 */ /* 0x000fe200078ac0ff */
[----:B------:R-:W-:Y:S01]  /*3cd0*/  FMUL.FTZ R187, R100, c[0x0][0x1e8] ;  /* 0x00007a0064bb7a20 */ /* 0x000fe20000410000 */
[----:B------:R-:W-:Y:S01]  /*3ce0*/  FSEL R178, R186, RZ, P4 ;  /* 0x000000ffbab27208 */ /* 0x000fe20002000000 */
[----:B------:R-:W-:Y:S01]  /*3cf0*/  FFMA.FTZ R200, R202, R213, R212 ;  /* 0x000000d5cac87223 */ /* 0x000fe200000100d4 */
[----:B------:R-:W-:-:S02]  /*3d00*/  @P0 LOP3.LUT P6, RZ, R160, 0xff000000, RZ, 0xc0, !PT ;  /* 0xff000000a0ff0812 */ /* 0x000fc400078cc0ff */
[----:B------:R-:W-:Y:S01]  /*3d10*/  @P0 LOP3.LUT P4, RZ, R161, 0xff, RZ, 0xc0, !PT ;  /* 0x000000ffa1ff0812 */ /* 0x000fe2000788c0ff */
[----:B------:R-:W-:Y:S01]  /*3d20*/  FADD.FTZ R200, R121, -R200 ;  /* 0x800000c879c87221 */ /* 0x000fe20000010000 */
[----:B------:R-:W-:Y:S02]  /*3d30*/  FSEL R182, R187, RZ, P5 ;  /* 0x000000ffbbb67208 */ /* 0x000fe40002800000 */
[----:B------:R-:W-:Y:S01]  /*3d40*/  @P0 FSEL R186, R186, RZ, P6 ;  /* 0x000000ffbaba0208 */ /* 0x000fe20003000000 */
[----:B------:R-:W-:Y:S01]  /*3d50*/  FMUL.FTZ R200, R177, R200 ;  /* 0x000000c8b1c87220 */ /* 0x000fe20000410000 */
[----:B------:R-:W-:Y:S02]  /*3d60*/  @P0 FSEL R187, R187, RZ, P4 ;  /* 0x000000ffbbbb0208 */ /* 0x000fe40002000000 */
[----:B------:R-:W-:Y:S01]  /*3d70*/  LOP3.LUT P6, RZ, R101, 0xff00, RZ, 0xc0, !PT ;  /* 0x0000ff0065ff7812 */ /* 0x000fe200078cc0ff */
[----:B------:R-:W-:Y:S01]  /*3d80*/  @P1 FADD.FTZ R200, R61, R200 ;  /* 0x000000c83dc81221 */ /* 0x000fe20000010000 */
[----:B------:R-:W-:-:S02]  /*3d90*/  LOP3.LUT P5, RZ, R101, 0xff0000, RZ, 0xc0, !PT ;  /* 0x00ff000065ff7812 */ /* 0x000fc400078ac0ff */
[----:B------:R-:W-:Y:S01]  /*3da0*/  LOP3.LUT P4, RZ, R101, 0xff000000, RZ, 0xc0, !PT ;  /* 0xff00000065ff7812 */ /* 0x000fe2000788c0ff */
[----:B------:R-:W-:Y:S01]  /*3db0*/  FFMA.FTZ R101, R117, R213, R212 ;  /* 0x000000d575657223 */ /* 0x000fe200000100d4 */
[----:B------:R-:W-:Y:S01]  /*3dc0*/  F2FP.BF16.PACK_AB R90, R110, R115 ;  /* 0x000000736e5a723e */ /* 0x000fe200000010ff */
[----:B------:R-:W-:Y:S01]  /*3dd0*/  FMUL.FTZ R124, R200, c[0x0][0x1e8] ;  /* 0x00007a00c87c7a20 */ /* 0x000fe20000410000 */
[C---:B------:R-:W-:Y:S01]  /*3de0*/  FSEL R120, R122.reuse, RZ, P5 ;  /* 0x000000ff7a787208 */ /* 0x040fe20002800000 */
[----:B------:R-:W-:Y:S01]  /*3df0*/  FADD.FTZ R101, R113, -R101 ;  /* 0x8000006571657221 */ /* 0x000fe20000010000 */
[----:B------:R-:W-:Y:S02]  /*3e00*/  @P0 LOP3.LUT P5, RZ, R161, 0xff0000, RZ, 0xc0, !PT ;  /* 0x00ff0000a1ff0812 */ /* 0x000fe400078ac0ff */
[----:B------:R-:W-:Y:S01]  /*3e10*/  FSEL R121, R199, RZ, P4 ;  /* 0x000000ffc7797208 */ /* 0x000fe20002000000 */
[----:B------:R-:W-:Y:S01]  /*3e20*/  FMUL.FTZ R101, R177, R101 ;  /* 0x00000065b1657220 */ /* 0x000fe20000410000 */
[----:B------:R-:W-:-:S02]  /*3e30*/  @P0 FSEL R122, R122, RZ, P5 ;  /* 0x000000ff7a7a0208 */ /* 0x000fc40002800000 */
[----:B------:R-:W-:Y:S01]  /*3e40*/  @P0 LOP3.LUT P5, RZ, R161, 0xff000000, RZ, 0xc0, !PT ;  /* 0xff000000a1ff0812 */ /* 0x000fe200078ac0ff */
[----:B------:R-:W-:Y:S01]  /*3e50*/  @P1 FADD.FTZ R101, R57, R101 ;  /* 0x0000006539651221 */ /* 0x000fe20000010000 */
[----:B------:R-:W-:Y:S02]  /*3e60*/  SHF.L.U32 R110, R175, 0x4, RZ ;  /* 0x00000004af6e7819 */ /* 0x000fe400000006ff */
[----:B------:R-:W-:Y:S01]  /*3e70*/  @P0 FSEL R199, R199, RZ, P5 ;  /* 0x000000ffc7c70208 */ /* 0x000fe20002800000 */
[----:B------:R-:W-:Y:S01]  /*3e80*/  FMUL.FTZ R88, R101, c[0x0][0x1e8] ;  /* 0x00007a0065587a20 */ /* 0x000fe20000410000 */
[----:B------:R-:W-:Y:S02]  /*3e90*/  @P0 F2FP.BF16.PACK_AB R193, RZ, R193 ;  /* 0x000000c1ffc1023e */ /* 0x000fe400000010ff */
[----:B------:R-:W-:Y:S02]  /*3ea0*/  @P0 PRMT R76, R95, 0x7610, R76 ;  /* 0x000076105f4c0816 */ /* 0x000fe4000000004c */
[----:B------:R-:W-:-:S02]  /*3eb0*/  FSEL R118, R88, RZ, P6 ;  /* 0x000000ff58767208 */ /* 0x000fc40003000000 */
[----:B------:R-:W-:Y:S02]  /*3ec0*/  @P0 LOP3.LUT P6, RZ, R161, 0xff00, RZ, 0xc0, !PT ;  /* 0x0000ff00a1ff0812 */ /* 0x000fe400078cc0ff */
[----:B------:R-:W-:Y:S02]  /*3ed0*/  @P0 PRMT R78, R181, 0x7610, R78 ;  /* 0x00007610b54e0816 */ /* 0x000fe4000000004e */
[----:B------:R-:W-:Y:S02]  /*3ee0*/  @P0 FSEL R119, R88, RZ, P6 ;  /* 0x000000ff58770208 */ /* 0x000fe40003000000 */
[----:B------:R-:W-:Y:S02]  /*3ef0*/  LOP3.LUT P6, RZ, R89, 0xff, RZ, 0xc0, !PT ;  /* 0x000000ff59ff7812 */ /* 0x000fe400078cc0ff */
[----:B------:R-:W-:Y:S02]  /*3f00*/  F2FP.BF16.PACK_AB R89, R114, R109 ;  /* 0x0000006d7259723e */ /* 0x000fe400000010ff */
[----:B------:R-:W-:-:S02]  /*3f10*/  F2FP.BF16.PACK_AB R88, R108, R106 ;  /* 0x0000006a6c58723e */ /* 0x000fc400000010ff */
[----:B------:R-:W-:Y:S02]  /*3f20*/  @P0 MOV R106, R162 ;  /* 0x000000a2006a0202 */ /* 0x000fe40000000f00 */
[C---:B------:R-:W-:Y:S01]  /*3f30*/  @P2 LEA R108, P5, R175.reuse, c[0x0][0x258], 0x5 ;  /* 0x00009600af6c2a11 */ /* 0x040fe200078a28ff */
[----:B------:R0:W-:Y:S01]  /*3f40*/  STG.E.128 [R92.64], R88 ;  /* 0x000000585c007986 */ /* 0x0001e2000c101d04 */
[----:B------:R-:W-:Y:S02]  /*3f50*/  @P0 LOP3.LUT P4, RZ, R106, 0xff, RZ, 0xc0, !PT ;  /* 0x000000ff6aff0812 */ /* 0x000fe4000788c0ff */
[----:B------:R-:W-:Y:S02]  /*3f60*/  @P2 LEA.HI.X R109, R175, c[0x0][0x25c], RZ, 0x5, P5 ;  /* 0x00009700af6d2a11 */ /* 0x000fe400028f2cff */
[----:B------:R-:W-:Y:S02]  /*3f70*/  IADD3 R106, P5, R110, c[0x0][0x248], RZ ;  /* 0x000092006e6a7a10 */ /* 0x000fe40007fbe0ff */
[----:B------:R-:W-:-:S02]  /*3f80*/  @P0 PRMT R79, R188, 0x7610, R79 ;  /* 0x00007610bc4f0816 */ /* 0x000fc4000000004f */
[----:B------:R-:W-:Y:S02]  /*3f90*/  @P0 PRMT R78, R78, 0x5410, R204 ;  /* 0x000054104e4e0816 */ /* 0x000fe400000000cc */
[----:B------:R-:W-:Y:S02]  /*3fa0*/  @P0 PRMT R79, R79, 0x5410, R193 ;  /* 0x000054104f4f0816 */ /* 0x000fe400000000c1 */
[----:B------:R-:W-:Y:S02]  /*3fb0*/  @P0 F2FP.BF16.PACK_AB R183, RZ, R183 ;  /* 0x000000b7ffb7023e */ /* 0x000fe400000010ff */
[----:B------:R-:W-:Y:S02]  /*3fc0*/  @P0 F2FP.BF16.PACK_AB R185, RZ, R185 ;  /* 0x000000b9ffb9023e */ /* 0x000fe400000010ff */
[----:B------:R-:W-:Y:S01]  /*3fd0*/  @P0 F2FP.BF16.PACK_AB R187, RZ, R187 ;  /* 0x000000bbffbb023e */ /* 0x000fe200000010ff */
[C---:B0-----:R-:W-:Y:S01]  /*3fe0*/  FMUL.FTZ R90, R177.reuse, R107 ;  /* 0x0000006bb15a7220 */ /* 0x041fe20000410000 */
[----:B------:R-:W-:Y:S01]  /*3ff0*/  SHF.R.U32.HI R88, RZ, 0x1c, R175 ;  /* 0x0000001cff587819 */ /* 0x000fe200000116af */
[----:B------:R-:W-:Y:S01]  /*4000*/  FMUL.FTZ R91, R177, R131 ;  /* 0x00000083b15b7220 */ /* 0x000fe20000410000 */
[----:B------:R-:W-:Y:S01]  /*4010*/  @P0 F2FP.BF16.PACK_AB R122, RZ, R122 ;  /* 0x0000007aff7a023e */ /* 0x000fe200000010ff */
[----:B------:R-:W-:Y:S01]  /*4020*/  @P1 FADD.FTZ R90, R60, R90 ;  /* 0x0000005a3c5a1221 */ /* 0x000fe20000010000 */
[----:B------:R-:W-:Y:S01]  /*4030*/  IADD3.X R107, R88, c[0x0][0x24c], RZ, P5, !PT ;  /* 0x00009300586b7a10 */ /* 0x000fe20002ffe4ff */
[----:B------:R-:W-:Y:S01]  /*4040*/  @P1 FADD.FTZ R91, R62, R91 ;  /* 0x0000005b3e5b1221 */ /* 0x000fe20000010000 */
[----:B------:R-:W-:Y:S01]  /*4050*/  LOP3.LUT P5, RZ, R98, 0xff00, RZ, 0xc0, !PT ;  /* 0x0000ff0062ff7812 */ /* 0x000fe200078ac0ff */
[----:B------:R-:W-:Y:S01]  /*4060*/  FMUL.FTZ R89, R90, c[0x0][0x1e8] ;  /* 0x00007a005a597a20 */ /* 0x000fe20000410000 */
[----:B------:R-:W-:Y:S01]  /*4070*/  SEL R95, R123, R87, P3 ;  /* 0x000000577b5f7207 */ /* 0x000fe20001800000 */
[----:B------:R-:W-:Y:S01]  /*4080*/  FMUL.FTZ R131, R91, c[0x0][0x1e8] ;  /* 0x00007a005b837a20 */ /* 0x000fe20000410000 */
[----:B------:R-:W-:Y:S01]  /*4090*/  FSEL R180, R124, RZ, P5 ;  /* 0x000000ff7cb47208 */ /* 0x000fe20002800000 */
[----:B------:R-:W-:Y:S01]  /*40a0*/  FFMA.FTZ R93, R145, R213, R212 ;  /* 0x000000d5915d7223 */ /* 0x000fe200000100d4 */
[----:B------:R-:W-:Y:S01]  /*40b0*/  FSEL R194, R89, RZ, P6 ;  /* 0x000000ff59c27208 */ /* 0x000fe20003000000 */
[----:B------:R-:W-:Y:S01]  /*40c0*/  FMUL.FTZ R145, R177, R142 ;  /* 0x0000008eb1917220 */ /* 0x000fe20000410000 */
[----:B------:R-:W-:Y:S01]  /*40d0*/  @P0 FSEL R132, R89, RZ, P4 ;  /* 0x000000ff59840208 */ /* 0x000fe20002000000 */
[----:B------:R-:W-:Y:S01]  /*40e0*/  FMUL.FTZ R89, R177, R141 ;  /* 0x0000008db1597220 */ /* 0x000fe20000410000 */
[----:B------:R-:W-:Y:S01]  /*40f0*/  @P0 IADD3 R110, P6, R110, c[0x0][0x250], RZ ;  /* 0x000094006e6e0a10 */ /* 0x000fe20007fde0ff */
[----:B------:R-:W-:Y:S01]  /*4100*/  @P1 FADD.FTZ R145, R65, R145 ;  /* 0x0000009141911221 */ /* 0x000fe20000010000 */
[----:B------:R-:W-:Y:S01]  /*4110*/  @P0 LOP3.LUT P4, RZ, R162, 0xff00, RZ, 0xc0, !PT ;  /* 0x0000ff00a2ff0812 */ /* 0x000fe2000788c0ff */
[----:B------:R-:W-:Y:S01]  /*4120*/  @P1 FADD.FTZ R89, R63, R89 ;  /* 0x000000593f591221 */ /* 0x000fe20000010000 */
[----:B------:R-:W-:Y:S01]  /*4130*/  @P0 IADD3.X R111, R88, c[0x0][0x254], RZ, P6, !PT ;  /* 0x00009500586f0a10 */ /* 0x000fe200037fe4ff */
[----:B------:R-:W-:Y:S01]  /*4140*/  FMUL.FTZ R92, R177, R126 ;  /* 0x0000007eb15c7220 */ /* 0x000fe20000410000 */
[----:B------:R-:W-:Y:S01]  /*4150*/  LOP3.LUT P6, RZ, R98, 0xff0000, RZ, 0xc0, !PT ;  /* 0x00ff000062ff7812 */ /* 0x000fe200078cc0ff */
[----:B------:R-:W-:Y:S01]  /*4160*/  FMUL.FTZ R141, R89, c[0x0][0x1e8] ;  /* 0x00007a00598d7a20 */ /* 0x000fe20000410000 */
[----:B------:R-:W-:Y:S01]  /*4170*/  @P0 FSEL R124, R124, RZ, P4 ;  /* 0x000000ff7c7c0208 */ /* 0x000fe20002000000 */
[----:B------:R-:W-:Y:S01]  /*4180*/  FMUL.FTZ R175, R201, c[0x0][0x1e8] ;  /* 0x00007a00c9af7a20 */ /* 0x000fe20000410000 */
[----:B------:R-:W-:Y:S01]  /*4190*/  LOP3.LUT P4, RZ, R98, 0xff000000, RZ, 0xc0, !PT ;  /* 0xff00000062ff7812 */ /* 0x000fe2000788c0ff */
[----:B------:R-:W-:Y:S01]  /*41a0*/  FMUL.FTZ R125, R145, c[0x0][0x1e8] ;  /* 0x00007a00917d7a20 */ /* 0x000fe20000410000 */
[----:B------:R-:W-:Y:S01]  /*41b0*/  FSEL R196, R131, RZ, P6 ;  /* 0x000000ff83c47208 */ /* 0x000fe20003000000 */
[----:B------:R-:W-:Y:S01]  /*41c0*/  @P1 FADD.FTZ R92, R66, R92 ;  /* 0x0000005c425c1221 */ /* 0x000fe20000010000 */
[C---:B------:R-:W-:Y:S01]  /*41d0*/  @P0 LOP3.LUT P5, RZ, R162.reuse, 0xff0000, RZ, 0xc0, !PT ;  /* 0x00ff0000a2ff0812 */ /* 0x040fe200078ac0ff */
[----:B------:R-:W-:Y:S01]  /*41e0*/  FFMA.FTZ R88, R135, R213, R212 ;  /* 0x000000d587587223 */ /* 0x000fe200000100d4 */
[----:B------:R-:W-:Y:S01]  /*41f0*/  @P0 LOP3.LUT P6, RZ, R162, 0xff000000, RZ, 0xc0, !PT ;  /* 0xff000000a2ff0812 */ /* 0x000fe200078cc0ff */
[----:B------:R-:W-:Y:S01]  /*4200*/  FMUL.FTZ R143, R92, c[0x0][0x1e8] ;  /* 0x00007a005c8f7a20 */ /* 0x000fe20000410000 */
[----:B------:R-:W-:Y:S01]  /*4210*/  FSEL R195, R141, RZ, P4 ;  /* 0x000000ff8dc37208 */ /* 0x000fe20002000000 */
[----:B------:R-:W-:Y:S01]  /*4220*/  FADD.FTZ R93, R136, -R93 ;  /* 0x8000005d885d7221 */ /* 0x000fe20000010000 */
[----:B------:R-:W-:Y:S01]  /*4230*/  @P0 FSEL R131, R131, RZ, P5 ;  /* 0x000000ff83830208 */ /* 0x000fe20002800000 */
[----:B------:R-:W-:Y:S01]  /*4240*/  FADD.FTZ R88, R208, -R88 ;  /* 0x80000058d0587221 */ /* 0x000fe20000010000 */
[----:B------:R-:W-:Y:S01]  /*4250*/  @P0 FSEL R141, R141, RZ, P6 ;  /* 0x000000ff8d8d0208 */ /* 0x000fe20003000000 */
[----:B------:R-:W-:Y:S01]  /*4260*/  FMUL.FTZ R137, R177, R93 ;  /* 0x0000005db1897220 */ /* 0x000fe20000410000 */
[----:B------:R-:W-:Y:S01]  /*4270*/  LOP3.LUT P5, RZ, R99, 0xff, RZ, 0xc0, !PT ;  /* 0x000000ff63ff7812 */ /* 0x000fe200078ac0ff */
[----:B------:R-:W-:Y:S01]  /*4280*/  FMUL.FTZ R136, R177, R129 ;  /* 0x00000081b1887220 */ /* 0x000fe20000410000 */
[----:B------:R-:W-:Y:S01]  /*4290*/  LOP3.LUT P6, RZ, R99, 0xff00, RZ, 0xc0, !PT ;  /* 0x0000ff0063ff7812 */ /* 0x000fe200078cc0ff */
[----:B------:R-:W-:Y:S01]  /*42a0*/  FMUL.FTZ R205, R177, R88 ;  /* 0x00000058b1cd7220 */ /* 0x000fe20000410000 */
[----:B------:R-:W-:Y:S01]  /*42b0*/  @P0 LOP3.LUT P4, RZ, R163, 0xff, RZ, 0xc0, !PT ;  /* 0x000000ffa3ff0812 */ /* 0x000fe2000788c0ff */
[----:B------:R-:W-:Y:S01]  /*42c0*/  FMUL.FTZ R142, R177, R209 ;  /* 0x000000d1b18e7220 */ /* 0x000fe20000410000 */
[----:B------:R-:W-:Y:S01]  /*42d0*/  FSEL R197, R175, RZ, P5 ;  /* 0x000000ffafc57208 */ /* 0x000fe20002800000 */
[----:B------:R-:W-:Y:S01]  /*42e0*/  FMUL.FTZ R93, R177, R146 ;  /* 0x00000092b15d7220 */ /* 0x000fe20000410000 */
[----:B------:R-:W-:Y:S01]  /*42f0*/  FSEL R135, R125, RZ, P6 ;  /* 0x000000ff7d877208 */ /* 0x000fe20003000000 */
[----:B------:R-:W-:Y:S01]  /*4300*/  @P1 FADD.FTZ R205, R71, R205 ;  /* 0x000000cd47cd1221 */ /* 0x000fe20000010000 */
[----:B------:R-:W-:Y:S01]  /*4310*/  LOP3.LUT P5, RZ, R99, 0xff0000, RZ, 0xc0, !PT ;  /* 0x00ff000063ff7812 */ /* 0x000fe200078ac0ff */
[----:B------:R-:W-:Y:S01]  /*4320*/  @P1 FADD.FTZ R93, R74, R93 ;  /* 0x0000005d4a5d1221 */ /* 0x000fe20000010000 */
[----:B------:R-:W-:Y:S01]  /*4330*/  @P0 LOP3.LUT P6, RZ, R163, 0xff00, RZ, 0xc0, !PT ;  /* 0x0000ff00a3ff0812 */ /* 0x000fe200078cc0ff */
[----:B------:R-:W-:Y:S01]  /*4340*/  @P1 FADD.FTZ R136, R69, R136 ;  /* 0x0000008845881221 */ /* 0x000fe20000010000 */
[----:B------:R-:W-:Y:S01]  /*4350*/  MOV R98, R96 ;  /* 0x0000006000627202 */ /* 0x000fe20000000f00 */
[----:B------:R-:W-:Y:S01]  /*4360*/  FMUL.FTZ R129, R93, c[0x0][0x1e8] ;  /* 0x00007a005d817a20 */ /* 0x000fe20000410000 */
[----:B------:R-:W-:Y:S01]  /*4370*/  @P0 FSEL R175, R175, RZ, P4 ;  /* 0x000000ffafaf0208 */ /* 0x000fe20002000000 */
[----:B------:R-:W-:Y:S01]  /*4380*/  @P1 FADD.FTZ R137, R72, R137 ;  /* 0x0000008948891221 */ /* 0x000fe20000010000 */
[----:B------:R-:W-:Y:S01]  /*4390*/  LOP3.LUT P4, RZ, R99, 0xff000000, RZ, 0xc0, !PT ;  /* 0xff00000063ff7812 */ /* 0x000fe2000788c0ff */
[----:B------:R-:W-:Y:S01]  /*43a0*/  FMUL.FTZ R99, R177, R130 ;  /* 0x00000082b1637220 */ /* 0x000fe20000410000 */
[----:B------:R-:W-:Y:S01]  /*43b0*/  @P0 FSEL R125, R125, RZ, P6 ;  /* 0x000000ff7d7d0208 */ /* 0x000fe20003000000 */
[----:B------:R-:W-:Y:S01]  /*43c0*/  @P1 FADD.FTZ R142, R73, R142 ;  /* 0x0000008e498e1221 */ /* 0x000fe20000010000 */
[----:B------:R-:W-:Y:S01]  /*43d0*/  FSEL R147, R143, RZ, P5 ;  /* 0x000000ff8f937208 */ /* 0x000fe20002800000 */
[----:B------:R-:W-:Y:S01]  /*43e0*/  @P1 FADD.FTZ R99, R70, R99 ;  /* 0x0000006346631221 */ /* 0x000fe20000010000 */
[----:B------:R-:W-:Y:S01]  /*43f0*/  LOP3.LUT P6, RZ, R98, 0xff, RZ, 0xc0, !PT ;  /* 0x000000ff62ff7812 */ /* 0x000fe200078cc0ff */
[----:B------:R-:W-:Y:S01]  /*4400*/  FMUL.FTZ R98, R177, R128 ;  /* 0x00000080b1627220 */ /* 0x000fe20000410000 */
[----:B------:R-:W-:Y:S01]  /*4410*/  @P0 LOP3.LUT P5, RZ, R163, 0xff0000, RZ, 0xc0, !PT ;  /* 0x00ff0000a3ff0812 */ /* 0x000fe200078ac0ff */
[----:B------:R-:W-:Y:S01]  /*4420*/  FMUL.FTZ R177, R177, R112 ;  /* 0x00000070b1b17220 */ /* 0x000fe20000410000 */
[----:B------:R-:W-:Y:S01]  /*4430*/  FSEL R202, R144, RZ, P4 ;  /* 0x000000ff90ca7208 */ /* 0x000fe20002000000 */
[----:B------:R-:W-:Y:S01]  /*4440*/  @P1 FADD.FTZ R98, R68, R98 ;  /* 0x0000006244621221 */ /* 0x000fe20000010000 */
[----:B------:R-:W-:Y:S01]  /*4450*/  @P0 FSEL R143, R143, RZ, P5 ;  /* 0x000000ff8f8f0208 */ /* 0x000fe20002800000 */
[----:B------:R-:W-:Y:S01]  /*4460*/  FMUL.FTZ R128, R205, c[0x0][0x1e8] ;  /* 0x00007a00cd807a20 */ /* 0x000fe20000410000 */
[----:B------:R-:W-:Y:S01]  /*4470*/  @P2 LEA R112, P4, R176, c[0x0][0x258], 0x5 ;  /* 0x00009600b0702a11 */ /* 0x000fe200078828ff */
[----:B------:R-:W-:Y:S01]  /*4480*/  FMUL.FTZ R126, R98, c[0x0][0x1e8] ;  /* 0x00007a00627e7a20 */ /* 0x000fe20000410000 */
[----:B------:R-:W-:Y:S01]  /*4490*/  @P0 LOP3.LUT P5, RZ, R163, 0xff000000, RZ, 0xc0, !PT ;  /* 0xff000000a3ff0812 */ /* 0x000fe200078ac0ff */
[----:B------:R-:W-:Y:S01]  /*44a0*/  @P1 FADD.FTZ R177, R75, R177 ;  /* 0x000000b14bb11221 */ /* 0x000fe20000010000 */
[----:B------:R-:W-:Y:S01]  /*44b0*/  @P2 LEA.HI.X R113, R176, c[0x0][0x25c], RZ, 0x5, P4 ;  /* 0x00009700b0712a11 */ /* 0x000fe200020f2cff */
[----:B------:R-:W-:Y:S01]  /*44c0*/  FMUL.FTZ R127, R99, c[0x0][0x1e8] ;  /* 0x00007a00637f7a20 */ /* 0x000fe20000410000 */
[----:B------:R-:W-:Y:S01]  /*44d0*/  @P0 FSEL R144, R144, RZ, P5 ;  /* 0x000000ff90900208 */ /* 0x000fe20002800000 */
[----:B------:R-:W-:Y:S01]  /*44e0*/  @P0 IMAD.MOV.U32 R123, RZ, RZ, R164 ;  /* 0x000000ffff7b0224 */ /* 0x000fe200078e00a4 */
[----:B------:R-:W-:-:S02]  /*44f0*/  IADD3 R114, P4, R116, c[0x0][0x248], RZ ;  /* 0x0000920074727a10 */ /* 0x000fc40007f9e0ff */
[----:B------:R-:W-:Y:S02]  /*4500*/  SHF.R.U32.HI R88, RZ, 0x1c, R176 ;  /* 0x0000001cff587819 */ /* 0x000fe400000116b0 */
[----:B------:R-:W-:Y:S02]  /*4510*/  @P0 IADD3 R116, P5, R116, c[0x0][0x250], RZ ;  /* 0x0000940074740a10 */ /* 0x000fe40007fbe0ff */
[----:B------:R-:W-:Y:S02]  /*4520*/  FSEL R130, R126, RZ, P6 ;  /* 0x000000ff7e827208 */ /* 0x000fe40003000000 */
[----:B------:R-:W-:Y:S02]  /*4530*/  @P0 IADD3.X R117, R88, c[0x0][0x254], RZ, P5, !PT ;  /* 0x0000950058750a10 */ /* 0x000fe40002ffe4ff */
[----:B------:R-:W-:Y:S02]  /*4540*/  LOP3.LUT P6, RZ, R96, 0xff000000, RZ, 0xc0, !PT ;  /* 0xff00000060ff7812 */ /* 0x000fe400078cc0ff */
[----:B------:R-:W-:-:S02]  /*4550*/  LOP3.LUT P5, RZ, R97, 0xff0000, RZ, 0xc0, !PT ;  /* 0x00ff000061ff7812 */ /* 0x000fc400078ac0ff */
[----:B------:R-:W-:Y:S02]  /*4560*/  FSEL R134, R128, RZ, P6 ;  /* 0x000000ff80867208 */ /* 0x000fe40003000000 */
[----:B------:R-:W-:Y:S02]  /*4570*/  FSEL R146, R129, RZ, P5 ;  /* 0x000000ff81927208 */ /* 0x000fe40002800000 */
[----:B------:R-:W-:Y:S02]  /*4580*/  IADD3.X R115, R88, c[0x0][0x24c], RZ, P4, !PT ;  /* 0x0000930058737a10 */ /* 0x000fe400027fe4ff */
[C---:B------:R-:W-:Y:S02]  /*4590*/  LOP3.LUT P6, RZ, R97.reuse, 0xff, RZ, 0xc0, !PT ;  /* 0x000000ff61ff7812 */ /* 0x040fe400078cc0ff */
[C---:B------:R-:W-:Y:S02]  /*45a0*/  LOP3.LUT P5, RZ, R97.reuse, 0xff00, RZ, 0xc0, !PT ;  /* 0x0000ff0061ff7812 */ /* 0x040fe400078ac0ff */
[----:B------:R-:W-:-:S02]  /*45b0*/  LOP3.LUT P1, RZ, R97, 0xff000000, RZ, 0xc0, !PT ;  /* 0xff00000061ff7812 */ /* 0x000fc4000782c0ff */
[----:B------:R-:W-:Y:S02]  /*45c0*/  LOP3.LUT P4, RZ, R96, 0xff0000, RZ, 0xc0, !PT ;  /* 0x00ff000060ff7812 */ /* 0x000fe4000788c0ff */
[----:B------:R-:W-:Y:S02]  /*45d0*/  @P0 F2FP.BF16.PACK_AB R97, RZ, R179 ;  /* 0x000000b3ff61023e */ /* 0x000fe400000010ff */
[----:B------:R-:W-:Y:S02]  /*45e0*/  FSEL R133, R127, RZ, P4 ;  /* 0x000000ff7f857208 */ /* 0x000fe40002000000 */
[----:B------:R-:W-:Y:S02]  /*45f0*/  @P0 F2FP.BF16.PACK_AB R176, RZ, R94 ;  /* 0x0000005effb0023e */ /* 0x000fe400000010ff */
[----:B------:R-:W-:Y:S02]  /*4600*/  @P0 F2FP.BF16.PACK_AB R179, RZ, R102 ;  /* 0x00000066ffb3023e */ /* 0x000fe400000010ff */
[----:B------:R-:W-:-:S02]  /*4610*/  @P0 PRMT R77, R97, 0x7610, R77 ;  /* 0x00007610614d0816 */ /* 0x000fc4000000004d */
[----:B------:R-:W-:Y:S02]  /*4620*/  LOP3.LUT P4, RZ, R96, 0xff00, RZ, 0xc0, !PT ;  /* 0x0000ff0060ff7812 */ /* 0x000fe4000788c0ff */
[-C--:B------:R-:W-:Y:S02]  /*4630*/  SEL R88, R191, R80.reuse, P3 ;  /* 0x00000050bf587207 */ /* 0x080fe40001800000 */
[-C--:B------:R-:W-:Y:S02]  /*4640*/  SEL R96, R90, R80.reuse, P3 ;  /* 0x000000505a607207 */ /* 0x080fe40001800000 */
[----:B------:R-:W-:Y:S02]  /*4650*/  SEL R80, R98, R80, P3 ;  /* 0x0000005062507207 */ /* 0x000fe40001800000 */
[-C--:B------:R-:W-:Y:S02]  /*4660*/  SEL R90, R192, R82.reuse, P3 ;  /* 0x00000052c05a7207 */ /* 0x080fe40001800000 */
[----:B------:R-:W-:-:S02]  /*4670*/  SEL R98, R91, R82, P3 ;  /* 0x000000525b627207 */ /* 0x000fc40001800000 */
[----:B------:R-:W-:Y:S02]  /*4680*/  @P0 PRMT R76, R76, 0x5410, R176 ;  /* 0x000054104c4c0816 */ /* 0x000fe400000000b0 */
[----:B------:R-:W-:Y:S02]  /*4690*/  @P0 PRMT R77, R77, 0x5410, R179 ;  /* 0x000054104d4d0816 */ /* 0x000fe400000000b3 */
[----:B------:R-:W-:Y:S02]  /*46a0*/  SEL R82, R99, R82, P3 ;  /* 0x0000005263527207 */ /* 0x000fe40001800000 */
[-C--:B------:R-:W-:Y:S01]  /*46b0*/  SEL R99, R89, R83.reuse, P3 ;  /* 0x0000005359637207 */ /* 0x080fe20001800000 */
[----:B------:R0:W-:Y:S01]  /*46c0*/  @P0 STG.E.128 [R104.64], R76 ;  /* 0x0000004c68000986 */ /* 0x0001e2000c101d04 */
[----:B------:R-:W-:Y:S02]  /*46d0*/  SEL R91, R190, R83, P3 ;  /* 0x00000053be5b7207 */ /* 0x000fe40001800000 */
[----:B------:R-:W-:-:S02]  /*46e0*/  SEL R89, R189, R81, P3 ;  /* 0x00000051bd597207 */ /* 0x000fc40001800000 */
[-C--:B------:R-:W-:Y:S02]  /*46f0*/  SEL R94, R198, R86.reuse, P3 ;  /* 0x00000056c65e7207 */ /* 0x080fe40001800000 */
[-C--:B------:R-:W-:Y:S01]  /*4700*/  SEL R102, R92, R86.reuse, P3 ;  /* 0x000000565c667207 */ /* 0x080fe20001800000 */
[----:B------:R1:W-:Y:S01]  /*4710*/  @P2 STG.E.128 [R108.64], R88 ;  /* 0x000000586c002986 */ /* 0x0003e2000c101d04 */
[----:B------:R-:W-:Y:S02]  /*4720*/  SEL R86, R93, R86, P3 ;  /* 0x000000565d567207 */ /* 0x000fe40001800000 */
[----:B------:R-:W-:Y:S02]  /*4730*/  SEL R92, R100, R84, P3 ;  /* 0x00000054645c7207 */ /* 0x000fe40001800000 */
[----:B------:R-:W-:Y:S02]  /*4740*/  SEL R93, R101, R85, P3 ;  /* 0x00000055655d7207 */ /* 0x000fe40001800000 */
[----:B------:R-:W-:-:S02]  /*4750*/  @P0 F2FP.BF16.PACK_AB R184, RZ, R184 ;  /* 0x000000b8ffb8023e */ /* 0x000fc400000010ff */
[----:B------:R-:W-:Y:S01]  /*4760*/  @P0 F2FP.BF16.PACK_AB R186, RZ, R186 ;  /* 0x000000baffba023e */ /* 0x000fe200000010ff */
[----:B------:R2:W-:Y:S01]  /*4770*/  @P2 STG.E.128 [R108.64+0x10], R92 ;  /* 0x0000105c6c002986 */ /* 0x0005e2000c101d04 */
[----:B------:R-:W-:Y:S02]  /*4780*/  @P0 F2FP.BF16.PACK_AB R119, RZ, R119 ;  /* 0x00000077ff77023e */ /* 0x000fe400000010ff */
[----:B------:R-:W-:Y:S02]  /*4790*/  @P0 F2FP.BF16.PACK_AB R199, RZ, R199 ;  /* 0x000000c7ffc7023e */ /* 0x000fe400000010ff */
[----:B0-----:R-:W-:Y:S02]  /*47a0*/  @P0 PRMT R76, R183, 0x7610, R76 ;  /* 0x00007610b74c0816 */ /* 0x001fe4000000004c */
[----:B------:R-:W-:Y:S02]  /*47b0*/  @P0 PRMT R77, R185, 0x7610, R77 ;  /* 0x00007610b94d0816 */ /* 0x000fe4000000004d */
[----:B------:R-:W-:-:S02]  /*47c0*/  @P0 PRMT R78, R187, 0x7610, R78 ;  /* 0x00007610bb4e0816 */ /* 0x000fc4000000004e */
[----:B------:R-:W-:Y:S02]  /*47d0*/  @P0 PRMT R79, R122, 0x7610, R79 ;  /* 0x000076107a4f0816 */ /* 0x000fe4000000004f */
[----:B-1----:R-:W-:Y:S02]  /*47e0*/  F2FP.BF16.PACK_AB R91, R121, R120 ;  /* 0x00000078795b723e */ /* 0x002fe400000010ff */
[----:B------:R-:W-:Y:S02]  /*47f0*/  F2FP.BF16.PACK_AB R90, R118, R182 ;  /* 0x000000b6765a723e */ /* 0x000fe400000010ff */
[----:B------:R-:W-:Y:S02]  /*4800*/  F2FP.BF16.PACK_AB R89, R178, R140 ;  /* 0x0000008cb259723e */ /* 0x000fe400000010ff */
[----:B------:R-:W-:Y:S02]  /*4810*/  F2FP.BF16.PACK_AB R88, R139, R138 ;  /* 0x0000008a8b58723e */ /* 0x000fe400000010ff */
[----:B------:R-:W-:-:S02]  /*4820*/  SEL R103, R203, R87, P3 ;  /* 0x00000057cb677207 */ /* 0x000fc40001800000 */
[----:B------:R-:W-:Y:S01]  /*4830*/  @P0 PRMT R76, R76, 0x5410, R184 ;  /* 0x000054104c4c0816 */ /* 0x000fe200000000b8 */
[----:B------:R-:W-:Y:S01]  /*4840*/  STG.E.128 [R106.64], R88 ;  /* 0x000000586a007986 */ /* 0x000fe2000c101d04 */
[----:B------:R-:W-:Y:S02]  /*4850*/  @P0 PRMT R77, R77, 0x5410, R186 ;  /* 0x000054104d4d0816 */ /* 0x000fe400000000ba */
[----:B------:R-:W-:Y:S02]  /*4860*/  @P0 PRMT R78, R78, 0x5410, R119 ;  /* 0x000054104e4e0816 */ /* 0x000fe40000000077 */
[----:B------:R-:W-:Y:S02]  /*4870*/  @P0 PRMT R79, R79, 0x5410, R199 ;  /* 0x000054104f4f0816 */ /* 0x000fe400000000c7 */
[----:B------:R-:W-:Y:S02]  /*4880*/  SEL R97, R200, R81, P3 ;  /* 0x00000051c8617207 */ /* 0x000fe40001800000 */
[----:B------:R-:W-:Y:S01]  /*4890*/  SEL R100, R201, R84, P3 ;  /* 0x00000054c9647207 */ /* 0x000fe20001800000 */
[----:B------:R-:W-:Y:S01]  /*48a0*/  @P0 STG.E.128 [R110.64], R76 ;  /* 0x0000004c6e000986 */ /* 0x000fe2000c101d04 */
[----:B------:R-:W-:-:S02]  /*48b0*/  SEL R101, R145, R85, P3 ;  /* 0x0000005591657207 */ /* 0x000fc40001800000 */
[C---:B------:R-:W-:Y:S01]  /*48c0*/  SEL R87, R177.reuse, R87, P3 ;  /* 0x00000057b1577207 */ /* 0x040fe20001800000 */
[----:B------:R-:W-:Y:S01]  /*48d0*/  FMUL.FTZ R177, R177, c[0x0][0x1e8] ;  /* 0x00007a00b1b17a20 */ /* 0x000fe20000410000 */
[----:B--2---:R-:W-:Y:S01]  /*48e0*/  F2FP.BF16.PACK_AB R95, R202, R147 ;  /* 0x00000093ca5f723e */ /* 0x004fe200000010ff */
[----:B------:R0:W-:Y:S01]  /*48f0*/  @P2 STG.E.128 [R112.64], R96 ;  /* 0x0000006070002986 */ /* 0x0001e2000c101d04 */
[----:B------:R-:W-:Y:S02]  /*4900*/  F2FP.BF16.PACK_AB R94, R135, R197 ;  /* 0x000000c5875e723e */ /* 0x000fe400000010ff */
[----:B------:R-:W-:Y:S01]  /*4910*/  F2FP.BF16.PACK_AB R93, R195, R196 ;  /* 0x000000c4c35d723e */ /* 0x000fe200000010ff */
[----:B------:R-:W-:Y:S01]  /*4920*/  @P2 STG.E.128 [R112.64+0x10], R100 ;  /* 0x0000106470002986 */ /* 0x000fe2000c101d04 */
[----:B------:R-:W-:Y:S02]  /*4930*/  F2FP.BF16.PACK_AB R92, R180, R194 ;  /* 0x000000c2b45c723e */ /* 0x000fe400000010ff */
[----:B------:R-:W-:-:S02]  /*4940*/  @P0 F2FP.BF16.PACK_AB R132, RZ, R132 ;  /* 0x00000084ff84023e */ /* 0x000fc400000010ff */
[----:B------:R-:W-:Y:S01]  /*4950*/  @P0 F2FP.BF16.PACK_AB R131, RZ, R131 ;  /* 0x00000083ff83023e */ /* 0x000fe200000010ff */
[----:B------:R1:W-:Y:S01]  /*4960*/  STG.E.128 [R114.64], R92 ;  /* 0x0000005c72007986 */ /* 0x0003e2000c101d04 */
[----:B------:R-:W-:Y:S02]  /*4970*/  @P0 F2FP.BF16.PACK_AB R175, RZ, R175 ;  /* 0x000000afffaf023e */ /* 0x000fe400000010ff */
[----:B------:R-:W-:Y:S02]  /*4980*/  @P0 F2FP.BF16.PACK_AB R143, RZ, R143 ;  /* 0x0000008fff8f023e */ /* 0x000fe400000010ff */
[C---:B------:R-:W-:Y:S01]  /*4990*/  SEL R84, R137.reuse, R84, P3 ;  /* 0x0000005489547207 */ /* 0x040fe20001800000 */
[----:B------:R-:W-:Y:S01]  /*49a0*/  FMUL.FTZ R137, R137, c[0x0][0x1e8] ;  /* 0x00007a0089897a20 */ /* 0x000fe20000410000 */
[C---:B------:R-:W-:Y:S01]  /*49b0*/  SEL R85, R142.reuse, R85, P3 ;  /* 0x000000558e557207 */ /* 0x040fe20001800000 */
[----:B------:R-:W-:Y:S01]  /*49c0*/  FMUL.FTZ R142, R142, c[0x0][0x1e8] ;  /* 0x00007a008e8e7a20 */ /* 0x000fe20000410000 */
[----:B------:R-:W-:Y:S01]  /*49d0*/  @P0 F2FP.BF16.PACK_AB R124, RZ, R124 ;  /* 0x0000007cff7c023e */ /* 0x000fe200000010ff */
[----:B0-----:R-:W-:Y:S01]  /*49e0*/  FMUL.FTZ R96, R136, c[0x0][0x1e8] ;  /* 0x00007a0088607a20 */ /* 0x001fe20000410000 */
[----:B------:R-:W-:-:S02]  /*49f0*/  @P0 F2FP.BF16.PACK_AB R141, RZ, R141 ;  /* 0x0000008dff8d023e */ /* 0x000fc400000010ff */
[----:B------:R-:W-:Y:S02]  /*4a00*/  @P0 F2FP.BF16.PACK_AB R125, RZ, R125 ;  /* 0x0000007dff7d023e */ /* 0x000fe400000010ff */
[----:B------:R-:W-:Y:S02]  /*4a10*/  @P0 F2FP.BF16.PACK_AB R144, RZ, R144 ;  /* 0x00000090ff90023e */ /* 0x000fe400000010ff */
[----:B------:R-:W-:Y:S02]  /*4a20*/  @P0 PRMT R76, R132, 0x7610, R76 ;  /* 0x00007610844c0816 */ /* 0x000fe4000000004c */
[----:B------:R-:W-:Y:S02]  /*4a30*/  @P0 PRMT R77, R131, 0x7610, R77 ;  /* 0x00007610834d0816 */ /* 0x000fe4000000004d */
[----:B------:R-:W-:Y:S02]  /*4a40*/  @P0 PRMT R78, R175, 0x7610, R78 ;  /* 0x00007610af4e0816 */ /* 0x000fe4000000004e */
[----:B------:R-:W-:-:S02]  /*4a50*/  @P0 PRMT R79, R143, 0x7610, R79 ;  /* 0x000076108f4f0816 */ /* 0x000fc4000000004f */
[----:B------:R-:W-:Y:S02]  /*4a60*/  FSEL R91, R177, RZ, P1 ;  /* 0x000000ffb15b7208 */ /* 0x000fe40000800000 */
[C---:B-1----:R-:W-:Y:S02]  /*4a70*/  @P2 LEA R92, P1, R174.reuse, c[0x0][0x258], 0x5 ;  /* 0x00009600ae5c2a11 */ /* 0x042fe400078228ff */
[----:B------:R-:W-:Y:S02]  /*4a80*/  SHF.L.U32 R97, R174, 0x4, RZ ;  /* 0x00000004ae617819 */ /* 0x000fe400000006ff */
[----:B------:R-:W-:Y:S02]  /*4a90*/  @P0 PRMT R76, R76, 0x5410, R124 ;  /* 0x000054104c4c0816 */ /* 0x000fe4000000007c */
[----:B------:R-:W-:Y:S02]  /*4aa0*/  @P0 PRMT R77, R77, 0x5410, R141 ;  /* 0x000054104d4d0816 */ /* 0x000fe4000000008d */
[----:B------:R-:W-:-:S02]  /*4ab0*/  @P0 PRMT R78, R78, 0x5410, R125 ;  /* 0x000054104e4e0816 */ /* 0x000fc4000000007d */
[----:B------:R-:W-:Y:S02]  /*4ac0*/  @P0 PRMT R79, R79, 0x5410, R144 ;  /* 0x000054104f4f0816 */ /* 0x000fe40000000090 */
[----:B------:R-:W-:Y:S02]  /*4ad0*/  SEL R83, R205, R83, P3 ;  /* 0x00000053cd537207 */ /* 0x000fe40001800000 */
[----:B------:R-:W-:Y:S01]  /*4ae0*/  SEL R81, R136, R81, P3 ;  /* 0x0000005188517207 */ /* 0x000fe20001800000 */
[----:B------:R-:W-:Y:S01]  /*4af0*/  @P0 STG.E.128 [R116.64], R76 ;  /* 0x0000004c74000986 */ /* 0x000fe2000c101d04 */
[----:B------:R-:W-:Y:S02]  /*4b00*/  FSEL R90, R137, RZ, P6 ;  /* 0x000000ff895a7208 */ /* 0x000fe40003000000 */
[----:B------:R-:W-:Y:S02]  /*4b10*/  FSEL R89, R142, RZ, P5 ;  /* 0x000000ff8e597208 */ /* 0x000fe40002800000 */
[----:B------:R-:W-:-:S02]  /*4b20*/  FSEL R95, R96, RZ, P4 ;  /* 0x000000ff605f7208 */ /* 0x000fc40002000000 */
[----:B------:R-:W-:Y:S02]  /*4b30*/  @P2 LEA.HI.X R93, R174, c[0x0][0x25c], RZ, 0x5, P1 ;  /* 0x00009700ae5d2a11 */ /* 0x000fe400008f2cff */
[----:B------:R-:W-:Y:S02]  /*4b40*/  SHF.R.U32.HI R98, RZ, 0x1c, R174 ;  /* 0x0000001cff627819 */ /* 0x000fe400000116ae */
[----:B------:R-:W-:Y:S01]  /*4b50*/  IADD3 R94, P5, R97, c[0x0][0x248], RZ ;  /* 0x00009200615e7a10 */ /* 0x000fe20007fbe0ff */
[----:B------:R-:W-:Y:S01]  /*4b60*/  @P2 STG.E.128 [R92.64], R80 ;  /* 0x000000505c002986 */ /* 0x000fe2000c101d04 */
[----:B------:R-:W-:Y:S02]  /*4b70*/  @P0 LOP3.LUT P1, RZ, R164, 0xff00, RZ, 0xc0, !PT ;  /* 0x0000ff00a4ff0812 */ /* 0x000fe4000782c0ff */
[----:B------:R-:W-:Y:S01]  /*4b80*/  F2FP.BF16.PACK_AB R90, R89, R90 ;  /* 0x0000005a595a723e */ /* 0x000fe200000010ff */
[----:B------:R-:W-:Y:S01]  /*4b90*/  @P2 STG.E.128 [R92.64+0x10], R84 ;  /* 0x000010545c002986 */ /* 0x000fe2000c101d04 */
[----:B------:R-:W-:-:S02]  /*4ba0*/  F2FP.BF16.PACK_AB R88, R95, R130 ;  /* 0x000000825f58723e */ /* 0x000fc400000010ff */
[----:B------:R-:W-:Y:S02]  /*4bb0*/  @P0 LOP3.LUT P3, RZ, R123, 0xff, RZ, 0xc0, !PT ;  /* 0x000000ff7bff0812 */ /* 0x000fe4000786c0ff */
[----:B------:R-:W-:Y:S02]  /*4bc0*/  F2FP.BF16.PACK_AB R91, R91, R146 ;  /* 0x000000925b5b723e */ /* 0x000fe400000010ff */
[----:B------:R-:W-:Y:S02]  /*4bd0*/  F2FP.BF16.PACK_AB R89, R134, R133 ;  /* 0x000000858659723e */ /* 0x000fe400000010ff */
[----:B------:R-:W-:Y:S02]  /*4be0*/  IADD3.X R95, R98, c[0x0][0x24c], RZ, P5, !PT ;  /* 0x00009300625f7a10 */ /* 0x000fe40002ffe4ff */
[----:B------:R-:W-:Y:S02]  /*4bf0*/  @P0 LOP3.LUT P2, RZ, R164, 0xff0000, RZ, 0xc0, !PT ;  /* 0x00ff0000a4ff0812 */ /* 0x000fe4000784c0ff */
[----:B------:R-:W-:Y:S01]  /*4c00*/  @P0 FSEL R96, R96, RZ, P1 ;  /* 0x000000ff60600208 */ /* 0x000fe20000800000 */
[----:B------:R0:W-:Y:S01]  /*4c10*/  STG.E.128 [R94.64], R88 ;  /* 0x000000585e007986 */ /* 0x0001e2000c101d04 */
[----:B------:R-:W-:-:S02]  /*4c20*/  @P0 LOP3.LUT P1, RZ, R165, 0xff, RZ, 0xc0, !PT ;  /* 0x000000ffa5ff0812 */ /* 0x000fc4000782c0ff */
[----:B------:R-:W-:Y:S02]  /*4c30*/  @P0 LOP3.LUT P4, RZ, R164, 0xff000000, RZ, 0xc0, !PT ;  /* 0xff000000a4ff0812 */ /* 0x000fe4000788c0ff */
[----:B------:R-:W-:Y:S02]  /*4c40*/  @P0 FSEL R126, R126, RZ, P3 ;  /* 0x000000ff7e7e0208 */ /* 0x000fe40001800000 */
[----:B------:R-:W-:Y:S02]  /*4c50*/  @P0 FSEL R127, R127, RZ, P2 ;  /* 0x000000ff7f7f0208 */ /* 0x000fe40001000000 */
[C---:B------:R-:W-:Y:S02]  /*4c60*/  @P0 LOP3.LUT P3, RZ, R165.reuse, 0xff0000, RZ, 0xc0, !PT ;  /* 0x00ff0000a5ff0812 */ /* 0x040fe4000786c0ff */
[----:B------:R-:W-:Y:S02]  /*4c70*/  @P0 LOP3.LUT P2, RZ, R165, 0xff00, RZ, 0xc0, !PT ;  /* 0x0000ff00a5ff0812 */ /* 0x000fe4000784c0ff */
[----:B------:R-:W-:-:S02]  /*4c80*/  @P0 FSEL R128, R128, RZ, P4 ;  /* 0x000000ff80800208 */ /* 0x000fc40002000000 */
[----:B------:R-:W-:Y:S02]  /*4c90*/  @P0 LOP3.LUT P4, RZ, R165, 0xff000000, RZ, 0xc0, !PT ;  /* 0xff000000a5ff0812 */ /* 0x000fe4000788c0ff */
[----:B------:R-:W-:Y:S02]  /*4ca0*/  @P0 FSEL R129, R129, RZ, P3 ;  /* 0x000000ff81810208 */ /* 0x000fe40001800000 */
[----:B0-----:R-:W-:Y:S02]  /*4cb0*/  @P0 FSEL R88, R137, RZ, P1 ;  /* 0x000000ff89580208 */ /* 0x001fe40000800000 */
[----:B------:R-:W-:Y:S02]  /*4cc0*/  @P0 FSEL R90, R142, RZ, P2 ;  /* 0x000000ff8e5a0208 */ /* 0x000fe40001000000 */
[----:B------:R-:W-:Y:S02]  /*4cd0*/  @P0 F2FP.BF16.PACK_AB R89, RZ, R88 ;  /* 0x00000058ff59023e */ /* 0x000fe400000010ff */
[----:B------:R-:W-:-:S02]  /*4ce0*/  @P0 F2FP.BF16.PACK_AB R126, RZ, R126 ;  /* 0x0000007eff7e023e */ /* 0x000fc400000010ff */
        /* <DEDUP_REMOVED lines=12> */
[----:B------:R-:W-:Y:S02]  /*4db0*/  @P0 PRMT R78, R78, 0x5410, R90 ;  /* 0x000054104e4e0816 */ /* 0x000fe4000000005a */
[----:B------:R-:W-:Y:S02]  /*4dc0*/  MOV R90, c[0x0][0x160] ;  /* 0x00005800005a7a02 */ /* 0x000fe40000000f00 */
[----:B------:R-:W-:Y:S02]  /*4dd0*/  @P0 IADD3.X R89, R98, c[0x0][0x254], RZ, P1, !PT ;  /* 0x0000950062590a10 */ /* 0x000fe40000ffe4ff */
        /* <DEDUP_REMOVED lines=8> */
.L_x_1033:
[----:B------:R-:W-:Y:S05]  /*4e60*/  BSYNC B1 ;  /* 0x0000000000017941 */ /* 0x000fea0003800000 */
.L_x_1030:
        /* <DEDUP_REMOVED lines=17> */
[----:B------:R-:W-:-:S02]  /*4f80*/  MOV R24, R25 ;  /* 0x0000001900187202 */ /* 0x000fc40000000f00 */
[----:B------:R-:W-:Y:S01]  /*4f90*/  MOV R26, R23 ;  /* 0x00000017001a7202 */ /* 0x000fe20000000f00 */
[----:B------:R-:W-:Y:S01]  /*4fa0*/  IMAD.MOV.U32 R23, RZ, RZ, R16 ;  /* 0x000000ffff177224 */ /* 0x000fe200078e0010 */
[----:B------:R-:W-:Y:S01]  /*4fb0*/  MOV R27, R20 ;  /* 0x00000014001b7202 */ /* 0x000fe20000000f00 */
[----:B------:R-:W-:Y:S01]  /*4fc0*/  IMAD.MOV.U32 R20, RZ, RZ, R21 ;  /* 0x000000ffff147224 */ /* 0x000fe200078e0015 */
[----:B------:R-:W-:Y:S01]  /*4fd0*/  MOV R236, R238 ;  /* 0x000000ee00ec7202 */ /* 0x000fe20000000f00 */
[----:B------:R-:W-:Y:S01]  /*4fe0*/  IMAD.MOV.U32 R238, RZ, RZ, R240 ;  /* 0x000000ffffee7224 */ /* 0x000fe200078e00f0 */
[----:B------:R-:W-:Y:S02]  /*4ff0*/  MOV R42, R4 ;  /* 0x00000004002a7202 */ /* 0x000fe40000000f00 */
[----:B------:R-:W-:Y:S02]  /*5000*/  MOV R5, R34 ;  /* 0x0000002200057202 */ /* 0x000fe40000000f00 */
[----:B------:R-:W-:-:S02]  /*5010*/  MOV R25, R22 ;  /* 0x0000001600197202 */ /* 0x000fc40000000f00 */
[----:B------:R-:W-:Y:S01]  /*5020*/  MOV R9, R10 ;  /* 0x0000000a00097202 */ /* 0x000fe20000000f00 */
[----:B------:R-:W-:Y:S01]  /*5030*/  IMAD.MOV.U32 R10, RZ, RZ, R11 ;  /* 0x000000ffff0a7224 */ /* 0x000fe200078e000b */
[----:B------:R-:W-:Y:S02]  /*5040*/  MOV R36, R7 ;  /* 0x0000000700247202 */ /* 0x000fe40000000f00 */
[----:B------:R-:W-:Y:S01]  /*5050*/  MOV R41, R6 ;  /* 0x0000000600297202 */ /* 0x000fe20000000f00 */
[----:B------:R-:W-:Y:S01]  /*5060*/  IMAD.MOV.U32 R6, RZ, RZ, R148 ;  /* 0x000000ffff067224 */ /* 0x000fe200078e0094 */
        /* <DEDUP_REMOVED lines=37> */
.L_x_1029:
[----:B------:R-:W-:Y:S05]  /*52c0*/  BSYNC B0 ;  /* 0x0000000000007941 */ /* 0x000fea0003800000 */
.L_x_1027:
[----:B------:R-:W0:Y:S01]  /*52d0*/  S2R R80, SR_TID.X ;  /* 0x0000000000507919 */ /* 0x000e220000002100 */
[----:B------:R-:W-:Y:S03]  /*52e0*/  WARPSYNC 0xffffffff ;  /* 0xffffffff00007948 */ /* 0x000fe60003800000 */
[----:B------:R-:W1:Y:S01]  /*52f0*/  S2R R78, SR_CTAID.X ;  /* 0x00000000004e7919 */ /* 0x000e620000002500 */
        /* <DEDUP_REMOVED lines=16> */
[----:B------:R-:W2:Y:S04]  /*5400*/  LDS R3, [R80.X4+0x200] ;  /* 0x0002000050037984 */ /* 0x000ea80000004800 */
[----:B------:R-:W3:Y:S04]  /*5410*/  LDS R12, [R80.X4+0x400] ;  /* 0x00040000500c7984 */ /* 0x000ee80000004800 */
[----:B------:R-:W4:Y:S04]  /*5420*/  LDS R13, [R80.X4+0x1400] ;  /* 0x00140000500d7984 */ /* 0x000f280000004800 */
[----:B------:R-:W5:Y:S04]  /*5430*/  LDS R14, [R80.X4+0x1600] ;  /* 0x00160000500e7984 */ /* 0x000f680000004800 */
[----:B------:R-:W1:Y:S04]  /*5440*/  LDS R15, [R80.X4+0x1800] ;  /* 0x00180000500f7984 */ /* 0x000e680000004800 */
[----:B------:R-:W-:Y:S04]  /*5450*/  LDS R33, [R80.X4+0x1a00] ;  /* 0x001a000050217984 */ /* 0x000fe80000004800 */
[----:B------:R-:W-:Y:S04]  /*5460*/  LDS R32, [R80.X4+0x1c00] ;  /* 0x001c000050207984 */ /* 0x000fe80000004800 */
[----:B------:R-:W-:Y:S04]  /*5470*/  LDS R35, [R80.X4+0x1e00] ;  /* 0x001e000050237984 */ /* 0x000fe80000004800 */
[----:B------:R-:W-:Y:S01]  /*5480*/  LDS R34, [R80.X4+0x2000] ;  /* 0x0020000050227984 */ /* 0x000fe20000004800 */
[----:B0-----:R-:W-:-:S03]  /*5490*/  FADD.FTZ R2, RZ, R2 ;  /* 0x00000002ff027221 */ /* 0x001fc60000010000 */
[----:B------:R-:W-:Y:S01]  /*54a0*/  LDS R41, [R80.X4+0x2200] ;  /* 0x0022000050297984 */ /* 0x000fe20000004800 */
[----:B--2---:R-:W-:-:S03]  /*54b0*/  FADD.FTZ R3, RZ, R3 ;  /* 0x00000003ff037221 */ /* 0x004fc60000010000 */
[----:B------:R-:W-:Y:S01]  /*54c0*/  LDS R40, [R80.X4+0x2400] ;  /* 0x0024000050287984 */ /* 0x000fe20000004800 */
[----:B---3--:R-:W-:-:S03]  /*54d0*/  FADD.FTZ R12, RZ, R12 ;  /* 0x0000000cff0c7221 */ /* 0x008fc60000010000 */
[----:B------:R-:W0:Y:S01]  /*54e0*/  LDS R28, [R80.X4+0x1200] ;  /* 0x00120000501c7984 */ /* 0x000e220000004800 */
[----:B----4-:R-:W-:-:S03]  /*54f0*/  FADD.FTZ R29, R2, R13 ;  /* 0x0000000d021d7221 */ /* 0x010fc60000010000 */
[----:B------:R-:W2:Y:S01]  /*5500*/  LDS R43, [R80.X4+0x2600] ;  /* 0x00260000502b7984 */ /* 0x000ea20000004800 */
[----:B-----5:R-:W-:-:S03]  /*5510*/  FADD.FTZ R30, R3, R14 ;  /* 0x0000000e031e7221 */ /* 0x020fc60000010000 */
[----:B------:R-:W3:Y:S01]  /*5520*/  LDS R2, [R80.X4+0x600] ;  /* 0x0006000050027984 */ /* 0x000ee20000004800 */
[----:B-1----:R-:W-:-:S03]  /*5530*/  FADD.FTZ R31, R12, R15 ;  /* 0x0000000f0c1f7221 */ /* 0x002fc60000010000 */
[----:B------:R-:W1:Y:S04]  /*5540*/  LDS R3, [R80.X4+0x800] ;  /* 0x0008000050037984 */ /* 0x000e680000004800 */
        /* <DEDUP_REMOVED lines=9> */
[----:B--2---:R-:W-:-:S03]  /*55e0*/  FADD.FTZ R28, R28, R43 ;  /* 0x0000002b1c1c7221 */ /* 0x004fc60000010000 */
[----:B------:R-:W2:Y:S01]  /*55f0*/  LDS R50, [R80.X4+0x3000] ;  /* 0x0030000050327984 */ /* 0x000ea20000004800 */
[----:B---3--:R-:W-:-:S03]  /*5600*/  FADD.FTZ R2, RZ, R2 ;  /* 0x00000002ff027221 */ /* 0x008fc60000010000 */
[----:B------:R-:W3:Y:S01]  /*5610*/  LDS R57, [R80.X4+0x3200] ;  /* 0x0032000050397984 */ /* 0x000ee20000004800 */
[----:B------:R-:W-:Y:S02]  /*5620*/  FADD.FTZ R2, R2, R33 ;  /* 0x0000002102027221 */ /* 0x000fe40000010000 */
[----:B-1----:R-:W-:Y:S01]  /*5630*/  FADD.FTZ R3, RZ, R3 ;  /* 0x00000003ff037221 */ /* 0x002fe20000010000 */
[----:B------:R-:W1:Y:S01]  /*5640*/  LDS R56, [R80.X4+0x3400] ;  /* 0x0034000050387984 */ /* 0x000e620000004800 */
[----:B----4-:R-:W-:Y:S02]  /*5650*/  FADD.FTZ R12, RZ, R12 ;  /* 0x0000000cff0c7221 */ /* 0x010fe40000010000 */
[----:B------:R-:W-:Y:S01]  /*5660*/  FADD.FTZ R3, R3, R32 ;  /* 0x0000002003037221 */ /* 0x000fe20000010000 */
[----:B------:R-:W4:Y:S01]  /*5670*/  LDS R59, [R80.X4+0x3600] ;  /* 0x00360000503b7984 */ /* 0x000f220000004800 */
[----:B------:R-:W-:Y:S02]  /*5680*/  FADD.FTZ R12, R12, R35 ;  /* 0x000000230c0c7221 */ /* 0x000fe40000010000 */
[----:B-----5:R-:W-:Y:S01]  /*5690*/  FADD.FTZ R13, RZ, R13 ;  /* 0x0000000dff0d7221 */ /* 0x020fe20000010000 */
        /* <DEDUP_REMOVED lines=14> */
[----:B0-----:R-:W-:-:S03]  /*5780*/  FADD.FTZ R2, R2, R51 ;  /* 0x0000003302027221 */ /* 0x001fc60000010000 */
[----:B------:R-:W-:Y:S01]  /*5790*/  LDS R72, [R80.X4+0x4400] ;  /* 0x0044000050487984 */ /* 0x000fe20000004800 */
[----:B--2---:R-:W-:-:S03]  /*57a0*/  FADD.FTZ R3, R3, R50 ;  /* 0x0000003203037221 */ /* 0x004fc60000010000 */
[----:B------:R-:W0:Y:S01]  /*57b0*/  LDS R75, [R80.X4+0x4600] ;  /* 0x00460000504b7984 */ /* 0x000e220000004800 */
[----:B---3--:R-:W-:-:S03]  /*57c0*/  FADD.FTZ R12, R12, R57 ;  /* 0x000000390c0c7221 */ /* 0x008fc60000010000 */
[----:B------:R-:W2:Y:S01]  /*57d0*/  LDS R74, [R80.X4+0x4800] ;  /* 0x00480000504a7984 */ /* 0x000ea20000004800 */
[----:B-1----:R-:W-:-:S03]  /*57e0*/  FADD.FTZ R13, R13, R56 ;  /* 0x000000380d0d7221 */ /* 0x002fc60000010000 */
[----:B------:R-:W1:Y:S01]  /*57f0*/  LDS R77, [R80.X4+0x4a00] ;  /* 0x004a0000504d7984 */ /* 0x000e620000004800 */
        /* <DEDUP_REMOVED lines=10> */
[----:B0-----:R-:W-:Y:S01]  /*58a0*/  FADD.FTZ R75, R12, R75 ;  /* 0x0000004b0c4b7221 */ /* 0x001fe20000010000 */
[----:B------:R-:W-:Y:S01]  /*58b0*/  STS.128 [R0], R36 ;  /* 0x0000002400007388 */ /* 0x000fe20000000c00 */
[----:B--2---:R-:W-:-:S03]  /*58c0*/  FADD.FTZ R13, R13, R74 ;  /* 0x0000004a0d0d7221 */ /* 0x004fc60000010000 */
[----:B------:R0:W-:Y:S01]  /*58d0*/  STS.128 [R0+0x10], R4 ;  /* 0x0000100400007388 */ /* 0x0001e20000000c00 */
[----:B-1----:R-:W-:-:S03]  /*58e0*/  FADD.FTZ R77, R14, R77 ;  /* 0x0000004d0e4d7221 */ /* 0x002fc60000010000 */
[----:B------:R-:W-:Y:S01]  /*58f0*/  STS.128 [R0+0x400], R44 ;  /* 0x0004002c00007388 */ /* 0x000fe20000000c00 */
[----:B---3--:R-:W-:-:S03]  /*5900*/  FADD.FTZ R15, R15, R76 ;  /* 0x0000004c0f0f7221 */ /* 0x008fc60000010000 */
[----:B------:R-:W-:Y:S01]  /*5910*/  STS.128 [R0+0x410], R52 ;  /* 0x0004103400007388 */ /* 0x000fe20000000c00 */
[----:B----4-:R-:W-:-:S03]  /*5920*/  FADD.FTZ R79, R28, R79 ;  /* 0x0000004f1c4f7221 */ /* 0x010fc60000010000 */
[----:B------:R-:W-:Y:S04]  /*5930*/  STS.128 [R0+0x800], R60 ;  /* 0x0008003c00007388 */ /* 0x000fe80000000c00 */
[----:B------:R-:W-:Y:S01]  /*5940*/  STS.128 [R0+0x810], R68 ;  /* 0x0008104400007388 */ /* 0x000fe20000000c00 */
[----:B0-----:R-:W-:-:S03]  /*5950*/  FADD.FTZ R7, R3, R72 ;  /* 0x0000004803077221 */ /* 0x001fc60000010000 */
[----:B------:R-:W-:Y:S04]  /*5960*/  STS.128 [R0+0xc00], R24 ;  /* 0x000c001800007388 */ /* 0x000fe80000000c00 */
[----:B------:R-:W-:Y:S04]  /*5970*/  STS.128 [R0+0xc10], R20 ;  /* 0x000c101400007388 */ /* 0x000fe80000000c00 */
[----:B------:R-:W-:Y:S04]  /*5980*/  STS.128 [R0+0x1000], R16 ;  /* 0x0010001000007388 */ /* 0x000fe80000000c00 */
[----:B------:R0:W-:Y:S04]  /*5990*/  STS.128 [R0+0x1010], R8 ;  /* 0x0010100800007388 */ /* 0x0001e80000000c00 */
[----:B------:R-:W-:Y:S01]  /*59a0*/  BAR.SYNC.DEFER_BLOCKING 0x0 ;  /* 0x0000000000007b1d */ /* 0x000fe20000010000 */
[----:B0-----:R-:W-:-:S05]  /*59b0*/  IMAD R10, R78, c[0x0][0x168], RZ ;  /* 0x00005a004e0a7a24 */ /* 0x001fca00078e02ff */
[----:B------:R-:W-:-:S04]  /*59c0*/  IADD3 R10, P0, R10, R80, RZ ;  /* 0x000000500a0a7210 */ /* 0x000fc80007f1e0ff */
[----:B------:R-:W-:Y:S01]  /*59d0*/  IADD3.X R17, RZ, RZ, RZ, P0, !PT ;  /* 0x000000ffff117210 */ /* 0x000fe200007fe4ff */
[----:B------:R-:W0:Y:S03]  /*59e0*/  LDS R4, [R80.X4] ;  /* 0x0000000050047984 */ /* 0x000e260000004800 */
[C---:B------:R-:W-:Y:S01]  /*59f0*/  SHF.L.U64.HI R22, R10.reuse, 0x2, R17 ;  /* 0x000000020a167819 */ /* 0x040fe20000010211 */
[----:B------:R-:W-:Y:S01]  /*5a00*/  IMAD.SHL.U32 R10, R10, 0x4, RZ ;  /* 0x000000040a0a7824 */ /* 0x000fe200078e00ff */
[----:B------:R-:W1:Y:S04]  /*5a10*/  LDS R5, [R80.X4+0x1400] ;  /* 0x0014000050057984 */ /* 0x000e680000004800 */
[----:B------:R-:W-:Y:S01]  /*5a20*/  IADD3 R2, P0, R10, c[0x0][0x228], RZ ;  /* 0x00008a000a027a10 */ /* 0x000fe20007f1e0ff */
[----:B------:R-:W2:Y:S03]  /*5a30*/  LDS R0, [R80.X4+0x200] ;  /* 0x0002000050007984 */ /* 0x000ea60000004800 */
[----:B------:R-:W-:Y:S01]  /*5a40*/  IADD3.X R3, R22, c[0x0][0x22c], RZ, P0, !PT ;  /* 0x00008b0016037a10 */ /* 0x000fe200007fe4ff */
        /* <DEDUP_REMOVED lines=26> */
[----:B------:R-:W-:Y:S01]  /*5bf0*/  STG.E [R2.64], R21 ;  /* 0x0000001502007986 */ /* 0x000fe2000c101904 */
[----:B------:R-:W-:-:S03]  /*5c00*/  FADD.FTZ R6, R6, R17 ;  /* 0x0000001106067221 */ /* 0x000fc60000010000 */
[----:B------:R-:W5:Y:S01]  /*5c10*/  LDS R21, [R80.X4+0x1e00] ;  /* 0x001e000050157984 */ /* 0x000f620000004800 */
[----:B------:R-:W-:-:S03]  /*5c20*/  FADD.FTZ R6, R6, R33 ;  /* 0x0000002106067221 */ /* 0x000fc60000010000 */
[----:B------:R-:W5:Y:S01]  /*5c30*/  LDS R11, [R80.X4+0xe00] ;  /* 0x000e0000500b7984 */ /* 0x000f620000004800 */
[----:B0-----:R-:W-:-:S03]  /*5c40*/  FADD.FTZ R8, RZ, R8 ;  /* 0x00000008ff087221 */ /* 0x001fc60000010000 */
[----:B------:R-:W0:Y:S04]  /*5c50*/  LDS R43, [R80.X4+0x4000] ;  /* 0x00400000502b7984 */ /* 0x000e280000004800 */
[----:B------:R-:W0:Y:S04]  /*5c60*/  LDS R20, [R80.X4+0x3000] ;  /* 0x0030000050147984 */ /* 0x000e280000004800 */
[----:B------:R-:W0:Y:S01]  /*5c70*/  LDS R23, [R80.X4+0x2000] ;  /* 0x0020000050177984 */ /* 0x000e220000004800 */
[----:B-1----:R-:W-:-:S03]  /*5c80*/  FADD.FTZ R9, RZ, R9 ;  /* 0x00000009ff097221 */ /* 0x002fc60000010000 */
[----:B------:R-:W1:Y:S01]  /*5c90*/  LDS R12, [R80.X4+0x1000] ;  /* 0x00100000500c7984 */ /* 0x000e620000004800 */
[----:B------:R-:W-:-:S03]  /*5ca0*/  FADD.FTZ R9, R9, R16 ;  /* 0x0000001009097221 */ /* 0x000fc60000010000 */
[----:B------:R-:W1:Y:S01]  /*5cb0*/  LDS R45, [R80.X4+0x4200] ;  /* 0x00420000502d7984 */ /* 0x000e620000004800 */
[----:B--2---:R-:W-:-:S03]  /*5cc0*/  FADD.FTZ R8, R8, R19 ;  /* 0x0000001308087221 */ /* 0x004fc60000010000 */
[----:B------:R-:W2:Y:S01]  /*5cd0*/  LDS R37, [R80.X4+0x3200] ;  /* 0x0032000050257984 */ /* 0x000ea20000004800 */
[----:B---3--:R-:W-:Y:S02]  /*5ce0*/  FADD.FTZ R10, RZ, R10 ;  /* 0x0000000aff0a7221 */ /* 0x008fe40000010000 */
[----:B------:R-:W-:Y:S01]  /*5cf0*/  FADD.FTZ R8, R8, R35 ;  /* 0x0000002308087221 */ /* 0x000fe20000010000 */
[----:B------:R-:W3:Y:S01]  /*5d00*/  LDS R18, [R80.X4+0x2200] ;  /* 0x0022000050127984 */ /* 0x000ee20000004800 */
[----:B----4-:R-:W-:-:S03]  /*5d10*/  FADD.FTZ R0, RZ, R0 ;  /* 0x00000000ff007221 */ /* 0x010fc60000010000 */
[----:B------:R-:W4:Y:S04]  /*5d20*/  LDS R14, [R80.X4+0x1200] ;  /* 0x00120000500e7984 */ /* 0x000f280000004800 */
[----:B------:R-:W4:Y:S01]  /*5d30*/  LDS R24, [R80.X4+0x4400] ;  /* 0x0044000050187984 */ /* 0x000f220000004800 */
[----:B-----5:R-:W-:-:S03]  /*5d40*/  FADD.FTZ R10, R10, R21 ;  /* 0x000000150a0a7221 */ /* 0x020fc60000010000 */
[----:B------:R-:W5:Y:S01]  /*5d50*/  LDS R39, [R80.X4+0x3400] ;  /* 0x0034000050277984 */ /* 0x000f620000004800 */
[----:B------:R-:W-:-:S03]  /*5d60*/  FADD.FTZ R11, RZ, R11 ;  /* 0x0000000bff0b7221 */ /* 0x000fc60000010000 */
        /* <DEDUP_REMOVED lines=17> */
[----:B------:R-:W-:-:S03]  /*5e80*/  FADD.FTZ R9, R9, R24 ;  /* 0x0000001809097221 */ /* 0x000fc60000010000 */
[----:B------:R-:W4:Y:S01]  /*5e90*/  LDS R51, [R80.X4+0x4c00] ;  /* 0x004c000050337984 */ /* 0x000f220000004800 */
[----:B-----5:R-:W-:-:S03]  /*5ea0*/  FADD.FTZ R0, R0, R39 ;  /* 0x0000002700007221 */ /* 0x020fc60000010000 */
        /* <DEDUP_REMOVED lines=30> */
.L_x_1031:
[----:B------:R-:W-:Y:S01]  /*6090*/  HFMA2.MMA R212, -RZ, RZ, 0, 5.9604644775390625e-08 ;  /* 0x00000001ffd47435 */ /* 0x000fe200000001ff */
[----:B------:R-:W-:-:S02]  /*60a0*/  MOV R115, R223 ;  /* 0x000000df00737202 */ /* 0x000fc40000000f00 */
[----:B------:R-:W-:-:S03]  /*60b0*/  MOV R114, 0x60d0 ;  /* 0x000060d000727802 */ /* 0x000fc60000000f00 */
[----:B-----5:R-:W-:Y:S05]  /*60c0*/  CALL.REL.NOINC `($__internal_47_$__cuda_sm70_shflsync_bfly_p) ;  /* 0x0000034000007944 */ /* 0x020fea0003c00000 */
[----:B-1----:R-:W-:Y:S01]  /*60d0*/  MOV R247, R212 ;  /* 0x000000d400f77202 */ /* 0x002fe20000000f00 */
[----:B0----5:R-:W-:Y:S05]  /*60e0*/  BRA `(.L_x_1035) ;  /* 0xffffc75000007947 */ /* 0x021fea000383ffff */
.L_x_1032:
[----:B------:R-:W-:Y:S01]  /*60f0*/  MOV R115, R213 ;  /* 0x000000d500737202 */ /* 0x000fe20000000f00 */
[----:B------:R-:W-:Y:S01]  /*6100*/  IMAD.MOV.U32 R212, RZ, RZ, 0x1 ;  /* 0x00000001ffd47424 */ /* 0x000fe200078e00ff */
[----:B------:R-:W-:Y:S02]  /*6110*/  MOV R114, 0x6130 ;  /* 0x0000613000727802 */ /* 0x000fe40000000f00 */
[----:B01---5:R-:W-:Y:S05]  /*6120*/  CALL.REL.NOINC `($__internal_47_$__cuda_sm70_shflsync_bfly_p) ;  /* 0x000002e000007944 */ /* 0x023fea0003c00000 */
[----:B------:R-:W-:Y:S01]  /*6130*/  FADD.FTZ R223, R223, R247 ;  /* 0x000000f7dfdf7221 */ /* 0x000fe20000010000 */
[----:B------:R-:W-:Y:S01]  /*6140*/  MOV R114, 0x6190 ;  /* 0x0000619000727802 */ /* 0x000fe20000000f00 */
[----:B-1----:R-:W-:Y:S01]  /*6150*/  FADD.FTZ R213, R213, R212 ;  /* 0x000000d4d5d57221 */ /* 0x002fe20000010000 */
[----:B------:R-:W-:Y:S02]  /*6160*/  HFMA2.MMA R212, -RZ, RZ, 0, 1.1920928955078125e-07 ;  /* 0x00000002ffd47435 */ /* 0x000fe400000001ff */
[----:B------:R-:W-:-:S04]  /*6170*/  MOV R115, R223 ;  /* 0x000000df00737202 */ /* 0x000fc80000000f00 */
[----:B0----5:R-:W-:Y:S05]  /*6180*/  CALL.REL.NOINC `($__internal_47_$__cuda_sm70_shflsync_bfly_p) ;  /* 0x0000028000007944 */ /* 0x021fea0003c00000 */
[----:B-1----:R-:W-:Y:S01]  /*6190*/  MOV R247, R212 ;  /* 0x000000d400f77202 */ /* 0x002fe20000000f00 */
[----:B------:R-:W-:Y:S01]  /*61a0*/  IMAD.MOV.U32 R212, RZ, RZ, 0x2 ;  /* 0x00000002ffd47424 */ /* 0x000fe200078e00ff */
[----:B------:R-:W-:-:S02]  /*61b0*/  MOV R115, R213 ;  /* 0x000000d500737202 */ /* 0x000fc40000000f00 */
[----:B------:R-:W-:Y:S02]  /*61c0*/  MOV R114, 0x61e0 ;  /* 0x000061e000727802 */ /* 0x000fe40000000f00 */
[----:B0----5:R-:W-:Y:S05]  /*61d0*/  CALL.REL.NOINC `($__internal_47_$__cuda_sm70_shflsync_bfly_p) ;  /* 0x0000023000007944 */ /* 0x021fea0003c00000 */
[----:B------:R-:W-:Y:S01]  /*61e0*/  FADD.FTZ R223, R247, R223 ;  /* 0x000000dff7df7221 */ /* 0x000fe20000010000 */
[----:B------:R-:W-:Y:S01]  /*61f0*/  MOV R114, 0x6240 ;  /* 0x0000624000727802 */ /* 0x000fe20000000f00 */
[----:B-1----:R-:W-:Y:S01]  /*6200*/  FADD.FTZ R213, R213, R212 ;  /* 0x000000d4d5d57221 */ /* 0x002fe20000010000 */
[----:B------:R-:W-:Y:S02]  /*6210*/  HFMA2.MMA R212, -RZ, RZ, 0, 2.384185791015625e-07 ;  /* 0x00000004ffd47435 */ /* 0x000fe400000001ff */
[----:B------:R-:W-:-:S04]  /*6220*/  MOV R115, R223 ;  /* 0x000000df00737202 */ /* 0x000fc80000000f00 */
[----:B0----5:R-:W-:Y:S05]  /*6230*/  CALL.REL.NOINC `($__internal_47_$__cuda_sm70_shflsync_bfly_p) ;  /* 0x000001d000007944 */ /* 0x021fea0003c00000 */
[----:B-1----:R-:W-:Y:S01]  /*6240*/  MOV R247, R212 ;  /* 0x000000d400f77202 */ /* 0x002fe20000000f00 */
[----:B------:R-:W-:Y:S01]  /*6250*/  IMAD.MOV.U32 R212, RZ, RZ, 0x4 ;  /* 0x00000004ffd47424 */ /* 0x000fe200078e00ff */
[----:B------:R-:W-:Y:S02]  /*6260*/  MOV R115, R213 ;  /* 0x000000d500737202 */ /* 0x000fe40000000f00 */
[----:B------:R-:W-:Y:S02]  /*6270*/  MOV R114, 0x6290 ;  /* 0x0000629000727802 */ /* 0x000fe40000000f00 */
[----:B0----5:R-:W-:Y:S05]  /*6280*/  CALL.REL.NOINC `($__internal_47_$__cuda_sm70_shflsync_bfly_p) ;  /* 0x0000018000007944 */ /* 0x021fea0003c00000 */
[----:B------:R-:W-:Y:S01]  /*6290*/  FADD.FTZ R223, R247, R223 ;  /* 0x000000dff7df7221 */ /* 0x000fe20000010000 */
[----:B------:R-:W-:Y:S01]  /*62a0*/  MOV R114, 0x62f0 ;  /* 0x000062f000727802 */ /* 0x000fe20000000f00 */
[----:B-1----:R-:W-:Y:S01]  /*62b0*/  FADD.FTZ R213, R213, R212 ;  /* 0x000000d4d5d57221 */ /* 0x002fe20000010000 */
[----:B------:R-:W-:-:S02]  /*62c0*/  HFMA2.MMA R212, -RZ, RZ, 0, 4.76837158203125e-07 ;  /* 0x00000008ffd47435 */ /* 0x000fc400000001ff */
        /* <DEDUP_REMOVED lines=10> */
[----:B------:R-:W-:Y:S02]  /*6370*/  HFMA2.MMA R212, -RZ, RZ, 0, 9.5367431640625e-07 ;  /* 0x00000010ffd47435 */ /* 0x000fe400000001ff */
[----:B------:R-:W-:-:S04]  /*6380*/  MOV R115, R223 ;  /* 0x000000df00737202 */ /* 0x000fc80000000f00 */
[----:B0----5:R-:W-:Y:S05]  /*6390*/  CALL.REL.NOINC `($__internal_47_$__cuda_sm70_shflsync_bfly_p) ;  /* 0x0000007000007944 */ /* 0x021fea0003c00000 */
[----:B-1----:R-:W-:Y:S01]  /*63a0*/  MOV R247, R212 ;  /* 0x000000d400f77202 */ /* 0x002fe20000000f00 */
[----:B------:R-:W-:Y:S01]  /*63b0*/  IMAD.MOV.U32 R212, RZ, RZ, 0x10 ;  /* 0x00000010ffd47424 */ /* 0x000fe200078e00ff */
[----:B------:R-:W-:-:S02]  /*63c0*/  MOV R115, R213 ;  /* 0x000000d500737202 */ /* 0x000fc40000000f00 */
[----:B------:R-:W-:Y:S02]  /*63d0*/  MOV R114, 0x63f0 ;  /* 0x000063f000727802 */ /* 0x000fe40000000f00 */
[----:B0----5:R-:W-:Y:S05]  /*63e0*/  CALL.REL.NOINC `($__internal_47_$__cuda_sm70_shflsync_bfly_p) ;  /* 0x0000002000007944 */ /* 0x021fea0003c00000 */
[----:B-1----:R-:W-:Y:S01]  /*63f0*/  MOV R114, R212 ;  /* 0x000000d400727202 */ /* 0x002fe20000000f00 */
[----:B0----5:R-:W-:Y:S05]  /*6400*/  BRA `(.L_x_1036) ;  /* 0xffffc55000007947 */ /* 0x021fea000383ffff */
        .weak           $__internal_47_$__cuda_sm70_shflsync_bfly_p
        .type           $__internal_47_$__cuda_sm70_shflsync_bfly_p,@function
        .size           $__internal_47_$__cuda_sm70_shflsync_bfly_p,(.L_x_2873 - $__internal_47_$__cuda_sm70_shflsync_bfly_p)
$__internal_47_$__cuda_sm70_shflsync_bfly_p:
        /* <DEDUP_REMOVED lines=9> */
[----:B------:R-:W-:Y:S05]  /*64a0*/  RET.REL.NODEC R114 `(_ZN10layer_norm31ln_parallel_residual_bwd_kernelINS_13Kernel_traitsI13__nv_bfloat16S2_fS2_fjLj1280ELj1ELj4ELj1ELj16ENS_18Kernel_traits_baseILj1280ES2_S2_fS2_fjLj128EEEEELb1ELb1ELb1EEEvNS_9BwdParamsE) ;  /* 0xffff9b5072007950 */ /* 0x000fea0003c3ffff */
.L_x_1037:
        /* <DEDUP_REMOVED lines=13> */
.L_x_2873:


//--------------------- .text._ZN10layer_norm31ln_parallel_residual_bwd_kernelINS_13Kernel_traitsIf13__nv_bfloat16fS2_fjLj1280ELj1ELj4ELj1ELj16ENS_18Kernel_traits_baseILj1280EfS2_fS2_fjLj128EEEEELb0ELb0ELb0EEEvNS_9BwdParamsE --------------------------
	.section	.text._ZN10layer_norm31ln_parallel_residual_bwd_kernelINS_13Kernel_traitsIf13__nv_bfloat16fS2_fjLj1280ELj1ELj4ELj1ELj16ENS_18Kernel_traits_baseILj1280EfS2_fS2_fjLj128EEEEELb0ELb0ELb0EEEvNS_9BwdParamsE,"ax",@progbits
	.sectioninfo	@"SHI_REGISTERS=32"
	.align	128
        .global         _ZN10layer_norm31ln_parallel_residual_bwd_kernelINS_13Kernel_traitsIf13__nv_bfloat16fS2_fjLj1280ELj1ELj4ELj1ELj16ENS_18Kernel_traits_baseILj1280EfS2_fS2_fjLj128EEEEELb0ELb0ELb0EEEvNS_9BwdParamsE
        .type           _ZN10layer_norm31ln_parallel_residual_bwd_kernelINS_13Kernel_traitsIf13__nv_bfloat16fS2_fjLj1280ELj1ELj4ELj1ELj16ENS_18Kernel_traits_baseILj1280EfS2_fS2_fjLj128EEEEELb0ELb0ELb0EEEvNS_9BwdParamsE,@function
        .size           _ZN10layer_norm31ln_parallel_residual_bwd_kernelINS_13Kernel_traitsIf13__nv_bfloat16fS2_fjLj1280ELj1ELj4ELj1ELj16ENS_18Kernel_traits_baseILj1280EfS2_fS2_fjLj128EEEEELb0ELb0ELb0EEEvNS_9BwdParamsE,(.L_x_2874 - _ZN10layer_norm31ln_parallel_residual_bwd_kernelINS_13Kernel_traitsIf13__nv_bfloat16fS2_fjLj1280ELj1ELj4ELj1ELj16ENS_18Kernel_traits_baseILj1280EfS2_fS2_fjLj128EEEEELb0ELb0ELb0EEEvNS_9BwdParamsE)
        .other          _ZN10layer_norm31ln_parallel_residual_bwd_kernelINS_13Kernel_traitsIf13__nv_bfloat16fS2_fjLj1280ELj1ELj4ELj1ELj16ENS_18Kernel_traits_baseILj1280EfS2_fS2_fjLj128EEEEELb0ELb0ELb0EEEvNS_9BwdParamsE,@"STO_CUDA_ENTRY STV_DEFAULT"
_ZN10layer_norm31ln_parallel_residual_bwd_kernelINS_13Kernel_traitsIf13__nv_bfloat16fS2_fjLj1280ELj1ELj4ELj1ELj16ENS_18Kernel_traits_baseILj1280EfS2_fS2_fjLj128EEEEELb0ELb0ELb0EEEvNS_9BwdParamsE:
.text._ZN10layer_norm31ln_parallel_residual_bwd_kernelINS_13Kernel_traitsIf13__nv_bfloat16fS2_fjLj1280ELj1ELj4ELj1ELj16ENS_18Kernel_traits_baseILj1280EfS2_fS2_fjLj128EEEEELb0ELb0ELb0EEEvNS_9BwdParamsE:
[----:B------:R-:W-:-:S04]  /*0000*/  MOV R1, c[0x0][0x28] ;  /* 0x00000a0000017a02 */ /* 0x000fc80000000f00 */
[----:B------:R-:W-:-:S05]  /*0010*/  IADD3 R1, R1, -0x798, RZ ;  /* 0xfffff86801017810 */ /* 0x000fca0007ffe0ff */
[----:B------:R-:W2:Y:S04]  /*0020*/  LDL.64 R10, [R1+0x5a8] ;  /* 0x0005a800010a7983 */ /* 0x000ea80000100a00 */
[----:B------:R-:W3:Y:S04]  /*0030*/  LDL.64 R8, [R1+0x5a0] ;  /* 0x0005a00001087983 */ /* 0x000ee80000100a00 */
[----:B------:R-:W0:Y:S01]  /*0040*/  S2R R12, SR_TID.X ;  /* 0x00000000000c7919 */ /* 0x000e220000002100 */
[----:B------:R-:W-:-:S04]  /*0050*/  MOV R0, c[0x0][0x168] ;  /* 0x00005a0000007a02 */ /* 0x000fc80000000f00 */
[----:B------:R-:W-:-:S04]  /*0060*/  SHF.R.S32.HI R0, RZ, 0x1f, R0 ;  /* 0x0000001fff007819 */ /* 0x000fc80000011400 */
[----:B------:R-:W-:Y:S01]  /*0070*/  LEA.HI R0, R0, c[0x0][0x168], RZ, 0x3 ;  /* 0x00005a0000007a11 */ /* 0x000fe200078f18ff */
[----:B--2---:R-:W-:Y:S04]  /*0080*/  STL.64 [R1+0x668], R10 ;  /* 0x0006680a01007387 */ /* 0x004fe80000100a00 */
[----:B---3--:R1:W-:Y:S04]  /*0090*/  STL.64 [R1+0x660], R8 ;  /* 0x0006600801007387 */ /* 0x0083e80000100a00 */
[----:B------:R-:W2:Y:S04]  /*00a0*/  LDL.64 R26, [R1+0x568] ;  /* 0x00056800011a7983 */ /* 0x000ea80000100a00 */
[----:B------:R-:W3:Y:S04]  /*00b0*/  LDL.64 R24, [R1+0x560] ;  /* 0x0005600001187983 */ /* 0x000ee80000100a00 */
[----:B-1----:R1:W4:Y:S04]  /*00c0*/  LDL.64 R8, [R1+0x5c0] ;  /* 0x0005c00001087983 */ /* 0x0023280000100a00 */
[----:B------:R1:W4:Y:S01]  /*00d0*/  LDL.64 R10, [R1+0x5c8] ;  /* 0x0005c800010a7983 */ /* 0x0003220000100a00 */
[----:B0-----:R-:W-:-:S04]  /*00e0*/  LOP3.LUT R2, R12, 0x1f, RZ, 0xc, !PT ;  /* 0x0000001f0c027812 */ /* 0x001fc800078e0cff */
[----:B------:R-:W-:-:S04]  /*00f0*/  LEA.HI.SX32 R7, R0, R2, 0x1d ;  /* 0x0000000200077211 */ /* 0x000fc800078feaff */
[----:B------:R-:W-:Y:S02]  /*0100*/  LOP3.LUT P0, RZ, R7, 0xffffffe0, RZ, 0xc0, !PT ;  /* 0xffffffe007ff7812 */ /* 0x000fe4000780c0ff */
[----:B------:R-:W-:Y:S01]  /*0110*/  LOP3.LUT R0, R12, 0x1f, RZ, 0xc0, !PT ;  /* 0x0000001f0c007812 */ /* 0x000fe200078ec0ff */
[----:B------:R-:W-:-:S10]  /*0120*/  ULDC.64 UR4, c[0x0][0x118] ;  /* 0x0000460000047ab9 */ /* 0x000fd40000000a00 */
[----:B------:R-:W-:-:S05]  /*0130*/  @P0 MOV R2, 0x20 ;  /* 0x0000002000020802 */ /* 0x000fca0000000f00 */
[CC--:B------:R-:W-:Y:S01]  /*0140*/  @P0 IMAD.WIDE.U32 R4, R0.reuse, R2.reuse, c[0x0][0x1b0] ;  /* 0x00006c0000040625 */ /* 0x0c0fe200078e0002 */
[----:B--2---:R0:W-:Y:S04]  /*0150*/  STL.64 [R1+0x648], R26 ;  /* 0x0006481a01007387 */ /* 0x0041e80000100a00 */
[----:B---3--:R2:W-:Y:S04]  /*0160*/  STL.64 [R1+0x640], R24 ;  /* 0x0006401801007387 */ /* 0x0085e80000100a00 */
[----:B0-----:R-:W3:Y:S04]  /*0170*/  LDL.64 R26, [R1+0x598] ;  /* 0x00059800011a7983 */ /* 0x001ee80000100a00 */
[----:B--2---:R-:W2:Y:S04]  /*0180*/  LDL.64 R24, [R1+0x590] ;  /* 0x0005900001187983 */ /* 0x004ea80000100a00 */
[----:B----4-:R-:W4:Y:S04]  /*0190*/  @P0 LDG.E.128 R8, [R4.64] ;  /* 0x0000000404080981 */ /* 0x010f28000c1e1d00 */
[----:B---3--:R0:W-:Y:S04]  /*01a0*/  STL.64 [R1+0x658], R26 ;  /* 0x0006581a01007387 */ /* 0x0081e80000100a00 */
[----:B--2---:R2:W-:Y:S04]  /*01b0*/  STL.64 [R1+0x650], R24 ;  /* 0x0006501801007387 */ /* 0x0045e80000100a00 */
[----:B------:R1:W3:Y:S04]  /*01c0*/  LDL.64 R20, [R1+0x570] ;  /* 0x0005700001147983 */ /* 0x0002e80000100a00 */
[----:B0-----:R1:W5:Y:S04]  /*01d0*/  LDL.64 R26, [R1+0x5b8] ;  /* 0x0005b800011a7983 */ /* 0x0013680000100a00 */
[----:B--2---:R1:W5:Y:S04]  /*01e0*/  LDL.64 R24, [R1+0x5b0] ;  /* 0x0005b00001187983 */ /* 0x0043680000100a00 */
[----:B------:R1:W3:Y:S04]  /*01f0*/  LDL.64 R22, [R1+0x578] ;  /* 0x0005780001167983 */ /* 0x0002e80000100a00 */
[----:B------:R1:W2:Y:S04]  /*0200*/  LDL.64 R16, [R1+0x550] ;  /* 0x0005500001107983 */ /* 0x0002a80000100a00 */
[----:B------:R1:W2:Y:S04]  /*0210*/  LDL.64 R18, [R1+0x558] ;  /* 0x0005580001127983 */ /* 0x0002a80000100a00 */
[----:B------:R0:W-:Y:S04]  /*0220*/  STL [R1+0x5d0], R12 ;  /* 0x0005d00c01007387 */ /* 0x0001e80000100800 */
[----:B------:R1:W2:Y:S04]  /*0230*/  LDL.64 R14, [R1+0x588] ;  /* 0x00058800010e7983 */ /* 0x0002a80000100a00 */
[----:B0-----:R1:W2:Y:S04]  /*0240*/  LDL.64 R12, [R1+0x580] ;  /* 0x00058000010c7983 */ /* 0x0012a80000100a00 */
[----:B----4-:R-:W-:Y:S04]  /*0250*/  @P0 STL.64 [R1+0x5c0], R8 ;  /* 0x0005c00801000387 */ /* 0x010fe80000100a00 */
[----:B------:R0:W-:Y:S04]  /*0260*/  @P0 STL.64 [R1+0x5c8], R10 ;  /* 0x0005c80a01000387 */ /* 0x0001e80000100a00 */
[----:B0-----:R1:W4:Y:S04]  /*0270*/  LDL.LU.64 R10, [R1+0x668] ;  /* 0x00066800010a7983 */ /* 0x0013280000300a00 */
[----:B------:R1:W4:Y:S01]  /*0280*/  LDL.LU.64 R8, [R1+0x660] ;  /* 0x0006600001087983 */ /* 0x0003220000300a00 */
[----:B------:R-:W-:-:S05]  /*0290*/  @P0 IMAD.WIDE.U32 R2, R0, R2, c[0x0][0x1b8] ;  /* 0x00006e0000020625 */ /* 0x000fca00078e0002 */
[----:B-----5:R-:W5:Y:S04]  /*02a0*/  @P0 LDG.E.128 R24, [R2.64] ;  /* 0x0000000402180981 */ /* 0x020f68000c1e1d00 */
[----:B----4-:R-:W4:Y:S04]  /*02b0*/  @P0 LDG.E.128 R8, [R4.64+0x10] ;  /* 0x0000100404080981 */ /* 0x010f28000c1e1d00 */
[----:B----4-:R-:W-:Y:S04]  /*02c0*/  @P0 STL.64 [R1+0x5a0], R8 ;  /* 0x0005a00801000387 */ /* 0x010fe80000100a00 */
[----:B------:R-:W-:Y:S04]  /*02d0*/  @P0 STL.64 [R1+0x5a8], R10 ;  /* 0x0005a80a01000387 */ /* 0x000fe80000100a00 */
[----:B-----5:R-:W-:Y:S04]  /*02e0*/  @P0 STL.64 [R1+0x5b0], R24 ;  /* 0x0005b01801000387 */ /* 0x020fe80000100a00 */
[----:B------:R0:W-:Y:S04]  /*02f0*/  @P0 STL.64 [R1+0x5b8], R26 ;  /* 0x0005b81a01000387 */ /* 0x0001e80000100a00 */
[----:B0-----:R1:W4:Y:S04]  /*0300*/  LDL.LU.64 R26, [R1+0x658] ;  /* 0x00065800011a7983 */ /* 0x0013280000300a00 */
[----:B------:R1:W4:Y:S01]  /*0310*/  LDL.LU.64 R24, [R1+0x650] ;  /* 0x0006500001187983 */ /* 0x0003220000300a00 */
[----:B------:R-:W-:-:S03]  /*0320*/  ISETP.GE.U32.AND P1, PT, R7, 0x40, PT ;  /* 0x000000400700780c */ /* 0x000fc60003f26070 */
[----:B----4-:R-:W4:Y:S10]  /*0330*/  @P0 LDG.E.128 R24, [R2.64+0x10] ;  /* 0x0000100402180981 */ /* 0x010f34000c1e1d00 */
[----:B------:R-:W-:-:S02]  /*0340*/  @P1 MOV R6, 0x20 ;  /* 0x0000002000061802 */ /* 0x000fc40000000f00 */
[----:B------:R-:W-:-:S05]  /*0350*/  @P0 LOP3.LUT R0, R0, 0x20, RZ, 0xfc, !PT ;  /* 0x0000002000000812 */ /* 0x000fca00078efcff */
[----:B------:R-:W-:-:S05]  /*0360*/  @P1 IMAD.WIDE.U32 R4, R0, R6, c[0x0][0x1b0] ;  /* 0x00006c0000041625 */ /* 0x000fca00078e0006 */
[----:B--2---:R0:W2:Y:S01]  /*0370*/  @P1 LDG.E.128 R12, [R4.64] ;  /* 0x00000004040c1981 */ /* 0x0040a2000c1e1d00 */
[----:B------:R-:W-:-:S03]  /*0380*/  ISETP.GE.U32.AND P2, PT, R7, 0x60, PT ;  /* 0x000000600700780c */ /* 0x000fc60003f46070 */
[----:B----4-:R-:W-:Y:S04]  /*0390*/  @P0 STL.64 [R1+0x590], R24 ;  /* 0x0005901801000387 */ /* 0x010fe80000100a00 */
[----:B------:R4:W-:Y:S04]  /*03a0*/  @P0 STL.64 [R1+0x598], R26 ;  /* 0x0005981a01000387 */ /* 0x0009e80000100a00 */
[----:B----4-:R1:W4:Y:S04]  /*03b0*/  LDL.LU.64 R26, [R1+0x648] ;  /* 0x00064800011a7983 */ /* 0x0103280000300a00 */
[----:B------:R1:W4:Y:S01]  /*03c0*/  LDL.LU.64 R24, [R1+0x640] ;  /* 0x0006400001187983 */ /* 0x0003220000300a00 */
[----:B------:R-:W-:-:S02]  /*03d0*/  ISETP.GE.U32.AND P3, PT, R7, 0x80, PT ;  /* 0x000000800700780c */ /* 0x000fc40003f66070 */
[----:B------:R-:W-:Y:S01]  /*03e0*/  ISETP.GE.U32.AND P4, PT, R7, 0xa0, PT ;  /* 0x000000a00700780c */ /* 0x000fe20003f86070 */
[C---:B------:R-:W-:Y:S01]  /*03f0*/  @P1 IMAD.WIDE.U32 R6, R0.reuse, R6, c[0x0][0x1b8] ;  /* 0x00006e0000061625 */ /* 0x040fe200078e0006 */
[----:B------:R-:W-:Y:S02]  /*0400*/  @P2 MOV R8, 0x20 ;  /* 0x0000002000082802 */ /* 0x000fe40000000f00 */
[----:B------:R-:W-:Y:S02]  /*0410*/  @P1 IADD3 R0, R0, 0x20, RZ ;  /* 0x0000002000001810 */ /* 0x000fe40007ffe0ff */
[----:B---3--:R3:W5:Y:S04]  /*0420*/  @P1 LDG.E.128 R20, [R6.64] ;  /* 0x0000000406141981 */ /* 0x008768000c1e1d00 */
[----:B------:R3:W2:Y:S04]  /*0430*/  @P1 LDG.E.128 R16, [R6.64+0x10] ;  /* 0x0000100406101981 */ /* 0x0006a8000c1e1d00 */
[----:B----4-:R0:W4:Y:S02]  /*0440*/  @P1 LDG.E.128 R24, [R4.64+0x10] ;  /* 0x0000100404181981 */ /* 0x010124000c1e1d00 */
[----:B0-----:R-:W-:-:S05]  /*0450*/  @P2 IMAD.WIDE.U32 R4, R0, R8, c[0x0][0x1b8] ;  /* 0x00006e0000042625 */ /* 0x001fca00078e0008 */
[----:B------:R0:W-:Y:S04]  /*0460*/  STL.64 [R1+0x638], R4 ;  /* 0x0006380401007387 */ /* 0x0001e80000100a00 */
[----:B---3--:R1:W3:Y:S04]  /*0470*/  LDL.64 R6, [R1+0x548] ;  /* 0x0005480001067983 */ /* 0x0082e80000100a00 */
[----:B0-----:R1:W3:Y:S04]  /*0480*/  LDL.64 R4, [R1+0x540] ;  /* 0x0005400001047983 */ /* 0x0012e80000100a00 */
[----:B--2---:R0:W-:Y:S04]  /*0490*/  @P1 STL.64 [R1+0x580], R12 ;  /* 0x0005800c01001387 */ /* 0x0041e80000100a00 */
[----:B------:R2:W-:Y:S04]  /*04a0*/  @P1 STL.64 [R1+0x588], R14 ;  /* 0x0005880e01001387 */ /* 0x0005e80000100a00 */
[----:B0-----:R-:W3:Y:S04]  /*04b0*/  LDL.64 R12, [R1+0x4d0] ;  /* 0x0004d000010c7983 */ /* 0x001ee80000100a00 */
[----:B--2---:R-:W2:Y:S04]  /*04c0*/  LDL.64 R14, [R1+0x4d8] ;  /* 0x0004d800010e7983 */ /* 0x004ea80000100a00 */
[----:B--2---:R0:W-:Y:S04]  /*04d0*/  STL.64 [R1+0x5e0], R14 ;  /* 0x0005e00e01007387 */ /* 0x0041e80000100a00 */
[----:B---3--:R2:W-:Y:S04]  /*04e0*/  STL.64 [R1+0x5d8], R12 ;  /* 0x0005d80c01007387 */ /* 0x0085e80000100a00 */
[----:B0-----:R-:W3:Y:S04]  /*04f0*/  LDL.64 R14, [R1+0x4f8] ;  /* 0x0004f800010e7983 */ /* 0x001ee80000100a00 */
[----:B--2---:R-:W2:Y:S04]  /*0500*/  LDL.64 R12, [R1+0x4f0] ;  /* 0x0004f000010c7983 */ /* 0x004ea80000100a00 */
[----:B---3--:R0:W-:Y:S04]  /*0510*/  STL.64 [R1+0x5f0], R14 ;  /* 0x0005f00e01007387 */ /* 0x0081e80000100a00 */
[----:B--2---:R2:W-:Y:S04]  /*0520*/  STL.64 [R1+0x5e8], R12 ;  /* 0x0005e80c01007387 */ /* 0x0045e80000100a00 */
        /* <DEDUP_REMOVED lines=14> */
[----:B----4-:R0:W-:Y:S04]  /*0610*/  @P1 STL.64 [R1+0x560], R24 ;  /* 0x0005601801001387 */ /* 0x0101e80000100a00 */
[----:B------:R-:W-:Y:S04]  /*0620*/  @P1 STL.64 [R1+0x568], R26 ;  /* 0x0005681a01001387 */ /* 0x000fe80000100a00 */
[----:B---3--:R3:W-:Y:S04]  /*0630*/  STL.64 [R1+0x630], R14 ;  /* 0x0006300e01007387 */ /* 0x0087e80000100a00 */
[----:B--2---:R2:W-:Y:S01]  /*0640*/  STL.64 [R1+0x628], R12 ;  /* 0x0006280c01007387 */ /* 0x0045e20000100a00 */
[----:B------:R-:W-:-:S03]  /*0650*/  @P2 IMAD.WIDE.U32 R2, R0, R8, c[0x0][0x1b0] ;  /* 0x00006c0000022625 */ /* 0x000fc600078e0008 */
[----:B0-----:R1:W4:Y:S04]  /*0660*/  LDL.64 R24, [R1+0x4a0] ;  /* 0x0004a00001187983 */ /* 0x0013280000100a00 */
[----:B---3--:R1:W3:Y:S04]  /*0670*/  LDL.64 R14, [R1+0x528] ;  /* 0x00052800010e7983 */ /* 0x0082e80000100a00 */
[----:B--2---:R1:W3:Y:S04]  /*0680*/  LDL.64 R12, [R1+0x520] ;  /* 0x00052000010c7983 */ /* 0x0042e80000100a00 */
[----:B------:R-:W2:Y:S04]  /*0690*/  @P2 LDG.E.128 R4, [R2.64] ;  /* 0x0000000402042981 */ /* 0x000ea8000c1e1d00 */
[----:B-----5:R0:W-:Y:S04]  /*06a0*/  @P1 STL.64 [R1+0x570], R20 ;  /* 0x0005701401001387 */ /* 0x0201e80000100a00 */
[----:B---3--:R-:W3:Y:S04]  /*06b0*/  @P2 LDG.E.128 R12, [R2.64+0x10] ;  /* 0x00001004020c2981 */ /* 0x008ee8000c1e1d00 */
[----:B------:R5:W-:Y:S04]  /*06c0*/  @P1 STL.64 [R1+0x578], R22 ;  /* 0x0005781601001387 */ /* 0x000be80000100a00 */
[----:B------:R1:W4:Y:S04]  /*06d0*/  LDL.64 R26, [R1+0x4a8] ;  /* 0x0004a800011a7983 */ /* 0x0003280000100a00 */
[----:B------:R1:W-:Y:S04]  /*06e0*/  @P1 STL.64 [R1+0x550], R16 ;  /* 0x0005501001001387 */ /* 0x0003e80000100a00 */
[----:B------:R1:W-:Y:S04]  /*06f0*/  @P1 STL.64 [R1+0x558], R18 ;  /* 0x0005581201001387 */ /* 0x0003e80000100a00 */
[----:B0-----:R0:W4:Y:S04]  /*0700*/  LDL.64 R20, [R1+0x4b0] ;  /* 0x0004b00001147983 */ /* 0x0011280000100a00 */
[----:B-----5:R0:W5:Y:S04]  /*0710*/  LDL.64 R22, [R1+0x4b8] ;  /* 0x0004b80001167983 */ /* 0x0201680000100a00 */
[----:B-1----:R0:W4:Y:S04]  /*0720*/  LDL.64 R16, [R1+0x490] ;  /* 0x0004900001107983 */ /* 0x0021280000100a00 */
[----:B------:R0:W4:Y:S04]  /*0730*/  LDL.64 R18, [R1+0x498] ;  /* 0x0004980001127983 */ /* 0x0001280000100a00 */
[----:B--2---:R1:W-:Y:S04]  /*0740*/  @P2 STL.64 [R1+0x540], R4 ;  /* 0x0005400401002387 */ /* 0x0043e80000100a00 */
[----:B------:R-:W-:Y:S04]  /*0750*/  @P2 STL.64 [R1+0x548], R6 ;  /* 0x0005480601002387 */ /* 0x000fe80000100a00 */
[----:B-1----:R-:W2:Y:S04]  /*0760*/  LDL.LU.64 R4, [R1+0x638] ;  /* 0x0006380001047983 */ /* 0x002ea80000300a00 */
[----:B---3--:R-:W-:Y:S04]  /*0770*/  @P2 STL.64 [R1+0x520], R12 ;  /* 0x0005200c01002387 */ /* 0x008fe80000100a00 */
[----:B------:R1:W-:Y:S04]  /*0780*/  @P2 STL.64 [R1+0x528], R14 ;  /* 0x0005280e01002387 */ /* 0x0003e80000100a00 */
[----:B-1----:R0:W2:Y:S04]  /*0790*/  LDL.LU.64 R14, [R1+0x630] ;  /* 0x00063000010e7983 */ /* 0x0020a80000300a00 */
[----:B------:R0:W2:Y:S04]  /*07a0*/  LDL.LU.64 R12, [R1+0x628] ;  /* 0x00062800010c7983 */ /* 0x0000a80000300a00 */
[----:B--2---:R-:W2:Y:S04]  /*07b0*/  @P2 LDG.E.128 R12, [R4.64] ;  /* 0x00000004040c2981 */ /* 0x004ea8000c1e1d00 */
[----:B--2---:R-:W-:Y:S04]  /*07c0*/  @P2 STL.64 [R1+0x530], R12 ;  /* 0x0005300c01002387 */ /* 0x004fe80000100a00 */
[----:B------:R1:W-:Y:S04]  /*07d0*/  @P2 STL.64 [R1+0x538], R14 ;  /* 0x0005380e01002387 */ /* 0x0003e80000100a00 */
[----:B-1----:R0:W2:Y:S04]  /*07e0*/  LDL.LU.64 R14, [R1+0x620] ;  /* 0x00062000010e7983 */ /* 0x0020a80000300a00 */
[----:B------:R0:W2:Y:S04]  /*07f0*/  LDL.LU.64 R12, [R1+0x618] ;  /* 0x00061800010c7983 */ /* 0x0000a80000300a00 */
[----:B--2---:R-:W2:Y:S01]  /*0800*/  @P2 LDG.E.128 R12, [R4.64+0x10] ;  /* 0x00001004040c2981 */ /* 0x004ea2000c1e1d00 */
[----:B------:R-:W-:-:S02]  /*0810*/  @P3 MOV R11, 0x20 ;  /* 0x00000020000b3802 */ /* 0x000fc40000000f00 */
[----:B------:R-:W-:Y:S01]  /*0820*/  @P2 IADD3 R0, R0, 0x20, RZ ;  /* 0x0000002000002810 */ /* 0x000fe20007ffe0ff */
[----:B--2---:R-:W-:Y:S04]  /*0830*/  @P2 STL.64 [R1+0x510], R12 ;  /* 0x0005100c01002387 */ /* 0x004fe80000100a00 */
[----:B------:R1:W-:Y:S04]  /*0840*/  @P2 STL.64 [R1+0x518], R14 ;  /* 0x0005180e01002387 */ /* 0x0003e80000100a00 */
[----:B-1----:R0:W2:Y:S04]  /*0850*/  LDL.LU.64 R14, [R1+0x610] ;  /* 0x00061000010e7983 */ /* 0x0020a80000300a00 */
[----:B------:R0:W2:Y:S01]  /*0860*/  LDL.LU.64 R12, [R1+0x608] ;  /* 0x00060800010c7983 */ /* 0x0000a20000300a00 */
[----:B------:R-:W-:-:S05]  /*0870*/  @P3 IMAD.WIDE.U32 R8, R0, R11, c[0x0][0x1b0] ;  /* 0x00006c0000083625 */ /* 0x000fca00078e000b */
[----:B--2---:R-:W2:Y:S04]  /*0880*/  @P3 LDG.E.128 R12, [R8.64] ;  /* 0x00000004080c3981 */ /* 0x004ea8000c1e1d00 */
[----:B--2---:R-:W-:Y:S04]  /*0890*/  @P3 STL.64 [R1+0x500], R12 ;  /* 0x0005000c01003387 */ /* 0x004fe80000100a00 */
[----:B------:R1:W-:Y:S04]  /*08a0*/  @P3 STL.64 [R1+0x508], R14 ;  /* 0x0005080e01003387 */ /* 0x0003e80000100a00 */
[----:B-1----:R0:W2:Y:S04]  /*08b0*/  LDL.LU.64 R14, [R1+0x600] ;  /* 0x00060000010e7983 */ /* 0x0020a80000300a00 */
[----:B------:R0:W2:Y:S04]  /*08c0*/  LDL.LU.64 R12, [R1+0x5f8] ;  /* 0x0005f800010c7983 */ /* 0x0000a80000300a00 */
[----:B--2---:R-:W2:Y:S01]  /*08d0*/  @P3 LDG.E.128 R12, [R8.64+0x10] ;  /* 0x00001004080c3981 */ /* 0x004ea2000c1e1d00 */
[----:B------:R-:W-:-:S03]  /*08e0*/  @P3 IMAD.WIDE.U32 R6, R0, R11, c[0x0][0x1b8] ;  /* 0x00006e0000063625 */ /* 0x000fc600078e000b */
[----:B--2---:R-:W-:Y:S04]  /*08f0*/  @P3 STL.64 [R1+0x4e0], R12 ;  /* 0x0004e00c01003387 */ /* 0x004fe80000100a00 */
[----:B------:R1:W-:Y:S04]  /*0900*/  @P3 STL.64 [R1+0x4e8], R14 ;  /* 0x0004e80e01003387 */ /* 0x0003e80000100a00 */
[----:B-1----:R0:W2:Y:S04]  /*0910*/  LDL.LU.64 R14, [R1+0x5f0] ;  /* 0x0005f000010e7983 */ /* 0x0020a80000300a00 */
[----:B------:R0:W2:Y:S01]  /*0920*/  LDL.LU.64 R12, [R1+0x5e8] ;  /* 0x0005e800010c7983 */ /* 0x0000a20000300a00 */
[----:B------:R-:W-:-:S02]  /*0930*/  @P4 MOV R10, 0x20 ;  /* 0x00000020000a4802 */ /* 0x000fc40000000f00 */
[----:B------:R-:W-:Y:S01]  /*0940*/  @P3 IADD3 R0, R0, 0x20, RZ ;  /* 0x0000002000003810 */ /* 0x000fe20007ffe0ff */
[----:B------:R0:W3:Y:S04]  /*0950*/  LDL.64 R8, [R1+0x4c0] ;  /* 0x0004c00001087983 */ /* 0x0000e80000100a00 */
[----:B--2---:R-:W2:Y:S01]  /*0960*/  @P3 LDG.E.128 R12, [R6.64] ;  /* 0x00000004060c3981 */ /* 0x004ea2000c1e1d00 */
[----:B------:R-:W-:-:S04]  /*0970*/  @P4 IMAD.WIDE.U32 R2, R0, R10, c[0x0][0x1b0] ;  /* 0x00006c0000024625 */ /* 0x000fc800078e000a */
[----:B------:R-:W-:Y:S01]  /*0980*/  @P4 IMAD.WIDE.U32 R4, R0, R10, c[0x0][0x1b8] ;  /* 0x00006e0000044625 */ /* 0x000fe200078e000a */
[----:B----4-:R1:W4:Y:S04]  /*0990*/  @P4 LDG.E.128 R24, [R2.64+0x10] ;  /* 0x0000100402184981 */ /* 0x010328000c1e1d00 */
[----:B------:R0:W3:Y:S04]  /*09a0*/  LDL.64 R10, [R1+0x4c8] ;  /* 0x0004c800010a7983 */ /* 0x0000e80000100a00 */
[----:B-----5:R-:W5:Y:S04]  /*09b0*/  @P4 LDG.E.128 R20, [R4.64] ;  /* 0x0000000404144981 */ /* 0x020f68000c1e1d00 */
[----:B------:R-:W4:Y:S04]  /*09c0*/  @P4 LDG.E.128 R16, [R4.64+0x10] ;  /* 0x0000100404104981 */ /* 0x000f28000c1e1d00 */
[----:B--2---:R-:W-:Y:S04]  /*09d0*/  @P3 STL.64 [R1+0x4f0], R12 ;  /* 0x0004f00c01003387 */ /* 0x004fe80000100a00 */
[----:B------:R2:W-:Y:S04]  /*09e0*/  @P3 STL.64 [R1+0x4f8], R14 ;  /* 0x0004f80e01003387 */ /* 0x0005e80000100a00 */
[----:B---3--:R1:W3:Y:S04]  /*09f0*/  @P4 LDG.E.128 R8, [R2.64] ;  /* 0x0000000402084981 */ /* 0x0082e8000c1e1d00 */
[----:B--2---:R0:W2:Y:S04]  /*0a00*/  LDL.LU.64 R14, [R1+0x5e0] ;  /* 0x0005e000010e7983 */ /* 0x0040a80000300a00 */
[----:B------:R0:W2:Y:S04]  /*0a10*/  LDL.LU.64 R12, [R1+0x5d8] ;  /* 0x0005d800010c7983 */ /* 0x0000a80000300a00 */
[----:B--2---:R-:W2:Y:S04]  /*0a20*/  @P3 LDG.E.128 R12, [R6.64+0x10] ;  /* 0x00001004060c3981 */ /* 0x004ea8000c1e1d00 */
[----:B-1----:R-:W1:Y:S04]  /*0a30*/  S2R R2, SR_CTAID.X ;  /* 0x0000000000027919 */ /* 0x002e680000002500 */
[----:B--2---:R2:W-:Y:S04]  /*0a40*/  @P3 STL.64 [R1+0x4d0], R12 ;  /* 0x0004d00c01003387 */ /* 0x0045e80000100a00 */
[----:B------:R0:W-:Y:S04]  /*0a50*/  @P3 STL.64 [R1+0x4d8], R14 ;  /* 0x0004d80e01003387 */ /* 0x0001e80000100a00 */
[----:B--2---:R-:W2:Y:S04]  /*0a60*/  LDL.LU R12, [R1+0x5d0] ;  /* 0x0005d000010c7983 */ /* 0x004ea80000300800 */
        /* <DEDUP_REMOVED lines=12> */
[----:B---3--:R0:W-:Y:S04]  /*0b30*/  @P4 STL.64 [R1+0x4c0], R8 ;  /* 0x0004c00801004387 */ /* 0x0081e80000100a00 */
[----:B------:R0:W-:Y:S04]  /*0b40*/  @P4 STL.64 [R1+0x4c8], R10 ;  /* 0x0004c80a01004387 */ /* 0x0001e80000100a00 */
[----:B------:R0:W-:Y:S04]  /*0b50*/  STL [R1+0x264], RZ ;  /* 0x000264ff01007387 */ /* 0x0001e80000100800 */
[----:B----4-:R0:W-:Y:S04]  /*0b60*/  @P4 STL.64 [R1+0x4a0], R24 ;  /* 0x0004a01801004387 */ /* 0x0101e80000100a00 */
[----:B------:R0:W-:Y:S04]  /*0b70*/  @P4 STL.64 [R1+0x4a8], R26 ;  /* 0x0004a81a01004387 */ /* 0x0001e80000100a00 */
[----:B-----5:R0:W-:Y:S04]  /*0b80*/  @P4 STL.64 [R1+0x4b0], R20 ;  /* 0x0004b01401004387 */ /* 0x0201e80000100a00 */
[----:B------:R0:W-:Y:S04]  /*0b90*/  @P4 STL.64 [R1+0x4b8], R22 ;  /* 0x0004b81601004387 */ /* 0x0001e80000100a00 */
[----:B------:R0:W-:Y:S04]  /*0ba0*/  STL [R1+0x260], RZ ;  /* 0x000260ff01007387 */ /* 0x0001e80000100800 */
[----:B------:R0:W-:Y:S04]  /*0bb0*/  @P4 STL.64 [R1+0x490], R16 ;  /* 0x0004901001004387 */ /* 0x0001e80000100a00 */
[----:B------:R0:W-:Y:S04]  /*0bc0*/  @P4 STL.64 [R1+0x498], R18 ;  /* 0x0004981201004387 */ /* 0x0001e80000100a00 */
        /* <DEDUP_REMOVED lines=139> */
[----:B--2---:R-:W-:-:S03]  /*1480*/  SHF.R.U32.HI R0, RZ, 0x5, R12 ;  /* 0x00000005ff007819 */ /* 0x004fc6000001160c */
[----:B------:R0:W-:Y:S04]  /*1490*/  STL [R1+0x30], RZ ;  /* 0x000030ff01007387 */ /* 0x0001e80000100800 */
[----:B------:R0:W-:Y:S04]  /*14a0*/  STL [R1+0x3c], RZ ;  /* 0x00003cff01007387 */ /* 0x0001e80000100800 */
[----:B------:R0:W-:Y:S04]  /*14b0*/  STL [R1+0x38], RZ ;  /* 0x000038ff01007387 */ /* 0x0001e80000100800 */
[----:B------:R0:W-:Y:S01]  /*14c0*/  STL [R1+0x24], RZ ;  /* 0x000024ff01007387 */ /* 0x0001e20000100800 */
[----:B-1----:R-:W-:-:S03]  /*14d0*/  LEA R0, R2, R0, 0x2 ;  /* 0x0000000002007211 */ /* 0x002fc600078e10ff */
[----:B------:R0:W-:Y:S04]  /*14e0*/  STL [R1+0x20], RZ ;  /* 0x000020ff01007387 */ /* 0x0001e80000100800 */
[----:B------:R0:W-:Y:S04]  /*14f0*/  STL [R1+0x2c], RZ ;  /* 0x00002cff01007387 */ /* 0x0001e80000100800 */
[----:B------:R0:W-:Y:S01]  /*1500*/  STL [R1+0x28], RZ ;  /* 0x000028ff01007387 */ /* 0x0001e20000100800 */
[----:B------:R-:W-:Y:S01]  /*1510*/  ISETP.GE.AND P4, PT, R0, c[0x0][0x164], PT ;  /* 0x0000590000007a0c */ /* 0x000fe20003f86270 */
[----:B------:R-:W-:-:S12]  /*1520*/  BSSY B0, `(.L_x_1038) ;  /* 0x00007a2000007945 */ /* 0x000fd80003800000 */
[----:B------:R-:W-:Y:S05]  /*1530*/  @P4 BRA `(.L_x_1039) ;  /* 0x00007a0000004947 */ /* 0x000fea0003800000 */
[----:B0-----:R0:W-:Y:S04]  /*1540*/  STL [R1+0x340], R0 ;  /* 0x0003400001007387 */ /* 0x0011e80000100800 */
[----:B------:R0:W-:Y:S02]  /*1550*/  STL [R1+0x14], RZ ;  /* 0x000014ff01007387 */ /* 0x0001e40000100800 */
.L_x_1062:
[----:B------:R-:W2:Y:S01]  /*1560*/  LDL R20, [R1+0x340] ;  /* 0x0003400001147983 */ /* 0x000ea20000100800 */
[----:B------:R-:W-:-:S03]  /*1570*/  HFMA2.MMA R16, -RZ, RZ, 0, 2.384185791015625e-07 ;  /* 0x00000004ff107435 */ /* 0x000fc600000001ff */
[----:B------:R-:W1:Y:S07]  /*1580*/  S2R R19, SR_TID.X ;  /* 0x0000000000137919 */ /* 0x000e6e0000002100 */
[----:B--2---:R-:W-:-:S04]  /*1590*/  IMAD.WIDE R2, R20, R16, c[0x0][0x1a0] ;  /* 0x0000680014027625 */ /* 0x004fc800078e0210 */
[C---:B------:R-:W-:Y:S01]  /*15a0*/  IMAD.WIDE R16, R20.reuse, R16, c[0x0][0x1a8] ;  /* 0x00006a0014107625 */ /* 0x040fe200078e0210 */
[----:B------:R2:W3:Y:S04]  /*15b0*/  LDG.E R18, [R2.64] ;  /* 0x0000000402127981 */ /* 0x0004e8000c1e1900 */
[----:B0-----:R0:W5:Y:S01]  /*15c0*/  LDG.E R0, [R16.64] ;  /* 0x0000000410007981 */ /* 0x001162000c1e1900 */
[----:B-1----:R-:W-:Y:S01]  /*15d0*/  LOP3.LUT R28, R19, 0x1f, RZ, 0xc0, !PT ;  /* 0x0000001f131c7812 */ /* 0x002fe200078ec0ff */
[----:B------:R-:W-:Y:S01]  /*15e0*/  BSSY B1, `(.L_x_1040) ;  /* 0x0000117000017945 */ /* 0x000fe20003800000 */
[----:B------:R-:W-:Y:S01]  /*15f0*/  MOV R29, RZ ;  /* 0x000000ff001d7202 */ /* 0x000fe20000000f00 */
[----:B------:R0:W-:Y:S01]  /*1600*/  STL [R1+0x320], RZ ;  /* 0x000320ff01007387 */ /* 0x0001e20000100800 */
[----:B--2---:R-:W-:-:S05]  /*1610*/  IMAD R2, R20, c[0x0][0x168], RZ ;  /* 0x00005a0014027a24 */ /* 0x004fca00078e02ff */
[----:B------:R-:W-:-:S04]  /*1620*/  SHF.R.S32.HI R3, RZ, 0x1f, R2 ;  /* 0x0000001fff037819 */ /* 0x000fc80000011402 */
[----:B------:R-:W-:-:S04]  /*1630*/  LEA.HI R2, R3, R2, RZ, 0x3 ;  /* 0x0000000203027211 */ /* 0x000fc800078f18ff */
[----:B------:R-:W-:-:S04]  /*1640*/  LEA.HI.SX32 R28, R2, R28, 0x1d ;  /* 0x0000001c021c7211 */ /* 0x000fc800078feaff */
[----:B------:R-:W-:Y:S01]  /*1650*/  MOV R2, R28 ;  /* 0x0000001c00027202 */ /* 0x000fe20000000f00 */
[----:B---3--:R0:W-:Y:S01]  /*1660*/  STL [R1+0x324], R18 ;  /* 0x0003241201007387 */ /* 0x0081e20000100800 */
[----:B------:R-:W-:Y:S05]  /*1670*/  @!P0 BRA `(.L_x_1041) ;  /* 0x000010d000008947 */ /* 0x000fea0003800000 */
[C---:B------:R-:W-:Y:S01]  /*1680*/  LEA R2, P4, R28.reuse, c[0x0][0x188], 0x5 ;  /* 0x000062001c027a11 */ /* 0x040fe200078828ff */
[----:B------:R-:W-:Y:S01]  /*1690*/  STL [R1+0x5fc], R15 ;  /* 0x0005fc0f01007387 */ /* 0x000fe20000100800 */
[----:B------:R-:W-:Y:S02]  /*16a0*/  MOV R29, R18 ;  /* 0x00000012001d7202 */ /* 0x000fe40000000f00 */
[----:B------:R-:W-:Y:S01]  /*16b0*/  LEA.HI.X R3, R28, c[0x0][0x18c], RZ, 0x5, P4 ;  /* 0x000063001c037a11 */ /* 0x000fe200020f2cff */
[----:B------:R-:W-:Y:S01]  /*16c0*/  STL [R1+0x5f8], R14 ;  /* 0x0005f80e01007387 */ /* 0x000fe20000100800 */
[----:B0-----:R-:W-:-:S03]  /*16d0*/  MOV R18, 0x10 ;  /* 0x0000001000127802 */ /* 0x001fc60000000f00 */
[----:B------:R-:W2:Y:S01]  /*16e0*/  LDG.E.128 R20, [R2.64] ;  /* 0x0000000402147981 */ /* 0x000ea2000c1e1d00 */
[----:B------:R-:W-:Y:S01]  /*16f0*/  ISETP.NE.U32.AND P4, PT, RZ, c[0x0][0x218], PT ;  /* 0x00008600ff007a0c */ /* 0x000fe20003f85070 */
[----:B------:R-:W-:Y:S02]  /*1700*/  IMAD.WIDE.U32 R16, R28, R18, c[0x0][0x210] ;  /* 0x000084001c107625 */ /* 0x000fe400078e0012 */
[----:B------:R-:W-:Y:S04]  /*1710*/  STL [R1+0x5f4], R13 ;  /* 0x0005f40d01007387 */ /* 0x000fe80000100800 */
[----:B------:R-:W-:Y:S04]  /*1720*/  STL [R1+0x5f0], R12 ;  /* 0x0005f00c01007387 */ /* 0x000fe80000100800 */
[----:B------:R-:W-:Y:S04]  /*1730*/  STL [R1+0x5ec], R11 ;  /* 0x0005ec0b01007387 */ /* 0x000fe80000100800 */
[----:B------:R-:W-:Y:S04]  /*1740*/  STL [R1+0x5e8], R10 ;  /* 0x0005e80a01007387 */ /* 0x000fe80000100800 */
[----:B------:R-:W-:Y:S04]  /*1750*/  STL [R1+0x5e4], R9 ;  /* 0x0005e40901007387 */ /* 0x000fe80000100800 */
[----:B------:R-:W-:Y:S04]  /*1760*/  STL [R1+0x5e0], R8 ;  /* 0x0005e00801007387 */ /* 0x000fe80000100800 */
[----:B------:R2:W-:Y:S04]  /*1770*/  STL [R1+0x5dc], R7 ;  /* 0x0005dc0701007387 */ /* 0x0005e80000100800 */
[----:B------:R0:W-:Y:S04]  /*1780*/  STL [R1+0x5d8], R6 ;  /* 0x0005d80601007387 */ /* 0x0001e80000100800 */
[----:B------:R1:W-:Y:S04]  /*1790*/  STL [R1+0x5d4], R5 ;  /* 0x0005d40501007387 */ /* 0x0003e80000100800 */
[----:B------:R3:W-:Y:S04]  /*17a0*/  STL [R1+0x5d0], R4 ;  /* 0x0005d00401007387 */ /* 0x0007e80000100800 */
[----:B------:R4:W4:Y:S01]  /*17b0*/  LDG.E.128 R24, [R2.64+0x10] ;  /* 0x0000100402187981 */ /* 0x000922000c1e1d00 */
[----:B--2---:R-:W-:-:S02]  /*17c0*/  MOV R7, R20 ;  /* 0x0000001400077202 */ /* 0x004fc40000000f00 */
[----:B0-----:R-:W-:Y:S02]  /*17d0*/  MOV R6, R21 ;  /* 0x0000001500067202 */ /* 0x001fe40000000f00 */
[----:B-1----:R-:W-:Y:S02]  /*17e0*/  MOV R5, R22 ;  /* 0x0000001600057202 */ /* 0x002fe40000000f00 */
[----:B---3--:R-:W-:Y:S01]  /*17f0*/  MOV R4, R23 ;  /* 0x0000001700047202 */ /* 0x008fe20000000f00 */
[----:B------:R0:W-:Y:S04]  /*1800*/  STL.64 [R1+0x628], R6 ;  /* 0x0006280601007387 */ /* 0x0001e80000100a00 */
[----:B------:R1:W-:Y:S01]  /*1810*/  STL.64 [R1+0x620], R4 ;  /* 0x0006200401007387 */ /* 0x0003e20000100a00 */
[----:B------:R-:W-:Y:S01]  /*1820*/  ISETP.NE.AND.EX P4, PT, RZ, c[0x0][0x21c], PT, P4 ;  /* 0x00008700ff007a0c */ /* 0x000fe20003f85340 */
[----:B----4-:R-:W-:-:S02]  /*1830*/  IMAD.WIDE.U32 R2, R28, R18, c[0x0][0x208] ;  /* 0x000082001c027625 */ /* 0x010fc400078e0012 */
[----:B------:R2:W3:Y:S04]  /*1840*/  LDL.64 R12, [R1+0x310] ;  /* 0x00031000010c7983 */ /* 0x0004e80000100a00 */
[----:B0-----:R2:W4:Y:S04]  /*1850*/  LDL.64 R6, [R1+0x338] ;  /* 0x0003380001067983 */ /* 0x0015280000100a00 */
[----:B-1----:R2:W4:Y:S04]  /*1860*/  LDL.64 R4, [R1+0x330] ;  /* 0x0003300001047983 */ /* 0x0025280000100a00 */
[----:B------:R2:W3:Y:S04]  /*1870*/  LDL.64 R14, [R1+0x318] ;  /* 0x00031800010e7983 */ /* 0x0004e80000100a00 */
[----:B------:R0:W2:Y:S04]  /*1880*/  LDG.E.128 R20, [R2.64] ;  /* 0x0000000402147981 */ /* 0x0000a8000c1e1d00 */
[----:B------:R-:W2:Y:S01]  /*1890*/  LDG.E.128 R16, [R16.64] ;  /* 0x0000000410107981 */ /* 0x000ea2000c1e1d00 */
[----:B0-----:R-:W-:-:S04]  /*18a0*/  @P4 LEA R2, P5, R28, c[0x0][0x218], 0x5 ;  /* 0x000086001c024a11 */ /* 0x001fc800078a28ff */
[----:B------:R-:W-:-:S05]  /*18b0*/  @P4 LEA.HI.X R3, R28, c[0x0][0x21c], RZ, 0x5, P5 ;  /* 0x000087001c034a11 */ /* 0x000fca00028f2cff */
[----:B----4-:R-:W4:Y:S04]  /*18c0*/  @P4 LDG.E.128 R4, [R2.64] ;  /* 0x0000000402044981 */ /* 0x010f28000c1e1d00 */
[----:B---3--:R-:W3:Y:S04]  /*18d0*/  @P4 LDG.E.128 R12, [R2.64+0x10] ;  /* 0x00001004020c4981 */ /* 0x008ee8000c1e1d00 */
[----:B--2---:R-:W-:Y:S04]  /*18e0*/  STL [R1+0x614], R17 ;  /* 0x0006141101007387 */ /* 0x004fe80000100800 */
[----:B------:R-:W-:Y:S04]  /*18f0*/  STL [R1+0x610], R18 ;  /* 0x0006101201007387 */ /* 0x000fe80000100800 */
[----:B------:R-:W-:Y:S04]  /*1900*/  STL [R1+0x600], R19 ;  /* 0x0006001301007387 */ /* 0x000fe80000100800 */
[----:B------:R-:W-:Y:S04]  /*1910*/  STL [R1+0x61c], R21 ;  /* 0x00061c1501007387 */ /* 0x000fe80000100800 */
[----:B------:R-:W-:Y:S04]  /*1920*/  STL [R1+0x618], R22 ;  /* 0x0006181601007387 */ /* 0x000fe80000100800 */
[----:B------:R-:W-:Y:S04]  /*1930*/  STL [R1+0x604], R23 ;  /* 0x0006041701007387 */ /* 0x000fe80000100800 */
[----:B------:R-:W-:Y:S04]  /*1940*/  STL [R1+0x608], R28 ;  /* 0x0006081c01007387 */ /* 0x000fe80000100800 */
[----:B----4-:R-:W-:Y:S04]  /*1950*/  @P4 STL.64 [R1+0x330], R4 ;  /* 0x0003300401004387 */ /* 0x010fe80000100a00 */
[----:B------:R0:W-:Y:S04]  /*1960*/  @P4 STL.64 [R1+0x338], R6 ;  /* 0x0003380601004387 */ /* 0x0001e80000100a00 */
[----:B0-----:R-:W2:Y:S04]  /*1970*/  LDL.LU.64 R6, [R1+0x628] ;  /* 0x0006280001067983 */ /* 0x001ea80000300a00 */
[----:B------:R-:W4:Y:S01]  /*1980*/  LDL.LU.64 R4, [R1+0x620] ;  /* 0x0006200001047983 */ /* 0x000f220000300a00 */
[----:B------:R-:W0:Y:S03]  /*1990*/  LDC.U8 R8, c[0x0][0x1f0] ;  /* 0x00007c00ff087b82 */ /* 0x000e260000000000 */
[----:B---3--:R1:W-:Y:S04]  /*19a0*/  @P4 STL.64 [R1+0x310], R12 ;  /* 0x0003100c01004387 */ /* 0x0083e80000100a00 */
[----:B------:R3:W-:Y:S04]  /*19b0*/  @P4 STL.64 [R1+0x318], R14 ;  /* 0x0003180e01004387 */ /* 0x0007e80000100a00 */
[----:B------:R-:W4:Y:S04]  /*19c0*/  LDL.LU R21, [R1+0x1f0] ;  /* 0x0001f00001157983 */ /* 0x000f280000300800 */
[----:B------:R-:W4:Y:S04]  /*19d0*/  LDL.LU R22, [R1+0x10] ;  /* 0x0000100001167983 */ /* 0x000f280000300800 */
[----:B-1----:R-:W4:Y:S04]  /*19e0*/  LDL R13, [R1+0x5c0] ;  /* 0x0005c000010d7983 */ /* 0x002f280000100800 */
[----:B------:R-:W4:Y:S01]  /*19f0*/  LDL.LU R17, [R1+0xb0] ;  /* 0x0000b00001117983 */ /* 0x000f220000300800 */
[----:B0-----:R-:W-:-:S03]  /*1a00*/  ISETP.NE.AND P4, PT, R8, RZ, PT ;  /* 0x000000ff0800720c */ /* 0x001fc60003f85270 */
[----:B------:R-:W4:Y:S01]  /*1a10*/  LDL.LU R10, [R1+0x150] ;  /* 0x00015000010a7983 */ /* 0x000f220000300800 */
[----:B------:R-:W-:-:S03]  /*1a20*/  FSEL R2, R29, RZ, !P4 ;  /* 0x000000ff1d027208 */ /* 0x000fc60006000000 */
[----:B------:R-:W4:Y:S04]  /*1a30*/  LDL.LU R18, [R1+0x1f4] ;  /* 0x0001f40001127983 */ /* 0x000f280000300800 */
[----:B------:R-:W4:Y:S04]  /*1a40*/  LDL R11, [R1+0x5c4] ;  /* 0x0005c400010b7983 */ /* 0x000f280000100800 */
[----:B------:R-:W4:Y:S04]  /*1a50*/  LDL.LU R19, [R1+0xb4] ;  /* 0x0000b40001137983 */ /* 0x000f280000300800 */
[----:B---3--:R-:W3:Y:S04]  /*1a60*/  LDL.LU R15, [R1+0x154] ;  /* 0x00015400010f7983 */ /* 0x008ee80000300800 */
[----:B------:R-:W3:Y:S04]  /*1a70*/  LDL R9, [R1+0x5c8] ;  /* 0x0005c80001097983 */ /* 0x000ee80000100800 */
[----:B------:R-:W3:Y:S04]  /*1a80*/  LDL.LU R28, [R1+0xb8] ;  /* 0x0000b800011c7983 */ /* 0x000ee80000300800 */
[----:B------:R-:W3:Y:S01]  /*1a90*/  LDL.LU R23, [R1+0x158] ;  /* 0x0001580001177983 */ /* 0x000ee20000300800 */
[----:B--2---:R-:W-:-:S02]  /*1aa0*/  FADD.FTZ R3, R7, -R2 ;  /* 0x8000000207037221 */ /* 0x004fc40000010000 */
[--C-:B------:R-:W-:Y:S01]  /*1ab0*/  FADD.FTZ R29, R6, -R2.reuse ;  /* 0x80000002061d7221 */ /* 0x100fe20000010000 */
[----:B------:R-:W2:Y:S01]  /*1ac0*/  LDL R7, [R1+0x5cc] ;  /* 0x0005cc0001077983 */ /* 0x000ea20000100800 */
[--C-:B----4-:R-:W-:Y:S02]  /*1ad0*/  FADD.FTZ R8, R5, -R2.reuse ;  /* 0x8000000205087221 */ /* 0x110fe40000010000 */
[----:B------:R-:W-:Y:S01]  /*1ae0*/  FADD.FTZ R6, R4, -R2 ;  /* 0x8000000204067221 */ /* 0x000fe20000010000 */
[----:B------:R-:W4:Y:S01]  /*1af0*/  LDL.LU R14, [R1+0xbc] ;  /* 0x0000bc00010e7983 */ /* 0x000f220000300800 */
[----:B------:R-:W-:-:S03]  /*1b00*/  FADD.FTZ R4, -R2, R24 ;  /* 0x0000001802047221 */ /* 0x000fc60000010100 */
[----:B------:R-:W2:Y:S04]  /*1b10*/  LDL.LU R5, [R1+0x15c] ;  /* 0x00015c0001057983 */ /* 0x000ea80000300800 */
[----:B------:R-:W2:Y:S01]  /*1b20*/  LDL R24, [R1+0x5b0] ;  /* 0x0005b00001187983 */ /* 0x000ea20000100800 */
[----:B-----5:R-:W-:Y:S01]  /*1b30*/  FMUL.FTZ R12, R0, R3 ;  /* 0x00000003000c7220 */ /* 0x020fe20000410000 */
[----:B------:R-:W-:Y:S01]  /*1b40*/  PRMT R3, RZ, 0x5410, R16 ;  /* 0x00005410ff037816 */ /* 0x000fe20000000010 */
[C---:B------:R-:W-:Y:S02]  /*1b50*/  FADD.FTZ R25, -R2.reuse, R25 ;  /* 0x0000001902197221 */ /* 0x040fe40000010100 */
[C---:B------:R-:W-:Y:S02]  /*1b60*/  FADD.FTZ R26, -R2.reuse, R26 ;  /* 0x0000001a021a7221 */ /* 0x040fe40000010100 */
[----:B------:R-:W-:Y:S01]  /*1b70*/  FADD.FTZ R27, -R2, R27 ;  /* 0x0000001b021b7221 */ /* 0x000fe20000010100 */
[----:B------:R0:W-:Y:S01]  /*1b80*/  STL [R1+0x60c], R25 ;  /* 0x00060c1901007387 */ /* 0x0001e20000100800 */
[----:B------:R-:W-:-:S03]  /*1b90*/  FADD.FTZ R17, R17, R3 ;  /* 0x0000000311117221 */ /* 0x000fc60000010000 */
[----:B0-----:R-:W3:Y:S04]  /*1ba0*/  LDL.LU R25, [R1+0x18] ;  /* 0x0000180001197983 */ /* 0x001ee80000300800 */
[----:B------:R-:W-:Y:S01]  /*1bb0*/  STL [R1+0x374], R12 ;  /* 0x0003740c01007387 */ /* 0x000fe20000100800 */
[-C--:B------:R-:W-:Y:S02]  /*1bc0*/  FFMA.FTZ R10, R12, R3.reuse, R10 ;  /* 0x000000030c0a7223 */ /* 0x080fe4000001000a */
[----:B--2---:R-:W-:Y:S01]  /*1bd0*/  FMUL.FTZ R2, R24, R3 ;  /* 0x0000000318027220 */ /* 0x004fe20000410000 */
[----:B------:R-:W-:-:S05]  /*1be0*/  PRMT R24, RZ, 0x5410, R20 ;  /* 0x00005410ff187816 */ /* 0x000fca0000000014 */
[----:B------:R-:W-:Y:S02]  /*1bf0*/  FADD.FTZ R21, R21, R24 ;  /* 0x0000001815157221 */ /* 0x000fe40000010000 */
[----:B------:R-:W-:-:S03]  /*1c00*/  FFMA.FTZ R22, R12, R24, R22 ;  /* 0x000000180c167223 */ /* 0x000fc60000010016 */
[----:B------:R0:W-:Y:S01]  /*1c10*/  STL [R1+0x1f0], R21 ;  /* 0x0001f01501007387 */ /* 0x0001e20000100800 */
[----:B------:R-:W-:Y:S01]  /*1c20*/  FFMA.FTZ R13, R13, R24, R2 ;  /* 0x000000180d0d7223 */ /* 0x000fe20000010002 */
[----:B------:R-:W-:Y:S02]  /*1c30*/  PRMT R3, RZ, 0x7610, R16 ;  /* 0x00007610ff037816 */ /* 0x000fe40000000010 */
[----:B0-----:R-:W2:Y:S04]  /*1c40*/  LDL.LU R21, [R1+0x61c] ;  /* 0x00061c0001157983 */ /* 0x001ea80000300800 */
[----:B------:R0:W-:Y:S04]  /*1c50*/  STL [R1+0x10], R22 ;  /* 0x0000101601007387 */ /* 0x0001e80000100800 */
[----:B0-----:R-:W2:Y:S04]  /*1c60*/  LDL.LU R22, [R1+0x618] ;  /* 0x0006180001167983 */ /* 0x001ea80000300800 */
[----:B------:R-:W2:Y:S04]  /*1c70*/  LDL R2, [R1+0x5b4] ;  /* 0x0005b40001027983 */ /* 0x000ea80000100800 */
[----:B------:R-:W4:Y:S04]  /*1c80*/  LDL.LU R24, [R1+0x1f8] ;  /* 0x0001f80001187983 */ /* 0x000f280000300800 */
[----:B------:R0:W-:Y:S04]  /*1c90*/  STL [R1+0xb0], R17 ;  /* 0x0000b01101007387 */ /* 0x0001e80000100800 */
[----:B0-----:R-:W4:Y:S04]  /*1ca0*/  LDL.LU R17, [R1+0x614] ;  /* 0x0006140001117983 */ /* 0x001f280000300800 */
[----:B------:R-:W-:Y:S04]  /*1cb0*/  STL [R1+0x410], R13 ;  /* 0x0004100d01007387 */ /* 0x000fe80000100800 */
[----:B------:R0:W-:Y:S04]  /*1cc0*/  STL [R1+0x150], R10 ;  /* 0x0001500a01007387 */ /* 0x0001e80000100800 */
[----:B------:R-:W4:Y:S01]  /*1cd0*/  LDL R16, [R1+0x5b8] ;  /* 0x0005b80001107983 */ /* 0x000f220000100800 */
[----:B0-----:R-:W-:-:S03]  /*1ce0*/  FMUL.FTZ R10, R0, R29 ;  /* 0x0000001d000a7220 */ /* 0x001fc60000410000 */
[----:B------:R-:W4:Y:S01]  /*1cf0*/  LDL.LU R29, [R1+0x14] ;  /* 0x00001400011d7983 */ /* 0x000f220000300800 */
[----:B------:R-:W-:-:S05]  /*1d00*/  PRMT R20, RZ, 0x7610, R20 ;  /* 0x00007610ff147816 */ /* 0x000fca0000000014 */
[----:B------:R-:W-:Y:S02]  /*1d10*/  FADD.FTZ R18, R18, R20 ;  /* 0x0000001412127221 */ /* 0x000fe40000010000 */
[----:B------:R-:W-:-:S03]  /*1d20*/  FADD.FTZ R19, R19, R3 ;  /* 0x0000000313137221 */ /* 0x000fc60000010000 */
[----:B------:R0:W-:Y:S01]  /*1d30*/  STL [R1+0x1f4], R18 ;  /* 0x0001f41201007387 */ /* 0x0001e20000100800 */
[----:B---3--:R-:W-:-:S03]  /*1d40*/  FFMA.FTZ R15, R10, R3, R15 ;  /* 0x000000030a0f7223 */ /* 0x008fc6000001000f */
[----:B0-----:R-:W3:Y:S04]  /*1d50*/  LDL.LU R18, [R1+0x610] ;  /* 0x0006100001127983 */ /* 0x001ee80000300800 */
[----:B------:R-:W-:Y:S01]  /*1d60*/  STL [R1+0x3b8], R10 ;  /* 0x0003b80a01007387 */ /* 0x000fe20000100800 */
[----:B--2---:R-:W-:-:S04]  /*1d70*/  FMUL.FTZ R2, R2, R3 ;  /* 0x0000000302027220 */ /* 0x004fc80000410000 */
[-C--:B------:R-:W-:Y:S02]  /*1d80*/  FFMA.FTZ R11, R11, R20.reuse, R2 ;  /* 0x000000140b0b7223 */ /* 0x080fe40000010002 */
[----:B----4-:R-:W-:-:S05]  /*1d90*/  FFMA.FTZ R29, R10, R20, R29 ;  /* 0x000000140a1d7223 */ /* 0x010fca000001001d */
[----:B------:R-:W-:Y:S04]  /*1da0*/  STL [R1+0x14], R29 ;  /* 0x0000141d01007387 */ /* 0x000fe80000100800 */
[----:B------:R-:W2:Y:S04]  /*1db0*/  LDL R20, [R1+0x5bc] ;  /* 0x0005bc0001147983 */ /* 0x000ea80000100800 */
[----:B------:R0:W-:Y:S04]  /*1dc0*/  STL [R1+0xb4], R19 ;  /* 0x0000b41301007387 */ /* 0x0001e80000100800 */
[----:B0-----:R-:W4:Y:S04]  /*1dd0*/  LDL.LU R19, [R1+0x1fc] ;  /* 0x0001fc0001137983 */ /* 0x001f280000300800 */
[----:B------:R0:W-:Y:S04]  /*1de0*/  STL [R1+0x154], R15 ;  /* 0x0001540f01007387 */ /* 0x0001e80000100800 */
[----:B0-----:R-:W3:Y:S01]  /*1df0*/  LDL.LU R15, [R1+0x1c] ;  /* 0x00001c00010f7983 */ /* 0x001ee20000300800 */
[----:B------:R-:W-:Y:S01]  /*1e00*/  PRMT R3, RZ, 0x5410, R17 ;  /* 0x00005410ff037816 */ /* 0x000fe20000000011 */
[----:B------:R-:W-:-:S04]  /*1e10*/  FMUL.FTZ R8, R0, R8 ;  /* 0x0000000800087220 */ /* 0x000fc80000410000 */
[-C--:B------:R-:W-:Y:S01]  /*1e20*/  FMUL.FTZ R2, R16, R3.reuse ;  /* 0x0000000310027220 */ /* 0x080fe20000410000 */
[----:B------:R-:W-:Y:S01]  /*1e30*/  PRMT R16, RZ, 0x5410, R21 ;  /* 0x00005410ff107816 */ /* 0x000fe20000000015 */
[----:B------:R-:W-:Y:S02]  /*1e40*/  FADD.FTZ R28, R28, R3 ;  /* 0x000000031c1c7221 */ /* 0x000fe40000010000 */
[----:B------:R-:W-:Y:S01]  /*1e50*/  FFMA.FTZ R23, R8, R3, R23 ;  /* 0x0000000308177223 */ /* 0x000fe20000010017 */
[----:B------:R-:W-:Y:S01]  /*1e60*/  PRMT R3, RZ, 0x7610, R17 ;  /* 0x00007610ff037816 */ /* 0x000fe20000000011 */
[----:B------:R-:W-:Y:S02]  /*1e70*/  FADD.FTZ R24, R24, R16 ;  /* 0x0000001018187221 */ /* 0x000fe40000010000 */
[-C--:B------:R-:W-:Y:S02]  /*1e80*/  FFMA.FTZ R25, R8, R16.reuse, R25 ;  /* 0x0000001008197223 */ /* 0x080fe40000010019 */
[----:B------:R-:W-:Y:S01]  /*1e90*/  FFMA.FTZ R9, R9, R16, R2 ;  /* 0x0000001009097223 */ /* 0x000fe20000010002 */
[----:B------:R-:W-:Y:S01]  /*1ea0*/  PRMT R16, RZ, 0x7610, R21 ;  /* 0x00007610ff107816 */ /* 0x000fe20000000015 */
[----:B------:R-:W-:Y:S01]  /*1eb0*/  STL [R1+0x474], R11 ;  /* 0x0004740b01007387 */ /* 0x000fe20000100800 */
[----:B------:R-:W-:-:S03]  /*1ec0*/  FMUL.FTZ R6, R0, R6 ;  /* 0x0000000600067220 */ /* 0x000fc60000410000 */
[----:B------:R-:W-:Y:S04]  /*1ed0*/  STL [R1+0x3a8], R8 ;  /* 0x0003a80801007387 */ /* 0x000fe80000100800 */
[----:B------:R-:W-:Y:S01]  /*1ee0*/  STL [R1+0x1f8], R24 ;  /* 0x0001f81801007387 */ /* 0x000fe20000100800 */
[----:B------:R-:W-:-:S03]  /*1ef0*/  FADD.FTZ R14, R14, R3 ;  /* 0x000000030e0e7221 */ /* 0x000fc60000010000 */
[----:B------:R0:W-:Y:S04]  /*1f00*/  STL [R1+0x18], R25 ;  /* 0x0000181901007387 */ /* 0x0001e80000100800 */
[----:B------:R-:W-:Y:S04]  /*1f10*/  STL [R1+0x460], R9 ;  /* 0x0004600901007387 */ /* 0x000fe80000100800 */
[----:B------:R1:W-:Y:S04]  /*1f20*/  STL [R1+0xb8], R28 ;  /* 0x0000b81c01007387 */ /* 0x0003e80000100800 */
[----:B------:R-:W-:Y:S04]  /*1f30*/  STL [R1+0x158], R23 ;  /* 0x0001581701007387 */ /* 0x000fe80000100800 */
[----:B------:R-:W-:Y:S01]  /*1f40*/  STL [R1+0x394], R6 ;  /* 0x0003940601007387 */ /* 0x000fe20000100800 */
[----:B------:R-:W-:-:S02]  /*1f50*/  FFMA.FTZ R5, R6, R3, R5 ;  /* 0x0000000306057223 */ /* 0x000fc40000010005 */
[----:B--2---:R-:W-:-:S04]  /*1f60*/  FMUL.FTZ R2, R20, R3 ;  /* 0x0000000314027220 */ /* 0x004fc80000410000 */
[----:B------:R-:W-:Y:S02]  /*1f70*/  FFMA.FTZ R7, R7, R16, R2 ;  /* 0x0000001007077223 */ /* 0x000fe40000010002 */
[----:B----4-:R-:W-:-:S05]  /*1f80*/  FADD.FTZ R19, R19, R16 ;  /* 0x0000001013137221 */ /* 0x010fca0000010000 */
[----:B------:R-:W-:Y:S04]  /*1f90*/  STL [R1+0x1fc], R19 ;  /* 0x0001fc1301007387 */ /* 0x000fe80000100800 */
[----:B------:R-:W2:Y:S01]  /*1fa0*/  LDL R2, [R1+0x590] ;  /* 0x0005900001027983 */ /* 0x000ea20000100800 */
[----:B---3--:R-:W-:-:S05]  /*1fb0*/  FFMA.FTZ R15, R6, R16, R15 ;  /* 0x00000010060f7223 */ /* 0x008fca000001000f */
[----:B------:R-:W-:Y:S04]  /*1fc0*/  STL [R1+0x1c], R15 ;  /* 0x00001c0f01007387 */ /* 0x000fe80000100800 */
[----:B------:R-:W-:Y:S04]  /*1fd0*/  STL [R1+0xbc], R14 ;  /* 0x0000bc0e01007387 */ /* 0x000fe80000100800 */
[----:B0-----:R-:W3:Y:S04]  /*1fe0*/  LDL.LU R25, [R1+0x1e0] ;  /* 0x0001e00001197983 */ /* 0x001ee80000300800 */
[----:B-1----:R-:W4:Y:S04]  /*1ff0*/  LDL.LU R28, [R1+0x280] ;  /* 0x00028000011c7983 */ /* 0x002f280000300800 */
[----:B------:R0:W-:Y:S04]  /*2000*/  STL [R1+0x15c], R5 ;  /* 0x00015c0501007387 */ /* 0x0001e80000100800 */
[----:B0-----:R-:W4:Y:S01]  /*2010*/  LDL R5, [R1+0x5a0] ;  /* 0x0005a00001057983 */ /* 0x001f220000100800 */
[----:B------:R-:W-:-:S03]  /*2020*/  PRMT R16, RZ, 0x5410, R22 ;  /* 0x00005410ff107816 */ /* 0x000fc60000000016 */
[----:B------:R-:W4:Y:S01]  /*2030*/  LDL.LU R24, [R1+0x140] ;  /* 0x0001400001187983 */ /* 0x000f220000300800 */
[----:B------:R-:W-:-:S03]  /*2040*/  FMUL.FTZ R4, R0, R4 ;  /* 0x0000000400047220 */ /* 0x000fc60000410000 */
[----:B------:R-:W4:Y:S01]  /*2050*/  LDL.LU R23, [R1+0x1e4] ;  /* 0x0001e40001177983 */ /* 0x000f220000300800 */
[----:B------:R-:W-:-:S03]  /*2060*/  PRMT R3, RZ, 0x5410, R18 ;  /* 0x00005410ff037816 */ /* 0x000fc60000000012 */
[----:B------:R-:W4:Y:S04]  /*2070*/  LDL.LU R19, [R1+0x284] ;  /* 0x0002840001137983 */ /* 0x000f280000300800 */
[----:B------:R-:W4:Y:S04]  /*2080*/  LDL R29, [R1+0x5a4] ;  /* 0x0005a400011d7983 */ /* 0x000f280000100800 */
[----:B------:R-:W4:Y:S04]  /*2090*/  LDL.LU R20, [R1+0x144] ;  /* 0x0001440001147983 */ /* 0x000f280000300800 */
[----:B------:R-:W4:Y:S04]  /*20a0*/  LDL.LU R15, [R1+0x1e8] ;  /* 0x0001e800010f7983 */ /* 0x000f280000300800 */
[----:B------:R-:W4:Y:S04]  /*20b0*/  LDL.LU R14, [R1+0x288] ;  /* 0x00028800010e7983 */ /* 0x000f280000300800 */
[----:B------:R-:W4:Y:S04]  /*20c0*/  LDL R21, [R1+0x5a8] ;  /* 0x0005a80001157983 */ /* 0x000f280000100800 */
[----:B------:R-:W4:Y:S04]  /*20d0*/  LDL.LU R17, [R1+0x148] ;  /* 0x0001480001117983 */ /* 0x000f280000300800 */
[----:B------:R-:W-:Y:S04]  /*20e0*/  STL [R1+0x44c], R7 ;  /* 0x00044c0701007387 */ /* 0x000fe80000100800 */
[----:B------:R-:W-:Y:S01]  /*20f0*/  STL [R1+0x384], R4 ;  /* 0x0003840401007387 */ /* 0x000fe20000100800 */
[----:B--2---:R-:W-:-:S02]  /*2100*/  FMUL.FTZ R2, R2, R3 ;  /* 0x0000000302027220 */ /* 0x004fc40000410000 */
[----:B---3--:R-:W-:Y:S02]  /*2110*/  FADD.FTZ R25, R25, R16 ;  /* 0x0000001019197221 */ /* 0x008fe40000010000 */
[----:B----4-:R-:W-:-:S03]  /*2120*/  FFMA.FTZ R28, R4, R16, R28 ;  /* 0x00000010041c7223 */ /* 0x010fc6000001001c */
[----:B------:R0:W-:Y:S04]  /*2130*/  STL [R1+0x1e0], R25 ;  /* 0x0001e01901007387 */ /* 0x0001e80000100800 */
[----:B0-----:R-:W2:Y:S01]  /*2140*/  LDL.LU R25, [R1+0x60c] ;  /* 0x00060c0001197983 */ /* 0x001ea20000300800 */
[----:B------:R-:W-:-:S03]  /*2150*/  FFMA.FTZ R5, R5, R16, R2 ;  /* 0x0000001005057223 */ /* 0x000fc60000010002 */
[----:B------:R0:W-:Y:S04]  /*2160*/  STL [R1+0x280], R28 ;  /* 0x0002801c01007387 */ /* 0x0001e80000100800 */
[----:B0-----:R-:W3:Y:S04]  /*2170*/  LDL.LU R28, [R1+0x608] ;  /* 0x00060800011c7983 */ /* 0x001ee80000300800 */
[----:B------:R-:W4:Y:S04]  /*2180*/  LDL.LU R16, [R1+0xa0] ;  /* 0x0000a00001107983 */ /* 0x000f280000300800 */
[----:B------:R-:W2:Y:S01]  /*2190*/  LDL R2, [R1+0x594] ;  /* 0x0005940001027983 */ /* 0x000ea20000100800 */
[----:B------:R-:W-:-:S02]  /*21a0*/  FFMA.FTZ R24, R4, R3, R24 ;  /* 0x0000000304187223 */ /* 0x000fc40000010018 */
[----:B----4-:R-:W-:-:S05]  /*21b0*/  FADD.FTZ R16, R16, R3 ;  /* 0x0000000310107221 */ /* 0x010fca0000010000 */
[----:B------:R0:W-:Y:S01]  /*21c0*/  STL [R1+0xa0], R16 ;  /* 0x0000a01001007387 */ /* 0x0001e20000100800 */
[----:B------:R-:W-:Y:S02]  /*21d0*/  PRMT R3, RZ, 0x7610, R18 ;  /* 0x00007610ff037816 */ /* 0x000fe40000000012 */
[----:B0-----:R-:W-:Y:S02]  /*21e0*/  PRMT R16, RZ, 0x7610, R22 ;  /* 0x00007610ff107816 */ /* 0x001fe40000000016 */
[----:B------:R-:W4:Y:S04]  /*21f0*/  LDL.LU R22, [R1+0x14c] ;  /* 0x00014c0001167983 */ /* 0x000f280000300800 */
[----:B------:R-:W-:Y:S01]  /*2200*/  STL [R1+0x438], R5 ;  /* 0x0004380501007387 */ /* 0x000fe20000100800 */
[----:B------:R-:W-:-:S03]  /*2210*/  FADD.FTZ R23, R23, R16 ;  /* 0x0000001017177221 */ /* 0x000fc60000010000 */
[----:B------:R0:W-:Y:S01]  /*2220*/  STL [R1+0x140], R24 ;  /* 0x0001401801007387 */ /* 0x0001e20000100800 */
[----:B--2---:R-:W-:-:S03]  /*2230*/  FMUL.FTZ R2, R2, R3 ;  /* 0x0000000302027220 */ /* 0x004fc60000410000 */
[----:B------:R-:W2:Y:S01]  /*2240*/  LDL R18, [R1+0x5ac] ;  /* 0x0005ac0001127983 */ /* 0x000ea20000100800 */
[----:B0-----:R-:W-:-:S03]  /*2250*/  FMUL.FTZ R24, R0, R25 ;  /* 0x0000001900187220 */ /* 0x001fc60000410000 */
[----:B------:R-:W2:Y:S01]  /*2260*/  LDL.LU R25, [R1+0xac] ;  /* 0x0000ac0001197983 */ /* 0x000ea20000300800 */
[----:B------:R-:W-:-:S03]  /*2270*/  FFMA.FTZ R19, R24, R16, R19 ;  /* 0x0000001018137223 */ /* 0x000fc60000010013 */
[----:B------:R0:W-:Y:S01]  /*2280*/  STL [R1+0x1e4], R23 ;  /* 0x0001e41701007387 */ /* 0x0001e20000100800 */
[----:B------:R-:W-:-:S03]  /*2290*/  FFMA.FTZ R29, R29, R16, R2 ;  /* 0x000000101d1d7223 */ /* 0x000fc60000010002 */
[----:B0-----:R-:W2:Y:S04]  /*22a0*/  LDL.LU R23, [R1+0x604] ;  /* 0x0006040001177983 */ /* 0x001ea80000300800 */
[----:B------:R-:W-:Y:S04]  /*22b0*/  STL [R1+0x370], R24 ;  /* 0x0003701801007387 */ /* 0x000fe80000100800 */
[----:B------:R0:W-:Y:S04]  /*22c0*/  STL [R1+0x284], R19 ;  /* 0x0002841301007387 */ /* 0x0001e80000100800 */
[----:B0-----:R-:W2:Y:S04]  /*22d0*/  LDL.LU R19, [R1+0x600] ;  /* 0x0006000001137983 */ /* 0x001ea80000300800 */
[----:B------:R-:W2:Y:S04]  /*22e0*/  LDL.LU R16, [R1+0xa4] ;  /* 0x0000a40001107983 */ /* 0x000ea80000300800 */
[----:B------:R-:W3:Y:S01]  /*22f0*/  LDL R2, [R1+0x598] ;  /* 0x0005980001027983 */ /* 0x000ee20000100800 */
[----:B------:R-:W-:-:S05]  /*2300*/  FFMA.FTZ R20, R24, R3, R20 ;  /* 0x0000000318147223 */ /* 0x000fca0000010014 */
[----:B------:R0:W-:Y:S02]  /*2310*/  STL [R1+0x144], R20 ;  /* 0x0001441401007387 */ /* 0x0001e40000100800 */
[----:B0-----:R-:W-:Y:S02]  /*2320*/  FMUL.FTZ R20, R0, R26 ;  /* 0x0000001a00147220 */ /* 0x001fe40000410000 */
[----:B--2---:R-:W-:-:S05]  /*2330*/  FADD.FTZ R16, R16, R3 ;  /* 0x0000000310107221 */ /* 0x004fca0000010000 */
[----:B------:R0:W-:Y:S01]  /*2340*/  STL [R1+0xa4], R16 ;  /* 0x0000a41001007387 */ /* 0x0001e20000100800 */
[----:B------:R-:W-:-:S03]  /*2350*/  PRMT R3, RZ, 0x5410, R19 ;  /* 0x00005410ff037816 */ /* 0x000fc60000000013 */
[----:B------:R-:W2:Y:S01]  /*2360*/  LDL.LU R26, [R1+0x28c] ;  /* 0x00028c00011a7983 */ /* 0x000ea20000300800 */
[----:B0-----:R-:W-:-:S03]  /*2370*/  PRMT R16, RZ, 0x5410, R23 ;  /* 0x00005410ff107816 */ /* 0x001fc60000000017 */
[----:B------:R-:W-:Y:S02]  /*2380*/  STL [R1+0x424], R29 ;  /* 0x0004241d01007387 */ /* 0x000fe40000100800 */
[----:B------:R-:W-:Y:S02]  /*2390*/  FADD.FTZ R15, R15, R16 ;  /* 0x000000100f0f7221 */ /* 0x000fe40000010000 */
[----:B------:R-:W-:Y:S01]  /*23a0*/  FFMA.FTZ R14, R20, R16, R14 ;  /* 0x00000010140e7223 */ /* 0x000fe2000001000e */
[----:B------:R-:W-:Y:S01]  /*23b0*/  STL [R1+0x360], R20 ;  /* 0x0003601401007387 */ /* 0x000fe20000100800 */
[----:B---3--:R-:W-:-:S03]  /*23c0*/  FMUL.FTZ R2, R2, R3 ;  /* 0x0000000302027220 */ /* 0x008fc60000410000 */
[----:B------:R0:W-:Y:S01]  /*23d0*/  STL [R1+0x1e8], R15 ;  /* 0x0001e80f01007387 */ /* 0x0001e20000100800 */
[----:B------:R-:W-:-:S03]  /*23e0*/  FFMA.FTZ R21, R21, R16, R2 ;  /* 0x0000001015157223 */ /* 0x000fc60000010002 */
[----:B0-----:R0:W5:Y:S04]  /*23f0*/  LDL.LU R15, [R1+0x5fc] ;  /* 0x0005fc00010f7983 */ /* 0x0011680000300800 */
[----:B------:R1:W-:Y:S04]  /*2400*/  STL [R1+0x288], R14 ;  /* 0x0002880e01007387 */ /* 0x0003e80000100800 */
[----:B-1----:R0:W5:Y:S04]  /*2410*/  LDL.LU R14, [R1+0x5f8] ;  /* 0x0005f800010e7983 */ /* 0x0021680000300800 */
[----:B------:R-:W3:Y:S04]  /*2420*/  LDL.LU R16, [R1+0xa8] ;  /* 0x0000a80001107983 */ /* 0x000ee80000300800 */
[----:B------:R-:W2:Y:S01]  /*2430*/  LDL R2, [R1+0x59c] ;  /* 0x00059c0001027983 */ /* 0x000ea20000100800 */
[----:B------:R-:W-:-:S02]  /*2440*/  FFMA.FTZ R17, R20, R3, R17 ;  /* 0x0000000314117223 */ /* 0x000fc40000010011 */
[----:B---3--:R-:W-:-:S05]  /*2450*/  FADD.FTZ R16, R16, R3 ;  /* 0x0000000310107221 */ /* 0x008fca0000010000 */
[----:B------:R1:W-:Y:S02]  /*2460*/  STL [R1+0xa8], R16 ;  /* 0x0000a81001007387 */ /* 0x0003e40000100800 */
[----:B-1----:R-:W-:Y:S02]  /*2470*/  PRMT R16, RZ, 0x7610, R23 ;  /* 0x00007610ff107816 */ /* 0x002fe40000000017 */
[----:B------:R-:W3:Y:S01]  /*2480*/  LDL.LU R23, [R1+0x1ec] ;  /* 0x0001ec0001177983 */ /* 0x000ee20000300800 */
[----:B------:R-:W-:-:S05]  /*2490*/  PRMT R3, RZ, 0x7610, R19 ;  /* 0x00007610ff037816 */ /* 0x000fca0000000013 */
[----:B--2---:R-:W-:-:S04]  /*24a0*/  FMUL.FTZ R2, R2, R3 ;  /* 0x0000000302027220 */ /* 0x004fc80000410000 */
[----:B------:R-:W-:Y:S02]  /*24b0*/  FFMA.FTZ R18, R18, R16, R2 ;  /* 0x0000001012127223 */ /* 0x000fe40000010002 */
[----:B------:R-:W-:Y:S01]  /*24c0*/  FADD.FTZ R2, RZ, R13 ;  /* 0x0000000dff027221 */ /* 0x000fe20000010000 */
[----:B------:R-:W-:Y:S03]  /*24d0*/  STL [R1+0x40c], R21 ;  /* 0x00040c1501007387 */ /* 0x000fe60000100800 */
[----:B------:R-:W-:Y:S01]  /*24e0*/  FADD.FTZ R2, R2, R11 ;  /* 0x0000000b02027221 */ /* 0x000fe20000010000 */
[----:B------:R1:W-:Y:S03]  /*24f0*/  STL [R1+0x148], R17 ;  /* 0x0001481101007387 */ /* 0x0003e60000100800 */
[----:B------:R-:W-:-:S02]  /*2500*/  FADD.FTZ R2, R2, R9 ;  /* 0x0000000902027221 */ /* 0x000fc40000010000 */
[----:B------:R-:W-:Y:S02]  /*2510*/  FADD.FTZ R25, R25, R3 ;  /* 0x0000000319197221 */ /* 0x000fe40000010000 */
[----:B------:R-:W-:Y:S02]  /*2520*/  FADD.FTZ R2, R2, R7 ;  /* 0x0000000702027221 */ /* 0x000fe40000010000 */
[----:B-1----:R-:W-:-:S04]  /*2530*/  FMUL.FTZ R17, R0, R27 ;  /* 0x0000001b00117220 */ /* 0x002fc80000410000 */
[C---:B----4-:R-:W-:Y:S02]  /*2540*/  FFMA.FTZ R22, R17.reuse, R3, R22 ;  /* 0x0000000311167223 */ /* 0x050fe40000010016 */
[----:B------:R-:W-:Y:S02]  /*2550*/  FFMA.FTZ R26, R17, R16, R26 ;  /* 0x00000010111a7223 */ /* 0x000fe4000001001a */
[----:B------:R-:W-:Y:S01]  /*2560*/  FFMA.FTZ R3, R12, R13, RZ ;  /* 0x0000000d0c037223 */ /* 0x000fe200000100ff */
[----:B------:R0:W-:Y:S01]  /*2570*/  STL [R1+0x350], R17 ;  /* 0x0003501101007387 */ /* 0x0001e20000100800 */
[----:B------:R-:W-:Y:S02]  /*2580*/  FADD.FTZ R2, R2, R5 ;  /* 0x0000000502027221 */ /* 0x000fe40000010000 */
[----:B------:R-:W-:Y:S02]  /*2590*/  FFMA.FTZ R3, R10, R11, R3 ;  /* 0x0000000b0a037223 */ /* 0x000fe40000010003 */
[----:B------:R-:W-:-:S02]  /*25a0*/  FADD.FTZ R2, R2, R29 ;  /* 0x0000001d02027221 */ /* 0x000fc40000010000 */
[----:B------:R-:W-:Y:S02]  /*25b0*/  FFMA.FTZ R3, R8, R9, R3 ;  /* 0x0000000908037223 */ /* 0x000fe40000010003 */
[----:B------:R-:W-:Y:S02]  /*25c0*/  FADD.FTZ R2, R2, R21 ;  /* 0x0000001502027221 */ /* 0x000fe40000010000 */
[----:B------:R-:W-:-:S04]  /*25d0*/  FFMA.FTZ R3, R6, R7, R3 ;  /* 0x0000000706037223 */ /* 0x000fc80000010003 */
[----:B------:R-:W-:-:S04]  /*25e0*/  FFMA.FTZ R3, R4, R5, R3 ;  /* 0x0000000504037223 */ /* 0x000fc80000010003 */
[----:B------:R-:W-:-:S04]  /*25f0*/  FFMA.FTZ R3, R24, R29, R3 ;  /* 0x0000001d18037223 */ /* 0x000fc80000010003 */
[----:B------:R-:W-:-:S04]  /*2600*/  FFMA.FTZ R3, R20, R21, R3 ;  /* 0x0000001514037223 */ /* 0x000fc80000010003 */
[----:B------:R-:W-:Y:S02]  /*2610*/  FFMA.FTZ R29, R17, R18, R3 ;  /* 0x00000012111d7223 */ /* 0x000fe40000010003 */
[----:B---3--:R-:W-:-:S05]  /*2620*/  FADD.FTZ R23, R23, R16 ;  /* 0x0000001017177221 */ /* 0x008fca0000010000 */
[----:B------:R0:W-:Y:S04]  /*2630*/  STL [R1+0x1ec], R23 ;  /* 0x0001ec1701007387 */ /* 0x0001e80000100800 */
[----:B------:R0:W-:Y:S04]  /*2640*/  STL [R1+0x28c], R26 ;  /* 0x00028c1a01007387 */ /* 0x0001e80000100800 */
[----:B------:R0:W-:Y:S04]  /*2650*/  STL [R1+0x3f8], R18 ;  /* 0x0003f81201007387 */ /* 0x0001e80000100800 */
[----:B------:R0:W-:Y:S04]  /*2660*/  STL [R1+0xac], R25 ;  /* 0x0000ac1901007387 */ /* 0x0001e80000100800 */
[----:B------:R0:W-:Y:S04]  /*2670*/  STL [R1+0x14c], R22 ;  /* 0x00014c1601007387 */ /* 0x0001e80000100800 */
        /* <DEDUP_REMOVED lines=11> */
[----:B------:R0:W-:Y:S01]  /*2730*/  STL [R1+0x320], R16 ;  /* 0x0003201001007387 */ /* 0x0001e20000100800 */
[----:B------:R-:W-:-:S03]  /*2740*/  IADD3 R2, R28, 0x20, RZ ;  /* 0x000000201c027810 */ /* 0x000fc60007ffe0ff */
.L_x_1041:
[----:B------:R-:W-:Y:S05]  /*2750*/  BSYNC B1 ;  /* 0x0000000000017941 */ /* 0x000fea0003800000 */
.L_x_1040:
[----:B------:R-:W-:Y:S01]  /*2760*/  BSSY B1, `(.L_x_1042) ;  /* 0x000010c000017945 */ /* 0x000fe20003800000 */
[----:B------:R-:W-:Y:S05]  /*2770*/  @!P1 BRA `(.L_x_1043) ;  /* 0x000010a000009947 */ /* 0x000fea0003800000 */
[----:B------:R-:W2:Y:S04]  /*2780*/  LDL R3, [R1+0x324] ;  /* 0x0003240001037983 */ /* 0x000ea80000100800 */
[----:B------:R-:W-:Y:S04]  /*2790*/  STL [R1+0x604], R29 ;  /* 0x0006041d01007387 */ /* 0x000fe80000100800 */
[----:B------:R-:W-:Y:S04]  /*27a0*/  STL [R1+0x600], R28 ;  /* 0x0006001c01007387 */ /* 0x000fe80000100800 */
[----:B-----5:R-:W-:Y:S04]  /*27b0*/  STL [R1+0x5fc], R15 ;  /* 0x0005fc0f01007387 */ /* 0x020fe80000100800 */
[----:B------:R1:W-:Y:S04]  /*27c0*/  STL [R1+0x5f8], R14 ;  /* 0x0005f80e01007387 */ /* 0x0003e80000100800 */
[----:B------:R-:W-:Y:S04]  /*27d0*/  STL [R1+0x5f4], R13 ;  /* 0x0005f40d01007387 */ /* 0x000fe80000100800 */
[----:B------:R3:W-:Y:S04]  /*27e0*/  STL [R1+0x5f0], R12 ;  /* 0x0005f00c01007387 */ /* 0x0007e80000100800 */
[----:B-1----:R-:W4:Y:S04]  /*27f0*/  LDL.64 R14, [R1+0x2f8] ;  /* 0x0002f800010e7983 */ /* 0x002f280000100a00 */
[----:B---3--:R-:W3:Y:S01]  /*2800*/  LDL.64 R12, [R1+0x2f0] ;  /* 0x0002f000010c7983 */ /* 0x008ee20000100a00 */
[----:B0-----:R-:W-:-:S04]  /*2810*/  LEA R16, P4, R2, c[0x0][0x188], 0x5 ;  /* 0x0000620002107a11 */ /* 0x001fc800078828ff */
[----:B------:R-:W-:-:S05]  /*2820*/  LEA.HI.X R17, R2, c[0x0][0x18c], RZ, 0x5, P4 ;  /* 0x0000630002117a11 */ /* 0x000fca00020f2cff */
[----:B------:R-:W2:Y:S01]  /*2830*/  LDG.E.128 R24, [R16.64] ;  /* 0x0000000410187981 */ /* 0x000ea2000c1e1d00 */
[----:B------:R-:W-:Y:S01]  /*2840*/  ISETP.NE.U32.AND P4, PT, RZ, c[0x0][0x218], PT ;  /* 0x00008600ff007a0c */ /* 0x000fe20003f85070 */
[----:B------:R-:W-:Y:S02]  /*2850*/  HFMA2.MMA R20, -RZ, RZ, 0, 9.5367431640625e-07 ;  /* 0x00000010ff147435 */ /* 0x000fe400000001ff */
[----:B----4-:R0:W-:Y:S04]  /*2860*/  STL.64 [R1+0x620], R14 ;  /* 0x0006200e01007387 */ /* 0x0101e80000100a00 */
[----:B---3--:R1:W-:Y:S04]  /*2870*/  STL.64 [R1+0x618], R12 ;  /* 0x0006180c01007387 */ /* 0x0083e80000100a00 */
[----:B0-----:R0:W3:Y:S04]  /*2880*/  LDL.64 R14, [R1+0x308] ;  /* 0x00030800010e7983 */ /* 0x0010e80000100a00 */
[----:B-1----:R0:W3:Y:S01]  /*2890*/  LDL.64 R12, [R1+0x300] ;  /* 0x00030000010c7983 */ /* 0x0020e20000100a00 */
[----:B------:R-:W-:-:S03]  /*28a0*/  ISETP.NE.AND.EX P4, PT, RZ, c[0x0][0x21c], PT, P4 ;  /* 0x00008700ff007a0c */ /* 0x000fc60003f85340 */
[----:B------:R-:W-:Y:S01]  /*28b0*/  STL [R1+0x5ec], R11 ;  /* 0x0005ec0b01007387 */ /* 0x000fe20000100800 */
[----:B------:R-:W-:-:S03]  /*28c0*/  IMAD.WIDE.U32 R18, R2, R20, c[0x0][0x210] ;  /* 0x0000840002127625 */ /* 0x000fc600078e0014 */
[----:B------:R1:W-:Y:S04]  /*28d0*/  STL [R1+0x5e8], R10 ;  /* 0x0005e80a01007387 */ /* 0x0003e80000100800 */
[----:B------:R-:W-:Y:S01]  /*28e0*/  STL [R1+0x5e4], R9 ;  /* 0x0005e40901007387 */ /* 0x000fe20000100800 */
[----:B------:R-:W-:-:S03]  /*28f0*/  IMAD.WIDE.U32 R20, R2, R20, c[0x0][0x208] ;  /* 0x0000820002147625 */ /* 0x000fc600078e0014 */
[----:B------:R2:W-:Y:S01]  /*2900*/  STL [R1+0x5e0], R8 ;  /* 0x0005e00801007387 */ /* 0x0005e20000100800 */
[----:B-1----:R-:W-:-:S03]  /*2910*/  @P4 LEA R10, P5, R2, c[0x0][0x218], 0x5 ;  /* 0x00008600020a4a11 */ /* 0x002fc600078a28ff */
[----:B------:R-:W-:Y:S04]  /*2920*/  STL [R1+0x5dc], R7 ;  /* 0x0005dc0701007387 */ /* 0x000fe80000100800 */
[----:B------:R1:W-:Y:S01]  /*2930*/  STL [R1+0x5d8], R6 ;  /* 0x0005d80601007387 */ /* 0x0003e20000100800 */
[----:B------:R-:W-:-:S03]  /*2940*/  @P4 LEA.HI.X R11, R2, c[0x0][0x21c], RZ, 0x5, P5 ;  /* 0x00008700020b4a11 */ /* 0x000fc600028f2cff */
[----:B------:R4:W-:Y:S01]  /*2950*/  STL [R1+0x5d4], R5 ;  /* 0x0005d40501007387 */ /* 0x0009e20000100800 */
[----:B--2---:R-:W-:-:S03]  /*2960*/  MOV R8, R24 ;  /* 0x0000001800087202 */ /* 0x004fc60000000f00 */
[----:B------:R2:W-:Y:S01]  /*2970*/  STL [R1+0x5d0], R4 ;  /* 0x0005d00401007387 */ /* 0x0005e20000100800 */
[----:B-1----:R-:W-:-:S03]  /*2980*/  MOV R6, R25 ;  /* 0x0000001900067202 */ /* 0x002fc60000000f00 */
[----:B------:R-:W3:Y:S01]  /*2990*/  LDG.E.128 R20, [R20.64] ;  /* 0x0000000414147981 */ /* 0x000ee2000c1e1d00 */
[----:B----4-:R-:W-:Y:S02]  /*29a0*/  MOV R5, R26 ;  /* 0x0000001a00057202 */ /* 0x010fe40000000f00 */
[----:B--2---:R-:W-:Y:S02]  /*29b0*/  MOV R4, R27 ;  /* 0x0000001b00047202 */ /* 0x004fe40000000f00 */
[----:B------:R1:W3:Y:S04]  /*29c0*/  LDG.E.128 R24, [R16.64+0x10] ;  /* 0x0000100410187981 */ /* 0x0002e8000c1e1d00 */
[----:B-1----:R-:W4:Y:S04]  /*29d0*/  LDG.E.128 R16, [R18.64] ;  /* 0x0000000412107981 */ /* 0x002f28000c1e1d00 */
[----:B---3--:R-:W3:Y:S04]  /*29e0*/  @P4 LDG.E.128 R12, [R10.64] ;  /* 0x000000040a0c4981 */ /* 0x008ee8000c1e1d00 */
[----:B----4-:R-:W-:Y:S04]  /*29f0*/  STL [R1+0x610], R18 ;  /* 0x0006101201007387 */ /* 0x010fe80000100800 */
[----:B------:R-:W-:Y:S04]  /*2a00*/  STL [R1+0x608], R19 ;  /* 0x0006081301007387 */ /* 0x000fe80000100800 */
[----:B------:R-:W-:Y:S04]  /*2a10*/  STL [R1+0x614], R22 ;  /* 0x0006141601007387 */ /* 0x000fe80000100800 */
[----:B------:R-:W-:Y:S04]  /*2a20*/  STL [R1+0x60c], R23 ;  /* 0x00060c1701007387 */ /* 0x000fe80000100800 */
[----:B---3--:R-:W-:Y:S04]  /*2a30*/  @P4 STL.64 [R1+0x300], R12 ;  /* 0x0003000c01004387 */ /* 0x008fe80000100a00 */
[----:B------:R1:W-:Y:S04]  /*2a40*/  @P4 STL.64 [R1+0x308], R14 ;  /* 0x0003080e01004387 */ /* 0x0003e80000100a00 */
[----:B-1----:R0:W3:Y:S04]  /*2a50*/  LDL.LU.64 R14, [R1+0x620] ;  /* 0x00062000010e7983 */ /* 0x0020e80000300a00 */
[----:B------:R0:W3:Y:S01]  /*2a60*/  LDL.LU.64 R12, [R1+0x618] ;  /* 0x00061800010c7983 */ /* 0x0000e20000300a00 */
[----:B------:R-:W1:Y:S03]  /*2a70*/  LDC.U8 R29, c[0x0][0x1f0] ;  /* 0x00007c00ff1d7b82 */ /* 0x000e660000000000 */
[----:B---3--:R-:W3:Y:S04]  /*2a80*/  @P4 LDG.E.128 R12, [R10.64+0x10] ;  /* 0x000010040a0c4981 */ /* 0x008ee8000c1e1d00 */
[----:B---3--:R3:W-:Y:S04]  /*2a90*/  @P4 STL.64 [R1+0x2f0], R12 ;  /* 0x0002f00c01004387 */ /* 0x0087e80000100a00 */
[----:B------:R4:W-:Y:S01]  /*2aa0*/  @P4 STL.64 [R1+0x2f8], R14 ;  /* 0x0002f80e01004387 */ /* 0x0009e20000100a00 */
[----:B-1----:R-:W-:-:S03]  /*2ab0*/  ISETP.NE.AND P4, PT, R29, RZ, PT ;  /* 0x000000ff1d00720c */ /* 0x002fc60003f85270 */
[----:B------:R-:W2:Y:S01]  /*2ac0*/  LDL.LU R7, [R1+0x134] ;  /* 0x0001340001077983 */ /* 0x000ea20000300800 */
[----:B------:R-:W-:-:S03]  /*2ad0*/  FSEL R3, R3, RZ, !P4 ;  /* 0x000000ff03037208 */ /* 0x000fc60006000000 */
[----:B------:R-:W2:Y:S04]  /*2ae0*/  LDL R29, [R1+0x570] ;  /* 0x00057000011d7983 */ /* 0x000ea80000100800 */
[----:B------:R-:W2:Y:S01]  /*2af0*/  LDL.LU R28, [R1+0x1d0] ;  /* 0x0001d000011c7983 */ /* 0x000ea20000300800 */
[----:B------:R-:W-:-:S03]  /*2b00*/  FADD.FTZ R11, -R3, R8 ;  /* 0x00000008030b7221 */ /* 0x000fc60000010100 */
[----:B------:R-:W2:Y:S04]  /*2b10*/  LDL.LU R23, [R1+0x270] ;  /* 0x0002700001177983 */ /* 0x000ea80000300800 */
[----:B---3--:R-:W3:Y:S04]  /*2b20*/  LDL R13, [R1+0x580] ;  /* 0x00058000010d7983 */ /* 0x008ee80000100800 */
[----:B------:R-:W3:Y:S04]  /*2b30*/  LDL.LU R22, [R1+0x90] ;  /* 0x0000900001167983 */ /* 0x000ee80000300800 */
[----:B------:R-:W3:Y:S01]  /*2b40*/  LDL.LU R19, [R1+0x130] ;  /* 0x0001300001137983 */ /* 0x000ee20000300800 */
[----:B------:R-:W-:-:S03]  /*2b50*/  FMUL.FTZ R12, R0, R11 ;  /* 0x0000000b000c7220 */ /* 0x000fc60000410000 */
[----:B------:R-:W3:Y:S04]  /*2b60*/  LDL R18, [R1+0x574] ;  /* 0x0005740001127983 */ /* 0x000ee80000100800 */
[----:B----4-:R-:W4:Y:S04]  /*2b70*/  LDL.LU R15, [R1+0x1d4] ;  /* 0x0001d400010f7983 */ /* 0x010f280000300800 */
[----:B------:R-:W4:Y:S04]  /*2b80*/  LDL R9, [R1+0x584] ;  /* 0x0005840001097983 */ /* 0x000f280000100800 */
[----:B------:R-:W4:Y:S04]  /*2b90*/  LDL.LU R8, [R1+0x94] ;  /* 0x0000940001087983 */ /* 0x000f280000300800 */
[----:B------:R-:W4:Y:S01]  /*2ba0*/  LDL.LU R11, [R1+0x274] ;  /* 0x00027400010b7983 */ /* 0x000f220000300800 */
[----:B------:R-:W-:-:S02]  /*2bb0*/  FADD.FTZ R10, -R3, R6 ;  /* 0x00000006030a7221 */ /* 0x000fc40000010100 */
[C---:B------:R-:W-:Y:S02]  /*2bc0*/  FADD.FTZ R6, -R3.reuse, R4 ;  /* 0x0000000403067221 */ /* 0x040fe40000010100 */
[C---:B------:R-:W-:Y:S01]  /*2bd0*/  FADD.FTZ R4, -R3.reuse, R24 ;  /* 0x0000001803047221 */ /* 0x040fe20000010100 */
[----:B------:R-:W-:Y:S01]  /*2be0*/  PRMT R24, RZ, 0x5410, R16 ;  /* 0x00005410ff187816 */ /* 0x000fe20000000010 */
[C---:B------:R-:W-:Y:S01]  /*2bf0*/  FADD.FTZ R14, -R3.reuse, R25 ;  /* 0x00000019030e7221 */ /* 0x040fe20000010100 */
[----:B------:R-:W-:Y:S01]  /*2c00*/  PRMT R25, RZ, 0x5410, R20 ;  /* 0x00005410ff197816 */ /* 0x000fe20000000014 */
[C---:B------:R-:W-:Y:S02]  /*2c10*/  FADD.FTZ R5, -R3.reuse, R5 ;  /* 0x0000000503057221 */ /* 0x040fe40000010100 */
[C---:B------:R-:W-:Y:S02]  /*2c20*/  FADD.FTZ R26, -R3.reuse, R26 ;  /* 0x0000001a031a7221 */ /* 0x040fe40000010100 */
[----:B------:R-:W-:Y:S01]  /*2c30*/  FADD.FTZ R27, -R3, R27 ;  /* 0x0000001b031b7221 */ /* 0x000fe20000010100 */
[----:B------:R-:W-:Y:S01]  /*2c40*/  PRMT R20, RZ, 0x7610, R20 ;  /* 0x00007610ff147816 */ /* 0x000fe20000000014 */
[----:B------:R-:W-:Y:S01]  /*2c50*/  FMUL.FTZ R10, R0, R10 ;  /* 0x0000000a000a7220 */ /* 0x000fe20000410000 */
[----:B------:R-:W-:Y:S01]  /*2c60*/  PRMT R16, RZ, 0x7610, R16 ;  /* 0x00007610ff107816 */ /* 0x000fe20000000010 */
[----:B------:R-:W-:Y:S01]  /*2c70*/  STL [R1+0x3cc], R12 ;  /* 0x0003cc0c01007387 */ /* 0x000fe20000100800 */
[----:B--2---:R-:W-:-:S02]  /*2c80*/  FMUL.FTZ R3, R29, R24 ;  /* 0x000000181d037220 */ /* 0x004fc40000410000 */
[----:B------:R-:W-:Y:S02]  /*2c90*/  FADD.FTZ R28, R28, R25 ;  /* 0x000000191c1c7221 */ /* 0x000fe40000010000 */
[----:B------:R-:W-:-:S03]  /*2ca0*/  FFMA.FTZ R23, R12, R25, R23 ;  /* 0x000000190c177223 */ /* 0x000fc60000010017 */
[----:B------:R-:W-:Y:S01]  /*2cb0*/  STL [R1+0x1d0], R28 ;  /* 0x0001d01c01007387 */ /* 0x000fe20000100800 */
[----:B---3--:R-:W-:-:S03]  /*2cc0*/  FFMA.FTZ R13, R13, R25, R3 ;  /* 0x000000190d0d7223 */ /* 0x008fc60000010003 */
[----:B------:R-:W-:Y:S01]  /*2cd0*/  STL [R1+0x270], R23 ;  /* 0x0002701701007387 */ /* 0x000fe20000100800 */
[----:B------:R-:W-:-:S03]  /*2ce0*/  FADD.FTZ R22, R22, R24 ;  /* 0x0000001816167221 */ /* 0x000fc60000010000 */
[----:B------:R-:W-:Y:S01]  /*2cf0*/  STL [R1+0x484], R13 ;  /* 0x0004840d01007387 */ /* 0x000fe20000100800 */
[----:B------:R-:W-:-:S03]  /*2d00*/  FFMA.FTZ R19, R12, R24, R19 ;  /* 0x000000180c137223 */ /* 0x000fc60000010013 */
[----:B------:R-:W-:Y:S01]  /*2d10*/  STL [R1+0x90], R22 ;  /* 0x0000901601007387 */ /* 0x000fe20000100800 */
[----:B------:R-:W-:-:S03]  /*2d20*/  FMUL.FTZ R3, R18, R16 ;  /* 0x0000001012037220 */ /* 0x000fc60000410000 */
[----:B------:R-:W-:Y:S01]  /*2d30*/  STL [R1+0x130], R19 ;  /* 0x0001301301007387 */ /* 0x000fe20000100800 */
[----:B----4-:R-:W-:-:S03]  /*2d40*/  FADD.FTZ R15, R15, R20 ;  /* 0x000000140f0f7221 */ /* 0x010fc60000010000 */
[----:B------:R-:W-:Y:S01]  /*2d50*/  STL [R1+0x3b4], R10 ;  /* 0x0003b40a01007387 */ /* 0x000fe20000100800 */
[----:B------:R-:W-:Y:S02]  /*2d60*/  FFMA.FTZ R7, R10, R16, R7 ;  /* 0x000000100a077223 */ /* 0x000fe40000010007 */
[----:B------:R-:W-:Y:S02]  /*2d70*/  FADD.FTZ R8, R8, R16 ;  /* 0x0000001008087221 */ /* 0x000fe40000010000 */
[----:B------:R-:W-:-:S05]  /*2d80*/  FFMA.FTZ R11, R10, R20, R11 ;  /* 0x000000140a0b7223 */ /* 0x000fca000001000b */
[----:B------:R1:W-:Y:S04]  /*2d90*/  STL [R1+0x274], R11 ;  /* 0x0002740b01007387 */ /* 0x0003e80000100800 */
[----:B------:R-:W-:Y:S01]  /*2da0*/  STL [R1+0x1d4], R15 ;  /* 0x0001d40f01007387 */ /* 0x000fe20000100800 */
[----:B-1----:R-:W-:-:S03]  /*2db0*/  FFMA.FTZ R11, R9, R20, R3 ;  /* 0x00000014090b7223 */ /* 0x002fc60000010003 */
[----:B------:R-:W2:Y:S04]  /*2dc0*/  LDL R3, [R1+0x578] ;  /* 0x0005780001037983 */ /* 0x000ea80000100800 */
[----:B------:R1:W-:Y:S04]  /*2dd0*/  STL [R1+0x94], R8 ;  /* 0x0000940801007387 */ /* 0x0003e80000100800 */
[----:B------:R-:W3:Y:S04]  /*2de0*/  LDL.LU R22, [R1+0x1d8] ;  /* 0x0001d80001167983 */ /* 0x000ee80000300800 */
[----:B------:R-:W4:Y:S04]  /*2df0*/  LDL.LU R18, [R1+0x278] ;  /* 0x0002780001127983 */ /* 0x000f280000300800 */
[----:B------:R0:W-:Y:S04]  /*2e00*/  STL [R1+0x134], R7 ;  /* 0x0001340701007387 */ /* 0x0001e80000100800 */
[----:B------:R-:W4:Y:S04]  /*2e10*/  LDL R9, [R1+0x588] ;  /* 0x0005880001097983 */ /* 0x000f280000100800 */
[----:B------:R-:W4:Y:S04]  /*2e20*/  LDL.LU R29, [R1+0x98] ;  /* 0x00009800011d7983 */ /* 0x000f280000300800 */
[----:B------:R-:W4:Y:S01]  /*2e30*/  LDL.LU R19, [R1+0x138] ;  /* 0x0001380001137983 */ /* 0x000f220000300800 */
[----:B-1----:R-:W-:-:S03]  /*2e40*/  FMUL.FTZ R8, R0, R5 ;  /* 0x0000000500087220 */ /* 0x002fc60000410000 */
[----:B------:R-:W4:Y:S01]  /*2e50*/  LDL R5, [R1+0x57c] ;  /* 0x00057c0001057983 */ /* 0x000f220000100800 */
[----:B------:R-:W-:Y:S02]  /*2e60*/  PRMT R20, RZ, 0x5410, R21 ;  /* 0x00005410ff147816 */ /* 0x000fe40000000015 */
[--C-:B------:R-:W-:Y:S01]  /*2e70*/  PRMT R16, RZ, 0x5410, R17.reuse ;  /* 0x00005410ff107816 */ /* 0x100fe20000000011 */
[----:B------:R-:W4:Y:S04]  /*2e80*/  LDL.LU R15, [R1+0x1dc] ;  /* 0x0001dc00010f7983 */ /* 0x000f280000300800 */
[----:B------:R-:W4:Y:S04]  /*2e90*/  LDL.LU R28, [R1+0x27c] ;  /* 0x00027c00011c7983 */ /* 0x000f280000300800 */
[----:B0-----:R-:W4:Y:S04]  /*2ea0*/  LDL R7, [R1+0x58c] ;  /* 0x00058c0001077983 */ /* 0x001f280000100800 */
[----:B------:R-:W4:Y:S04]  /*2eb0*/  LDL.LU R25, [R1+0x9c] ;  /* 0x00009c0001197983 */ /* 0x000f280000300800 */
[----:B------:R-:W4:Y:S04]  /*2ec0*/  LDL.LU R24, [R1+0x13c] ;  /* 0x00013c0001187983 */ /* 0x000f280000300800 */
[----:B------:R-:W4:Y:S04]  /*2ed0*/  LDL R23, [R1+0x550] ;  /* 0x0005500001177983 */ /* 0x000f280000100800 */
[----:B------:R-:W-:Y:S04]  /*2ee0*/  STL [R1+0x470], R11 ;  /* 0x0004700b01007387 */ /* 0x000fe80000100800 */
[----:B------:R-:W-:Y:S01]  /*2ef0*/  STL [R1+0x3a4], R8 ;  /* 0x0003a40801007387 */ /* 0x000fe20000100800 */
[----:B------:R-:W-:Y:S01]  /*2f00*/  PRMT R17, RZ, 0x7610, R17 ;  /* 0x00007610ff117816 */ /* 0x000fe20000000011 */
[----:B--2---:R-:W-:-:S02]  /*2f10*/  FMUL.FTZ R3, R3, R16 ;  /* 0x0000001003037220 */ /* 0x004fc40000410000 */
[----:B---3--:R-:W-:Y:S02]  /*2f20*/  FADD.FTZ R22, R22, R20 ;  /* 0x0000001416167221 */ /* 0x008fe40000010000 */
[----:B----4-:R-:W-:-:S03]  /*2f30*/  FFMA.FTZ R18, R8, R20, R18 ;  /* 0x0000001408127223 */ /* 0x010fc60000010012 */
[----:B------:R0:W-:Y:S01]  /*2f40*/  STL [R1+0x1d8], R22 ;  /* 0x0001d81601007387 */ /* 0x0001e20000100800 */
[----:B------:R-:W-:-:S03]  /*2f50*/  FFMA.FTZ R9, R9, R20, R3 ;  /* 0x0000001409097223 */ /* 0x000fc60000010003 */
[----:B0-----:R-:W2:Y:S01]  /*2f60*/  LDL.LU R22, [R1+0x614] ;  /* 0x0006140001167983 */ /* 0x001ea20000300800 */
[----:B------:R-:W-:-:S03]  /*2f70*/  FADD.FTZ R29, R29, R16 ;  /* 0x000000101d1d7221 */ /* 0x000fc60000010000 */
[----:B------:R0:W-:Y:S01]  /*2f80*/  STL [R1+0x278], R18 ;  /* 0x0002781201007387 */ /* 0x0001e20000100800 */
[----:B------:R-:W-:Y:S01]  /*2f90*/  FFMA.FTZ R19, R8, R16, R19 ;  /* 0x0000001008137223 */ /* 0x000fe20000010013 */
[----:B------:R-:W-:Y:S02]  /*2fa0*/  PRMT R16, RZ, 0x7610, R21 ;  /* 0x00007610ff107816 */ /* 0x000fe40000000015 */
[----:B0-----:R-:W3:Y:S04]  /*2fb0*/  LDL.LU R18, [R1+0x610] ;  /* 0x0006100001127983 */ /* 0x001ee80000300800 */
[----:B------:R-:W-:Y:S04]  /*2fc0*/  STL [R1+0x45c], R9 ;  /* 0x00045c0901007387 */ /* 0x000fe80000100800 */
[----:B------:R-:W-:Y:S04]  /*2fd0*/  STL [R1+0x98], R29 ;  /* 0x0000981d01007387 */ /* 0x000fe80000100800 */
[----:B------:R0:W-:Y:S01]  /*2fe0*/  STL [R1+0x138], R19 ;  /* 0x0001381301007387 */ /* 0x0001e20000100800 */
[----:B------:R-:W-:-:S03]  /*2ff0*/  FMUL.FTZ R3, R5, R17 ;  /* 0x0000001105037220 */ /* 0x000fc60000410000 */
[----:B------:R-:W4:Y:S04]  /*3000*/  LDL.LU R21, [R1+0x1c0] ;  /* 0x0001c00001157983 */ /* 0x000f280000300800 */
[----:B------:R-:W4:Y:S04]  /*3010*/  LDL.LU R20, [R1+0x260] ;  /* 0x0002600001147983 */ /* 0x000f280000300800 */
[----:B------:R-:W4:Y:S04]  /*3020*/  LDL R5, [R1+0x560] ;  /* 0x0005600001057983 */ /* 0x000f280000100800 */
[----:B0-----:R-:W4:Y:S01]  /*3030*/  LDL.LU R19, [R1+0x80] ;  /* 0x0000800001137983 */ /* 0x001f220000300800 */
[----:B------:R-:W-:-:S02]  /*3040*/  FMUL.FTZ R6, R0, R6 ;  /* 0x0000000600067220 */ /* 0x000fc40000410000 */
[----:B------:R-:W-:Y:S02]  /*3050*/  FADD.FTZ R15, R15, R16 ;  /* 0x000000100f0f7221 */ /* 0x000fe40000010000 */
[CC--:B------:R-:W-:Y:S02]  /*3060*/  FFMA.FTZ R28, R6.reuse, R16.reuse, R28 ;  /* 0x00000010061c7223 */ /* 0x0c0fe4000001001c */
[----:B------:R-:W-:Y:S02]  /*3070*/  FFMA.FTZ R7, R7, R16, R3 ;  /* 0x0000001007077223 */ /* 0x000fe40000010003 */
[----:B------:R-:W-:Y:S02]  /*3080*/  FADD.FTZ R25, R25, R17 ;  /* 0x0000001119197221 */ /* 0x000fe40000010000 */
[----:B------:R-:W-:Y:S01]  /*3090*/  FFMA.FTZ R24, R6, R17, R24 ;  /* 0x0000001106187223 */ /* 0x000fe20000010018 */
[----:B------:R0:W-:Y:S01]  /*30a0*/  STL [R1+0x1dc], R15 ;  /* 0x0001dc0f01007387 */ /* 0x0001e20000100800 */
[----:B------:R-:W-:-:S03]  /*30b0*/  FMUL.FTZ R4, R0, R4 ;  /* 0x0000000400047220 */ /* 0x000fc60000410000 */
[----:B0-----:R-:W4:Y:S04]  /*30c0*/  LDL.LU R15, [R1+0x120] ;  /* 0x00012000010f7983 */ /* 0x001f280000300800 */
[----:B------:R-:W-:Y:S04]  /*30d0*/  STL [R1+0x390], R6 ;  /* 0x0003900601007387 */ /* 0x000fe80000100800 */
[----:B------:R-:W-:Y:S04]  /*30e0*/  STL [R1+0x27c], R28 ;  /* 0x00027c1c01007387 */ /* 0x000fe80000100800 */
[----:B------:R-:W-:Y:S04]  /*30f0*/  STL [R1+0x448], R7 ;  /* 0x0004480701007387 */ /* 0x000fe80000100800 */
[----:B------:R-:W-:Y:S04]  /*3100*/  STL [R1+0x9c], R25 ;  /* 0x00009c1901007387 */ /* 0x000fe80000100800 */
[----:B------:R-:W-:Y:S04]  /*3110*/  STL [R1+0x13c], R24 ;  /* 0x00013c1801007387 */ /* 0x000fe80000100800 */
[----:B------:R-:W-:Y:S01]  /*3120*/  STL [R1+0x380], R4 ;  /* 0x0003800401007387 */ /* 0x000fe20000100800 */
[----:B--2---:R-:W-:-:S02]  /*3130*/  PRMT R17, RZ, 0x5410, R22 ;  /* 0x00005410ff117816 */ /* 0x004fc40000000016 */
[----:B---3--:R-:W-:-:S05]  /*3140*/  PRMT R16, RZ, 0x5410, R18 ;  /* 0x00005410ff107816 */ /* 0x008fca0000000012 */
[----:B------:R-:W-:Y:S02]  /*3150*/  FMUL.FTZ R3, R23, R16 ;  /* 0x0000001017037220 */ /* 0x000fe40000410000 */
[----:B----4-:R-:W-:Y:S02]  /*3160*/  FADD.FTZ R21, R21, R17 ;  /* 0x0000001115157221 */ /* 0x010fe40000010000 */
[----:B------:R-:W-:-:S03]  /*3170*/  FFMA.FTZ R20, R4, R17, R20 ;  /* 0x0000001104147223 */ /* 0x000fc60000010014 */
[----:B------:R-:W-:Y:S01]  /*3180*/  STL [R1+0x1c0], R21 ;  /* 0x0001c01501007387 */ /* 0x000fe20000100800 */
[----:B------:R-:W-:-:S03]  /*3190*/  FFMA.FTZ R5, R5, R17, R3 ;  /* 0x0000001105057223 */ /* 0x000fc60000010003 */
[----:B------:R-:W2:Y:S01]  /*31a0*/  LDL R3, [R1+0x554] ;  /* 0x0005540001037983 */ /* 0x000ea20000100800 */
[----:B------:R-:W-:-:S03]  /*31b0*/  FADD.FTZ R19, R19, R16 ;  /* 0x0000001013137221 */ /* 0x000fc60000010000 */
[----:B------:R-:W-:Y:S04]  /*31c0*/  STL [R1+0x260], R20 ;  /* 0x0002601401007387 */ /* 0x000fe80000100800 */
[----:B------:R-:W3:Y:S04]  /*31d0*/  LDL.LU R23, [R1+0x1c4] ;  /* 0x0001c40001177983 */ /* 0x000ee80000300800 */
[----:B------:R0:W-:Y:S04]  /*31e0*/  STL [R1+0x80], R19 ;  /* 0x0000801301007387 */ /* 0x0001e80000100800 */
[----:B0-----:R-:W4:Y:S04]  /*31f0*/  LDL.LU R19, [R1+0x264] ;  /* 0x0002640001137983 */ /* 0x001f280000300800 */
[----:B------:R-:W4:Y:S01]  /*3200*/  LDL R25, [R1+0x564] ;  /* 0x0005640001197983 */ /* 0x000f220000100800 */
[----:B------:R-:W-:Y:S01]  /*3210*/  FFMA.FTZ R15, R4, R16, R15 ;  /* 0x00000010040f7223 */ /* 0x000fe2000001000f */
[----:B------:R-:W-:-:S02]  /*3220*/  PRMT R16, RZ, 0x7610, R22 ;  /* 0x00007610ff107816 */ /* 0x000fc40000000016 */
[----:B------:R-:W4:Y:S01]  /*3230*/  LDL.LU R21, [R1+0x124] ;  /* 0x0001240001157983 */ /* 0x000f220000300800 */
[----:B------:R-:W-:-:S03]  /*3240*/  PRMT R18, RZ, 0x7610, R18 ;  /* 0x00007610ff127816 */ /* 0x000fc60000000012 */
[----:B------:R0:W-:Y:S01]  /*3250*/  STL [R1+0x120], R15 ;  /* 0x0001200f01007387 */ /* 0x0001e20000100800 */
[----:B------:R-:W-:-:S03]  /*3260*/  FMUL.FTZ R24, R0, R14 ;  /* 0x0000000e00187220 */ /* 0x000fc60000410000 */
[----:B------:R-:W-:Y:S04]  /*3270*/  STL [R1+0x434], R5 ;  /* 0x0004340501007387 */ /* 0x000fe80000100800 */
[----:B------:R-:W4:Y:S04]  /*3280*/  LDL R17, [R1+0x558] ;  /* 0x0005580001117983 */ /* 0x000f280000100800 */
[----:B------:R-:W4:Y:S04]  /*3290*/  LDL.LU R29, [R1+0x1c8] ;  /* 0x0001c800011d7983 */ /* 0x000f280000300800 */
[----:B------:R-:W4:Y:S04]  /*32a0*/  LDL.LU R28, [R1+0x268] ;  /* 0x00026800011c7983 */ /* 0x000f280000300800 */
[----:B------:R-:W4:Y:S04]  /*32b0*/  LDL R22, [R1+0x568] ;  /* 0x0005680001167983 */ /* 0x000f280000100800 */
[----:B0-----:R-:W4:Y:S04]  /*32c0*/  LDL.LU R15, [R1+0x88] ;  /* 0x00008800010f7983 */ /* 0x001f280000300800 */
[----:B------:R-:W4:Y:S04]  /*32d0*/  LDL.LU R20, [R1+0x128] ;  /* 0x0001280001147983 */ /* 0x000f280000300800 */
[----:B------:R-:W4:Y:S01]  /*32e0*/  LDL.LU R14, [R1+0x1cc] ;  /* 0x0001cc00010e7983 */ /* 0x000f220000300800 */
[----:B--2---:R-:W-:-:S02]  /*32f0*/  FMUL.FTZ R3, R3, R18 ;  /* 0x0000001203037220 */ /* 0x004fc40000410000 */
[----:B---3--:R-:W-:-:S05]  /*3300*/  FADD.FTZ R23, R23, R16 ;  /* 0x0000001017177221 */ /* 0x008fca0000010000 */
[----:B------:R0:W-:Y:S01]  /*3310*/  STL [R1+0x1c4], R23 ;  /* 0x0001c41701007387 */ /* 0x0001e20000100800 */
[----:B----4-:R-:W-:-:S03]  /*3320*/  FFMA.FTZ R19, R24, R16, R19 ;  /* 0x0000001018137223 */ /* 0x010fc60000010013 */
[----:B0-----:R-:W2:Y:S04]  /*3330*/  LDL.LU R23, [R1+0x60c] ;  /* 0x00060c0001177983 */ /* 0x001ea80000300800 */
[----:B------:R-:W-:Y:S01]  /*3340*/  STL [R1+0x36c], R24 ;  /* 0x00036c1801007387 */ /* 0x000fe20000100800 */
[----:B------:R-:W-:-:S03]  /*3350*/  FFMA.FTZ R25, R25, R16, R3 ;  /* 0x0000001019197223 */ /* 0x000fc60000010003 */
[----:B------:R0:W-:Y:S04]  /*3360*/  STL [R1+0x264], R19 ;  /* 0x0002641301007387 */ /* 0x0001e80000100800 */
[----:B0-----:R-:W3:Y:S04]  /*3370*/  LDL.LU R19, [R1+0x608] ;  /* 0x0006080001137983 */ /* 0x001ee80000300800 */
[----:B------:R-:W4:Y:S01]  /*3380*/  LDL.LU R3, [R1+0x84] ;  /* 0x0000840001037983 */ /* 0x000f220000300800 */
[----:B------:R-:W-:Y:S01]  /*3390*/  FFMA.FTZ R21, R24, R18, R21 ;  /* 0x0000001218157223 */ /* 0x000fe20000010015 */
[----:B---3--:R-:W-:Y:S01]  /*33a0*/  PRMT R16, RZ, 0x5410, R19 ;  /* 0x00005410ff107816 */ /* 0x008fe20000000013 */
[----:B----4-:R-:W-:-:S02]  /*33b0*/  FADD.FTZ R3, R3, R18 ;  /* 0x0000001203037221 */ /* 0x010fc40000010000 */
[----:B------:R-:W3:Y:S04]  /*33c0*/  LDL.LU R18, [R1+0x320] ;  /* 0x0003200001127983 */ /* 0x000ee80000300800 */
[----:B------:R0:W-:Y:S04]  /*33d0*/  STL [R1+0x124], R21 ;  /* 0x0001241501007387 */ /* 0x0001e80000100800 */
[----:B------:R1:W-:Y:S01]  /*33e0*/  STL [R1+0x84], R3 ;  /* 0x0000840301007387 */ /* 0x0003e20000100800 */
[----:B0-----:R-:W-:-:S03]  /*33f0*/  FMUL.FTZ R21, R0, R26 ;  /* 0x0000001a00157220 */ /* 0x001fc60000410000 */
[----:B------:R-:W4:Y:S01]  /*3400*/  LDL.LU R26, [R1+0x12c] ;  /* 0x00012c00011a7983 */ /* 0x000f220000300800 */
[----:B-1----:R-:W-:Y:S01]  /*3410*/  FMUL.FTZ R3, R17, R16 ;  /* 0x0000001011037220 */ /* 0x002fe20000410000 */
[----:B--2---:R-:W-:Y:S02]  /*3420*/  PRMT R17, RZ, 0x5410, R23 ;  /* 0x00005410ff117816 */ /* 0x004fe40000000017 */
[----:B------:R-:W-:Y:S03]  /*3430*/  STL [R1+0x420], R25 ;  /* 0x0004201901007387 */ /* 0x000fe60000100800 */
[----:B------:R-:W-:Y:S02]  /*3440*/  FADD.FTZ R29, R29, R17 ;  /* 0x000000111d1d7221 */ /* 0x000fe40000010000 */
[----:B------:R-:W-:Y:S01]  /*3450*/  FFMA.FTZ R28, R21, R17, R28 ;  /* 0x00000011151c7223 */ /* 0x000fe2000001001c */
[----:B------:R-:W-:Y:S01]  /*3460*/  STL [R1+0x35c], R21 ;  /* 0x00035c1501007387 */ /* 0x000fe20000100800 */
[----:B------:R-:W-:-:S03]  /*3470*/  FADD.FTZ R15, R15, R16 ;  /* 0x000000100f0f7221 */ /* 0x000fc60000010000 */
[----:B------:R0:W-:Y:S01]  /*3480*/  STL [R1+0x1c8], R29 ;  /* 0x0001c81d01007387 */ /* 0x0001e20000100800 */
[----:B------:R-:W-:Y:S02]  /*3490*/  FFMA.FTZ R22, R22, R17, R3 ;  /* 0x0000001116167223 */ /* 0x000fe40000010003 */
[----:B------:R-:W-:Y:S01]  /*34a0*/  FFMA.FTZ R20, R21, R16, R20 ;  /* 0x0000001015147223 */ /* 0x000fe20000010014 */
[----:B------:R-:W-:Y:S01]  /*34b0*/  PRMT R16, RZ, 0x7610, R23 ;  /* 0x00007610ff107816 */ /* 0x000fe20000000017 */
[----:B0-----:R-:W2:Y:S04]  /*34c0*/  LDL.LU R29, [R1+0x604] ;  /* 0x00060400011d7983 */ /* 0x001ea80000300800 */
[----:B------:R0:W-:Y:S04]  /*34d0*/  STL [R1+0x268], R28 ;  /* 0x0002681c01007387 */ /* 0x0001e80000100800 */
[----:B0-----:R0:W5:Y:S04]  /*34e0*/  LDL.LU R28, [R1+0x600] ;  /* 0x00060000011c7983 */ /* 0x0011680000300800 */
[----:B------:R-:W2:Y:S04]  /*34f0*/  LDL R3, [R1+0x55c] ;  /* 0x00055c0001037983 */ /* 0x000ea80000100800 */
[----:B------:R-:W3:Y:S04]  /*3500*/  LDL R17, [R1+0x56c] ;  /* 0x00056c0001117983 */ /* 0x000ee80000100800 */
[----:B------:R1:W-:Y:S04]  /*3510*/  STL [R1+0x88], R15 ;  /* 0x0000880f01007387 */ /* 0x0003e80000100800 */
[----:B-1----:R0:W5:Y:S04]  /*3520*/  LDL.LU R15, [R1+0x5fc] ;  /* 0x0005fc00010f7983 */ /* 0x0021680000300800 */
[----:B------:R-:W3:Y:S04]  /*3530*/  LDL.LU R23, [R1+0x8c] ;  /* 0x00008c0001177983 */ /* 0x000ee80000300800 */
[----:B------:R-:W-:Y:S04]  /*3540*/  STL [R1+0x408], R22 ;  /* 0x0004081601007387 */ /* 0x000fe80000100800 */
[----:B------:R1:W-:Y:S02]  /*3550*/  STL [R1+0x128], R20 ;  /* 0x0001281401007387 */ /* 0x0003e40000100800 */
[----:B-1----:R-:W-:-:S02]  /*3560*/  FMUL.FTZ R20, R0, R27 ;  /* 0x0000001b00147220 */ /* 0x002fc40000410000 */
[----:B------:R-:W3:Y:S01]  /*3570*/  LDL.LU R27, [R1+0x26c] ;  /* 0x00026c00011b7983 */ /* 0x000ee20000300800 */
[----:B------:R-:W-:Y:S01]  /*3580*/  PRMT R19, RZ, 0x7610, R19 ;  /* 0x00007610ff137816 */ /* 0x000fe20000000013 */
[----:B------:R-:W-:-:S05]  /*3590*/  FADD.FTZ R14, R14, R16 ;  /* 0x000000100e0e7221 */ /* 0x000fca0000010000 */
[----:B------:R1:W-:Y:S04]  /*35a0*/  STL [R1+0x1cc], R14 ;  /* 0x0001cc0e01007387 */ /* 0x0003e80000100800 */
[----:B-1----:R0:W5:Y:S04]  /*35b0*/  LDL.LU R14, [R1+0x5f8] ;  /* 0x0005f800010e7983 */ /* 0x0021680000300800 */
[----:B------:R0:W-:Y:S01]  /*35c0*/  STL [R1+0x34c], R20 ;  /* 0x00034c1401007387 */ /* 0x0001e20000100800 */
[----:B------:R-:W-:Y:S01]  /*35d0*/  IADD3 R2, R2, 0x20, RZ ;  /* 0x0000002002027810 */ /* 0x000fe20007ffe0ff */
[----:B----4-:R-:W-:-:S02]  /*35e0*/  FFMA.FTZ R26, R20, R19, R26 ;  /* 0x00000013141a7223 */ /* 0x010fc4000001001a */
[----:B--2---:R-:W-:-:S04]  /*35f0*/  FMUL.FTZ R3, R3, R19 ;  /* 0x0000001303037220 */ /* 0x004fc80000410000 */
[----:B---3--:R-:W-:Y:S02]  /*3600*/  FFMA.FTZ R17, R17, R16, R3 ;  /* 0x0000001011117223 */ /* 0x008fe40000010003 */
[----:B------:R-:W-:-:S04]  /*3610*/  FFMA.FTZ R3, R12, R13, R29 ;  /* 0x0000000d0c037223 */ /* 0x000fc8000001001d */
[----:B------:R-:W-:-:S04]  /*3620*/  FFMA.FTZ R3, R10, R11, R3 ;  /* 0x0000000b0a037223 */ /* 0x000fc80000010003 */
[----:B------:R-:W-:Y:S02]  /*3630*/  FFMA.FTZ R3, R8, R9, R3 ;  /* 0x0000000908037223 */ /* 0x000fe40000010003 */
[----:B------:R-:W-:Y:S02]  /*3640*/  FADD.FTZ R23, R23, R19 ;  /* 0x0000001317177221 */ /* 0x000fe40000010000 */
[----:B------:R-:W-:Y:S02]  /*3650*/  FFMA.FTZ R27, R20, R16, R27 ;  /* 0x00000010141b7223 */ /* 0x000fe4000001001b */
        /* <DEDUP_REMOVED lines=28> */
.L_x_1043:
[----:B------:R-:W-:Y:S05]  /*3820*/  BSYNC B1 ;  /* 0x0000000000017941 */ /* 0x000fea0003800000 */
.L_x_1042:
[----:B------:R-:W-:Y:S01]  /*3830*/  BSSY B1, `(.L_x_1044) ;  /* 0x0000108000017945 */ /* 0x000fe20003800000 */
[----:B------:R-:W-:Y:S05]  /*3840*/  @!P2 BRA `(.L_x_1045) ;  /* 0x000010600000a947 */ /* 0x000fea0003800000 */
[----:B------:R-:W2:Y:S04]  /*3850*/  LDL R3, [R1+0x324] ;  /* 0x0003240001037983 */ /* 0x000ea80000100800 */
[----:B------:R-:W-:Y:S04]  /*3860*/  STL [R1+0x604], R29 ;  /* 0x0006041d01007387 */ /* 0x000fe80000100800 */
[----:B-----5:R-:W-:Y:S04]  /*3870*/  STL [R1+0x600], R28 ;  /* 0x0006001c01007387 */ /* 0x020fe80000100800 */
[----:B------:R-:W-:Y:S04]  /*3880*/  STL [R1+0x5fc], R15 ;  /* 0x0005fc0f01007387 */ /* 0x000fe80000100800 */
        /* <DEDUP_REMOVED lines=8> */
[----:B------:R-:W-:-:S03]  /*3910*/  ISETP.NE.U32.AND P4, PT, RZ, c[0x0][0x218], PT ;  /* 0x00008600ff007a0c */ /* 0x000fc60003f85070 */
[----:B----4-:R0:W-:Y:S04]  /*3920*/  STL.64 [R1+0x618], R14 ;  /* 0x0006180e01007387 */ /* 0x0101e80000100a00 */
[----:B---3--:R1:W-:Y:S04]  /*3930*/  STL.64 [R1+0x610], R12 ;  /* 0x0006100c01007387 */ /* 0x0083e80000100a00 */
[----:B0-----:R0:W3:Y:S04]  /*3940*/  LDL.64 R14, [R1+0x2e8] ;  /* 0x0002e800010e7983 */ /* 0x0010e80000100a00 */
[----:B-1----:R0:W3:Y:S01]  /*3950*/  LDL.64 R12, [R1+0x2e0] ;  /* 0x0002e000010c7983 */ /* 0x0020e20000100a00 */
[----:B------:R-:W-:Y:S01]  /*3960*/  ISETP.NE.AND.EX P4, PT, RZ, c[0x0][0x21c], PT, P4 ;  /* 0x00008700ff007a0c */ /* 0x000fe20003f85340 */
[----:B------:R-:W-:-:S02]  /*3970*/  HFMA2.MMA R20, -RZ, RZ, 0, 9.5367431640625e-07 ;  /* 0x00000010ff147435 */ /* 0x000fc400000001ff */
[----:B------:R-:W-:Y:S04]  /*3980*/  STL [R1+0x5ec], R11 ;  /* 0x0005ec0b01007387 */ /* 0x000fe80000100800 */
[----:B------:R-:W-:Y:S04]  /*3990*/  STL [R1+0x5e8], R10 ;  /* 0x0005e80a01007387 */ /* 0x000fe80000100800 */
[----:B------:R-:W-:Y:S01]  /*39a0*/  STL [R1+0x5e4], R9 ;  /* 0x0005e40901007387 */ /* 0x000fe20000100800 */
[----:B------:R-:W-:-:S03]  /*39b0*/  IMAD.WIDE.U32 R18, R2, R20, c[0x0][0x210] ;  /* 0x0000840002127625 */ /* 0x000fc600078e0014 */
[----:B------:R1:W-:Y:S01]  /*39c0*/  STL [R1+0x5e0], R8 ;  /* 0x0005e00801007387 */ /* 0x0003e20000100800 */
[----:B------:R-:W-:-:S03]  /*39d0*/  IMAD.WIDE.U32 R20, R2, R20, c[0x0][0x208] ;  /* 0x0000820002147625 */ /* 0x000fc600078e0014 */
[----:B------:R2:W-:Y:S04]  /*39e0*/  STL [R1+0x5dc], R7 ;  /* 0x0005dc0701007387 */ /* 0x0005e80000100800 */
[----:B------:R4:W-:Y:S01]  /*39f0*/  STL [R1+0x5d8], R6 ;  /* 0x0005d80601007387 */ /* 0x0009e20000100800 */
[----:B-1----:R-:W-:-:S03]  /*3a00*/  @P4 LEA R8, P5, R2, c[0x0][0x218], 0x5 ;  /* 0x0000860002084a11 */ /* 0x002fc600078a28ff */
[----:B------:R1:W-:Y:S01]  /*3a10*/  STL [R1+0x5d4], R5 ;  /* 0x0005d40501007387 */ /* 0x0003e20000100800 */
[----:B------:R-:W-:-:S03]  /*3a20*/  @P4 LEA.HI.X R9, R2, c[0x0][0x21c], RZ, 0x5, P5 ;  /* 0x0000870002094a11 */ /* 0x000fc600028f2cff */
[----:B------:R0:W-:Y:S01]  /*3a30*/  STL [R1+0x5d0], R4 ;  /* 0x0005d00401007387 */ /* 0x0001e20000100800 */
[----:B--2---:R-:W-:Y:S02]  /*3a40*/  MOV R7, R25 ;  /* 0x0000001900077202 */ /* 0x004fe40000000f00 */
[----:B----4-:R-:W-:Y:S01]  /*3a50*/  MOV R6, R26 ;  /* 0x0000001a00067202 */ /* 0x010fe20000000f00 */
[----:B------:R-:W2:Y:S01]  /*3a60*/  LDG.E.128 R20, [R20.64] ;  /* 0x0000000414147981 */ /* 0x000ea2000c1e1d00 */
[----:B-1----:R-:W-:Y:S02]  /*3a70*/  MOV R5, R24 ;  /* 0x0000001800057202 */ /* 0x002fe40000000f00 */
[----:B0-----:R-:W-:Y:S02]  /*3a80*/  MOV R4, R27 ;  /* 0x0000001b00047202 */ /* 0x001fe40000000f00 */
[----:B------:R0:W4:Y:S04]  /*3a90*/  LDG.E.128 R24, [R16.64+0x10] ;  /* 0x0000100410187981 */ /* 0x000128000c1e1d00 */
[----:B0-----:R-:W2:Y:S04]  /*3aa0*/  LDG.E.128 R16, [R18.64] ;  /* 0x0000000412107981 */ /* 0x001ea8000c1e1d00 */
[----:B---3--:R-:W3:Y:S04]  /*3ab0*/  @P4 LDG.E.128 R12, [R8.64] ;  /* 0x00000004080c4981 */ /* 0x008ee8000c1e1d00 */
[----:B--2---:R-:W-:Y:S04]  /*3ac0*/  STL [R1+0x608], R19 ;  /* 0x0006081301007387 */ /* 0x004fe80000100800 */
[----:B------:R-:W-:Y:S04]  /*3ad0*/  STL [R1+0x60c], R23 ;  /* 0x00060c1701007387 */ /* 0x000fe80000100800 */
[----:B---3--:R-:W-:Y:S04]  /*3ae0*/  @P4 STL.64 [R1+0x2e0], R12 ;  /* 0x0002e00c01004387 */ /* 0x008fe80000100a00 */
[----:B------:R0:W-:Y:S04]  /*3af0*/  @P4 STL.64 [R1+0x2e8], R14 ;  /* 0x0002e80e01004387 */ /* 0x0001e80000100a00 */
[----:B0-----:R0:W2:Y:S04]  /*3b00*/  LDL.LU.64 R14, [R1+0x618] ;  /* 0x00061800010e7983 */ /* 0x0010a80000300a00 */
[----:B------:R0:W2:Y:S04]  /*3b10*/  LDL.LU.64 R12, [R1+0x610] ;  /* 0x00061000010c7983 */ /* 0x0000a80000300a00 */
[----:B--2---:R-:W2:Y:S01]  /*3b20*/  @P4 LDG.E.128 R12, [R8.64+0x10] ;  /* 0x00001004080c4981 */ /* 0x004ea2000c1e1d00 */
[----:B------:R-:W1:Y:S03]  /*3b30*/  LDC.U8 R29, c[0x0][0x1f0] ;  /* 0x00007c00ff1d7b82 */ /* 0x000e660000000000 */
[----:B--2---:R-:W-:Y:S04]  /*3b40*/  @P4 STL.64 [R1+0x2d0], R12 ;  /* 0x0002d00c01004387 */ /* 0x004fe80000100a00 */
[----:B------:R2:W-:Y:S04]  /*3b50*/  @P4 STL.64 [R1+0x2d8], R14 ;  /* 0x0002d80e01004387 */ /* 0x0005e80000100a00 */
[----:B------:R-:W3:Y:S04]  /*3b60*/  LDL R23, [R1+0x530] ;  /* 0x0005300001177983 */ /* 0x000ee80000100800 */
[----:B------:R-:W3:Y:S04]  /*3b70*/  LDL.LU R19, [R1+0x1b0] ;  /* 0x0001b00001137983 */ /* 0x000ee80000300800 */
[----:B--2---:R-:W2:Y:S04]  /*3b80*/  LDL.LU R15, [R1+0x250] ;  /* 0x00025000010f7983 */ /* 0x004ea80000300800 */
[----:B------:R-:W2:Y:S04]  /*3b90*/  LDL R13, [R1+0x540] ;  /* 0x00054000010d7983 */ /* 0x000ea80000100800 */
[----:B------:R-:W2:Y:S04]  /*3ba0*/  LDL.LU R10, [R1+0x70] ;  /* 0x00007000010a7983 */ /* 0x000ea80000300800 */
[----:B------:R-:W2:Y:S01]  /*3bb0*/  LDL.LU R9, [R1+0x110] ;  /* 0x0001100001097983 */ /* 0x000ea20000300800 */
[----:B-1----:R-:W-:-:S03]  /*3bc0*/  ISETP.NE.AND P4, PT, R29, RZ, PT ;  /* 0x000000ff1d00720c */ /* 0x002fc60003f85270 */
[----:B------:R-:W2:Y:S01]  /*3bd0*/  LDL R11, [R1+0x544] ;  /* 0x00054400010b7983 */ /* 0x000ea20000100800 */
[----:B------:R-:W-:-:S03]  /*3be0*/  FSEL R3, R3, RZ, !P4 ;  /* 0x000000ff03037208 */ /* 0x000fc60006000000 */
[----:B------:R-:W2:Y:S02]  /*3bf0*/  LDL.LU R29, [R1+0x74] ;  /* 0x00007400011d7983 */ /* 0x000ea40000300800 */
[C---:B------:R-:W-:Y:S02]  /*3c00*/  FADD.FTZ R8, -R3.reuse, R6 ;  /* 0x0000000603087221 */ /* 0x040fe40000010100 */
[C---:B------:R-:W-:Y:S01]  /*3c10*/  FADD.FTZ R6, -R3.reuse, R4 ;  /* 0x0000000403067221 */ /* 0x040fe20000010100 */
[----:B------:R-:W2:Y:S01]  /*3c20*/  LDL.LU R28, [R1+0x114] ;  /* 0x00011400011c7983 */ /* 0x000ea20000300800 */
[C---:B----4-:R-:W-:Y:S01]  /*3c30*/  FADD.FTZ R4, -R3.reuse, R24 ;  /* 0x0000001803047221 */ /* 0x050fe20000010100 */
[----:B------:R-:W-:Y:S01]  /*3c40*/  PRMT R24, RZ, 0x5410, R16 ;  /* 0x00005410ff187816 */ /* 0x000fe20000000010 */
[C---:B------:R-:W-:Y:S02]  /*3c50*/  FADD.FTZ R5, -R3.reuse, R5 ;  /* 0x0000000503057221 */ /* 0x040fe40000010100 */
[C---:B------:R-:W-:Y:S01]  /*3c60*/  FADD.FTZ R14, -R3.reuse, R25 ;  /* 0x00000019030e7221 */ /* 0x040fe20000010100 */
[----:B------:R-:W-:Y:S01]  /*3c70*/  PRMT R25, RZ, 0x5410, R20 ;  /* 0x00005410ff197816 */ /* 0x000fe20000000014 */
[----:B------:R-:W-:-:S02]  /*3c80*/  FADD.FTZ R7, -R3, R7 ;  /* 0x0000000703077221 */ /* 0x000fc40000010100 */
[C---:B------:R-:W-:Y:S02]  /*3c90*/  FADD.FTZ R26, -R3.reuse, R26 ;  /* 0x0000001a031a7221 */ /* 0x040fe40000010100 */
[----:B------:R-:W-:Y:S02]  /*3ca0*/  FADD.FTZ R27, -R3, R27 ;  /* 0x0000001b031b7221 */ /* 0x000fe40000010100 */
[----:B------:R-:W-:Y:S02]  /*3cb0*/  FMUL.FTZ R12, R0, R5 ;  /* 0x00000005000c7220 */ /* 0x000fe40000410000 */
[----:B------:R-:W4:Y:S04]  /*3cc0*/  LDL R5, [R1+0x538] ;  /* 0x0005380001057983 */ /* 0x000f280000100800 */
[----:B------:R-:W-:Y:S01]  /*3cd0*/  STL [R1+0x3c8], R12 ;  /* 0x0003c80c01007387 */ /* 0x000fe20000100800 */
[----:B---3--:R-:W-:-:S02]  /*3ce0*/  FMUL.FTZ R3, R23, R24 ;  /* 0x0000001817037220 */ /* 0x008fc40000410000 */
[----:B------:R-:W-:Y:S02]  /*3cf0*/  FADD.FTZ R19, R19, R25 ;  /* 0x0000001913137221 */ /* 0x000fe40000010000 */
[-C--:B--2---:R-:W-:Y:S02]  /*3d00*/  FFMA.FTZ R15, R12, R25.reuse, R15 ;  /* 0x000000190c0f7223 */ /* 0x084fe4000001000f */
[----:B------:R-:W-:Y:S02]  /*3d10*/  FFMA.FTZ R13, R13, R25, R3 ;  /* 0x000000190d0d7223 */ /* 0x000fe40000010003 */
[----:B------:R-:W2:Y:S01]  /*3d20*/  LDL R3, [R1+0x534] ;  /* 0x0005340001037983 */ /* 0x000ea20000100800 */
[----:B------:R-:W-:-:S03]  /*3d30*/  FADD.FTZ R10, R10, R24 ;  /* 0x000000180a0a7221 */ /* 0x000fc60000010000 */
[----:B------:R-:W-:Y:S01]  /*3d40*/  STL [R1+0x1b0], R19 ;  /* 0x0001b01301007387 */ /* 0x000fe20000100800 */
[----:B------:R-:W-:-:S03]  /*3d50*/  FFMA.FTZ R9, R12, R24, R9 ;  /* 0x000000180c097223 */ /* 0x000fc60000010009 */
[----:B------:R-:W3:Y:S04]  /*3d60*/  LDL.LU R25, [R1+0x254] ;  /* 0x0002540001197983 */ /* 0x000ee80000300800 */
[----:B------:R-:W-:Y:S04]  /*3d70*/  STL [R1+0x250], R15 ;  /* 0x0002500f01007387 */ /* 0x000fe80000100800 */
[----:B------:R-:W4:Y:S04]  /*3d80*/  LDL.LU R24, [R1+0x1b4] ;  /* 0x0001b40001187983 */ /* 0x000f280000300800 */
[----:B------:R1:W-:Y:S04]  /*3d90*/  STL [R1+0x70], R10 ;  /* 0x0000700a01007387 */ /* 0x0003e80000100800 */
[----:B------:R-:W-:Y:S04]  /*3da0*/  STL [R1+0x480], R13 ;  /* 0x0004800d01007387 */ /* 0x000fe80000100800 */
[----:B------:R0:W-:Y:S04]  /*3db0*/  STL [R1+0x110], R9 ;  /* 0x0001100901007387 */ /* 0x0001e80000100800 */
[----:B------:R-:W4:Y:S01]  /*3dc0*/  LDL.LU R23, [R1+0x1b8] ;  /* 0x0001b80001177983 */ /* 0x000f220000300800 */
[----:B-1----:R-:W-:-:S03]  /*3dd0*/  FMUL.FTZ R10, R0, R7 ;  /* 0x00000007000a7220 */ /* 0x002fc60000410000 */
[----:B------:R-:W4:Y:S01]  /*3de0*/  LDL.LU R15, [R1+0x258] ;  /* 0x00025800010f7983 */ /* 0x000f220000300800 */
[----:B------:R-:W-:-:S03]  /*3df0*/  PRMT R16, RZ, 0x7610, R16 ;  /* 0x00007610ff107816 */ /* 0x000fc60000000010 */
[----:B0-----:R-:W4:Y:S04]  /*3e00*/  LDL R9, [R1+0x548] ;  /* 0x0005480001097983 */ /* 0x001f280000100800 */
[----:B------:R-:W4:Y:S01]  /*3e10*/  LDL.LU R19, [R1+0x78] ;  /* 0x0000780001137983 */ /* 0x000f220000300800 */
[----:B------:R-:W-:-:S03]  /*3e20*/  PRMT R20, RZ, 0x7610, R20 ;  /* 0x00007610ff147816 */ /* 0x000fc60000000014 */
[----:B------:R-:W4:Y:S01]  /*3e30*/  LDL.LU R7, [R1+0x118] ;  /* 0x0001180001077983 */ /* 0x000f220000300800 */
[----:B------:R-:W-:Y:S02]  /*3e40*/  FADD.FTZ R29, R29, R16 ;  /* 0x000000101d1d7221 */ /* 0x000fe40000010000 */
[-C--:B------:R-:W-:Y:S01]  /*3e50*/  FFMA.FTZ R28, R10, R16.reuse, R28 ;  /* 0x000000100a1c7223 */ /* 0x080fe2000001001c */
[----:B------:R-:W-:Y:S01]  /*3e60*/  STL [R1+0x3b0], R10 ;  /* 0x0003b00a01007387 */ /* 0x000fe20000100800 */
[----:B--2---:R-:W-:Y:S01]  /*3e70*/  FMUL.FTZ R3, R3, R16 ;  /* 0x0000001003037220 */ /* 0x004fe20000410000 */
[----:B------:R-:W-:-:S03]  /*3e80*/  PRMT R16, RZ, 0x5410, R17 ;  /* 0x00005410ff107816 */ /* 0x000fc60000000011 */
[-C--:B------:R-:W-:Y:S02]  /*3e90*/  FFMA.FTZ R11, R11, R20.reuse, R3 ;  /* 0x000000140b0b7223 */ /* 0x080fe40000010003 */
[----:B---3--:R-:W-:Y:S02]  /*3ea0*/  FFMA.FTZ R25, R10, R20, R25 ;  /* 0x000000140a197223 */ /* 0x008fe40000010019 */
[----:B----4-:R-:W-:-:S05]  /*3eb0*/  FADD.FTZ R24, R24, R20 ;  /* 0x0000001418187221 */ /* 0x010fca0000010000 */
[----:B------:R-:W-:Y:S01]  /*3ec0*/  STL [R1+0x1b4], R24 ;  /* 0x0001b41801007387 */ /* 0x000fe20000100800 */
[----:B------:R-:W-:-:S03]  /*3ed0*/  FMUL.FTZ R3, R5, R16 ;  /* 0x0000001005037220 */ /* 0x000fc60000410000 */
[----:B------:R-:W-:Y:S04]  /*3ee0*/  STL [R1+0x254], R25 ;  /* 0x0002541901007387 */ /* 0x000fe80000100800 */
[----:B------:R-:W-:Y:S04]  /*3ef0*/  STL [R1+0x46c], R11 ;  /* 0x00046c0b01007387 */ /* 0x000fe80000100800 */
[----:B------:R-:W-:Y:S04]  /*3f00*/  STL [R1+0x74], R29 ;  /* 0x0000741d01007387 */ /* 0x000fe80000100800 */
[----:B------:R-:W-:Y:S04]  /*3f10*/  STL [R1+0x114], R28 ;  /* 0x0001141c01007387 */ /* 0x000fe80000100800 */
[----:B------:R-:W2:Y:S01]  /*3f20*/  LDL R5, [R1+0x53c] ;  /* 0x00053c0001057983 */ /* 0x000ea20000100800 */
[----:B------:R-:W-:Y:S01]  /*3f30*/  PRMT R20, RZ, 0x5410, R21 ;  /* 0x00005410ff147816 */ /* 0x000fe20000000015 */
[----:B------:R-:W-:-:S04]  /*3f40*/  FMUL.FTZ R8, R0, R8 ;  /* 0x0000000800087220 */ /* 0x000fc80000410000 */
[C---:B------:R-:W-:Y:S02]  /*3f50*/  FFMA.FTZ R15, R8.reuse, R20, R15 ;  /* 0x00000014080f7223 */ /* 0x040fe4000001000f */
[----:B------:R-:W-:Y:S01]  /*3f60*/  FADD.FTZ R23, R23, R20 ;  /* 0x0000001417177221 */ /* 0x000fe20000010000 */
[----:B------:R-:W-:Y:S01]  /*3f70*/  STL [R1+0x3a0], R8 ;  /* 0x0003a00801007387 */ /* 0x000fe20000100800 */
[----:B------:R-:W-:Y:S02]  /*3f80*/  FFMA.FTZ R7, R8, R16, R7 ;  /* 0x0000001008077223 */ /* 0x000fe40000010007 */
[----:B------:R-:W-:Y:S01]  /*3f90*/  FADD.FTZ R19, R19, R16 ;  /* 0x0000001013137221 */ /* 0x000fe20000010000 */
[----:B------:R0:W-:Y:S04]  /*3fa0*/  STL [R1+0x258], R15 ;  /* 0x0002580f01007387 */ /* 0x0001e80000100800 */
[----:B------:R-:W-:Y:S01]  /*3fb0*/  STL [R1+0x1b8], R23 ;  /* 0x0001b81701007387 */ /* 0x000fe20000100800 */
[----:B------:R-:W-:-:S03]  /*3fc0*/  FFMA.FTZ R9, R9, R20, R3 ;  /* 0x0000001409097223 */ /* 0x000fc60000010003 */
[----:B0-----:R-:W3:Y:S04]  /*3fd0*/  LDL.LU R15, [R1+0x1bc] ;  /* 0x0001bc00010f7983 */ /* 0x001ee80000300800 */
[----:B------:R-:W4:Y:S04]  /*3fe0*/  LDL.LU R28, [R1+0x25c] ;  /* 0x00025c00011c7983 */ /* 0x000f280000300800 */
[----:B------:R0:W-:Y:S04]  /*3ff0*/  STL [R1+0x118], R7 ;  /* 0x0001180701007387 */ /* 0x0001e80000100800 */
[----:B------:R1:W-:Y:S04]  /*4000*/  STL [R1+0x78], R19 ;  /* 0x0000781301007387 */ /* 0x0003e80000100800 */
[----:B0-----:R-:W4:Y:S04]  /*4010*/  LDL R7, [R1+0x54c] ;  /* 0x00054c0001077983 */ /* 0x001f280000100800 */
[----:B------:R-:W4:Y:S04]  /*4020*/  LDL.LU R25, [R1+0x7c] ;  /* 0x00007c0001197983 */ /* 0x000f280000300800 */
[----:B------:R-:W4:Y:S01]  /*4030*/  LDL.LU R24, [R1+0x11c] ;  /* 0x00011c0001187983 */ /* 0x000f220000300800 */
[----:B------:R-:W-:-:S02]  /*4040*/  PRMT R17, RZ, 0x7610, R17 ;  /* 0x00007610ff117816 */ /* 0x000fc40000000011 */
[----:B------:R-:W-:Y:S01]  /*4050*/  PRMT R16, RZ, 0x7610, R21 ;  /* 0x00007610ff107816 */ /* 0x000fe20000000015 */
[----:B------:R-:W-:Y:S04]  /*4060*/  STL [R1+0x458], R9 ;  /* 0x0004580901007387 */ /* 0x000fe80000100800 */
[----:B------:R-:W4:Y:S04]  /*4070*/  LDL R23, [R1+0x510] ;  /* 0x0005100001177983 */ /* 0x000f280000100800 */
[----:B------:R-:W4:Y:S04]  /*4080*/  LDL.LU R21, [R1+0x1a0] ;  /* 0x0001a00001157983 */ /* 0x000f280000300800 */
[----:B------:R-:W4:Y:S01]  /*4090*/  LDL.LU R20, [R1+0x240] ;  /* 0x0002400001147983 */ /* 0x000f220000300800 */
[----:B--2---:R-:W-:-:S03]  /*40a0*/  FMUL.FTZ R3, R5, R17 ;  /* 0x0000001105037220 */ /* 0x004fc60000410000 */
[----:B------:R-:W2:Y:S04]  /*40b0*/  LDL R5, [R1+0x520] ;  /* 0x0005200001057983 */ /* 0x000ea80000100800 */
[----:B-1----:R-:W2:Y:S01]  /*40c0*/  LDL.LU R19, [R1+0x60] ;  /* 0x0000600001137983 */ /* 0x002ea20000300800 */
[C---:B------:R-:W-:Y:S02]  /*40d0*/  FMUL.FTZ R6, R0.reuse, R6 ;  /* 0x0000000600067220 */ /* 0x040fe40000410000 */
[----:B------:R-:W-:Y:S02]  /*40e0*/  FMUL.FTZ R4, R0, R4 ;  /* 0x0000000400047220 */ /* 0x000fe40000410000 */
[----:B---3--:R-:W-:Y:S02]  /*40f0*/  FADD.FTZ R15, R15, R16 ;  /* 0x000000100f0f7221 */ /* 0x008fe40000010000 */
[----:B----4-:R-:W-:-:S03]  /*4100*/  FFMA.FTZ R28, R6, R16, R28 ;  /* 0x00000010061c7223 */ /* 0x010fc6000001001c */
[----:B------:R0:W-:Y:S04]  /*4110*/  STL [R1+0x1bc], R15 ;  /* 0x0001bc0f01007387 */ /* 0x0001e80000100800 */
[----:B0-----:R-:W3:Y:S01]  /*4120*/  LDL.LU R15, [R1+0x100] ;  /* 0x00010000010f7983 */ /* 0x001ee20000300800 */
[----:B------:R-:W-:Y:S01]  /*4130*/  FFMA.FTZ R7, R7, R16, R3 ;  /* 0x0000001007077223 */ /* 0x000fe20000010003 */
[----:B------:R-:W-:Y:S01]  /*4140*/  PRMT R16, RZ, 0x5410, R18 ;  /* 0x00005410ff107816 */ /* 0x000fe20000000012 */
[----:B------:R-:W-:Y:S02]  /*4150*/  FADD.FTZ R25, R25, R17 ;  /* 0x0000001119197221 */ /* 0x000fe40000010000 */
[----:B------:R-:W-:Y:S01]  /*4160*/  FFMA.FTZ R24, R6, R17, R24 ;  /* 0x0000001106187223 */ /* 0x000fe20000010018 */
[----:B------:R-:W-:Y:S01]  /*4170*/  PRMT R17, RZ, 0x5410, R22 ;  /* 0x00005410ff117816 */ /* 0x000fe20000000016 */
[----:B------:R-:W-:Y:S04]  /*4180*/  STL [R1+0x38c], R6 ;  /* 0x00038c0601007387 */ /* 0x000fe80000100800 */
[----:B------:R-:W-:Y:S01]  /*4190*/  STL [R1+0x25c], R28 ;  /* 0x00025c1c01007387 */ /* 0x000fe20000100800 */
[----:B------:R-:W-:-:S03]  /*41a0*/  FMUL.FTZ R3, R23, R16 ;  /* 0x0000001017037220 */ /* 0x000fc60000410000 */
[----:B------:R-:W-:Y:S01]  /*41b0*/  STL [R1+0x444], R7 ;  /* 0x0004440701007387 */ /* 0x000fe20000100800 */
[----:B------:R-:W-:-:S03]  /*41c0*/  FADD.FTZ R21, R21, R17 ;  /* 0x0000001115157221 */ /* 0x000fc60000010000 */
[----:B------:R-:W-:Y:S01]  /*41d0*/  STL [R1+0x7c], R25 ;  /* 0x00007c1901007387 */ /* 0x000fe20000100800 */
[----:B------:R-:W-:-:S03]  /*41e0*/  FFMA.FTZ R20, R4, R17, R20 ;  /* 0x0000001104147223 */ /* 0x000fc60000010014 */
[----:B------:R-:W-:Y:S04]  /*41f0*/  STL [R1+0x37c], R4 ;  /* 0x00037c0401007387 */ /* 0x000fe80000100800 */
[----:B------:R-:W-:Y:S04]  /*4200*/  STL [R1+0x11c], R24 ;  /* 0x00011c1801007387 */ /* 0x000fe80000100800 */
[----:B------:R-:W-:Y:S01]  /*4210*/  STL [R1+0x1a0], R21 ;  /* 0x0001a01501007387 */ /* 0x000fe20000100800 */
[----:B--2---:R-:W-:-:S03]  /*4220*/  FFMA.FTZ R5, R5, R17, R3 ;  /* 0x0000001105057223 */ /* 0x004fc60000010003 */
[----:B------:R-:W2:Y:S01]  /*4230*/  LDL R3, [R1+0x514] ;  /* 0x0005140001037983 */ /* 0x000ea20000100800 */
[----:B------:R-:W-:-:S03]  /*4240*/  FADD.FTZ R19, R19, R16 ;  /* 0x0000001013137221 */ /* 0x000fc60000010000 */
[----:B------:R-:W-:Y:S04]  /*4250*/  STL [R1+0x240], R20 ;  /* 0x0002401401007387 */ /* 0x000fe80000100800 */
[----:B------:R-:W4:Y:S04]  /*4260*/  LDL.LU R23, [R1+0x1a4] ;  /* 0x0001a40001177983 */ /* 0x000f280000300800 */
[----:B------:R0:W-:Y:S04]  /*4270*/  STL [R1+0x60], R19 ;  /* 0x0000601301007387 */ /* 0x0001e80000100800 */
[----:B0-----:R-:W4:Y:S04]  /*4280*/  LDL.LU R19, [R1+0x244] ;  /* 0x0002440001137983 */ /* 0x001f280000300800 */
[----:B------:R-:W4:Y:S04]  /*4290*/  LDL R25, [R1+0x524] ;  /* 0x0005240001197983 */ /* 0x000f280000100800 */
[----:B------:R-:W4:Y:S01]  /*42a0*/  LDL.LU R21, [R1+0x104] ;  /* 0x0001040001157983 */ /* 0x000f220000300800 */
[----:B---3--:R-:W-:Y:S01]  /*42b0*/  FFMA.FTZ R15, R4, R16, R15 ;  /* 0x00000010040f7223 */ /* 0x008fe2000001000f */
[----:B------:R-:W-:Y:S01]  /*42c0*/  PRMT R16, RZ, 0x7610, R22 ;  /* 0x00007610ff107816 */ /* 0x000fe20000000016 */
[----:B------:R-:W-:-:S03]  /*42d0*/  FMUL.FTZ R24, R0, R14 ;  /* 0x0000000e00187220 */ /* 0x000fc60000410000 */
[----:B------:R0:W-:Y:S01]  /*42e0*/  STL [R1+0x100], R15 ;  /* 0x0001000f01007387 */ /* 0x0001e20000100800 */
[----:B------:R-:W-:-:S03]  /*42f0*/  PRMT R18, RZ, 0x7610, R18 ;  /* 0x00007610ff127816 */ /* 0x000fc60000000012 */
[----:B------:R-:W-:Y:S04]  /*4300*/  STL [R1+0x430], R5 ;  /* 0x0004300501007387 */ /* 0x000fe80000100800 */
[----:B------:R-:W3:Y:S04]  /*4310*/  LDL R17, [R1+0x518] ;  /* 0x0005180001117983 */ /* 0x000ee80000100800 */
[----:B------:R-:W3:Y:S04]  /*4320*/  LDL.LU R29, [R1+0x1a8] ;  /* 0x0001a800011d7983 */ /* 0x000ee80000300800 */
[----:B------:R-:W3:Y:S04]  /*4330*/  LDL.LU R28, [R1+0x248] ;  /* 0x00024800011c7983 */ /* 0x000ee80000300800 */
[----:B------:R-:W3:Y:S04]  /*4340*/  LDL R22, [R1+0x528] ;  /* 0x0005280001167983 */ /* 0x000ee80000100800 */
[----:B0-----:R-:W3:Y:S04]  /*4350*/  LDL.LU R15, [R1+0x68] ;  /* 0x00006800010f7983 */ /* 0x001ee80000300800 */
[----:B------:R-:W3:Y:S04]  /*4360*/  LDL.LU R20, [R1+0x108] ;  /* 0x0001080001147983 */ /* 0x000ee80000300800 */
[----:B------:R-:W3:Y:S01]  /*4370*/  LDL.LU R14, [R1+0x1ac] ;  /* 0x0001ac00010e7983 */ /* 0x000ee20000300800 */
[----:B--2---:R-:W-:-:S02]  /*4380*/  FMUL.FTZ R3, R3, R18 ;  /* 0x0000001203037220 */ /* 0x004fc40000410000 */
[----:B----4-:R-:W-:-:S05]  /*4390*/  FADD.FTZ R23, R23, R16 ;  /* 0x0000001017177221 */ /* 0x010fca0000010000 */
[----:B------:R0:W-:Y:S01]  /*43a0*/  STL [R1+0x1a4], R23 ;  /* 0x0001a41701007387 */ /* 0x0001e20000100800 */
[----:B------:R-:W-:-:S03]  /*43b0*/  FFMA.FTZ R19, R24, R16, R19 ;  /* 0x0000001018137223 */ /* 0x000fc60000010013 */
[----:B0-----:R-:W2:Y:S04]  /*43c0*/  LDL.LU R23, [R1+0x60c] ;  /* 0x00060c0001177983 */ /* 0x001ea80000300800 */
[----:B------:R-:W-:Y:S01]  /*43d0*/  STL [R1+0x368], R24 ;  /* 0x0003681801007387 */ /* 0x000fe20000100800 */
[----:B------:R-:W-:-:S03]  /*43e0*/  FFMA.FTZ R25, R25, R16, R3 ;  /* 0x0000001019197223 */ /* 0x000fc60000010003 */
[----:B------:R0:W-:Y:S04]  /*43f0*/  STL [R1+0x244], R19 ;  /* 0x0002441301007387 */ /* 0x0001e80000100800 */
[----:B0-----:R-:W4:Y:S04]  /*4400*/  LDL.LU R19, [R1+0x608] ;  /* 0x0006080001137983 */ /* 0x001f280000300800 */
[----:B------:R-:W2:Y:S01]  /*4410*/  LDL.LU R3, [R1+0x64] ;  /* 0x0000640001037983 */ /* 0x000ea20000300800 */
[----:B------:R-:W-:Y:S01]  /*4420*/  FFMA.FTZ R21, R24, R18, R21 ;  /* 0x0000001218157223 */ /* 0x000fe20000010015 */
[----:B----4-:R-:W-:Y:S01]  /*4430*/  PRMT R16, RZ, 0x5410, R19 ;  /* 0x00005410ff107816 */ /* 0x010fe20000000013 */
[----:B--2---:R-:W-:-:S02]  /*4440*/  FADD.FTZ R3, R3, R18 ;  /* 0x0000001203037221 */ /* 0x004fc40000010000 */
[----:B------:R-:W2:Y:S04]  /*4450*/  LDL.LU R18, [R1+0x320] ;  /* 0x0003200001127983 */ /* 0x000ea80000300800 */
[----:B------:R0:W-:Y:S04]  /*4460*/  STL [R1+0x104], R21 ;  /* 0x0001041501007387 */ /* 0x0001e80000100800 */
[----:B------:R3:W-:Y:S01]  /*4470*/  STL [R1+0x64], R3 ;  /* 0x0000640301007387 */ /* 0x0007e20000100800 */
[----:B0-----:R-:W-:-:S03]  /*4480*/  FMUL.FTZ R21, R0, R26 ;  /* 0x0000001a00157220 */ /* 0x001fc60000410000 */
[----:B------:R-:W4:Y:S01]  /*4490*/  LDL.LU R26, [R1+0x10c] ;  /* 0x00010c00011a7983 */ /* 0x000f220000300800 */
[----:B---3--:R-:W-:Y:S01]  /*44a0*/  FMUL.FTZ R3, R17, R16 ;  /* 0x0000001011037220 */ /* 0x008fe20000410000 */
[----:B------:R-:W-:Y:S02]  /*44b0*/  PRMT R17, RZ, 0x5410, R23 ;  /* 0x00005410ff117816 */ /* 0x000fe40000000017 */
        /* <DEDUP_REMOVED lines=9> */
[----:B0-----:R-:W3:Y:S04]  /*4550*/  LDL.LU R29, [R1+0x604] ;  /* 0x00060400011d7983 */ /* 0x001ee80000300800 */
        /* <DEDUP_REMOVED lines=53> */
.L_x_1045:
[----:B------:R-:W-:Y:S05]  /*48b0*/  BSYNC B1 ;  /* 0x0000000000017941 */ /* 0x000fea0003800000 */
.L_x_1044:
        /* <DEDUP_REMOVED lines=268> */
.L_x_1047:
[----:B------:R-:W-:Y:S05]  /*5980*/  BSYNC B1 ;  /* 0x0000000000017941 */ /* 0x000fea0003800000 */
.L_x_1046:
[----:B------:R-:W1:Y:S01]  /*5990*/  S2R R3, SR_TID.X ;  /* 0x0000000000037919 */ /* 0x000e620000002100 */
        /* <DEDUP_REMOVED lines=8> */
[----:B------:R0:W-:Y:S04]  /*5a20*/  STL [R1+0x604], R29 ;  /* 0x0006041d01007387 */ /* 0x0001e80000100800 */
[----:B0-----:R-:W2:Y:S04]  /*5a30*/  LDL.LU R29, [R1+0x324] ;  /* 0x00032400011d7983 */ /* 0x001ea80000300800 */
[----:B-----5:R-:W-:Y:S04]  /*5a40*/  STL [R1+0x600], R28 ;  /* 0x0006001c01007387 */ /* 0x020fe80000100800 */
[----:B------:R-:W-:Y:S04]  /*5a50*/  STL [R1+0x5fc], R15 ;  /* 0x0005fc0f01007387 */ /* 0x000fe80000100800 */
[----:B------:R0:W-:Y:S04]  /*5a60*/  STL [R1+0x5f8], R14 ;  /* 0x0005f80e01007387 */ /* 0x0001e80000100800 */
[----:B------:R-:W-:Y:S04]  /*5a70*/  STL [R1+0x5f4], R13 ;  /* 0x0005f40d01007387 */ /* 0x000fe80000100800 */
[----:B------:R1:W-:Y:S04]  /*5a80*/  STL [R1+0x5f0], R12 ;  /* 0x0005f00c01007387 */ /* 0x0003e80000100800 */
[----:B0-----:R-:W3:Y:S04]  /*5a90*/  LDL.64 R14, [R1+0x298] ;  /* 0x00029800010e7983 */ /* 0x001ee80000100a00 */
[----:B-1----:R-:W4:Y:S01]  /*5aa0*/  LDL.64 R12, [R1+0x290] ;  /* 0x00029000010c7983 */ /* 0x002f220000100a00 */
[----:B------:R-:W-:-:S04]  /*5ab0*/  LEA R16, P4, R2, c[0x0][0x188], 0x5 ;  /* 0x0000620002107a11 */ /* 0x000fc800078828ff */
[----:B------:R-:W-:-:S05]  /*5ac0*/  LEA.HI.X R17, R2, c[0x0][0x18c], RZ, 0x5, P4 ;  /* 0x0000630002117a11 */ /* 0x000fca00020f2cff */
[----:B------:R-:W2:Y:S01]  /*5ad0*/  LDG.E.128 R24, [R16.64] ;  /* 0x0000000410187981 */ /* 0x000ea2000c1e1d00 */
[----:B------:R-:W-:-:S03]  /*5ae0*/  ISETP.NE.U32.AND P4, PT, RZ, c[0x0][0x218], PT ;  /* 0x00008600ff007a0c */ /* 0x000fc60003f85070 */
[----:B---3--:R0:W-:Y:S04]  /*5af0*/  STL.64 [R1+0x618], R14 ;  /* 0x0006180e01007387 */ /* 0x0081e80000100a00 */
[----:B----4-:R1:W-:Y:S04]  /*5b00*/  STL.64 [R1+0x610], R12 ;  /* 0x0006100c01007387 */ /* 0x0103e80000100a00 */
        /* <DEDUP_REMOVED lines=10> */
[----:B------:R-:W-:Y:S01]  /*5bb0*/  STL [R1+0x5dc], R7 ;  /* 0x0005dc0701007387 */ /* 0x000fe20000100800 */
[----:B--2---:R-:W-:-:S03]  /*5bc0*/  MOV R3, R24 ;  /* 0x0000001800037202 */ /* 0x004fc60000000f00 */
[----:B------:R2:W-:Y:S01]  /*5bd0*/  STL [R1+0x5d8], R6 ;  /* 0x0005d80601007387 */ /* 0x0005e20000100800 */
[----:B-1----:R-:W-:-:S03]  /*5be0*/  @P4 LEA R8, P5, R2, c[0x0][0x218], 0x5 ;  /* 0x0000860002084a11 */ /* 0x002fc600078a28ff */
[----:B------:R1:W-:Y:S01]  /*5bf0*/  STL [R1+0x5d4], R5 ;  /* 0x0005d40501007387 */ /* 0x0003e20000100800 */
[----:B------:R-:W-:-:S03]  /*5c00*/  @P4 LEA.HI.X R9, R2, c[0x0][0x21c], RZ, 0x5, P5 ;  /* 0x0000870002094a11 */ /* 0x000fc600028f2cff */
[----:B------:R4:W-:Y:S01]  /*5c10*/  STL [R1+0x5d0], R4 ;  /* 0x0005d00401007387 */ /* 0x0009e20000100800 */
[----:B--2---:R-:W-:-:S03]  /*5c20*/  MOV R6, R26 ;  /* 0x0000001a00067202 */ /* 0x004fc60000000f00 */
[----:B------:R-:W2:Y:S01]  /*5c30*/  LDG.E.128 R20, [R20.64] ;  /* 0x0000000414147981 */ /* 0x000ea2000c1e1d00 */
[----:B-1----:R-:W-:Y:S02]  /*5c40*/  MOV R5, R25 ;  /* 0x0000001900057202 */ /* 0x002fe40000000f00 */
[----:B----4-:R-:W-:Y:S02]  /*5c50*/  MOV R4, R27 ;  /* 0x0000001b00047202 */ /* 0x010fe40000000f00 */
[----:B------:R1:W4:Y:S04]  /*5c60*/  LDG.E.128 R24, [R16.64+0x10] ;  /* 0x0000100410187981 */ /* 0x000328000c1e1d00 */
[----:B-1----:R-:W2:Y:S04]  /*5c70*/  LDG.E.128 R16, [R18.64] ;  /* 0x0000000412107981 */ /* 0x002ea8000c1e1d00 */
[----:B---3--:R-:W3:Y:S04]  /*5c80*/  @P4 LDG.E.128 R12, [R8.64] ;  /* 0x00000004080c4981 */ /* 0x008ee8000c1e1d00 */
[----:B--2---:R-:W-:Y:S04]  /*5c90*/  STL [R1+0x608], R19 ;  /* 0x0006081301007387 */ /* 0x004fe80000100800 */
[----:B------:R-:W-:Y:S04]  /*5ca0*/  STL [R1+0x60c], R23 ;  /* 0x00060c1701007387 */ /* 0x000fe80000100800 */
[----:B---3--:R-:W-:Y:S04]  /*5cb0*/  @P4 STL.64 [R1+0x2a0], R12 ;  /* 0x0002a00c01004387 */ /* 0x008fe80000100a00 */
[----:B------:R1:W-:Y:S04]  /*5cc0*/  @P4 STL.64 [R1+0x2a8], R14 ;  /* 0x0002a80e01004387 */ /* 0x0003e80000100a00 */
[----:B-1----:R0:W2:Y:S04]  /*5cd0*/  LDL.LU.64 R14, [R1+0x618] ;  /* 0x00061800010e7983 */ /* 0x0020a80000300a00 */
[----:B------:R0:W2:Y:S04]  /*5ce0*/  LDL.LU.64 R12, [R1+0x610] ;  /* 0x00061000010c7983 */ /* 0x0000a80000300a00 */
[----:B--2---:R-:W2:Y:S01]  /*5cf0*/  @P4 LDG.E.128 R12, [R8.64+0x10] ;  /* 0x00001004080c4981 */ /* 0x004ea2000c1e1d00 */
[----:B------:R-:W1:Y:S03]  /*5d00*/  LDC.U8 R28, c[0x0][0x1f0] ;  /* 0x00007c00ff1c7b82 */ /* 0x000e660000000000 */
[----:B--2---:R-:W-:Y:S04]  /*5d10*/  @P4 STL.64 [R1+0x290], R12 ;  /* 0x0002900c01004387 */ /* 0x004fe80000100a00 */
[----:B------:R2:W-:Y:S04]  /*5d20*/  @P4 STL.64 [R1+0x298], R14 ;  /* 0x0002980e01004387 */ /* 0x0005e80000100a00 */
[----:B--2---:R-:W2:Y:S04]  /*5d30*/  LDL R14, [R1+0x4b0] ;  /* 0x0004b000010e7983 */ /* 0x004ea80000100800 */
[----:B------:R-:W3:Y:S04]  /*5d40*/  LDL.LU R13, [R1+0x170] ;  /* 0x00017000010d7983 */ /* 0x000ee80000300800 */
[----:B------:R-:W3:Y:S04]  /*5d50*/  LDL.LU R11, [R1+0x210] ;  /* 0x00021000010b7983 */ /* 0x000ee80000300800 */
[----:B------:R-:W3:Y:S04]  /*5d60*/  LDL R10, [R1+0x4c0] ;  /* 0x0004c000010a7983 */ /* 0x000ee80000100800 */
[----:B------:R-:W3:Y:S04]  /*5d70*/  LDL.LU R9, [R1+0x30] ;  /* 0x0000300001097983 */ /* 0x000ee80000300800 */
[----:B------:R-:W3:Y:S01]  /*5d80*/  LDL.LU R8, [R1+0xd0] ;  /* 0x0000d00001087983 */ /* 0x000ee20000300800 */
[----:B-1----:R-:W-:-:S04]  /*5d90*/  ISETP.NE.AND P4, PT, R28, RZ, PT ;  /* 0x000000ff1c00720c */ /* 0x002fc80003f85270 */
[----:B------:R-:W-:-:S05]  /*5da0*/  FSEL R2, R29, RZ, !P4 ;  /* 0x000000ff1d027208 */ /* 0x000fca0006000000 */
[C---:B------:R-:W-:Y:S02]  /*5db0*/  FADD.FTZ R3, -R2.reuse, R3 ;  /* 0x0000000302037221 */ /* 0x040fe40000010100 */
[C---:B------:R-:W-:Y:S02]  /*5dc0*/  FADD.FTZ R7, -R2.reuse, R6 ;  /* 0x0000000602077221 */ /* 0x040fe40000010100 */
[C---:B------:R-:W-:Y:S02]  /*5dd0*/  FADD.FTZ R6, -R2.reuse, R4 ;  /* 0x0000000402067221 */ /* 0x040fe40000010100 */
[----:B----4-:R-:W-:Y:S01]  /*5de0*/  FADD.FTZ R4, -R2, R24 ;  /* 0x0000001802047221 */ /* 0x010fe20000010100 */
[----:B------:R-:W-:Y:S01]  /*5df0*/  PRMT R24, RZ, 0x5410, R20 ;  /* 0x00005410ff187816 */ /* 0x000fe20000000014 */
[----:B------:R-:W-:Y:S01]  /*5e00*/  FMUL.FTZ R12, R0, R3 ;  /* 0x00000003000c7220 */ /* 0x000fe20000410000 */
[----:B------:R-:W-:Y:S01]  /*5e10*/  PRMT R3, RZ, 0x5410, R16 ;  /* 0x00005410ff037816 */ /* 0x000fe20000000010 */
[----:B------:R-:W-:-:S02]  /*5e20*/  FADD.FTZ R5, -R2, R5 ;  /* 0x0000000502057221 */ /* 0x000fc40000010100 */
[C---:B------:R-:W-:Y:S02]  /*5e30*/  FADD.FTZ R25, -R2.reuse, R25 ;  /* 0x0000001902197221 */ /* 0x040fe40000010100 */
[C---:B------:R-:W-:Y:S02]  /*5e40*/  FADD.FTZ R26, -R2.reuse, R26 ;  /* 0x0000001a021a7221 */ /* 0x040fe40000010100 */
[----:B------:R-:W-:Y:S01]  /*5e50*/  FADD.FTZ R27, -R2, R27 ;  /* 0x0000001b021b7221 */ /* 0x000fe20000010100 */
[----:B------:R-:W-:Y:S01]  /*5e60*/  STL [R1+0x3e0], R12 ;  /* 0x0003e00c01007387 */ /* 0x000fe20000100800 */
[----:B--2---:R-:W-:Y:S02]  /*5e70*/  FMUL.FTZ R2, R14, R3 ;  /* 0x000000030e027220 */ /* 0x004fe40000410000 */
[----:B---3--:R-:W-:Y:S02]  /*5e80*/  FADD.FTZ R13, R13, R24 ;  /* 0x000000180d0d7221 */ /* 0x008fe40000010000 */
[----:B------:R-:W-:-:S03]  /*5e90*/  FFMA.FTZ R11, R12, R24, R11 ;  /* 0x000000180c0b7223 */ /* 0x000fc6000001000b */
[----:B------:R1:W-:Y:S01]  /*5ea0*/  STL [R1+0x170], R13 ;  /* 0x0001700d01007387 */ /* 0x0003e20000100800 */
[----:B------:R-:W-:Y:S02]  /*5eb0*/  FADD.FTZ R9, R9, R3 ;  /* 0x0000000309097221 */ /* 0x000fe40000010000 */
[----:B-1----:R-:W-:Y:S02]  /*5ec0*/  FFMA.FTZ R13, R10, R24, R2 ;  /* 0x000000180a0d7223 */ /* 0x002fe40000010002 */
[----:B------:R-:W2:Y:S01]  /*5ed0*/  LDL R2, [R1+0x4b4] ;  /* 0x0004b40001027983 */ /* 0x000ea20000100800 */
[----:B------:R-:W-:-:S03]  /*5ee0*/  FFMA.FTZ R8, R12, R3, R8 ;  /* 0x000000030c087223 */ /* 0x000fc60000010008 */
[----:B------:R1:W-:Y:S04]  /*5ef0*/  STL [R1+0x210], R11 ;  /* 0x0002100b01007387 */ /* 0x0003e80000100800 */
[----:B------:R-:W3:Y:S04]  /*5f00*/  LDL.LU R19, [R1+0x174] ;  /* 0x0001740001137983 */ /* 0x000ee80000300800 */
[----:B------:R-:W-:Y:S04]  /*5f10*/  STL [R1+0x30], R9 ;  /* 0x0000300901007387 */ /* 0x000fe80000100800 */
[----:B------:R-:W4:Y:S04]  /*5f20*/  LDL.LU R15, [R1+0x214] ;  /* 0x00021400010f7983 */ /* 0x000f280000300800 */
[----:B-1----:R-:W4:Y:S04]  /*5f30*/  LDL R11, [R1+0x4c4] ;  /* 0x0004c400010b7983 */ /* 0x002f280000100800 */
[----:B------:R-:W4:Y:S04]  /*5f40*/  LDL.LU R14, [R1+0x34] ;  /* 0x00003400010e7983 */ /* 0x000f280000300800 */
[----:B------:R1:W-:Y:S04]  /*5f50*/  STL [R1+0xd0], R8 ;  /* 0x0000d00801007387 */ /* 0x0003e80000100800 */
[----:B-1----:R-:W4:Y:S01]  /*5f60*/  LDL.LU R8, [R1+0xd4] ;  /* 0x0000d40001087983 */ /* 0x002f220000300800 */
[----:B------:R-:W-:Y:S01]  /*5f70*/  PRMT R20, RZ, 0x7610, R20 ;  /* 0x00007610ff147816 */ /* 0x000fe20000000014 */
[----:B------:R-:W-:Y:S01]  /*5f80*/  FMUL.FTZ R10, R0, R5 ;  /* 0x00000005000a7220 */ /* 0x000fe20000410000 */
[----:B------:R-:W-:Y:S01]  /*5f90*/  PRMT R3, RZ, 0x7610, R16 ;  /* 0x00007610ff037816 */ /* 0x000fe20000000010 */
[----:B------:R-:W-:Y:S04]  /*5fa0*/  STL [R1+0x478], R13 ;  /* 0x0004780d01007387 */ /* 0x000fe80000100800 */
[----:B------:R-:W4:Y:S04]  /*5fb0*/  LDL R16, [R1+0x4b8] ;  /* 0x0004b80001107983 */ /* 0x000f280000100800 */
[----:B------:R-:W4:Y:S04]  /*5fc0*/  LDL.LU R28, [R1+0x218] ;  /* 0x00021800011c7983 */ /* 0x000f280000300800 */
[----:B------:R-:W4:Y:S04]  /*5fd0*/  LDL R9, [R1+0x4c8] ;  /* 0x0004c80001097983 */ /* 0x000f280000100800 */
[----:B------:R-:W4:Y:S04]  /*5fe0*/  LDL.LU R24, [R1+0x38] ;  /* 0x0000380001187983 */ /* 0x000f280000300800 */
[----:B------:R-:W4:Y:S04]  /*5ff0*/  LDL.LU R23, [R1+0xd8] ;  /* 0x0000d80001177983 */ /* 0x000f280000300800 */
[----:B------:R-:W4:Y:S04]  /*6000*/  LDL.LU R5, [R1+0xdc] ;  /* 0x0000dc0001057983 */ /* 0x000f280000300800 */
[----:B------:R-:W4:Y:S04]  /*6010*/  LDL.LU R29, [R1+0x178] ;  /* 0x00017800011d7983 */ /* 0x000f280000300800 */
[----:B------:R-:W-:Y:S01]  /*6020*/  STL [R1+0x3dc], R10 ;  /* 0x0003dc0a01007387 */ /* 0x000fe20000100800 */
[----:B--2---:R-:W-:-:S02]  /*6030*/  FMUL.FTZ R2, R2, R3 ;  /* 0x0000000302027220 */ /* 0x004fc40000410000 */
[----:B---3--:R-:W-:Y:S02]  /*6040*/  FADD.FTZ R19, R19, R20 ;  /* 0x0000001413137221 */ /* 0x008fe40000010000 */
[----:B----4-:R-:W-:-:S03]  /*6050*/  FFMA.FTZ R15, R10, R20, R15 ;  /* 0x000000140a0f7223 */ /* 0x010fc6000001000f */
[----:B------:R1:W-:Y:S04]  /*6060*/  STL [R1+0x174], R19 ;  /* 0x0001741301007387 */ /* 0x0003e80000100800 */
[----:B------:R-:W-:Y:S01]  /*6070*/  STL [R1+0x214], R15 ;  /* 0x0002140f01007387 */ /* 0x000fe20000100800 */
[----:B------:R-:W-:Y:S02]  /*6080*/  FADD.FTZ R14, R14, R3 ;  /* 0x000000030e0e7221 */ /* 0x000fe40000010000 */
[----:B------:R-:W-:Y:S02]  /*6090*/  FFMA.FTZ R11, R11, R20, R2 ;  /* 0x000000140b0b7223 */ /* 0x000fe40000010002 */
[----:B------:R-:W-:-:S05]  /*60a0*/  FFMA.FTZ R8, R10, R3, R8 ;  /* 0x000000030a087223 */ /* 0x000fca0000010008 */
[----:B------:R2:W-:Y:S04]  /*60b0*/  STL [R1+0xd4], R8 ;  /* 0x0000d40801007387 */ /* 0x0005e80000100800 */
[----:B------:R3:W-:Y:S04]  /*60c0*/  STL [R1+0x34], R14 ;  /* 0x0000340e01007387 */ /* 0x0007e80000100800 */
[----:B------:R-:W4:Y:S04]  /*60d0*/  LDL R20, [R1+0x4bc] ;  /* 0x0004bc0001147983 */ /* 0x000f280000100800 */
[----:B-1----:R-:W4:Y:S01]  /*60e0*/  LDL.LU R19, [R1+0x17c] ;  /* 0x00017c0001137983 */ /* 0x002f220000300800 */
[----:B--2---:R-:W-:-:S03]  /*60f0*/  FMUL.FTZ R8, R0, R7 ;  /* 0x0000000700087220 */ /* 0x004fc60000410000 */
[----:B------:R-:W2:Y:S04]  /*6100*/  LDL.LU R15, [R1+0x21c] ;  /* 0x00021c00010f7983 */ /* 0x000ea80000300800 */
[----:B------:R-:W2:Y:S04]  /*6110*/  LDL R7, [R1+0x4cc] ;  /* 0x0004cc0001077983 */ /* 0x000ea80000100800 */
[----:B---3--:R-:W3:Y:S01]  /*6120*/  LDL.LU R14, [R1+0x3c] ;  /* 0x00003c00010e7983 */ /* 0x008ee20000300800 */
[----:B------:R-:W-:-:S05]  /*6130*/  PRMT R3, RZ, 0x5410, R17 ;  /* 0x00005410ff037816 */ /* 0x000fca0000000011 */
[-C--:B------:R-:W-:Y:S01]  /*6140*/  FMUL.FTZ R2, R16, R3.reuse ;  /* 0x0000000310027220 */ /* 0x080fe20000410000 */
[----:B------:R-:W-:Y:S01]  /*6150*/  PRMT R16, RZ, 0x5410, R21 ;  /* 0x00005410ff107816 */ /* 0x000fe20000000015 */
[----:B------:R-:W-:Y:S02]  /*6160*/  FADD.FTZ R24, R24, R3 ;  /* 0x0000000318187221 */ /* 0x000fe40000010000 */
[C---:B------:R-:W-:Y:S01]  /*6170*/  FFMA.FTZ R23, R8.reuse, R3, R23 ;  /* 0x0000000308177223 */ /* 0x040fe20000010017 */
        /* <DEDUP_REMOVED lines=8> */
[----:B------:R-:W-:Y:S04]  /*6200*/  STL [R1+0x178], R29 ;  /* 0x0001781d01007387 */ /* 0x000fe80000100800 */
[----:B------:R-:W-:Y:S04]  /*6210*/  STL [R1+0x218], R28 ;  /* 0x0002181c01007387 */ /* 0x000fe80000100800 */
[----:B------:R-:W-:Y:S04]  /*6220*/  STL [R1+0x450], R9 ;  /* 0x0004500901007387 */ /* 0x000fe80000100800 */
[----:B------:R-:W-:Y:S04]  /*6230*/  STL [R1+0x38], R24 ;  /* 0x0000381801007387 */ /* 0x000fe80000100800 */
[----:B------:R1:W-:Y:S04]  /*6240*/  STL [R1+0xd8], R23 ;  /* 0x0000d81701007387 */ /* 0x0003e80000100800 */
[----:B------:R-:W-:Y:S01]  /*6250*/  STL [R1+0x3d4], R6 ;  /* 0x0003d40601007387 */ /* 0x000fe20000100800 */
[----:B------:R-:W-:-:S02]  /*6260*/  FFMA.FTZ R5, R6, R3, R5 ;  /* 0x0000000306057223 */ /* 0x000fc40000010005 */
[----:B----4-:R-:W-:Y:S02]  /*6270*/  FMUL.FTZ R2, R20, R3 ;  /* 0x0000000314027220 */ /* 0x010fe40000410000 */
[----:B------:R-:W-:Y:S02]  /*6280*/  FADD.FTZ R19, R19, R16 ;  /* 0x0000001013137221 */ /* 0x000fe40000010000 */
[----:B--2---:R-:W-:-:S03]  /*6290*/  FFMA.FTZ R15, R6, R16, R15 ;  /* 0x00000010060f7223 */ /* 0x004fc6000001000f */
[----:B------:R2:W-:Y:S01]  /*62a0*/  STL [R1+0x17c], R19 ;  /* 0x00017c1301007387 */ /* 0x0005e20000100800 */
[----:B------:R-:W-:-:S03]  /*62b0*/  FFMA.FTZ R7, R7, R16, R2 ;  /* 0x0000001007077223 */ /* 0x000fc60000010002 */
[----:B------:R-:W4:Y:S01]  /*62c0*/  LDL R2, [R1+0x490] ;  /* 0x0004900001027983 */ /* 0x000f220000100800 */
[----:B---3--:R-:W-:-:S03]  /*62d0*/  FADD.FTZ R14, R14, R3 ;  /* 0x000000030e0e7221 */ /* 0x008fc60000010000 */
[----:B------:R-:W-:Y:S04]  /*62e0*/  STL [R1+0x21c], R15 ;  /* 0x00021c0f01007387 */ /* 0x000fe80000100800 */
[----:B-1----:R-:W3:Y:S04]  /*62f0*/  LDL.LU R23, [R1+0x160] ;  /* 0x0001600001177983 */ /* 0x002ee80000300800 */
[----:B--2---:R-:W2:Y:S04]  /*6300*/  LDL.LU R19, [R1+0x200] ;  /* 0x0002000001137983 */ /* 0x004ea80000300800 */
[----:B------:R-:W-:Y:S04]  /*6310*/  STL [R1+0x3c], R14 ;  /* 0x00003c0e01007387 */ /* 0x000fe80000100800 */
[----:B------:R1:W-:Y:S04]  /*6320*/  STL [R1+0xdc], R5 ;  /* 0x0000dc0501007387 */ /* 0x0003e80000100800 */
[----:B-1----:R-:W2:Y:S01]  /*6330*/  LDL R5, [R1+0x4a0] ;  /* 0x0004a00001057983 */ /* 0x002ea20000100800 */
[----:B------:R-:W-:-:S03]  /*6340*/  PRMT R16, RZ, 0x5410, R22 ;  /* 0x00005410ff107816 */ /* 0x000fc60000000016 */
[----:B------:R-:W2:Y:S01]  /*6350*/  LDL.LU R24, [R1+0xc0] ;  /* 0x0000c00001187983 */ /* 0x000ea20000300800 */
[----:B------:R-:W-:-:S03]  /*6360*/  FMUL.FTZ R4, R0, R4 ;  /* 0x0000000400047220 */ /* 0x000fc60000410000 */
[----:B------:R-:W2:Y:S01]  /*6370*/  LDL.LU R29, [R1+0x164] ;  /* 0x00016400011d7983 */ /* 0x000ea20000300800 */
[----:B------:R-:W-:-:S03]  /*6380*/  PRMT R3, RZ, 0x5410, R18 ;  /* 0x00005410ff037816 */ /* 0x000fc60000000012 */
[----:B------:R-:W2:Y:S04]  /*6390*/  LDL.LU R28, [R1+0x204] ;  /* 0x00020400011c7983 */ /* 0x000ea80000300800 */
[----:B------:R-:W2:Y:S04]  /*63a0*/  LDL.LU R20, [R1+0xc4] ;  /* 0x0000c40001147983 */ /* 0x000ea80000300800 */
[----:B------:R-:W2:Y:S04]  /*63b0*/  LDL.LU R15, [R1+0x168] ;  /* 0x00016800010f7983 */ /* 0x000ea80000300800 */
[----:B------:R-:W2:Y:S04]  /*63c0*/  LDL.LU R14, [R1+0x208] ;  /* 0x00020800010e7983 */ /* 0x000ea80000300800 */
[----:B------:R-:W2:Y:S04]  /*63d0*/  LDL R21, [R1+0x4a8] ;  /* 0x0004a80001157983 */ /* 0x000ea80000100800 */
[----:B------:R-:W2:Y:S04]  /*63e0*/  LDL.LU R17, [R1+0xc8] ;  /* 0x0000c80001117983 */ /* 0x000ea80000300800 */
[----:B------:R-:W-:Y:S04]  /*63f0*/  STL [R1+0x43c], R7 ;  /* 0x00043c0701007387 */ /* 0x000fe80000100800 */
[----:B------:R-:W-:Y:S01]  /*6400*/  STL [R1+0x3d0], R4 ;  /* 0x0003d00401007387 */ /* 0x000fe20000100800 */
[----:B----4-:R-:W-:-:S02]  /*6410*/  FMUL.FTZ R2, R2, R3 ;  /* 0x0000000302027220 */ /* 0x010fc40000410000 */
[----:B---3--:R-:W-:Y:S02]  /*6420*/  FADD.FTZ R23, R23, R16 ;  /* 0x0000001017177221 */ /* 0x008fe40000010000 */
[----:B--2---:R-:W-:-:S03]  /*6430*/  FFMA.FTZ R19, R4, R16, R19 ;  /* 0x0000001004137223 */ /* 0x004fc60000010013 */
[----:B------:R1:W-:Y:S04]  /*6440*/  STL [R1+0x160], R23 ;  /* 0x0001601701007387 */ /* 0x0003e80000100800 */
[----:B-1----:R-:W2:Y:S04]  /*6450*/  LDL.LU R23, [R1+0x60c] ;  /* 0x00060c0001177983 */ /* 0x002ea80000300800 */
[----:B------:R1:W-:Y:S01]  /*6460*/  STL [R1+0x200], R19 ;  /* 0x0002001301007387 */ /* 0x0003e20000100800 */
[----:B------:R-:W-:-:S03]  /*6470*/  FFMA.FTZ R5, R5, R16, R2 ;  /* 0x0000001005057223 */ /* 0x000fc60000010002 */
[----:B-1----:R-:W3:Y:S04]  /*6480*/  LDL.LU R19, [R1+0x608] ;  /* 0x0006080001137983 */ /* 0x002ee80000300800 */
[----:B------:R-:W4:Y:S04]  /*6490*/  LDL.LU R16, [R1+0x20] ;  /* 0x0000200001107983 */ /* 0x000f280000300800 */
[----:B------:R-:W2:Y:S01]  /*64a0*/  LDL R2, [R1+0x494] ;  /* 0x0004940001027983 */ /* 0x000ea20000100800 */
[----:B------:R-:W-:Y:S02]  /*64b0*/  FFMA.FTZ R24, R4, R3, R24 ;  /* 0x0000000304187223 */ /* 0x000fe40000010018 */
[----:B----4-:R-:W-:-:S05]  /*64c0*/  FADD.FTZ R16, R16, R3 ;  /* 0x0000000310107221 */ /* 0x010fca0000010000 */
[----:B------:R1:W-:Y:S02]  /*64d0*/  STL [R1+0x20], R16 ;  /* 0x0000201001007387 */ /* 0x0003e40000100800 */
[----:B-1----:R-:W-:Y:S02]  /*64e0*/  PRMT R16, RZ, 0x7610, R22 ;  /* 0x00007610ff107816 */ /* 0x002fe40000000016 */
[----:B------:R-:W4:Y:S01]  /*64f0*/  LDL R22, [R1+0x4a4] ;  /* 0x0004a40001167983 */ /* 0x000f220000100800 */
[----:B------:R-:W-:-:S03]  /*6500*/  PRMT R3, RZ, 0x7610, R18 ;  /* 0x00007610ff037816 */ /* 0x000fc60000000012 */
[----:B------:R-:W-:Y:S01]  /*6510*/  STL [R1+0x428], R5 ;  /* 0x0004280501007387 */ /* 0x000fe20000100800 */
[----:B------:R-:W-:-:S03]  /*6520*/  FADD.FTZ R29, R29, R16 ;  /* 0x000000101d1d7221 */ /* 0x000fc60000010000 */
[----:B------:R1:W-:Y:S01]  /*6530*/  STL [R1+0xc0], R24 ;  /* 0x0000c01801007387 */ /* 0x0003e20000100800 */
[----:B--2---:R-:W-:-:S03]  /*6540*/  FMUL.FTZ R2, R2, R3 ;  /* 0x0000000302027220 */ /* 0x004fc60000410000 */
[----:B------:R-:W2:Y:S01]  /*6550*/  LDL R18, [R1+0x4ac] ;  /* 0x0004ac0001127983 */ /* 0x000ea20000100800 */
[----:B-1----:R-:W-:-:S03]  /*6560*/  FMUL.FTZ R24, R0, R25 ;  /* 0x0000001900187220 */ /* 0x002fc60000410000 */
[----:B------:R-:W2:Y:S01]  /*6570*/  LDL.LU R25, [R1+0x320] ;  /* 0x0003200001197983 */ /* 0x000ea20000300800 */
[----:B------:R-:W-:-:S03]  /*6580*/  FFMA.FTZ R28, R24, R16, R28 ;  /* 0x00000010181c7223 */ /* 0x000fc6000001001c */
[----:B------:R1:W-:Y:S04]  /*6590*/  STL [R1+0x164], R29 ;  /* 0x0001641d01007387 */ /* 0x0003e80000100800 */
[----:B-1----:R-:W2:Y:S04]  /*65a0*/  LDL.LU R29, [R1+0x604] ;  /* 0x00060400011d7983 */ /* 0x002ea80000300800 */
[----:B------:R-:W-:Y:S04]  /*65b0*/  STL [R1+0x3c0], R24 ;  /* 0x0003c01801007387 */ /* 0x000fe80000100800 */
[----:B------:R1:W-:Y:S04]  /*65c0*/  STL [R1+0x204], R28 ;  /* 0x0002041c01007387 */ /* 0x0003e80000100800 */
[----:B-1----:R0:W5:Y:S01]  /*65d0*/  LDL.LU R28, [R1+0x600] ;  /* 0x00060000011c7983 */ /* 0x0021620000300800 */
[----:B----4-:R-:W-:-:S03]  /*65e0*/  FFMA.FTZ R22, R22, R16, R2 ;  /* 0x0000001016167223 */ /* 0x010fc60000010002 */
[----:B------:R-:W4:Y:S04]  /*65f0*/  LDL.LU R16, [R1+0x24] ;  /* 0x0000240001107983 */ /* 0x000f280000300800 */
[----:B------:R-:W2:Y:S01]  /*6600*/  LDL R2, [R1+0x498] ;  /* 0x0004980001027983 */ /* 0x000ea20000100800 */
[----:B------:R-:W-:-:S05]  /*6610*/  FFMA.FTZ R20, R24, R3, R20 ;  /* 0x0000000318147223 */ /* 0x000fca0000010014 */
[----:B------:R1:W-:Y:S02]  /*6620*/  STL [R1+0xc4], R20 ;  /* 0x0000c41401007387 */ /* 0x0003e40000100800 */
[----:B-1----:R-:W-:Y:S02]  /*6630*/  FMUL.FTZ R20, R0, R26 ;  /* 0x0000001a00147220 */ /* 0x002fe40000410000 */
[----:B----4-:R-:W-:-:S05]  /*6640*/  FADD.FTZ R16, R16, R3 ;  /* 0x0000000310107221 */ /* 0x010fca0000010000 */
[----:B------:R1:W-:Y:S01]  /*6650*/  STL [R1+0x24], R16 ;  /* 0x0000241001007387 */ /* 0x0003e20000100800 */
[----:B---3--:R-:W-:-:S03]  /*6660*/  PRMT R3, RZ, 0x5410, R19 ;  /* 0x00005410ff037816 */ /* 0x008fc60000000013 */
[----:B------:R-:W3:Y:S01]  /*6670*/  LDL.LU R26, [R1+0xcc] ;  /* 0x0000cc00011a7983 */ /* 0x000ee20000300800 */
[----:B-1----:R-:W-:-:S03]  /*6680*/  PRMT R16, RZ, 0x5410, R23 ;  /* 0x00005410ff107816 */ /* 0x002fc60000000017 */
[----:B------:R-:W-:Y:S02]  /*6690*/  STL [R1+0x414], R22 ;  /* 0x0004141601007387 */ /* 0x000fe40000100800 */
[----:B------:R-:W-:Y:S02]  /*66a0*/  FADD.FTZ R15, R15, R16 ;  /* 0x000000100f0f7221 */ /* 0x000fe40000010000 */
[----:B------:R-:W-:Y:S01]  /*66b0*/  FFMA.FTZ R14, R20, R16, R14 ;  /* 0x00000010140e7223 */ /* 0x000fe2000001000e */
[----:B------:R-:W-:Y:S01]  /*66c0*/  STL [R1+0x3bc], R20 ;  /* 0x0003bc1401007387 */ /* 0x000fe20000100800 */
[----:B--2---:R-:W-:-:S03]  /*66d0*/  FMUL.FTZ R2, R2, R3 ;  /* 0x0000000302027220 */ /* 0x004fc60000410000 */
[----:B------:R1:W-:Y:S01]  /*66e0*/  STL [R1+0x168], R15 ;  /* 0x0001680f01007387 */ /* 0x0003e20000100800 */
[----:B------:R-:W-:-:S03]  /*66f0*/  FFMA.FTZ R21, R21, R16, R2 ;  /* 0x0000001015157223 */ /* 0x000fc60000010002 */
[----:B-1----:R0:W5:Y:S04]  /*6700*/  LDL.LU R15, [R1+0x5fc] ;  /* 0x0005fc00010f7983 */ /* 0x0021680000300800 */
[----:B------:R1:W-:Y:S04]  /*6710*/  STL [R1+0x208], R14 ;  /* 0x0002080e01007387 */ /* 0x0003e80000100800 */
[----:B-1----:R0:W5:Y:S04]  /*6720*/  LDL.LU R14, [R1+0x5f8] ;  /* 0x0005f800010e7983 */ /* 0x0021680000300800 */
[----:B------:R-:W2:Y:S04]  /*6730*/  LDL.LU R16, [R1+0x28] ;  /* 0x0000280001107983 */ /* 0x000ea80000300800 */
[----:B------:R-:W4:Y:S01]  /*6740*/  LDL R2, [R1+0x49c] ;  /* 0x00049c0001027983 */ /* 0x000f220000100800 */
[----:B------:R-:W-:-:S02]  /*6750*/  FFMA.FTZ R17, R20, R3, R17 ;  /* 0x0000000314117223 */ /* 0x000fc40000010011 */
[----:B--2---:R-:W-:-:S05]  /*6760*/  FADD.FTZ R16, R16, R3 ;  /* 0x0000000310107221 */ /* 0x004fca0000010000 */
[----:B------:R1:W-:Y:S02]  /*6770*/  STL [R1+0x28], R16 ;  /* 0x0000281001007387 */ /* 0x0003e40000100800 */
[----:B-1----:R-:W-:Y:S02]  /*6780*/  PRMT R16, RZ, 0x7610, R23 ;  /* 0x00007610ff107816 */ /* 0x002fe40000000017 */
[----:B------:R-:W2:Y:S01]  /*6790*/  LDL.LU R23, [R1+0x2c] ;  /* 0x00002c0001177983 */ /* 0x000ea20000300800 */
[----:B------:R-:W-:-:S03]  /*67a0*/  PRMT R3, RZ, 0x7610, R19 ;  /* 0x00007610ff037816 */ /* 0x000fc60000000013 */
[----:B------:R-:W-:Y:S04]  /*67b0*/  STL [R1+0x3fc], R21 ;  /* 0x0003fc1501007387 */ /* 0x000fe80000100800 */
[----:B------:R1:W-:Y:S04]  /*67c0*/  STL [R1+0xc8], R17 ;  /* 0x0000c81101007387 */ /* 0x0003e80000100800 */
[----:B------:R-:W2:Y:S01]  /*67d0*/  LDL.LU R19, [R1+0x20c] ;  /* 0x00020c0001137983 */ /* 0x000ea20000300800 */
[----:B-1----:R-:W-:-:S03]  /*67e0*/  FMUL.FTZ R17, R0, R27 ;  /* 0x0000001b00117220 */ /* 0x002fc60000410000 */
[----:B------:R-:W2:Y:S01]  /*67f0*/  LDL.LU R27, [R1+0x16c] ;  /* 0x00016c00011b7983 */ /* 0x000ea20000300800 */
[-C--:B----4-:R-:W-:Y:S02]  /*6800*/  FMUL.FTZ R2, R2, R3.reuse ;  /* 0x0000000302027220 */ /* 0x090fe40000410000 */
[----:B---3--:R-:W-:Y:S02]  /*6810*/  FFMA.FTZ R26, R17, R3, R26 ;  /* 0x00000003111a7223 */ /* 0x008fe4000001001a */
[----:B------:R-:W-:Y:S02]  /*6820*/  FFMA.FTZ R18, R18, R16, R2 ;  /* 0x0000001012127223 */ /* 0x000fe40000010002 */
[----:B------:R-:W-:Y:S01]  /*6830*/  FFMA.FTZ R2, R12, R13, R29 ;  /* 0x0000000d0c027223 */ /* 0x000fe2000001001d */
[----:B------:R0:W-:Y:S03]  /*6840*/  STL [R1+0x398], R17 ;  /* 0x0003981101007387 */ /* 0x0001e60000100800 */
[----:B------:R-:W-:-:S04]  /*6850*/  FFMA.FTZ R2, R10, R11, R2 ;  /* 0x0000000b0a027223 */ /* 0x000fc80000010002 */
[----:B------:R-:W-:-:S04]  /*6860*/  FFMA.FTZ R2, R8, R9, R2 ;  /* 0x0000000908027223 */ /* 0x000fc80000010002 */
[----:B------:R-:W-:-:S04]  /*6870*/  FFMA.FTZ R2, R6, R7, R2 ;  /* 0x0000000706027223 */ /* 0x000fc80000010002 */
[----:B------:R-:W-:-:S04]  /*6880*/  FFMA.FTZ R2, R4, R5, R2 ;  /* 0x0000000504027223 */ /* 0x000fc80000010002 */
[----:B------:R-:W-:-:S04]  /*6890*/  FFMA.FTZ R2, R24, R22, R2 ;  /* 0x0000001618027223 */ /* 0x000fc80000010002 */
[----:B------:R-:W-:-:S04]  /*68a0*/  FFMA.FTZ R2, R20, R21, R2 ;  /* 0x0000001514027223 */ /* 0x000fc80000010002 */
[----:B------:R-:W-:Y:S02]  /*68b0*/  FFMA.FTZ R29, R17, R18, R2 ;  /* 0x00000012111d7223 */ /* 0x000fe40000010002 */
[----:B--2---:R-:W-:Y:S02]  /*68c0*/  FADD.FTZ R23, R23, R3 ;  /* 0x0000000317177221 */ /* 0x004fe40000010000 */
[----:B------:R-:W-:-:S04]  /*68d0*/  FADD.FTZ R3, R25, R13 ;  /* 0x0000000d19037221 */ /* 0x000fc80000010000 */
[----:B------:R-:W-:-:S04]  /*68e0*/  FADD.FTZ R3, R3, R11 ;  /* 0x0000000b03037221 */ /* 0x000fc80000010000 */
[----:B------:R-:W-:Y:S02]  /*68f0*/  FADD.FTZ R3, R3, R9 ;  /* 0x0000000903037221 */ /* 0x000fe40000010000 */
[----:B------:R-:W-:Y:S02]  /*6900*/  FFMA.FTZ R19, R17, R16, R19 ;  /* 0x0000001011137223 */ /* 0x000fe40000010013 */
[----:B------:R-:W-:Y:S02]  /*6910*/  FADD.FTZ R3, R3, R7 ;  /* 0x0000000703037221 */ /* 0x000fe40000010000 */
[----:B------:R-:W-:Y:S02]  /*6920*/  FADD.FTZ R27, R27, R16 ;  /* 0x000000101b1b7221 */ /* 0x000fe40000010000 */
[----:B------:R-:W-:-:S03]  /*6930*/  FADD.FTZ R3, R3, R5 ;  /* 0x0000000503037221 */ /* 0x000fc60000010000 */
[----:B------:R0:W-:Y:S01]  /*6940*/  STL [R1+0x16c], R27 ;  /* 0x00016c1b01007387 */ /* 0x0001e20000100800 */
[----:B------:R-:W-:-:S03]  /*6950*/  FADD.FTZ R3, R3, R22 ;  /* 0x0000001603037221 */ /* 0x000fc60000010000 */
[----:B------:R0:W-:Y:S04]  /*6960*/  STL [R1+0x20c], R19 ;  /* 0x00020c1301007387 */ /* 0x0001e80000100800 */
[----:B------:R0:W-:Y:S01]  /*6970*/  STL [R1+0x3e8], R18 ;  /* 0x0003e81201007387 */ /* 0x0001e20000100800 */
[----:B------:R-:W-:-:S03]  /*6980*/  FADD.FTZ R3, R3, R21 ;  /* 0x0000001503037221 */ /* 0x000fc60000010000 */
        /* <DEDUP_REMOVED lines=14> */
.L_x_1049:
[----:B------:R-:W-:Y:S05]  /*6a70*/  BSYNC B1 ;  /* 0x0000000000017941 */ /* 0x000fea0003800000 */
.L_x_1048:
[----:B------:R-:W-:Y:S05]  /*6a80*/  BRA.DIV ~URZ, `(.L_x_1050) ;  /* 0x000069727f007947 */ /* 0x000fea000b800000 */
[----:B------:R-:W2:Y:S04]  /*6a90*/  LDL R2, [R1+0x320] ;  /* 0x0003200001027983 */ /* 0x000ea80000100800 */
[----:B0-2---:R0:W1:Y:S02]  /*6aa0*/  SHFL.BFLY PT, R17, R2, 0x1, 0x1f ;  /* 0x0c201f0002117f89 */ /* 0x00506400000e0000 */
.L_x_1081:
[----:B------:R-:W-:Y:S05]  /*6ab0*/  BRA.DIV ~URZ, `(.L_x_1051) ;  /* 0x000069c27f007947 */ /* 0x000fea000b800000 */
[----:B------:R-:W2:Y:S02]  /*6ac0*/  LDL.LU R3, [R1+0x320] ;  /* 0x0003200001037983 */ /* 0x000ea40000300800 */
[----:B012---:R-:W-:-:S02]  /*6ad0*/  FADD.FTZ R2, R17, R3 ;  /* 0x0000000311027221 */ /* 0x007fc40000010000 */
        /* <DEDUP_REMOVED lines=9> */
[----:B------:R-:W1:Y:S01]  /*6b70*/  SHFL.BFLY PT, R18, R2, 0x8, 0x1f ;  /* 0x0d001f0002127f89 */ /* 0x000e6200000e0000 */
[----:B0-----:R-:W-:-:S02]  /*6b80*/  FADD.FTZ R3, R3, R16 ;  /* 0x0000001003037221 */ /* 0x001fc40000010000 */
[----:B-1----:R-:W-:-:S03]  /*6b90*/  FADD.FTZ R18, R2, R18 ;  /* 0x0000001202127221 */ /* 0x002fc60000010000 */
[----:B------:R-:W0:Y:S04]  /*6ba0*/  SHFL.BFLY PT, R2, R3, 0x8, 0x1f ;  /* 0x0d001f0003027f89 */ /* 0x000e2800000e0000 */
[----:B------:R1:W2:Y:S01]  /*6bb0*/  SHFL.BFLY PT, R19, R18, 0x10, 0x1f ;  /* 0x0e001f0012137f89 */ /* 0x0002a200000e0000 */
[----:B0-----:R-:W-:-:S05]  /*6bc0*/  FADD.FTZ R17, R3, R2 ;  /* 0x0000000203117221 */ /* 0x001fca0000010000 */
[----:B------:R1:W0:Y:S02]  /*6bd0*/  SHFL.BFLY PT, R2, R17, 0x10, 0x1f ;  /* 0x0e001f0011027f89 */ /* 0x00022400000e0000 */
.L_x_1082:
        /* <DEDUP_REMOVED lines=114> */
.L_x_1053:
[----:B------:R-:W-:Y:S05]  /*7300*/  BSYNC B1 ;  /* 0x0000000000017941 */ /* 0x000fea0003800000 */
.L_x_1052:
        /* <DEDUP_REMOVED lines=107> */
.L_x_1055:
[----:B------:R-:W-:Y:S05]  /*79c0*/  BSYNC B1 ;  /* 0x0000000000017941 */ /* 0x000fea0003800000 */
.L_x_1054:
        /* <DEDUP_REMOVED lines=107> */
.L_x_1057:
[----:B------:R-:W-:Y:S05]  /*8080*/  BSYNC B1 ;  /* 0x0000000000017941 */ /* 0x000fea0003800000 */
.L_x_1056:
        /* <DEDUP_REMOVED lines=107> */
.L_x_1059:
[----:B------:R-:W-:Y:S05]  /*8740*/  BSYNC B1 ;  /* 0x0000000000017941 */ /* 0x000fea0003800000 */
.L_x_1058:
        /* <DEDUP_REMOVED lines=18> */
[----:B------:R0:W-:Y:S04]  /*8870*/  STL [R1+0x5dc], R25 ;  /* 0x0005dc1901007387 */ /* 0x0001e80000100800 */
[----:B-----5:R1:W-:Y:S04]  /*8880*/  STL [R1+0x5d8], R9 ;  /* 0x0005d80901007387 */ /* 0x0203e80000100800 */
[----:B------:R0:W-:Y:S04]  /*8890*/  STL [R1+0x5d4], R8 ;  /* 0x0005d40801007387 */ /* 0x0001e80000100800 */
[----:B------:R0:W-:Y:S04]  /*88a0*/  STL [R1+0x5d0], R11 ;  /* 0x0005d00b01007387 */ /* 0x0001e80000100800 */
[----:B------:R-:W4:Y:S04]  /*88b0*/  LDL R29, [R1+0x478] ;  /* 0x00047800011d7983 */ /* 0x000f280000100800 */
[----:B------:R-:W4:Y:S04]  /*88c0*/  LDL R27, [R1+0x464] ;  /* 0x00046400011b7983 */ /* 0x000f280000100800 */
[----:B0-----:R-:W4:Y:S04]  /*88d0*/  LDL R25, [R1+0x450] ;  /* 0x0004500001197983 */ /* 0x001f280000100800 */
[----:B------:R-:W4:Y:S04]  /*88e0*/  LDL R24, [R1+0x43c] ;  /* 0x00043c0001187983 */ /* 0x000f280000100800 */
[----:B-1----:R-:W4:Y:S04]  /*88f0*/  LDL R9, [R1+0x3fc] ;  /* 0x0003fc0001097983 */ /* 0x002f280000100800 */
        /* <DEDUP_REMOVED lines=14> */
[----:B------:R-:W-:-:S03]  /*89e0*/  FADD.FTZ R16, R27, -R17 ;  /* 0x800000111b107221 */ /* 0x000fc60000010000 */
[----:B------:R-:W4:Y:S01]  /*89f0*/  LDL R27, [R1+0x29c] ;  /* 0x00029c00011b7983 */ /* 0x000f220000100800 */
[----:B------:R-:W-:-:S03]  /*8a00*/  FADD.FTZ R17, R25, -R18 ;  /* 0x8000001219117221 */ /* 0x000fc60000010000 */
[----:B------:R-:W2:Y:S01]  /*8a10*/  LDL R25, [R1+0x2a0] ;  /* 0x0002a00001197983 */ /* 0x000ea20000100800 */
[----:B------:R-:W-:Y:S02]  /*8a20*/  FADD.FTZ R18, R24, -R19 ;  /* 0x8000001318127221 */ /* 0x000fe40000010000 */
[----:B------:R-:W-:Y:S02]  /*8a30*/  FADD.FTZ R24, R9, -R21 ;  /* 0x8000001509187221 */ /* 0x000fe40000010000 */
[----:B------:R-:W3:Y:S01]  /*8a40*/  LDL R9, [R1+0x2a4] ;  /* 0x0002a40001097983 */ /* 0x000ee20000100800 */
[----:B------:R-:W-:Y:S02]  /*8a50*/  FADD.FTZ R20, R23, -R20 ;  /* 0x8000001417147221 */ /* 0x000fe40000010000 */
[----:B------:R-:W-:Y:S02]  /*8a60*/  FADD.FTZ R23, R8, -R2 ;  /* 0x8000000208177221 */ /* 0x000fe40000010000 */
[----:B------:R-:W4:Y:S01]  /*8a70*/  LDL R8, [R1+0x2a8] ;  /* 0x0002a80001087983 */ /* 0x000f220000100800 */
[----:B------:R-:W-:-:S03]  /*8a80*/  FADD.FTZ R22, R11, -R22 ;  /* 0x800000160b167221 */ /* 0x000fc60000010000 */
[----:B------:R-:W4:Y:S01]  /*8a90*/  LDL R11, [R1+0x2ac] ;  /* 0x0002ac00010b7983 */ /* 0x000f220000100800 */
[C---:B------:R-:W-:Y:S02]  /*8aa0*/  FMUL.FTZ R19, R0.reuse, R3 ;  /* 0x0000000300137220 */ /* 0x040fe40000410000 */
[C---:B------:R-:W-:Y:S02]  /*8ab0*/  FMUL.FTZ R21, R0.reuse, R16 ;  /* 0x0000001000157220 */ /* 0x040fe40000410000 */
[C---:B------:R-:W-:Y:S02]  /*8ac0*/  FMUL.FTZ R2, R0.reuse, R20 ;  /* 0x0000001400027220 */ /* 0x040fe40000410000 */
[C---:B------:R-:W-:Y:S02]  /*8ad0*/  FMUL.FTZ R17, R0.reuse, R17 ;  /* 0x0000001100117220 */ /* 0x040fe40000410000 */
[C---:B------:R-:W-:Y:S02]  /*8ae0*/  FMUL.FTZ R16, R0.reuse, R18 ;  /* 0x0000001200107220 */ /* 0x040fe40000410000 */
[----:B------:R-:W-:-:S02]  /*8af0*/  FMUL.FTZ R3, R0, R22 ;  /* 0x0000001600037220 */ /* 0x000fc40000410000 */
[C---:B------:R-:W-:Y:S01]  /*8b00*/  FMUL.FTZ R20, R0.reuse, R24 ;  /* 0x0000001800147220 */ /* 0x040fe20000410000 */
[----:B------:R-:W4:Y:S01]  /*8b10*/  LDL R22, [R1+0x294] ;  /* 0x0002940001167983 */ /* 0x000f220000100800 */
[----:B------:R-:W-:-:S03]  /*8b20*/  FMUL.FTZ R0, R0, R23 ;  /* 0x0000001700007220 */ /* 0x000fc60000410000 */
[----:B------:R-:W4:Y:S01]  /*8b30*/  LDL R23, [R1+0x290] ;  /* 0x0002900001177983 */ /* 0x000f220000100800 */
[----:B------:R-:W-:-:S04]  /*8b40*/  ISETP.NE.U32.AND P4, PT, RZ, c[0x0][0x218], PT ;  /* 0x00008600ff007a0c */ /* 0x000fc80003f85070 */
[----:B------:R-:W-:-:S13]  /*8b50*/  ISETP.NE.AND.EX P4, PT, RZ, c[0x0][0x21c], PT, P4 ;  /* 0x00008700ff007a0c */ /* 0x000fda0003f85340 */
[----:B--2---:R-:W-:Y:S02]  /*8b60*/  @P4 FADD.FTZ R19, R25, R19 ;  /* 0x0000001319134221 */ /* 0x004fe40000010000 */
[----:B------:R0:W2:Y:S01]  /*8b70*/  LDL.LU R25, [R1+0x5dc] ;  /* 0x0005dc0001197983 */ /* 0x0000a20000300800 */
[----:B---3--:R-:W-:-:S03]  /*8b80*/  @P4 FADD.FTZ R21, R9, R21 ;  /* 0x0000001509154221 */ /* 0x008fc60000010000 */
[----:B------:R-:W3:Y:S01]  /*8b90*/  LDL.LU R9, [R1+0x5d8] ;  /* 0x0005d80001097983 */ /* 0x000ee20000300800 */
[----:B----4-:R-:W-:-:S03]  /*8ba0*/  @P4 FADD.FTZ R17, R8, R17 ;  /* 0x0000001108114221 */ /* 0x010fc60000010000 */
[----:B------:R-:W4:Y:S01]  /*8bb0*/  LDL.LU R8, [R1+0x5d4] ;  /* 0x0005d40001087983 */ /* 0x000f220000300800 */
[----:B------:R-:W-:-:S03]  /*8bc0*/  @P4 FADD.FTZ R16, R11, R16 ;  /* 0x000000100b104221 */ /* 0x000fc60000010000 */
[----:B------:R-:W4:Y:S01]  /*8bd0*/  LDL.LU R11, [R1+0x5d0] ;  /* 0x0005d000010b7983 */ /* 0x000f220000300800 */
[----:B------:R-:W-:Y:S02]  /*8be0*/  @P4 FADD.FTZ R20, R29, R20 ;  /* 0x000000141d144221 */ /* 0x000fe40000010000 */
[----:B------:R-:W-:Y:S02]  /*8bf0*/  @P4 FADD.FTZ R0, R27, R0 ;  /* 0x000000001b004221 */ /* 0x000fe40000010000 */
[----:B------:R-:W-:Y:S02]  /*8c00*/  @P4 FADD.FTZ R3, R22, R3 ;  /* 0x0000000316034221 */ /* 0x000fe40000010000 */
[----:B------:R-:W-:Y:S01]  /*8c10*/  @P4 FADD.FTZ R2, R23, R2 ;  /* 0x0000000217024221 */ /* 0x000fe20000010000 */
[----:B------:R-:W-:-:S04]  /*8c20*/  ISETP.NE.U32.AND P4, PT, RZ, c[0x0][0x250], PT ;  /* 0x00009400ff007a0c */ /* 0x000fc80003f85070 */
[----:B------:R-:W-:Y:S02]  /*8c30*/  ISETP.NE.AND.EX P4, PT, RZ, c[0x0][0x254], PT, P4 ;  /* 0x00009500ff007a0c */ /* 0x000fe40003f85340 */
[----:B------:R-:W-:-:S04]  /*8c40*/  ISETP.NE.U32.AND P5, PT, RZ, c[0x0][0x258], PT ;  /* 0x00009600ff007a0c */ /* 0x000fc80003fa5070 */
[----:B------:R-:W-:-:S07]  /*8c50*/  ISETP.NE.AND.EX P5, PT, RZ, c[0x0][0x25c], PT, P5 ;  /* 0x00009700ff007a0c */ /* 0x000fce0003fa5350 */
[----:B------:R-:W-:Y:S02]  /*8c60*/  @P4 F2FP.BF16.PACK_AB R18, RZ, R2 ;  /* 0x00000002ff12423e */ /* 0x000fe400000010ff */
[----:B------:R-:W-:Y:S02]  /*8c70*/  SEL R4, R2, R4, P5 ;  /* 0x0000000402047207 */ /* 0x000fe40002800000 */
[----:B------:R-:W-:Y:S02]  /*8c80*/  @P4 PRMT R10, R18, 0x7610, R10 ;  /* 0x00007610120a4816 */ /* 0x000fe4000000000a */
[----:B------:R-:W-:Y:S02]  /*8c90*/  F2FP.BF16.PACK_AB R18, R3, R2 ;  /* 0x000000020312723e */ /* 0x000fe400000010ff */
[----:B------:R-:W-:Y:S02]  /*8ca0*/  @P4 F2FP.BF16.PACK_AB R2, RZ, R17 ;  /* 0x00000011ff02423e */ /* 0x000fe400000010ff */
[----:B------:R-:W-:-:S02]  /*8cb0*/  @P5 MOV R22, 0x20 ;  /* 0x0000002000165802 */ /* 0x000fc40000000f00 */
[----:B------:R-:W-:Y:S02]  /*8cc0*/  SEL R12, R19, R12, P5 ;  /* 0x0000000c130c7207 */ /* 0x000fe40002800000 */
[----:B------:R-:W-:Y:S01]  /*8cd0*/  SEL R13, R21, R13, P5 ;  /* 0x0000000d150d7207 */ /* 0x000fe20002800000 */
[----:B------:R-:W-:Y:S01]  /*8ce0*/  @P5 IMAD.WIDE.U32 R22, R28, R22, c[0x0][0x258] ;  /* 0x000096001c165625 */ /* 0x000fe200078e0016 */
[----:B------:R-:W-:Y:S02]  /*8cf0*/  SEL R14, R17, R14, P5 ;  /* 0x0000000e110e7207 */ /* 0x000fe40002800000 */
[----:B------:R-:W-:Y:S02]  /*8d00*/  SEL R15, R16, R15, P5 ;  /* 0x0000000f100f7207 */ /* 0x000fe40002800000 */
[----:B------:R-:W-:Y:S02]  /*8d10*/  SEL R5, R3, R5, P5 ;  /* 0x0000000503057207 */ /* 0x000fe40002800000 */
[----:B------:R-:W-:-:S02]  /*8d20*/  SEL R6, R20, R6, P5 ;  /* 0x0000000614067207 */ /* 0x000fc40002800000 */
[----:B------:R-:W-:Y:S01]  /*8d30*/  SEL R7, R0, R7, P5 ;  /* 0x0000000700077207 */ /* 0x000fe20002800000 */
[----:B------:R-:W-:Y:S01]  /*8d40*/  @P5 STG.E.128 [R22.64], R12 ;  /* 0x0000000c16005986 */ /* 0x000fe2000c101d04 */
[----:B------:R-:W-:-:S03]  /*8d50*/  F2FP.BF16.PACK_AB R17, R16, R17 ;  /* 0x000000111011723e */ /* 0x000fc600000010ff */
[----:B------:R1:W-:Y:S01]  /*8d60*/  @P5 STG.E.128 [R22.64+0x10], R4 ;  /* 0x0000100416005986 */ /* 0x0003e2000c101d04 */
[----:B------:R-:W-:Y:S02]  /*8d70*/  @P4 F2FP.BF16.PACK_AB R26, RZ, R3 ;  /* 0x00000003ff1a423e */ /* 0x000fe400000010ff */
[----:B------:R-:W-:Y:S02]  /*8d80*/  @P4 F2FP.BF16.PACK_AB R24, RZ, R21 ;  /* 0x00000015ff18423e */ /* 0x000fe400000010ff */
[----:B------:R-:W-:Y:S02]  /*8d90*/  @P4 PRMT R10, R10, 0x5410, R26 ;  /* 0x000054100a0a4816 */ /* 0x000fe4000000001a */
[----:B-1----:R-:W-:Y:S02]  /*8da0*/  @P4 F2FP.BF16.PACK_AB R23, RZ, R16 ;  /* 0x00000010ff17423e */ /* 0x002fe400000010ff */
[----:B------:R-:W-:Y:S02]  /*8db0*/  F2FP.BF16.PACK_AB R16, R21, R19 ;  /* 0x000000131510723e */ /* 0x000fe400000010ff */
[----:B------:R-:W-:-:S02]  /*8dc0*/  @P4 F2FP.BF16.PACK_AB R21, RZ, R20 ;  /* 0x00000014ff15423e */ /* 0x000fc400000010ff */
[----:B------:R-:W-:Y:S02]  /*8dd0*/  @P4 F2FP.BF16.PACK_AB R22, RZ, R0 ;  /* 0x00000000ff16423e */ /* 0x000fe400000010ff */
[----:B---3--:R-:W-:Y:S01]  /*8de0*/  @P4 PRMT R9, R2, 0x7610, R9 ;  /* 0x0000761002094816 */ /* 0x008fe20000000009 */
[----:B------:R-:W-:Y:S01]  /*8df0*/  HFMA2.MMA R2, -RZ, RZ, 0, 9.5367431640625e-07 ;  /* 0x00000010ff027435 */ /* 0x000fe200000001ff */
[----:B--2---:R-:W-:Y:S02]  /*8e00*/  @P4 F2FP.BF16.PACK_AB R25, RZ, R19 ;  /* 0x00000013ff19423e */ /* 0x004fe400000010ff */
[----:B------:R-:W-:-:S07]  /*8e10*/  F2FP.BF16.PACK_AB R19, R0, R20 ;  /* 0x000000140013723e */ /* 0x000fce00000010ff */
[----:B------:R-:W-:Y:S01]  /*8e20*/  IMAD.WIDE.U32 R2, R28, R2, c[0x0][0x248] ;  /* 0x000092001c027625 */ /* 0x000fe200078e0002 */
[----:B----4-:R-:W-:Y:S02]  /*8e30*/  @P4 PRMT R8, R25, 0x7610, R8 ;  /* 0x0000761019084816 */ /* 0x010fe40000000008 */
[----:B------:R-:W-:Y:S02]  /*8e40*/  @P4 PRMT R11, R21, 0x7610, R11 ;  /* 0x00007610150b4816 */ /* 0x000fe4000000000b */
[----:B------:R1:W-:Y:S01]  /*8e50*/  STG.E.128 [R2.64], R16 ;  /* 0x0000001002007986 */ /* 0x0003e2000c101d04 */
[----:B------:R-:W-:Y:S02]  /*8e60*/  @P4 PRMT R9, R9, 0x5410, R23 ;  /* 0x0000541009094816 */ /* 0x000fe40000000017 */
[----:B------:R-:W-:Y:S02]  /*8e70*/  @P4 PRMT R8, R8, 0x5410, R24 ;  /* 0x0000541008084816 */ /* 0x000fe40000000018 */
[----:B------:R-:W-:-:S02]  /*8e80*/  @P4 PRMT R11, R11, 0x5410, R22 ;  /* 0x000054100b0b4816 */ /* 0x000fc40000000016 */
[----:B-1----:R-:W-:-:S04]  /*8e90*/  @P4 LEA R2, P5, R28, c[0x0][0x250], 0x4 ;  /* 0x000094001c024a11 */ /* 0x002fc800078a20ff */
[----:B------:R-:W-:-:S05]  /*8ea0*/  @P4 LEA.HI.X R3, R28, c[0x0][0x254], RZ, 0x4, P5 ;  /* 0x000095001c034a11 */ /* 0x000fca00028f24ff */
[----:B------:R0:W-:Y:S04]  /*8eb0*/  @P4 STG.E.128 [R2.64], R8 ;  /* 0x0000000802004986 */ /* 0x0001e8000c101d04 */
.L_x_1061:
[----:B------:R-:W-:Y:S05]  /*8ec0*/  BSYNC B1 ;  /* 0x0000000000017941 */ /* 0x000fea0003800000 */
.L_x_1060:
[----:B0-----:R-:W2:Y:S01]  /*8ed0*/  LDL.LU R2, [R1+0x340] ;  /* 0x0003400001027983 */ /* 0x001ea20000300800 */
[----:B-----5:R-:W-:-:S04]  /*8ee0*/  MOV R0, c[0x0][0x160] ;  /* 0x0000580000007a02 */ /* 0x020fc80000000f00 */
[----:B--2---:R-:W-:-:S04]  /*8ef0*/  LEA R2, R0, R2, 0x2 ;  /* 0x0000000200027211 */ /* 0x004fc800078e10ff */
[----:B------:R-:W-:Y:S01]  /*8f00*/  ISETP.GE.AND P4, PT, R2, c[0x0][0x164], PT ;  /* 0x0000590002007a0c */ /* 0x000fe20003f86270 */
[----:B------:R0:W-:-:S12]  /*8f10*/  STL [R1+0x340], R2 ;  /* 0x0003400201007387 */ /* 0x0001d80000100800 */
[----:B0-----:R-:W-:Y:S01]  /*8f20*/  @P4 CALL.REL.NOINC `(.L_x_1039) ;  /* 0x0000001000004944 */ /* 0x001fe20003c00000 */
[----:B------:R-:W-:Y:S05]  /*8f30*/  BRA `(.L_x_1062) ;  /* 0xffff862000007947 */ /* 0x000fea000383ffff */
.L_x_1039:
[----:B0-----:R-:W-:Y:S05]  /*8f40*/  BSYNC B0 ;  /* 0x0000000000007941 */ /* 0x001fea0003800000 */
.L_x_1038:
[----:B------:R-:W2:Y:S04]  /*8f50*/  LDL.LU.64 R12, [R1+0x1a0] ;  /* 0x0001a000010c7983 */ /* 0x000ea80000300a00 */
        /* <DEDUP_REMOVED lines=30> */
[----:B------:R-:W5:Y:S04]  /*9140*/  LDL.LU.64 R20, [R1+0x170] ;  /* 0x0001700001147983 */ /* 0x000f680000300a00 */
[----:B------:R-:W5:Y:S04]  /*9150*/  LDL.LU.64 R22, [R1+0x178] ;  /* 0x0001780001167983 */ /* 0x000f680000300a00 */
        /* <DEDUP_REMOVED lines=20> */
[----:B-----5:R-:W-:Y:S04]  /*92a0*/  STS.128 [R0+0x1000], R20 ;  /* 0x0010001400007388 */ /* 0x020fe80000000c00 */
        /* <DEDUP_REMOVED lines=20> */
[----:B-----5:R-:W-:Y:S02]  /*93f0*/  FADD.FTZ R10, R3, R10 ;  /* 0x0000000a030a7221 */ /* 0x020fe40000010000 */
        /* <DEDUP_REMOVED lines=82> */
[----:B------:R-:W5:Y:S04]  /*9920*/  LDL.LU.64 R12, [R1+0x210] ;  /* 0x00021000010c7983 */ /* 0x000f680000300a00 */
[----:B------:R-:W5:Y:S04]  /*9930*/  LDL.LU.64 R14, [R1+0x218] ;  /* 0x00021800010e7983 */ /* 0x000f680000300a00 */
        /* <DEDUP_REMOVED lines=29> */
[----:B-----5:R-:W-:Y:S04]  /*9b10*/  STS.128 [R0+0x1000], R12 ;  /* 0x0010000c00007388 */ /* 0x020fe80000000c00 */
        /* <DEDUP_REMOVED lines=9> */
[----:B------:R-:W5:Y:S04]  /*9bb0*/  LDS R2, [R25.X4+0x1600] ;  /* 0x0016000019027984 */ /* 0x000f680000004800 */
        /* <DEDUP_REMOVED lines=10> */
[----:B-----5:R-:W-:Y:S04]  /*9c60*/  STL [R1+0x4], R2 ;  /* 0x0000040201007387 */ /* 0x020fe80000100800 */
        /* <DEDUP_REMOVED lines=119> */
[----:B------:R-:W3:Y:S04]  /*a3e0*/  LDL.LU.64 R20, [R1+0x688] ;  /* 0x0006880001147983 */ /* 0x000ee80000300a00 */
[----:B------:R-:W4:Y:S04]  /*a3f0*/  LDL.LU R19, [R1+0x684] ;  /* 0x0006840001137983 */ /* 0x000f280000300800 */
[----:B------:R-:W5:Y:S04]  /*a400*/  LDL.LU R16, [R1+0x680] ;  /* 0x0006800001107983 */ /* 0x000f680000300800 */
        /* <DEDUP_REMOVED lines=50> */
[----:B-----5:R-:W-:Y:S04]  /*a730*/  STL [R1+0x600], R16 ;  /* 0x0006001001007387 */ /* 0x020fe80000100800 */
        /* <DEDUP_REMOVED lines=45> */
[----:B------:R-:W5:Y:S04]  /*aa10*/  LDL.LU.64 R8, [R1+0xd0] ;  /* 0x0000d00001087983 */ /* 0x000f680000300a00 */
[----:B------:R-:W5:Y:S04]  /*aa20*/  LDL.LU.64 R10, [R1+0xd8] ;  /* 0x0000d800010a7983 */ /* 0x000f680000300a00 */
        /* <DEDUP_REMOVED lines=32> */
[----:B-----5:R-:W-:Y:S04]  /*ac30*/  STS.128 [R0+0x1000], R8 ;  /* 0x0010000800007388 */ /* 0x020fe80000000c00 */
[----:B--2---:R0:W-:Y:S04]  /*ac40*/  STS.128 [R0+0xc00], R16 ;  /* 0x000c001000007388 */ /* 0x0041e80000000c00 */
[----:B0-----:R-:W2:Y:S04]  /*ac50*/  LDL.LU.64 R18, [R1+0x608] ;  /* 0x0006080001127983 */ /* 0x001ea80000300a00 */
[----:B------:R-:W4:Y:S04]  /*ac60*/  LDL.LU R16, [R1+0x600] ;  /* 0x0006000001107983 */ /* 0x000f280000300800 */
[----:B------:R-:W5:Y:S04]  /*ac70*/  LDL.LU.64 R6, [R1+0x5f8] ;  /* 0x0005f80001067983 */ /* 0x000f680000300a00 */
[----:B------:R-:W5:Y:S04]  /*ac80*/  LDL.LU.64 R4, [R1+0x5f0] ;  /* 0x0005f00001047983 */ /* 0x000f680000300a00 */
[----:B------:R-:W5:Y:S04]  /*ac90*/  LDL.LU.64 R10, [R1+0x5e8] ;  /* 0x0005e800010a7983 */ /* 0x000f680000300a00 */
[----:B---3--:R0:W-:Y:S04]  /*aca0*/  STS.128 [R0+0x1010], R12 ;  /* 0x0010100c00007388 */ /* 0x0081e80000000c00 */
[----:B------:R-:W3:Y:S04]  /*acb0*/  LDL.LU.64 R8, [R1+0x5e0] ;  /* 0x0005e00001087983 */ /* 0x000ee80000300a00 */
[----:B------:R-:W-:Y:S06]  /*acc0*/  BAR.SYNC.DEFER_BLOCKING 0x0 ;  /* 0x0000000000007b1d */ /* 0x000fec0000010000 */
[----:B0-----:R-:W3:Y:S04]  /*acd0*/  LDL.LU R14, [R1+0x5dc] ;  /* 0x0005dc00010e7983 */ /* 0x001ee80000300800 */
[----:B------:R-:W3:Y:S04]  /*ace0*/  LDL.LU R12, [R1+0x5d8] ;  /* 0x0005d800010c7983 */ /* 0x000ee80000300800 */
[----:B------:R-:W-:Y:S04]  /*acf0*/  LDS R17, [R25.X4] ;  /* 0x0000000019117984 */ /* 0x000fe80000004800 */
[----:B------:R-:W-:Y:S04]  /*ad00*/  LDS R13, [R25.X4+0x400] ;  /* 0x00040000190d7984 */ /* 0x000fe80000004800 */
[----:B------:R-:W-:Y:S01]  /*ad10*/  LDS R15, [R25.X4+0x1800] ;  /* 0x00180000190f7984 */ /* 0x000fe20000004800 */
[----:B--2---:R-:W-:-:S02]  /*ad20*/  FADD.FTZ R19, RZ, R19 ;  /* 0x00000013ff137221 */ /* 0x004fc40000010000 */
[----:B----4-:R-:W-:Y:S02]  /*ad30*/  FADD.FTZ R0, RZ, R16 ;  /* 0x00000010ff007221 */ /* 0x010fe40000010000 */
[----:B------:R-:W-:Y:S02]  /*ad40*/  LDS R16, [R25.X4+0x2800] ;  /* 0x0028000019107984 */ /* 0x000fe40000004800 */
[----:B------:R-:W-:Y:S02]  /*ad50*/  FADD.FTZ R0, R0, R26 ;  /* 0x0000001a00007221 */ /* 0x000fe40000010000 */
[----:B-----5:R-:W-:Y:S02]  /*ad60*/  FADD.FTZ R11, RZ, R11 ;  /* 0x0000000bff0b7221 */ /* 0x020fe40000010000 */
[----:B------:R-:W-:Y:S02]  /*ad70*/  FADD.FTZ R22, R10, R22 ;  /* 0x000000160a167221 */ /* 0x000fe40000010000 */
[----:B------:R-:W-:Y:S01]  /*ad80*/  FADD.FTZ R11, R11, R23 ;  /* 0x000000170b0b7221 */ /* 0x000fe20000010000 */
[----:B------:R-:W0:Y:S04]  /*ad90*/  LDS R10, [R25.X4+0x200] ;  /* 0x00020000190a7984 */ /* 0x000e280000004800 */
[----:B------:R-:W2:Y:S04]  /*ada0*/  LDL.LU R23, [R1+0x5d4] ;  /* 0x0005d40001177983 */ /* 0x000ea80000300800 */
[----:B------:R-:W4:Y:S01]  /*adb0*/  LDL.LU R26, [R1+0x5d0] ;  /* 0x0005d000011a7983 */ /* 0x000f220000300800 */
[----:B------:R-:W-:-:S02]  /*adc0*/  FADD.FTZ R20, R0, R20 ;  /* 0x0000001400147221 */ /* 0x000fc40000010000 */
[----:B------:R-:W-:Y:S02]  /*add0*/  FADD.FTZ R6, RZ, R6 ;  /* 0x00000006ff067221 */ /* 0x000fe40000010000 */
[----:B---3--:R-:W-:Y:S02]  /*ade0*/  FADD.FTZ R21, R14, R21 ;  /* 0x000000150e157221 */ /* 0x008fe40000010000 */
[----:B------:R-:W1:Y:S01]  /*adf0*/  LDS R14, [R25.X4+0x1600] ;  /* 0x00160000190e7984 */ /* 0x000e620000004800 */
[----:B------:R-:W-:Y:S02]  /*ae00*/  FADD.FTZ R27, R12, R27 ;  /* 0x0000001b0c1b7221 */ /* 0x000fe40000010000 */
[----:B--2---:R-:W-:Y:S01]  /*ae10*/  FADD.FTZ R11, R11, R23 ;  /* 0x000000170b0b7221 */ /* 0x004fe20000010000 */
[----:B------:R-:W2:Y:S01]  /*ae20*/  LDS R12, [R25.X4+0x1400] ;  /* 0x00140000190c7984 */ /* 0x000ea20000004800 */
[----:B----4-:R-:W-:-:S03]  /*ae30*/  FADD.FTZ R26, R19, R26 ;  /* 0x0000001a131a7221 */ /* 0x010fc60000010000 */
[----:B------:R-:W3:Y:S04]  /*ae40*/  LDS R25, [R25.X4+0x2a00] ;  /* 0x002a000019197984 */ /* 0x000ee80000004800 */
[----:B------:R-:W4:Y:S04]  /*ae50*/  LDL.LU R19, [R1+0x160] ;  /* 0x0001600001137983 */ /* 0x000f280000300800 */
[----:B------:R-:W5:Y:S04]  /*ae60*/  LDL.LU R23, [R1+0x14] ;  /* 0x0000140001177983 */ /* 0x000f680000300800 */
        /* <DEDUP_REMOVED lines=24> */
[----:B-----5:R-:W-:Y:S01]  /*aff0*/  FADD.FTZ R0, R0, R23 ;  /* 0x0000001700007221 */ /* 0x020fe20000010000 */
        /* <DEDUP_REMOVED lines=52> */
.L_x_1064:
[----:B------:R-:W-:Y:S05]  /*b340*/  BSYNC B0 ;  /* 0x0000000000007941 */ /* 0x000fea0003800000 */
.L_x_1063:
        /* <DEDUP_REMOVED lines=22> */
.L_x_1066:
[----:B------:R-:W-:Y:S05]  /*b4b0*/  BSYNC B0 ;  /* 0x0000000000007941 */ /* 0x000fea0003800000 */
.L_x_1065:
        /* <DEDUP_REMOVED lines=22> */
.L_x_1068:
[----:B------:R-:W-:Y:S05]  /*b620*/  BSYNC B0 ;  /* 0x0000000000007941 */ /* 0x000fea0003800000 */
.L_x_1067:
        /* <DEDUP_REMOVED lines=332> */
.L_x_1070:
[----:B------:R-:W-:Y:S05]  /*caf0*/  BSYNC B0 ;  /* 0x0000000000007941 */ /* 0x000fea0003800000 */
.L_x_1069:
        /* <DEDUP_REMOVED lines=25> */
.L_x_1072:
[----:B------:R-:W-:Y:S05]  /*cc90*/  BSYNC B0 ;  /* 0x0000000000007941 */ /* 0x000fea0003800000 */
.L_x_1071:
        /* <DEDUP_REMOVED lines=24> */
.L_x_1074:
[----:B------:R-:W-:Y:S05]  /*ce20*/  BSYNC B0 ;  /* 0x0000000000007941 */ /* 0x000fea0003800000 */
.L_x_1073:
        /* <DEDUP_REMOVED lines=25> */
.L_x_1076:
[----:B------:R-:W-:Y:S05]  /*cfc0*/  BSYNC B0 ;  /* 0x0000000000007941 */ /* 0x000fea0003800000 */
.L_x_1075:
        /* <DEDUP_REMOVED lines=25> */
.L_x_1078:
[----:B------:R-:W-:Y:S05]  /*d160*/  BSYNC B0 ;  /* 0x0000000000007941 */ /* 0x000fea0003800000 */
.L_x_1077:
        /* <DEDUP_REMOVED lines=25> */
.L_x_1080:
[----:B------:R-:W-:Y:S05]  /*d300*/  BSYNC B0 ;  /* 0x0000000000007941 */ /* 0x000fea0003800000 */
.L_x_1079:
        /* <DEDUP_REMOVED lines=15> */
.L_x_1050:
[----:B------:R1:W5:Y:S01]  /*d400*/  LDL R16, [R1+0x320] ;  /* 0x0003200001107983 */ /* 0x0003620000100800 */
[----:B0-----:R-:W-:Y:S01]  /*d410*/  HFMA2.MMA R3, -RZ, RZ, 0, 5.9604644775390625e-08 ;  /* 0x00000001ff037435 */ /* 0x001fe200000001ff */
[----:B------:R-:W-:-:S02]  /*d420*/  MOV R21, 0x1f ;  /* 0x0000001f00157802 */ /* 0x000fc40000000f00 */
[----:B------:R-:W-:Y:S02]  /*d430*/  MOV R20, 0xffffffff ;  /* 0xffffffff00147802 */ /* 0x000fe40000000f00 */
[----:B------:R-:W-:Y:S02]  /*d440*/  MOV R2, 0xd460 ;  /* 0x0000d46000027802 */ /* 0x000fe40000000f00 */
[----:B-1---5:R-:W-:Y:S05]  /*d450*/  CALL.REL.NOINC `($__internal_48_$__cuda_sm70_shflsync_bfly_p) ;  /* 0x0000047000007944 */ /* 0x022fea0003c00000 */
[----:B-1----:R-:W-:Y:S01]  /*d460*/  MOV R17, R16 ;  /* 0x0000001000117202 */ /* 0x002fe20000000f00 */
[----:B------:R-:W-:Y:S05]  /*d470*/  BRA `(.L_x_1081) ;  /* 0xffff963000007947 */ /* 0x000fea000383ffff */
.L_x_1051:
[----:B------:R-:W-:Y:S01]  /*d480*/  HFMA2.MMA R3, -RZ, RZ, 0, 5.9604644775390625e-08 ;  /* 0x00000001ff037435 */ /* 0x000fe200000001ff */
[----:B------:R-:W-:Y:S02]  /*d490*/  MOV R16, R29 ;  /* 0x0000001d00107202 */ /* 0x000fe40000000f00 */
[----:B------:R-:W-:Y:S02]  /*d4a0*/  MOV R21, 0x1f ;  /* 0x0000001f00157802 */ /* 0x000fe40000000f00 */
[----:B------:R-:W-:Y:S02]  /*d4b0*/  MOV R20, 0xffffffff ;  /* 0xffffffff00147802 */ /* 0x000fe40000000f00 */
[----:B0-----:R-:W-:-:S02]  /*d4c0*/  MOV R2, 0xd4e0 ;  /* 0x0000d4e000027802 */ /* 0x001fc40000000f00 */
[----:B-1---5:R-:W-:Y:S05]  /*d4d0*/  CALL.REL.NOINC `($__internal_48_$__cuda_sm70_shflsync_bfly_p) ;  /* 0x000003f000007944 */ /* 0x022fea0003c00000 */
[----:B------:R-:W2:Y:S01]  /*d4e0*/  LDL.LU R2, [R1+0x320] ;  /* 0x0003200001027983 */ /* 0x000ea20000300800 */
[----:B------:R-:W-:Y:S01]  /*d4f0*/  HFMA2.MMA R3, -RZ, RZ, 0, 1.1920928955078125e-07 ;  /* 0x00000002ff037435 */ /* 0x000fe200000001ff */
[----:B------:R-:W-:-:S02]  /*d500*/  MOV R21, 0x1f ;  /* 0x0000001f00157802 */ /* 0x000fc40000000f00 */
[----:B------:R-:W-:Y:S01]  /*d510*/  MOV R20, 0xffffffff ;  /* 0xffffffff00147802 */ /* 0x000fe20000000f00 */
[----:B--2---:R-:W-:Y:S01]  /*d520*/  FADD.FTZ R18, R17, R2 ;  /* 0x0000000211127221 */ /* 0x004fe20000010000 */
[----:B------:R-:W-:Y:S01]  /*d530*/  MOV R2, 0xd570 ;  /* 0x0000d57000027802 */ /* 0x000fe20000000f00 */
[----:B-1----:R-:W-:-:S03]  /*d540*/  FADD.FTZ R17, R29, R16 ;  /* 0x000000101d117221 */ /* 0x002fc60000010000 */
[----:B------:R-:W-:Y:S02]  /*d550*/  MOV R16, R18 ;  /* 0x0000001200107202 */ /* 0x000fe40000000f00 */
[----:B------:R-:W-:Y:S05]  /*d560*/  CALL.REL.NOINC `($__internal_48_$__cuda_sm70_shflsync_bfly_p) ;  /* 0x0000036000007944 */ /* 0x000fea0003c00000 */
[----:B------:R-:W-:Y:S01]  /*d570*/  HFMA2.MMA R3, -RZ, RZ, 0, 1.1920928955078125e-07 ;  /* 0x00000002ff037435 */ /* 0x000fe200000001ff */
[----:B-1----:R-:W-:Y:S02]  /*d580*/  MOV R19, R16 ;  /* 0x0000001000137202 */ /* 0x002fe40000000f00 */
[----:B------:R-:W-:Y:S02]  /*d590*/  MOV R16, R17 ;  /* 0x0000001100107202 */ /* 0x000fe40000000f00 */
[----:B------:R-:W-:Y:S02]  /*d5a0*/  MOV R21, 0x1f ;  /* 0x0000001f00157802 */ /* 0x000fe40000000f00 */
[----:B------:R-:W-:Y:S02]  /*d5b0*/  MOV R20, 0xffffffff ;  /* 0xffffffff00147802 */ /* 0x000fe40000000f00 */
[----:B------:R-:W-:Y:S02]  /*d5c0*/  MOV R2, 0xd5e0 ;  /* 0x0000d5e000027802 */ /* 0x000fe40000000f00 */
[----:B------:R-:W-:Y:S05]  /*d5d0*/  CALL.REL.NOINC `($__internal_48_$__cuda_sm70_shflsync_bfly_p) ;  /* 0x000002f000007944 */ /* 0x000fea0003c00000 */
[----:B------:R-:W-:Y:S01]  /*d5e0*/  FADD.FTZ R18, R19, R18 ;  /* 0x0000001213127221 */ /* 0x000fe20000010000 */
[----:B------:R-:W-:Y:S01]  /*d5f0*/  HFMA2.MMA R3, -RZ, RZ, 0, 2.384185791015625e-07 ;  /* 0x00000004ff037435 */ /* 0x000fe200000001ff */
[----:B-1----:R-:W-:Y:S01]  /*d600*/  FADD.FTZ R17, R17, R16 ;  /* 0x0000001011117221 */ /* 0x002fe20000010000 */
[----:B------:R-:W-:-:S02]  /*d610*/  MOV R21, 0x1f ;  /* 0x0000001f00157802 */ /* 0x000fc40000000f00 */
[----:B------:R-:W-:Y:S02]  /*d620*/  MOV R20, 0xffffffff ;  /* 0xffffffff00147802 */ /* 0x000fe40000000f00 */
[----:B------:R-:W-:Y:S02]  /*d630*/  MOV R16, R18 ;  /* 0x0000001200107202 */ /* 0x000fe40000000f00 */
[----:B------:R-:W-:Y:S02]  /*d640*/  MOV R2, 0xd660 ;  /* 0x0000d66000027802 */ /* 0x000fe40000000f00 */
[----:B------:R-:W-:Y:S05]  /*d650*/  CALL.REL.NOINC `($__internal_48_$__cuda_sm70_shflsync_bfly_p) ;  /* 0x0000027000007944 */ /* 0x000fea0003c00000 */
[----:B------:R-:W-:Y:S01]  /*d660*/  HFMA2.MMA R3, -RZ, RZ, 0, 2.384185791015625e-07 ;  /* 0x00000004ff037435 */ /* 0x000fe200000001ff */
[----:B-1----:R-:W-:Y:S02]  /*d670*/  MOV R19, R16 ;  /* 0x0000001000137202 */ /* 0x002fe40000000f00 */
[----:B------:R-:W-:Y:S02]  /*d680*/  MOV R16, R17 ;  /* 0x0000001100107202 */ /* 0x000fe40000000f00 */
[----:B------:R-:W-:Y:S02]  /*d690*/  MOV R21, 0x1f ;  /* 0x0000001f00157802 */ /* 0x000fe40000000f00 */
[----:B------:R-:W-:-:S02]  /*d6a0*/  MOV R20, 0xffffffff ;  /* 0xffffffff00147802 */ /* 0x000fc40000000f00 */
[----:B------:R-:W-:Y:S02]  /*d6b0*/  MOV R2, 0xd6d0 ;  /* 0x0000d6d000027802 */ /* 0x000fe40000000f00 */
[----:B------:R-:W-:Y:S05]  /*d6c0*/  CALL.REL.NOINC `($__internal_48_$__cuda_sm70_shflsync_bfly_p) ;  /* 0x0000020000007944 */ /* 0x000fea0003c00000 */
[----:B------:R-:W-:Y:S01]  /*d6d0*/  FADD.FTZ R18, R19, R18 ;  /* 0x0000001213127221 */ /* 0x000fe20000010000 */
[----:B------:R-:W-:Y:S01]  /*d6e0*/  HFMA2.MMA R3, -RZ, RZ, 0, 4.76837158203125e-07 ;  /* 0x00000008ff037435 */ /* 0x000fe200000001ff */
[----:B-1----:R-:W-:Y:S01]  /*d6f0*/  FADD.FTZ R17, R17, R16 ;  /* 0x0000001011117221 */ /* 0x002fe20000010000 */
[----:B------:R-:W-:Y:S02]  /*d700*/  MOV R21, 0x1f ;  /* 0x0000001f00157802 */ /* 0x000fe40000000f00 */
[----:B------:R-:W-:Y:S02]  /*d710*/  MOV R20, 0xffffffff ;  /* 0xffffffff00147802 */ /* 0x000fe40000000f00 */
[----:B------:R-:W-:Y:S02]  /*d720*/  MOV R16, R18 ;  /* 0x0000001200107202 */ /* 0x000fe40000000f00 */
[----:B------:R-:W-:Y:S02]  /*d730*/  MOV R2, 0xd750 ;  /* 0x0000d75000027802 */ /* 0x000fe40000000f00 */
[----:B------:R-:W-:Y:S05]  /*d740*/  CALL.REL.NOINC `($__internal_48_$__cuda_sm70_shflsync_bfly_p) ;  /* 0x0000018000007944 */ /* 0x000fea0003c00000 */
[----:B------:R-:W-:Y:S01]  /*d750*/  HFMA2.MMA R3, -RZ, RZ, 0, 4.76837158203125e-07 ;  /* 0x00000008ff037435 */ /* 0x000fe200000001ff */
[----:B-1----:R-:W-:-:S02]  /*d760*/  MOV R19, R16 ;  /* 0x0000001000137202 */ /* 0x002fc40000000f00 */
[----:B------:R-:W-:Y:S02]  /*d770*/  MOV R16, R17 ;  /* 0x0000001100107202 */ /* 0x000fe40000000f00 */
[----:B------:R-:W-:Y:S02]  /*d780*/  MOV R21, 0x1f ;  /* 0x0000001f00157802 */ /* 0x000fe40000000f00 */
[----:B------:R-:W-:Y:S02]  /*d790*/  MOV R20, 0xffffffff ;  /* 0xffffffff00147802 */ /* 0x000fe40000000f00 */
[----:B------:R-:W-:Y:S02]  /*d7a0*/  MOV R2, 0xd7c0 ;  /* 0x0000d7c000027802 */ /* 0x000fe40000000f00 */
[----:B------:R-:W-:Y:S05]  /*d7b0*/  CALL.REL.NOINC `($__internal_48_$__cuda_sm70_shflsync_bfly_p) ;  /* 0x0000011000007944 */ /* 0x000fea0003c00000 */
[----:B------:R-:W-:Y:S01]  /*d7c0*/  FADD.FTZ R18, R19, R18 ;  /* 0x0000001213127221 */ /* 0x000fe20000010000 */
[----:B------:R-:W-:Y:S01]  /*d7d0*/  HFMA2.MMA R3, -RZ, RZ, 0, 9.5367431640625e-07 ;  /* 0x00000010ff037435 */ /* 0x000fe200000001ff */
[----:B-1----:R-:W-:Y:S01]  /*d7e0*/  FADD.FTZ R17, R17, R16 ;  /* 0x0000001011117221 */ /* 0x002fe20000010000 */
[----:B------:R-:W-:Y:S02]  /*d7f0*/  MOV R21, 0x1f ;  /* 0x0000001f00157802 */ /* 0x000fe40000000f00 */
[----:B------:R-:W-:-:S02]  /*d800*/  MOV R20, 0xffffffff ;  /* 0xffffffff00147802 */ /* 0x000fc40000000f00 */
[----:B------:R-:W-:Y:S02]  /*d810*/  MOV R16, R18 ;  /* 0x0000001200107202 */ /* 0x000fe40000000f00 */
[----:B------:R-:W-:Y:S02]  /*d820*/  MOV R2, 0xd840 ;  /* 0x0000d84000027802 */ /* 0x000fe40000000f00 */
[----:B------:R-:W-:Y:S05]  /*d830*/  CALL.REL.NOINC `($__internal_48_$__cuda_sm70_shflsync_bfly_p) ;  /* 0x0000009000007944 */ /* 0x000fea0003c00000 */
[----:B------:R-:W-:Y:S01]  /*d840*/  HFMA2.MMA R3, -RZ, RZ, 0, 9.5367431640625e-07 ;  /* 0x00000010ff037435 */ /* 0x000fe200000001ff */
[----:B-1----:R-:W-:Y:S02]  /*d850*/  MOV R19, R16 ;  /* 0x0000001000137202 */ /* 0x002fe40000000f00 */
[----:B------:R-:W-:Y:S02]  /*d860*/  MOV R16, R17 ;  /* 0x0000001100107202 */ /* 0x000fe40000000f00 */
[----:B------:R-:W-:Y:S02]  /*d870*/  MOV R21, 0x1f ;  /* 0x0000001f00157802 */ /* 0x000fe40000000f00 */
[----:B------:R-:W-:Y:S02]  /*d880*/  MOV R20, 0xffffffff ;  /* 0xffffffff00147802 */ /* 0x000fe40000000f00 */
[----:B------:R-:W-:-:S02]  /*d890*/  MOV R2, 0xd8b0 ;  /* 0x0000d8b000027802 */ /* 0x000fc40000000f00 */
[----:B------:R-:W-:Y:S05]  /*d8a0*/  CALL.REL.NOINC `($__internal_48_$__cuda_sm70_shflsync_bfly_p) ;  /* 0x0000002000007944 */ /* 0x000fea0003c00000 */
[----:B-1----:R-:W-:Y:S01]  /*d8b0*/  MOV R2, R16 ;  /* 0x0000001000027202 */ /* 0x002fe20000000f00 */
[----:B------:R-:W-:Y:S05]  /*d8c0*/  BRA `(.L_x_1082) ;  /* 0xffff931000007947 */ /* 0x000fea000383ffff */
        .weak           $__internal_48_$__cuda_sm70_shflsync_bfly_p
        .type           $__internal_48_$__cuda_sm70_shflsync_bfly_p,@function
        .size           $__internal_48_$__cuda_sm70_shflsync_bfly_p,(.L_x_2874 - $__internal_48_$__cuda_sm70_shflsync_bfly_p)
$__internal_48_$__cuda_sm70_shflsync_bfly_p:
[----:B------:R-:W-:Y:S04]  /*d8d0*/  WARPSYNC R20 ;  /* 0x0000001400007348 */ /* 0x000fe80003800000 */
[----:B------:R0:W1:Y:S02]  /*d8e0*/  SHFL.BFLY PT, R16, R16, R3, R21 ;  /* 0x0c00000310107389 */ /* 0x00006400000e0015 */
[----:B0-----:R-:W-:-:S06]  /*d8f0*/  HFMA2.MMA R3, -RZ, RZ, 0, 0 ;  /* 0x00000000ff037435 */ /* 0x001fcc00000001ff */
[----:B------:R-:W-:Y:S05]  /*d900*/  RET.REL.NODEC R2 `(_ZN10layer_norm31ln_parallel_residual_bwd_kernelINS_13Kernel_traitsIf13__nv_bfloat16fS2_fjLj1280ELj1ELj4ELj1ELj16ENS_18Kernel_traits_baseILj1280EfS2_fS2_fjLj128EEEEELb0ELb0ELb0EEEvNS_9BwdParamsE) ;  /* 0xffff26f002007950 */ /* 0x000fea0003c3ffff */
.L_x_1083:
        /* <DEDUP_REMOVED lines=15> */
.L_x_2874:


//--------------------- .text._ZN10layer_norm31ln_parallel_residual_bwd_kernelINS_13Kernel_traitsIf13__nv_bfloat16fS2_fjLj1280ELj1ELj4ELj1ELj16ENS_18Kernel_traits_baseILj1280EfS2_fS2_fjLj128EEEEELb0ELb0ELb1EEEvNS_9BwdParamsE --------------------------
	.section	.text._ZN10layer_norm31ln_parallel_residual_bwd_kernelINS_13Kernel_traitsIf13__nv_bfloat16fS2_fjLj1280ELj1ELj4ELj1ELj16ENS_18Kernel_traits_baseILj1280EfS2_fS2_fjLj128EEEEELb0ELb0ELb1EEEvNS_9BwdParamsE,"ax",@progbits
	.sectioninfo	@"SHI_REGISTERS=168"
	.align	128
        .global         _ZN10layer_norm31ln_parallel_residual_bwd_kernelINS_13Kernel_traitsIf13__nv_bfloat16fS2_fjLj1280ELj1ELj4ELj1ELj16ENS_18Kernel_traits_baseILj1280EfS2_fS2_fjLj128EEEEELb0ELb0ELb1EEEvNS_9BwdParamsE
        .type           _ZN10layer_norm31ln_parallel_residual_bwd_kernelINS_13Kernel_traitsIf13__nv_bfloat16fS2_fjLj1280ELj1ELj4ELj1ELj16ENS_18Kernel_traits_baseILj1280EfS2_fS2_fjLj128EEEEELb0ELb0ELb1EEEvNS_9BwdParamsE,@function
        .size           _ZN10layer_norm31ln_parallel_residual_bwd_kernelINS_13Kernel_traitsIf13__nv_bfloat16fS2_fjLj1280ELj1ELj4ELj1ELj16ENS_18Kernel_traits_baseILj1280EfS2_fS2_fjLj128EEEEELb0ELb0ELb1EEEvNS_9BwdParamsE,(.L_x_2875 - _ZN10layer_norm31ln_parallel_residual_bwd_kernelINS_13Kernel_traitsIf13__nv_bfloat16fS2_fjLj1280ELj1ELj4ELj1ELj16ENS_18Kernel_traits_baseILj1280EfS2_fS2_fjLj128EEEEELb0ELb0ELb1EEEvNS_9BwdParamsE)
        .other          _ZN10layer_norm31ln_parallel_residual_bwd_kernelINS_13Kernel_traitsIf13__nv_bfloat16fS2_fjLj1280ELj1ELj4ELj1ELj16ENS_18Kernel_traits_baseILj1280EfS2_fS2_fjLj128EEEEELb0ELb0ELb1EEEvNS_9BwdParamsE,@"STO_CUDA_ENTRY STV_DEFAULT"
_ZN10layer_norm31ln_parallel_residual_bwd_kernelINS_13Kernel_traitsIf13__nv_bfloat16fS2_fjLj1280ELj1ELj4ELj1ELj16ENS_18Kernel_traits_baseILj1280EfS2_fS2_fjLj128EEEEELb0ELb0ELb1EEEvNS_9BwdParamsE:
.text._ZN10layer_norm31ln_parallel_residual_bwd_kernelINS_13Kernel_traitsIf13__nv_bfloat16fS2_fjLj1280ELj1ELj4ELj1ELj16ENS_18Kernel_traits_baseILj1280EfS2_fS2_fjLj128EEEEELb0ELb0ELb1EEEvNS_9BwdParamsE:
        /* <DEDUP_REMOVED lines=91> */
.L_x_1085:
        /* <DEDUP_REMOVED lines=32> */
[----:B------:R-:W-:Y:S01]  /*07b0*/  BSSY B1, `(.L_x_1087) ;  /* 0x00005ec000017945 */ /* 0x000fe20003800000 */
[----:B------:R-:W-:Y:S01]  /*07c0*/  CS2R R164, SRZ ;  /* 0x0000000000a47805 */ /* 0x000fe2000001ff00 */
        /* <DEDUP_REMOVED lines=183> */
.L_x_1091:
[----:B0-----:R-:W0:Y:S01]  /*1340*/  S2R R4, SR_TID.X ;  /* 0x0000000000047919 */ /* 0x001e220000002100 */
[----:B------:R-:W-:Y:S01]  /*1350*/  IMAD R2, R0, c[0x0][0x168], RZ ;  /* 0x00005a0000027a24 */ /* 0x000fe200078e02ff */
[----:B------:R-:W-:-:S02]  /*1360*/  MOV R5, 0x4 ;  /* 0x0000000400057802 */ /* 0x000fc40000000f00 */
[----:B------:R-:W-:Y:S02]  /*1370*/  STL [R1+0x388], R71 ;  /* 0x0003884701007387 */ /* 0x000fe40000100800 */
[----:B------:R-:W-:Y:S01]  /*1380*/  SHF.R.S32.HI R3, RZ, 0x1f, R2 ;  /* 0x0000001fff037819 */ /* 0x000fe20000011402 */
[----:B------:R-:W-:Y:S01]  /*1390*/  IMAD.WIDE R120, R0, R5, c[0x0][0x1a0] ;  /* 0x0000680000787625 */ /* 0x000fe200078e0205 */
[----:B------:R-:W-:Y:S01]  /*13a0*/  MOV R139, 0x20 ;  /* 0x00000020008b7802 */ /* 0x000fe20000000f00 */
[----:B------:R-:W-:Y:S01]  /*13b0*/  STL [R1+0x384], R70 ;  /* 0x0003844601007387 */ /* 0x000fe20000100800 */
[----:B------:R-:W-:Y:S02]  /*13c0*/  LEA.HI R2, R3, R2, RZ, 0x3 ;  /* 0x0000000203027211 */ /* 0x000fe400078f18ff */
[----:B------:R-:W-:Y:S01]  /*13d0*/  MOV R140, 0x10 ;  /* 0x00000010008c7802 */ /* 0x000fe20000000f00 */
[----:B------:R-:W2:Y:S04]  /*13e0*/  LDG.E R120, [R120.64] ;  /* 0x0000000478787981 */ /* 0x000ea8000c1e1900 */
[----:B------:R-:W-:Y:S04]  /*13f0*/  STL [R1+0x380], R69 ;  /* 0x0003804501007387 */ /* 0x000fe80000100800 */
[----:B------:R-:W-:Y:S01]  /*1400*/  STL [R1+0x37c], R68 ;  /* 0x00037c4401007387 */ /* 0x000fe20000100800 */
[----:B0-----:R-:W-:-:S03]  /*1410*/  LOP3.LUT R4, R4, 0x1f, RZ, 0xc0, !PT ;  /* 0x0000001f04047812 */ /* 0x001fc600078ec0ff */
[----:B------:R0:W-:Y:S01]  /*1420*/  STL [R1+0x378], R67 ;  /* 0x0003784301007387 */ /* 0x0001e20000100800 */
[----:B------:R-:W-:Y:S01]  /*1430*/  LEA.HI.SX32 R2, R2, R4, 0x1d ;  /* 0x0000000402027211 */ /* 0x000fe200078feaff */
[----:B------:R-:W-:Y:S02]  /*1440*/  IMAD.WIDE R4, R0, R5, c[0x0][0x1a8] ;  /* 0x00006a0000047625 */ /* 0x000fe400078e0205 */
[----:B------:R1:W-:Y:S02]  /*1450*/  STL [R1+0x374], R66 ;  /* 0x0003744201007387 */ /* 0x0003e40000100800 */
[C---:B------:R-:W-:Y:S02]  /*1460*/  IMAD.WIDE.U32 R84, R2.reuse, R139, c[0x0][0x188] ;  /* 0x0000620002547625 */ /* 0x040fe400078e008b */
[----:B------:R3:W4:Y:S02]  /*1470*/  LDG.E R3, [R4.64] ;  /* 0x0000000404037981 */ /* 0x000724000c1e1900 */
[----:B------:R-:W-:-:S02]  /*1480*/  IMAD.WIDE.U32 R76, R2, R140, c[0x0][0x210] ;  /* 0x00008400024c7625 */ /* 0x000fc400078e008c */
[----:B------:R0:W4:Y:S04]  /*1490*/  LDG.E.128 R132, [R84.64] ;  /* 0x0000000454847981 */ /* 0x000128000c1e1d00 */
[----:B------:R0:W-:Y:S04]  /*14a0*/  STL [R1+0x370], R65 ;  /* 0x0003704101007387 */ /* 0x0001e80000100800 */
[----:B------:R-:W4:Y:S04]  /*14b0*/  LDG.E.128 R76, [R76.64] ;  /* 0x000000044c4c7981 */ /* 0x000f28000c1e1d00 */
[----:B------:R3:W-:Y:S04]  /*14c0*/  STL [R1+0x36c], R64 ;  /* 0x00036c4001007387 */ /* 0x0007e80000100800 */
[----:B0-----:R-:W4:Y:S04]  /*14d0*/  LDL.LU R67, [R1+0x180] ;  /* 0x0001800001437983 */ /* 0x001f280000300800 */
[----:B-1----:R-:W4:Y:S04]  /*14e0*/  LDL.LU R66, [R1+0x170] ;  /* 0x0001700001427983 */ /* 0x002f280000300800 */
[----:B------:R-:W4:Y:S01]  /*14f0*/  LDL R65, [R1+0xe0] ;  /* 0x0000e00001417983 */ /* 0x000f220000100800 */
[----:B------:R-:W-:-:S03]  /*1500*/  IMAD.WIDE.U32 R80, R2, R140, c[0x0][0x208] ;  /* 0x0000820002507625 */ /* 0x000fc600078e008c */
[----:B---3--:R-:W3:Y:S04]  /*1510*/  LDL.LU R64, [R1+0x160] ;  /* 0x0001600001407983 */ /* 0x008ee80000300800 */
[----:B------:R-:W3:Y:S01]  /*1520*/  LDG.E.128 R80, [R80.64] ;  /* 0x0000000450507981 */ /* 0x000ee2000c1e1d00 */
[----:B------:R-:W0:Y:S01]  /*1530*/  LDC.U8 R68, c[0x0][0x1f0] ;  /* 0x00007c00ff447b82 */ /* 0x000e220000000000 */
[C---:B------:R-:W-:Y:S02]  /*1540*/  IADD3 R4, R2.reuse, 0x20, RZ ;  /* 0x0000002002047810 */ /* 0x040fe40007ffe0ff */
[----:B------:R-:W-:Y:S01]  /*1550*/  IADD3 R5, R2, 0x40, RZ ;  /* 0x0000004002057810 */ /* 0x000fe20007ffe0ff */
[----:B------:R-:W3:Y:S02]  /*1560*/  LDL R123, [R1+0xf0] ;  /* 0x0000f000017b7983 */ /* 0x000ee40000100800 */
[----:B------:R-:W-:-:S02]  /*1570*/  IMAD.WIDE.U32 R6, R4, R139, c[0x0][0x188] ;  /* 0x0000620004067625 */ /* 0x000fc400078e008b */
[----:B------:R-:W3:Y:S04]  /*1580*/  LDG.E.128 R84, [R84.64+0x10] ;  /* 0x0000100454547981 */ /* 0x000ee8000c1e1d00 */
[----:B------:R1:W3:Y:S04]  /*1590*/  LDG.E.128 R88, [R6.64] ;  /* 0x0000000406587981 */ /* 0x0002e8000c1e1d00 */
[----:B------:R1:W3:Y:S01]  /*15a0*/  LDG.E.128 R100, [R6.64+0x10] ;  /* 0x0000100406647981 */ /* 0x0002e2000c1e1d00 */
[----:B0-----:R-:W-:Y:S01]  /*15b0*/  ISETP.NE.AND P1, PT, R68, RZ, PT ;  /* 0x000000ff4400720c */ /* 0x001fe20003f25270 */
[----:B-1----:R-:W-:-:S05]  /*15c0*/  IMAD.WIDE.U32 R6, R5, R139, c[0x0][0x188] ;  /* 0x0000620005067625 */ /* 0x002fca00078e008b */
[----:B------:R4:W3:Y:S04]  /*15d0*/  LDG.E.128 R104, [R6.64] ;  /* 0x0000000406687981 */ /* 0x0008e8000c1e1d00 */
[----:B------:R4:W3:Y:S01]  /*15e0*/  LDG.E.128 R116, [R6.64+0x10] ;  /* 0x0000100406747981 */ /* 0x0008e2000c1e1d00 */
[----:B--2---:R-:W-:-:S05]  /*15f0*/  FSEL R148, R120, RZ, !P1 ;  /* 0x000000ff78947208 */ /* 0x004fca0004800000 */
[----:B----4-:R-:W-:-:S04]  /*1600*/  FADD.FTZ R6, R132, -R148 ;  /* 0x8000009484067221 */ /* 0x010fc80000010000 */
[----:B------:R-:W-:Y:S01]  /*1610*/  FMUL.FTZ R6, R3, R6 ;  /* 0x0000000603067220 */ /* 0x000fe20000410000 */
[----:B------:R-:W-:-:S05]  /*1620*/  PRMT R7, RZ, 0x5410, R76 ;  /* 0x00005410ff077816 */ /* 0x000fca000000004c */
[----:B------:R-:W-:Y:S02]  /*1630*/  FADD.FTZ R67, R7, R67 ;  /* 0x0000004307437221 */ /* 0x000fe40000010000 */
[----:B------:R-:W-:-:S03]  /*1640*/  FFMA.FTZ R66, R6, R7, R66 ;  /* 0x0000000706427223 */ /* 0x000fc60000010042 */
[----:B------:R-:W-:Y:S01]  /*1650*/  STL [R1+0x180], R67 ;  /* 0x0001804301007387 */ /* 0x000fe20000100800 */
[----:B------:R-:W-:-:S03]  /*1660*/  FMUL.FTZ R7, R65, R7 ;  /* 0x0000000741077220 */ /* 0x000fc60000410000 */
[----:B------:R-:W-:Y:S04]  /*1670*/  STL [R1+0x170], R66 ;  /* 0x0001704201007387 */ /* 0x000fe80000100800 */
[----:B------:R-:W2:Y:S04]  /*1680*/  LDL R145, [R1+0xe4] ;  /* 0x0000e40001917983 */ /* 0x000ea80000100800 */
[----:B------:R-:W4:Y:S01]  /*1690*/  LDL.LU R65, [R1+0x15c] ;  /* 0x00015c0001417983 */ /* 0x000f220000300800 */
[----:B---3--:R-:W-:-:S03]  /*16a0*/  PRMT R122, RZ, 0x5410, R80 ;  /* 0x00005410ff7a7816 */ /* 0x008fc60000000050 */
[----:B------:R-:W3:Y:S02]  /*16b0*/  LDL.LU R143, [R1+0x17c] ;  /* 0x00017c00018f7983 */ /* 0x000ee40000300800 */
[----:B------:R-:W-:-:S05]  /*16c0*/  FADD.FTZ R64, R122, R64 ;  /* 0x000000407a407221 */ /* 0x000fca0000010000 */
[----:B------:R0:W-:Y:S04]  /*16d0*/  STL [R1+0x160], R64 ;  /* 0x0001604001007387 */ /* 0x0001e80000100800 */
[----:B0-----:R-:W2:Y:S04]  /*16e0*/  LDL.LU R64, [R1+0x16c] ;  /* 0x00016c0001407983 */ /* 0x001ea80000300800 */
[----:B------:R-:W3:Y:S04]  /*16f0*/  LDL.LU R142, [R1+0x188] ;  /* 0x00018800018e7983 */ /* 0x000ee80000300800 */
[----:B------:R-:W3:Y:S04]  /*1700*/  LDL.LU R141, [R1+0x178] ;  /* 0x00017800018d7983 */ /* 0x000ee80000300800 */
[----:B------:R-:W3:Y:S04]  /*1710*/  LDL R71, [R1+0xe8] ;  /* 0x0000e80001477983 */ /* 0x000ee80000100800 */
[----:B------:R-:W3:Y:S04]  /*1720*/  LDL.LU R70, [R1+0x168] ;  /* 0x0001680001467983 */ /* 0x000ee80000300800 */
[----:B------:R-:W3:Y:S04]  /*1730*/  LDL R69, [R1+0xf8] ;  /* 0x0000f80001457983 */ /* 0x000ee80000100800 */
[----:B------:R-:W3:Y:S04]  /*1740*/  LDL.LU R68, [R1+0x184] ;  /* 0x0001840001447983 */ /* 0x000ee80000300800 */
[----:B------:R-:W3:Y:S04]  /*1750*/  LDL.LU R67, [R1+0x174] ;  /* 0x0001740001437983 */ /* 0x000ee80000300800 */
[----:B------:R-:W3:Y:S01]  /*1760*/  LDL R144, [R1+0xf4] ;  /* 0x0000f40001907983 */ /* 0x000ee20000100800 */
[----:B------:R-:W-:-:S03]  /*1770*/  PRMT R132, RZ, 0x7610, R80 ;  /* 0x00007610ff847816 */ /* 0x000fc60000000050 */
[----:B------:R-:W3:Y:S01]  /*1780*/  LDL R66, [R1+0xec] ;  /* 0x0000ec0001427983 */ /* 0x000ee20000100800 */
[----:B------:R-:W-:Y:S01]  /*1790*/  FADD.FTZ R133, R133, -R148 ;  /* 0x8000009485857221 */ /* 0x000fe20000010000 */
[----:B------:R-:W-:-:S03]  /*17a0*/  PRMT R76, RZ, 0x7610, R76 ;  /* 0x00007610ff4c7816 */ /* 0x000fc6000000004c */
[----:B------:R-:W-:Y:S02]  /*17b0*/  FMUL.FTZ R80, R3, R133 ;  /* 0x0000008503507220 */ /* 0x000fe40000410000 */
[----:B----4-:R-:W-:-:S05]  /*17c0*/  FADD.FTZ R65, R132, R65 ;  /* 0x0000004184417221 */ /* 0x010fca0000010000 */
[----:B------:R0:W-:Y:S04]  /*17d0*/  STL [R1+0x15c], R65 ;  /* 0x00015c4101007387 */ /* 0x0001e80000100800 */
[----:B0-----:R-:W4:Y:S01]  /*17e0*/  LDL.LU R65, [R1+0x164] ;  /* 0x0001640001417983 */ /* 0x001f220000300800 */
[----:B--2---:R-:W-:-:S05]  /*17f0*/  FFMA.FTZ R64, R80, R76, R64 ;  /* 0x0000004c50407223 */ /* 0x004fca0000010040 */
[----:B------:R0:W-:Y:S04]  /*1800*/  STL [R1+0x16c], R64 ;  /* 0x00016c4001007387 */ /* 0x0001e80000100800 */
[----:B0-----:R-:W2:Y:S01]  /*1810*/  LDL R64, [R1+0xfc] ;  /* 0x0000fc0001407983 */ /* 0x001ea20000100800 */
[----:B------:R-:W-:Y:S02]  /*1820*/  FMUL.FTZ R133, R145, R76 ;  /* 0x0000004c91857220 */ /* 0x000fe40000410000 */
[----:B------:R-:W-:Y:S02]  /*1830*/  FADD.FTZ R134, R134, -R148 ;  /* 0x8000009486867221 */ /* 0x000fe40000010000 */
[----:B------:R-:W-:Y:S02]  /*1840*/  FFMA.FTZ R161, R80, R132, R161 ;  /* 0x0000008450a17223 */ /* 0x000fe400000100a1 */
[----:B------:R-:W-:-:S02]  /*1850*/  FMUL.FTZ R151, R3, R134 ;  /* 0x0000008603977220 */ /* 0x000fc40000410000 */
[----:B---3--:R-:W-:Y:S02]  /*1860*/  FADD.FTZ R143, R76, R143 ;  /* 0x0000008f4c8f7221 */ /* 0x008fe40000010000 */
[----:B------:R-:W-:Y:S02]  /*1870*/  FADD.FTZ R76, R135, -R148 ;  /* 0x80000094874c7221 */ /* 0x000fe40000010000 */
[----:B------:R-:W-:Y:S01]  /*1880*/  FFMA.FTZ R150, R144, R132, R133 ;  /* 0x0000008490967223 */ /* 0x000fe20000010085 */
[----:B------:R-:W-:Y:S02]  /*1890*/  PRMT R132, RZ, 0x5410, R77 ;  /* 0x00005410ff847816 */ /* 0x000fe4000000004d */
[----:B------:R-:W-:-:S03]  /*18a0*/  PRMT R133, RZ, 0x5410, R81 ;  /* 0x00005410ff857816 */ /* 0x000fc60000000051 */
[----:B------:R-:W-:Y:S02]  /*18b0*/  FADD.FTZ R142, R132, R142 ;  /* 0x0000008e848e7221 */ /* 0x000fe40000010000 */
[----:B------:R-:W-:Y:S02]  /*18c0*/  FFMA.FTZ R141, R151, R132, R141 ;  /* 0x00000084978d7223 */ /* 0x000fe4000001008d */
[----:B------:R-:W-:Y:S01]  /*18d0*/  FADD.FTZ R70, R133, R70 ;  /* 0x0000004685467221 */ /* 0x000fe20000010000 */
[----:B------:R-:W-:Y:S01]  /*18e0*/  STL [R1+0x17c], R143 ;  /* 0x00017c8f01007387 */ /* 0x000fe20000100800 */
[----:B------:R-:W-:Y:S01]  /*18f0*/  FMUL.FTZ R152, R3, R76 ;  /* 0x0000004c03987220 */ /* 0x000fe20000410000 */
[----:B------:R-:W-:Y:S02]  /*1900*/  PRMT R76, RZ, 0x7610, R77 ;  /* 0x00007610ff4c7816 */ /* 0x000fe4000000004d */
[----:B------:R0:W-:Y:S04]  /*1910*/  STL [R1+0x188], R142 ;  /* 0x0001888e01007387 */ /* 0x0001e80000100800 */
[----:B------:R1:W-:Y:S01]  /*1920*/  STL [R1+0x178], R141 ;  /* 0x0001788d01007387 */ /* 0x0003e20000100800 */
[----:B------:R-:W-:-:S03]  /*1930*/  FADD.FTZ R68, R76, R68 ;  /* 0x000000444c447221 */ /* 0x000fc60000010000 */
[----:B------:R3:W-:Y:S04]  /*1940*/  STL [R1+0x168], R70 ;  /* 0x0001684601007387 */ /* 0x0007e80000100800 */
[----:B------:R-:W2:Y:S04]  /*1950*/  LDL R156, [R1+0xc0] ;  /* 0x0000c000019c7983 */ /* 0x000ea80000100800 */
[----:B------:R-:W2:Y:S01]  /*1960*/  LDL.LU R154, [R1+0x190] ;  /* 0x00019000019a7983 */ /* 0x000ea20000300800 */
[----:B------:R-:W-:-:S03]  /*1970*/  FFMA.FTZ R67, R152, R76, R67 ;  /* 0x0000004c98437223 */ /* 0x000fc60000010043 */
[----:B------:R-:W2:Y:S04]  /*1980*/  LDL.LU R147, [R1+0x100] ;  /* 0x0001000001937983 */ /* 0x000ea80000300800 */
[----:B------:R0:W-:Y:S04]  /*1990*/  STL [R1+0x184], R68 ;  /* 0x0001844401007387 */ /* 0x0001e80000100800 */
[----:B------:R-:W2:Y:S04]  /*19a0*/  LDL R146, [R1+0xd0] ;  /* 0x0000d00001927983 */ /* 0x000ea80000100800 */
[----:B------:R-:W2:Y:S04]  /*19b0*/  LDL.LU R145, [R1+0x1b0] ;  /* 0x0001b00001917983 */ /* 0x000ea80000300800 */
[----:B------:R-:W2:Y:S04]  /*19c0*/  LDL.LU R144, [R1+0x1a0] ;  /* 0x0001a00001907983 */ /* 0x000ea80000300800 */
[----:B0-----:R-:W2:Y:S04]  /*19d0*/  LDL.LU R142, [R1+0x18c] ;  /* 0x00018c00018e7983 */ /* 0x001ea80000300800 */
[----:B------:R0:W-:Y:S04]  /*19e0*/  STL [R1+0x174], R67 ;  /* 0x0001744301007387 */ /* 0x0001e80000100800 */
[----:B------:R-:W2:Y:S01]  /*19f0*/  LDL R143, [R1+0xc4] ;  /* 0x0000c400018f7983 */ /* 0x000ea20000100800 */
[----:B------:R-:W-:-:S03]  /*1a00*/  PRMT R77, RZ, 0x7610, R81 ;  /* 0x00007610ff4d7816 */ /* 0x000fc60000000051 */
[----:B-1----:R-:W2:Y:S01]  /*1a10*/  LDL R141, [R1+0xd4] ;  /* 0x0000d400018d7983 */ /* 0x002ea20000100800 */
[----:B------:R-:W-:-:S03]  /*1a20*/  FMUL.FTZ R132, R71, R132 ;  /* 0x0000008447847220 */ /* 0x000fc60000410000 */
[----:B------:R-:W2:Y:S01]  /*1a30*/  LDL.LU R71, [R1+0x1ac] ;  /* 0x0001ac0001477983 */ /* 0x000ea20000300800 */
[----:B------:R-:W-:-:S03]  /*1a40*/  FFMA.FTZ R153, R69, R133, R132 ;  /* 0x0000008545997223 */ /* 0x000fc60000010084 */
[----:B---3--:R-:W3:Y:S04]  /*1a50*/  LDL.LU R70, [R1+0x19c] ;  /* 0x00019c0001467983 */ /* 0x008ee80000300800 */
[----:B------:R-:W3:Y:S01]  /*1a60*/  LDL R69, [R1+0xc8] ;  /* 0x0000c80001457983 */ /* 0x000ee20000100800 */
[----:B------:R-:W-:Y:S02]  /*1a70*/  FMUL.FTZ R76, R66, R76 ;  /* 0x0000004c424c7220 */ /* 0x000fe40000410000 */
[----:B----4-:R-:W-:-:S05]  /*1a80*/  FADD.FTZ R65, R77, R65 ;  /* 0x000000414d417221 */ /* 0x010fca0000010000 */
[----:B------:R1:W-:Y:S04]  /*1a90*/  STL [R1+0x164], R65 ;  /* 0x0001644101007387 */ /* 0x0003e80000100800 */
[----:B------:R-:W4:Y:S04]  /*1aa0*/  LDL.LU R68, [R1+0x198] ;  /* 0x0001980001447983 */ /* 0x000f280000300800 */
[----:B0-----:R-:W4:Y:S04]  /*1ab0*/  LDL.LU R67, [R1+0x108] ;  /* 0x0001080001437983 */ /* 0x001f280000300800 */
[----:B-1----:R-:W4:Y:S04]  /*1ac0*/  LDL R65, [R1+0xd8] ;  /* 0x0000d80001417983 */ /* 0x002f280000100800 */
[----:B------:R-:W4:Y:S01]  /*1ad0*/  LDL.LU R66, [R1+0x1b8] ;  /* 0x0001b80001427983 */ /* 0x000f220000300800 */
[----:B--2---:R-:W-:-:S03]  /*1ae0*/  FFMA.FTZ R81, R64, R77, R76 ;  /* 0x0000004d40517223 */ /* 0x004fc6000001004c */
[----:B------:R-:W2:Y:S01]  /*1af0*/  LDL.LU R64, [R1+0x1a8] ;  /* 0x0001a80001407983 */ /* 0x000ea20000300800 */
[----:B------:R-:W-:Y:S01]  /*1b00*/  FADD.FTZ R76, -R148, R84 ;  /* 0x00000054944c7221 */ /* 0x000fe20000010100 */
[----:B------:R-:W-:-:S03]  /*1b10*/  PRMT R84, RZ, 0x5410, R82 ;  /* 0x00005410ff547816 */ /* 0x000fc60000000052 */
[----:B------:R-:W-:Y:S01]  /*1b20*/  FMUL.FTZ R155, R3, R76 ;  /* 0x0000004c039b7220 */ /* 0x000fe20000410000 */
[--C-:B------:R-:W-:Y:S01]  /*1b30*/  PRMT R76, RZ, 0x5410, R78.reuse ;  /* 0x00005410ff4c7816 */ /* 0x100fe2000000004e */
[----:B------:R-:W-:Y:S01]  /*1b40*/  FFMA.FTZ R163, R152, R77, R163 ;  /* 0x0000004d98a37223 */ /* 0x000fe200000100a3 */
[----:B------:R-:W-:-:S03]  /*1b50*/  PRMT R78, RZ, 0x7610, R78 ;  /* 0x00007610ff4e7816 */ /* 0x000fc6000000004e */
[----:B------:R-:W-:Y:S02]  /*1b60*/  FMUL.FTZ R77, R156, R76 ;  /* 0x0000004c9c4d7220 */ /* 0x000fe40000410000 */
[----:B------:R-:W-:-:S05]  /*1b70*/  FADD.FTZ R154, R84, R154 ;  /* 0x0000009a549a7221 */ /* 0x000fca0000010000 */
[----:B------:R0:W-:Y:S02]  /*1b80*/  STL [R1+0x190], R154 ;  /* 0x0001909a01007387 */ /* 0x0001e40000100800 */
[----:B0-----:R-:W-:Y:S02]  /*1b90*/  FFMA.FTZ R154, R146, R84, R77 ;  /* 0x00000054929a7223 */ /* 0x001fe4000001004d */
[----:B------:R-:W-:Y:S02]  /*1ba0*/  FADD.FTZ R77, -R148, R85 ;  /* 0x00000055944d7221 */ /* 0x000fe40000010100 */
[----:B------:R-:W-:Y:S02]  /*1bb0*/  FADD.FTZ R145, R76, R145 ;  /* 0x000000914c917221 */ /* 0x000fe40000010000 */
[----:B------:R-:W-:Y:S01]  /*1bc0*/  FFMA.FTZ R144, R155, R76, R144 ;  /* 0x0000004c9b907223 */ /* 0x000fe20000010090 */
[----:B------:R-:W-:Y:S01]  /*1bd0*/  PRMT R76, RZ, 0x7610, R82 ;  /* 0x00007610ff4c7816 */ /* 0x000fe20000000052 */
[----:B------:R-:W-:-:S02]  /*1be0*/  FMUL.FTZ R156, R3, R77 ;  /* 0x0000004d039c7220 */ /* 0x000fc40000410000 */
[----:B------:R-:W-:Y:S02]  /*1bf0*/  FFMA.FTZ R147, R155, R84, R147 ;  /* 0x000000549b937223 */ /* 0x000fe40000010093 */
[----:B------:R-:W-:Y:S02]  /*1c00*/  FADD.FTZ R142, R76, R142 ;  /* 0x0000008e4c8e7221 */ /* 0x000fe40000010000 */
[----:B------:R-:W-:Y:S02]  /*1c10*/  FMUL.FTZ R77, R143, R78 ;  /* 0x0000004e8f4d7220 */ /* 0x000fe40000410000 */
[-C--:B------:R-:W-:Y:S02]  /*1c20*/  FFMA.FTZ R165, R156, R76.reuse, R165 ;  /* 0x0000004c9ca57223 */ /* 0x080fe400000100a5 */
[----:B------:R-:W-:Y:S02]  /*1c30*/  FFMA.FTZ R82, R141, R76, R77 ;  /* 0x0000004c8d527223 */ /* 0x000fe4000001004d */
[----:B------:R-:W-:Y:S01]  /*1c40*/  FADD.FTZ R76, -R148, R86 ;  /* 0x00000056944c7221 */ /* 0x000fe20000010100 */
[----:B------:R-:W-:Y:S01]  /*1c50*/  STL [R1+0x100], R147 ;  /* 0x0001009301007387 */ /* 0x000fe20000100800 */
[----:B------:R-:W-:-:S02]  /*1c60*/  FADD.FTZ R71, R78, R71 ;  /* 0x000000474e477221 */ /* 0x000fc40000010000 */
[----:B------:R-:W-:Y:S01]  /*1c70*/  FMUL.FTZ R157, R3, R76 ;  /* 0x0000004c039d7220 */ /* 0x000fe20000410000 */
[----:B------:R-:W-:Y:S01]  /*1c80*/  STL [R1+0x1b0], R145 ;  /* 0x0001b09101007387 */ /* 0x000fe20000100800 */
[----:B---3--:R-:W-:Y:S01]  /*1c90*/  FFMA.FTZ R70, R156, R78, R70 ;  /* 0x0000004e9c467223 */ /* 0x008fe20000010046 */
[----:B------:R-:W-:Y:S02]  /*1ca0*/  PRMT R76, RZ, 0x5410, R79 ;  /* 0x00005410ff4c7816 */ /* 0x000fe4000000004f */
[----:B------:R-:W-:Y:S01]  /*1cb0*/  PRMT R78, RZ, 0x5410, R83 ;  /* 0x00005410ff4e7816 */ /* 0x000fe20000000053 */
[----:B------:R-:W-:Y:S04]  /*1cc0*/  STL [R1+0x1a0], R144 ;  /* 0x0001a09001007387 */ /* 0x000fe80000100800 */
[----:B------:R-:W-:Y:S01]  /*1cd0*/  STL [R1+0x18c], R142 ;  /* 0x00018c8e01007387 */ /* 0x000fe20000100800 */
[----:B------:R-:W-:-:S03]  /*1ce0*/  FMUL.FTZ R77, R69, R76 ;  /* 0x0000004c454d7220 */ /* 0x000fc60000410000 */
[----:B------:R-:W-:Y:S04]  /*1cf0*/  STL [R1+0x1ac], R71 ;  /* 0x0001ac4701007387 */ /* 0x000fe80000100800 */
[----:B------:R0:W-:Y:S04]  /*1d00*/  STL [R1+0x19c], R70 ;  /* 0x00019c4601007387 */ /* 0x0001e80000100800 */
[----:B0-----:R-:W3:Y:S04]  /*1d10*/  LDL R70, [R1+0xcc] ;  /* 0x0000cc0001467983 */ /* 0x001ee80000100800 */
[----:B------:R-:W3:Y:S01]  /*1d20*/  LDL.LU R69, [R1+0x194] ;  /* 0x0001940001457983 */ /* 0x000ee20000300800 */
[----:B------:R-:W-:-:S06]  /*1d30*/  IMAD.WIDE.U32 R92, R4, R140, c[0x0][0x210] ;  /* 0x00008400045c7625 */ /* 0x000fcc00078e008c */
[----:B------:R-:W3:Y:S01]  /*1d40*/  LDG.E.128 R92, [R92.64] ;  /* 0x000000045c5c7981 */ /* 0x000ee2000c1e1d00 */
[----:B----4-:R-:W-:Y:S02]  /*1d50*/  FADD.FTZ R68, R78, R68 ;  /* 0x000000444e447221 */ /* 0x010fe40000010000 */
[----:B------:R-:W-:-:S03]  /*1d60*/  FFMA.FTZ R67, R157, R78, R67 ;  /* 0x0000004e9d437223 */ /* 0x000fc60000010043 */
[----:B------:R0:W-:Y:S01]  /*1d70*/  STL [R1+0x198], R68 ;  /* 0x0001984401007387 */ /* 0x0001e20000100800 */
[----:B------:R-:W-:-:S03]  /*1d80*/  FFMA.FTZ R86, R65, R78, R77 ;  /* 0x0000004e41567223 */ /* 0x000fc6000001004d */
[----:B------:R-:W-:Y:S04]  /*1d90*/  STL [R1+0x108], R67 ;  /* 0x0001084301007387 */ /* 0x000fe80000100800 */
[----:B------:R-:W4:Y:S01]  /*1da0*/  LDL.LU R65, [R1+0x104] ;  /* 0x0001040001417983 */ /* 0x000f220000300800 */
[----:B------:R-:W-:-:S03]  /*1db0*/  FADD.FTZ R66, R76, R66 ;  /* 0x000000424c427221 */ /* 0x000fc60000010000 */
[----:B------:R-:W4:Y:S04]  /*1dc0*/  LDL R71, [R1+0xdc] ;  /* 0x0000dc0001477983 */ /* 0x000f280000100800 */
[----:B0-----:R-:W4:Y:S04]  /*1dd0*/  LDL.LU R68, [R1+0x1b4] ;  /* 0x0001b40001447983 */ /* 0x001f280000300800 */
[----:B------:R0:W-:Y:S01]  /*1de0*/  STL [R1+0x1b8], R66 ;  /* 0x0001b84201007387 */ /* 0x0001e20000100800 */
[----:B--2---:R-:W-:-:S03]  /*1df0*/  FFMA.FTZ R64, R157, R76, R64 ;  /* 0x0000004c9d407223 */ /* 0x004fc60000010040 */
[----:B0-----:R-:W2:Y:S04]  /*1e00*/  LDL.LU R66, [R1+0x1a4] ;  /* 0x0001a40001427983 */ /* 0x001ea80000300800 */
[----:B------:R0:W-:Y:S04]  /*1e10*/  STL [R1+0x1a8], R64 ;  /* 0x0001a84001007387 */ /* 0x0001e80000100800 */
[----:B0-----:R-:W2:Y:S01]  /*1e20*/  LDL.LU R64, [R1+0x1e0] ;  /* 0x0001e00001407983 */ /* 0x001ea20000300800 */
[----:B------:R-:W-:Y:S01]  /*1e30*/  IADD3 R138, R2, 0x80, RZ ;  /* 0x00000080028a7810 */ /* 0x000fe20007ffe0ff */
[-C--:B------:R-:W-:Y:S01]  /*1e40*/  IMAD.WIDE.U32 R96, R4, R140.reuse, c[0x0][0x208] ;  /* 0x0000820004607625 */ /* 0x080fe200078e008c */
[----:B------:R-:W-:Y:S01]  /*1e50*/  PRMT R78, RZ, 0x7610, R83 ;  /* 0x00007610ff4e7816 */ /* 0x000fe20000000053 */
[----:B------:R-:W2:Y:S02]  /*1e60*/  LDL.LU R67, [R1+0x1d0] ;  /* 0x0001d00001437983 */ /* 0x000ea40000300800 */
[----:B------:R-:W-:Y:S01]  /*1e70*/  IMAD.WIDE.U32 R84, R138, R140, c[0x0][0x208] ;  /* 0x000082008a547625 */ /* 0x000fe200078e008c */
[----:B------:R-:W-:Y:S01]  /*1e80*/  PRMT R79, RZ, 0x7610, R79 ;  /* 0x00007610ff4f7816 */ /* 0x000fe2000000004f */
[----:B------:R-:W2:Y:S04]  /*1e90*/  LDG.E.128 R96, [R96.64] ;  /* 0x0000000460607981 */ /* 0x000ea8000c1e1d00 */
[----:B------:R0:W2:Y:S02]  /*1ea0*/  LDG.E.128 R144, [R84.64] ;  /* 0x0000000454907981 */ /* 0x0000a4000c1e1d00 */
[----:B0-----:R-:W-:-:S04]  /*1eb0*/  FADD.FTZ R84, -R148, R87 ;  /* 0x0000005794547221 */ /* 0x001fc80000010100 */
[----:B------:R-:W-:Y:S02]  /*1ec0*/  FMUL.FTZ R84, R3, R84 ;  /* 0x0000005403547220 */ /* 0x000fe40000410000 */
[----:B---3--:R-:W-:Y:S02]  /*1ed0*/  FMUL.FTZ R83, R70, R79 ;  /* 0x0000004f46537220 */ /* 0x008fe40000410000 */
[----:B------:R-:W3:Y:S01]  /*1ee0*/  LDL R70, [R1+0xa0] ;  /* 0x0000a00001467983 */ /* 0x000ee20000100800 */
[----:B------:R-:W-:-:S05]  /*1ef0*/  FADD.FTZ R69, R78, R69 ;  /* 0x000000454e457221 */ /* 0x000fca0000010000 */
[----:B------:R0:W-:Y:S04]  /*1f00*/  STL [R1+0x194], R69 ;  /* 0x0001944501007387 */ /* 0x0001e80000100800 */
[----:B0-----:R-:W3:Y:S01]  /*1f10*/  LDL.LU R69, [R1+0x1c0] ;  /* 0x0001c00001457983 */ /* 0x001ee20000300800 */
[----:B----4-:R-:W-:-:S05]  /*1f20*/  FFMA.FTZ R65, R84, R78, R65 ;  /* 0x0000004e54417223 */ /* 0x010fca0000010041 */
[----:B------:R0:W-:Y:S01]  /*1f30*/  STL [R1+0x104], R65 ;  /* 0x0001044101007387 */ /* 0x0001e20000100800 */
[----:B------:R-:W-:Y:S02]  /*1f40*/  FFMA.FTZ R83, R71, R78, R83 ;  /* 0x0000004e47537223 */ /* 0x000fe40000010053 */
[----:B------:R-:W-:Y:S01]  /*1f50*/  FADD.FTZ R68, R79, R68 ;  /* 0x000000444f447221 */ /* 0x000fe20000010000 */
[----:B0-----:R-:W4:Y:S01]  /*1f60*/  LDL.LU R65, [R1+0x110] ;  /* 0x0001100001417983 */ /* 0x001f220000300800 */
[----:B------:R-:W-:-:S03]  /*1f70*/  FADD.FTZ R78, -R148, R88 ;  /* 0x00000058944e7221 */ /* 0x000fc60000010100 */
[----:B------:R-:W4:Y:S01]  /*1f80*/  LDL R71, [R1+0xb0] ;  /* 0x0000b00001477983 */ /* 0x000f220000100800 */
[----:B--2---:R-:W-:-:S03]  /*1f90*/  FFMA.FTZ R66, R84, R79, R66 ;  /* 0x0000004f54427223 */ /* 0x004fc60000010042 */
[----:B------:R-:W-:Y:S01]  /*1fa0*/  STL [R1+0x1b4], R68 ;  /* 0x0001b44401007387 */ /* 0x000fe20000100800 */
[----:B------:R-:W-:Y:S01]  /*1fb0*/  FMUL.FTZ R87, R3, R78 ;  /* 0x0000004e03577220 */ /* 0x000fe20000410000 */
[----:B------:R-:W-:Y:S02]  /*1fc0*/  PRMT R78, RZ, 0x5410, R92 ;  /* 0x00005410ff4e7816 */ /* 0x000fe4000000005c */
[----:B------:R0:W-:Y:S04]  /*1fd0*/  STL [R1+0x1a4], R66 ;  /* 0x0001a44201007387 */ /* 0x0001e80000100800 */
[----:B0-----:R-:W2:Y:S01]  /*1fe0*/  LDL R66, [R1+0xa4] ;  /* 0x0000a40001427983 */ /* 0x001ea20000100800 */
[----:B------:R-:W-:-:S05]  /*1ff0*/  FADD.FTZ R64, R78, R64 ;  /* 0x000000404e407221 */ /* 0x000fca0000010000 */
[----:B------:R0:W-:Y:S04]  /*2000*/  STL [R1+0x1e0], R64 ;  /* 0x0001e04001007387 */ /* 0x0001e80000100800 */
[----:B0-----:R-:W2:Y:S01]  /*2010*/  LDL.LU R64, [R1+0x1bc] ;  /* 0x0001bc0001407983 */ /* 0x001ea20000300800 */
[----:B------:R-:W-:Y:S01]  /*2020*/  PRMT R79, RZ, 0x5410, R96 ;  /* 0x00005410ff4f7816 */ /* 0x000fe20000000060 */
[----:B------:R-:W-:Y:S02]  /*2030*/  FFMA.FTZ R67, R87, R78, R67 ;  /* 0x0000004e57437223 */ /* 0x000fe40000010043 */
[----:B------:R-:W2:Y:S04]  /*2040*/  LDL.LU R68, [R1+0x10c] ;  /* 0x00010c0001447983 */ /* 0x000ea80000300800 */
[----:B------:R0:W-:Y:S01]  /*2050*/  STL [R1+0x1d0], R67 ;  /* 0x0001d04301007387 */ /* 0x0001e20000100800 */
[----:B------:R-:W-:-:S03]  /*2060*/  PRMT R92, RZ, 0x7610, R92 ;  /* 0x00007610ff5c7816 */ /* 0x000fc6000000005c */
[----:B0-----:R-:W2:Y:S01]  /*2070*/  LDL R67, [R1+0xb4] ;  /* 0x0000b40001437983 */ /* 0x001ea20000100800 */
[----:B---3--:R-:W-:-:S03]  /*2080*/  FMUL.FTZ R78, R70, R78 ;  /* 0x0000004e464e7220 */ /* 0x008fc60000410000 */
[----:B------:R-:W3:Y:S01]  /*2090*/  LDL.LU R70, [R1+0x1dc] ;  /* 0x0001dc0001467983 */ /* 0x000ee20000300800 */
[----:B------:R-:W-:-:S05]  /*20a0*/  FADD.FTZ R69, R79, R69 ;  /* 0x000000454f457221 */ /* 0x000fca0000010000 */
[----:B------:R0:W-:Y:S04]  /*20b0*/  STL [R1+0x1c0], R69 ;  /* 0x0001c04501007387 */ /* 0x0001e80000100800 */
[----:B0-----:R-:W3:Y:S01]  /*20c0*/  LDL.LU R69, [R1+0x1cc] ;  /* 0x0001cc0001457983 */ /* 0x001ee20000300800 */
[-C--:B----4-:R-:W-:Y:S02]  /*20d0*/  FFMA.FTZ R65, R87, R79.reuse, R65 ;  /* 0x0000004f57417223 */ /* 0x090fe40000010041 */
[----:B------:R-:W-:-:S03]  /*20e0*/  FFMA.FTZ R85, R71, R79, R78 ;  /* 0x0000004f47557223 */ /* 0x000fc6000001004e */
[----:B------:R0:W-:Y:S01]  /*20f0*/  STL [R1+0x110], R65 ;  /* 0x0001104101007387 */ /* 0x0001e20000100800 */
[----:B------:R-:W-:-:S04]  /*2100*/  FADD.FTZ R79, -R148, R89 ;  /* 0x00000059944f7221 */ /* 0x000fc80000010100 */
[----:B------:R-:W-:Y:S01]  /*2110*/  FMUL.FTZ R89, R3, R79 ;  /* 0x0000004f03597220 */ /* 0x000fe20000410000 */
[----:B0-----:R-:W4:Y:S01]  /*2120*/  LDL.LU R65, [R1+0x1e8] ;  /* 0x0001e80001417983 */ /* 0x001f220000300800 */
[----:B------:R-:W-:Y:S01]  /*2130*/  PRMT R78, RZ, 0x7610, R96 ;  /* 0x00007610ff4e7816 */ /* 0x000fe20000000060 */
[----:B--2---:R-:W-:Y:S02]  /*2140*/  FMUL.FTZ R79, R66, R92 ;  /* 0x0000005c424f7220 */ /* 0x004fe40000410000 */
[----:B------:R-:W2:Y:S02]  /*2150*/  LDL.LU R66, [R1+0x1d8] ;  /* 0x0001d80001427983 */ /* 0x000ea40000300800 */
[----:B------:R-:W-:-:S05]  /*2160*/  FADD.FTZ R64, R78, R64 ;  /* 0x000000404e407221 */ /* 0x000fca0000010000 */
[----:B------:R0:W-:Y:S04]  /*2170*/  STL [R1+0x1bc], R64 ;  /* 0x0001bc4001007387 */ /* 0x0001e80000100800 */
[----:B0-----:R-:W2:Y:S01]  /*2180*/  LDL R64, [R1+0xa8] ;  /* 0x0000a80001407983 */ /* 0x001ea20000100800 */
[-C--:B------:R-:W-:Y:S02]  /*2190*/  FFMA.FTZ R68, R89, R78.reuse, R68 ;  /* 0x0000004e59447223 */ /* 0x080fe40000010044 */
[----:B------:R-:W-:Y:S02]  /*21a0*/  FADD.FTZ R90, -R148, R90 ;  /* 0x0000005a945a7221 */ /* 0x000fe40000010100 */
[----:B------:R-:W-:Y:S01]  /*21b0*/  FFMA.FTZ R88, R67, R78, R79 ;  /* 0x0000004e43587223 */ /* 0x000fe2000001004f */
[----:B------:R0:W-:Y:S01]  /*21c0*/  STL [R1+0x10c], R68 ;  /* 0x00010c4401007387 */ /* 0x0001e20000100800 */
[----:B------:R-:W-:-:S03]  /*21d0*/  FMUL.FTZ R90, R3, R90 ;  /* 0x0000005a035a7220 */ /* 0x000fc60000410000 */
[----:B0-----:R-:W2:Y:S04]  /*21e0*/  LDL.LU R68, [R1+0x1c8] ;  /* 0x0001c80001447983 */ /* 0x001ea80000300800 */
[----:B------:R-:W2:Y:S01]  /*21f0*/  LDL.LU R67, [R1+0x118] ;  /* 0x0001180001437983 */ /* 0x000ea20000300800 */
[----:B---3--:R-:W-:Y:S02]  /*2200*/  FADD.FTZ R70, R92, R70 ;  /* 0x000000465c467221 */ /* 0x008fe40000010000 */
[----:B------:R-:W-:Y:S01]  /*2210*/  FFMA.FTZ R69, R89, R92, R69 ;  /* 0x0000005c59457223 */ /* 0x000fe20000010045 */
[----:B------:R-:W-:-:S04]  /*2220*/  PRMT R92, RZ, 0x5410, R93 ;  /* 0x00005410ff5c7816 */ /* 0x000fc8000000005d */
[----:B------:R0:W-:Y:S04]  /*2230*/  STL [R1+0x1cc], R69 ;  /* 0x0001cc4501007387 */ /* 0x0001e80000100800 */
[----:B0-----:R-:W3:Y:S04]  /*2240*/  LDL R69, [R1+0xb8] ;  /* 0x0000b80001457983 */ /* 0x001ee80000100800 */
[----:B------:R-:W-:Y:S01]  /*2250*/  STL [R1+0x1dc], R70 ;  /* 0x0001dc4601007387 */ /* 0x000fe20000100800 */
[----:B----4-:R-:W-:-:S05]  /*2260*/  FADD.FTZ R65, R92, R65 ;  /* 0x000000415c417221 */ /* 0x010fca0000010000 */
[----:B------:R0:W-:Y:S01]  /*2270*/  STL [R1+0x1e8], R65 ;  /* 0x0001e84101007387 */ /* 0x0001e20000100800 */
[----:B--2---:R-:W-:-:S03]  /*2280*/  FFMA.FTZ R66, R90, R92, R66 ;  /* 0x0000005c5a427223 */ /* 0x004fc60000010042 */
[----:B0-----:R-:W2:Y:S04]  /*2290*/  LDL.LU R65, [R1+0x1e4] ;  /* 0x0001e40001417983 */ /* 0x001ea80000300800 */
[----:B------:R0:W-:Y:S04]  /*22a0*/  STL [R1+0x1d8], R66 ;  /* 0x0001d84201007387 */ /* 0x0001e80000100800 */
[----:B0-----:R-:W4:Y:S01]  /*22b0*/  LDL.LU R66, [R1+0x1d4] ;  /* 0x0001d40001427983 */ /* 0x001f220000300800 */
[----:B------:R-:W-:-:S03]  /*22c0*/  FMUL.FTZ R92, R64, R92 ;  /* 0x0000005c405c7220 */ /* 0x000fc60000410000 */
[----:B------:R-:W4:Y:S01]  /*22d0*/  LDL R64, [R1+0xac] ;  /* 0x0000ac0001407983 */ /* 0x000f220000100800 */
[----:B------:R-:W-:-:S03]  /*22e0*/  PRMT R96, RZ, 0x5410, R97 ;  /* 0x00005410ff607816 */ /* 0x000fc60000000061 */
[----:B------:R-:W4:Y:S01]  /*22f0*/  LDL.LU R158, [R1+0x1c4] ;  /* 0x0001c400019e7983 */ /* 0x000f220000300800 */
[----:B------:R-:W-:Y:S01]  /*2300*/  PRMT R93, RZ, 0x7610, R93 ;  /* 0x00007610ff5d7816 */ /* 0x000fe2000000005d */
[----:B------:R-:W-:Y:S02]  /*2310*/  FADD.FTZ R91, -R148, R91 ;  /* 0x0000005b945b7221 */ /* 0x000fe40000010100 */
[----:B------:R-:W4:Y:S01]  /*2320*/  LDL.LU R71, [R1+0x114] ;  /* 0x0001140001477983 */ /* 0x000f220000300800 */
[----:B------:R-:W-:Y:S02]  /*2330*/  FADD.FTZ R68, R96, R68 ;  /* 0x0000004460447221 */ /* 0x000fe40000010000 */
[----:B------:R-:W-:-:S03]  /*2340*/  FFMA.FTZ R67, R90, R96, R67 ;  /* 0x000000605a437223 */ /* 0x000fc60000010043 */
[----:B------:R0:W-:Y:S01]  /*2350*/  STL [R1+0x1c8], R68 ;  /* 0x0001c84401007387 */ /* 0x0001e20000100800 */
[----:B------:R-:W-:-:S03]  /*2360*/  FMUL.FTZ R91, R3, R91 ;  /* 0x0000005b035b7220 */ /* 0x000fc60000410000 */
[----:B------:R-:W4:Y:S04]  /*2370*/  LDL R70, [R1+0xbc] ;  /* 0x0000bc0001467983 */ /* 0x000f280000100800 */
[----:B------:R1:W-:Y:S04]  /*2380*/  STL [R1+0x118], R67 ;  /* 0x0001184301007387 */ /* 0x0003e80000100800 */
[----:B0-----:R-:W4:Y:S04]  /*2390*/  LDL R68, [R1+0x80] ;  /* 0x0000800001447983 */ /* 0x001f280000100800 */
[----:B-1----:R-:W4:Y:S01]  /*23a0*/  LDL.LU R67, [R1+0x1f0] ;  /* 0x0001f00001437983 */ /* 0x002f220000300800 */
[----:B---3--:R-:W-:-:S02]  /*23b0*/  FFMA.FTZ R92, R69, R96, R92 ;  /* 0x00000060455c7223 */ /* 0x008fc4000001005c */
[----:B--2---:R-:W-:-:S05]  /*23c0*/  FADD.FTZ R65, R93, R65 ;  /* 0x000000415d417221 */ /* 0x004fca0000010000 */
[----:B------:R0:W-:Y:S01]  /*23d0*/  STL [R1+0x1e4], R65 ;  /* 0x0001e44101007387 */ /* 0x0001e20000100800 */
[----:B----4-:R-:W-:-:S03]  /*23e0*/  FFMA.FTZ R66, R91, R93, R66 ;  /* 0x0000005d5b427223 */ /* 0x010fc60000010042 */
[----:B0-----:R-:W2:Y:S04]  /*23f0*/  LDL.LU R65, [R1+0x120] ;  /* 0x0001200001417983 */ /* 0x001ea80000300800 */
[----:B------:R-:W3:Y:S04]  /*2400*/  LDL R69, [R1+0x90] ;  /* 0x0000900001457983 */ /* 0x000ee80000100800 */
[----:B------:R0:W-:Y:S01]  /*2410*/  STL [R1+0x1d4], R66 ;  /* 0x0001d44201007387 */ /* 0x0001e20000100800 */
[----:B------:R-:W-:-:S03]  /*2420*/  FMUL.FTZ R93, R64, R93 ;  /* 0x0000005d405d7220 */ /* 0x000fc60000410000 */
[----:B0-----:R-:W4:Y:S04]  /*2430*/  LDL.LU R66, [R1+0x210] ;  /* 0x0002100001427983 */ /* 0x001f280000300800 */
[----:B------:R-:W4:Y:S01]  /*2440*/  LDL.LU R64, [R1+0x200] ;  /* 0x0002000001407983 */ /* 0x000f220000300800 */
[----:B------:R-:W-:-:S05]  /*2450*/  PRMT R97, RZ, 0x7610, R97 ;  /* 0x00007610ff617816 */ /* 0x000fca0000000061 */
[----:B------:R-:W-:Y:S02]  /*2460*/  FADD.FTZ R158, R97, R158 ;  /* 0x0000009e619e7221 */ /* 0x000fe40000010000 */
[----:B------:R-:W-:-:S03]  /*2470*/  FADD.FTZ R96, -R148, R100 ;  /* 0x0000006494607221 */ /* 0x000fc60000010100 */
[----:B------:R0:W-:Y:S01]  /*2480*/  STL [R1+0x1c4], R158 ;  /* 0x0001c49e01007387 */ /* 0x0001e20000100800 */
[-C--:B------:R-:W-:Y:S01]  /*2490*/  FFMA.FTZ R71, R91, R97.reuse, R71 ;  /* 0x000000615b477223 */ /* 0x080fe20000010047 */
[----:B------:R-:W-:Y:S01]  /*24a0*/  PRMT R100, RZ, 0x5410, R94 ;  /* 0x00005410ff647816 */ /* 0x000fe2000000005e */
[----:B------:R-:W-:Y:S01]  /*24b0*/  FMUL.FTZ R96, R3, R96 ;  /* 0x0000006003607220 */ /* 0x000fe20000410000 */
[----:B0-----:R-:W-:Y:S01]  /*24c0*/  PRMT R158, RZ, 0x5410, R98 ;  /* 0x00005410ff9e7816 */ /* 0x001fe20000000062 */
[----:B------:R-:W-:Y:S01]  /*24d0*/  FFMA.FTZ R97, R70, R97, R93 ;  /* 0x0000006146617223 */ /* 0x000fe2000001005d */
[----:B------:R-:W-:Y:S03]  /*24e0*/  STL [R1+0x114], R71 ;  /* 0x0001144701007387 */ /* 0x000fe60000100800 */
[----:B------:R-:W-:Y:S02]  /*24f0*/  FADD.FTZ R67, R158, R67 ;  /* 0x000000439e437221 */ /* 0x000fe40000010000 */
[----:B------:R-:W-:-:S02]  /*2500*/  FMUL.FTZ R93, R68, R100 ;  /* 0x00000064445d7220 */ /* 0x000fc40000410000 */
[----:B------:R-:W4:Y:S04]  /*2510*/  LDL R68, [R1+0x84] ;  /* 0x0000840001447983 */ /* 0x000f280000100800 */
[----:B------:R0:W-:Y:S04]  /*2520*/  STL [R1+0x1f0], R67 ;  /* 0x0001f04301007387 */ /* 0x0001e80000100800 */
[----:B0-----:R-:W4:Y:S01]  /*2530*/  LDL.LU R67, [R1+0x1ec] ;  /* 0x0001ec0001437983 */ /* 0x001f220000300800 */
[----:B--2---:R-:W-:-:S05]  /*2540*/  FFMA.FTZ R65, R96, R158, R65 ;  /* 0x0000009e60417223 */ /* 0x004fca0000010041 */
[----:B------:R0:W-:Y:S01]  /*2550*/  STL [R1+0x120], R65 ;  /* 0x0001204101007387 */ /* 0x0001e20000100800 */
[----:B---3--:R-:W-:-:S03]  /*2560*/  FFMA.FTZ R93, R69, R158, R93 ;  /* 0x0000009e455d7223 */ /* 0x008fc6000001005d */
[----:B0-----:R-:W2:Y:S01]  /*2570*/  LDL.LU R65, [R1+0x11c] ;  /* 0x00011c0001417983 */ /* 0x001ea20000300800 */
[----:B----4-:R-:W-:-:S03]  /*2580*/  FADD.FTZ R66, R100, R66 ;  /* 0x0000004264427221 */ /* 0x010fc60000010000 */
[----:B------:R-:W3:Y:S04]  /*2590*/  LDL R159, [R1+0x94] ;  /* 0x00009400019f7983 */ /* 0x000ee80000100800 */
[----:B------:R-:W4:Y:S01]  /*25a0*/  LDL.LU R71, [R1+0x20c] ;  /* 0x00020c0001477983 */ /* 0x000f220000300800 */
[----:B------:R-:W-:-:S03]  /*25b0*/  FFMA.FTZ R64, R96, R100, R64 ;  /* 0x0000006460407223 */ /* 0x000fc60000010040 */
[----:B------:R0:W-:Y:S04]  /*25c0*/  STL [R1+0x210], R66 ;  /* 0x0002104201007387 */ /* 0x0001e80000100800 */
[----:B------:R-:W3:Y:S04]  /*25d0*/  LDL.LU R70, [R1+0x1fc] ;  /* 0x0001fc0001467983 */ /* 0x000ee80000300800 */
[----:B------:R-:W3:Y:S04]  /*25e0*/  LDL R69, [R1+0x88] ;  /* 0x0000880001457983 */ /* 0x000ee80000100800 */
[----:B------:R1:W-:Y:S04]  /*25f0*/  STL [R1+0x200], R64 ;  /* 0x0002004001007387 */ /* 0x0003e80000100800 */
[----:B0-----:R-:W3:Y:S04]  /*2600*/  LDL.LU R66, [R1+0x1f8] ;  /* 0x0001f80001427983 */ /* 0x001ee80000300800 */
[----:B-1----:R-:W3:Y:S01]  /*2610*/  LDL.LU R64, [R1+0x128] ;  /* 0x0001280001407983 */ /* 0x002ee20000300800 */
[----:B------:R-:W-:Y:S01]  /*2620*/  FADD.FTZ R101, -R148, R101 ;  /* 0x0000006594657221 */ /* 0x000fe20000010100 */
[----:B------:R-:W-:-:S02]  /*2630*/  PRMT R100, RZ, 0x7610, R98 ;  /* 0x00007610ff647816 */ /* 0x000fc40000000062 */
[----:B------:R-:W-:Y:S01]  /*2640*/  PRMT R158, RZ, 0x7610, R94 ;  /* 0x00007610ff9e7816 */ /* 0x000fe2000000005e */
[----:B------:R-:W-:-:S04]  /*2650*/  FMUL.FTZ R98, R3, R101 ;  /* 0x0000006503627220 */ /* 0x000fc80000410000 */
[----:B------:R-:W-:Y:S02]  /*2660*/  FMUL.FTZ R94, R68, R158 ;  /* 0x0000009e445e7220 */ /* 0x000fe40000410000 */
[----:B------:R-:W3:Y:S01]  /*2670*/  LDL R68, [R1+0x98] ;  /* 0x0000980001447983 */ /* 0x000ee20000100800 */
[----:B------:R-:W-:-:S05]  /*2680*/  FADD.FTZ R67, R100, R67 ;  /* 0x0000004364437221 */ /* 0x000fca0000010000 */
[----:B------:R0:W-:Y:S04]  /*2690*/  STL [R1+0x1ec], R67 ;  /* 0x0001ec4301007387 */ /* 0x0001e80000100800 */
[----:B0-----:R-:W3:Y:S01]  /*26a0*/  LDL.LU R67, [R1+0x218] ;  /* 0x0002180001437983 */ /* 0x001ee20000300800 */
[----:B------:R-:W-:-:S04]  /*26b0*/  FADD.FTZ R101, -R148, R102 ;  /* 0x0000006694657221 */ /* 0x000fc80000010100 */
[----:B------:R-:W-:Y:S02]  /*26c0*/  FMUL.FTZ R101, R3, R101 ;  /* 0x0000006503657220 */ /* 0x000fe40000410000 */
[----:B--2---:R-:W-:-:S05]  /*26d0*/  FFMA.FTZ R65, R98, R100, R65 ;  /* 0x0000006462417223 */ /* 0x004fca0000010041 */
[----:B------:R0:W-:Y:S01]  /*26e0*/  STL [R1+0x11c], R65 ;  /* 0x00011c4101007387 */ /* 0x0001e20000100800 */
[----:B----4-:R-:W-:-:S03]  /*26f0*/  FADD.FTZ R71, R158, R71 ;  /* 0x000000479e477221 */ /* 0x010fc60000010000 */
[----:B0-----:R-:W2:Y:S01]  /*2700*/  LDL.LU R65, [R1+0x208] ;  /* 0x0002080001417983 */ /* 0x001ea20000300800 */
[----:B---3--:R-:W-:Y:S01]  /*2710*/  FFMA.FTZ R70, R98, R158, R70 ;  /* 0x0000009e62467223 */ /* 0x008fe20000010046 */
[----:B------:R-:W-:Y:S02]  /*2720*/  PRMT R158, RZ, 0x5410, R99 ;  /* 0x00005410ff9e7816 */ /* 0x000fe40000000063 */
[----:B------:R-:W-:Y:S04]  /*2730*/  STL [R1+0x20c], R71 ;  /* 0x00020c4701007387 */ /* 0x000fe80000100800 */
[----:B------:R-:W-:Y:S01]  /*2740*/  STL [R1+0x1fc], R70 ;  /* 0x0001fc4601007387 */ /* 0x000fe20000100800 */
[----:B------:R-:W-:-:S05]  /*2750*/  FADD.FTZ R66, R158, R66 ;  /* 0x000000429e427221 */ /* 0x000fca0000010000 */
[----:B------:R0:W-:Y:S04]  /*2760*/  STL [R1+0x1f8], R66 ;  /* 0x0001f84201007387 */ /* 0x0001e80000100800 */
[----:B0-----:R-:W3:Y:S01]  /*2770*/  LDL R66, [R1+0x8c] ;  /* 0x00008c0001427983 */ /* 0x001ee20000100800 */
[----:B------:R-:W-:Y:S02]  /*2780*/  FFMA.FTZ R64, R101, R158, R64 ;  /* 0x0000009e65407223 */ /* 0x000fe40000010040 */
[----:B------:R-:W-:Y:S02]  /*2790*/  FFMA.FTZ R94, R159, R100, R94 ;  /* 0x000000649f5e7223 */ /* 0x000fe4000001005e */
[----:B------:R-:W4:Y:S04]  /*27a0*/  LDL.LU R159, [R1+0x1f4] ;  /* 0x0001f400019f7983 */ /* 0x000f280000300800 */
[----:B------:R0:W-:Y:S04]  /*27b0*/  STL [R1+0x128], R64 ;  /* 0x0001284001007387 */ /* 0x0001e80000100800 */
[----:B0-----:R-:W4:Y:S01]  /*27c0*/  LDL.LU R64, [R1+0x124] ;  /* 0x0001240001407983 */ /* 0x001f220000300800 */
[----:B------:R-:W-:Y:S01]  /*27d0*/  PRMT R102, RZ, 0x5410, R95 ;  /* 0x00005410ff667816 */ /* 0x000fe2000000005f */
[----:B------:R-:W-:-:S02]  /*27e0*/  IMAD.WIDE.U32 R108, R5, R140, c[0x0][0x210] ;  /* 0x00008400056c7625 */ /* 0x000fc400078e008c */
[----:B------:R-:W4:Y:S02]  /*27f0*/  LDL R71, [R1+0x9c] ;  /* 0x00009c0001477983 */ /* 0x000f240000100800 */
[----:B------:R-:W-:Y:S02]  /*2800*/  FMUL.FTZ R100, R69, R102 ;  /* 0x0000006645647220 */ /* 0x000fe40000410000 */
[----:B------:R-:W-:Y:S01]  /*2810*/  FADD.FTZ R67, R102, R67 ;  /* 0x0000004366437221 */ /* 0x000fe20000010000 */
[----:B------:R-:W4:Y:S01]  /*2820*/  LDL.LU R70, [R1+0x214] ;  /* 0x0002140001467983 */ /* 0x000f220000300800 */
[----:B------:R-:W-:-:S03]  /*2830*/  IMAD.WIDE.U32 R112, R5, R140, c[0x0][0x208] ;  /* 0x0000820005707625 */ /* 0x000fc600078e008c */
[----:B------:R-:W4:Y:S01]  /*2840*/  LDL.LU R69, [R1+0x204] ;  /* 0x0002040001457983 */ /* 0x000f220000300800 */
[----:B------:R-:W-:-:S03]  /*2850*/  FFMA.FTZ R100, R68, R158, R100 ;  /* 0x0000009e44647223 */ /* 0x000fc60000010064 */
[----:B------:R-:W4:Y:S04]  /*2860*/  LDG.E.128 R108, [R108.64] ;  /* 0x000000046c6c7981 */ /* 0x000f28000c1e1d00 */
[----:B------:R-:W-:Y:S01]  /*2870*/  STL [R1+0x218], R67 ;  /* 0x0002184301007387 */ /* 0x000fe20000100800 */
[----:B------:R-:W-:-:S03]  /*2880*/  FADD.FTZ R103, -R148, R103 ;  /* 0x0000006794677221 */ /* 0x000fc60000010100 */
[----:B------:R-:W4:Y:S04]  /*2890*/  LDL.LU R68, [R1+0x240] ;  /* 0x0002400001447983 */ /* 0x000f280000300800 */
[----:B------:R-:W4:Y:S01]  /*28a0*/  LDG.E.128 R112, [R112.64] ;  /* 0x0000000470707981 */ /* 0x000f22000c1e1d00 */
[----:B------:R-:W-:Y:S01]  /*28b0*/  PRMT R99, RZ, 0x7610, R99 ;  /* 0x00007610ff637816 */ /* 0x000fe20000000063 */
[----:B--2---:R-:W-:Y:S01]  /*28c0*/  FFMA.FTZ R65, R101, R102, R65 ;  /* 0x0000006665417223 */ /* 0x004fe20000010041 */
[----:B------:R-:W-:-:S04]  /*28d0*/  PRMT R102, RZ, 0x7610, R95 ;  /* 0x00007610ff667816 */ /* 0x000fc8000000005f */
[----:B------:R0:W-:Y:S01]  /*28e0*/  STL [R1+0x208], R65 ;  /* 0x0002084101007387 */ /* 0x0001e20000100800 */
[----:B------:R-:W-:-:S03]  /*28f0*/  FMUL.FTZ R95, R3, R103 ;  /* 0x00000067035f7220 */ /* 0x000fc60000410000 */
[----:B0-----:R-:W2:Y:S04]  /*2900*/  LDL.LU R65, [R1+0x230] ;  /* 0x0002300001417983 */ /* 0x001ea80000300800 */
[----:B------:R-:W2:Y:S01]  /*2910*/  LDL R67, [R1+0x60] ;  /* 0x0000600001437983 */ /* 0x000ea20000100800 */
[----:B---3--:R-:W-:-:S03]  /*2920*/  FMUL.FTZ R103, R66, R102 ;  /* 0x0000006642677220 */ /* 0x008fc60000410000 */
[----:B------:R-:W3:Y:S01]  /*2930*/  LDL.LU R66, [R1+0x220] ;  /* 0x0002200001427983 */ /* 0x000ee20000300800 */
[----:B----4-:R-:W-:-:S05]  /*2940*/  FFMA.FTZ R64, R95, R99, R64 ;  /* 0x000000635f407223 */ /* 0x010fca0000010040 */
[----:B------:R0:W-:Y:S04]  /*2950*/  STL [R1+0x124], R64 ;  /* 0x0001244001007387 */ /* 0x0001e80000100800 */
[----:B0-----:R-:W4:Y:S01]  /*2960*/  LDL.LU R64, [R1+0x130] ;  /* 0x0001300001407983 */ /* 0x001f220000300800 */
[----:B------:R-:W-:Y:S02]  /*2970*/  FADD.FTZ R159, R99, R159 ;  /* 0x0000009f639f7221 */ /* 0x000fe40000010000 */
[----:B------:R-:W-:Y:S02]  /*2980*/  FFMA.FTZ R99, R71, R99, R103 ;  /* 0x0000006347637223 */ /* 0x000fe40000010067 */
[----:B------:R-:W-:Y:S02]  /*2990*/  FADD.FTZ R103, -R148, R104 ;  /* 0x0000006894677221 */ /* 0x000fe40000010100 */
[----:B------:R-:W-:-:S02]  /*29a0*/  FADD.FTZ R70, R102, R70 ;  /* 0x0000004666467221 */ /* 0x000fc40000010000 */
[----:B------:R-:W-:Y:S02]  /*29b0*/  FFMA.FTZ R69, R95, R102, R69 ;  /* 0x000000665f457223 */ /* 0x000fe40000010045 */
[----:B------:R-:W-:Y:S01]  /*29c0*/  FMUL.FTZ R102, R3, R103 ;  /* 0x0000006703667220 */ /* 0x000fe20000410000 */
[----:B------:R-:W-:Y:S01]  /*29d0*/  PRMT R103, RZ, 0x5410, R108 ;  /* 0x00005410ff677816 */ /* 0x000fe2000000006c */
[----:B------:R-:W-:Y:S01]  /*29e0*/  STL [R1+0x1f4], R159 ;  /* 0x0001f49f01007387 */ /* 0x000fe20000100800 */
[----:B------:R-:W-:-:S03]  /*29f0*/  PRMT R104, RZ, 0x5410, R112 ;  /* 0x00005410ff687816 */ /* 0x000fc60000000070 */
[----:B------:R-:W4:Y:S01]  /*2a00*/  LDL R71, [R1+0x70] ;  /* 0x0000700001477983 */ /* 0x000f220000100800 */
[----:B------:R-:W-:-:S03]  /*2a10*/  FADD.FTZ R68, R103, R68 ;  /* 0x0000004467447221 */ /* 0x000fc60000010000 */
[----:B------:R-:W-:Y:S04]  /*2a20*/  STL [R1+0x214], R70 ;  /* 0x0002144601007387 */ /* 0x000fe80000100800 */
[----:B------:R-:W-:Y:S01]  /*2a30*/  STL [R1+0x204], R69 ;  /* 0x0002044501007387 */ /* 0x000fe20000100800 */
[----:B--2---:R-:W-:-:S05]  /*2a40*/  FFMA.FTZ R65, R102, R103, R65 ;  /* 0x0000006766417223 */ /* 0x004fca0000010041 */
[----:B------:R0:W-:Y:S04]  /*2a50*/  STL [R1+0x230], R65 ;  /* 0x0002304101007387 */ /* 0x0001e80000100800 */
[----:B0-----:R-:W2:Y:S01]  /*2a60*/  LDL.LU R65, [R1+0x21c] ;  /* 0x00021c0001417983 */ /* 0x001ea20000300800 */
[----:B---3--:R-:W-:-:S03]  /*2a70*/  FADD.FTZ R66, R104, R66 ;  /* 0x0000004268427221 */ /* 0x008fc60000010000 */
[----:B------:R-:W-:Y:S04]  /*2a80*/  STL [R1+0x240], R68 ;  /* 0x0002404401007387 */ /* 0x000fe80000100800 */
[----:B------:R-:W3:Y:S04]  /*2a90*/  LDL R160, [R1+0x64] ;  /* 0x0000640001a07983 */ /* 0x000ee80000100800 */
[----:B------:R-:W3:Y:S04]  /*2aa0*/  LDL.LU R159, [R1+0x12c] ;  /* 0x00012c00019f7983 */ /* 0x000ee80000300800 */
[----:B------:R-:W3:Y:S04]  /*2ab0*/  LDL R158, [R1+0x74] ;  /* 0x00007400019e7983 */ /* 0x000ee80000100800 */
[----:B------:R0:W-:Y:S04]  /*2ac0*/  STL [R1+0x220], R66 ;  /* 0x0002204201007387 */ /* 0x0001e80000100800 */
[----:B------:R-:W3:Y:S04]  /*2ad0*/  LDL.LU R70, [R1+0x23c] ;  /* 0x00023c0001467983 */ /* 0x000ee80000300800 */
[----:B0-----:R-:W3:Y:S01]  /*2ae0*/  LDL.LU R66, [R1+0x22c] ;  /* 0x00022c0001427983 */ /* 0x001ee20000300800 */
[----:B----4-:R-:W-:-:S03]  /*2af0*/  FFMA.FTZ R64, R102, R104, R64 ;  /* 0x0000006866407223 */ /* 0x010fc60000010040 */
[----:B------:R-:W4:Y:S04]  /*2b00*/  LDL.LU R69, [R1+0x248] ;  /* 0x0002480001457983 */ /* 0x000f280000300800 */
[----:B------:R0:W-:Y:S04]  /*2b10*/  STL [R1+0x130], R64 ;  /* 0x0001304001007387 */ /* 0x0001e80000100800 */
[----:B------:R-:W4:Y:S04]  /*2b20*/  LDL.LU R68, [R1+0x238] ;  /* 0x0002380001447983 */ /* 0x000f280000300800 */
[----:B0-----:R-:W4:Y:S01]  /*2b30*/  LDL R64, [R1+0x68] ;  /* 0x0000680001407983 */ /* 0x001f220000100800 */
[----:B------:R-:W-:-:S02]  /*2b40*/  FMUL.FTZ R103, R67, R103 ;  /* 0x0000006743677220 */ /* 0x000fc40000410000 */
[C---:B------:R-:W-:Y:S01]  /*2b50*/  FADD.FTZ R105, -R148.reuse, R105 ;  /* 0x0000006994697221 */ /* 0x040fe20000010100 */
[----:B------:R-:W4:Y:S01]  /*2b60*/  LDL.LU R67, [R1+0x228] ;  /* 0x0002280001437983 */ /* 0x000f220000300800 */
[----:B------:R-:W-:Y:S01]  /*2b70*/  FFMA.FTZ R103, R71, R104, R103 ;  /* 0x0000006847677223 */ /* 0x000fe20000010067 */
[----:B------:R-:W-:Y:S01]  /*2b80*/  PRMT R104, RZ, 0x7610, R112 ;  /* 0x00007610ff687816 */ /* 0x000fe20000000070 */
[----:B------:R-:W-:Y:S01]  /*2b90*/  FMUL.FTZ R105, R3, R105 ;  /* 0x0000006903697220 */ /* 0x000fe20000410000 */
[----:B------:R-:W-:Y:S01]  /*2ba0*/  PRMT R108, RZ, 0x7610, R108 ;  /* 0x00007610ff6c7816 */ /* 0x000fe2000000006c */
[----:B-----5:R0:W5:Y:S01]  /*2bb0*/  LDL.LU R71, [R1+0x388] ;  /* 0x0003880001477983 */ /* 0x0201620000300800 */
[----:B------:R-:W-:-:S04]  /*2bc0*/  FADD.FTZ R106, -R148, R106 ;  /* 0x0000006a946a7221 */ /* 0x000fc80000010100 */
[----:B------:R-:W-:Y:S02]  /*2bd0*/  FMUL.FTZ R106, R3, R106 ;  /* 0x0000006a036a7220 */ /* 0x000fe40000410000 */
[----:B--2---:R-:W-:-:S05]  /*2be0*/  FADD.FTZ R65, R104, R65 ;  /* 0x0000004168417221 */ /* 0x004fca0000010000 */
[----:B------:R1:W-:Y:S01]  /*2bf0*/  STL [R1+0x21c], R65 ;  /* 0x00021c4101007387 */ /* 0x0003e20000100800 */
[----:B---3--:R-:W-:-:S03]  /*2c00*/  FFMA.FTZ R159, R105, R104, R159 ;  /* 0x00000068699f7223 */ /* 0x008fc6000001009f */
[----:B-1----:R-:W2:Y:S04]  /*2c10*/  LDL.LU R65, [R1+0x138] ;  /* 0x0001380001417983 */ /* 0x002ea80000300800 */
[----:B------:R-:W-:Y:S01]  /*2c20*/  STL [R1+0x12c], R159 ;  /* 0x00012c9f01007387 */ /* 0x000fe20000100800 */
[----:B------:R-:W-:-:S05]  /*2c30*/  FFMA.FTZ R66, R105, R108, R66 ;  /* 0x0000006c69427223 */ /* 0x000fca0000010042 */
[----:B------:R1:W-:Y:S04]  /*2c40*/  STL [R1+0x22c], R66 ;  /* 0x00022c4201007387 */ /* 0x0003e80000100800 */
[----:B-1----:R-:W3:Y:S01]  /*2c50*/  LDL R66, [R1+0x78] ;  /* 0x0000780001427983 */ /* 0x002ee20000100800 */
[----:B------:R-:W-:Y:S02]  /*2c60*/  FMUL.FTZ R112, R160, R108 ;  /* 0x0000006ca0707220 */ /* 0x000fe40000410000 */
[----:B------:R-:W-:Y:S01]  /*2c70*/  FADD.FTZ R70, R108, R70 ;  /* 0x000000466c467221 */ /* 0x000fe20000010000 */
[----:B------:R-:W-:-:S04]  /*2c80*/  PRMT R108, RZ, 0x5410, R109 ;  /* 0x00005410ff6c7816 */ /* 0x000fc8000000006d */
[----:B------:R1:W-:Y:S01]  /*2c90*/  STL [R1+0x23c], R70 ;  /* 0x00023c4601007387 */ /* 0x0003e20000100800 */
[----:B----4-:R-:W-:Y:S02]  /*2ca0*/  FADD.FTZ R69, R108, R69 ;  /* 0x000000456c457221 */ /* 0x010fe40000010000 */
[-C--:B------:R-:W-:Y:S02]  /*2cb0*/  FFMA.FTZ R68, R106, R108.reuse, R68 ;  /* 0x0000006c6a447223 */ /* 0x080fe40000010044 */
[----:B------:R-:W-:Y:S02]  /*2cc0*/  FMUL.FTZ R108, R64, R108 ;  /* 0x0000006c406c7220 */ /* 0x000fe40000410000 */
[----:B------:R-:W3:Y:S01]  /*2cd0*/  LDL.LU R64, [R1+0x244] ;  /* 0x0002440001407983 */ /* 0x000ee20000300800 */
[----:B------:R-:W-:Y:S01]  /*2ce0*/  FFMA.FTZ R104, R158, R104, R112 ;  /* 0x000000689e687223 */ /* 0x000fe20000010070 */
[----:B------:R-:W-:Y:S02]  /*2cf0*/  PRMT R112, RZ, 0x5410, R113 ;  /* 0x00005410ff707816 */ /* 0x000fe40000000071 */
[----:B------:R0:W-:Y:S03]  /*2d00*/  STL [R1+0x248], R69 ;  /* 0x0002484501007387 */ /* 0x0001e60000100800 */
[----:B------:R-:W-:Y:S01]  /*2d10*/  FADD.FTZ R67, R112, R67 ;  /* 0x0000004370437221 */ /* 0x000fe20000010000 */
[----:B------:R0:W-:Y:S04]  /*2d20*/  STL [R1+0x238], R68 ;  /* 0x0002384401007387 */ /* 0x0001e80000100800 */
[----:B-1----:R-:W3:Y:S04]  /*2d30*/  LDL.LU R70, [R1+0x234] ;  /* 0x0002340001467983 */ /* 0x002ee80000300800 */
[----:B------:R-:W3:Y:S04]  /*2d40*/  LDL.LU R160, [R1+0x224] ;  /* 0x0002240001a07983 */ /* 0x000ee80000300800 */
[----:B------:R1:W-:Y:S04]  /*2d50*/  STL [R1+0x228], R67 ;  /* 0x0002284301007387 */ /* 0x0003e80000100800 */
[----:B------:R-:W3:Y:S04]  /*2d60*/  LDL.LU R159, [R1+0x134] ;  /* 0x00013400019f7983 */ /* 0x000ee80000300800 */
[----:B------:R-:W3:Y:S01]  /*2d70*/  LDL R158, [R1+0x7c] ;  /* 0x00007c00019e7983 */ /* 0x000ee20000100800 */
[----:B------:R-:W-:Y:S01]  /*2d80*/  PRMT R109, RZ, 0x7610, R109 ;  /* 0x00007610ff6d7816 */ /* 0x000fe2000000006d */
[----:B--2---:R-:W-:-:S05]  /*2d90*/  FFMA.FTZ R65, R106, R112, R65 ;  /* 0x000000706a417223 */ /* 0x004fca0000010041 */
[----:B------:R2:W-:Y:S04]  /*2da0*/  STL [R1+0x138], R65 ;  /* 0x0001384101007387 */ /* 0x0005e80000100800 */
[----:B0-----:R-:W4:Y:S04]  /*2db0*/  LDL R69, [R1+0x40] ;  /* 0x0000400001457983 */ /* 0x001f280000100800 */
[----:B------:R-:W4:Y:S04]  /*2dc0*/  LDL.LU R68, [R1+0x250] ;  /* 0x0002500001447983 */ /* 0x000f280000300800 */
[----:B-1----:R-:W4:Y:S04]  /*2dd0*/  LDL.LU R67, [R1+0x140] ;  /* 0x0001400001437983 */ /* 0x002f280000300800 */
[----:B--2---:R-:W2:Y:S01]  /*2de0*/  LDL R65, [R1+0x50] ;  /* 0x0000500001417983 */ /* 0x004ea20000100800 */
[----:B---3--:R-:W-:-:S03]  /*2df0*/  FFMA.FTZ R108, R66, R112, R108 ;  /* 0x00000070426c7223 */ /* 0x008fc6000001006c */
[----:B------:R-:W3:Y:S04]  /*2e00*/  LDL R112, [R1+0x6c] ;  /* 0x00006c0001707983 */ /* 0x000ee80000100800 */
[----:B------:R-:W2:Y:S01]  /*2e10*/  LDL.LU R66, [R1+0x270] ;  /* 0x0002700001427983 */ /* 0x000ea20000300800 */
[----:B------:R-:W-:-:S05]  /*2e20*/  FADD.FTZ R64, R109, R64 ;  /* 0x000000406d407221 */ /* 0x000fca0000010000 */
[----:B------:R0:W-:Y:S04]  /*2e30*/  STL [R1+0x244], R64 ;  /* 0x0002444001007387 */ /* 0x0001e80000100800 */
[----:B0-----:R-:W2:Y:S01]  /*2e40*/  LDL.LU R64, [R1+0x260] ;  /* 0x0002600001407983 */ /* 0x001ea20000300800 */
[----:B------:R-:W-:Y:S01]  /*2e50*/  FADD.FTZ R107, -R148, R107 ;  /* 0x0000006b946b7221 */ /* 0x000fe20000010100 */
[----:B------:R-:W-:-:S03]  /*2e60*/  PRMT R113, RZ, 0x7610, R113 ;  /* 0x00007610ff717816 */ /* 0x000fc60000000071 */
[----:B------:R-:W-:-:S04]  /*2e70*/  FMUL.FTZ R107, R3, R107 ;  /* 0x0000006b036b7220 */ /* 0x000fc80000410000 */
[----:B------:R-:W-:Y:S02]  /*2e80*/  FFMA.FTZ R70, R107, R109, R70 ;  /* 0x0000006d6b467223 */ /* 0x000fe40000010046 */
[----:B------:R-:W-:Y:S02]  /*2e90*/  FADD.FTZ R160, R113, R160 ;  /* 0x000000a071a07221 */ /* 0x000fe40000010000 */
[----:B------:R-:W-:Y:S01]  /*2ea0*/  FFMA.FTZ R159, R107, R113, R159 ;  /* 0x000000716b9f7223 */ /* 0x000fe2000001009f */
[----:B------:R0:W-:Y:S04]  /*2eb0*/  STL [R1+0x234], R70 ;  /* 0x0002344601007387 */ /* 0x0001e80000100800 */
[----:B0-----:R0:W5:Y:S04]  /*2ec0*/  LDL.LU R70, [R1+0x384] ;  /* 0x0003840001467983 */ /* 0x0011680000300800 */
[----:B------:R-:W-:Y:S04]  /*2ed0*/  STL [R1+0x224], R160 ;  /* 0x000224a001007387 */ /* 0x000fe80000100800 */
[----:B------:R-:W-:Y:S01]  /*2ee0*/  STL [R1+0x134], R159 ;  /* 0x0001349f01007387 */ /* 0x000fe20000100800 */
[----:B---3--:R-:W-:-:S02]  /*2ef0*/  FMUL.FTZ R109, R112, R109 ;  /* 0x0000006d706d7220 */ /* 0x008fc40000410000 */
[----:B------:R-:W-:Y:S02]  /*2f00*/  FADD.FTZ R112, -R148, R116 ;  /* 0x0000007494707221 */ /* 0x000fe40000010100 */
[----:B------:R-:W-:Y:S01]  /*2f10*/  FFMA.FTZ R113, R158, R113, R109 ;  /* 0x000000719e717223 */ /* 0x000fe2000001006d */
[----:B------:R-:W-:Y:S01]  /*2f20*/  PRMT R158, RZ, 0x5410, R114 ;  /* 0x00005410ff9e7816 */ /* 0x000fe20000000072 */
[----:B------:R-:W-:Y:S01]  /*2f30*/  FMUL.FTZ R112, R3, R112 ;  /* 0x0000007003707220 */ /* 0x000fe20000410000 */
[----:B------:R-:W-:-:S03]  /*2f40*/  PRMT R116, RZ, 0x5410, R110 ;  /* 0x00005410ff747816 */ /* 0x000fc6000000006e */
[----:B----4-:R-:W-:Y:S02]  /*2f50*/  FFMA.FTZ R67, R112, R158, R67 ;  /* 0x0000009e70437223 */ /* 0x010fe40000010043 */
[----:B------:R-:W-:Y:S02]  /*2f60*/  FADD.FTZ R68, R158, R68 ;  /* 0x000000449e447221 */ /* 0x000fe40000010000 */
[----:B------:R-:W-:Y:S01]  /*2f70*/  FMUL.FTZ R109, R69, R116 ;  /* 0x00000074456d7220 */ /* 0x000fe20000410000 */
[----:B------:R1:W-:Y:S03]  /*2f80*/  STL [R1+0x140], R67 ;  /* 0x0001404301007387 */ /* 0x0003e60000100800 */
[----:B--2---:R-:W-:Y:S01]  /*2f90*/  FFMA.FTZ R109, R65, R158, R109 ;  /* 0x0000009e416d7223 */ /* 0x004fe2000001006d */
[----:B-1----:R-:W2:Y:S04]  /*2fa0*/  LDL.LU R67, [R1+0x24c] ;  /* 0x00024c0001437983 */ /* 0x002ea80000300800 */
[----:B------:R-:W-:Y:S04]  /*2fb0*/  STL [R1+0x250], R68 ;  /* 0x0002504401007387 */ /* 0x000fe80000100800 */
[----:B------:R-:W3:Y:S01]  /*2fc0*/  LDL.LU R65, [R1+0x13c] ;  /* 0x00013c0001417983 */ /* 0x000ee20000300800 */
[----:B------:R-:W-:-:S02]  /*2fd0*/  FADD.FTZ R66, R116, R66 ;  /* 0x0000004274427221 */ /* 0x000fc40000010000 */
[----:B------:R-:W-:Y:S01]  /*2fe0*/  FFMA.FTZ R64, R112, R116, R64 ;  /* 0x0000007470407223 */ /* 0x000fe20000010040 */
[----:B------:R-:W4:Y:S04]  /*2ff0*/  LDL.LU R160, [R1+0x26c] ;  /* 0x00026c0001a07983 */ /* 0x000f280000300800 */
[----:B------:R-:W4:Y:S04]  /*3000*/  LDL.LU R159, [R1+0x25c] ;  /* 0x00025c00019f7983 */ /* 0x000f280000300800 */
[----:B------:R1:W-:Y:S01]  /*3010*/  STL [R1+0x270], R66 ;  /* 0x0002704201007387 */ /* 0x0003e20000100800 */
[----:B------:R-:W-:-:S03]  /*3020*/  PRMT R158, RZ, 0x7610, R110 ;  /* 0x00007610ff9e7816 */ /* 0x000fc6000000006e */
[----:B------:R-:W4:Y:S04]  /*3030*/  LDL R69, [R1+0x48] ;  /* 0x0000480001457983 */ /* 0x000f280000100800 */
[----:B------:R0:W-:Y:S04]  /*3040*/  STL [R1+0x260], R64 ;  /* 0x0002604001007387 */ /* 0x0001e80000100800 */
[----:B-1----:R-:W4:Y:S04]  /*3050*/  LDL.LU R66, [R1+0x258] ;  /* 0x0002580001427983 */ /* 0x002f280000300800 */
[----:B0-----:R-:W4:Y:S04]  /*3060*/  LDL.LU R64, [R1+0x148] ;  /* 0x0001480001407983 */ /* 0x001f280000300800 */
[----:B------:R-:W4:Y:S01]  /*3070*/  LDL R110, [R1+0x44] ;  /* 0x00004400016e7983 */ /* 0x000f220000100800 */
[----:B------:R-:W-:Y:S01]  /*3080*/  FADD.FTZ R117, -R148, R117 ;  /* 0x0000007594757221 */ /* 0x000fe20000010100 */
[----:B------:R-:W-:-:S02]  /*3090*/  PRMT R116, RZ, 0x7610, R114 ;  /* 0x00007610ff747816 */ /* 0x000fc40000000072 */
[----:B------:R-:W4:Y:S01]  /*30a0*/  LDL R68, [R1+0x58] ;  /* 0x0000580001447983 */ /* 0x000f220000100800 */
[----:B------:R-:W-:-:S03]  /*30b0*/  FMUL.FTZ R114, R3, R117 ;  /* 0x0000007503727220 */ /* 0x000fc60000410000 */
[----:B------:R-:W4:Y:S01]  /*30c0*/  LDL R117, [R1+0x54] ;  /* 0x0000540001757983 */ /* 0x000f220000100800 */
[----:B--2---:R-:W-:-:S05]  /*30d0*/  FADD.FTZ R67, R116, R67 ;  /* 0x0000004374437221 */ /* 0x004fca0000010000 */
[----:B------:R0:W-:Y:S01]  /*30e0*/  STL [R1+0x24c], R67 ;  /* 0x00024c4301007387 */ /* 0x0001e20000100800 */
[----:B---3--:R-:W-:-:S03]  /*30f0*/  FFMA.FTZ R65, R114, R116, R65 ;  /* 0x0000007472417223 */ /* 0x008fc60000010041 */
[----:B0-----:R-:W2:Y:S04]  /*3100*/  LDL.LU R67, [R1+0x278] ;  /* 0x0002780001437983 */ /* 0x001ea80000300800 */
[----:B------:R0:W-:Y:S04]  /*3110*/  STL [R1+0x13c], R65 ;  /* 0x00013c4101007387 */ /* 0x0001e80000100800 */
[----:B0-----:R-:W3:Y:S01]  /*3120*/  LDL.LU R65, [R1+0x268] ;  /* 0x0002680001417983 */ /* 0x001ee20000300800 */
[----:B----4-:R-:W-:Y:S02]  /*3130*/  FADD.FTZ R160, R158, R160 ;  /* 0x000000a09ea07221 */ /* 0x010fe40000010000 */
[----:B------:R-:W-:-:S02]  /*3140*/  FFMA.FTZ R159, R114, R158, R159 ;  /* 0x0000009e729f7223 */ /* 0x000fc4000001009f */
[----:B------:R-:W-:Y:S01]  /*3150*/  FMUL.FTZ R110, R110, R158 ;  /* 0x0000009e6e6e7220 */ /* 0x000fe20000410000 */
[----:B------:R-:W-:Y:S01]  /*3160*/  PRMT R158, RZ, 0x5410, R115 ;  /* 0x00005410ff9e7816 */ /* 0x000fe20000000073 */
[----:B------:R-:W-:Y:S04]  /*3170*/  STL [R1+0x26c], R160 ;  /* 0x00026ca001007387 */ /* 0x000fe80000100800 */
[----:B------:R-:W-:Y:S01]  /*3180*/  FADD.FTZ R66, R158, R66 ;  /* 0x000000429e427221 */ /* 0x000fe20000010000 */
[----:B------:R-:W-:Y:S04]  /*3190*/  STL [R1+0x25c], R159 ;  /* 0x00025c9f01007387 */ /* 0x000fe80000100800 */
[----:B------:R0:W-:Y:S04]  /*31a0*/  STL [R1+0x258], R66 ;  /* 0x0002584201007387 */ /* 0x0001e80000100800 */
[----:B0-----:R-:W4:Y:S01]  /*31b0*/  LDL R66, [R1+0x4c] ;  /* 0x00004c0001427983 */ /* 0x001f220000100800 */
[----:B------:R-:W-:Y:S01]  /*31c0*/  FFMA.FTZ R110, R117, R116, R110 ;  /* 0x00000074756e7223 */ /* 0x000fe2000001006e */
[----:B------:R-:W-:Y:S01]  /*31d0*/  ISETP.NE.U32.AND P0, PT, RZ, c[0x0][0x218], PT ;  /* 0x00008600ff007a0c */ /* 0x000fe20003f05070 */
[----:B------:R-:W-:-:S03]  /*31e0*/  FADD.FTZ R117, -R148, R118 ;  /* 0x0000007694757221 */ /* 0x000fc60000010100 */
[----:B------:R-:W-:Y:S01]  /*31f0*/  ISETP.NE.AND.EX P0, PT, RZ, c[0x0][0x21c], PT, P0 ;  /* 0x00008700ff007a0c */ /* 0x000fe20003f05300 */
[----:B------:R-:W-:Y:S01]  /*3200*/  FMUL.FTZ R117, R3, R117 ;  /* 0x0000007503757220 */ /* 0x000fe20000410000 */
[----:B------:R-:W-:-:S03]  /*3210*/  PRMT R118, RZ, 0x5410, R111 ;  /* 0x00005410ff767816 */ /* 0x000fc6000000006f */
[----:B------:R-:W-:Y:S02]  /*3220*/  FFMA.FTZ R64, R117, R158, R64 ;  /* 0x0000009e75407223 */ /* 0x000fe40000010040 */
[----:B------:R-:W-:-:S03]  /*3230*/  FMUL.FTZ R116, R69, R118 ;  /* 0x0000007645747220 */ /* 0x000fc60000410000 */
[----:B------:R0:W-:Y:S01]  /*3240*/  STL [R1+0x148], R64 ;  /* 0x0001484001007387 */ /* 0x0001e20000100800 */
[----:B------:R-:W-:Y:S02]  /*3250*/  FADD.FTZ R119, -R148, R119 ;  /* 0x0000007794777221 */ /* 0x000fe40000010100 */
[C---:B------:R-:W-:Y:S01]  /*3260*/  @P0 IMAD.WIDE.U32 R120, R2.reuse, R139, c[0x0][0x218] ;  /* 0x0000860002780625 */ /* 0x040fe200078e008b */
[----:B------:R-:W-:-:S03]  /*3270*/  IADD3 R149, R2, 0x60, RZ ;  /* 0x0000006002957810 */ /* 0x000fc60007ffe0ff */
[----:B------:R-:W-:Y:S01]  /*3280*/  FFMA.FTZ R116, R68, R158, R116 ;  /* 0x0000009e44747223 */ /* 0x000fe20000010074 */
[----:B------:R1:W5:Y:S04]  /*3290*/  @P0 LDG.E.128 R24, [R120.64] ;  /* 0x0000000478180981 */ /* 0x000368000c1e1d00 */
[----:B0-----:R-:W4:Y:S04]  /*32a0*/  LDL.LU R64, [R1+0x144] ;  /* 0x0001440001407983 */ /* 0x001f280000300800 */
[----:B------:R-:W4:Y:S04]  /*32b0*/  LDL R160, [R1+0x5c] ;  /* 0x00005c0001a07983 */ /* 0x000f280000100800 */
[----:B------:R-:W4:Y:S04]  /*32c0*/  LDL.LU R69, [R1+0x274] ;  /* 0x0002740001457983 */ /* 0x000f280000300800 */
[----:B------:R-:W4:Y:S01]  /*32d0*/  LDL.LU R159, [R1+0x264] ;  /* 0x00026400019f7983 */ /* 0x000f220000300800 */
[----:B------:R-:W-:-:S02]  /*32e0*/  FFMA.FTZ R162, R6, R122, R162 ;  /* 0x0000007a06a27223 */ /* 0x000fc400000100a2 */
[----:B------:R-:W-:Y:S01]  /*32f0*/  FFMA.FTZ R7, R123, R122, R7 ;  /* 0x0000007a7b077223 */ /* 0x000fe20000010007 */
[----:B------:R1:W5:Y:S01]  /*3300*/  @P0 LDG.E.128 R28, [R120.64+0x10] ;  /* 0x00001004781c0981 */ /* 0x000362000c1e1d00 */
[----:B------:R-:W-:-:S04]  /*3310*/  @P0 IMAD.WIDE.U32 R122, R139, R4, c[0x0][0x218] ;  /* 0x000086008b7a0625 */ /* 0x000fc800078e0004 */
[----:B------:R-:W-:Y:S01]  /*3320*/  IMAD.WIDE.U32 R136, R149, R139, c[0x0][0x188] ;  /* 0x0000620095887625 */ /* 0x000fe200078e008b */
[----:B------:R0:W5:Y:S03]  /*3330*/  @P0 LDG.E.128 R32, [R122.64] ;  /* 0x000000047a200981 */ /* 0x000166000c1e1d00 */
[C---:B------:R-:W-:Y:S01]  /*3340*/  @P0 IMAD.WIDE.U32 R126, R139.reuse, R149, c[0x0][0x218] ;  /* 0x000086008b7e0625 */ /* 0x040fe200078e0095 */
[----:B------:R0:W5:Y:S03]  /*3350*/  @P0 LDG.E.128 R36, [R122.64+0x10] ;  /* 0x000010047a240981 */ /* 0x000166000c1e1d00 */
[----:B-1----:R-:W-:Y:S01]  /*3360*/  @P0 IMAD.WIDE.U32 R120, R139, R5, c[0x0][0x218] ;  /* 0x000086008b780625 */ /* 0x002fe200078e0005 */
[----:B------:R1:W5:Y:S03]  /*3370*/  @P0 LDG.E.128 R48, [R126.64] ;  /* 0x000000047e300981 */ /* 0x000366000c1e1d00 */
[CC--:B------:R-:W-:Y:S01]  /*3380*/  IMAD.WIDE.U32 R124, R149.reuse, R140.reuse, c[0x0][0x210] ;  /* 0x00008400957c7625 */ /* 0x0c0fe200078e008c */
[----:B------:R0:W5:Y:S03]  /*3390*/  @P0 LDG.E.128 R40, [R120.64] ;  /* 0x0000000478280981 */ /* 0x000166000c1e1d00 */
[----:B------:R-:W-:Y:S01]  /*33a0*/  @P0 IMAD.WIDE.U32 R128, R138, R139, c[0x0][0x218] ;  /* 0x000086008a800625 */ /* 0x000fe200078e008b */
[----:B------:R0:W5:Y:S04]  /*33b0*/  @P0 LDG.E.128 R44, [R120.64+0x10] ;  /* 0x00001004782c0981 */ /* 0x000168000c1e1d00 */
[----:B------:R1:W5:Y:S04]  /*33c0*/  @P0 LDG.E.128 R52, [R126.64+0x10] ;  /* 0x000010047e340981 */ /* 0x000368000c1e1d00 */
[----:B------:R1:W5:Y:S04]  /*33d0*/  @P0 LDG.E.128 R56, [R128.64] ;  /* 0x0000000480380981 */ /* 0x000368000c1e1d00 */
[----:B0-----:R-:W4:Y:S04]  /*33e0*/  LDG.E.128 R120, [R136.64] ;  /* 0x0000000488787981 */ /* 0x001f28000c1e1d00 */
[----:B-1----:R-:W4:Y:S04]  /*33f0*/  LDG.E.128 R124, [R124.64] ;  /* 0x000000047c7c7981 */ /* 0x002f28000c1e1d00 */
[----:B------:R0:W5:Y:S01]  /*3400*/  @P0 LDG.E.128 R60, [R128.64+0x10] ;  /* 0x00001004803c0981 */ /* 0x000162000c1e1d00 */
[----:B------:R-:W-:Y:S01]  /*3410*/  PRMT R158, RZ, 0x7610, R111 ;  /* 0x00007610ff9e7816 */ /* 0x000fe2000000006f */
[----:B0-----:R-:W-:-:S06]  /*3420*/  IMAD.WIDE.U32 R128, R149, R140, c[0x0][0x208] ;  /* 0x0000820095807625 */ /* 0x001fcc00078e008c */
[----:B------:R-:W4:Y:S01]  /*3430*/  LDG.E.128 R128, [R128.64] ;  /* 0x0000000480807981 */ /* 0x000f22000c1e1d00 */
[----:B--2---:R-:W-:-:S05]  /*3440*/  FADD.FTZ R67, R118, R67 ;  /* 0x0000004376437221 */ /* 0x004fca0000010000 */
[----:B------:R-:W-:Y:S04]  /*3450*/  STL [R1+0x278], R67 ;  /* 0x0002784301007387 */ /* 0x000fe80000100800 */
[----:B------:R-:W2:Y:S01]  /*3460*/  LDL.LU R68, [R1+0x2a0] ;  /* 0x0002a00001447983 */ /* 0x000ea20000300800 */
[----:B---3--:R-:W-:Y:S01]  /*3470*/  FFMA.FTZ R65, R117, R118, R65 ;  /* 0x0000007675417223 */ /* 0x008fe20000010041 */
[----:B------:R-:W-:Y:S01]  /*3480*/  PRMT R118, RZ, 0x7610, R115 ;  /* 0x00007610ff767816 */ /* 0x000fe20000000073 */
[----:B------:R-:W-:-:S03]  /*3490*/  FMUL.FTZ R115, R3, R119 ;  /* 0x0000007703737220 */ /* 0x000fc60000410000 */
[----:B------:R0:W-:Y:S04]  /*34a0*/  STL [R1+0x268], R65 ;  /* 0x0002684101007387 */ /* 0x0001e80000100800 */
[----:B0-----:R-:W3:Y:S04]  /*34b0*/  LDL.LU R65, [R1+0x290] ;  /* 0x0002900001417983 */ /* 0x001ee80000300800 */
[----:B------:R-:W2:Y:S04]  /*34c0*/  LDL R67, [R1+0x20] ;  /* 0x0000200001437983 */ /* 0x000ea80000100800 */
[----:B------:R-:W2:Y:S01]  /*34d0*/  LDL.LU R119, [R1+0x254] ;  /* 0x0002540001777983 */ /* 0x000ea20000300800 */
[----:B----4-:R-:W-:-:S03]  /*34e0*/  FMUL.FTZ R111, R66, R158 ;  /* 0x0000009e426f7220 */ /* 0x010fc60000410000 */
[----:B------:R-:W4:Y:S01]  /*34f0*/  LDL.LU R66, [R1+0x280] ;  /* 0x0002800001427983 */ /* 0x000f220000300800 */
[----:B------:R-:W-:-:S05]  /*3500*/  FFMA.FTZ R64, R115, R118, R64 ;  /* 0x0000007673407223 */ /* 0x000fca0000010040 */
[----:B------:R0:W-:Y:S01]  /*3510*/  STL [R1+0x144], R64 ;  /* 0x0001444001007387 */ /* 0x0001e20000100800 */
[----:B------:R-:W-:Y:S02]  /*3520*/  FFMA.FTZ R111, R160, R118, R111 ;  /* 0x00000076a06f7223 */ /* 0x000fe4000001006f */
[----:B------:R-:W-:Y:S01]  /*3530*/  FADD.FTZ R69, R158, R69 ;  /* 0x000000459e457221 */ /* 0x000fe20000010000 */
[----:B0-----:R-:W4:Y:S01]  /*3540*/  LDL.LU R64, [R1+0x150] ;  /* 0x0001500001407983 */ /* 0x001f220000300800 */
[----:B------:R-:W-:Y:S02]  /*3550*/  FFMA.FTZ R159, R115, R158, R159 ;  /* 0x0000009e739f7223 */ /* 0x000fe4000001009f */
[----:B--2---:R-:W-:Y:S01]  /*3560*/  FADD.FTZ R119, R118, R119 ;  /* 0x0000007776777221 */ /* 0x004fe20000010000 */
[----:B------:R-:W-:-:S04]  /*3570*/  PRMT R118, RZ, 0x5410, R124 ;  /* 0x00005410ff767816 */ /* 0x000fc8000000007c */
[----:B------:R0:W-:Y:S01]  /*3580*/  STL [R1+0x254], R119 ;  /* 0x0002547701007387 */ /* 0x0001e20000100800 */
[----:B------:R-:W-:Y:S02]  /*3590*/  FADD.FTZ R68, R118, R68 ;  /* 0x0000004476447221 */ /* 0x000fe40000010000 */
[----:B0-----:R-:W-:Y:S01]  /*35a0*/  FADD.FTZ R119, -R148, R120 ;  /* 0x0000007894777221 */ /* 0x001fe20000010100 */
[----:B------:R0:W-:Y:S03]  /*35b0*/  STL [R1+0x274], R69 ;  /* 0x0002744501007387 */ /* 0x0001e60000100800 */
[----:B------:R-:W-:Y:S01]  /*35c0*/  FMUL.FTZ R119, R3, R119 ;  /* 0x0000007703777220 */ /* 0x000fe20000410000 */
[----:B------:R-:W-:-:S03]  /*35d0*/  PRMT R120, RZ, 0x5410, R128 ;  /* 0x00005410ff787816 */ /* 0x000fc60000000080 */
[----:B---3--:R-:W-:Y:S01]  /*35e0*/  FFMA.FTZ R65, R119, R118, R65 ;  /* 0x0000007677417223 */ /* 0x008fe20000010041 */
[----:B0-----:R-:W2:Y:S04]  /*35f0*/  LDL R69, [R1+0x30] ;  /* 0x0000300001457983 */ /* 0x001ea80000100800 */
[----:B------:R-:W-:Y:S04]  /*3600*/  STL [R1+0x264], R159 ;  /* 0x0002649f01007387 */ /* 0x000fe80000100800 */
[----:B------:R0:W-:Y:S01]  /*3610*/  STL [R1+0x2a0], R68 ;  /* 0x0002a04401007387 */ /* 0x0001e20000100800 */
[----:B----4-:R-:W-:-:S03]  /*3620*/  FADD.FTZ R66, R120, R66 ;  /* 0x0000004278427221 */ /* 0x010fc60000010000 */
[----:B0-----:R-:W3:Y:S04]  /*3630*/  LDL R68, [R1+0x24] ;  /* 0x0000240001447983 */ /* 0x001ee80000100800 */
[----:B------:R0:W-:Y:S01]  /*3640*/  STL [R1+0x290], R65 ;  /* 0x0002904101007387 */ /* 0x0001e20000100800 */
[----:B------:R-:W-:-:S03]  /*3650*/  FMUL.FTZ R118, R67, R118 ;  /* 0x0000007643767220 */ /* 0x000fc60000410000 */
[----:B0-----:R-:W4:Y:S04]  /*3660*/  LDL.LU R65, [R1+0x27c] ;  /* 0x00027c0001417983 */ /* 0x001f280000300800 */
[----:B------:R-:W4:Y:S04]  /*3670*/  LDL.LU R160, [R1+0x14c] ;  /* 0x00014c0001a07983 */ /* 0x000f280000300800 */
[----:B------:R-:W4:Y:S04]  /*3680*/  LDL R159, [R1+0x34] ;  /* 0x00003400019f7983 */ /* 0x000f280000100800 */
[----:B------:R0:W-:Y:S04]  /*3690*/  STL [R1+0x280], R66 ;  /* 0x0002804201007387 */ /* 0x0001e80000100800 */
[----:B------:R-:W4:Y:S01]  /*36a0*/  LDL.LU R67, [R1+0x29c] ;  /* 0x00029c0001437983 */ /* 0x000f220000300800 */
[----:B------:R-:W-:-:S03]  /*36b0*/  FFMA.FTZ R64, R119, R120, R64 ;  /* 0x0000007877407223 */ /* 0x000fc60000010040 */
[----:B0-----:R-:W4:Y:S04]  /*36c0*/  LDL.LU R66, [R1+0x28c] ;  /* 0x00028c0001427983 */ /* 0x001f280000300800 */
[----:B------:R0:W-:Y:S01]  /*36d0*/  STL [R1+0x150], R64 ;  /* 0x0001504001007387 */ /* 0x0001e20000100800 */
[----:B------:R-:W-:Y:S01]  /*36e0*/  FADD.FTZ R121, -R148, R121 ;  /* 0x0000007994797221 */ /* 0x000fe20000010100 */
[----:B------:R-:W-:Y:S02]  /*36f0*/  PRMT R124, RZ, 0x7610, R124 ;  /* 0x00007610ff7c7816 */ /* 0x000fe4000000007c */
[----:B0-----:R-:W4:Y:S01]  /*3700*/  LDL.LU R64, [R1+0x2a8] ;  /* 0x0002a80001407983 */ /* 0x001f220000300800 */
[----:B------:R-:W-:-:S03]  /*3710*/  FMUL.FTZ R121, R3, R121 ;  /* 0x0000007903797220 */ /* 0x000fc60000410000 */
[----:B------:R-:W4:Y:S01]  /*3720*/  LDL.LU R158, [R1+0x298] ;  /* 0x00029800019e7983 */ /* 0x000f220000300800 */
[----:B--2---:R-:W-:Y:S01]  /*3730*/  FFMA.FTZ R118, R69, R120, R118 ;  /* 0x0000007845767223 */ /* 0x004fe20000010076 */
[----:B------:R-:W-:Y:S02]  /*3740*/  PRMT R120, RZ, 0x7610, R128 ;  /* 0x00007610ff787816 */ /* 0x000fe40000000080 */
[----:B------:R-:W2:Y:S01]  /*3750*/  LDL R69, [R1+0x28] ;  /* 0x0000280001457983 */ /* 0x000ea20000100800 */
[----:B---3--:R-:W-:-:S03]  /*3760*/  FMUL.FTZ R128, R68, R124 ;  /* 0x0000007c44807220 */ /* 0x008fc60000410000 */
[----:B------:R-:W3:Y:S01]  /*3770*/  LDL.LU R68, [R1+0x288] ;  /* 0x0002880001447983 */ /* 0x000ee20000300800 */
[----:B----4-:R-:W-:Y:S02]  /*3780*/  FADD.FTZ R65, R120, R65 ;  /* 0x0000004178417221 */ /* 0x010fe40000010000 */
[----:B------:R-:W-:-:S03]  /*3790*/  FFMA.FTZ R160, R121, R120, R160 ;  /* 0x0000007879a07223 */ /* 0x000fc600000100a0 */
[----:B------:R0:W-:Y:S04]  /*37a0*/  STL [R1+0x27c], R65 ;  /* 0x00027c4101007387 */ /* 0x0001e80000100800 */
[----:B0-----:R-:W4:Y:S01]  /*37b0*/  LDL.LU R65, [R1+0x158] ;  /* 0x0001580001417983 */ /* 0x001f220000300800 */
[----:B------:R-:W-:-:S03]  /*37c0*/  FADD.FTZ R67, R124, R67 ;  /* 0x000000437c437221 */ /* 0x000fc60000010000 */
[----:B------:R-:W-:Y:S04]  /*37d0*/  STL [R1+0x14c], R160 ;  /* 0x00014ca001007387 */ /* 0x000fe80000100800 */
[----:B------:R0:W-:Y:S04]  /*37e0*/  STL [R1+0x29c], R67 ;  /* 0x00029c4301007387 */ /* 0x0001e80000100800 */
[----:B0-----:R-:W4:Y:S01]  /*37f0*/  LDL R67, [R1+0x38] ;  /* 0x0000380001437983 */ /* 0x001f220000100800 */
[----:B------:R-:W-:Y:S01]  /*3800*/  FFMA.FTZ R66, R121, R124, R66 ;  /* 0x0000007c79427223 */ /* 0x000fe20000010042 */
[----:B------:R-:W-:Y:S01]  /*3810*/  PRMT R124, RZ, 0x5410, R125 ;  /* 0x00005410ff7c7816 */ /* 0x000fe2000000007d */
[----:B------:R-:W-:-:S04]  /*3820*/  FADD.FTZ R122, -R148, R122 ;  /* 0x0000007a947a7221 */ /* 0x000fc80000010100 */
[----:B------:R-:W-:Y:S01]  /*3830*/  FADD.FTZ R64, R124, R64 ;  /* 0x000000407c407221 */ /* 0x000fe20000010000 */
[----:B------:R0:W-:Y:S01]  /*3840*/  STL [R1+0x28c], R66 ;  /* 0x00028c4201007387 */ /* 0x0001e20000100800 */
[----:B------:R-:W-:Y:S02]  /*3850*/  FMUL.FTZ R122, R3, R122 ;  /* 0x0000007a037a7220 */ /* 0x000fe40000410000 */
[----:B------:R-:W-:Y:S01]  /*3860*/  FFMA.FTZ R120, R159, R120, R128 ;  /* 0x000000789f787223 */ /* 0x000fe20000010080 */
[----:B------:R-:W-:Y:S01]  /*3870*/  PRMT R128, RZ, 0x5410, R129 ;  /* 0x00005410ff807816 */ /* 0x000fe20000000081 */
[----:B0-----:R-:W4:Y:S04]  /*3880*/  LDL.LU R66, [R1+0x2a4] ;  /* 0x0002a40001427983 */ /* 0x001f280000300800 */
[----:B------:R0:W-:Y:S01]  /*3890*/  STL [R1+0x2a8], R64 ;  /* 0x0002a84001007387 */ /* 0x0001e20000100800 */
[----:B------:R-:W-:-:S03]  /*38a0*/  FFMA.FTZ R158, R122, R124, R158 ;  /* 0x0000007c7a9e7223 */ /* 0x000fc6000001009e */
[----:B0-----:R-:W4:Y:S04]  /*38b0*/  LDL.LU R64, [R1+0x294] ;  /* 0x0002940001407983 */ /* 0x001f280000300800 */
[----:B------:R0:W-:Y:S04]  /*38c0*/  STL [R1+0x298], R158 ;  /* 0x0002989e01007387 */ /* 0x0001e80000100800 */
[----:B------:R-:W4:Y:S04]  /*38d0*/  LDL.LU R160, [R1+0x284] ;  /* 0x0002840001a07983 */ /* 0x000f280000300800 */
[----:B------:R-:W4:Y:S01]  /*38e0*/  LDL.LU R159, [R1+0x154] ;  /* 0x00015400019f7983 */ /* 0x000f220000300800 */
[----:B--2---:R-:W-:-:S02]  /*38f0*/  FMUL.FTZ R124, R69, R124 ;  /* 0x0000007c457c7220 */ /* 0x004fc40000410000 */
[----:B---3--:R-:W-:-:S05]  /*3900*/  FADD.FTZ R68, R128, R68 ;  /* 0x0000004480447221 */ /* 0x008fca0000010000 */
[----:B------:R-:W-:Y:S04]  /*3910*/  STL [R1+0x288], R68 ;  /* 0x0002884401007387 */ /* 0x000fe80000100800 */
[----:B0-----:R-:W2:Y:S01]  /*3920*/  LDL R158, [R1+0x3c] ;  /* 0x00003c00019e7983 */ /* 0x001ea20000100800 */
[----:B----4-:R-:W-:-:S05]  /*3930*/  FFMA.FTZ R65, R122, R128, R65 ;  /* 0x000000807a417223 */ /* 0x010fca0000010041 */
[----:B------:R0:W-:Y:S04]  /*3940*/  STL [R1+0x158], R65 ;  /* 0x0001584101007387 */ /* 0x0001e80000100800 */
[----:B------:R-:W3:Y:S04]  /*3950*/  LDL R69, [R1] ;  /* 0x0000000001457983 */ /* 0x000ee80000100800 */
[----:B0-----:R-:W4:Y:S01]  /*3960*/  LDL.LU R65, [R1+0x2bc] ;  /* 0x0002bc0001417983 */ /* 0x001f220000300800 */
[----:B------:R-:W-:-:S03]  /*3970*/  FFMA.FTZ R124, R67, R128, R124 ;  /* 0x00000080437c7223 */ /* 0x000fc6000001007c */
[----:B------:R-:W2:Y:S01]  /*3980*/  LDL R128, [R1+0x2c] ;  /* 0x00002c0001807983 */ /* 0x000ea20000100800 */
[----:B------:R-:W-:Y:S01]  /*3990*/  FFMA.FTZ R164, R151, R133, R164 ;  /* 0x0000008597a47223 */ /* 0x000fe200000100a4 */
[----:B------:R-:W-:Y:S01]  /*39a0*/  PRMT R125, RZ, 0x7610, R125 ;  /* 0x00007610ff7d7816 */ /* 0x000fe2000000007d */
[----:B------:R-:W-:Y:S01]  /*39b0*/  FADD.FTZ R123, -R148, R123 ;  /* 0x0000007b947b7221 */ /* 0x000fe20000010100 */
[----:B------:R-:W3:Y:S03]  /*39c0*/  LDG.E.128 R132, [R136.64+0x10] ;  /* 0x0000100488847981 */ /* 0x000ee6000c1e1d00 */
[----:B------:R-:W-:Y:S01]  /*39d0*/  FMUL.FTZ R123, R3, R123 ;  /* 0x0000007b037b7220 */ /* 0x000fe20000410000 */
[----:B------:R-:W3:Y:S04]  /*39e0*/  LDL.LU R68, [R1+0x2b0] ;  /* 0x0002b00001447983 */ /* 0x000ee80000300800 */
[----:B------:R-:W3:Y:S01]  /*39f0*/  LDL R67, [R1+0x10] ;  /* 0x0000100001437983 */ /* 0x000ee20000100800 */
[----:B------:R-:W-:-:S05]  /*3a00*/  FADD.FTZ R66, R125, R66 ;  /* 0x000000427d427221 */ /* 0x000fca0000010000 */
[----:B------:R0:W-:Y:S01]  /*3a10*/  STL [R1+0x2a4], R66 ;  /* 0x0002a44201007387 */ /* 0x0001e20000100800 */
[----:B------:R-:W-:-:S03]  /*3a20*/  FFMA.FTZ R64, R123, R125, R64 ;  /* 0x0000007d7b407223 */ /* 0x000fc60000010040 */
[----:B0-----:R-:W3:Y:S04]  /*3a30*/  LDL.LU R66, [R1+0x2d4] ;  /* 0x0002d40001427983 */ /* 0x001ee80000300800 */
[----:B------:R0:W-:Y:S04]  /*3a40*/  STL [R1+0x294], R64 ;  /* 0x0002944001007387 */ /* 0x0001e80000100800 */
[----:B0-----:R-:W3:Y:S01]  /*3a50*/  LDL.LU R64, [R1+0x2c8] ;  /* 0x0002c80001407983 */ /* 0x001ee20000300800 */
[----:B------:R-:W-:-:S05]  /*3a60*/  PRMT R129, RZ, 0x7610, R129 ;  /* 0x00007610ff817816 */ /* 0x000fca0000000081 */
[----:B------:R-:W-:Y:S02]  /*3a70*/  FADD.FTZ R160, R129, R160 ;  /* 0x000000a081a07221 */ /* 0x000fe40000010000 */
[----:B------:R-:W-:-:S03]  /*3a80*/  FFMA.FTZ R159, R123, R129, R159 ;  /* 0x000000817b9f7223 */ /* 0x000fc6000001009f */
[----:B------:R0:W-:Y:S04]  /*3a90*/  STL [R1+0x284], R160 ;  /* 0x000284a001007387 */ /* 0x0001e80000100800 */
[----:B------:R1:W-:Y:S04]  /*3aa0*/  STL [R1+0x154], R159 ;  /* 0x0001549f01007387 */ /* 0x0003e80000100800 */
[----:B0-----:R-:W3:Y:S04]  /*3ab0*/  LDL R160, [R1+0x4] ;  /* 0x0000040001a07983 */ /* 0x001ee80000100800 */
[----:B-1----:R-:W3:Y:S01]  /*3ac0*/  LDL.LU R159, [R1+0x2b8] ;  /* 0x0002b800019f7983 */ /* 0x002ee20000300800 */
[----:B--2---:R-:W-:-:S04]  /*3ad0*/  FMUL.FTZ R125, R128, R125 ;  /* 0x0000007d807d7220 */ /* 0x004fc80000410000 */
[----:B------:R-:W-:Y:S01]  /*3ae0*/  FFMA.FTZ R129, R158, R129, R125 ;  /* 0x000000819e817223 */ /* 0x000fe2000001007d */
[----:B------:R-:W-:-:S05]  /*3af0*/  PRMT R158, RZ, 0x5410, R130 ;  /* 0x00005410ff9e7816 */ /* 0x000fca0000000082 */
[----:B----4-:R-:W-:-:S05]  /*3b00*/  FADD.FTZ R65, R158, R65 ;  /* 0x000000419e417221 */ /* 0x010fca0000010000 */
[----:B------:R0:W-:Y:S04]  /*3b10*/  STL [R1+0x2bc], R65 ;  /* 0x0002bc4101007387 */ /* 0x0001e80000100800 */
[----:B0-----:R-:W2:Y:S01]  /*3b20*/  LDL.LU R65, [R1+0x2ac] ;  /* 0x0002ac0001417983 */ /* 0x001ea20000300800 */
[----:B---3--:R-:W-:Y:S01]  /*3b30*/  FADD.FTZ R128, -R148, R132 ;  /* 0x0000008494807221 */ /* 0x008fe20000010100 */
[----:B------:R-:W-:-:S03]  /*3b40*/  PRMT R132, RZ, 0x5410, R126 ;  /* 0x00005410ff847816 */ /* 0x000fc6000000007e */
[----:B------:R-:W-:-:S04]  /*3b50*/  FMUL.FTZ R128, R3, R128 ;  /* 0x0000008003807220 */ /* 0x000fc80000410000 */
[----:B------:R-:W-:Y:S02]  /*3b60*/  FFMA.FTZ R68, R128, R158, R68 ;  /* 0x0000009e80447223 */ /* 0x000fe40000010044 */
[----:B------:R-:W-:Y:S02]  /*3b70*/  FADD.FTZ R66, R132, R66 ;  /* 0x0000004284427221 */ /* 0x000fe40000010000 */
[----:B------:R-:W-:Y:S01]  /*3b80*/  FMUL.FTZ R125, R69, R132 ;  /* 0x00000084457d7220 */ /* 0x000fe20000410000 */
[----:B------:R0:W-:Y:S01]  /*3b90*/  STL [R1+0x2b0], R68 ;  /* 0x0002b04401007387 */ /* 0x0001e20000100800 */
[----:B------:R-:W-:-:S03]  /*3ba0*/  FADD.FTZ R133, -R148, R133 ;  /* 0x0000008594857221 */ /* 0x000fc60000010100 */
[----:B------:R-:W3:Y:S01]  /*3bb0*/  LDL.LU R69, [R1+0x2d0] ;  /* 0x0002d00001457983 */ /* 0x000ee20000300800 */
[----:B------:R-:W-:Y:S02]  /*3bc0*/  FFMA.FTZ R64, R128, R132, R64 ;  /* 0x0000008480407223 */ /* 0x000fe40000010040 */
[----:B------:R-:W-:Y:S01]  /*3bd0*/  FFMA.FTZ R125, R67, R158, R125 ;  /* 0x0000009e437d7223 */ /* 0x000fe2000001007d */
[----:B0-----:R-:W4:Y:S01]  /*3be0*/  LDL.LU R68, [R1+0x2c4] ;  /* 0x0002c40001447983 */ /* 0x001f220000300800 */
[----:B------:R-:W-:-:S03]  /*3bf0*/  PRMT R132, RZ, 0x7610, R130 ;  /* 0x00007610ff847816 */ /* 0x000fc60000000082 */
[----:B------:R-:W-:Y:S01]  /*3c00*/  STL [R1+0x2d4], R66 ;  /* 0x0002d44201007387 */ /* 0x000fe20000100800 */
[----:B------:R-:W-:-:S03]  /*3c10*/  FMUL.FTZ R130, R3, R133 ;  /* 0x0000008503827220 */ /* 0x000fc60000410000 */
[----:B------:R-:W4:Y:S04]  /*3c20*/  LDL R67, [R1+0x8] ;  /* 0x0000080001437983 */ /* 0x000f280000100800 */
[----:B------:R0:W-:Y:S04]  /*3c30*/  STL [R1+0x2c8], R64 ;  /* 0x0002c84001007387 */ /* 0x0001e80000100800 */
[----:B0-----:R-:W4:Y:S04]  /*3c40*/  LDL.LU R64, [R1+0x2c0] ;  /* 0x0002c00001407983 */ /* 0x001f280000300800 */
[----:B------:R-:W4:Y:S04]  /*3c50*/  LDL.LU R66, [R1+0x2b4] ;  /* 0x0002b40001427983 */ /* 0x000f280000300800 */
[----:B------:R-:W4:Y:S01]  /*3c60*/  LDL R133, [R1+0x14] ;  /* 0x0000140001857983 */ /* 0x000f220000100800 */
[----:B------:R-:W-:Y:S01]  /*3c70*/  PRMT R158, RZ, 0x7610, R126 ;  /* 0x00007610ff9e7816 */ /* 0x000fe2000000007e */
[----:B------:R-:W-:-:S04]  /*3c80*/  FADD.FTZ R159, R132, R159 ;  /* 0x0000009f849f7221 */ /* 0x000fc80000010000 */
[----:B------:R-:W-:Y:S02]  /*3c90*/  FMUL.FTZ R126, R160, R158 ;  /* 0x0000009ea07e7220 */ /* 0x000fe40000410000 */
[----:B------:R-:W4:Y:S04]  /*3ca0*/  LDL R160, [R1+0x18] ;  /* 0x0000180001a07983 */ /* 0x000f280000100800 */
[----:B------:R0:W-:Y:S04]  /*3cb0*/  STL [R1+0x2b8], R159 ;  /* 0x0002b89f01007387 */ /* 0x0001e80000100800 */
[----:B0-----:R-:W4:Y:S01]  /*3cc0*/  LDL.LU R159, [R1+0x2d8] ;  /* 0x0002d800019f7983 */ /* 0x001f220000300800 */
[----:B--2---:R-:W-:-:S05]  /*3cd0*/  FFMA.FTZ R65, R130, R132, R65 ;  /* 0x0000008482417223 */ /* 0x004fca0000010041 */
[----:B------:R0:W-:Y:S04]  /*3ce0*/  STL [R1+0x2ac], R65 ;  /* 0x0002ac4101007387 */ /* 0x0001e80000100800 */
[----:B0-----:R-:W2:Y:S01]  /*3cf0*/  LDL.LU R65, [R1+0x2cc] ;  /* 0x0002cc0001417983 */ /* 0x001ea20000300800 */
[----:B---3--:R-:W-:Y:S02]  /*3d00*/  FADD.FTZ R69, R158, R69 ;  /* 0x000000459e457221 */ /* 0x008fe40000010000 */
[----:B----4-:R-:W-:Y:S01]  /*3d10*/  FFMA.FTZ R68, R130, R158, R68 ;  /* 0x0000009e82447223 */ /* 0x010fe20000010044 */
[----:B------:R-:W-:Y:S02]  /*3d20*/  PRMT R158, RZ, 0x5410, R131 ;  /* 0x00005410ff9e7816 */ /* 0x000fe40000000083 */
[----:B------:R-:W-:Y:S04]  /*3d30*/  STL [R1+0x2d0], R69 ;  /* 0x0002d04501007387 */ /* 0x000fe80000100800 */
[----:B------:R-:W-:Y:S01]  /*3d40*/  STL [R1+0x2c4], R68 ;  /* 0x0002c44401007387 */ /* 0x000fe20000100800 */
[----:B------:R-:W-:-:S02]  /*3d50*/  FADD.FTZ R64, R158, R64 ;  /* 0x000000409e407221 */ /* 0x000fc40000010000 */
[----:B------:R-:W-:Y:S02]  /*3d60*/  FFMA.FTZ R126, R133, R132, R126 ;  /* 0x00000084857e7223 */ /* 0x000fe4000001007e */
[----:B------:R-:W-:Y:S01]  /*3d70*/  FADD.FTZ R133, -R148, R134 ;  /* 0x0000008694857221 */ /* 0x000fe20000010100 */
[----:B------:R-:W-:Y:S01]  /*3d80*/  PRMT R134, RZ, 0x5410, R127 ;  /* 0x00005410ff867816 */ /* 0x000fe2000000007f */
[----:B------:R0:W-:Y:S02]  /*3d90*/  STL [R1+0x2c0], R64 ;  /* 0x0002c04001007387 */ /* 0x0001e40000100800 */
[----:B------:R-:W-:-:S04]  /*3da0*/  FMUL.FTZ R133, R3, R133 ;  /* 0x0000008503857220 */ /* 0x000fc80000410000 */
[----:B------:R-:W-:Y:S01]  /*3db0*/  FFMA.FTZ R66, R133, R158, R66 ;  /* 0x0000009e85427223 */ /* 0x000fe20000010042 */
[----:B0-----:R-:W3:Y:S01]  /*3dc0*/  LDL R64, [R1+0xc] ;  /* 0x00000c0001407983 */ /* 0x001ee20000100800 */
[----:B------:R-:W-:-:S03]  /*3dd0*/  FMUL.FTZ R132, R67, R134 ;  /* 0x0000008643847220 */ /* 0x000fc60000410000 */
[----:B------:R-:W4:Y:S04]  /*3de0*/  LDL.LU R69, [R1+0x2e0] ;  /* 0x0002e00001457983 */ /* 0x000f280000300800 */
[----:B------:R-:W4:Y:S04]  /*3df0*/  LDL.LU R68, [R1+0x2dc] ;  /* 0x0002dc0001447983 */ /* 0x000f280000300800 */
[----:B------:R-:W4:Y:S04]  /*3e00*/  LDL.LU R67, [R1+0x2e8] ;  /* 0x0002e80001437983 */ /* 0x000f280000300800 */
[----:B------:R0:W-:Y:S01]  /*3e10*/  STL [R1+0x2b4], R66 ;  /* 0x0002b44201007387 */ /* 0x0001e20000100800 */
[----:B------:R-:W-:-:S03]  /*3e20*/  IADD3 R76, R2, 0x80, RZ ;  /* 0x00000080024c7810 */ /* 0x000fc60007ffe0ff */
[----:B0-----:R-:W4:Y:S01]  /*3e30*/  LDL.LU R66, [R1+0x2e4] ;  /* 0x0002e40001427983 */ /* 0x001f220000300800 */
[----:B------:R-:W-:Y:S02]  /*3e40*/  FADD.FTZ R159, R134, R159 ;  /* 0x0000009f869f7221 */ /* 0x000fe40000010000 */
[----:B------:R-:W-:Y:S02]  /*3e50*/  FFMA.FTZ R132, R160, R158, R132 ;  /* 0x0000009ea0847223 */ /* 0x000fe40000010084 */
[----:B------:R-:W-:Y:S01]  /*3e60*/  FADD.FTZ R135, -R148, R135 ;  /* 0x0000008794877221 */ /* 0x000fe20000010100 */
[----:B------:R-:W4:Y:S01]  /*3e70*/  LDL.LU R160, [R1+0x308] ;  /* 0x0003080001a07983 */ /* 0x000f220000300800 */
[----:B------:R-:W-:-:S03]  /*3e80*/  IMAD.WIDE.U32 R76, R76, R139, c[0x0][0x188] ;  /* 0x000062004c4c7625 */ /* 0x000fc600078e008b */
[----:B------:R0:W-:Y:S01]  /*3e90*/  STL [R1+0x2d8], R159 ;  /* 0x0002d89f01007387 */ /* 0x0001e20000100800 */
[----:B------:R-:W-:-:S03]  /*3ea0*/  IMAD.WIDE.U32 R140, R138, R140, c[0x0][0x210] ;  /* 0x000084008a8c7625 */ /* 0x000fc600078e008c */
[----:B------:R1:W4:Y:S04]  /*3eb0*/  LDG.E.128 R136, [R76.64] ;  /* 0x000000044c887981 */ /* 0x000328000c1e1d00 */
[----:B------:R-:W4:Y:S04]  /*3ec0*/  LDG.E.128 R140, [R140.64] ;  /* 0x000000048c8c7981 */ /* 0x000f28000c1e1d00 */
[----:B0-----:R-:W4:Y:S01]  /*3ed0*/  LDL.LU R159, [R1+0x300] ;  /* 0x00030000019f7983 */ /* 0x001f220000300800 */
[----:B--2---:R-:W-:Y:S01]  /*3ee0*/  FFMA.FTZ R65, R133, R134, R65 ;  /* 0x0000008685417223 */ /* 0x004fe20000010041 */
[----:B------:R-:W-:Y:S01]  /*3ef0*/  PRMT R134, RZ, 0x7610, R131 ;  /* 0x00007610ff867816 */ /* 0x000fe20000000083 */
[----:B------:R-:W-:Y:S01]  /*3f00*/  FMUL.FTZ R131, R3, R135 ;  /* 0x0000008703837220 */ /* 0x000fe20000410000 */
[----:B------:R-:W-:Y:S01]  /*3f10*/  PRMT R158, RZ, 0x7610, R127 ;  /* 0x00007610ff9e7816 */ /* 0x000fe2000000007f */
[----:B-1----:R-:W2:Y:S04]  /*3f20*/  LDG.E.128 R76, [R76.64+0x10] ;  /* 0x000010044c4c7981 */ /* 0x002ea8000c1e1d00 */
[----:B------:R0:W-:Y:S04]  /*3f30*/  STL [R1+0x2cc], R65 ;  /* 0x0002cc4101007387 */ /* 0x0001e80000100800 */
[----:B0-----:R-:W2:Y:S04]  /*3f40*/  LDL.LU R65, [R1+0x2f8] ;  /* 0x0002f80001417983 */ /* 0x001ea80000300800 */
[----:B------:R-:W2:Y:S01]  /*3f50*/  LDL R135, [R1+0x1c] ;  /* 0x00001c0001877983 */ /* 0x000ea20000100800 */
[----:B---3--:R-:W-:-:S03]  /*3f60*/  FMUL.FTZ R127, R64, R158 ;  /* 0x0000009e407f7220 */ /* 0x008fc60000410000 */
[----:B------:R-:W3:Y:S01]  /*3f70*/  LDL.LU R64, [R1+0x2f0] ;  /* 0x0002f00001407983 */ /* 0x000ee20000300800 */
[----:B----4-:R-:W-:Y:S02]  /*3f80*/  FADD.FTZ R69, R134, R69 ;  /* 0x0000004586457221 */ /* 0x010fe40000010000 */
[----:B------:R-:W-:-:S03]  /*3f90*/  FFMA.FTZ R68, R131, R134, R68 ;  /* 0x0000008683447223 */ /* 0x000fc60000010044 */
[----:B------:R0:W-:Y:S01]  /*3fa0*/  STL [R1+0x2e0], R69 ;  /* 0x0002e04501007387 */ /* 0x0001e20000100800 */
[----:B------:R-:W-:-:S03]  /*3fb0*/  FADD.FTZ R67, R158, R67 ;  /* 0x000000439e437221 */ /* 0x000fc60000010000 */
[----:B0-----:R0:W5:Y:S04]  /*3fc0*/  LDL.LU R69, [R1+0x380] ;  /* 0x0003800001457983 */ /* 0x0011680000300800 */
[----:B------:R1:W-:Y:S01]  /*3fd0*/  STL [R1+0x2dc], R68 ;  /* 0x0002dc4401007387 */ /* 0x0003e20000100800 */
[----:B------:R-:W-:-:S03]  /*3fe0*/  FFMA.FTZ R66, R131, R158, R66 ;  /* 0x0000009e83427223 */ /* 0x000fc60000010042 */
[----:B-1----:R0:W5:Y:S04]  /*3ff0*/  LDL.LU R68, [R1+0x37c] ;  /* 0x00037c0001447983 */ /* 0x0021680000300800 */
[----:B------:R1:W-:Y:S04]  /*4000*/  STL [R1+0x2e8], R67 ;  /* 0x0002e84301007387 */ /* 0x0003e80000100800 */
[----:B-1----:R-:W4:Y:S04]  /*4010*/  LDL.LU R67, [R1+0x2f4] ;  /* 0x0002f40001437983 */ /* 0x002f280000300800 */
[----:B------:R1:W-:Y:S04]  /*4020*/  STL [R1+0x2e4], R66 ;  /* 0x0002e44201007387 */ /* 0x0003e80000100800 */
[----:B-1----:R-:W4:Y:S01]  /*4030*/  LDL.LU R66, [R1+0x2ec] ;  /* 0x0002ec0001427983 */ /* 0x002f220000300800 */
[----:B--2---:R-:W-:-:S02]  /*4040*/  FFMA.FTZ R127, R135, R134, R127 ;  /* 0x00000086877f7223 */ /* 0x004fc4000001007f */
[----:B------:R-:W-:Y:S01]  /*4050*/  FADD.FTZ R135, -R148, R136 ;  /* 0x0000008894877221 */ /* 0x000fe20000010100 */
[----:B------:R-:W-:Y:S02]  /*4060*/  PRMT R134, RZ, 0x5410, R140 ;  /* 0x00005410ff867816 */ /* 0x000fe4000000008c */
[----:B------:R-:W-:Y:S01]  /*4070*/  PRMT R136, RZ, 0x5410, R144 ;  /* 0x00005410ff887816 */ /* 0x000fe20000000090 */
[----:B------:R-:W-:Y:S02]  /*4080*/  FMUL.FTZ R135, R3, R135 ;  /* 0x0000008703877220 */ /* 0x000fe40000410000 */
[----:B------:R-:W-:Y:S02]  /*4090*/  FADD.FTZ R160, R134, R160 ;  /* 0x000000a086a07221 */ /* 0x000fe40000010000 */
[-C--:B------:R-:W-:Y:S02]  /*40a0*/  FFMA.FTZ R159, R135, R134.reuse, R159 ;  /* 0x00000086879f7223 */ /* 0x080fe4000001009f */
[----:B------:R-:W-:Y:S01]  /*40b0*/  FADD.FTZ R65, R136, R65 ;  /* 0x0000004188417221 */ /* 0x000fe20000010000 */
[----:B------:R-:W-:Y:S04]  /*40c0*/  STL [R1+0x308], R160 ;  /* 0x000308a001007387 */ /* 0x000fe80000100800 */
[----:B------:R-:W-:Y:S04]  /*40d0*/  STL [R1+0x300], R159 ;  /* 0x0003009f01007387 */ /* 0x000fe80000100800 */
[----:B------:R1:W-:Y:S04]  /*40e0*/  STL [R1+0x2f8], R65 ;  /* 0x0002f84101007387 */ /* 0x0003e80000100800 */
[----:B-1----:R-:W2:Y:S01]  /*40f0*/  LDL.LU R65, [R1+0x304] ;  /* 0x0003040001417983 */ /* 0x002ea20000300800 */
[----:B------:R-:W-:-:S02]  /*4100*/  FMUL.FTZ R134, R12, R134 ;  /* 0x000000860c867220 */ /* 0x000fc40000410000 */
[----:B------:R-:W-:Y:S02]  /*4110*/  FADD.FTZ R137, -R148, R137 ;  /* 0x0000008994897221 */ /* 0x000fe40000010100 */
[-C--:B---3--:R-:W-:Y:S02]  /*4120*/  FFMA.FTZ R64, R135, R136.reuse, R64 ;  /* 0x0000008887407223 */ /* 0x088fe40000010040 */
[----:B------:R-:W-:Y:S01]  /*4130*/  FFMA.FTZ R134, R20, R136, R134 ;  /* 0x0000008814867223 */ /* 0x000fe20000010086 */
[----:B------:R-:W-:Y:S01]  /*4140*/  PRMT R136, RZ, 0x7610, R144 ;  /* 0x00007610ff887816 */ /* 0x000fe20000000090 */
[----:B------:R-:W-:Y:S01]  /*4150*/  FMUL.FTZ R137, R3, R137 ;  /* 0x0000008903897220 */ /* 0x000fe20000410000 */
[----:B------:R-:W-:Y:S01]  /*4160*/  PRMT R140, RZ, 0x7610, R140 ;  /* 0x00007610ff8c7816 */ /* 0x000fe2000000008c */
[----:B------:R1:W-:Y:S04]  /*4170*/  STL [R1+0x2f0], R64 ;  /* 0x0002f04001007387 */ /* 0x0003e80000100800 */
[----:B------:R-:W-:Y:S01]  /*4180*/  FMUL.FTZ R144, R13, R140 ;  /* 0x0000008c0d907220 */ /* 0x000fe20000410000 */
[----:B-1----:R-:W3:Y:S04]  /*4190*/  LDL.LU R64, [R1+0x2fc] ;  /* 0x0002fc0001407983 */ /* 0x002ee80000300800 */
[----:B------:R-:W3:Y:S04]  /*41a0*/  LDL.LU R160, [R1+0x314] ;  /* 0x0003140001a07983 */ /* 0x000ee80000300800 */
[----:B------:R-:W3:Y:S04]  /*41b0*/  LDL.LU R159, [R1+0x310] ;  /* 0x00031000019f7983 */ /* 0x000ee80000300800 */
[----:B------:R-:W3:Y:S01]  /*41c0*/  LDL.LU R158, [R1+0x30c] ;  /* 0x00030c00019e7983 */ /* 0x000ee20000300800 */
[----:B----4-:R-:W-:-:S05]  /*41d0*/  FADD.FTZ R67, R136, R67 ;  /* 0x0000004388437221 */ /* 0x010fca0000010000 */
[----:B------:R1:W-:Y:S01]  /*41e0*/  STL [R1+0x2f4], R67 ;  /* 0x0002f44301007387 */ /* 0x0003e20000100800 */
[-C--:B------:R-:W-:Y:S02]  /*41f0*/  FFMA.FTZ R66, R137, R136.reuse, R66 ;  /* 0x0000008889427223 */ /* 0x080fe40000010042 */
[----:B------:R-:W-:-:S03]  /*4200*/  FFMA.FTZ R136, R21, R136, R144 ;  /* 0x0000008815887223 */ /* 0x000fc60000010090 */
[----:B------:R4:W-:Y:S04]  /*4210*/  STL [R1+0x2ec], R66 ;  /* 0x0002ec4201007387 */ /* 0x0009e80000100800 */
[----:B------:R-:W3:Y:S04]  /*4220*/  LDL.LU R144, [R1+0x318] ;  /* 0x0003180001907983 */ /* 0x000ee80000300800 */
[----:B-1----:R-:W3:Y:S04]  /*4230*/  LDL.LU R67, [R1+0x328] ;  /* 0x0003280001437983 */ /* 0x002ee80000300800 */
[----:B----4-:R-:W4:Y:S01]  /*4240*/  LDL.LU R66, [R1+0x324] ;  /* 0x0003240001427983 */ /* 0x010f220000300800 */
[----:B--2---:R-:W-:-:S05]  /*4250*/  FADD.FTZ R65, R140, R65 ;  /* 0x000000418c417221 */ /* 0x004fca0000010000 */
[----:B------:R1:W-:Y:S04]  /*4260*/  STL [R1+0x304], R65 ;  /* 0x0003044101007387 */ /* 0x0003e80000100800 */
[----:B-1----:R-:W2:Y:S01]  /*4270*/  LDL.LU R65, [R1+0x320] ;  /* 0x0003200001417983 */ /* 0x002ea20000300800 */
[----:B---3--:R-:W-:Y:S01]  /*4280*/  FFMA.FTZ R64, R137, R140, R64 ;  /* 0x0000008c89407223 */ /* 0x008fe20000010040 */
[----:B------:R-:W-:Y:S01]  /*4290*/  PRMT R140, RZ, 0x5410, R141 ;  /* 0x00005410ff8c7816 */ /* 0x000fe2000000008d */
[----:B------:R-:W-:-:S03]  /*42a0*/  FADD.FTZ R138, -R148, R138 ;  /* 0x0000008a948a7221 */ /* 0x000fc60000010100 */
[----:B------:R1:W-:Y:S01]  /*42b0*/  STL [R1+0x2fc], R64 ;  /* 0x0002fc4001007387 */ /* 0x0003e20000100800 */
[C---:B------:R-:W-:Y:S02]  /*42c0*/  FMUL.FTZ R138, R3.reuse, R138 ;  /* 0x0000008a038a7220 */ /* 0x040fe40000410000 */
[----:B------:R-:W-:Y:S01]  /*42d0*/  FADD.FTZ R139, -R148, R139 ;  /* 0x0000008b948b7221 */ /* 0x000fe20000010100 */
[----:B------:R-:W-:Y:S01]  /*42e0*/  PRMT R141, RZ, 0x7610, R141 ;  /* 0x00007610ff8d7816 */ /* 0x000fe2000000008d */
[----:B-1----:R-:W3:Y:S01]  /*42f0*/  LDL.LU R64, [R1+0x31c] ;  /* 0x00031c0001407983 */ /* 0x002ee20000300800 */
[----:B------:R-:W-:Y:S02]  /*4300*/  FFMA.FTZ R160, R138, R140, R160 ;  /* 0x0000008c8aa07223 */ /* 0x000fe400000100a0 */
[----:B------:R-:W-:Y:S02]  /*4310*/  FMUL.FTZ R139, R3, R139 ;  /* 0x0000008b038b7220 */ /* 0x000fe40000410000 */
[----:B------:R-:W-:-:S05]  /*4320*/  FADD.FTZ R144, R140, R144 ;  /* 0x000000908c907221 */ /* 0x000fca0000010000 */
[----:B------:R1:W-:Y:S01]  /*4330*/  STL [R1+0x318], R144 ;  /* 0x0003189001007387 */ /* 0x0003e20000100800 */
[----:B------:R-:W-:Y:S01]  /*4340*/  FADD.FTZ R67, R141, R67 ;  /* 0x000000438d437221 */ /* 0x000fe20000010000 */
[----:B-1----:R-:W-:Y:S01]  /*4350*/  PRMT R144, RZ, 0x5410, R145 ;  /* 0x00005410ff907816 */ /* 0x002fe20000000091 */
[----:B----4-:R-:W-:-:S04]  /*4360*/  FFMA.FTZ R66, R139, R141, R66 ;  /* 0x0000008d8b427223 */ /* 0x010fc80000010042 */
[----:B------:R-:W-:Y:S02]  /*4370*/  FADD.FTZ R159, R144, R159 ;  /* 0x0000009f909f7221 */ /* 0x000fe40000010000 */
[----:B------:R-:W-:Y:S01]  /*4380*/  FFMA.FTZ R158, R138, R144, R158 ;  /* 0x000000908a9e7223 */ /* 0x000fe2000001009e */
[----:B------:R-:W-:Y:S04]  /*4390*/  STL [R1+0x314], R160 ;  /* 0x000314a001007387 */ /* 0x000fe80000100800 */
[----:B------:R-:W-:Y:S04]  /*43a0*/  STL [R1+0x310], R159 ;  /* 0x0003109f01007387 */ /* 0x000fe80000100800 */
[----:B------:R-:W-:Y:S04]  /*43b0*/  STL [R1+0x30c], R158 ;  /* 0x00030c9e01007387 */ /* 0x000fe80000100800 */
[----:B------:R1:W-:Y:S04]  /*43c0*/  STL [R1+0x328], R67 ;  /* 0x0003284301007387 */ /* 0x0003e80000100800 */
[----:B------:R4:W-:Y:S01]  /*43d0*/  STL [R1+0x324], R66 ;  /* 0x0003244201007387 */ /* 0x0009e20000100800 */
[----:B------:R-:W-:-:S03]  /*43e0*/  PRMT R145, RZ, 0x7610, R145 ;  /* 0x00007610ff917816 */ /* 0x000fc60000000091 */
[----:B-1----:R-:W3:Y:S04]  /*43f0*/  LDL.LU R67, [R1+0x330] ;  /* 0x0003300001437983 */ /* 0x002ee80000300800 */
[----:B----4-:R-:W4:Y:S01]  /*4400*/  LDL.LU R66, [R1+0x32c] ;  /* 0x00032c0001427983 */ /* 0x010f220000300800 */
[----:B--2---:R-:W-:-:S05]  /*4410*/  FADD.FTZ R65, R145, R65 ;  /* 0x0000004191417221 */ /* 0x004fca0000010000 */
[----:B------:R1:W-:Y:S04]  /*4420*/  STL [R1+0x320], R65 ;  /* 0x0003204101007387 */ /* 0x0003e80000100800 */
[----:B-1----:R-:W2:Y:S01]  /*4430*/  LDL.LU R65, [R1+0x338] ;  /* 0x0003380001417983 */ /* 0x002ea20000300800 */
[----:B------:R-:W-:Y:S02]  /*4440*/  FMUL.FTZ R141, R15, R141 ;  /* 0x0000008d0f8d7220 */ /* 0x000fe40000410000 */
[----:B------:R-:W-:Y:S02]  /*4450*/  FMUL.FTZ R140, R14, R140 ;  /* 0x0000008c0e8c7220 */ /* 0x000fe40000410000 */
[-C--:B------:R-:W-:Y:S02]  /*4460*/  FFMA.FTZ R141, R23, R145.reuse, R141 ;  /* 0x00000091178d7223 */ /* 0x080fe4000001008d */
[----:B---3--:R-:W-:-:S02]  /*4470*/  FFMA.FTZ R64, R139, R145, R64 ;  /* 0x000000918b407223 */ /* 0x008fc40000010040 */
[----:B------:R-:W-:Y:S02]  /*4480*/  FFMA.FTZ R140, R22, R144, R140 ;  /* 0x00000090168c7223 */ /* 0x000fe4000001008c */
[C---:B------:R-:W-:Y:S02]  /*4490*/  FADD.FTZ R145, -R148.reuse, R76 ;  /* 0x0000004c94917221 */ /* 0x040fe40000010100 */
[C---:B------:R-:W-:Y:S02]  /*44a0*/  FADD.FTZ R144, -R148.reuse, R77 ;  /* 0x0000004d94907221 */ /* 0x040fe40000010100 */
[C---:B------:R-:W-:Y:S02]  /*44b0*/  FADD.FTZ R76, -R148.reuse, R78 ;  /* 0x0000004e944c7221 */ /* 0x040fe40000010100 */
[----:B------:R-:W-:Y:S01]  /*44c0*/  FADD.FTZ R77, -R148, R79 ;  /* 0x0000004f944d7221 */ /* 0x000fe20000010100 */
[----:B------:R-:W-:Y:S01]  /*44d0*/  PRMT R148, RZ, 0x5410, R146 ;  /* 0x00005410ff947816 */ /* 0x000fe20000000092 */
[----:B------:R-:W-:Y:S01]  /*44e0*/  FMUL.FTZ R79, R3, R145 ;  /* 0x00000091034f7220 */ /* 0x000fe20000410000 */
[----:B------:R-:W-:Y:S01]  /*44f0*/  PRMT R145, RZ, 0x5410, R142 ;  /* 0x00005410ff917816 */ /* 0x000fe2000000008e */
[----:B------:R1:W-:Y:S04]  /*4500*/  STL [R1+0x31c], R64 ;  /* 0x00031c4001007387 */ /* 0x0003e80000100800 */
[----:B------:R-:W-:Y:S01]  /*4510*/  FMUL.FTZ R78, R8, R145 ;  /* 0x00000091084e7220 */ /* 0x000fe20000410000 */
[----:B-1----:R-:W3:Y:S04]  /*4520*/  LDL.LU R64, [R1+0x334] ;  /* 0x0003340001407983 */ /* 0x002ee80000300800 */
[----:B------:R-:W3:Y:S01]  /*4530*/  LDL.LU R160, [R1+0x33c] ;  /* 0x00033c0001a07983 */ /* 0x000ee20000300800 */
[----:B------:R-:W-:-:S03]  /*4540*/  FFMA.FTZ R78, R16, R148, R78 ;  /* 0x00000094104e7223 */ /* 0x000fc6000001004e */
[----:B------:R-:W3:Y:S04]  /*4550*/  LDL.LU R159, [R1+0x348] ;  /* 0x00034800019f7983 */ /* 0x000ee80000300800 */
[----:B------:R-:W3:Y:S01]  /*4560*/  LDL.LU R158, [R1+0x344] ;  /* 0x00034400019e7983 */ /* 0x000ee20000300800 */
[----:B------:R-:W-:Y:S02]  /*4570*/  FADD.FTZ R67, R148, R67 ;  /* 0x0000004394437221 */ /* 0x000fe40000010000 */
[----:B----4-:R-:W-:-:S03]  /*4580*/  FFMA.FTZ R66, R79, R148, R66 ;  /* 0x000000944f427223 */ /* 0x010fc60000010042 */
[----:B------:R1:W-:Y:S04]  /*4590*/  STL [R1+0x330], R67 ;  /* 0x0003304301007387 */ /* 0x0003e80000100800 */
[----:B-1----:R0:W5:Y:S04]  /*45a0*/  LDL.LU R67, [R1+0x378] ;  /* 0x0003780001437983 */ /* 0x0021680000300800 */
[----:B------:R-:W4:Y:S04]  /*45b0*/  LDL.LU R148, [R1+0x340] ;  /* 0x0003400001947983 */ /* 0x000f280000300800 */
[----:B------:R1:W-:Y:S04]  /*45c0*/  STL [R1+0x32c], R66 ;  /* 0x00032c4201007387 */ /* 0x0003e80000100800 */
[----:B-1----:R-:W4:Y:S01]  /*45d0*/  LDL.LU R66, [R1+0x350] ;  /* 0x0003500001427983 */ /* 0x002f220000300800 */
[----:B--2---:R-:W-:-:S05]  /*45e0*/  FADD.FTZ R65, R145, R65 ;  /* 0x0000004191417221 */ /* 0x004fca0000010000 */
[----:B------:R1:W-:Y:S04]  /*45f0*/  STL [R1+0x338], R65 ;  /* 0x0003384101007387 */ /* 0x0003e80000100800 */
[----:B-1----:R-:W2:Y:S01]  /*4600*/  LDL.LU R65, [R1+0x34c] ;  /* 0x00034c0001417983 */ /* 0x002ea20000300800 */
[----:B------:R-:W-:Y:S01]  /*4610*/  PRMT R142, RZ, 0x7610, R142 ;  /* 0x00007610ff8e7816 */ /* 0x000fe2000000008e */
[----:B---3--:R-:W-:Y:S01]  /*4620*/  FFMA.FTZ R64, R79, R145, R64 ;  /* 0x000000914f407223 */ /* 0x008fe20000010040 */
[----:B------:R-:W-:Y:S01]  /*4630*/  PRMT R145, RZ, 0x7610, R146 ;  /* 0x00007610ff917816 */ /* 0x000fe20000000092 */
[----:B------:R-:W-:Y:S02]  /*4640*/  FMUL.FTZ R146, R3, R144 ;  /* 0x0000009003927220 */ /* 0x000fe40000410000 */
[----:B------:R-:W-:Y:S01]  /*4650*/  FMUL.FTZ R144, R9, R142 ;  /* 0x0000008e09907220 */ /* 0x000fe20000410000 */
[----:B------:R1:W-:Y:S01]  /*4660*/  STL [R1+0x334], R64 ;  /* 0x0003344001007387 */ /* 0x0003e20000100800 */
[----:B------:R-:W-:-:S02]  /*4670*/  FFMA.FTZ R160, R146, R145, R160 ;  /* 0x0000009192a07223 */ /* 0x000fc400000100a0 */
[----:B------:R-:W-:Y:S01]  /*4680*/  FADD.FTZ R159, R142, R159 ;  /* 0x0000009f8e9f7221 */ /* 0x000fe20000010000 */
[----:B-1----:R-:W3:Y:S01]  /*4690*/  LDL.LU R64, [R1+0x358] ;  /* 0x0003580001407983 */ /* 0x002ee20000300800 */
[----:B------:R-:W-:Y:S02]  /*46a0*/  FFMA.FTZ R158, R146, R142, R158 ;  /* 0x0000008e929e7223 */ /* 0x000fe4000001009e */
[----:B----4-:R-:W-:Y:S02]  /*46b0*/  FADD.FTZ R148, R145, R148 ;  /* 0x0000009491947221 */ /* 0x010fe40000010000 */
[----:B------:R-:W-:-:S03]  /*46c0*/  FFMA.FTZ R145, R17, R145, R144 ;  /* 0x0000009111917223 */ /* 0x000fc60000010090 */
[----:B------:R1:W-:Y:S01]  /*46d0*/  STL [R1+0x340], R148 ;  /* 0x0003409401007387 */ /* 0x0003e20000100800 */
[----:B------:R-:W-:Y:S01]  /*46e0*/  FMUL.FTZ R144, R3, R76 ;  /* 0x0000004c03907220 */ /* 0x000fe20000410000 */
[----:B------:R-:W-:Y:S02]  /*46f0*/  PRMT R76, RZ, 0x5410, R143 ;  /* 0x00005410ff4c7816 */ /* 0x000fe4000000008f */
[----:B------:R4:W-:Y:S01]  /*4700*/  STL [R1+0x33c], R160 ;  /* 0x00033ca001007387 */ /* 0x0009e20000100800 */
[----:B-1----:R-:W-:-:S03]  /*4710*/  PRMT R148, RZ, 0x5410, R147 ;  /* 0x00005410ff947816 */ /* 0x002fc60000000093 */
[----:B----4-:R-:W4:Y:S02]  /*4720*/  LDL.LU R160, [R1+0x35c] ;  /* 0x00035c0001a07983 */ /* 0x010f240000300800 */
[----:B------:R-:W-:Y:S02]  /*4730*/  FADD.FTZ R66, R148, R66 ;  /* 0x0000004294427221 */ /* 0x000fe40000010000 */
[----:B------:R1:W-:Y:S01]  /*4740*/  STL [R1+0x348], R159 ;  /* 0x0003489f01007387 */ /* 0x0003e20000100800 */
[----:B------:R-:W-:-:S03]  /*4750*/  FMUL.FTZ R142, R10, R76 ;  /* 0x0000004c0a8e7220 */ /* 0x000fc60000410000 */
[----:B-1----:R-:W4:Y:S04]  /*4760*/  LDL.LU R159, [R1+0x368] ;  /* 0x00036800019f7983 */ /* 0x002f280000300800 */
[----:B------:R1:W-:Y:S01]  /*4770*/  STL [R1+0x344], R158 ;  /* 0x0003449e01007387 */ /* 0x0003e20000100800 */
[----:B------:R-:W-:-:S03]  /*4780*/  FFMA.FTZ R142, R18, R148, R142 ;  /* 0x00000094128e7223 */ /* 0x000fc6000001008e */
[----:B-1----:R-:W4:Y:S04]  /*4790*/  LDL.LU R158, [R1+0x364] ;  /* 0x00036400019e7983 */ /* 0x002f280000300800 */
[----:B------:R1:W-:Y:S04]  /*47a0*/  STL [R1+0x350], R66 ;  /* 0x0003504201007387 */ /* 0x0003e80000100800 */
[----:B-1----:R0:W5:Y:S01]  /*47b0*/  LDL.LU R66, [R1+0x374] ;  /* 0x0003740001427983 */ /* 0x0021620000300800 */
[----:B--2---:R-:W-:-:S05]  /*47c0*/  FFMA.FTZ R65, R144, R148, R65 ;  /* 0x0000009490417223 */ /* 0x004fca0000010041 */
[----:B------:R1:W-:Y:S04]  /*47d0*/  STL [R1+0x34c], R65 ;  /* 0x00034c4101007387 */ /* 0x0003e80000100800 */
[----:B-1----:R0:W5:Y:S04]  /*47e0*/  LDL.LU R65, [R1+0x370] ;  /* 0x0003700001417983 */ /* 0x0021680000300800 */
[----:B------:R-:W2:Y:S01]  /*47f0*/  LDL.LU R148, [R1+0x354] ;  /* 0x0003540001947983 */ /* 0x000ea20000300800 */
[----:B---3--:R-:W-:-:S05]  /*4800*/  FADD.FTZ R64, R76, R64 ;  /* 0x000000404c407221 */ /* 0x008fca0000010000 */
[----:B------:R1:W-:Y:S04]  /*4810*/  STL [R1+0x358], R64 ;  /* 0x0003584001007387 */ /* 0x0003e80000100800 */
[----:B-1----:R0:W5:Y:S01]  /*4820*/  LDL.LU R64, [R1+0x36c] ;  /* 0x00036c0001407983 */ /* 0x0021620000300800 */
[----:B--2---:R-:W-:Y:S01]  /*4830*/  FFMA.FTZ R148, R144, R76, R148 ;  /* 0x0000004c90947223 */ /* 0x004fe20000010094 */
[----:B------:R-:W-:Y:S02]  /*4840*/  PRMT R76, RZ, 0x7610, R143 ;  /* 0x00007610ff4c7816 */ /* 0x000fe4000000008f */
[----:B------:R-:W2:Y:S01]  /*4850*/  LDL.LU R143, [R1+0x360] ;  /* 0x00036000018f7983 */ /* 0x000ea20000300800 */
[----:B------:R-:W-:-:S03]  /*4860*/  PRMT R147, RZ, 0x7610, R147 ;  /* 0x00007610ff937816 */ /* 0x000fc60000000093 */
[----:B------:R1:W-:Y:S01]  /*4870*/  STL [R1+0x354], R148 ;  /* 0x0003549401007387 */ /* 0x0003e20000100800 */
[----:B----4-:R-:W-:Y:S02]  /*4880*/  FADD.FTZ R159, R76, R159 ;  /* 0x0000009f4c9f7221 */ /* 0x010fe40000010000 */
[----:B-1----:R-:W-:Y:S02]  /*4890*/  FMUL.FTZ R148, R3, R77 ;  /* 0x0000004d03947220 */ /* 0x002fe40000410000 */
[-C--:B------:R-:W-:Y:S02]  /*48a0*/  FMUL.FTZ R77, R11, R76.reuse ;  /* 0x0000004c0b4d7220 */ /* 0x080fe40000410000 */
[C---:B------:R-:W-:Y:S02]  /*48b0*/  FFMA.FTZ R160, R148.reuse, R147, R160 ;  /* 0x0000009394a07223 */ /* 0x040fe400000100a0 */
        /* <DEDUP_REMOVED lines=78> */
[----:B------:R-:W-:Y:S01]  /*4da0*/  FADD.FTZ R77, R77, R145 ;  /* 0x000000914d4d7221 */ /* 0x000fe20000010000 */
[----:B------:R-:W-:Y:S01]  /*4db0*/  STL [R1+0x360], R143 ;  /* 0x0003608f01007387 */ /* 0x000fe20000100800 */
[----:B------:R-:W-:Y:S02]  /*4dc0*/  FFMA.FTZ R76, R144, R142, R76 ;  /* 0x0000008e904c7223 */ /* 0x000fe4000001004c */
[----:B------:R-:W-:Y:S01]  /*4dd0*/  FADD.FTZ R77, R77, R142 ;  /* 0x0000008e4d4d7221 */ /* 0x000fe20000010000 */
[----:B------:R-:W-:Y:S04]  /*4de0*/  STL [R1+0x35c], R160 ;  /* 0x00035ca001007387 */ /* 0x000fe80000100800 */
[----:B------:R1:W-:Y:S04]  /*4df0*/  STL [R1+0x368], R159 ;  /* 0x0003689f01007387 */ /* 0x0003e80000100800 */
[----:B------:R2:W-:Y:S01]  /*4e00*/  STL [R1+0x364], R158 ;  /* 0x0003649e01007387 */ /* 0x0005e20000100800 */
[----:B-1----:R-:W-:-:S02]  /*4e10*/  FADD.FTZ R159, R77, R147 ;  /* 0x000000934d9f7221 */ /* 0x002fc40000010000 */
[----:B--2---:R-:W-:Y:S01]  /*4e20*/  FFMA.FTZ R158, R148, R147, R76 ;  /* 0x00000093949e7223 */ /* 0x004fe2000001004c */
[----:B------:R-:W-:Y:S05]  /*4e30*/  BRA.DIV ~URZ, `(.L_x_1088) ;  /* 0x00003d027f007947 */ /* 0x000fea000b800000 */
[----:B0-----:R0:W1:Y:S02]  /*4e40*/  SHFL.BFLY PT, R160, R159, 0x1, 0x1f ;  /* 0x0c201f009fa07f89 */ /* 0x00106400000e0000 */
.L_x_1092:
        /* <DEDUP_REMOVED lines=18> */
.L_x_1093:
[----:B--2---:R-:W-:Y:S01]  /*4f70*/  FADD.FTZ R77, R160, R159 ;  /* 0x0000009fa04d7221 */ /* 0x004fe20000010000 */
[----:B------:R-:W-:Y:S01]  /*4f80*/  ISETP.NE.U32.AND P0, PT, RZ, c[0x0][0x258], PT ;  /* 0x00009600ff007a0c */ /* 0x000fe20003f05070 */
[----:B0-----:R-:W-:Y:S01]  /*4f90*/  FADD.FTZ R143, R76, R158 ;  /* 0x0000009e4c8f7221 */ /* 0x001fe20000010000 */
[----:B-1----:R-:W0:Y:S01]  /*4fa0*/  S2R R159, SR_TID.X ;  /* 0x00000000009f7919 */ /* 0x002e220000002100 */
[----:B------:R-:W-:Y:S01]  /*4fb0*/  FMUL.FTZ R76, R77, c[0x0][0x1e0] ;  /* 0x000078004d4c7a20 */ /* 0x000fe20000410000 */
[----:B------:R-:W-:Y:S01]  /*4fc0*/  ISETP.NE.AND.EX P0, PT, RZ, c[0x0][0x25c], PT, P0 ;  /* 0x00009700ff007a0c */ /* 0x000fe20003f05300 */
[----:B------:R-:W-:Y:S01]  /*4fd0*/  FMUL.FTZ R77, R143, c[0x0][0x1e0] ;  /* 0x000078008f4d7a20 */ /* 0x000fe20000410000 */
[----:B------:R-:W-:Y:S02]  /*4fe0*/  ISETP.NE.U32.AND P2, PT, RZ, c[0x0][0x258], PT ;  /* 0x00009600ff007a0c */ /* 0x000fe40003f45070 */
        /* <DEDUP_REMOVED lines=8> */
[----:B------:R-:W-:Y:S01]  /*5070*/  FADD.FTZ R87, R85, -R87 ;  /* 0x8000005755577221 */ /* 0x000fe20000010000 */
[----:B------:R-:W-:Y:S01]  /*5080*/  ISETP.NE.AND.EX P3, PT, RZ, c[0x0][0x254], PT, P3 ;  /* 0x00009500ff007a0c */ /* 0x000fe20003f65330 */
[----:B------:R-:W-:Y:S02]  /*5090*/  FFMA.FTZ R95, R95, R77, R76 ;  /* 0x0000004d5f5f7223 */ /* 0x000fe4000001004c */
[----:B------:R-:W-:-:S02]  /*50a0*/  FADD.FTZ R85, R92, -R90 ;  /* 0x8000005a5c557221 */ /* 0x000fc40000010000 */
[-CC-:B------:R-:W-:Y:S02]  /*50b0*/  FFMA.FTZ R117, R117, R77.reuse, R76.reuse ;  /* 0x0000004d75757223 */ /* 0x180fe4000001004c */
[----:B------:R-:W-:Y:S02]  /*50c0*/  FADD.FTZ R90, R100, -R101 ;  /* 0x80000065645a7221 */ /* 0x000fe40000010000 */
[-CC-:B------:R-:W-:Y:S02]  /*50d0*/  FFMA.FTZ R84, R84, R77.reuse, R76.reuse ;  /* 0x0000004d54547223 */ /* 0x180fe4000001004c */
[-CC-:B------:R-:W-:Y:S02]  /*50e0*/  FFMA.FTZ R102, R102, R77.reuse, R76.reuse ;  /* 0x0000004d66667223 */ /* 0x180fe4000001004c */
[----:B------:R-:W-:Y:S02]  /*50f0*/  IMAD R100, R0, c[0x0][0x168], RZ ;  /* 0x00005a0000647a24 */ /* 0x000fe400078e02ff */
[----:B------:R-:W-:-:S02]  /*5100*/  FFMA.FTZ R6, R6, R77, R76 ;  /* 0x0000004d06067223 */ /* 0x000fc4000001004c */
[-CC-:B------:R-:W-:Y:S02]  /*5110*/  FFMA.FTZ R143, R151, R77.reuse, R76.reuse ;  /* 0x0000004d978f7223 */ /* 0x180fe4000001004c */
[-CC-:B------:R-:W-:Y:S02]  /*5120*/  FFMA.FTZ R89, R89, R77.reuse, R76.reuse ;  /* 0x0000004d59597223 */ /* 0x180fe4000001004c */
[-CC-:B------:R-:W-:Y:S02]  /*5130*/  FFMA.FTZ R80, R80, R77.reuse, R76.reuse ;  /* 0x0000004d50507223 */ /* 0x180fe4000001004c */
[-CC-:B------:R-:W-:Y:S02]  /*5140*/  FFMA.FTZ R151, R152, R77.reuse, R76.reuse ;  /* 0x0000004d98977223 */ /* 0x180fe4000001004c */
[----:B------:R-:W-:Y:S02]  /*5150*/  FFMA.FTZ R98, R98, R77, R76 ;  /* 0x0000004d62627223 */ /* 0x000fe4000001004c */
[----:B------:R-:W-:-:S02]  /*5160*/  FADD.FTZ R95, R99, -R95 ;  /* 0x8000005f635f7221 */ /* 0x000fc40000010000 */
[-CC-:B------:R-:W-:Y:S02]  /*5170*/  FFMA.FTZ R114, R114, R77.reuse, R76.reuse ;  /* 0x0000004d72727223 */ /* 0x180fe4000001004c */
[----:B------:R-:W-:Y:S01]  /*5180*/  FADD.FTZ R99, R116, -R117 ;  /* 0x8000007574637221 */ /* 0x000fe20000010000 */
[----:B------:R-:W-:Y:S01]  /*5190*/  @P0 MOV R116, 0x20 ;  /* 0x0000002000740802 */ /* 0x000fe20000000f00 */
        /* <DEDUP_REMOVED lines=24> */
[-C--:B------:R-:W-:Y:S02]  /*5320*/  FFMA.FTZ R144, R144, R77.reuse, R76 ;  /* 0x0000004d90907223 */ /* 0x080fe4000001004c */
[----:B------:R-:W-:Y:S02]  /*5330*/  FADD.FTZ R83, R83, -R84 ;  /* 0x8000005453537221 */ /* 0x000fe40000010000 */
[----:B------:R-:W-:Y:S01]  /*5340*/  FADD.FTZ R92, R103, -R102 ;  /* 0x80000066675c7221 */ /* 0x000fe20000010000 */
[----:B------:R-:W-:Y:S01]  /*5350*/  SHF.R.S32.HI R102, RZ, 0x1f, R100 ;  /* 0x0000001fff667819 */ /* 0x000fe20000011464 */
[----:B------:R-:W-:-:S02]  /*5360*/  FFMA.FTZ R76, R148, R77, R76 ;  /* 0x0000004d944c7223 */ /* 0x000fc4000001004c */
[----:B------:R-:W-:Y:S01]  /*5370*/  FADD.FTZ R6, R7, -R6 ;  /* 0x8000000607067221 */ /* 0x000fe20000010000 */
[----:B------:R-:W-:Y:S01]  /*5380*/  LEA.HI R100, R102, R100, RZ, 0x3 ;  /* 0x0000006466647211 */ /* 0x000fe200078f18ff */
[----:B------:R-:W-:Y:S01]  /*5390*/  FADD.FTZ R84, R88, -R89 ;  /* 0x8000005958547221 */ /* 0x000fe20000010000 */
[----:B0-----:R-:W-:Y:S01]  /*53a0*/  LOP3.LUT R102, R159, 0x1f, RZ, 0xc0, !PT ;  /* 0x0000001f9f667812 */ /* 0x001fe200078ec0ff */
[----:B------:R-:W-:Y:S02]  /*53b0*/  FADD.FTZ R7, R150, -R80 ;  /* 0x8000005096077221 */ /* 0x000fe40000010000 */
[----:B------:R-:W-:Y:S01]  /*53c0*/  FADD.FTZ R77, R153, -R143 ;  /* 0x8000008f994d7221 */ /* 0x000fe20000010000 */
[----:B------:R-:W-:Y:S01]  /*53d0*/  LEA.HI.SX32 R100, R100, R102, 0x1d ;  /* 0x0000006664647211 */ /* 0x000fe200078feaff */
[----:B------:R-:W-:Y:S02]  /*53e0*/  FADD.FTZ R81, R81, -R151 ;  /* 0x8000009751517221 */ /* 0x000fe40000010000 */
[----:B------:R-:W-:-:S02]  /*53f0*/  FADD.FTZ R89, R94, -R98 ;  /* 0x800000625e597221 */ /* 0x000fc40000010000 */
[----:B------:R-:W-:Y:S02]  /*5400*/  FADD.FTZ R98, R110, -R114 ;  /* 0x800000726e627221 */ /* 0x000fe40000010000 */
[----:B------:R-:W-:Y:S02]  /*5410*/  FADD.FTZ R114, R78, -R79 ;  /* 0x8000004f4e727221 */ /* 0x000fe40000010000 */
[----:B------:R-:W-:-:S04]  /*5420*/  @P0 IMAD.WIDE.U32 R78, R2, R116, c[0x0][0x258] ;  /* 0x00009600024e0625 */ /* 0x000fc800078e0074 */
[C---:B------:R-:W-:Y:S02]  /*5430*/  FMUL.FTZ R6, R3.reuse, R6 ;  /* 0x0000000603067220 */ /* 0x040fe40000410000 */
[C---:B------:R-:W-:Y:S02]  /*5440*/  FMUL.FTZ R7, R3.reuse, R7 ;  /* 0x0000000703077220 */ /* 0x040fe40000410000 */
[C---:B------:R-:W-:Y:S02]  /*5450*/  FMUL.FTZ R77, R3.reuse, R77 ;  /* 0x0000004d034d7220 */ /* 0x040fe40000410000 */
[----:B------:R-:W-:Y:S02]  /*5460*/  FMUL.FTZ R116, R3, R81 ;  /* 0x0000005103747220 */ /* 0x000fe40000410000 */
[----:B------:R-:W-:Y:S02]  /*5470*/  FADD.FTZ R80, R154, -R155 ;  /* 0x8000009b9a507221 */ /* 0x000fe40000010000 */
[----:B------:R-:W-:-:S02]  /*5480*/  FADD.FTZ R82, R82, -R152 ;  /* 0x8000009852527221 */ /* 0x000fc40000010000 */
[----:B------:R-:W-:Y:S02]  /*5490*/  FADD.FTZ R86, R86, -R157 ;  /* 0x8000009d56567221 */ /* 0x000fe40000010000 */
[----:B-----5:R-:W-:Y:S02]  /*54a0*/  @P1 FADD.FTZ R7, R25, R7 ;  /* 0x0000000719071221 */ /* 0x020fe40000010000 */
[----:B------:R-:W-:Y:S02]  /*54b0*/  @P1 FADD.FTZ R6, R24, R6 ;  /* 0x0000000618061221 */ /* 0x000fe40000010000 */
[----:B------:R-:W-:Y:S01]  /*54c0*/  @P1 FADD.FTZ R116, R27, R116 ;  /* 0x000000741b741221 */ /* 0x000fe20000010000 */
[----:B------:R-:W-:Y:S01]  /*54d0*/  SEL R81, R7, R65, P2 ;  /* 0x0000004107517207 */ /* 0x000fe20001000000 */
[----:B------:R-:W-:Y:S02]  /*54e0*/  @P1 FADD.FTZ R77, R26, R77 ;  /* 0x0000004d1a4d1221 */ /* 0x000fe40000010000 */
[----:B------:R-:W-:-:S02]  /*54f0*/  FADD.FTZ R102, R118, -R119 ;  /* 0x8000007776667221 */ /* 0x000fc40000010000 */
[C---:B------:R-:W-:Y:S01]  /*5500*/  FMUL.FTZ R117, R3.reuse, R80 ;  /* 0x0000005003757220 */ /* 0x040fe20000410000 */
[----:B------:R-:W-:Y:S01]  /*5510*/  SEL R80, R6, R64, P2 ;  /* 0x0000004006507207 */ /* 0x000fe20001000000 */
[----:B------:R-:W-:Y:S01]  /*5520*/  FMUL.FTZ R118, R3, R82 ;  /* 0x0000005203767220 */ /* 0x000fe20000410000 */
[----:B------:R-:W-:Y:S01]  /*5530*/  SEL R82, R77, R66, P2 ;  /* 0x000000424d527207 */ /* 0x000fe20001000000 */
[C---:B------:R-:W-:Y:S02]  /*5540*/  FMUL.FTZ R86, R3.reuse, R86 ;  /* 0x0000005603567220 */ /* 0x040fe40000410000 */
[----:B------:R-:W-:Y:S01]  /*5550*/  FMUL.FTZ R119, R3, R83 ;  /* 0x0000005303777220 */ /* 0x000fe20000410000 */
[----:B------:R-:W-:Y:S01]  /*5560*/  SEL R83, R116, R67, P2 ;  /* 0x0000004374537207 */ /* 0x000fe20001000000 */
[----:B------:R-:W-:Y:S02]  /*5570*/  FADD.FTZ R88, R93, -R96 ;  /* 0x800000605d587221 */ /* 0x000fe40000010000 */
[----:B------:R-:W-:-:S02]  /*5580*/  @P1 FADD.FTZ R118, R29, R118 ;  /* 0x000000761d761221 */ /* 0x000fc40000010000 */
[----:B------:R-:W-:Y:S01]  /*5590*/  @P1 FADD.FTZ R117, R28, R117 ;  /* 0x000000751c751221 */ /* 0x000fe20000010000 */
[----:B------:R0:W-:Y:S01]  /*55a0*/  @P0 STG.E.128 [R78.64], R80 ;  /* 0x000000504e000986 */ /* 0x0001e2000c101d04 */
[----:B------:R-:W-:Y:S02]  /*55b0*/  @P1 FADD.FTZ R119, R31, R119 ;  /* 0x000000771f771221 */ /* 0x000fe40000010000 */
[----:B------:R-:W-:Y:S02]  /*55c0*/  @P1 FADD.FTZ R86, R30, R86 ;  /* 0x000000561e561221 */ /* 0x000fe40000010000 */
[----:B------:R-:W-:Y:S02]  /*55d0*/  FADD.FTZ R96, R113, -R107 ;  /* 0x8000006b71607221 */ /* 0x000fe40000010000 */
[----:B------:R-:W-:Y:S01]  /*55e0*/  FADD.FTZ R107, R126, -R130 ;  /* 0x800000827e6b7221 */ /* 0x000fe20000010000 */
[----:B------:R-:W-:Y:S01]  /*55f0*/  HFMA2.MMA R130, -RZ, RZ, 0, 9.5367431640625e-07 ;  /* 0x00000010ff827435 */ /* 0x000fe200000001ff */
[----:B------:R-:W-:-:S02]  /*5600*/  FADD.FTZ R91, R97, -R91 ;  /* 0x8000005b615b7221 */ /* 0x000fc40000010000 */
[----:B------:R-:W-:Y:S02]  /*5610*/  FADD.FTZ R93, R104, -R105 ;  /* 0x80000069685d7221 */ /* 0x000fe40000010000 */
[----:B------:R-:W-:Y:S02]  /*5620*/  FADD.FTZ R97, R109, -R112 ;  /* 0x800000706d617221 */ /* 0x000fe40000010000 */
[----:B------:R-:W-:Y:S02]  /*5630*/  FADD.FTZ R105, R129, -R123 ;  /* 0x8000007b81697221 */ /* 0x000fe40000010000 */
[----:B------:R-:W-:Y:S01]  /*5640*/  FADD.FTZ R109, R127, -R131 ;  /* 0x800000837f6d7221 */ /* 0x000fe20000010000 */
[----:B0-----:R-:W-:Y:S01]  /*5650*/  SEL R81, R118, R69, P2 ;  /* 0x0000004576517207 */ /* 0x001fe20001000000 */
[----:B------:R-:W-:Y:S01]  /*5660*/  FADD.FTZ R129, R147, -R76 ;  /* 0x8000004c93817221 */ /* 0x000fe20000010000 */
[----:B------:R-:W-:Y:S01]  /*5670*/  SEL R80, R117, R68, P2 ;  /* 0x0000004475507207 */ /* 0x000fe20001000000 */
[----:B------:R-:W-:Y:S01]  /*5680*/  FMUL.FTZ R76, R3, R87 ;  /* 0x00000057034c7220 */ /* 0x000fe20000410000 */
[----:B------:R-:W-:Y:S01]  /*5690*/  SEL R83, R119, R71, P2 ;  /* 0x0000004777537207 */ /* 0x000fe20001000000 */
[----:B------:R-:W-:Y:S01]  /*56a0*/  FMUL.FTZ R127, R3, R95 ;  /* 0x0000005f037f7220 */ /* 0x000fe20000410000 */
[----:B------:R-:W-:Y:S01]  /*56b0*/  SEL R82, R86, R70, P2 ;  /* 0x0000004656527207 */ /* 0x000fe20001000000 */
[----:B------:R-:W-:-:S02]  /*56c0*/  FADD.FTZ R94, R108, -R106 ;  /* 0x8000006a6c5e7221 */ /* 0x000fc40000010000 */
[----:B------:R-:W-:Y:S02]  /*56d0*/  FADD.FTZ R101, R111, -R115 ;  /* 0x800000736f657221 */ /* 0x000fe40000010000 */
[----:B------:R0:W-:Y:S01]  /*56e0*/  @P0 STG.E.128 [R78.64+0x10], R80 ;  /* 0x000010504e000986 */ /* 0x0001e2000c101d04 */
[----:B------:R-:W-:Y:S02]  /*56f0*/  FADD.FTZ R104, R124, -R122 ;  /* 0x8000007a7c687221 */ /* 0x000fe40000010000 */
[----:B------:R-:W-:Y:S02]  /*5700*/  FADD.FTZ R106, R125, -R128 ;  /* 0x800000807d6a7221 */ /* 0x000fe40000010000 */
[----:B------:R-:W-:Y:S02]  /*5710*/  @P1 FADD.FTZ R76, R32, R76 ;  /* 0x0000004c204c1221 */ /* 0x000fe40000010000 */
[----:B------:R-:W-:Y:S02]  /*5720*/  @P1 FADD.FTZ R127, R39, R127 ;  /* 0x0000007f277f1221 */ /* 0x000fe40000010000 */
[----:B------:R-:W-:-:S02]  /*5730*/  FADD.FTZ R108, R132, -R133 ;  /* 0x80000085846c7221 */ /* 0x000fc40000010000 */
[----:B------:R-:W-:Y:S02]  /*5740*/  FADD.FTZ R110, R134, -R135 ;  /* 0x80000087866e7221 */ /* 0x000fe40000010000 */
[----:B------:R-:W-:Y:S02]  /*5750*/  FADD.FTZ R111, R136, -R137 ;  /* 0x80000089886f7221 */ /* 0x000fe40000010000 */
[C---:B------:R-:W-:Y:S02]  /*5760*/  FMUL.FTZ R87, R3.reuse, R92 ;  /* 0x0000005c03577220 */ /* 0x040fe40000410000 */
[C---:B------:R-:W-:Y:S02]  /*5770*/  FMUL.FTZ R92, R3.reuse, R96 ;  /* 0x00000060035c7220 */ /* 0x040fe40000410000 */
[C---:B0-----:R-:W-:Y:S02]  /*5780*/  FMUL.FTZ R80, R3.reuse, R84 ;  /* 0x0000005403507220 */ /* 0x041fe40000410000 */
[----:B------:R-:W-:-:S02]  /*5790*/  FMUL.FTZ R81, R3, R85 ;  /* 0x0000005503517220 */ /* 0x000fc40000410000 */
[----:B------:R-:W-:Y:S01]  /*57a0*/  FMUL.FTZ R82, R3, R91 ;  /* 0x0000005b03527220 */ /* 0x000fe20000410000 */
[----:B------:R-:W-:Y:S01]  /*57b0*/  F2FP.BF16.PACK_AB R91, R119, R86 ;  /* 0x00000056775b723e */ /* 0x000fe200000010ff */
[----:B------:R-:W-:Y:S01]  /*57c0*/  FMUL.FTZ R83, R3, R88 ;  /* 0x0000005803537220 */ /* 0x000fe20000410000 */
[----:B------:R-:W-:Y:S01]  /*57d0*/  F2FP.BF16.PACK_AB R88, R7, R6 ;  /* 0x000000060758723e */ /* 0x000fe200000010ff */
[C---:B------:R-:W-:Y:S01]  /*57e0*/  FMUL.FTZ R84, R3.reuse, R89 ;  /* 0x0000005903547220 */ /* 0x040fe20000410000 */
[----:B------:R-:W-:Y:S01]  /*57f0*/  F2FP.BF16.PACK_AB R89, R116, R77 ;  /* 0x0000004d7459723e */ /* 0x000fe200000010ff */
[----:B------:R-:W-:Y:S01]  /*5800*/  FMUL.FTZ R85, R3, R90 ;  /* 0x0000005a03557220 */ /* 0x000fe20000410000 */
[----:B------:R-:W-:Y:S01]  /*5810*/  F2FP.BF16.PACK_AB R90, R118, R117 ;  /* 0x00000075765a723e */ /* 0x000fe200000010ff */
[----:B------:R-:W-:Y:S01]  /*5820*/  IMAD.WIDE.U32 R78, R2, R130, c[0x0][0x248] ;  /* 0x00009200024e7625 */ /* 0x000fe200078e0082 */
[----:B------:R-:W-:-:S03]  /*5830*/  @P3 F2FP.BF16.PACK_AB R6, RZ, R6 ;  /* 0x00000006ff06323e */ /* 0x000fc600000010ff */
[----:B------:R-:W-:Y:S01]  /*5840*/  @P1 FADD.FTZ R80, R33, R80 ;  /* 0x0000005021501221 */ /* 0x000fe20000010000 */
[----:B------:R0:W-:Y:S01]  /*5850*/  STG.E.128 [R78.64], R88 ;  /* 0x000000584e007986 */ /* 0x0001e2000c101d04 */
[----:B------:R-:W-:Y:S01]  /*5860*/  @P3 PRMT R72, R6, 0x7610, R72 ;  /* 0x0000761006483816 */ /* 0x000fe20000000048 */
[----:B------:R-:W-:Y:S02]  /*5870*/  @P1 FADD.FTZ R81, R34, R81 ;  /* 0x0000005122511221 */ /* 0x000fe40000010000 */
[----:B------:R-:W-:Y:S02]  /*5880*/  @P1 FADD.FTZ R82, R35, R82 ;  /* 0x0000005223521221 */ /* 0x000fe40000010000 */
[----:B------:R-:W-:Y:S02]  /*5890*/  @P1 FADD.FTZ R83, R36, R83 ;  /* 0x0000005324531221 */ /* 0x000fe40000010000 */
[----:B------:R-:W-:Y:S02]  /*58a0*/  @P1 FADD.FTZ R84, R37, R84 ;  /* 0x0000005425541221 */ /* 0x000fe40000010000 */
[----:B------:R-:W-:-:S02]  /*58b0*/  @P1 FADD.FTZ R85, R38, R85 ;  /* 0x0000005526551221 */ /* 0x000fc40000010000 */
[C---:B------:R-:W-:Y:S02]  /*58c0*/  FMUL.FTZ R95, R3.reuse, R97 ;  /* 0x00000061035f7220 */ /* 0x040fe40000410000 */
[----:B------:R-:W-:Y:S02]  /*58d0*/  FADD.FTZ R103, R120, -R121 ;  /* 0x8000007978677221 */ /* 0x000fe40000010000 */
[C---:B------:R-:W-:Y:S01]  /*58e0*/  FMUL.FTZ R96, R3.reuse, R101 ;  /* 0x0000006503607220 */ /* 0x040fe20000410000 */
[----:B0-----:R-:W-:Y:S01]  /*58f0*/  @P3 F2FP.BF16.PACK_AB R78, RZ, R86 ;  /* 0x00000056ff4e323e */ /* 0x001fe200000010ff */
[C---:B------:R-:W-:Y:S01]  /*5900*/  FMUL.FTZ R97, R3.reuse, R102 ;  /* 0x0000006603617220 */ /* 0x040fe20000410000 */
[----:B------:R-:W-:Y:S01]  /*5910*/  @P3 F2FP.BF16.PACK_AB R86, RZ, R117 ;  /* 0x00000075ff56323e */ /* 0x000fe200000010ff */
[C---:B------:R-:W-:Y:S01]  /*5920*/  FMUL.FTZ R101, R3.reuse, R104 ;  /* 0x0000006803657220 */ /* 0x040fe20000410000 */
[----:B------:R-:W-:Y:S01]  /*5930*/  @P3 F2FP.BF16.PACK_AB R89, RZ, R77 ;  /* 0x0000004dff59323e */ /* 0x000fe200000010ff */
[C---:B------:R-:W-:Y:S01]  /*5940*/  FMUL.FTZ R102, R3.reuse, R105 ;  /* 0x0000006903667220 */ /* 0x040fe20000410000 */
[----:B------:R-:W-:Y:S01]  /*5950*/  @P3 F2FP.BF16.PACK_AB R79, RZ, R119 ;  /* 0x00000077ff4f323e */ /* 0x000fe200000010ff */
[C---:B------:R-:W-:Y:S01]  /*5960*/  FMUL.FTZ R120, R3.reuse, R106 ;  /* 0x0000006a03787220 */ /* 0x040fe20000410000 */
[----:B------:R-:W-:Y:S01]  /*5970*/  @P3 F2FP.BF16.PACK_AB R90, RZ, R116 ;  /* 0x00000074ff5a323e */ /* 0x000fe200000010ff */
[C---:B------:R-:W-:Y:S01]  /*5980*/  FMUL.FTZ R121, R3.reuse, R107 ;  /* 0x0000006b03797220 */ /* 0x040fe20000410000 */
[----:B------:R-:W-:Y:S01]  /*5990*/  @P3 PRMT R75, R78, 0x7610, R75 ;  /* 0x000076104e4b3816 */ /* 0x000fe2000000004b */
[C---:B------:R-:W-:Y:S01]  /*59a0*/  FMUL.FTZ R122, R3.reuse, R108 ;  /* 0x0000006c037a7220 */ /* 0x040fe20000410000 */
[----:B------:R-:W-:Y:S01]  /*59b0*/  @P3 F2FP.BF16.PACK_AB R88, RZ, R118 ;  /* 0x00000076ff58323e */ /* 0x000fe200000010ff */
[C---:B------:R-:W-:Y:S01]  /*59c0*/  FMUL.FTZ R123, R3.reuse, R109 ;  /* 0x0000006d037b7220 */ /* 0x040fe20000410000 */
[----:B------:R-:W-:Y:S01]  /*59d0*/  @P3 F2FP.BF16.PACK_AB R77, RZ, R7 ;  /* 0x00000007ff4d323e */ /* 0x000fe200000010ff */
[C---:B------:R-:W-:Y:S01]  /*59e0*/  FMUL.FTZ R124, R3.reuse, R110 ;  /* 0x0000006e037c7220 */ /* 0x040fe20000410000 */
[----:B------:R-:W-:Y:S01]  /*59f0*/  @P3 PRMT R74, R86, 0x7610, R74 ;  /* 0x00007610564a3816 */ /* 0x000fe2000000004a */
[----:B------:R-:W-:Y:S01]  /*5a00*/  FMUL.FTZ R125, R3, R111 ;  /* 0x0000006f037d7220 */ /* 0x000fe20000410000 */
[----:B------:R-:W-:Y:S01]  /*5a10*/  @P3 PRMT R73, R89, 0x7610, R73 ;  /* 0x0000761059493816 */ /* 0x000fe20000000049 */
[----:B------:R-:W-:Y:S01]  /*5a20*/  IMAD.WIDE.U32 R6, R4, R130, c[0x0][0x248] ;  /* 0x0000920004067625 */ /* 0x000fe200078e0082 */
[----:B------:R-:W-:-:S02]  /*5a30*/  @P0 MOV R116, 0x20 ;  /* 0x0000002000740802 */ /* 0x000fc40000000f00 */
[----:B------:R-:W-:Y:S01]  /*5a40*/  @P3 PRMT R75, R75, 0x5410, R79 ;  /* 0x000054104b4b3816 */ /* 0x000fe2000000004f */
[----:B------:R-:W-:Y:S01]  /*5a50*/  @P3 IMAD.WIDE.U32 R78, R2, R130, c[0x0][0x250] ;  /* 0x00009400024e3625 */ /* 0x000fe200078e0082 */
[----:B------:R-:W-:Y:S02]  /*5a60*/  @P3 PRMT R74, R74, 0x5410, R88 ;  /* 0x000054104a4a3816 */ /* 0x000fe40000000058 */
[----:B------:R-:W-:Y:S01]  /*5a70*/  @P3 PRMT R73, R73, 0x5410, R90 ;  /* 0x0000541049493816 */ /* 0x000fe2000000005a */
[----:B------:R-:W-:Y:S01]  /*5a80*/  @P0 IMAD.WIDE.U32 R116, R4, R116, c[0x0][0x258] ;  /* 0x0000960004740625 */ /* 0x000fe200078e0074 */
[----:B------:R-:W-:Y:S02]  /*5a90*/  @P3 PRMT R72, R72, 0x5410, R77 ;  /* 0x0000541048483816 */ /* 0x000fe4000000004d */
[----:B------:R-:W-:Y:S01]  /*5aa0*/  SEL R89, R80, R65, P2 ;  /* 0x0000004150597207 */ /* 0x000fe20001000000 */
[C---:B------:R-:W-:Y:S01]  /*5ab0*/  FMUL.FTZ R93, R3.reuse, R93 ;  /* 0x0000005d035d7220 */ /* 0x040fe20000410000 */
[----:B------:R-:W-:Y:S01]  /*5ac0*/  SEL R88, R76, R64, P2 ;  /* 0x000000404c587207 */ /* 0x000fe20001000000 */
[----:B------:R0:W-:Y:S01]  /*5ad0*/  @P3 STG.E.128 [R78.64], R72 ;  /* 0x000000484e003986 */ /* 0x0001e2000c101d04 */
[----:B------:R-:W-:Y:S01]  /*5ae0*/  SEL R91, R82, R67, P2 ;  /* 0x00000043525b7207 */ /* 0x000fe20001000000 */
[----:B------:R-:W-:Y:S01]  /*5af0*/  FMUL.FTZ R94, R3, R94 ;  /* 0x0000005e035e7220 */ /* 0x000fe20000410000 */
[----:B------:R-:W-:Y:S01]  /*5b00*/  SEL R90, R81, R66, P2 ;  /* 0x00000042515a7207 */ /* 0x000fe20001000000 */
[C---:B------:R-:W-:Y:S01]  /*5b10*/  FMUL.FTZ R98, R3.reuse, R98 ;  /* 0x0000006203627220 */ /* 0x040fe20000410000 */
[----:B------:R-:W-:Y:S01]  /*5b20*/  SEL R105, R84, R69, P2 ;  /* 0x0000004554697207 */ /* 0x000fe20001000000 */
[----:B------:R-:W-:Y:S01]  /*5b30*/  FMUL.FTZ R99, R3, R99 ;  /* 0x0000006303637220 */ /* 0x000fe20000410000 */
[----:B------:R-:W-:Y:S01]  /*5b40*/  SEL R104, R83, R68, P2 ;  /* 0x0000004453687207 */ /* 0x000fe20001000000 */
[----:B------:R-:W-:Y:S01]  /*5b50*/  @P0 STG.E.128 [R116.64], R88 ;  /* 0x0000005874000986 */ /* 0x000fe2000c101d04 */
[----:B------:R-:W-:Y:S01]  /*5b60*/  SEL R107, R127, R71, P2 ;  /* 0x000000477f6b7207 */ /* 0x000fe20001000000 */
[----:B------:R-:W-:Y:S01]  /*5b70*/  @P1 FADD.FTZ R87, R40, R87 ;  /* 0x0000005728571221 */ /* 0x000fe20000010000 */
[----:B------:R-:W-:Y:S01]  /*5b80*/  SEL R106, R85, R70, P2 ;  /* 0x00000046556a7207 */ /* 0x000fe20001000000 */
[----:B------:R-:W-:Y:S01]  /*5b90*/  @P1 FADD.FTZ R93, R41, R93 ;  /* 0x0000005d295d1221 */ /* 0x000fe20000010000 */
[----:B------:R-:W-:Y:S01]  /*5ba0*/  F2FP.BF16.PACK_AB R111, R127, R85 ;  /* 0x000000557f6f723e */ /* 0x000fe200000010ff */
[----:B------:R-:W-:Y:S01]  /*5bb0*/  @P1 FADD.FTZ R94, R42, R94 ;  /* 0x0000005e2a5e1221 */ /* 0x000fe20000010000 */
[----:B------:R-:W-:Y:S01]  /*5bc0*/  F2FP.BF16.PACK_AB R110, R84, R83 ;  /* 0x00000053546e723e */ /* 0x000fe200000010ff */
[----:B------:R1:W-:Y:S01]  /*5bd0*/  @P0 STG.E.128 [R116.64+0x10], R104 ;  /* 0x0000106874000986 */ /* 0x0003e2000c101d04 */
[----:B------:R-:W-:Y:S01]  /*5be0*/  F2FP.BF16.PACK_AB R109, R82, R81 ;  /* 0x00000051526d723e */ /* 0x000fe200000010ff */
[----:B------:R-:W-:Y:S01]  /*5bf0*/  @P1 FADD.FTZ R92, R43, R92 ;  /* 0x0000005c2b5c1221 */ /* 0x000fe20000010000 */
[-C--:B------:R-:W-:Y:S01]  /*5c00*/  F2FP.BF16.PACK_AB R108, R80, R76.reuse ;  /* 0x0000004c506c723e */ /* 0x080fe200000010ff */
[----:B------:R-:W-:Y:S01]  /*5c10*/  @P1 FADD.FTZ R95, R44, R95 ;  /* 0x0000005f2c5f1221 */ /* 0x000fe20000010000 */
[----:B------:R-:W-:Y:S01]  /*5c20*/  @P3 F2FP.BF16.PACK_AB R77, RZ, R83 ;  /* 0x00000053ff4d323e */ /* 0x000fe200000010ff */
[----:B------:R-:W-:Y:S01]  /*5c30*/  @P1 FADD.FTZ R98, R45, R98 ;  /* 0x000000622d621221 */ /* 0x000fe20000010000 */
[----:B0-----:R-:W-:Y:S01]  /*5c40*/  @P3 F2FP.BF16.PACK_AB R79, RZ, R81 ;  /* 0x00000051ff4f323e */ /* 0x001fe200000010ff */
[----:B------:R0:W-:Y:S01]  /*5c50*/  STG.E.128 [R6.64], R108 ;  /* 0x0000006c06007986 */ /* 0x0001e2000c101d04 */
[----:B------:R-:W-:Y:S01]  /*5c60*/  @P3 F2FP.BF16.PACK_AB R76, RZ, R76 ;  /* 0x0000004cff4c323e */ /* 0x000fe200000010ff */
[----:B------:R-:W-:Y:S01]  /*5c70*/  @P1 FADD.FTZ R99, R46, R99 ;  /* 0x000000632e631221 */ /* 0x000fe20000010000 */
[----:B------:R-:W-:Y:S01]  /*5c80*/  @P3 F2FP.BF16.PACK_AB R78, RZ, R84 ;  /* 0x00000054ff4e323e */ /* 0x000fe200000010ff */
[----:B------:R-:W-:Y:S01]  /*5c90*/  @P1 FADD.FTZ R96, R47, R96 ;  /* 0x000000602f601221 */ /* 0x000fe20000010000 */
[----:B------:R-:W-:Y:S01]  /*5ca0*/  @P3 F2FP.BF16.PACK_AB R82, RZ, R82 ;  /* 0x00000052ff52323e */ /* 0x000fe200000010ff */
[----:B------:R-:W-:Y:S01]  /*5cb0*/  FMUL.FTZ R103, R3, R103 ;  /* 0x0000006703677220 */ /* 0x000fe20000410000 */
[----:B------:R-:W-:Y:S01]  /*5cc0*/  @P3 F2FP.BF16.PACK_AB R86, RZ, R80 ;  /* 0x00000050ff56323e */ /* 0x000fe200000010ff */
[----:B------:R-:W-:Y:S01]  /*5cd0*/  @P1 FADD.FTZ R97, R48, R97 ;  /* 0x0000006130611221 */ /* 0x000fe20000010000 */
[----:B------:R-:W-:Y:S01]  /*5ce0*/  @P3 PRMT R74, R77, 0x7610, R74 ;  /* 0x000076104d4a3816 */ /* 0x000fe2000000004a */
[----:B------:R-:W-:Y:S01]  /*5cf0*/  @P1 FADD.FTZ R103, R49, R103 ;  /* 0x0000006731671221 */ /* 0x000fe20000010000 */
[----:B------:R-:W-:Y:S01]  /*5d00*/  @P3 PRMT R73, R79, 0x7610, R73 ;  /* 0x000076104f493816 */ /* 0x000fe20000000049 */
[----:B------:R-:W-:Y:S01]  /*5d10*/  @P1 FADD.FTZ R101, R50, R101 ;  /* 0x0000006532651221 */ /* 0x000fe20000010000 */
[----:B------:R-:W-:Y:S01]  /*5d20*/  @P3 PRMT R72, R76, 0x7610, R72 ;  /* 0x000076104c483816 */ /* 0x000fe20000000048 */
[----:B------:R-:W-:Y:S01]  /*5d30*/  @P1 FADD.FTZ R102, R51, R102 ;  /* 0x0000006633661221 */ /* 0x000fe20000010000 */
[----:B-1----:R-:W-:Y:S01]  /*5d40*/  @P0 MOV R104, 0x20 ;  /* 0x0000002000680802 */ /* 0x002fe20000000f00 */
[----:B------:R-:W-:Y:S01]  /*5d50*/  @P1 FADD.FTZ R120, R52, R120 ;  /* 0x0000007834781221 */ /* 0x000fe20000010000 */
[----:B------:R-:W-:Y:S01]  /*5d60*/  @P3 PRMT R74, R74, 0x5410, R78 ;  /* 0x000054104a4a3816 */ /* 0x000fe2000000004e */
[----:B------:R-:W-:Y:S01]  /*5d70*/  @P1 FADD.FTZ R121, R53, R121 ;  /* 0x0000007935791221 */ /* 0x000fe20000010000 */
[----:B0-----:R-:W-:Y:S01]  /*5d80*/  @P3 F2FP.BF16.PACK_AB R6, RZ, R85 ;  /* 0x00000055ff06323e */ /* 0x001fe200000010ff */
[----:B------:R-:W-:Y:S01]  /*5d90*/  @P3 IMAD.WIDE.U32 R84, R4, R130, c[0x0][0x250] ;  /* 0x0000940004543625 */ /* 0x000fe200078e0082 */
[----:B------:R-:W-:-:S02]  /*5da0*/  @P3 F2FP.BF16.PACK_AB R7, RZ, R127 ;  /* 0x0000007fff07323e */ /* 0x000fc400000010ff */
[----:B------:R-:W-:Y:S01]  /*5db0*/  @P3 PRMT R75, R6, 0x7610, R75 ;  /* 0x00007610064b3816 */ /* 0x000fe2000000004b */
[----:B------:R-:W-:Y:S01]  /*5dc0*/  @P0 IMAD.WIDE.U32 R104, R5, R104, c[0x0][0x258] ;  /* 0x0000960005680625 */ /* 0x000fe200078e0068 */
[----:B------:R-:W-:Y:S02]  /*5dd0*/  @P3 PRMT R73, R73, 0x5410, R82 ;  /* 0x0000541049493816 */ /* 0x000fe40000000052 */
[----:B------:R-:W-:Y:S01]  /*5de0*/  @P3 PRMT R75, R75, 0x5410, R7 ;  /* 0x000054104b4b3816 */ /* 0x000fe20000000007 */
[----:B------:R-:W-:Y:S01]  /*5df0*/  IMAD.WIDE.U32 R6, R5, R130, c[0x0][0x248] ;  /* 0x0000920005067625 */ /* 0x000fe200078e0082 */
[----:B------:R-:W-:Y:S02]  /*5e00*/  @P3 PRMT R72, R72, 0x5410, R86 ;  /* 0x0000541048483816 */ /* 0x000fe40000000056 */
[----:B------:R-:W-:Y:S01]  /*5e10*/  SEL R77, R93, R65, P2 ;  /* 0x000000415d4d7207 */ /* 0x000fe20001000000 */
[----:B------:R-:W-:Y:S01]  /*5e20*/  @P1 FADD.FTZ R122, R54, R122 ;  /* 0x0000007a367a1221 */ /* 0x000fe20000010000 */
[----:B------:R-:W-:Y:S01]  /*5e30*/  SEL R76, R87, R64, P2 ;  /* 0x00000040574c7207 */ /* 0x000fe20001000000 */
[----:B------:R0:W-:Y:S01]  /*5e40*/  @P3 STG.E.128 [R84.64], R72 ;  /* 0x0000004854003986 */ /* 0x0001e2000c101d04 */
[----:B------:R-:W-:Y:S01]  /*5e50*/  SEL R79, R92, R67, P2 ;  /* 0x000000435c4f7207 */ /* 0x000fe20001000000 */
[----:B------:R-:W-:Y:S01]  /*5e60*/  @P1 FADD.FTZ R123, R55, R123 ;  /* 0x0000007b377b1221 */ /* 0x000fe20000010000 */
[----:B------:R-:W-:Y:S01]  /*5e70*/  SEL R78, R94, R66, P2 ;  /* 0x000000425e4e7207 */ /* 0x000fe20001000000 */
[----:B------:R-:W-:Y:S01]  /*5e80*/  FADD.FTZ R115, R145, -R146 ;  /* 0x8000009291737221 */ /* 0x000fe20000010000 */
[----:B------:R-:W-:Y:S01]  /*5e90*/  SEL R81, R98, R69, P2 ;  /* 0x0000004562517207 */ /* 0x000fe20001000000 */
[----:B------:R-:W-:Y:S01]  /*5ea0*/  FADD.FTZ R112, R140, -R138 ;  /* 0x8000008a8c707221 */ /* 0x000fe20000010000 */
[----:B------:R-:W-:Y:S01]  /*5eb0*/  SEL R80, R95, R68, P2 ;  /* 0x000000445f507207 */ /* 0x000fe20001000000 */
[----:B------:R-:W-:Y:S01]  /*5ec0*/  @P0 STG.E.128 [R104.64], R76 ;  /* 0x0000004c68000986 */ /* 0x000fe2000c101d04 */
[----:B------:R-:W-:Y:S01]  /*5ed0*/  SEL R83, R96, R71, P2 ;  /* 0x0000004760537207 */ /* 0x000fe20001000000 */
[----:B------:R-:W-:Y:S01]  /*5ee0*/  FADD.FTZ R113, R141, -R139 ;  /* 0x8000008b8d717221 */ /* 0x000fe20000010000 */
[----:B------:R-:W-:Y:S01]  /*5ef0*/  SEL R82, R99, R70, P2 ;  /* 0x0000004663527207 */ /* 0x000fe20001000000 */
[----:B------:R-:W-:Y:S01]  /*5f00*/  FADD.FTZ R128, R142, -R144 ;  /* 0x800000908e807221 */ /* 0x000fe20000010000 */
[----:B------:R-:W-:Y:S01]  /*5f10*/  F2FP.BF16.PACK_AB R91, R96, R99 ;  /* 0x00000063605b723e */ /* 0x000fe200000010ff */
[C---:B------:R-:W-:Y:S01]  /*5f20*/  FMUL.FTZ R126, R3.reuse, R115 ;  /* 0x00000073037e7220 */ /* 0x040fe20000410000 */
[----:B------:R-:W-:Y:S01]  /*5f30*/  F2FP.BF16.PACK_AB R90, R98, R95 ;  /* 0x0000005f625a723e */ /* 0x000fe200000010ff */
[----:B------:R-:W-:Y:S01]  /*5f40*/  @P0 STG.E.128 [R104.64+0x10], R80 ;  /* 0x0000105068000986 */ /* 0x000fe2000c101d04 */
[----:B------:R-:W-:Y:S01]  /*5f50*/  F2FP.BF16.PACK_AB R89, R92, R94 ;  /* 0x0000005e5c59723e */ /* 0x000fe200000010ff */
[----:B------:R-:W-:Y:S01]  /*5f60*/  FMUL.FTZ R112, R3, R112 ;  /* 0x0000007003707220 */ /* 0x000fe20000410000 */
[----:B------:R-:W-:Y:S01]  /*5f70*/  F2FP.BF16.PACK_AB R88, R93, R87 ;  /* 0x000000575d58723e */ /* 0x000fe200000010ff */
[C---:B------:R-:W-:Y:S01]  /*5f80*/  FMUL.FTZ R113, R3.reuse, R113 ;  /* 0x0000007103717220 */ /* 0x040fe20000410000 */
[----:B------:R-:W-:Y:S01]  /*5f90*/  @P3 F2FP.BF16.PACK_AB R99, RZ, R99 ;  /* 0x00000063ff63323e */ /* 0x000fe200000010ff */
[C---:B------:R-:W-:Y:S01]  /*5fa0*/  FMUL.FTZ R114, R3.reuse, R114 ;  /* 0x0000007203727220 */ /* 0x040fe20000410000 */
[----:B------:R-:W-:Y:S01]  /*5fb0*/  @P3 F2FP.BF16.PACK_AB R95, RZ, R95 ;  /* 0x0000005fff5f323e */ /* 0x000fe200000010ff */
[----:B------:R1:W-:Y:S01]  /*5fc0*/  STG.E.128 [R6.64], R88 ;  /* 0x0000005806007986 */ /* 0x0003e2000c101d04 */
[----:B------:R-:W-:Y:S01]  /*5fd0*/  @P3 F2FP.BF16.PACK_AB R94, RZ, R94 ;  /* 0x0000005eff5e323e */ /* 0x000fe200000010ff */
[C---:B------:R-:W-:Y:S01]  /*5fe0*/  FMUL.FTZ R115, R3.reuse, R128 ;  /* 0x0000008003737220 */ /* 0x040fe20000410000 */
[----:B------:R-:W-:Y:S01]  /*5ff0*/  @P3 F2FP.BF16.PACK_AB R87, RZ, R87 ;  /* 0x00000057ff57323e */ /* 0x000fe200000010ff */
[----:B------:R-:W-:Y:S01]  /*6000*/  FMUL.FTZ R3, R3, R129 ;  /* 0x0000008103037220 */ /* 0x000fe20000410000 */
[----:B------:R-:W-:Y:S01]  /*6010*/  @P3 F2FP.BF16.PACK_AB R96, RZ, R96 ;  /* 0x00000060ff60323e */ /* 0x000fe200000010ff */
[----:B0-----:R-:W-:Y:S01]  /*6020*/  IMAD.WIDE.U32 R84, R149, R130, c[0x0][0x248] ;  /* 0x0000920095547625 */ /* 0x001fe200078e0082 */
[----:B------:R-:W-:-:S02]  /*6030*/  @P3 F2FP.BF16.PACK_AB R98, RZ, R98 ;  /* 0x00000062ff62323e */ /* 0x000fc400000010ff */
        /* <DEDUP_REMOVED lines=8> */
[----:B------:R-:W-:Y:S01]  /*60c0*/  @P3 PRMT R72, R87, 0x7610, R72 ;  /* 0x0000761057483816 */ /* 0x000fe20000000048 */
[----:B------:R-:W-:Y:S01]  /*60d0*/  @P3 IMAD.WIDE.U32 R86, R5, R130, c[0x0][0x250] ;  /* 0x0000940005563625 */ /* 0x000fe200078e0082 */
[----:B-1----:R-:W-:-:S02]  /*60e0*/  @P3 F2FP.BF16.PACK_AB R90, RZ, R93 ;  /* 0x0000005dff5a323e */ /* 0x002fc400000010ff */
[----:B------:R-:W-:Y:S01]  /*60f0*/  @P0 MOV R88, 0x20 ;  /* 0x0000002000580802 */ /* 0x000fe20000000f00 */
[----:B------:R-:W-:Y:S01]  /*6100*/  @P1 FADD.FTZ R112, R58, R112 ;  /* 0x000000703a701221 */ /* 0x000fe20000010000 */
[----:B------:R-:W-:Y:S01]  /*6110*/  @P3 PRMT R75, R75, 0x5410, R96 ;  /* 0x000054104b4b3816 */ /* 0x000fe20000000060 */
[----:B------:R-:W-:Y:S01]  /*6120*/  @P1 FADD.FTZ R113, R59, R113 ;  /* 0x000000713b711221 */ /* 0x000fe20000010000 */
[----:B------:R-:W-:Y:S01]  /*6130*/  @P3 PRMT R74, R74, 0x5410, R98 ;  /* 0x000054104a4a3816 */ /* 0x000fe20000000062 */
[----:B------:R-:W-:Y:S01]  /*6140*/  @P0 IMAD.WIDE.U32 R88, R149, R88, c[0x0][0x258] ;  /* 0x0000960095580625 */ /* 0x000fe200078e0058 */
[----:B------:R-:W-:Y:S02]  /*6150*/  @P3 PRMT R73, R73, 0x5410, R92 ;  /* 0x0000541049493816 */ /* 0x000fe4000000005c */
[----:B------:R-:W-:Y:S01]  /*6160*/  @P3 PRMT R72, R72, 0x5410, R90 ;  /* 0x0000541048483816 */ /* 0x000fe2000000005a */
[----:B------:R-:W-:Y:S01]  /*6170*/  @P1 FADD.FTZ R114, R60, R114 ;  /* 0x000000723c721221 */ /* 0x000fe20000010000 */
[----:B------:R-:W-:Y:S01]  /*6180*/  SEL R4, R97, R64, P2 ;  /* 0x0000004061047207 */ /* 0x000fe20001000000 */
[----:B------:R-:W-:Y:S01]  /*6190*/  @P1 FADD.FTZ R126, R61, R126 ;  /* 0x0000007e3d7e1221 */ /* 0x000fe20000010000 */
[----:B------:R-:W-:Y:S01]  /*61a0*/  SEL R6, R101, R66, P2 ;  /* 0x0000004265067207 */ /* 0x000fe20001000000 */
[----:B------:R0:W-:Y:S01]  /*61b0*/  @P3 STG.E.128 [R86.64], R72 ;  /* 0x0000004856003986 */ /* 0x0001e2000c101d04 */
[----:B------:R-:W-:-:S02]  /*61c0*/  SEL R76, R120, R68, P2 ;  /* 0x00000044784c7207 */ /* 0x000fc40001000000 */
[----:B------:R-:W-:Y:S02]  /*61d0*/  SEL R78, R122, R70, P2 ;  /* 0x000000467a4e7207 */ /* 0x000fe40001000000 */
        /* <DEDUP_REMOVED lines=8> */
[----:B------:R-:W-:Y:S02]  /*6260*/  SEL R5, R103, R65, P2 ;  /* 0x0000004167057207 */ /* 0x000fe40001000000 */
[----:B------:R-:W-:Y:S02]  /*6270*/  SEL R7, R102, R67, P2 ;  /* 0x0000004366077207 */ /* 0x000fe40001000000 */
        /* <DEDUP_REMOVED lines=14> */
[----:B-1----:R-:W-:Y:S01]  /*6360*/  @P3 IMAD.WIDE.U32 R4, R149, R130, c[0x0][0x250] ;  /* 0x0000940095043625 */ /* 0x002fe200078e0082 */
[----:B------:R-:W-:Y:S02]  /*6370*/  @P3 PRMT R74, R74, 0x5410, R121 ;  /* 0x000054104a4a3816 */ /* 0x000fe40000000079 */
[----:B------:R-:W-:-:S02]  /*6380*/  @P3 PRMT R73, R73, 0x5410, R102 ;  /* 0x0000541049493816 */ /* 0x000fc40000000066 */
[----:B--2---:R-:W-:Y:S02]  /*6390*/  @P0 IADD3 R76, R2, 0x80, RZ ;  /* 0x00000080024c0810 */ /* 0x004fe40007ffe0ff */
[----:B------:R-:W-:Y:S02]  /*63a0*/  @P0 MOV R77, 0x20 ;  /* 0x00000020004d0802 */ /* 0x000fe40000000f00 */
[----:B------:R-:W-:Y:S02]  /*63b0*/  @P3 PRMT R72, R72, 0x5410, R103 ;  /* 0x0000541048483816 */ /* 0x000fe40000000067 */
[----:B------:R-:W-:Y:S01]  /*63c0*/  SEL R64, R124, R64, P2 ;  /* 0x000000407c407207 */ /* 0x000fe20001000000 */
[----:B------:R-:W-:Y:S01]  /*63d0*/  @P0 IMAD.WIDE.U32 R76, R76, R77, c[0x0][0x258] ;  /* 0x000096004c4c0625 */ /* 0x000fe200078e004d */
[----:B------:R-:W-:Y:S01]  /*63e0*/  SEL R65, R125, R65, P2 ;  /* 0x000000417d417207 */ /* 0x000fe20001000000 */
[----:B------:R0:W-:Y:S01]  /*63f0*/  @P3 STG.E.128 [R4.64], R72 ;  /* 0x0000004804003986 */ /* 0x0001e2000c101d04 */
        /* <DEDUP_REMOVED lines=9> */
[----:B------:R1:W-:Y:S01]  /*6490*/  @P0 STG.E.128 [R76.64+0x10], R68 ;  /* 0x000010444c000986 */ /* 0x0003e2000c101d04 */
[----:B------:R-:W-:Y:S02]  /*64a0*/  @P3 F2FP.BF16.PACK_AB R115, RZ, R115 ;  /* 0x00000073ff73323e */ /* 0x000fe400000010ff */
[----:B0-----:R-:W-:Y:S02]  /*64b0*/  F2FP.BF16.PACK_AB R5, R113, R112 ;  /* 0x000000707105723e */ /* 0x001fe400000010ff */
[----:B------:R-:W-:Y:S02]  /*64c0*/  F2FP.BF16.PACK_AB R4, R125, R124 ;  /* 0x0000007c7d04723e */ /* 0x000fe400000010ff */
[----:B------:R-:W-:Y:S02]  /*64d0*/  @P3 F2FP.BF16.PACK_AB R114, RZ, R114 ;  /* 0x00000072ff72323e */ /* 0x000fe400000010ff */
[----:B------:R-:W-:-:S02]  /*64e0*/  @P3 F2FP.BF16.PACK_AB R112, RZ, R112 ;  /* 0x00000070ff70323e */ /* 0x000fc400000010ff */
[----:B------:R-:W-:Y:S02]  /*64f0*/  @P3 F2FP.BF16.PACK_AB R124, RZ, R124 ;  /* 0x0000007cff7c323e */ /* 0x000fe400000010ff */
[----:B------:R-:W-:Y:S02]  /*6500*/  IADD3 R78, R100, 0x80, RZ ;  /* 0x00000080644e7810 */ /* 0x000fe40007ffe0ff */
[----:B------:R-:W-:Y:S02]  /*6510*/  @P3 IADD3 R2, R2, 0x80, RZ ;  /* 0x0000008002023810 */ /* 0x000fe40007ffe0ff */
[----:B------:R-:W-:Y:S01]  /*6520*/  @P3 F2FP.BF16.PACK_AB R126, RZ, R126 ;  /* 0x0000007eff7e323e */ /* 0x000fe200000010ff */
[-C--:B------:R-:W-:Y:S01]  /*6530*/  IMAD.WIDE.U32 R78, R78, R130.reuse, c[0x0][0x248] ;  /* 0x000092004e4e7625 */ /* 0x080fe200078e0082 */
[----:B-1----:R-:W-:Y:S02]  /*6540*/  @P3 F2FP.BF16.PACK_AB R76, RZ, R3 ;  /* 0x00000003ff4c323e */ /* 0x002fe400000010ff */
[----:B------:R-:W-:Y:S01]  /*6550*/  @P3 F2FP.BF16.PACK_AB R113, RZ, R113 ;  /* 0x00000071ff71323e */ /* 0x000fe200000010ff */
[----:B------:R-:W-:Y:S01]  /*6560*/  @P3 IMAD.WIDE.U32 R2, R2, R130, c[0x0][0x250] ;  /* 0x0000940002023625 */ /* 0x000fe200078e0082 */
[----:B------:R-:W-:Y:S01]  /*6570*/  @P3 F2FP.BF16.PACK_AB R125, RZ, R125 ;  /* 0x0000007dff7d323e */ /* 0x000fe200000010ff */
[----:B------:R-:W-:Y:S01]  /*6580*/  STG.E.128 [R78.64], R4 ;  /* 0x000000044e007986 */ /* 0x000fe2000c101d04 */
[----:B------:R-:W-:-:S02]  /*6590*/  @P3 PRMT R75, R115, 0x7610, R75 ;  /* 0x00007610734b3816 */ /* 0x000fc4000000004b */
[----:B------:R-:W-:Y:S02]  /*65a0*/  @P3 PRMT R74, R114, 0x7610, R74 ;  /* 0x00007610724a3816 */ /* 0x000fe4000000004a */
[----:B------:R-:W-:Y:S02]  /*65b0*/  @P3 PRMT R73, R112, 0x7610, R73 ;  /* 0x0000761070493816 */ /* 0x000fe40000000049 */
[----:B------:R-:W-:Y:S02]  /*65c0*/  @P3 PRMT R72, R124, 0x7610, R72 ;  /* 0x000076107c483816 */ /* 0x000fe40000000048 */
[----:B------:R-:W-:Y:S02]  /*65d0*/  @P3 PRMT R75, R75, 0x5410, R76 ;  /* 0x000054104b4b3816 */ /* 0x000fe4000000004c */
[----:B------:R-:W-:Y:S02]  /*65e0*/  @P3 PRMT R74, R74, 0x5410, R126 ;  /* 0x000054104a4a3816 */ /* 0x000fe4000000007e */
[----:B------:R-:W-:-:S02]  /*65f0*/  @P3 PRMT R73, R73, 0x5410, R113 ;  /* 0x0000541049493816 */ /* 0x000fc40000000071 */
[----:B------:R-:W-:-:S05]  /*6600*/  @P3 PRMT R72, R72, 0x5410, R125 ;  /* 0x0000541048483816 */ /* 0x000fca000000007d */
[----:B------:R0:W-:Y:S02]  /*6610*/  @P3 STG.E.128 [R2.64], R72 ;  /* 0x0000004802003986 */ /* 0x0001e4000c101d04 */
[----:B0-----:R-:W-:-:S04]  /*6620*/  MOV R2, c[0x0][0x160] ;  /* 0x0000580000027a02 */ /* 0x001fc80000000f00 */
[----:B------:R-:W-:-:S04]  /*6630*/  LEA R0, R2, R0, 0x2 ;  /* 0x0000000002007211 */ /* 0x000fc800078e10ff */
[----:B------:R-:W-:-:S13]  /*6640*/  ISETP.GE.AND P0, PT, R0, c[0x0][0x164], PT ;  /* 0x0000590000007a0c */ /* 0x000fda0003f06270 */
[----:B------:R-:W-:Y:S01]  /*6650*/  @P0 CALL.REL.NOINC `(.L_x_1090) ;  /* 0x0000001000000944 */ /* 0x000fe20003c00000 */
[----:B------:R-:W-:Y:S05]  /*6660*/  BRA `(.L_x_1091) ;  /* 0xffffacd000007947 */ /* 0x000fea000383ffff */
.L_x_1090:
[----:B------:R-:W-:Y:S05]  /*6670*/  BSYNC B1 ;  /* 0x0000000000017941 */ /* 0x000fea0003800000 */
.L_x_1087:
        /* <DEDUP_REMOVED lines=158> */
.L_x_1086:
[----:B------:R-:W-:Y:S05]  /*7060*/  BSYNC B0 ;  /* 0x0000000000007941 */ /* 0x000fea0003800000 */
.L_x_1084:
[----:B------:R-:W1:Y:S01]  /*7070*/  S2R R2, SR_TID.X ;  /* 0x0000000000027919 */ /* 0x000e620000002100 */
[----:B------:R-:W-:Y:S01]  /*7080*/  WARPSYNC 0xffffffff ;  /* 0xffffffff00007948 */ /* 0x000fe20003800000 */
[----:B-1----:R-:W-:Y:S02]  /*7090*/  SHF.R.U32.HI R0, RZ, 0x5, R2 ;  /* 0x00000005ff007819 */ /* 0x002fe40000011602 */
        /* <DEDUP_REMOVED lines=89> */
[----:B------:R-:W-:Y:S01]  /*7630*/  STS.128 [R0], R160 ;  /* 0x000000a000007388 */ /* 0x000fe20000000c00 */
[----:B0-----:R-:W-:-:S03]  /*7640*/  FADD.FTZ R5, R68, R5 ;  /* 0x0000000544057221 */ /* 0x001fc60000010000 */
[----:B------:R0:W-:Y:S01]  /*7650*/  STS.128 [R0+0x10], R16 ;  /* 0x0000101000007388 */ /* 0x0001e20000000c00 */
[----:B------:R-:W-:-:S03]  /*7660*/  FADD.FTZ R4, R55, R4 ;  /* 0x0000000437047221 */ /* 0x000fc60000010000 */
[----:B------:R-:W-:Y:S01]  /*7670*/  STS.128 [R0+0x400], R32 ;  /* 0x0004002000007388 */ /* 0x000fe20000000c00 */
[----:B------:R-:W-:-:S03]  /*7680*/  FADD.FTZ R3, R54, R3 ;  /* 0x0000000336037221 */ /* 0x000fc60000010000 */
[----:B------:R-:W-:Y:S04]  /*7690*/  STS.128 [R0+0x410], R48 ;  /* 0x0004103000007388 */ /* 0x000fe80000000c00 */
[----:B------:R-:W-:Y:S04]  /*76a0*/  STS.128 [R0+0x800], R64 ;  /* 0x0008004000007388 */ /* 0x000fe80000000c00 */
[----:B------:R-:W-:Y:S01]  /*76b0*/  STS.128 [R0+0x810], R80 ;  /* 0x0008105000007388 */ /* 0x000fe20000000c00 */
[----:B0-----:R-:W-:-:S03]  /*76c0*/  FADD.FTZ R18, RZ, R23 ;  /* 0x00000017ff127221 */ /* 0x001fc60000010000 */
[----:B------:R-:W-:Y:S01]  /*76d0*/  STS.128 [R0+0xc00], R96 ;  /* 0x000c006000007388 */ /* 0x000fe20000000c00 */
[----:B------:R-:W-:-:S03]  /*76e0*/  FADD.FTZ R18, R18, R87 ;  /* 0x0000005712127221 */ /* 0x000fc60000010000 */
[----:B------:R-:W-:Y:S01]  /*76f0*/  STS.128 [R0+0xc10], R112 ;  /* 0x000c107000007388 */ /* 0x000fe20000000c00 */
[----:B------:R-:W-:-:S03]  /*7700*/  FADD.FTZ R53, R18, R53 ;  /* 0x0000003512357221 */ /* 0x000fc60000010000 */
[----:B------:R-:W-:Y:S01]  /*7710*/  STS.128 [R0+0x1000], R128 ;  /* 0x0010008000007388 */ /* 0x000fe20000000c00 */
[----:B------:R-:W-:-:S03]  /*7720*/  FADD.FTZ R2, R53, R2 ;  /* 0x0000000235027221 */ /* 0x000fc60000010000 */
        /* <DEDUP_REMOVED lines=15> */
[----:B------:R-:W0:Y:S01]  /*7820*/  LDS R36, [R151.X4+0xe00] ;  /* 0x000e000097247984 */ /* 0x000e220000004800 */
[----:B--2---:R-:W-:-:S03]  /*7830*/  FADD.FTZ R18, RZ, R33 ;  /* 0x00000021ff127221 */ /* 0x004fc60000010000 */
[----:B------:R-:W1:Y:S01]  /*7840*/  LDS R53, [R151.X4+0x2200] ;  /* 0x0022000097357984 */ /* 0x000e620000004800 */
        /* <DEDUP_REMOVED lines=12> */
[----:B------:R-:W-:Y:S04]  /*7910*/  LDS R65, [R151.X4+0x2800] ;  /* 0x0028000097417984 */ /* 0x000fe80000004800 */
[----:B------:R-:W-:Y:S01]  /*7920*/  LDS R68, [R151.X4+0x2a00] ;  /* 0x002a000097447984 */ /* 0x000fe20000004800 */
[----:B0-----:R-:W-:-:S03]  /*7930*/  FADD.FTZ R36, RZ, R36 ;  /* 0x00000024ff247221 */ /* 0x001fc60000010000 */
[----:B------:R-:W-:Y:S01]  /*7940*/  LDS R70, [R151.X4+0x2c00] ;  /* 0x002c000097467984 */ /* 0x000fe20000004800 */
[----:B-1----:R-:W-:-:S03]  /*7950*/  FADD.FTZ R36, R36, R53 ;  /* 0x0000003524247221 */ /* 0x002fc60000010000 */
[----:B------:R-:W-:Y:S01]  /*7960*/  LDS R67, [R151.X4+0x2e00] ;  /* 0x002e000097437984 */ /* 0x000fe20000004800 */
[----:B--2---:R-:W-:-:S03]  /*7970*/  FADD.FTZ R33, RZ, R33 ;  /* 0x00000021ff217221 */ /* 0x004fc60000010000 */
[----:B------:R-:W0:Y:S01]  /*7980*/  LDS R80, [R151.X4+0x3000] ;  /* 0x0030000097507984 */ /* 0x000e220000004800 */
[----:B---3--:R-:W-:Y:S02]  /*7990*/  FADD.FTZ R34, RZ, R34 ;  /* 0x00000022ff227221 */ /* 0x008fe40000010000 */
[----:B------:R-:W-:Y:S01]  /*79a0*/  FADD.FTZ R33, R33, R54 ;  /* 0x0000003621217221 */ /* 0x000fe20000010000 */
[----:B------:R-:W1:Y:S01]  /*79b0*/  LDS R69, [R151.X4+0x3200] ;  /* 0x0032000097457984 */ /* 0x000e620000004800 */
[----:B------:R-:W-:Y:S02]  /*79c0*/  FADD.FTZ R34, R34, R51 ;  /* 0x0000003322227221 */ /* 0x000fe40000010000 */
[----:B----4-:R-:W-:Y:S01]  /*79d0*/  FADD.FTZ R37, RZ, R37 ;  /* 0x00000025ff257221 */ /* 0x010fe20000010000 */
[----:B------:R-:W2:Y:S01]  /*79e0*/  LDS R82, [R151.X4+0x3400] ;  /* 0x0034000097527984 */ /* 0x000ea20000004800 */
[----:B------:R-:W-:-:S03]  /*79f0*/  FADD.FTZ R35, RZ, R35 ;  /* 0x00000023ff237221 */ /* 0x000fc60000010000 */
        /* <DEDUP_REMOVED lines=102> */
[----:B0-----:R-:W-:Y:S01]  /*8060*/  FADD.FTZ R37, R46, R37 ;  /* 0x000000252e257221 */ /* 0x001fe20000010000 */
[----:B------:R-:W0:Y:S01]  /*8070*/  LDS R63, [R151.X4+0x4000] ;  /* 0x00400000973f7984 */ /* 0x000e220000004800 */
[----:B------:R-:W-:-:S03]  /*8080*/  FADD.FTZ R48, R51, R48 ;  /* 0x0000003033307221 */ /* 0x000fc60000010000 */
        /* <DEDUP_REMOVED lines=14> */
[----:B------:R-:W-:Y:S01]  /*8170*/  BAR.SYNC.DEFER_BLOCKING 0x0 ;  /* 0x0000000000007b1d */ /* 0x000fe20000010000 */
[----:B----4-:R-:W-:Y:S02]  /*8180*/  FADD.FTZ R61, R38, R61 ;  /* 0x0000003d263d7221 */ /* 0x010fe40000010000 */
[----:B------:R-:W-:Y:S02]  /*8190*/  FADD.FTZ R37, R37, R64 ;  /* 0x0000004025257221 */ /* 0x000fe40000010000 */
[----:B0-----:R-:W-:Y:S02]  /*81a0*/  FADD.FTZ R63, R48, R63 ;  /* 0x0000003f303f7221 */ /* 0x001fe40000010000 */
[----:B------:R-:W-:Y:S02]  /*81b0*/  FADD.FTZ R39, R39, R66 ;  /* 0x0000004227277221 */ /* 0x000fe40000010000 */
[----:B------:R-:W-:Y:S02]  /*81c0*/  FADD.FTZ R65, R44, R65 ;  /* 0x000000412c417221 */ /* 0x000fe40000010000 */
[----:B------:R-:W-:Y:S01]  /*81d0*/  FADD.FTZ R45, R45, R68 ;  /* 0x000000442d2d7221 */ /* 0x000fe20000010000 */
[----:B------:R0:W-:Y:S01]  /*81e0*/  STS.128 [R0], R8 ;  /* 0x0000000800007388 */ /* 0x0001e20000000c00 */
[----:B------:R-:W-:-:S03]  /*81f0*/  FADD.FTZ R67, R28, R67 ;  /* 0x000000431c437221 */ /* 0x000fc60000010000 */
[----:B------:R3:W-:Y:S01]  /*8200*/  STS.128 [R0+0x10], R24 ;  /* 0x0000101800007388 */ /* 0x0007e20000000c00 */
[----:B------:R-:W-:-:S03]  /*8210*/  FADD.FTZ R29, R29, R70 ;  /* 0x000000461d1d7221 */ /* 0x000fc60000010000 */
[----:B------:R-:W-:Y:S01]  /*8220*/  STS.128 [R0+0x400], R40 ;  /* 0x0004002800007388 */ /* 0x000fe20000000c00 */
[----:B-1----:R-:W-:-:S03]  /*8230*/  FADD.FTZ R69, R30, R69 ;  /* 0x000000451e457221 */ /* 0x002fc60000010000 */
[----:B------:R-:W-:Y:S01]  /*8240*/  STS.128 [R0+0x410], R56 ;  /* 0x0004103800007388 */ /* 0x000fe20000000c00 */
[----:B--2---:R-:W-:-:S03]  /*8250*/  FADD.FTZ R31, R31, R76 ;  /* 0x0000004c1f1f7221 */ /* 0x004fc60000010000 */
        /* <DEDUP_REMOVED lines=11> */
[----:B------:R-:W0:Y:S02]  /*8310*/  LDS R11, [R151.X4+0x2800] ;  /* 0x00280000970b7984 */ /* 0x000e240000004800 */
[----:B---3--:R-:W-:Y:S02]  /*8320*/  IADD3 R26, P0, R10, R151, RZ ;  /* 0x000000970a1a7210 */ /* 0x008fe40007f1e0ff */
        /* <DEDUP_REMOVED lines=8> */
[----:B------:R-:W4:Y:S04]  /*83b0*/  LDS R28, [R151.X4+0x400] ;  /* 0x00040000971c7984 */ /* 0x000f280000004800 */
[----:B------:R-:W4:Y:S04]  /*83c0*/  LDS R35, [R151.X4+0x1800] ;  /* 0x0018000097237984 */ /* 0x000f280000004800 */
[----:B------:R-:W4:Y:S01]  /*83d0*/  LDS R49, [R151.X4+0x3e00] ;  /* 0x003e000097317984 */ /* 0x000f220000004800 */
[----:B-1----:R-:W-:-:S03]  /*83e0*/  FADD.FTZ R0, RZ, R8 ;  /* 0x00000008ff007221 */ /* 0x002fc60000010000 */
[----:B------:R-:W1:Y:S01]  /*83f0*/  LDS R43, [R151.X4+0x2c00] ;  /* 0x002c0000972b7984 */ /* 0x000e620000004800 */
[----:B------:R-:W-:Y:S01]  /*8400*/  IADD3 R8, P0, R26, c[0x0][0x228], RZ ;  /* 0x00008a001a087a10 */ /* 0x000fe20007f1e0ff */
[----:B--2---:R-:W-:Y:S02]  /*8410*/  FADD.FTZ R0, R0, R9 ;  /* 0x0000000900007221 */ /* 0x004fe40000010000 */
[----:B------:R-:W-:Y:S01]  /*8420*/  LDS R41, [R151.X4+0x1a00] ;  /* 0x001a000097297984 */ /* 0x000fe20000004800 */
[----:B------:R-:W-:Y:S01]  /*8430*/  IADD3.X R9, R27, c[0x0][0x22c], RZ, P0, !PT ;  /* 0x00008b001b097a10 */ /* 0x000fe200007fe4ff */
[----:B0-----:R-:W-:Y:S02]  /*8440*/  FADD.FTZ R0, R0, R11 ;  /* 0x0000000b00007221 */ /* 0x001fe40000010000 */
[----:B------:R-:W0:Y:S01]  /*8450*/  LDS R53, [R151.X4+0x4000] ;  /* 0x0040000097357984 */ /* 0x000e220000004800 */
[----:B------:R-:W-:Y:S01]  /*8460*/  IADD3 R10, P0, R26, c[0x0][0x220], RZ ;  /* 0x000088001a0a7a10 */ /* 0x000fe20007f1e0ff */
[----:B---3--:R-:W-:-:S02]  /*8470*/  FADD.FTZ R47, R0, R25 ;  /* 0x00000019002f7221 */ /* 0x008fc40000010000 */
[----:B------:R-:W-:Y:S01]  /*8480*/  LDS R38, [R151.X4+0x2e00] ;  /* 0x002e000097267984 */ /* 0x000fe20000004800 */
[C---:B------:R-:W-:Y:S02]  /*8490*/  IADD3.X R11, R27.reuse, c[0x0][0x224], RZ, P0, !PT ;  /* 0x000089001b0b7a10 */ /* 0x040fe400007fe4ff */
[----:B------:R-:W-:Y:S01]  /*84a0*/  IADD3 R26, P0, R26, c[0x0][0x230], RZ ;  /* 0x00008c001a1a7a10 */ /* 0x000fe20007f1e0ff */
[----:B------:R-:W2:Y:S01]  /*84b0*/  LDS R0, [R151.X4+0x600] ;  /* 0x0006000097007984 */ /* 0x000ea20000004800 */
[----:B----4-:R-:W-:Y:S01]  /*84c0*/  FADD.FTZ R33, RZ, R33 ;  /* 0x00000021ff217221 */ /* 0x010fe20000010000 */
[C---:B------:R-:W-:Y:S02]  /*84d0*/  IADD3.X R25, R27.reuse, c[0x0][0x23c], RZ, P1, !PT ;  /* 0x00008f001b197a10 */ /* 0x040fe40000ffe4ff */
[----:B------:R-:W-:Y:S01]  /*84e0*/  STG.E [R8.64], R13 ;  /* 0x0000000d08007986 */ /* 0x000fe2000c101904 */
[----:B------:R-:W-:Y:S01]  /*84f0*/  IADD3.X R27, R27, c[0x0][0x234], RZ, P0, !PT ;  /* 0x00008d001b1b7a10 */ /* 0x000fe200007fe4ff */
[----:B------:R-:W-:-:S02]  /*8500*/  FADD.FTZ R33, R33, R34 ;  /* 0x0000002221217221 */ /* 0x000fc40000010000 */
[----:B------:R-:W3:Y:S02]  /*8510*/  LDS R13, [R151.X4+0x800] ;  /* 0x00080000970d7984 */ /* 0x000ee40000004800 */
[----:B------:R-:W-:Y:S02]  /*8520*/  FADD.FTZ R36, R33, R36 ;  /* 0x0000002421247221 */ /* 0x000fe40000010000 */
[----:B------:R-:W-:Y:S01]  /*8530*/  STG.E [R10.64], R52 ;  /* 0x000000340a007986 */ /* 0x000fe2000c101904 */
[----:B------:R-:W-:-:S03]  /*8540*/  FADD.FTZ R28, RZ, R28 ;  /* 0x0000001cff1c7221 */ /* 0x000fc60000010000 */
[----:B------:R-:W4:Y:S01]  /*8550*/  LDS R34, [R151.X4+0x1c00] ;  /* 0x001c000097227984 */ /* 0x000f220000004800 */
[----:B------:R-:W-:Y:S02]  /*8560*/  FADD.FTZ R28, R28, R35 ;  /* 0x000000231c1c7221 */ /* 0x000fe40000010000 */
[----:B------:R-:W-:Y:S01]  /*8570*/  FADD.FTZ R51, R36, R49 ;  /* 0x0000003124337221 */ /* 0x000fe20000010000 */
[----:B------:R-:W4:Y:S04]  /*8580*/  LDS R30, [R151.X4+0xa00] ;  /* 0x000a0000971e7984 */ /* 0x000f280000004800 */
[----:B------:R-:W-:Y:S01]  /*8590*/  STG.E [R24.64], R47 ;  /* 0x0000002f18007986 */ /* 0x000fe2000c101904 */
[----:B-1----:R-:W-:-:S03]  /*85a0*/  FADD.FTZ R28, R28, R43 ;  /* 0x0000002b1c1c7221 */ /* 0x002fc60000010000 */
[----:B------:R-:W-:Y:S04]  /*85b0*/  STG.E [R26.64], R61 ;  /* 0x0000003d1a007986 */ /* 0x000fe8000c101904 */
[----:B------:R-:W-:Y:S01]  /*85c0*/  STG.E [R8.64+0x200], R12 ;  /* 0x0002000c08007986 */ /* 0x000fe2000c101904 */
[----:B0-----:R-:W-:-:S03]  /*85d0*/  FADD.FTZ R53, R28, R53 ;  /* 0x000000351c357221 */ /* 0x001fc60000010000 */
[----:B------:R-:W0:Y:S04]  /*85e0*/  LDS R55, [R151.X4+0x4200] ;  /* 0x0042000097377984 */ /* 0x000e280000004800 */
[----:B------:R-:W1:Y:S01]  /*85f0*/  LDS R40, [R151.X4+0x3000] ;  /* 0x0030000097287984 */ /* 0x000e620000004800 */
[----:B--2---:R-:W-:-:S03]  /*8600*/  FADD.FTZ R0, RZ, R0 ;  /* 0x00000000ff007221 */ /* 0x004fc60000010000 */
[----:B------:R-:W2:Y:S01]  /*8610*/  LDS R33, [R151.X4+0x1e00] ;  /* 0x001e000097217984 */ /* 0x000ea20000004800 */
[----:B------:R-:W-:-:S03]  /*8620*/  FADD.FTZ R41, R0, R41 ;  /* 0x0000002900297221 */ /* 0x000fc60000010000 */
[----:B------:R-:W2:Y:S01]  /*8630*/  LDS R12, [R151.X4+0xc00] ;  /* 0x000c0000970c7984 */ /* 0x000ea20000004800 */
[----:B------:R-:W-:Y:S02]  /*8640*/  FADD.FTZ R38, R41, R38 ;  /* 0x0000002629267221 */ /* 0x000fe40000010000 */
[----:B---3--:R-:W-:Y:S01]  /*8650*/  FADD.FTZ R13, RZ, R13 ;  /* 0x0000000dff0d7221 */ /* 0x008fe20000010000 */
[----:B------:R-:W-:Y:S04]  /*8660*/  STG.E [R10.64+0x200], R22 ;  /* 0x000200160a007986 */ /* 0x000fe8000c101904 */
[----:B------:R-:W3:Y:S01]  /*8670*/  LDS R36, [R151.X4+0x4400] ;  /* 0x0044000097247984 */ /* 0x000ee20000004800 */
[----:B----4-:R-:W-:-:S03]  /*8680*/  FADD.FTZ R13, R13, R34 ;  /* 0x000000220d0d7221 */ /* 0x010fc60000010000 */
        /* <DEDUP_REMOVED lines=75> */
.L_x_1088:
[----:B0-----:R-:W-:Y:S01]  /*8b40*/  HFMA2.MMA R77, -RZ, RZ, 0, 5.9604644775390625e-08 ;  /* 0x00000001ff4d7435 */ /* 0x001fe200000001ff */
[----:B------:R-:W-:-:S02]  /*8b50*/  MOV R143, R159 ;  /* 0x0000009f008f7202 */ /* 0x000fc40000000f00 */
[----:B------:R-:W-:-:S03]  /*8b60*/  MOV R76, 0x8b80 ;  /* 0x00008b80004c7802 */ /* 0x000fc60000000f00 */
[----:B-----5:R-:W-:Y:S05]  /*8b70*/  CALL.REL.NOINC `($__internal_49_$__cuda_sm70_shflsync_bfly_p) ;  /* 0x0000034000007944 */ /* 0x020fea0003c00000 */
[----:B-1----:R-:W-:Y:S01]  /*8b80*/  MOV R160, R143 ;  /* 0x0000008f00a07202 */ /* 0x002fe20000000f00 */
[----:B0----5:R-:W-:Y:S05]  /*8b90*/  BRA `(.L_x_1092) ;  /* 0xffffc2b000007947 */ /* 0x021fea000383ffff */
.L_x_1089:
[----:B------:R-:W-:Y:S01]  /*8ba0*/  HFMA2.MMA R77, -RZ, RZ, 0, 5.9604644775390625e-08 ;  /* 0x00000001ff4d7435 */ /* 0x000fe200000001ff */
[----:B------:R-:W-:Y:S02]  /*8bb0*/  MOV R143, R158 ;  /* 0x0000009e008f7202 */ /* 0x000fe40000000f00 */
[----:B------:R-:W-:-:S03]  /*8bc0*/  MOV R76, 0x8be0 ;  /* 0x00008be0004c7802 */ /* 0x000fc60000000f00 */
[----:B01---5:R-:W-:Y:S05]  /*8bd0*/  CALL.REL.NOINC `($__internal_49_$__cuda_sm70_shflsync_bfly_p) ;  /* 0x000002e000007944 */ /* 0x023fea0003c00000 */
[----:B------:R-:W-:Y:S01]  /*8be0*/  FADD.FTZ R159, R159, R160 ;  /* 0x000000a09f9f7221 */ /* 0x000fe20000010000 */
[----:B------:R-:W-:Y:S01]  /*8bf0*/  MOV R77, 0x2 ;  /* 0x00000002004d7802 */ /* 0x000fe20000000f00 */
[----:B-1----:R-:W-:Y:S01]  /*8c00*/  FADD.FTZ R158, R158, R143 ;  /* 0x0000008f9e9e7221 */ /* 0x002fe20000010000 */
[----:B------:R-:W-:Y:S02]  /*8c10*/  MOV R76, 0x8c40 ;  /* 0x00008c40004c7802 */ /* 0x000fe40000000f00 */
[----:B------:R-:W-:Y:S02]  /*8c20*/  MOV R143, R159 ;  /* 0x0000009f008f7202 */ /* 0x000fe40000000f00 */
[----:B0----5:R-:W-:Y:S05]  /*8c30*/  CALL.REL.NOINC `($__internal_49_$__cuda_sm70_shflsync_bfly_p) ;  /* 0x0000028000007944 */ /* 0x021fea0003c00000 */
[----:B------:R-:W-:Y:S01]  /*8c40*/  HFMA2.MMA R77, -RZ, RZ, 0, 1.1920928955078125e-07 ;  /* 0x00000002ff4d7435 */ /* 0x000fe200000001ff */
[----:B-1----:R-:W-:-:S02]  /*8c50*/  MOV R160, R143 ;  /* 0x0000008f00a07202 */ /* 0x002fc40000000f00 */
[----:B------:R-:W-:Y:S02]  /*8c60*/  MOV R143, R158 ;  /* 0x0000009e008f7202 */ /* 0x000fe40000000f00 */
[----:B------:R-:W-:Y:S02]  /*8c70*/  MOV R76, 0x8c90 ;  /* 0x00008c90004c7802 */ /* 0x000fe40000000f00 */
[----:B0----5:R-:W-:Y:S05]  /*8c80*/  CALL.REL.NOINC `($__internal_49_$__cuda_sm70_shflsync_bfly_p) ;  /* 0x0000023000007944 */ /* 0x021fea0003c00000 */
[----:B------:R-:W-:Y:S01]  /*8c90*/  FADD.FTZ R159, R160, R159 ;  /* 0x0000009fa09f7221 */ /* 0x000fe20000010000 */
[----:B------:R-:W-:Y:S01]  /*8ca0*/  MOV R77, 0x4 ;  /* 0x00000004004d7802 */ /* 0x000fe20000000f00 */
[----:B-1----:R-:W-:Y:S01]  /*8cb0*/  FADD.FTZ R158, R158, R143 ;  /* 0x0000008f9e9e7221 */ /* 0x002fe20000010000 */
[----:B------:R-:W-:Y:S02]  /*8cc0*/  MOV R76, 0x8cf0 ;  /* 0x00008cf0004c7802 */ /* 0x000fe40000000f00 */
[----:B------:R-:W-:Y:S02]  /*8cd0*/  MOV R143, R159 ;  /* 0x0000009f008f7202 */ /* 0x000fe40000000f00 */
[----:B0----5:R-:W-:Y:S05]  /*8ce0*/  CALL.REL.NOINC `($__internal_49_$__cuda_sm70_shflsync_bfly_p) ;  /* 0x000001d000007944 */ /* 0x021fea0003c00000 */
[----:B------:R-:W-:Y:S01]  /*8cf0*/  HFMA2.MMA R77, -RZ, RZ, 0, 2.384185791015625e-07 ;  /* 0x00000004ff4d7435 */ /* 0x000fe200000001ff */
[----:B-1----:R-:W-:Y:S02]  /*8d00*/  MOV R160, R143 ;  /* 0x0000008f00a07202 */ /* 0x002fe40000000f00 */
[----:B------:R-:W-:-:S02]  /*8d10*/  MOV R143, R158 ;  /* 0x0000009e008f7202 */ /* 0x000fc40000000f00 */
        /* <DEDUP_REMOVED lines=8> */
[----:B------:R-:W-:Y:S01]  /*8da0*/  HFMA2.MMA R77, -RZ, RZ, 0, 4.76837158203125e-07 ;  /* 0x00000008ff4d7435 */ /* 0x000fe200000001ff */
[----:B-1----:R-:W-:Y:S02]  /*8db0*/  MOV R160, R143 ;  /* 0x0000008f00a07202 */ /* 0x002fe40000000f00 */
[----:B------:R-:W-:Y:S02]  /*8dc0*/  MOV R143, R158 ;  /* 0x0000009e008f7202 */ /* 0x000fe40000000f00 */
[----:B------:R-:W-:-:S02]  /*8dd0*/  MOV R76, 0x8df0 ;  /* 0x00008df0004c7802 */ /* 0x000fc40000000f00 */
[----:B0----5:R-:W-:Y:S05]  /*8de0*/  CALL.REL.NOINC `($__internal_49_$__cuda_sm70_shflsync_bfly_p) ;  /* 0x000000d000007944 */ /* 0x021fea0003c00000 */
[----:B------:R-:W-:Y:S01]  /*8df0*/  FADD.FTZ R159, R160, R159 ;  /* 0x0000009fa09f7221 */ /* 0x000fe20000010000 */
[----:B------:R-:W-:Y:S01]  /*8e00*/  MOV R77, 0x10 ;  /* 0x00000010004d7802 */ /* 0x000fe20000000f00 */
[----:B-1----:R-:W-:Y:S01]  /*8e10*/  FADD.FTZ R158, R158, R143 ;  /* 0x0000008f9e9e7221 */ /* 0x002fe20000010000 */
[----:B------:R-:W-:-:S02]  /*8e20*/  MOV R76, 0x8e50 ;  /* 0x00008e50004c7802 */ /* 0x000fc40000000f00 */
[----:B------:R-:W-:Y:S02]  /*8e30*/  MOV R143, R159 ;  /* 0x0000009f008f7202 */ /* 0x000fe40000000f00 */
[----:B0----5:R-:W-:Y:S05]  /*8e40*/  CALL.REL.NOINC `($__internal_49_$__cuda_sm70_shflsync_bfly_p) ;  /* 0x0000007000007944 */ /* 0x021fea0003c00000 */
[----:B------:R-:W-:Y:S01]  /*8e50*/  HFMA2.MMA R77, -RZ, RZ, 0, 9.5367431640625e-07 ;  /* 0x00000010ff4d7435 */ /* 0x000fe200000001ff */
[----:B-1----:R-:W-:Y:S02]  /*8e60*/  MOV R160, R143 ;  /* 0x0000008f00a07202 */ /* 0x002fe40000000f00 */
[----:B------:R-:W-:Y:S02]  /*8e70*/  MOV R143, R158 ;  /* 0x0000009e008f7202 */ /* 0x000fe40000000f00 */
[----:B------:R-:W-:Y:S02]  /*8e80*/  MOV R76, 0x8ea0 ;  /* 0x00008ea0004c7802 */ /* 0x000fe40000000f00 */
[----:B0----5:R-:W-:Y:S05]  /*8e90*/  CALL.REL.NOINC `($__internal_49_$__cuda_sm70_shflsync_bfly_p) ;  /* 0x0000002000007944 */ /* 0x021fea0003c00000 */
[----:B-1----:R-:W-:Y:S01]  /*8ea0*/  MOV R76, R143 ;  /* 0x0000008f004c7202 */ /* 0x002fe20000000f00 */
[----:B0----5:R-:W-:Y:S05]  /*8eb0*/  BRA `(.L_x_1093) ;  /* 0xffffc0b000007947 */ /* 0x021fea000383ffff */
        .weak           $__internal_49_$__cuda_sm70_shflsync_bfly_p
        .type           $__internal_49_$__cuda_sm70_shflsync_bfly_p,@function
        .size           $__internal_49_$__cuda_sm70_shflsync_bfly_p,(.L_x_2875 - $__internal_49_$__cuda_sm70_shflsync_bfly_p)
$__internal_49_$__cuda_sm70_shflsync_bfly_p:
        /* <DEDUP_REMOVED lines=9> */
[----:B------:R-:W-:Y:S05]  /*8f50*/  RET.REL.NODEC R76 `(_ZN10layer_norm31ln_parallel_residual_bwd_kernelINS_13Kernel_traitsIf13__nv_bfloat16fS2_fjLj1280ELj1ELj4ELj1ELj16ENS_18Kernel_traits_baseILj1280EfS2_fS2_fjLj128EEEEELb0ELb0ELb1EEEvNS_9BwdParamsE) ;  /* 0xffff70a04c007950 */ /* 0x000fea0003c3ffff */
.L_x_1094:
        /* <DEDUP_REMOVED lines=10> */
.L_x_2875:


//--------------------- .text._ZN10layer_norm31ln_parallel_residual_bwd_kernelINS_13Kernel_traitsIf13__nv_bfloat16fS2_fjLj1280ELj1ELj4ELj1ELj16ENS_18Kernel_traits_baseILj1280EfS2_fS2_fjLj128EEEEELb0ELb1ELb0EEEvNS_9BwdParamsE --------------------------
	.section	.text._ZN10layer_norm31ln_parallel_residual_bwd_kernelINS_13Kernel_traitsIf13__nv_bfloat16fS2_fjLj1280ELj1ELj4ELj1ELj16ENS_18Kernel_traits_baseILj1280EfS2_fS2_fjLj128EEEEELb0ELb1ELb0EEEvNS_9BwdParamsE,"ax",@progbits
	.sectioninfo	@"SHI_REGISTERS=255"
	.align	128
        .global         _ZN10layer_norm31ln_parallel_residual_bwd_kernelINS_13Kernel_traitsIf13__nv_bfloat16fS2_fjLj1280ELj1ELj4ELj1ELj16ENS_18Kernel_traits_baseILj1280EfS2_fS2_fjLj128EEEEELb0ELb1ELb0EEEvNS_9BwdParamsE
        .type           _ZN10layer_norm31ln_parallel_residual_bwd_kernelINS_13Kernel_traitsIf13__nv_bfloat16fS2_fjLj1280ELj1ELj4ELj1ELj16ENS_18Kernel_traits_baseILj1280EfS2_fS2_fjLj128EEEEELb0ELb1ELb0EEEvNS_9BwdParamsE,@function
        .size           _ZN10layer_norm31ln_parallel_residual_bwd_kernelINS_13Kernel_traitsIf13__nv_bfloat16fS2_fjLj1280ELj1ELj4ELj1ELj16ENS_18Kernel_traits_baseILj1280EfS2_fS2_fjLj128EEEEELb0ELb1ELb0EEEvNS_9BwdParamsE,(.L_x_2876 - _ZN10layer_norm31ln_parallel_residual_bwd_kernelINS_13Kernel_traitsIf13__nv_bfloat16fS2_fjLj1280ELj1ELj4ELj1ELj16ENS_18Kernel_traits_baseILj1280EfS2_fS2_fjLj128EEEEELb0ELb1ELb0EEEvNS_9BwdParamsE)
        .other          _ZN10layer_norm31ln_parallel_residual_bwd_kernelINS_13Kernel_traitsIf13__nv_bfloat16fS2_fjLj1280ELj1ELj4ELj1ELj16ENS_18Kernel_traits_baseILj1280EfS2_fS2_fjLj128EEEEELb0ELb1ELb0EEEvNS_9BwdParamsE,@"STO_CUDA_ENTRY STV_DEFAULT"
_ZN10layer_norm31ln_parallel_residual_bwd_kernelINS_13Kernel_traitsIf13__nv_bfloat16fS2_fjLj1280ELj1ELj4ELj1ELj16ENS_18Kernel_traits_baseILj1280EfS2_fS2_fjLj128EEEEELb0ELb1ELb0EEEvNS_9BwdParamsE:
.text._ZN10layer_norm31ln_parallel_residual_bwd_kernelINS_13Kernel_traitsIf13__nv_bfloat16fS2_fjLj1280ELj1ELj4ELj1ELj16ENS_18Kernel_traits_baseILj1280EfS2_fS2_fjLj128EEEEELb0ELb1ELb0EEEvNS_9BwdParamsE:
[----:B------:R-:W-:-:S04]  /*0000*/  MOV R1, c[0x0][0x28] ;  /* 0x00000a0000017a02 */ /* 0x000fc80000000f00 */
[----:B------:R-:W-:-:S05]  /*0010*/  IADD3 R1, R1, -0x50, RZ ;  /* 0xffffffb001017810 */ /* 0x000fca0007ffe0ff */
[----:B------:R0:W2:Y:S04]  /*0020*/  LDL.64 R24, [R1+0x40] ;  /* 0x0000400001187983 */ /* 0x0000a80000100a00 */
[----:B------:R0:W2:Y:S04]  /*0030*/  LDL.64 R26, [R1+0x48] ;  /* 0x00004800011a7983 */ /* 0x0000a80000100a00 */
[----:B------:R0:W3:Y:S04]  /*0040*/  LDL.64 R20, [R1+0x30] ;  /* 0x0000300001147983 */ /* 0x0000e80000100a00 */
[----:B------:R0:W3:Y:S04]  /*0050*/  LDL.64 R22, [R1+0x38] ;  /* 0x0000380001167983 */ /* 0x0000e80000100a00 */
[----:B------:R0:W4:Y:S04]  /*0060*/  LDL.64 R16, [R1+0x20] ;  /* 0x0000200001107983 */ /* 0x0001280000100a00 */
[----:B------:R0:W4:Y:S01]  /*0070*/  LDL.64 R18, [R1+0x28] ;  /* 0x0000280001127983 */ /* 0x0001220000100a00 */
[----:B------:R-:W-:Y:S01]  /*0080*/  MOV R0, c[0x0][0x168] ;  /* 0x00005a0000007a02 */ /* 0x000fe20000000f00 */
[----:B------:R-:W-:-:S02]  /*0090*/  ULDC.64 UR4, c[0x0][0x118] ;  /* 0x0000460000047ab9 */ /* 0x000fc40000000a00 */
[----:B------:R-:W1:Y:S01]  /*00a0*/  S2R R14, SR_TID.X ;  /* 0x00000000000e7919 */ /* 0x000e620000002100 */
        /* <DEDUP_REMOVED lines=19> */
[----:B------:R-:W-:-:S04]  /*01e0*/  @P1 IADD3 R4, R4, 0x20, RZ ;  /* 0x0000002004041810 */ /* 0x000fc80007ffe0ff */
[----:B------:R0:W5:Y:S01]  /*01f0*/  @P1 LDG.E.128 R28, [R6.64+0x10] ;  /* 0x00001004061c1981 */ /* 0x000162000c1e1d00 */
[C---:B------:R-:W-:Y:S01]  /*0200*/  @P2 IMAD.WIDE.U32 R8, R4.reuse, R9, c[0x0][0x1b0] ;  /* 0x00006c0004082625 */ /* 0x040fe200078e0009 */
[----:B------:R-:W-:-:S04]  /*0210*/  @P2 IADD3 R4, R4, 0x20, RZ ;  /* 0x0000002004042810 */ /* 0x000fc80007ffe0ff */
[----:B------:R0:W5:Y:S01]  /*0220*/  @P2 LDG.E.128 R32, [R8.64] ;  /* 0x0000000408202981 */ /* 0x000162000c1e1d00 */
[C---:B------:R-:W-:Y:S01]  /*0230*/  @P3 IMAD.WIDE.U32 R12, R4.reuse, R13, c[0x0][0x1b0] ;  /* 0x00006c00040c3625 */ /* 0x040fe200078e000d */
[----:B------:R-:W-:Y:S02]  /*0240*/  @P3 IADD3 R4, R4, 0x20, RZ ;  /* 0x0000002004043810 */ /* 0x000fe40007ffe0ff */
[----:B------:R0:W5:Y:S04]  /*0250*/  @P2 LDG.E.128 R36, [R8.64+0x10] ;  /* 0x0000100408242981 */ /* 0x000168000c1e1d00 */
[----:B------:R0:W5:Y:S04]  /*0260*/  @P3 LDG.E.128 R40, [R12.64] ;  /* 0x000000040c283981 */ /* 0x000168000c1e1d00 */
[----:B------:R0:W5:Y:S04]  /*0270*/  @P3 LDG.E.128 R44, [R12.64+0x10] ;  /* 0x000010040c2c3981 */ /* 0x000168000c1e1d00 */
[----:B--2---:R-:W2:Y:S04]  /*0280*/  @P0 LDG.E.128 R24, [R2.64] ;  /* 0x0000000402180981 */ /* 0x004ea8000c1e1d00 */
[----:B---3--:R-:W3:Y:S04]  /*0290*/  @P0 LDG.E.128 R20, [R2.64+0x10] ;  /* 0x0000100402140981 */ /* 0x008ee8000c1e1d00 */
[----:B----4-:R-:W4:Y:S01]  /*02a0*/  @P1 LDG.E.128 R16, [R6.64] ;  /* 0x0000000406101981 */ /* 0x010f22000c1e1d00 */
[----:B------:R-:W-:Y:S01]  /*02b0*/  SHF.R.U32.HI R0, RZ, 0x5, R14 ;  /* 0x00000005ff007819 */ /* 0x000fe2000001160e */
        /* <DEDUP_REMOVED lines=48> */
[----:B---3--:R0:W-:Y:S04]  /*05c0*/  @P0 STL.64 [R1+0x30], R20 ;  /* 0x0000301401000387 */ /* 0x0081e80000100a00 */
[----:B------:R0:W-:Y:S04]  /*05d0*/  @P0 STL.64 [R1+0x38], R22 ;  /* 0x0000381601000387 */ /* 0x0001e80000100a00 */
[----:B----4-:R0:W-:Y:S04]  /*05e0*/  @P1 STL.64 [R1+0x20], R16 ;  /* 0x0000201001001387 */ /* 0x0101e80000100a00 */
[----:B------:R0:W-:Y:S01]  /*05f0*/  @P1 STL.64 [R1+0x28], R18 ;  /* 0x0000281201001387 */ /* 0x0001e20000100a00 */
[----:B------:R-:W-:Y:S05]  /*0600*/  @P4 BRA `(.L_x_1096) ;  /* 0x0000371000004947 */ /* 0x000fea0003800000 */
[----:B------:R-:W-:Y:S02]  /*0610*/  HFMA2.MMA R57, -RZ, RZ, 0, 0 ;  /* 0x00000000ff397435 */ /* 0x000fe400000001ff */
.L_x_1119:
[----:B------:R-:W-:-:S05]  /*0620*/  MOV R2, 0x4 ;  /* 0x0000000400027802 */ /* 0x000fca0000000f00 */
[----:B------:R-:W-:-:S05]  /*0630*/  IMAD.WIDE R180, R0, R2, c[0x0][0x1a0] ;  /* 0x0000680000b47625 */ /* 0x000fca00078e0202 */
[----:B------:R1:W2:Y:S04]  /*0640*/  LDG.E R182, [R180.64] ;  /* 0x00000004b4b67981 */ /* 0x0002a8000c1e1900 */
[----:B------:R-:W3:Y:S01]  /*0650*/  S2R R183, SR_TID.X ;  /* 0x0000000000b77919 */ /* 0x000ee20000002100 */
[----:B------:R-:W4:Y:S01]  /*0660*/  LDC.U8 R184, c[0x0][0x1f0] ;  /* 0x00007c00ffb87b82 */ /* 0x000f220000000000 */
[----:B-1----:R-:W-:-:S04]  /*0670*/  IMAD.WIDE R180, R0, R2, c[0x0][0x1a8] ;  /* 0x00006a0000b47625 */ /* 0x002fc800078e0202 */
[----:B------:R-:W-:Y:S01]  /*0680*/  IMAD R2, R0, c[0x0][0x168], RZ ;  /* 0x00005a0000027a24 */ /* 0x000fe200078e02ff */
[----:B-----5:R1:W5:Y:S01]  /*0690*/  LDG.E R11, [R180.64] ;  /* 0x00000004b40b7981 */ /* 0x020362000c1e1900 */
[----:B------:R-:W-:Y:S01]  /*06a0*/  BSSY B1, `(.L_x_1097) ;  /* 0x0000068000017945 */ /* 0x000fe20003800000 */
[----:B------:R-:W-:Y:S02]  /*06b0*/  MOV R214, RZ ;  /* 0x000000ff00d67202 */ /* 0x000fe40000000f00 */
[----:B------:R-:W-:Y:S02]  /*06c0*/  MOV R213, RZ ;  /* 0x000000ff00d57202 */ /* 0x000fe40000000f00 */
[----:B-1----:R-:W-:-:S04]  /*06d0*/  SHF.R.S32.HI R180, RZ, 0x1f, R2 ;  /* 0x0000001fffb47819 */ /* 0x002fc80000011402 */
[----:B------:R-:W-:Y:S02]  /*06e0*/  LEA.HI R2, R180, R2, RZ, 0x3 ;  /* 0x00000002b4027211 */ /* 0x000fe400078f18ff */
[----:B---3--:R-:W-:Y:S02]  /*06f0*/  LOP3.LUT R180, R183, 0x1f, RZ, 0xc0, !PT ;  /* 0x0000001fb7b47812 */ /* 0x008fe400078ec0ff */
[----:B----4-:R-:W-:Y:S02]  /*0700*/  ISETP.NE.AND P4, PT, R184, RZ, PT ;  /* 0x000000ffb800720c */ /* 0x010fe40003f85270 */
[----:B------:R-:W-:-:S04]  /*0710*/  LEA.HI.SX32 R2, R2, R180, 0x1d ;  /* 0x000000b402027211 */ /* 0x000fc800078feaff */
[----:B------:R-:W-:Y:S02]  /*0720*/  MOV R219, R2 ;  /* 0x0000000200db7202 */ /* 0x000fe40000000f00 */
[----:B--2---:R-:W-:Y:S01]  /*0730*/  FSEL R204, R182, RZ, !P4 ;  /* 0x000000ffb6cc7208 */ /* 0x004fe20006000000 */
[----:B------:R-:W-:Y:S05]  /*0740*/  @!P0 BRA `(.L_x_1098) ;  /* 0x000005d000008947 */ /* 0x000fea0003800000 */
[----:B------:R-:W-:Y:S01]  /*0750*/  MOV R183, 0x10 ;  /* 0x0000001000b77802 */ /* 0x000fe20000000f00 */
[----:B------:R-:W2:Y:S01]  /*0760*/  LDL R205, [R1+0x44] ;  /* 0x0000440001cd7983 */ /* 0x000ea20000100800 */
[----:B------:R-:W-:-:S03]  /*0770*/  LEA R180, P5, R2, c[0x0][0x188], 0x5 ;  /* 0x0000620002b47a11 */ /* 0x000fc600078a28ff */
[C---:B------:R-:W-:Y:S01]  /*0780*/  IMAD.WIDE.U32 R182, R2.reuse, R183, c[0x0][0x208] ;  /* 0x0000820002b67625 */ /* 0x040fe200078e00b7 */
[----:B------:R-:W-:Y:S01]  /*0790*/  LEA.HI.X R181, R2, c[0x0][0x18c], RZ, 0x5, P5 ;  /* 0x0000630002b57a11 */ /* 0x000fe200028f2cff */
[----:B------:R-:W3:Y:S04]  /*07a0*/  LDL R203, [R1+0x48] ;  /* 0x0000480001cb7983 */ /* 0x000ee80000100800 */
[----:B------:R1:W4:Y:S04]  /*07b0*/  LDG.E.128 R188, [R182.64] ;  /* 0x00000004b6bc7981 */ /* 0x000328000c1e1d00 */
[----:B------:R1:W2:Y:S04]  /*07c0*/  LDG.E.128 R184, [R180.64] ;  /* 0x00000004b4b87981 */ /* 0x0002a8000c1e1d00 */
[----:B------:R-:W3:Y:S01]  /*07d0*/  LDL R206, [R1+0x40] ;  /* 0x0000400001ce7983 */ /* 0x000ee20000100800 */
[----:B------:R-:W-:-:S03]  /*07e0*/  ISETP.NE.U32.AND P5, PT, RZ, c[0x0][0x218], PT ;  /* 0x00008600ff007a0c */ /* 0x000fc60003fa5070 */
[----:B------:R-:W3:Y:S01]  /*07f0*/  LDL R202, [R1+0x30] ;  /* 0x0000300001ca7983 */ /* 0x000ee20000100800 */
[----:B------:R-:W-:-:S03]  /*0800*/  ISETP.NE.AND.EX P5, PT, RZ, c[0x0][0x21c], PT, P5 ;  /* 0x00008700ff007a0c */ /* 0x000fc60003fa5350 */
[----:B-1----:R-:W3:Y:S04]  /*0810*/  LDG.E.128 R180, [R180.64+0x10] ;  /* 0x00001004b4b47981 */ /* 0x002ee8000c1e1d00 */
[----:B------:R-:W3:Y:S06]  /*0820*/  LDL R219, [R1+0x34] ;  /* 0x0000340001db7983 */ /* 0x000eec0000100800 */
[----:B0-----:R-:W-:-:S04]  /*0830*/  @P5 LEA R12, P6, R2, c[0x0][0x218], 0x5 ;  /* 0x00008600020c5a11 */ /* 0x001fc800078c28ff */
[----:B------:R-:W-:-:S05]  /*0840*/  @P5 LEA.HI.X R13, R2, c[0x0][0x21c], RZ, 0x5, P6 ;  /* 0x00008700020d5a11 */ /* 0x000fca00030f2cff */
[----:B------:R2:W5:Y:S04]  /*0850*/  @P5 LDG.E.128 R128, [R12.64] ;  /* 0x000000040c805981 */ /* 0x000568000c1e1d00 */
[----:B------:R2:W5:Y:S01]  /*0860*/  @P5 LDG.E.128 R132, [R12.64+0x10] ;  /* 0x000010040c845981 */ /* 0x000562000c1e1d00 */
[--C-:B----4-:R-:W-:Y:S02]  /*0870*/  PRMT R201, RZ, 0x5410, R188.reuse ;  /* 0x00005410ffc97816 */ /* 0x110fe400000000bc */
[----:B------:R-:W-:Y:S01]  /*0880*/  PRMT R188, RZ, 0x7610, R188 ;  /* 0x00007610ffbc7816 */ /* 0x000fe200000000bc */
[C---:B--2---:R-:W-:Y:S02]  /*0890*/  FADD.FTZ R12, -R204.reuse, R184 ;  /* 0x000000b8cc0c7221 */ /* 0x044fe40000010100 */
[C---:B------:R-:W-:Y:S01]  /*08a0*/  FADD.FTZ R200, -R204.reuse, R186 ;  /* 0x000000baccc87221 */ /* 0x040fe20000010100 */
[----:B------:R-:W-:Y:S01]  /*08b0*/  PRMT R186, RZ, 0x5410, R189 ;  /* 0x00005410ffba7816 */ /* 0x000fe200000000bd */
[----:B------:R-:W-:-:S02]  /*08c0*/  FADD.FTZ R13, -R204, R185 ;  /* 0x000000b9cc0d7221 */ /* 0x000fc40000010100 */
[----:B-----5:R-:W-:Y:S02]  /*08d0*/  FMUL.FTZ R12, R11, R12 ;  /* 0x0000000c0b0c7220 */ /* 0x020fe40000410000 */
[----:B------:R-:W-:Y:S02]  /*08e0*/  FMUL.FTZ R214, R205, R188 ;  /* 0x000000bccdd67220 */ /* 0x000fe40000410000 */
[----:B------:R-:W-:Y:S02]  /*08f0*/  FMUL.FTZ R222, R11, R13 ;  /* 0x0000000d0bde7220 */ /* 0x000fe40000410000 */
[----:B---3--:R-:W-:Y:S02]  /*0900*/  FMUL.FTZ R213, R203, R186 ;  /* 0x000000bacbd57220 */ /* 0x008fe40000410000 */
[----:B------:R-:W-:Y:S02]  /*0910*/  FMUL.FTZ R13, R206, R201 ;  /* 0x000000c9ce0d7220 */ /* 0x000fe40000410000 */
[----:B------:R-:W-:-:S02]  /*0920*/  FADD.FTZ R92, R92, R201 ;  /* 0x000000c95c5c7221 */ /* 0x000fc40000010000 */
[----:B------:R-:W-:Y:S02]  /*0930*/  FFMA.FTZ R56, R12, R201, R56 ;  /* 0x000000c90c387223 */ /* 0x000fe40000010038 */
[----:B------:R-:W-:Y:S01]  /*0940*/  FMUL.FTZ R206, R11, R200 ;  /* 0x000000c80bce7220 */ /* 0x000fe20000410000 */
[----:B------:R-:W2:Y:S01]  /*0950*/  LDL R201, [R1+0x4c] ;  /* 0x00004c0001c97983 */ /* 0x000ea20000100800 */
[----:B------:R-:W-:Y:S02]  /*0960*/  FADD.FTZ R93, R93, R188 ;  /* 0x000000bc5d5d7221 */ /* 0x000fe40000010000 */
[----:B------:R-:W-:Y:S01]  /*0970*/  FFMA.FTZ R57, R222, R188, R57 ;  /* 0x000000bcde397223 */ /* 0x000fe20000010039 */
[----:B------:R-:W-:Y:S01]  /*0980*/  STL [R1+0x18], R214 ;  /* 0x000018d601007387 */ /* 0x000fe20000100800 */
[----:B------:R-:W-:Y:S02]  /*0990*/  FADD.FTZ R94, R94, R186 ;  /* 0x000000ba5e5e7221 */ /* 0x000fe40000010000 */
[----:B------:R-:W-:Y:S01]  /*09a0*/  FFMA.FTZ R58, R206, R186, R58 ;  /* 0x000000bace3a7223 */ /* 0x000fe2000001003a */
[----:B------:R-:W-:Y:S04]  /*09b0*/  STL [R1+0x14], R213 ;  /* 0x000014d501007387 */ /* 0x000fe80000100800 */
[----:B------:R-:W3:Y:S04]  /*09c0*/  LDL R188, [R1+0x38] ;  /* 0x0000380001bc7983 */ /* 0x000ee80000100800 */
[----:B------:R-:W4:Y:S01]  /*09d0*/  LDL R186, [R1+0x3c] ;  /* 0x00003c0001ba7983 */ /* 0x000f220000100800 */
[C---:B------:R-:W-:Y:S01]  /*09e0*/  FADD.FTZ R187, -R204.reuse, R187 ;  /* 0x000000bbccbb7221 */ /* 0x040fe20000010100 */
[----:B------:R-:W-:Y:S01]  /*09f0*/  PRMT R184, RZ, 0x5410, R190 ;  /* 0x00005410ffb87816 */ /* 0x000fe200000000be */
[C---:B------:R-:W-:Y:S01]  /*0a00*/  FADD.FTZ R180, -R204.reuse, R180 ;  /* 0x000000b4ccb47221 */ /* 0x040fe20000010100 */
[----:B------:R-:W-:Y:S01]  /*0a10*/  PRMT R185, RZ, 0x7610, R189 ;  /* 0x00007610ffb97816 */ /* 0x000fe200000000bd */
[C---:B------:R-:W-:Y:S01]  /*0a20*/  FADD.FTZ R181, -R204.reuse, R181 ;  /* 0x000000b5ccb57221 */ /* 0x040fe20000010100 */
[----:B------:R-:W-:Y:S01]  /*0a30*/  PRMT R190, RZ, 0x7610, R190 ;  /* 0x00007610ffbe7816 */ /* 0x000fe200000000be */
[C---:B------:R-:W-:Y:S01]  /*0a40*/  FMUL.FTZ R205, R11.reuse, R187 ;  /* 0x000000bb0bcd7220 */ /* 0x040fe20000410000 */
[--C-:B------:R-:W-:Y:S01]  /*0a50*/  PRMT R189, RZ, 0x5410, R191.reuse ;  /* 0x00005410ffbd7816 */ /* 0x100fe200000000bf */
[----:B------:R-:W-:Y:S01]  /*0a60*/  FMUL.FTZ R203, R11, R180 ;  /* 0x000000b40bcb7220 */ /* 0x000fe20000410000 */
[----:B------:R-:W-:Y:S01]  /*0a70*/  PRMT R191, RZ, 0x7610, R191 ;  /* 0x00007610ffbf7816 */ /* 0x000fe200000000bf */
[----:B------:R-:W-:-:S02]  /*0a80*/  FADD.FTZ R182, -R204, R182 ;  /* 0x000000b6ccb67221 */ /* 0x000fc40000010100 */
[----:B------:R-:W-:Y:S02]  /*0a90*/  FMUL.FTZ R187, R202, R184 ;  /* 0x000000b8cabb7220 */ /* 0x000fe40000410000 */
[----:B------:R-:W-:Y:S02]  /*0aa0*/  FMUL.FTZ R202, R11, R181 ;  /* 0x000000b50bca7220 */ /* 0x000fe40000410000 */
[----:B------:R-:W-:Y:S02]  /*0ab0*/  FADD.FTZ R95, R95, R185 ;  /* 0x000000b95f5f7221 */ /* 0x000fe40000010000 */
[----:B------:R-:W-:Y:S02]  /*0ac0*/  FFMA.FTZ R59, R205, R185, R59 ;  /* 0x000000b9cd3b7223 */ /* 0x000fe4000001003b */
        /* <DEDUP_REMOVED lines=8> */
[----:B------:R-:W-:Y:S02]  /*0b50*/  FADD.FTZ R183, -R204, R183 ;  /* 0x000000b7ccb77221 */ /* 0x000fe40000010100 */
[----:B------:R-:W-:Y:S02]  /*0b60*/  FADD.FTZ R97, R97, R190 ;  /* 0x000000be61617221 */ /* 0x000fe40000010000 */
[----:B------:R-:W-:Y:S02]  /*0b70*/  FFMA.FTZ R61, R202, R190, R61 ;  /* 0x000000beca3d7223 */ /* 0x000fe4000001003d */
[----:B------:R-:W-:Y:S02]  /*0b80*/  FADD.FTZ R98, R98, R189 ;  /* 0x000000bd62627221 */ /* 0x000fe40000010000 */
[----:B------:R-:W-:Y:S02]  /*0b90*/  FADD.FTZ R99, R99, R191 ;  /* 0x000000bf63637221 */ /* 0x000fe40000010000 */
[----:B--2---:R-:W-:-:S02]  /*0ba0*/  FMUL.FTZ R200, R201, R185 ;  /* 0x000000b9c9c87220 */ /* 0x004fc40000410000 */
[----:B------:R-:W-:Y:S02]  /*0bb0*/  FMUL.FTZ R185, R219, R190 ;  /* 0x000000bedbb97220 */ /* 0x000fe40000410000 */
[----:B------:R-:W-:Y:S01]  /*0bc0*/  FMUL.FTZ R201, R11, R182 ;  /* 0x000000b60bc97220 */ /* 0x000fe20000410000 */
[----:B------:R0:W-:Y:S04]  /*0bd0*/  STL [R1+0x10], R200 ;  /* 0x000010c801007387 */ /* 0x0001e80000100800 */
[----:B------:R1:W-:Y:S01]  /*0be0*/  STL [R1+0xc], R187 ;  /* 0x00000cbb01007387 */ /* 0x0003e20000100800 */
[----:B---3--:R-:W-:-:S03]  /*0bf0*/  FMUL.FTZ R184, R188, R189 ;  /* 0x000000bdbcb87220 */ /* 0x008fc60000410000 */
[----:B------:R1:W-:Y:S01]  /*0c00*/  STL [R1+0x8], R185 ;  /* 0x000008b901007387 */ /* 0x0003e20000100800 */
[----:B----4-:R-:W-:-:S03]  /*0c10*/  FMUL.FTZ R182, R186, R191 ;  /* 0x000000bfbab67220 */ /* 0x010fc60000410000 */
[----:B------:R1:W-:Y:S04]  /*0c20*/  STL [R1+0x4], R184 ;  /* 0x000004b801007387 */ /* 0x0003e80000100800 */
[----:B------:R1:W-:Y:S01]  /*0c30*/  STL [R1], R182 ;  /* 0x000000b601007387 */ /* 0x0003e20000100800 */
[----:B------:R-:W-:Y:S02]  /*0c40*/  FADD.FTZ R181, R181, R200 ;  /* 0x000000c8b5b57221 */ /* 0x000fe40000010000 */
[----:B------:R-:W-:Y:S02]  /*0c50*/  FFMA.FTZ R180, R205, R200, R180 ;  /* 0x000000c8cdb47223 */ /* 0x000fe400000100b4 */
[----:B------:R-:W-:Y:S02]  /*0c60*/  FADD.FTZ R181, R181, R187 ;  /* 0x000000bbb5b57221 */ /* 0x000fe40000010000 */
[----:B------:R-:W-:-:S02]  /*0c70*/  FFMA.FTZ R180, R203, R187, R180 ;  /* 0x000000bbcbb47223 */ /* 0x000fc400000100b4 */
[----:B------:R-:W-:Y:S02]  /*0c80*/  FADD.FTZ R181, R181, R185 ;  /* 0x000000b9b5b57221 */ /* 0x000fe40000010000 */
[----:B------:R-:W-:Y:S02]  /*0c90*/  FFMA.FTZ R180, R202, R185, R180 ;  /* 0x000000b9cab47223 */ /* 0x000fe400000100b4 */
[----:B0-----:R-:W-:Y:S02]  /*0ca0*/  FMUL.FTZ R200, R11, R183 ;  /* 0x000000b70bc87220 */ /* 0x001fe40000410000 */
[----:B------:R-:W-:Y:S02]  /*0cb0*/  FADD.FTZ R181, R181, R184 ;  /* 0x000000b8b5b57221 */ /* 0x000fe40000010000 */
[C---:B------:R-:W-:Y:S01]  /*0cc0*/  FFMA.FTZ R180, R201.reuse, R184, R180 ;  /* 0x000000b8c9b47223 */ /* 0x040fe200000100b4 */
[----:B------:R-:W-:Y:S01]  /*0cd0*/  IADD3 R219, R2, 0x20, RZ ;  /* 0x0000002002db7810 */ /* 0x000fe20007ffe0ff */
[----:B------:R-:W-:-:S02]  /*0ce0*/  FFMA.FTZ R62, R201, R189, R62 ;  /* 0x000000bdc93e7223 */ /* 0x000fc4000001003e */
[C---:B------:R-:W-:Y:S02]  /*0cf0*/  FFMA.FTZ R63, R200.reuse, R191, R63 ;  /* 0x000000bfc83f7223 */ /* 0x040fe4000001003f */
[----:B------:R-:W-:Y:S02]  /*0d00*/  FADD.FTZ R214, R181, R182 ;  /* 0x000000b6b5d67221 */ /* 0x000fe40000010000 */
[----:B------:R-:W-:Y:S02]  /*0d10*/  FFMA.FTZ R213, R200, R182, R180 ;  /* 0x000000b6c8d57223 */ /* 0x000fe400000100b4 */
.L_x_1098:
[----:B-1----:R-:W-:Y:S05]  /*0d20*/  BSYNC B1 ;  /* 0x0000000000017941 */ /* 0x002fea0003800000 */
.L_x_1097:
        /* <DEDUP_REMOVED lines=11> */
[----:B------:R-:W3:Y:S01]  /*0de0*/  LDL R245, [R1+0x2c] ;  /* 0x00002c0001f57983 */ /* 0x000ee20000100800 */
[----:B------:R-:W-:-:S03]  /*0df0*/  ISETP.NE.U32.AND P5, PT, RZ, c[0x0][0x218], PT ;  /* 0x00008600ff007a0c */ /* 0x000fc60003fa5070 */
[----:B-1----:R-:W3:Y:S01]  /*0e00*/  LDG.E.128 R188, [R188.64+0x10] ;  /* 0x00001004bcbc7981 */ /* 0x002ee2000c1e1d00 */
[----:B------:R-:W-:-:S13]  /*0e10*/  ISETP.NE.AND.EX P5, PT, RZ, c[0x0][0x21c], PT, P5 ;  /* 0x00008700ff007a0c */ /* 0x000fda0003fa5350 */
[----:B------:R-:W-:-:S04]  /*0e20*/  @P5 LEA R194, P6, R219, c[0x0][0x218], 0x5 ;  /* 0x00008600dbc25a11 */ /* 0x000fc800078c28ff */
[----:B------:R-:W-:-:S05]  /*0e30*/  @P5 LEA.HI.X R195, R219, c[0x0][0x21c], RZ, 0x5, P6 ;  /* 0x00008700dbc35a11 */ /* 0x000fca00030f2cff */
[----:B------:R2:W5:Y:S04]  /*0e40*/  @P5 LDG.E.128 R136, [R194.64] ;  /* 0x00000004c2885981 */ /* 0x000568000c1e1d00 */
[----:B------:R2:W5:Y:S01]  /*0e50*/  @P5 LDG.E.128 R140, [R194.64+0x10] ;  /* 0x00001004c28c5981 */ /* 0x000562000c1e1d00 */
[----:B------:R-:W-:Y:S01]  /*0e60*/  IADD3 R219, R219, 0x20, RZ ;  /* 0x00000020dbdb7810 */ /* 0x000fe20007ffe0ff */
[C---:B----4-:R-:W-:Y:S02]  /*0e70*/  FADD.FTZ R193, -R204.reuse, R181 ;  /* 0x000000b5ccc17221 */ /* 0x050fe40000010100 */
[----:B------:R-:W-:Y:S02]  /*0e80*/  FADD.FTZ R180, -R204, R180 ;  /* 0x000000b4ccb47221 */ /* 0x000fe40000010100 */
[----:B-----5:R-:W-:Y:S01]  /*0e90*/  FMUL.FTZ R199, R11, R193 ;  /* 0x000000c10bc77220 */ /* 0x020fe20000410000 */
[----:B--2---:R-:W-:-:S02]  /*0ea0*/  PRMT R195, RZ, 0x5410, R184 ;  /* 0x00005410ffc37816 */ /* 0x004fc400000000b8 */
[----:B------:R-:W-:Y:S01]  /*0eb0*/  PRMT R194, RZ, 0x7610, R184 ;  /* 0x00007610ffc27816 */ /* 0x000fe200000000b8 */
[C---:B------:R-:W-:Y:S02]  /*0ec0*/  FADD.FTZ R182, -R204.reuse, R182 ;  /* 0x000000b6ccb67221 */ /* 0x040fe40000010100 */
[----:B------:R-:W-:Y:S02]  /*0ed0*/  FADD.FTZ R183, -R204, R183 ;  /* 0x000000b7ccb77221 */ /* 0x000fe40000010100 */
[----:B------:R-:W-:Y:S02]  /*0ee0*/  FMUL.FTZ R209, R11, R180 ;  /* 0x000000b40bd17220 */ /* 0x000fe40000410000 */
[----:B------:R-:W-:Y:S01]  /*0ef0*/  FMUL.FTZ R252, R249, R195 ;  /* 0x000000c3f9fc7220 */ /* 0x000fe20000410000 */
[----:B------:R-:W-:Y:S01]  /*0f00*/  PRMT R196, RZ, 0x5410, R185 ;  /* 0x00005410ffc47816 */ /* 0x000fe200000000b9 */
[----:B------:R-:W-:Y:S02]  /*0f10*/  FADD.FTZ R101, R101, R194 ;  /* 0x000000c265657221 */ /* 0x000fe40000010000 */
[----:B------:R-:W-:-:S02]  /*0f20*/  FFMA.FTZ R65, R199, R194, R65 ;  /* 0x000000c2c7417223 */ /* 0x000fc40000010041 */
[----:B---3--:R-:W-:Y:S02]  /*0f30*/  FMUL.FTZ R251, R248, R194 ;  /* 0x000000c2f8fb7220 */ /* 0x008fe40000410000 */
[C---:B------:R-:W-:Y:S02]  /*0f40*/  FMUL.FTZ R193, R11.reuse, R182 ;  /* 0x000000b60bc17220 */ /* 0x040fe40000410000 */
[----:B------:R-:W-:Y:S02]  /*0f50*/  FMUL.FTZ R194, R11, R183 ;  /* 0x000000b70bc27220 */ /* 0x000fe40000410000 */
[----:B------:R-:W-:Y:S02]  /*0f60*/  FADD.FTZ R182, R214, R252 ;  /* 0x000000fcd6b67221 */ /* 0x000fe40000010000 */
[----:B------:R-:W-:Y:S01]  /*0f70*/  FFMA.FTZ R183, R209, R252, R213 ;  /* 0x000000fcd1b77223 */ /* 0x000fe200000100d5 */
[----:B------:R-:W-:Y:S01]  /*0f80*/  PRMT R197, RZ, 0x7610, R185 ;  /* 0x00007610ffc57816 */ /* 0x000fe200000000b9 */
[----:B------:R-:W-:-:S02]  /*0f90*/  FMUL.FTZ R250, R247, R196 ;  /* 0x000000c4f7fa7220 */ /* 0x000fc40000410000 */
[----:B------:R-:W-:Y:S02]  /*0fa0*/  FADD.FTZ R182, R182, R251 ;  /* 0x000000fbb6b67221 */ /* 0x000fe40000010000 */
[----:B------:R-:W-:Y:S01]  /*0fb0*/  FFMA.FTZ R183, R199, R251, R183 ;  /* 0x000000fbc7b77223 */ /* 0x000fe200000100b7 */
[----:B------:R-:W-:Y:S01]  /*0fc0*/  PRMT R198, RZ, 0x5410, R186 ;  /* 0x00005410ffc67816 */ /* 0x000fe200000000ba */
[----:B------:R-:W-:Y:S02]  /*0fd0*/  FADD.FTZ R185, -R204, R188 ;  /* 0x000000bcccb97221 */ /* 0x000fe40000010100 */
[----:B------:R-:W-:Y:S02]  /*0fe0*/  FMUL.FTZ R249, R245, R197 ;  /* 0x000000c5f5f97220 */ /* 0x000fe40000410000 */
[----:B------:R-:W-:Y:S02]  /*0ff0*/  FADD.FTZ R182, R182, R250 ;  /* 0x000000fab6b67221 */ /* 0x000fe40000010000 */
[----:B------:R-:W-:Y:S01]  /*1000*/  FFMA.FTZ R183, R193, R250, R183 ;  /* 0x000000fac1b77223 */ /* 0x000fe200000100b7 */
[----:B------:R-:W-:Y:S01]  /*1010*/  PRMT R186, RZ, 0x7610, R186 ;  /* 0x00007610ffba7816 */ /* 0x000fe200000000ba */
[----:B------:R-:W-:-:S02]  /*1020*/  FADD.FTZ R181, -R204, R190 ;  /* 0x000000beccb57221 */ /* 0x000fc40000010100 */
[----:B------:R-:W-:Y:S02]  /*1030*/  FADD.FTZ R100, R100, R195 ;  /* 0x000000c364647221 */ /* 0x000fe40000010000 */
[----:B------:R-:W-:Y:S02]  /*1040*/  FFMA.FTZ R64, R209, R195, R64 ;  /* 0x000000c3d1407223 */ /* 0x000fe40000010040 */
[----:B------:R-:W-:Y:S02]  /*1050*/  FADD.FTZ R184, -R204, R189 ;  /* 0x000000bdccb87221 */ /* 0x000fe40000010100 */
[----:B------:R-:W-:Y:S02]  /*1060*/  FMUL.FTZ R195, R11, R185 ;  /* 0x000000b90bc37220 */ /* 0x000fe40000410000 */
[----:B------:R-:W-:Y:S02]  /*1070*/  FMUL.FTZ R248, R28, R198 ;  /* 0x000000c61cf87220 */ /* 0x000fe40000410000 */
[----:B------:R-:W-:-:S02]  /*1080*/  FADD.FTZ R182, R182, R249 ;  /* 0x000000f9b6b67221 */ /* 0x000fc40000010000 */
[C---:B------:R-:W-:Y:S01]  /*1090*/  FFMA.FTZ R183, R194.reuse, R249, R183 ;  /* 0x000000f9c2b77223 */ /* 0x040fe200000100b7 */
[----:B------:R-:W-:Y:S01]  /*10a0*/  PRMT R246, RZ, 0x5410, R187 ;  /* 0x00005410fff67816 */ /* 0x000fe200000000bb */
[----:B------:R-:W-:Y:S02]  /*10b0*/  FADD.FTZ R103, R103, R197 ;  /* 0x000000c567677221 */ /* 0x000fe40000010000 */
[----:B------:R-:W-:Y:S02]  /*10c0*/  FFMA.FTZ R67, R194, R197, R67 ;  /* 0x000000c5c2437223 */ /* 0x000fe40000010043 */
[----:B------:R-:W-:Y:S02]  /*10d0*/  FADD.FTZ R102, R102, R196 ;  /* 0x000000c466667221 */ /* 0x000fe40000010000 */
[----:B------:R-:W-:Y:S02]  /*10e0*/  FFMA.FTZ R66, R193, R196, R66 ;  /* 0x000000c4c1427223 */ /* 0x000fe40000010042 */
        /* <DEDUP_REMOVED lines=24> */
.L_x_1100:
[----:B------:R-:W-:Y:S05]  /*1270*/  BSYNC B1 ;  /* 0x0000000000017941 */ /* 0x000fea0003800000 */
.L_x_1099:
[----:B------:R-:W-:Y:S01]  /*1280*/  BSSY B1, `(.L_x_1101) ;  /* 0x0000050000017945 */ /* 0x000fe20003800000 */
[----:B------:R-:W-:Y:S05]  /*1290*/  @!P2 BRA `(.L_x_1102) ;  /* 0x000004e00000a947 */ /* 0x000fea0003800000 */
[----:B------:R-:W-:Y:S02]  /*12a0*/  MOV R180, 0x10 ;  /* 0x0000001000b47802 */ /* 0x000fe40000000f00 */
[----:B------:R-:W-:-:S03]  /*12b0*/  LEA R184, P5, R219, c[0x0][0x188], 0x5 ;  /* 0x00006200dbb87a11 */ /* 0x000fc600078a28ff */
[C---:B------:R-:W-:Y:S01]  /*12c0*/  IMAD.WIDE.U32 R180, R219.reuse, R180, c[0x0][0x208] ;  /* 0x00008200dbb47625 */ /* 0x040fe200078e00b4 */
[----:B------:R-:W-:Y:S02]  /*12d0*/  LEA.HI.X R185, R219, c[0x0][0x18c], RZ, 0x5, P5 ;  /* 0x00006300dbb97a11 */ /* 0x000fe400028f2cff */
[----:B------:R-:W-:-:S03]  /*12e0*/  ISETP.NE.U32.AND P5, PT, RZ, c[0x0][0x218], PT ;  /* 0x00008600ff007a0c */ /* 0x000fc60003fa5070 */
[----:B0-----:R0:W2:Y:S01]  /*12f0*/  LDG.E.128 R16, [R184.64] ;  /* 0x00000004b8107981 */ /* 0x0010a2000c1e1d00 */
[----:B------:R-:W-:-:S03]  /*1300*/  ISETP.NE.AND.EX P5, PT, RZ, c[0x0][0x21c], PT, P5 ;  /* 0x00008700ff007a0c */ /* 0x000fc60003fa5350 */
[----:B------:R-:W3:Y:S04]  /*1310*/  LDG.E.128 R180, [R180.64] ;  /* 0x00000004b4b47981 */ /* 0x000ee8000c1e1d00 */
[----:B0-----:R-:W4:Y:S06]  /*1320*/  LDG.E.128 R184, [R184.64+0x10] ;  /* 0x00001004b8b87981 */ /* 0x001f2c000c1e1d00 */
[----:B------:R-:W-:-:S04]  /*1330*/  @P5 LEA R14, P6, R219, c[0x0][0x218], 0x5 ;  /* 0x00008600db0e5a11 */ /* 0x000fc800078c28ff */
[----:B------:R-:W-:-:S05]  /*1340*/  @P5 LEA.HI.X R15, R219, c[0x0][0x21c], RZ, 0x5, P6 ;  /* 0x00008700db0f5a11 */ /* 0x000fca00030f2cff */
[----:B------:R2:W5:Y:S04]  /*1350*/  @P5 LDG.E.128 R144, [R14.64] ;  /* 0x000000040e905981 */ /* 0x000568000c1e1d00 */
[----:B------:R2:W5:Y:S01]  /*1360*/  @P5 LDG.E.128 R148, [R14.64+0x10] ;  /* 0x000010040e945981 */ /* 0x000562000c1e1d00 */
[----:B------:R-:W-:Y:S01]  /*1370*/  IADD3 R219, R219, 0x20, RZ ;  /* 0x00000020dbdb7810 */ /* 0x000fe20007ffe0ff */
[C---:B--2---:R-:W-:Y:S02]  /*1380*/  FADD.FTZ R14, -R204.reuse, R17 ;  /* 0x00000011cc0e7221 */ /* 0x044fe40000010100 */
[----:B------:R-:W-:Y:S01]  /*1390*/  FADD.FTZ R189, -R204, R16 ;  /* 0x00000010ccbd7221 */ /* 0x000fe20000010100 */
[--C-:B---3--:R-:W-:Y:S01]  /*13a0*/  PRMT R188, RZ, 0x5410, R180.reuse ;  /* 0x00005410ffbc7816 */ /* 0x108fe200000000b4 */
[----:B-----5:R-:W-:Y:S01]  /*13b0*/  FMUL.FTZ R14, R11, R14 ;  /* 0x0000000e0b0e7220 */ /* 0x020fe20000410000 */
[----:B------:R-:W-:-:S02]  /*13c0*/  PRMT R17, RZ, 0x7610, R180 ;  /* 0x00007610ff117816 */ /* 0x000fc400000000b4 */
[--C-:B------:R-:W-:Y:S02]  /*13d0*/  PRMT R190, RZ, 0x5410, R181.reuse ;  /* 0x00005410ffbe7816 */ /* 0x100fe400000000b5 */
[----:B------:R-:W-:Y:S01]  /*13e0*/  PRMT R191, RZ, 0x7610, R181 ;  /* 0x00007610ffbf7816 */ /* 0x000fe200000000b5 */
[----:B----4-:R-:W-:Y:S02]  /*13f0*/  FADD.FTZ R181, -R204, R184 ;  /* 0x000000b8ccb57221 */ /* 0x010fe40000010100 */
[----:B------:R-:W-:Y:S02]  /*1400*/  FMUL.FTZ R208, R11, R189 ;  /* 0x000000bd0bd07220 */ /* 0x000fe40000410000 */
[----:B------:R-:W-:Y:S02]  /*1410*/  FMUL.FTZ R244, R32, R188 ;  /* 0x000000bc20f47220 */ /* 0x000fe40000410000 */
[----:B------:R-:W-:Y:S02]  /*1420*/  FADD.FTZ R15, -R204, R18 ;  /* 0x00000012cc0f7221 */ /* 0x000fe40000010100 */
[----:B------:R-:W-:-:S02]  /*1430*/  FADD.FTZ R109, R109, R17 ;  /* 0x000000116d6d7221 */ /* 0x000fc40000010000 */
[-C--:B------:R-:W-:Y:S02]  /*1440*/  FFMA.FTZ R73, R14, R17.reuse, R73 ;  /* 0x000000110e497223 */ /* 0x080fe40000010049 */
[----:B------:R-:W-:Y:S02]  /*1450*/  FMUL.FTZ R243, R33, R17 ;  /* 0x0000001121f37220 */ /* 0x000fe40000410000 */
[----:B------:R-:W-:Y:S02]  /*1460*/  FADD.FTZ R18, -R204, R185 ;  /* 0x000000b9cc127221 */ /* 0x000fe40000010100 */
[C---:B------:R-:W-:Y:S01]  /*1470*/  FMUL.FTZ R17, R11.reuse, R181 ;  /* 0x000000b50b117220 */ /* 0x040fe20000410000 */
[----:B------:R-:W-:Y:S01]  /*1480*/  PRMT R192, RZ, 0x5410, R182 ;  /* 0x00005410ffc07816 */ /* 0x000fe200000000b6 */
        /* <DEDUP_REMOVED lines=8> */
[----:B------:R-:W-:Y:S02]  /*1510*/  FFMA.FTZ R184, R14, R243, R184 ;  /* 0x000000f30eb87223 */ /* 0x000fe400000100b8 */
[----:B------:R-:W-:-:S02]  /*1520*/  FADD.FTZ R113, R113, R182 ;  /* 0x000000b671717221 */ /* 0x000fc40000010000 */
[-C--:B------:R-:W-:Y:S02]  /*1530*/  FFMA.FTZ R77, R18, R182.reuse, R77 ;  /* 0x000000b6124d7223 */ /* 0x080fe4000001004d */
[----:B------:R-:W-:Y:S02]  /*1540*/  FMUL.FTZ R239, R37, R182 ;  /* 0x000000b625ef7220 */ /* 0x000fe40000410000 */
[----:B------:R-:W-:Y:S02]  /*1550*/  FMUL.FTZ R16, R11, R16 ;  /* 0x000000100b107220 */ /* 0x000fe40000410000 */
[----:B------:R-:W-:Y:S02]  /*1560*/  FMUL.FTZ R241, R35, R191 ;  /* 0x000000bf23f17220 */ /* 0x000fe40000410000 */
[----:B------:R-:W-:Y:S02]  /*1570*/  FADD.FTZ R181, R181, R242 ;  /* 0x000000f2b5b57221 */ /* 0x000fe40000010000 */
[----:B------:R-:W-:-:S02]  /*1580*/  FFMA.FTZ R182, R15, R242, R184 ;  /* 0x000000f20fb67223 */ /* 0x000fc400000100b8 */
[----:B------:R-:W-:Y:S02]  /*1590*/  FADD.FTZ R19, -R204, R186 ;  /* 0x000000bacc137221 */ /* 0x000fe40000010100 */
[----:B------:R-:W-:Y:S02]  /*15a0*/  FMUL.FTZ R240, R36, R192 ;  /* 0x000000c024f07220 */ /* 0x000fe40000410000 */
[----:B------:R-:W-:Y:S02]  /*15b0*/  FADD.FTZ R181, R181, R241 ;  /* 0x000000f1b5b57221 */ /* 0x000fe40000010000 */
[----:B------:R-:W-:Y:S01]  /*15c0*/  FFMA.FTZ R182, R16, R241, R182 ;  /* 0x000000f110b67223 */ /* 0x000fe200000100b6 */
[----:B------:R-:W-:Y:S01]  /*15d0*/  PRMT R238, RZ, 0x5410, R183 ;  /* 0x00005410ffee7816 */ /* 0x000fe200000000b7 */
        /* <DEDUP_REMOVED lines=26> */
.L_x_1102:
[----:B------:R-:W-:Y:S05]  /*1780*/  BSYNC B1 ;  /* 0x0000000000017941 */ /* 0x000fea0003800000 */
.L_x_1101:
[----:B------:R-:W-:Y:S01]  /*1790*/  BSSY B1, `(.L_x_1103) ;  /* 0x0000050000017945 */ /* 0x000fe20003800000 */
[----:B------:R-:W-:Y:S05]  /*17a0*/  @!P3 BRA `(.L_x_1104) ;  /* 0x000004e00000b947 */ /* 0x000fea0003800000 */
[----:B------:R-:W-:Y:S01]  /*17b0*/  HFMA2.MMA R180, -RZ, RZ, 0, 9.5367431640625e-07 ;  /* 0x00000010ffb47435 */ /* 0x000fe200000001ff */
[----:B------:R-:W-:-:S04]  /*17c0*/  LEA R184, P5, R219, c[0x0][0x188], 0x5 ;  /* 0x00006200dbb87a11 */ /* 0x000fc800078a28ff */
[----:B------:R-:W-:Y:S02]  /*17d0*/  LEA.HI.X R185, R219, c[0x0][0x18c], RZ, 0x5, P5 ;  /* 0x00006300dbb97a11 */ /* 0x000fe400028f2cff */
[----:B------:R-:W-:-:S03]  /*17e0*/  ISETP.NE.U32.AND P5, PT, RZ, c[0x0][0x218], PT ;  /* 0x00008600ff007a0c */ /* 0x000fc60003fa5070 */
[----:B------:R-:W-:Y:S01]  /*17f0*/  IMAD.WIDE.U32 R180, R219, R180, c[0x0][0x208] ;  /* 0x00008200dbb47625 */ /* 0x000fe200078e00b4 */
[----:B0-----:R0:W2:Y:S01]  /*1800*/  LDG.E.128 R4, [R184.64] ;  /* 0x00000004b8047981 */ /* 0x0010a2000c1e1d00 */
        /* <DEDUP_REMOVED lines=8> */
[C---:B--2---:R-:W-:Y:S02]  /*1890*/  FADD.FTZ R3, -R204.reuse, R5 ;  /* 0x00000005cc037221 */ /* 0x044fe40000010100 */
[C---:B0-----:R-:W-:Y:S02]  /*18a0*/  FADD.FTZ R9, -R204.reuse, R4 ;  /* 0x00000004cc097221 */ /* 0x041fe40000010100 */
[C---:B------:R-:W-:Y:S01]  /*18b0*/  FADD.FTZ R5, -R204.reuse, R7 ;  /* 0x00000007cc057221 */ /* 0x040fe20000010100 */
[----:B---3--:R-:W-:Y:S01]  /*18c0*/  PRMT R188, RZ, 0x5410, R180 ;  /* 0x00005410ffbc7816 */ /* 0x008fe200000000b4 */
[C---:B------:R-:W-:Y:S01]  /*18d0*/  FADD.FTZ R4, -R204.reuse, R6 ;  /* 0x00000006cc047221 */ /* 0x040fe20000010100 */
[----:B------:R-:W-:Y:S01]  /*18e0*/  PRMT R6, RZ, 0x7610, R180 ;  /* 0x00007610ff067816 */ /* 0x000fe200000000b4 */
[C---:B-----5:R-:W-:Y:S01]  /*18f0*/  FMUL.FTZ R3, R11.reuse, R3 ;  /* 0x000000030b037220 */ /* 0x060fe20000410000 */
[--C-:B------:R-:W-:Y:S01]  /*1900*/  PRMT R189, RZ, 0x5410, R181.reuse ;  /* 0x00005410ffbd7816 */ /* 0x100fe200000000b5 */
[----:B----4-:R-:W-:Y:S01]  /*1910*/  FADD.FTZ R180, -R204, R184 ;  /* 0x000000b8ccb47221 */ /* 0x010fe20000010100 */
[----:B------:R-:W-:Y:S01]  /*1920*/  PRMT R181, RZ, 0x7610, R181 ;  /* 0x00007610ffb57816 */ /* 0x000fe200000000b5 */
[----:B------:R-:W-:-:S02]  /*1930*/  FMUL.FTZ R5, R11, R5 ;  /* 0x000000050b057220 */ /* 0x000fc40000410000 */
[----:B------:R-:W-:Y:S02]  /*1940*/  FMUL.FTZ R207, R11, R9 ;  /* 0x000000090bcf7220 */ /* 0x000fe40000410000 */
[----:B------:R-:W-:Y:S02]  /*1950*/  FMUL.FTZ R236, R40, R188 ;  /* 0x000000bc28ec7220 */ /* 0x000fe40000410000 */
[----:B------:R-:W-:Y:S02]  /*1960*/  FADD.FTZ R117, R117, R6 ;  /* 0x0000000675757221 */ /* 0x000fe40000010000 */
[-C--:B------:R-:W-:Y:S02]  /*1970*/  FFMA.FTZ R81, R3, R6.reuse, R81 ;  /* 0x0000000603517223 */ /* 0x080fe40000010051 */
[----:B------:R-:W-:Y:S02]  /*1980*/  FMUL.FTZ R235, R41, R6 ;  /* 0x0000000629eb7220 */ /* 0x000fe40000410000 */
[----:B------:R-:W-:-:S02]  /*1990*/  FADD.FTZ R119, R119, R181 ;  /* 0x000000b577777221 */ /* 0x000fc40000010000 */
[----:B------:R-:W-:Y:S02]  /*19a0*/  FMUL.FTZ R6, R11, R180 ;  /* 0x000000b40b067220 */ /* 0x000fe40000410000 */
[-C--:B------:R-:W-:Y:S02]  /*19b0*/  FFMA.FTZ R83, R5, R181.reuse, R83 ;  /* 0x000000b505537223 */ /* 0x080fe40000010053 */
[----:B------:R-:W-:Y:S02]  /*19c0*/  FMUL.FTZ R233, R43, R181 ;  /* 0x000000b52be97220 */ /* 0x000fe40000410000 */
[----:B------:R-:W-:Y:S02]  /*19d0*/  FADD.FTZ R180, R214, R236 ;  /* 0x000000ecd6b47221 */ /* 0x000fe40000010000 */
[----:B------:R-:W-:Y:S02]  /*19e0*/  FFMA.FTZ R181, R207, R236, R213 ;  /* 0x000000eccfb57223 */ /* 0x000fe400000100d5 */
[----:B------:R-:W-:-:S02]  /*19f0*/  FMUL.FTZ R4, R11, R4 ;  /* 0x000000040b047220 */ /* 0x000fc40000410000 */
[----:B------:R-:W-:Y:S02]  /*1a00*/  FMUL.FTZ R234, R42, R189 ;  /* 0x000000bd2aea7220 */ /* 0x000fe40000410000 */
[----:B------:R-:W-:Y:S02]  /*1a10*/  FADD.FTZ R180, R180, R235 ;  /* 0x000000ebb4b47221 */ /* 0x000fe40000010000 */
[----:B------:R-:W-:Y:S01]  /*1a20*/  FFMA.FTZ R181, R3, R235, R181 ;  /* 0x000000eb03b57223 */ /* 0x000fe200000100b5 */
[----:B------:R-:W-:Y:S01]  /*1a30*/  PRMT R190, RZ, 0x5410, R182 ;  /* 0x00005410ffbe7816 */ /* 0x000fe200000000b6 */
[----:B------:R-:W-:Y:S02]  /*1a40*/  FADD.FTZ R180, R180, R234 ;  /* 0x000000eab4b47221 */ /* 0x000fe40000010000 */
[----:B------:R-:W-:Y:S01]  /*1a50*/  FFMA.FTZ R181, R4, R234, R181 ;  /* 0x000000ea04b57223 */ /* 0x000fe200000100b5 */
[----:B------:R-:W-:Y:S01]  /*1a60*/  PRMT R182, RZ, 0x7610, R182 ;  /* 0x00007610ffb67816 */ /* 0x000fe200000000b6 */
[----:B------:R-:W-:-:S02]  /*1a70*/  FADD.FTZ R7, -R204, R185 ;  /* 0x000000b9cc077221 */ /* 0x000fc40000010100 */
        /* <DEDUP_REMOVED lines=33> */
.L_x_1104:
[----:B------:R-:W-:Y:S05]  /*1c90*/  BSYNC B1 ;  /* 0x0000000000017941 */ /* 0x000fea0003800000 */
.L_x_1103:
[----:B------:R-:W-:Y:S01]  /*1ca0*/  ISETP.GE.U32.AND P5, PT, R10, 0xa0, PT ;  /* 0x000000a00a00780c */ /* 0x000fe20003fa6070 */
[----:B------:R-:W-:-:S12]  /*1cb0*/  BSSY B1, `(.L_x_1105) ;  /* 0x0000050000017945 */ /* 0x000fd80003800000 */
[----:B------:R-:W-:Y:S05]  /*1cc0*/  @!P5 BRA `(.L_x_1106) ;  /* 0x000004e00000d947 */ /* 0x000fea0003800000 */
[----:B------:R-:W-:Y:S02]  /*1cd0*/  MOV R188, 0x10 ;  /* 0x0000001000bc7802 */ /* 0x000fe40000000f00 */
[----:B------:R-:W-:-:S03]  /*1ce0*/  LEA R184, P5, R219, c[0x0][0x188], 0x5 ;  /* 0x00006200dbb87a11 */ /* 0x000fc600078a28ff */
[C---:B------:R-:W-:Y:S01]  /*1cf0*/  IMAD.WIDE.U32 R188, R219.reuse, R188, c[0x0][0x208] ;  /* 0x00008200dbbc7625 */ /* 0x040fe200078e00bc */
[----:B------:R-:W-:Y:S02]  /*1d00*/  LEA.HI.X R185, R219, c[0x0][0x18c], RZ, 0x5, P5 ;  /* 0x00006300dbb97a11 */ /* 0x000fe400028f2cff */
[----:B------:R-:W-:-:S03]  /*1d10*/  ISETP.NE.U32.AND P5, PT, RZ, c[0x0][0x218], PT ;  /* 0x00008600ff007a0c */ /* 0x000fc60003fa5070 */
[----:B------:R1:W2:Y:S01]  /*1d20*/  LDG.E.128 R180, [R184.64] ;  /* 0x00000004b8b47981 */ /* 0x0002a2000c1e1d00 */
[----:B------:R-:W-:-:S03]  /*1d30*/  ISETP.NE.AND.EX P5, PT, RZ, c[0x0][0x21c], PT, P5 ;  /* 0x00008700ff007a0c */ /* 0x000fc60003fa5350 */
[----:B------:R-:W3:Y:S04]  /*1d40*/  LDG.E.128 R188, [R188.64] ;  /* 0x00000004bcbc7981 */ /* 0x000ee8000c1e1d00 */
[----:B-1----:R-:W4:Y:S06]  /*1d50*/  LDG.E.128 R184, [R184.64+0x10] ;  /* 0x00001004b8b87981 */ /* 0x002f2c000c1e1d00 */
[----:B------:R-:W-:-:S04]  /*1d60*/  @P5 LEA R210, P6, R219, c[0x0][0x218], 0x5 ;  /* 0x00008600dbd25a11 */ /* 0x000fc800078c28ff */
[----:B------:R-:W-:-:S05]  /*1d70*/  @P5 LEA.HI.X R211, R219, c[0x0][0x21c], RZ, 0x5, P6 ;  /* 0x00008700dbd35a11 */ /* 0x000fca00030f2cff */
[----:B0-----:R2:W5:Y:S04]  /*1d80*/  @P5 LDG.E.128 R24, [R210.64] ;  /* 0x00000004d2185981 */ /* 0x001568000c1e1d00 */
[----:B------:R2:W5:Y:S02]  /*1d90*/  @P5 LDG.E.128 R20, [R210.64+0x10] ;  /* 0x00001004d2145981 */ /* 0x000564000c1e1d00 */
[C---:B--2---:R-:W-:Y:S02]  /*1da0*/  FADD.FTZ R210, -R204.reuse, R183 ;  /* 0x000000b7ccd27221 */ /* 0x044fe40000010100 */
[C---:B------:R-:W-:Y:S01]  /*1db0*/  FADD.FTZ R215, -R204.reuse, R180 ;  /* 0x000000b4ccd77221 */ /* 0x040fe20000010100 */
[----:B---3--:R-:W-:Y:S01]  /*1dc0*/  PRMT R216, RZ, 0x5410, R188 ;  /* 0x00005410ffd87816 */ /* 0x008fe200000000bc */
[----:B------:R-:W-:-:S02]  /*1dd0*/  FADD.FTZ R212, -R204, R181 ;  /* 0x000000b5ccd47221 */ /* 0x000fc40000010100 */
[C---:B------:R-:W-:Y:S02]  /*1de0*/  FADD.FTZ R211, -R204.reuse, R182 ;  /* 0x000000b6ccd37221 */ /* 0x040fe40000010100 */
[C---:B----4-:R-:W-:Y:S02]  /*1df0*/  FADD.FTZ R183, -R204.reuse, R184 ;  /* 0x000000b8ccb77221 */ /* 0x050fe40000010100 */
[C---:B------:R-:W-:Y:S01]  /*1e00*/  FADD.FTZ R180, -R204.reuse, R186 ;  /* 0x000000baccb47221 */ /* 0x040fe20000010100 */
[----:B------:R-:W-:Y:S01]  /*1e10*/  PRMT R186, RZ, 0x5410, R190 ;  /* 0x00005410ffba7816 */ /* 0x000fe200000000be */
[C---:B------:R-:W-:Y:S02]  /*1e20*/  FADD.FTZ R182, -R204.reuse, R185 ;  /* 0x000000b9ccb67221 */ /* 0x040fe40000010100 */
[----:B------:R-:W-:Y:S01]  /*1e30*/  FADD.FTZ R181, -R204, R187 ;  /* 0x000000bbccb57221 */ /* 0x000fe20000010100 */
[----:B------:R-:W-:Y:S01]  /*1e40*/  PRMT R204, RZ, 0x7610, R188 ;  /* 0x00007610ffcc7816 */ /* 0x000fe200000000bc */
[----:B-----5:R-:W-:-:S02]  /*1e50*/  FMUL.FTZ R220, R11, R183 ;  /* 0x000000b70bdc7220 */ /* 0x020fc40000410000 */
[C---:B------:R-:W-:Y:S02]  /*1e60*/  FMUL.FTZ R217, R11.reuse, R215 ;  /* 0x000000d70bd97220 */ /* 0x040fe40000410000 */
[----:B------:R-:W-:Y:S01]  /*1e70*/  FMUL.FTZ R228, R48, R216 ;  /* 0x000000d830e47220 */ /* 0x000fe20000410000 */
[----:B------:R-:W-:Y:S01]  /*1e80*/  PRMT R188, RZ, 0x5410, R189 ;  /* 0x00005410ffbc7816 */ /* 0x000fe200000000bd */
[----:B------:R-:W-:Y:S02]  /*1e90*/  FADD.FTZ R164, R164, R186 ;  /* 0x000000baa4a47221 */ /* 0x000fe40000010000 */
[-C--:B------:R-:W-:Y:S02]  /*1ea0*/  FFMA.FTZ R124, R220, R186.reuse, R124 ;  /* 0x000000badc7c7223 */ /* 0x080fe4000001007c */
[----:B------:R-:W-:Y:S02]  /*1eb0*/  FMUL.FTZ R218, R52, R186 ;  /* 0x000000ba34da7220 */ /* 0x000fe40000410000 */
[----:B------:R-:W-:-:S02]  /*1ec0*/  FMUL.FTZ R227, R11, R212 ;  /* 0x000000d40be37220 */ /* 0x000fc40000410000 */
[----:B------:R-:W-:Y:S02]  /*1ed0*/  FMUL.FTZ R226, R49, R204 ;  /* 0x000000cc31e27220 */ /* 0x000fe40000410000 */
[----:B------:R-:W-:Y:S02]  /*1ee0*/  FADD.FTZ R183, R214, R228 ;  /* 0x000000e4d6b77221 */ /* 0x000fe40000010000 */
[C---:B------:R-:W-:Y:S01]  /*1ef0*/  FFMA.FTZ R186, R217.reuse, R228, R213 ;  /* 0x000000e4d9ba7223 */ /* 0x040fe200000100d5 */
[----:B------:R0:W-:Y:S01]  /*1f00*/  STL [R1+0x1c], R217 ;  /* 0x00001cd901007387 */ /* 0x0001e20000100800 */
[----:B------:R-:W-:Y:S01]  /*1f10*/  FFMA.FTZ R160, R217, R216, R160 ;  /* 0x000000d8d9a07223 */ /* 0x000fe200000100a0 */
[----:B------:R-:W-:Y:S01]  /*1f20*/  PRMT R187, RZ, 0x7610, R189 ;  /* 0x00007610ffbb7816 */ /* 0x000fe200000000bd */
[----:B------:R-:W-:Y:S02]  /*1f30*/  FMUL.FTZ R225, R11, R211 ;  /* 0x000000d30be17220 */ /* 0x000fe40000410000 */
[----:B------:R-:W-:-:S02]  /*1f40*/  FMUL.FTZ R224, R50, R188 ;  /* 0x000000bc32e07220 */ /* 0x000fc40000410000 */
[----:B------:R-:W-:Y:S02]  /*1f50*/  FADD.FTZ R183, R183, R226 ;  /* 0x000000e2b7b77221 */ /* 0x000fe40000010000 */
[----:B0-----:R-:W-:Y:S02]  /*1f60*/  FMUL.FTZ R217, R11, R182 ;  /* 0x000000b60bd97220 */ /* 0x001fe40000410000 */
[----:B------:R-:W-:Y:S02]  /*1f70*/  FFMA.FTZ R182, R227, R226, R186 ;  /* 0x000000e2e3b67223 */ /* 0x000fe400000100ba */
[----:B------:R-:W-:Y:S02]  /*1f80*/  FMUL.FTZ R223, R11, R210 ;  /* 0x000000d20bdf7220 */ /* 0x000fe40000410000 */
[----:B------:R-:W-:Y:S02]  /*1f90*/  FMUL.FTZ R221, R51, R187 ;  /* 0x000000bb33dd7220 */ /* 0x000fe40000410000 */
[----:B------:R-:W-:-:S02]  /*1fa0*/  FADD.FTZ R183, R183, R224 ;  /* 0x000000e0b7b77221 */ /* 0x000fc40000010000 */
[----:B------:R-:W-:Y:S01]  /*1fb0*/  FFMA.FTZ R182, R225, R224, R182 ;  /* 0x000000e0e1b67223 */ /* 0x000fe200000100b6 */
[----:B------:R-:W-:Y:S01]  /*1fc0*/  PRMT R185, RZ, 0x7610, R190 ;  /* 0x00007610ffb97816 */ /* 0x000fe200000000be */
[----:B------:R-:W-:Y:S02]  /*1fd0*/  FADD.FTZ R183, R183, R221 ;  /* 0x000000ddb7b77221 */ /* 0x000fe40000010000 */
[----:B------:R-:W-:Y:S01]  /*1fe0*/  FFMA.FTZ R182, R223, R221, R182 ;  /* 0x000000dddfb67223 */ /* 0x000fe200000100b6 */
[----:B------:R-:W-:Y:S01]  /*1ff0*/  PRMT R184, RZ, 0x5410, R191 ;  /* 0x00005410ffb87816 */ /* 0x000fe200000000bf */
[----:B------:R-:W-:Y:S02]  /*2000*/  FADD.FTZ R88, R88, R216 ;  /* 0x000000d858587221 */ /* 0x000fe40000010000 */
[----:B------:R-:W-:Y:S02]  /*2010*/  FMUL.FTZ R216, R53, R185 ;  /* 0x000000b935d87220 */ /* 0x000fe40000410000 */
[----:B------:R-:W-:-:S02]  /*2020*/  FADD.FTZ R183, R183, R218 ;  /* 0x000000dab7b77221 */ /* 0x000fc40000010000 */
[----:B------:R-:W-:Y:S01]  /*2030*/  FFMA.FTZ R182, R220, R218, R182 ;  /* 0x000000dadcb67223 */ /* 0x000fe200000100b6 */
[----:B------:R-:W-:Y:S01]  /*2040*/  PRMT R191, RZ, 0x7610, R191 ;  /* 0x00007610ffbf7816 */ /* 0x000fe200000000bf */
[----:B------:R-:W-:Y:S02]  /*2050*/  FMUL.FTZ R215, R11, R180 ;  /* 0x000000b40bd77220 */ /* 0x000fe40000410000 */
[----:B------:R-:W-:Y:S02]  /*2060*/  FMUL.FTZ R212, R54, R184 ;  /* 0x000000b836d47220 */ /* 0x000fe40000410000 */
        /* <DEDUP_REMOVED lines=20> */
.L_x_1106:
[----:B------:R-:W-:Y:S05]  /*21b0*/  BSYNC B1 ;  /* 0x0000000000017941 */ /* 0x000fea0003800000 */
.L_x_1105:
[----:B------:R-:W-:Y:S05]  /*21c0*/  BRA.DIV ~URZ, `(.L_x_1107) ;  /* 0x00002eb27f007947 */ /* 0x000fea000b800000 */
[----:B------:R1:W2:Y:S02]  /*21d0*/  SHFL.BFLY PT, R183, R214, 0x1, 0x1f ;  /* 0x0c201f00d6b77f89 */ /* 0x0002a400000e0000 */
.L_x_1120:
[----:B------:R-:W-:Y:S05]  /*21e0*/  BRA.DIV ~URZ, `(.L_x_1108) ;  /* 0x00002f127f007947 */ /* 0x000fea000b800000 */
[----:B--2---:R-:W-:Y:S01]  /*21f0*/  FADD.FTZ R183, R183, R214 ;  /* 0x000000d6b7b77221 */ /* 0x004fe20000010000 */
[----:B------:R-:W2:Y:S04]  /*2200*/  SHFL.BFLY PT, R180, R213, 0x1, 0x1f ;  /* 0x0c201f00d5b47f89 */ /* 0x000ea800000e0000 */
[----:B------:R-:W3:Y:S01]  /*2210*/  SHFL.BFLY PT, R181, R183, 0x2, 0x1f ;  /* 0x0c401f00b7b57f89 */ /* 0x000ee200000e0000 */
[----:B--2---:R-:W-:-:S02]  /*2220*/  FADD.FTZ R180, R180, R213 ;  /* 0x000000d5b4b47221 */ /* 0x004fc40000010000 */
[----:B---3--:R-:W-:-:S03]  /*2230*/  FADD.FTZ R183, R181, R183 ;  /* 0x000000b7b5b77221 */ /* 0x008fc60000010000 */
[----:B------:R-:W2:Y:S02]  /*2240*/  SHFL.BFLY PT, R181, R180, 0x2, 0x1f ;  /* 0x0c401f00b4b57f89 */ /* 0x000ea400000e0000 */
[----:B--2---:R-:W-:Y:S02]  /*2250*/  FADD.FTZ R180, R180, R181 ;  /* 0x000000b5b4b47221 */ /* 0x004fe40000010000 */
[----:B------:R-:W2:Y:S02]  /*2260*/  SHFL.BFLY PT, R181, R183, 0x4, 0x1f ;  /* 0x0c801f00b7b57f89 */ /* 0x000ea400000e0000 */
[----:B--2---:R-:W-:Y:S02]  /*2270*/  FADD.FTZ R183, R183, R181 ;  /* 0x000000b5b7b77221 */ /* 0x004fe40000010000 */
[----:B------:R-:W2:Y:S02]  /*2280*/  SHFL.BFLY PT, R181, R180, 0x4, 0x1f ;  /* 0x0c801f00b4b57f89 */ /* 0x000ea400000e0000 */
[----:B--2---:R-:W-:-:S02]  /*2290*/  FADD.FTZ R180, R180, R181 ;  /* 0x000000b5b4b47221 */ /* 0x004fc40000010000 */
[----:B------:R-:W2:Y:S02]  /*22a0*/  SHFL.BFLY PT, R181, R183, 0x8, 0x1f ;  /* 0x0d001f00b7b57f89 */ /* 0x000ea400000e0000 */
[----:B--2---:R-:W-:Y:S02]  /*22b0*/  FADD.FTZ R183, R183, R181 ;  /* 0x000000b5b7b77221 */ /* 0x004fe40000010000 */
[----:B------:R-:W2:Y:S04]  /*22c0*/  SHFL.BFLY PT, R181, R180, 0x8, 0x1f ;  /* 0x0d001f00b4b57f89 */ /* 0x000ea800000e0000 */
[----:B------:R3:W4:Y:S01]  /*22d0*/  SHFL.BFLY PT, R185, R183, 0x10, 0x1f ;  /* 0x0e001f00b7b97f89 */ /* 0x00072200000e0000 */
[----:B--2---:R-:W-:-:S05]  /*22e0*/  FADD.FTZ R184, R180, R181 ;  /* 0x000000b5b4b87221 */ /* 0x004fca0000010000 */
[----:B------:R3:W2:Y:S02]  /*22f0*/  SHFL.BFLY PT, R180, R184, 0x10, 0x1f ;  /* 0x0e001f00b8b47f89 */ /* 0x0006a400000e0000 */
.L_x_1121:
[----:B---34-:R-:W-:Y:S01]  /*2300*/  FADD.FTZ R183, R185, R183 ;  /* 0x000000b7b9b77221 */ /* 0x018fe20000010000 */
[----:B------:R-:W-:Y:S01]  /*2310*/  BSSY B1, `(.L_x_1109) ;  /* 0x000005a000017945 */ /* 0x000fe20003800000 */
[----:B--2---:R-:W-:Y:S02]  /*2320*/  FADD.FTZ R180, R180, R184 ;  /* 0x000000b8b4b47221 */ /* 0x004fe40000010000 */
[----:B------:R-:W-:Y:S02]  /*2330*/  FMUL.FTZ R183, R183, c[0x0][0x1e0] ;  /* 0x00007800b7b77a20 */ /* 0x000fe40000410000 */
[----:B------:R-:W-:-:S03]  /*2340*/  FMUL.FTZ R186, R180, c[0x0][0x1e0] ;  /* 0x00007800b4ba7a20 */ /* 0x000fc60000410000 */
[----:B------:R-:W-:Y:S01]  /*2350*/  FSEL R187, R183, RZ, !P4 ;  /* 0x000000ffb7bb7208 */ /* 0x000fe20006000000 */
[----:B------:R-:W-:Y:S05]  /*2360*/  @!P0 BRA `(.L_x_1110) ;  /* 0x0000054000008947 */ /* 0x000fea0003800000 */
[----:B------:R-:W2:Y:S04]  /*2370*/  LDL R188, [R1+0x14] ;  /* 0x0000140001bc7983 */ /* 0x000ea80000100800 */
[----:B------:R-:W3:Y:S04]  /*2380*/  LDL R191, [R1+0x18] ;  /* 0x0000180001bf7983 */ /* 0x000ee80000100800 */
[----:B------:R-:W4:Y:S04]  /*2390*/  LDL R190, [R1+0x10] ;  /* 0x0000100001be7983 */ /* 0x000f280000100800 */
[----:B------:R-:W4:Y:S01]  /*23a0*/  LDL R189, [R1+0xc] ;  /* 0x00000c0001bd7983 */ /* 0x000f220000100800 */
[----:B------:R-:W-:Y:S01]  /*23b0*/  ISETP.NE.U32.AND P4, PT, RZ, c[0x0][0x218], PT ;  /* 0x00008600ff007a0c */ /* 0x000fe20003f85070 */
[----:B------:R-:W-:Y:S01]  /*23c0*/  FFMA.FTZ R180, R12, R186, R187 ;  /* 0x000000ba0cb47223 */ /* 0x000fe200000100bb */
[----:B------:R-:W-:Y:S01]  /*23d0*/  ISETP.NE.U32.AND P5, PT, RZ, c[0x0][0x250], PT ;  /* 0x00009400ff007a0c */ /* 0x000fe20003fa5070 */
[----:B------:R-:W4:Y:S01]  /*23e0*/  LDL R184, [R1+0x8] ;  /* 0x0000080001b87983 */ /* 0x000f220000100800 */
[----:B------:R-:W-:Y:S01]  /*23f0*/  ISETP.NE.AND.EX P4, PT, RZ, c[0x0][0x21c], PT, P4 ;  /* 0x00008700ff007a0c */ /* 0x000fe20003f85340 */
[----:B------:R-:W-:Y:S01]  /*2400*/  FADD.FTZ R180, R13, -R180 ;  /* 0x800000b40db47221 */ /* 0x000fe20000010000 */
[----:B------:R-:W-:Y:S01]  /*2410*/  ISETP.NE.AND.EX P5, PT, RZ, c[0x0][0x254], PT, P5 ;  /* 0x00009500ff007a0c */ /* 0x000fe20003fa5350 */
[----:B------:R-:W4:Y:S02]  /*2420*/  LDL R185, [R1] ;  /* 0x0000000001b97983 */ /* 0x000f240000100800 */
[----:B-----5:R-:W-:-:S08]  /*2430*/  FMUL.FTZ R180, R11, R180 ;  /* 0x000000b40bb47220 */ /* 0x020fd00000410000 */
[----:B------:R-:W-:-:S05]  /*2440*/  @P4 FADD.FTZ R180, R128, R180 ;  /* 0x000000b480b44221 */ /* 0x000fca0000010000 */
[----:B------:R-:W-:-:S04]  /*2450*/  @P5 F2FP.BF16.PACK_AB R181, RZ, R180 ;  /* 0x000000b4ffb5523e */ /* 0x000fc800000010ff */
[----:B------:R-:W-:Y:S01]  /*2460*/  @P5 PRMT R172, R181, 0x7610, R172 ;  /* 0x00007610b5ac5816 */ /* 0x000fe200000000ac */
[-CC-:B------:R-:W-:Y:S02]  /*2470*/  FFMA.FTZ R181, R206, R186.reuse, R187.reuse ;  /* 0x000000baceb57223 */ /* 0x180fe400000100bb */
[----:B------:R-:W-:Y:S01]  /*2480*/  FFMA.FTZ R182, R222, R186, R187 ;  /* 0x000000badeb67223 */ /* 0x000fe200000100bb */
[----:B------:R-:W-:-:S04]  /*2490*/  ISETP.NE.U32.AND P6, PT, RZ, c[0x0][0x258], PT ;  /* 0x00009600ff007a0c */ /* 0x000fc80003fc5070 */
[----:B------:R-:W-:-:S04]  /*24a0*/  ISETP.NE.AND.EX P6, PT, RZ, c[0x0][0x25c], PT, P6 ;  /* 0x00009700ff007a0c */ /* 0x000fc80003fc5360 */
[----:B------:R-:W-:Y:S01]  /*24b0*/  SEL R176, R180, R176, P6 ;  /* 0x000000b0b4b07207 */ /* 0x000fe20003000000 */
[----:B--2---:R-:W-:Y:S02]  /*24c0*/  FADD.FTZ R181, R188, -R181 ;  /* 0x800000b5bcb57221 */ /* 0x004fe40000010000 */
[----:B------:R-:W2:Y:S01]  /*24d0*/  LDL R188, [R1+0x4] ;  /* 0x0000040001bc7983 */ /* 0x000ea20000100800 */
[----:B---3--:R-:W-:-:S04]  /*24e0*/  FADD.FTZ R182, R191, -R182 ;  /* 0x800000b6bfb67221 */ /* 0x008fc80000010000 */
[C---:B------:R-:W-:Y:S02]  /*24f0*/  FMUL.FTZ R182, R11.reuse, R182 ;  /* 0x000000b60bb67220 */ /* 0x040fe40000410000 */
[----:B------:R-:W-:Y:S02]  /*2500*/  FMUL.FTZ R181, R11, R181 ;  /* 0x000000b50bb57220 */ /* 0x000fe40000410000 */
[----:B------:R-:W-:Y:S02]  /*2510*/  @P4 FADD.FTZ R182, R129, R182 ;  /* 0x000000b681b64221 */ /* 0x000fe40000010000 */
[----:B------:R-:W-:-:S03]  /*2520*/  @P4 FADD.FTZ R181, R130, R181 ;  /* 0x000000b582b54221 */ /* 0x000fc60000010000 */
[C---:B------:R-:W-:Y:S02]  /*2530*/  SEL R177, R182.reuse, R177, P6 ;  /* 0x000000b1b6b17207 */ /* 0x040fe40003000000 */
[----:B------:R-:W-:Y:S02]  /*2540*/  F2FP.BF16.PACK_AB R180, R182, R180 ;  /* 0x000000b4b6b4723e */ /* 0x000fe400000010ff */
[----:B------:R-:W-:-:S04]  /*2550*/  @P5 F2FP.BF16.PACK_AB R182, RZ, R182 ;  /* 0x000000b6ffb6523e */ /* 0x000fc800000010ff */
[----:B------:R-:W-:Y:S02]  /*2560*/  @P5 PRMT R172, R172, 0x5410, R182 ;  /* 0x00005410acac5816 */ /* 0x000fe400000000b6 */
[----:B------:R-:W-:-:S04]  /*2570*/  @P5 F2FP.BF16.PACK_AB R182, RZ, R181 ;  /* 0x000000b5ffb6523e */ /* 0x000fc800000010ff */
[----:B------:R-:W-:Y:S01]  /*2580*/  @P5 PRMT R173, R182, 0x7610, R173 ;  /* 0x00007610b6ad5816 */ /* 0x000fe200000000ad */
[----:B------:R-:W-:-:S04]  /*2590*/  FFMA.FTZ R182, R205, R186, R187 ;  /* 0x000000bacdb67223 */ /* 0x000fc800000100bb */
[----:B----4-:R-:W-:-:S04]  /*25a0*/  FADD.FTZ R182, R190, -R182 ;  /* 0x800000b6beb67221 */ /* 0x010fc80000010000 */
[----:B------:R-:W-:-:S04]  /*25b0*/  FMUL.FTZ R183, R11, R182 ;  /* 0x000000b60bb77220 */ /* 0x000fc80000410000 */
[----:B------:R-:W-:-:S05]  /*25c0*/  @P4 FADD.FTZ R183, R131, R183 ;  /* 0x000000b783b74221 */ /* 0x000fca0000010000 */
[----:B------:R-:W-:-:S04]  /*25d0*/  @P5 F2FP.BF16.PACK_AB R182, RZ, R183 ;  /* 0x000000b7ffb6523e */ /* 0x000fc800000010ff */
[----:B------:R-:W-:Y:S01]  /*25e0*/  @P5 PRMT R173, R173, 0x5410, R182 ;  /* 0x00005410adad5816 */ /* 0x000fe200000000b6 */
[----:B------:R-:W-:-:S04]  /*25f0*/  FFMA.FTZ R182, R203, R186, R187 ;  /* 0x000000bacbb67223 */ /* 0x000fc800000100bb */
[----:B------:R-:W-:-:S04]  /*2600*/  FADD.FTZ R182, R189, -R182 ;  /* 0x800000b6bdb67221 */ /* 0x000fc80000010000 */
[----:B------:R-:W-:Y:S01]  /*2610*/  FMUL.FTZ R182, R11, R182 ;  /* 0x000000b60bb67220 */ /* 0x000fe20000410000 */
[----:B------:R-:W-:-:S03]  /*2620*/  SEL R178, R181, R178, P6 ;  /* 0x000000b2b5b27207 */ /* 0x000fc60003000000 */
[----:B------:R-:W-:Y:S01]  /*2630*/  @P4 FADD.FTZ R182, R132, R182 ;  /* 0x000000b684b64221 */ /* 0x000fe20000010000 */
[C---:B------:R-:W-:Y:S02]  /*2640*/  SEL R179, R183.reuse, R179, P6 ;  /* 0x000000b3b7b37207 */ /* 0x040fe40003000000 */
[----:B------:R-:W-:Y:S02]  /*2650*/  F2FP.BF16.PACK_AB R181, R183, R181 ;  /* 0x000000b5b7b5723e */ /* 0x000fe400000010ff */
[----:B------:R-:W-:-:S04]  /*2660*/  @P5 F2FP.BF16.PACK_AB R183, RZ, R182 ;  /* 0x000000b6ffb7523e */ /* 0x000fc800000010ff */
[----:B------:R-:W-:Y:S01]  /*2670*/  @P5 PRMT R174, R183, 0x7610, R174 ;  /* 0x00007610b7ae5816 */ /* 0x000fe200000000ae */
[----:B------:R-:W-:-:S04]  /*2680*/  FFMA.FTZ R183, R202, R186, R187 ;  /* 0x000000bacab77223 */ /* 0x000fc800000100bb */
[----:B------:R-:W-:-:S04]  /*2690*/  FADD.FTZ R183, R184, -R183 ;  /* 0x800000b7b8b77221 */ /* 0x000fc80000010000 */
[----:B------:R-:W-:-:S04]  /*26a0*/  FMUL.FTZ R184, R11, R183 ;  /* 0x000000b70bb87220 */ /* 0x000fc80000410000 */
[----:B------:R-:W-:-:S05]  /*26b0*/  @P4 FADD.FTZ R184, R133, R184 ;  /* 0x000000b885b84221 */ /* 0x000fca0000010000 */
[----:B------:R-:W-:-:S04]  /*26c0*/  @P5 F2FP.BF16.PACK_AB R183, RZ, R184 ;  /* 0x000000b8ffb7523e */ /* 0x000fc800000010ff */
[----:B------:R-:W-:Y:S01]  /*26d0*/  @P5 PRMT R174, R174, 0x5410, R183 ;  /* 0x00005410aeae5816 */ /* 0x000fe200000000b7 */
[----:B------:R-:W-:Y:S01]  /*26e0*/  FFMA.FTZ R183, R201, R186, R187 ;  /* 0x000000bac9b77223 */ /* 0x000fe200000100bb */
[----:B------:R-:W-:Y:S02]  /*26f0*/  SEL R168, R182, R168, P6 ;  /* 0x000000a8b6a87207 */ /* 0x000fe40003000000 */
[C---:B------:R-:W-:Y:S02]  /*2700*/  SEL R169, R184.reuse, R169, P6 ;  /* 0x000000a9b8a97207 */ /* 0x040fe40003000000 */
[----:B------:R-:W-:Y:S01]  /*2710*/  F2FP.BF16.PACK_AB R182, R184, R182 ;  /* 0x000000b6b8b6723e */ /* 0x000fe200000010ff */
[----:B--2---:R-:W-:-:S04]  /*2720*/  FADD.FTZ R183, R188, -R183 ;  /* 0x800000b7bcb77221 */ /* 0x004fc80000010000 */
[----:B------:R-:W-:-:S04]  /*2730*/  FMUL.FTZ R184, R11, R183 ;  /* 0x000000b70bb87220 */ /* 0x000fc80000410000 */
[----:B------:R-:W-:-:S05]  /*2740*/  @P4 FADD.FTZ R184, R134, R184 ;  /* 0x000000b886b84221 */ /* 0x000fca0000010000 */
[----:B------:R-:W-:-:S04]  /*2750*/  @P5 F2FP.BF16.PACK_AB R183, RZ, R184 ;  /* 0x000000b8ffb7523e */ /* 0x000fc800000010ff */
        /* <DEDUP_REMOVED lines=8> */
[C---:B------:R-:W-:Y:S02]  /*27e0*/  F2FP.BF16.PACK_AB R183, R185.reuse, R184 ;  /* 0x000000b8b9b7723e */ /* 0x040fe400000010ff */
[----:B------:R-:W-:Y:S02]  /*27f0*/  @P6 MOV R184, 0x20 ;  /* 0x0000002000b86802 */ /* 0x000fe40000000f00 */
[----:B------:R-:W-:-:S03]  /*2800*/  SEL R171, R185, R171, P6 ;  /* 0x000000abb9ab7207 */ /* 0x000fc60003000000 */
[----:B------:R-:W-:-:S05]  /*2810*/  @P6 IMAD.WIDE.U32 R184, R2, R184, c[0x0][0x258] ;  /* 0x0000960002b86625 */ /* 0x000fca00078e00b8 */
[----:B------:R-:W-:Y:S04]  /*2820*/  @P6 STG.E.128 [R184.64], R176 ;  /* 0x000000b0b8006986 */ /* 0x000fe8000c101d04 */
[----:B------:R2:W-:Y:S02]  /*2830*/  @P6 STG.E.128 [R184.64+0x10], R168 ;  /* 0x000010a8b8006986 */ /* 0x0005e4000c101d04 */
[----:B--2---:R-:W-:-:S10]  /*2840*/  HFMA2.MMA R184, -RZ, RZ, 0, 9.5367431640625e-07 ;  /* 0x00000010ffb87435 */ /* 0x004fd400000001ff */
[----:B------:R-:W-:-:S05]  /*2850*/  IMAD.WIDE.U32 R184, R2, R184, c[0x0][0x248] ;  /* 0x0000920002b87625 */ /* 0x000fca00078e00b8 */
[----:B------:R2:W-:Y:S02]  /*2860*/  STG.E.128 [R184.64], R180 ;  /* 0x000000b4b8007986 */ /* 0x0005e4000c101d04 */
[----:B--2---:R-:W-:-:S04]  /*2870*/  @P5 LEA R180, P4, R2, c[0x0][0x250], 0x4 ;  /* 0x0000940002b45a11 */ /* 0x004fc800078820ff */
[----:B------:R-:W-:-:S05]  /*2880*/  @P5 LEA.HI.X R181, R2, c[0x0][0x254], RZ, 0x4, P4 ;  /* 0x0000950002b55a11 */ /* 0x000fca00020f24ff */
[----:B------:R2:W-:Y:S01]  /*2890*/  @P5 STG.E.128 [R180.64], R172 ;  /* 0x000000acb4005986 */ /* 0x0005e2000c101d04 */
[----:B------:R-:W-:-:S03]  /*28a0*/  IADD3 R2, R2, 0x20, RZ ;  /* 0x0000002002027810 */ /* 0x000fc60007ffe0ff */
.L_x_1110:
[----:B------:R-:W-:Y:S05]  /*28b0*/  BSYNC B1 ;  /* 0x0000000000017941 */ /* 0x000fea0003800000 */
.L_x_1109:
[----:B------:R-:W-:Y:S01]  /*28c0*/  BSSY B1, `(.L_x_1111) ;  /* 0x000004f000017945 */ /* 0x000fe20003800000 */
[----:B------:R-:W-:Y:S05]  /*28d0*/  @!P1 BRA `(.L_x_1112) ;  /* 0x000004d000009947 */ /* 0x000fea0003800000 */
[----:B------:R-:W-:Y:S01]  /*28e0*/  ISETP.NE.U32.AND P4, PT, RZ, c[0x0][0x218], PT ;  /* 0x00008600ff007a0c */ /* 0x000fe20003f85070 */
[-CC-:B--2---:R-:W-:Y:S01]  /*28f0*/  FFMA.FTZ R180, R209, R186.reuse, R187.reuse ;  /* 0x000000bad1b47223 */ /* 0x184fe200000100bb */
        /* <DEDUP_REMOVED lines=68> */
[----:B--2---:R-:W-:-:S10]  /*2d40*/  HFMA2.MMA R184, -RZ, RZ, 0, 9.5367431640625e-07 ;  /* 0x00000010ffb87435 */ /* 0x004fd400000001ff */
[----:B------:R-:W-:-:S05]  /*2d50*/  IMAD.WIDE.U32 R184, R2, R184, c[0x0][0x248] ;  /* 0x0000920002b87625 */ /* 0x000fca00078e00b8 */
[----:B------:R2:W-:Y:S02]  /*2d60*/  STG.E.128 [R184.64], R180 ;  /* 0x000000b4b8007986 */ /* 0x0005e4000c101d04 */
[----:B--2---:R-:W-:-:S04]  /*2d70*/  @P5 LEA R180, P4, R2, c[0x0][0x250], 0x4 ;  /* 0x0000940002b45a11 */ /* 0x004fc800078820ff */
[C---:B------:R-:W-:Y:S02]  /*2d80*/  @P5 LEA.HI.X R181, R2.reuse, c[0x0][0x254], RZ, 0x4, P4 ;  /* 0x0000950002b55a11 */ /* 0x040fe400020f24ff */
[----:B------:R-:W-:-:S03]  /*2d90*/  IADD3 R2, R2, 0x20, RZ ;  /* 0x0000002002027810 */ /* 0x000fc60007ffe0ff */
[----:B------:R2:W-:Y:S04]  /*2da0*/  @P5 STG.E.128 [R180.64], R172 ;  /* 0x000000acb4005986 */ /* 0x0005e8000c101d04 */
.L_x_1112:
[----:B------:R-:W-:Y:S05]  /*2db0*/  BSYNC B1 ;  /* 0x0000000000017941 */ /* 0x000fea0003800000 */
.L_x_1111:
        /* <DEDUP_REMOVED lines=79> */
.L_x_1114:
[----:B------:R-:W-:Y:S05]  /*32b0*/  BSYNC B1 ;  /* 0x0000000000017941 */ /* 0x000fea0003800000 */
.L_x_1113:
        /* <DEDUP_REMOVED lines=79> */
.L_x_1116:
[----:B------:R-:W-:Y:S05]  /*37b0*/  BSYNC B1 ;  /* 0x0000000000017941 */ /* 0x000fea0003800000 */
.L_x_1115:
[----:B------:R-:W-:Y:S01]  /*37c0*/  ISETP.GE.U32.AND P4, PT, R10, 0xa0, PT ;  /* 0x000000a00a00780c */ /* 0x000fe20003f86070 */
[----:B------:R-:W-:-:S12]  /*37d0*/  BSSY B1, `(.L_x_1117) ;  /* 0x000004f000017945 */ /* 0x000fd80003800000 */
[----:B------:R-:W-:Y:S05]  /*37e0*/  @!P4 BRA `(.L_x_1118) ;  /* 0x000004d00000c947 */ /* 0x000fea0003800000 */
[----:B--2---:R-:W2:Y:S01]  /*37f0*/  LDL R180, [R1+0x1c] ;  /* 0x00001c0001b47983 */ /* 0x004ea20000100800 */
        /* <DEDUP_REMOVED lines=8> */
[----:B------:R-:W-:-:S02]  /*3880*/  FFMA.FTZ R188, R215, R186, R187 ;  /* 0x000000bad7bc7223 */ /* 0x000fc400000100bb */
[----:B------:R-:W-:Y:S02]  /*3890*/  FADD.FTZ R182, R218, -R182 ;  /* 0x800000b6dab67221 */ /* 0x000fe40000010000 */
[----:B------:R-:W-:Y:S02]  /*38a0*/  FADD.FTZ R189, R226, -R184 ;  /* 0x800000b8e2bd7221 */ /* 0x000fe40000010000 */
[----:B------:R-:W-:Y:S02]  /*38b0*/  FADD.FTZ R183, R216, -R183 ;  /* 0x800000b7d8b77221 */ /* 0x000fe40000010000 */
[----:B------:R-:W-:Y:S02]  /*38c0*/  FADD.FTZ R181, R224, -R181 ;  /* 0x800000b5e0b57221 */ /* 0x000fe40000010000 */
[----:B------:R-:W-:Y:S02]  /*38d0*/  FADD.FTZ R188, R212, -R188 ;  /* 0x800000bcd4bc7221 */ /* 0x000fe40000010000 */
[----:B-----5:R-:W-:-:S04]  /*38e0*/  FMUL.FTZ R181, R11, R181 ;  /* 0x000000b50bb57220 */ /* 0x020fc80000410000 */
[----:B------:R-:W-:Y:S02]  /*38f0*/  @P4 FADD.FTZ R181, R26, R181 ;  /* 0x000000b51ab54221 */ /* 0x000fe40000010000 */
[-CC-:B--2---:R-:W-:Y:S02]  /*3900*/  FFMA.FTZ R185, R180, R186.reuse, R187.reuse ;  /* 0x000000bab4b97223 */ /* 0x184fe400000100bb */
[-CC-:B------:R-:W-:Y:S02]  /*3910*/  FFMA.FTZ R180, R223, R186.reuse, R187.reuse ;  /* 0x000000badfb47223 */ /* 0x180fe400000100bb */
[----:B------:R-:W-:Y:S02]  /*3920*/  FFMA.FTZ R187, R211, R186, R187 ;  /* 0x000000bad3bb7223 */ /* 0x000fe400000100bb */
        /* <DEDUP_REMOVED lines=9> */
[----:B------:R-:W-:Y:S02]  /*39c0*/  FMUL.FTZ R11, R11, R187 ;  /* 0x000000bb0b0b7220 */ /* 0x000fe40000410000 */
[----:B------:R-:W-:Y:S02]  /*39d0*/  @P4 FADD.FTZ R185, R20, R185 ;  /* 0x000000b914b94221 */ /* 0x000fe40000010000 */
[----:B------:R-:W-:Y:S02]  /*39e0*/  @P4 FADD.FTZ R186, R24, R186 ;  /* 0x000000ba18ba4221 */ /* 0x000fe40000010000 */
[----:B------:R-:W-:Y:S01]  /*39f0*/  @P4 FADD.FTZ R180, R25, R180 ;  /* 0x000000b419b44221 */ /* 0x000fe20000010000 */
[----:B------:R-:W-:Y:S01]  /*3a00*/  @P5 F2FP.BF16.PACK_AB R187, RZ, R185 ;  /* 0x000000b9ffbb523e */ /* 0x000fe200000010ff */
[----:B------:R-:W-:-:S02]  /*3a10*/  @P4 FADD.FTZ R184, R27, R184 ;  /* 0x000000b81bb84221 */ /* 0x000fc40000010000 */
[----:B------:R-:W-:Y:S01]  /*3a20*/  @P4 FADD.FTZ R182, R21, R182 ;  /* 0x000000b615b64221 */ /* 0x000fe20000010000 */
[----:B------:R-:W-:Y:S01]  /*3a30*/  @P5 PRMT R174, R187, 0x7610, R174 ;  /* 0x00007610bbae5816 */ /* 0x000fe200000000ae */
[----:B------:R-:W-:Y:S01]  /*3a40*/  @P4 FADD.FTZ R183, R22, R183 ;  /* 0x000000b716b74221 */ /* 0x000fe20000010000 */
[----:B------:R-:W-:Y:S01]  /*3a50*/  @P5 F2FP.BF16.PACK_AB R188, RZ, R180 ;  /* 0x000000b4ffbc523e */ /* 0x000fe200000010ff */
[----:B------:R-:W-:Y:S01]  /*3a60*/  @P4 FADD.FTZ R11, R23, R11 ;  /* 0x0000000b170b4221 */ /* 0x000fe20000010000 */
[----:B------:R-:W-:Y:S02]  /*3a70*/  ISETP.NE.U32.AND P4, PT, RZ, c[0x0][0x258], PT ;  /* 0x00009600ff007a0c */ /* 0x000fe40003f85070 */
[----:B------:R-:W-:Y:S02]  /*3a80*/  @P5 F2FP.BF16.PACK_AB R187, RZ, R182 ;  /* 0x000000b6ffbb523e */ /* 0x000fe400000010ff */
[----:B------:R-:W-:Y:S02]  /*3a90*/  ISETP.NE.AND.EX P4, PT, RZ, c[0x0][0x25c], PT, P4 ;  /* 0x00009700ff007a0c */ /* 0x000fe40003f85340 */
[----:B------:R-:W-:-:S02]  /*3aa0*/  @P5 PRMT R174, R174, 0x5410, R187 ;  /* 0x00005410aeae5816 */ /* 0x000fc400000000bb */
[C---:B------:R-:W-:Y:S02]  /*3ab0*/  SEL R169, R182.reuse, R169, P4 ;  /* 0x000000a9b6a97207 */ /* 0x040fe40002000000 */
[----:B------:R-:W-:Y:S02]  /*3ac0*/  SEL R168, R185, R168, P4 ;  /* 0x000000a8b9a87207 */ /* 0x000fe40002000000 */
[----:B------:R-:W-:Y:S02]  /*3ad0*/  F2FP.BF16.PACK_AB R182, R182, R185 ;  /* 0x000000b9b6b6723e */ /* 0x000fe400000010ff */
[----:B------:R-:W-:Y:S02]  /*3ae0*/  @P5 F2FP.BF16.PACK_AB R185, RZ, R181 ;  /* 0x000000b5ffb9523e */ /* 0x000fe400000010ff */
[----:B------:R-:W-:Y:S02]  /*3af0*/  SEL R178, R181, R178, P4 ;  /* 0x000000b2b5b27207 */ /* 0x000fe40002000000 */
[----:B------:R-:W-:-:S02]  /*3b00*/  @P5 PRMT R173, R185, 0x7610, R173 ;  /* 0x00007610b9ad5816 */ /* 0x000fc400000000ad */
[----:B------:R-:W-:Y:S02]  /*3b10*/  @P5 F2FP.BF16.PACK_AB R185, RZ, R184 ;  /* 0x000000b8ffb9523e */ /* 0x000fe400000010ff */
[C---:B------:R-:W-:Y:S02]  /*3b20*/  SEL R179, R184.reuse, R179, P4 ;  /* 0x000000b3b8b37207 */ /* 0x040fe40002000000 */
[----:B------:R-:W-:Y:S02]  /*3b30*/  F2FP.BF16.PACK_AB R181, R184, R181 ;  /* 0x000000b5b8b5723e */ /* 0x000fe400000010ff */
[----:B------:R-:W-:Y:S02]  /*3b40*/  @P5 F2FP.BF16.PACK_AB R184, RZ, R186 ;  /* 0x000000baffb8523e */ /* 0x000fe400000010ff */
[----:B------:R-:W-:Y:S02]  /*3b50*/  @P5 PRMT R173, R173, 0x5410, R185 ;  /* 0x00005410adad5816 */ /* 0x000fe400000000b9 */
[----:B------:R-:W-:-:S02]  /*3b60*/  @P5 PRMT R172, R184, 0x7610, R172 ;  /* 0x00007610b8ac5816 */ /* 0x000fc400000000ac */
[----:B------:R-:W-:Y:S02]  /*3b70*/  @P4 MOV R184, 0x20 ;  /* 0x0000002000b84802 */ /* 0x000fe40000000f00 */
[----:B------:R-:W-:Y:S02]  /*3b80*/  SEL R176, R186, R176, P4 ;  /* 0x000000b0bab07207 */ /* 0x000fe40002000000 */
[----:B------:R-:W-:Y:S01]  /*3b90*/  SEL R177, R180, R177, P4 ;  /* 0x000000b1b4b17207 */ /* 0x000fe20002000000 */
[----:B------:R-:W-:Y:S01]  /*3ba0*/  @P4 IMAD.WIDE.U32 R184, R2, R184, c[0x0][0x258] ;  /* 0x0000960002b84625 */ /* 0x000fe200078e00b8 */
[----:B------:R-:W-:Y:S02]  /*3bb0*/  SEL R170, R183, R170, P4 ;  /* 0x000000aab7aa7207 */ /* 0x000fe40002000000 */
[----:B------:R-:W-:Y:S02]  /*3bc0*/  SEL R171, R11, R171, P4 ;  /* 0x000000ab0bab7207 */ /* 0x000fe40002000000 */
[----:B------:R-:W-:Y:S01]  /*3bd0*/  @P4 STG.E.128 [R184.64], R176 ;  /* 0x000000b0b8004986 */ /* 0x000fe2000c101d04 */
[----:B------:R-:W-:-:S02]  /*3be0*/  @P5 F2FP.BF16.PACK_AB R187, RZ, R183 ;  /* 0x000000b7ffbb523e */ /* 0x000fc400000010ff */
[----:B------:R-:W-:Y:S01]  /*3bf0*/  F2FP.BF16.PACK_AB R180, R180, R186 ;  /* 0x000000bab4b4723e */ /* 0x000fe200000010ff */
[----:B------:R2:W-:Y:S01]  /*3c00*/  @P4 STG.E.128 [R184.64+0x10], R168 ;  /* 0x000010a8b8004986 */ /* 0x0005e2000c101d04 */
[----:B------:R-:W-:Y:S02]  /*3c10*/  F2FP.BF16.PACK_AB R183, R11, R183 ;  /* 0x000000b70bb7723e */ /* 0x000fe400000010ff */
[----:B------:R-:W-:Y:S02]  /*3c20*/  @P5 PRMT R175, R187, 0x7610, R175 ;  /* 0x00007610bbaf5816 */ /* 0x000fe400000000af */
[----:B------:R-:W-:Y:S02]  /*3c30*/  @P5 F2FP.BF16.PACK_AB R186, RZ, R11 ;  /* 0x0000000bffba523e */ /* 0x000fe400000010ff */
[----:B------:R-:W-:Y:S02]  /*3c40*/  @P5 PRMT R172, R172, 0x5410, R188 ;  /* 0x00005410acac5816 */ /* 0x000fe400000000bc */
[----:B------:R-:W-:Y:S01]  /*3c50*/  @P5 PRMT R175, R175, 0x5410, R186 ;  /* 0x00005410afaf5816 */ /* 0x000fe200000000ba */
[----:B--2---:R-:W-:-:S10]  /*3c60*/  HFMA2.MMA R184, -RZ, RZ, 0, 9.5367431640625e-07 ;  /* 0x00000010ffb87435 */ /* 0x004fd400000001ff */
[----:B------:R-:W-:-:S05]  /*3c70*/  IMAD.WIDE.U32 R184, R2, R184, c[0x0][0x248] ;  /* 0x0000920002b87625 */ /* 0x000fca00078e00b8 */
[----:B------:R2:W-:Y:S02]  /*3c80*/  STG.E.128 [R184.64], R180 ;  /* 0x000000b4b8007986 */ /* 0x0005e4000c101d04 */
[----:B--2---:R-:W-:-:S04]  /*3c90*/  @P5 LEA R180, P4, R2, c[0x0][0x250], 0x4 ;  /* 0x0000940002b45a11 */ /* 0x004fc800078820ff */
[----:B------:R-:W-:-:S05]  /*3ca0*/  @P5 LEA.HI.X R181, R2, c[0x0][0x254], RZ, 0x4, P4 ;  /* 0x0000950002b55a11 */ /* 0x000fca00020f24ff */
[----:B------:R2:W-:Y:S04]  /*3cb0*/  @P5 STG.E.128 [R180.64], R172 ;  /* 0x000000acb4005986 */ /* 0x0005e8000c101d04 */
.L_x_1118:
[----:B------:R-:W-:Y:S05]  /*3cc0*/  BSYNC B1 ;  /* 0x0000000000017941 */ /* 0x000fea0003800000 */
.L_x_1117:
[----:B------:R-:W-:-:S04]  /*3cd0*/  MOV R2, c[0x0][0x160] ;  /* 0x0000580000027a02 */ /* 0x000fc80000000f00 */
[----:B------:R-:W-:-:S04]  /*3ce0*/  LEA R0, R2, R0, 0x2 ;  /* 0x0000000002007211 */ /* 0x000fc800078e10ff */
[----:B------:R-:W-:-:S13]  /*3cf0*/  ISETP.GE.AND P4, PT, R0, c[0x0][0x164], PT ;  /* 0x0000590000007a0c */ /* 0x000fda0003f86270 */
[----:B012--5:R-:W-:Y:S01]  /*3d00*/  @P4 CALL.REL.NOINC `(.L_x_1096) ;  /* 0x0000001000004944 */ /* 0x027fe20003c00000 */
[----:B------:R-:W-:Y:S05]  /*3d10*/  BRA `(.L_x_1119) ;  /* 0xffffc90000007947 */ /* 0x000fea000383ffff */
.L_x_1096:
[----:B------:R-:W-:Y:S05]  /*3d20*/  BSYNC B0 ;  /* 0x0000000000007941 */ /* 0x000fea0003800000 */
.L_x_1095:
[----:B------:R-:W1:Y:S01]  /*3d30*/  S2R R180, SR_TID.X ;  /* 0x0000000000b47919 */ /* 0x000e620000002100 */
[----:B------:R-:W-:Y:S03]  /*3d40*/  WARPSYNC 0xffffffff ;  /* 0xffffffff00007948 */ /* 0x000fe60003800000 */
[----:B-----5:R-:W2:Y:S01]  /*3d50*/  S2R R44, SR_CTAID.X ;  /* 0x00000000002c7919 */ /* 0x020ea20000002500 */
[----:B-1----:R-:W-:Y:S02]  /*3d60*/  SHF.R.U32.HI R0, RZ, 0x5, R180 ;  /* 0x00000005ff007819 */ /* 0x002fe400000116b4 */
[----:B------:R-:W-:Y:S01]  /*3d70*/  LOP3.LUT R3, R180, 0x1f, RZ, 0xc0, !PT ;  /* 0x0000001fb4037812 */ /* 0x000fe200078ec0ff */
[----:B--2---:R-:W-:-:S04]  /*3d80*/  IMAD R44, R44, c[0x0][0x168], RZ ;  /* 0x00005a002c2c7a24 */ /* 0x004fc800078e02ff */
[----:B------:R-:W-:Y:S01]  /*3d90*/  IMAD R0, R0, 0xa0, R3 ;  /* 0x000000a000007824 */ /* 0x000fe200078e0203 */
[----:B------:R-:W-:-:S04]  /*3da0*/  IADD3 R44, P0, R44, R180, RZ ;  /* 0x000000b42c2c7210 */ /* 0x000fc80007f1e0ff */
        /* <DEDUP_REMOVED lines=72> */
[C---:B------:R-:W-:Y:S02]  /*4230*/  SHF.L.U64.HI R22, R44.reuse, 0x2, R13 ;  /* 0x000000022c167819 */ /* 0x040fe4000001020d */
[----:B------:R-:W4:Y:S01]  /*4240*/  LDS R37, [R180.X4+0x4000] ;  /* 0x00400000b4257984 */ /* 0x000f220000004800 */
[----:B------:R-:W-:Y:S01]  /*4250*/  SHF.L.U32 R44, R44, 0x2, RZ ;  /* 0x000000022c2c7819 */ /* 0x000fe200000006ff */
[----:B-1----:R-:W-:Y:S02]  /*4260*/  FADD.FTZ R4, R4, R25 ;  /* 0x0000001904047221 */ /* 0x002fe40000010000 */
        /* <DEDUP_REMOVED lines=225> */
.L_x_1107:
[----:B------:R-:W-:Y:S01]  /*5080*/  HFMA2.MMA R182, -RZ, RZ, 0, 5.9604644775390625e-08 ;  /* 0x00000001ffb67435 */ /* 0x000fe200000001ff */
[----:B------:R-:W-:-:S02]  /*5090*/  MOV R181, R214 ;  /* 0x000000d600b57202 */ /* 0x000fc40000000f00 */
[----:B------:R-:W-:Y:S02]  /*50a0*/  MOV R187, 0x1f ;  /* 0x0000001f00bb7802 */ /* 0x000fe40000000f00 */
[----:B------:R-:W-:Y:S02]  /*50b0*/  MOV R186, 0xffffffff ;  /* 0xffffffff00ba7802 */ /* 0x000fe40000000f00 */
[----:B------:R-:W-:Y:S02]  /*50c0*/  MOV R180, 0x50e0 ;  /* 0x000050e000b47802 */ /* 0x000fe40000000f00 */
[----:B0----5:R-:W-:Y:S05]  /*50d0*/  CALL.REL.NOINC `($__internal_50_$__cuda_sm70_shflsync_bfly_p) ;  /* 0x0000046000007944 */ /* 0x021fea0003c00000 */
[----:B-1----:R-:W-:Y:S01]  /*50e0*/  MOV R183, R182 ;  /* 0x000000b600b77202 */ /* 0x002fe20000000f00 */
[----:B------:R-:W-:Y:S05]  /*50f0*/  BRA `(.L_x_1120) ;  /* 0xffffd0e000007947 */ /* 0x000fea000383ffff */
.L_x_1108:
[----:B------:R-:W-:Y:S01]  /*5100*/  HFMA2.MMA R182, -RZ, RZ, 0, 5.9604644775390625e-08 ;  /* 0x00000001ffb67435 */ /* 0x000fe200000001ff */
[----:B------:R-:W-:Y:S02]  /*5110*/  MOV R181, R213 ;  /* 0x000000d500b57202 */ /* 0x000fe40000000f00 */
[----:B------:R-:W-:Y:S02]  /*5120*/  MOV R187, 0x1f ;  /* 0x0000001f00bb7802 */ /* 0x000fe40000000f00 */
[----:B------:R-:W-:-:S02]  /*5130*/  MOV R186, 0xffffffff ;  /* 0xffffffff00ba7802 */ /* 0x000fc40000000f00 */
[----:B------:R-:W-:Y:S02]  /*5140*/  MOV R180, 0x5160 ;  /* 0x0000516000b47802 */ /* 0x000fe40000000f00 */
[----:B012--5:R-:W-:Y:S05]  /*5150*/  CALL.REL.NOINC `($__internal_50_$__cuda_sm70_shflsync_bfly_p) ;  /* 0x000003e000007944 */ /* 0x027fea0003c00000 */
[----:B------:R-:W-:Y:S01]  /*5160*/  FADD.FTZ R183, R183, R214 ;  /* 0x000000d6b7b77221 */ /* 0x000fe20000010000 */
[----:B------:R-:W-:Y:S01]  /*5170*/  MOV R187, 0x1f ;  /* 0x0000001f00bb7802 */ /* 0x000fe20000000f00 */
[----:B-1----:R-:W-:Y:S01]  /*5180*/  FADD.FTZ R184, R213, R182 ;  /* 0x000000b6d5b87221 */ /* 0x002fe20000010000 */
[----:B------:R-:W-:Y:S01]  /*5190*/  HFMA2.MMA R182, -RZ, RZ, 0, 1.1920928955078125e-07 ;  /* 0x00000002ffb67435 */ /* 0x000fe200000001ff */
[----:B------:R-:W-:Y:S02]  /*51a0*/  MOV R186, 0xffffffff ;  /* 0xffffffff00ba7802 */ /* 0x000fe40000000f00 */
[----:B------:R-:W-:Y:S02]  /*51b0*/  MOV R181, R183 ;  /* 0x000000b700b57202 */ /* 0x000fe40000000f00 */
[----:B------:R-:W-:Y:S02]  /*51c0*/  MOV R180, 0x51e0 ;  /* 0x000051e000b47802 */ /* 0x000fe40000000f00 */
[----:B------:R-:W-:Y:S05]  /*51d0*/  CALL.REL.NOINC `($__internal_50_$__cuda_sm70_shflsync_bfly_p) ;  /* 0x0000036000007944 */ /* 0x000fea0003c00000 */
[----:B-1----:R-:W-:Y:S01]  /*51e0*/  MOV R185, R182 ;  /* 0x000000b600b97202 */ /* 0x002fe20000000f00 */
[----:B------:R-:W-:Y:S01]  /*51f0*/  HFMA2.MMA R182, -RZ, RZ, 0, 1.1920928955078125e-07 ;  /* 0x00000002ffb67435 */ /* 0x000fe200000001ff */
[----:B------:R-:W-:-:S02]  /*5200*/  MOV R181, R184 ;  /* 0x000000b800b57202 */ /* 0x000fc40000000f00 */
[----:B------:R-:W-:Y:S02]  /*5210*/  MOV R187, 0x1f ;  /* 0x0000001f00bb7802 */ /* 0x000fe40000000f00 */
[----:B------:R-:W-:Y:S02]  /*5220*/  MOV R186, 0xffffffff ;  /* 0xffffffff00ba7802 */ /* 0x000fe40000000f00 */
[----:B------:R-:W-:Y:S02]  /*5230*/  MOV R180, 0x5250 ;  /* 0x0000525000b47802 */ /* 0x000fe40000000f00 */
[----:B------:R-:W-:Y:S05]  /*5240*/  CALL.REL.NOINC `($__internal_50_$__cuda_sm70_shflsync_bfly_p) ;  /* 0x000002f000007944 */ /* 0x000fea0003c00000 */
[----:B------:R-:W-:Y:S01]  /*5250*/  FADD.FTZ R183, R185, R183 ;  /* 0x000000b7b9b77221 */ /* 0x000fe20000010000 */
[----:B------:R-:W-:Y:S01]  /*5260*/  MOV R187, 0x1f ;  /* 0x0000001f00bb7802 */ /* 0x000fe20000000f00 */
[----:B-1----:R-:W-:Y:S01]  /*5270*/  FADD.FTZ R184, R184, R182 ;  /* 0x000000b6b8b87221 */ /* 0x002fe20000010000 */
[----:B------:R-:W-:Y:S01]  /*5280*/  HFMA2.MMA R182, -RZ, RZ, 0, 2.384185791015625e-07 ;  /* 0x00000004ffb67435 */ /* 0x000fe200000001ff */
[----:B------:R-:W-:Y:S02]  /*5290*/  MOV R186, 0xffffffff ;  /* 0xffffffff00ba7802 */ /* 0x000fe40000000f00 */
[----:B------:R-:W-:-:S02]  /*52a0*/  MOV R181, R183 ;  /* 0x000000b700b57202 */ /* 0x000fc40000000f00 */
[----:B------:R-:W-:Y:S02]  /*52b0*/  MOV R180, 0x52d0 ;  /* 0x000052d000b47802 */ /* 0x000fe40000000f00 */
[----:B------:R-:W-:Y:S05]  /*52c0*/  CALL.REL.NOINC `($__internal_50_$__cuda_sm70_shflsync_bfly_p) ;  /* 0x0000027000007944 */ /* 0x000fea0003c00000 */
[----:B-1----:R-:W-:Y:S01]  /*52d0*/  MOV R185, R182 ;  /* 0x000000b600b97202 */ /* 0x002fe20000000f00 */
[----:B------:R-:W-:Y:S01]  /*52e0*/  HFMA2.MMA R182, -RZ, RZ, 0, 2.384185791015625e-07 ;  /* 0x00000004ffb67435 */ /* 0x000fe200000001ff */
[----:B------:R-:W-:Y:S02]  /*52f0*/  MOV R181, R184 ;  /* 0x000000b800b57202 */ /* 0x000fe40000000f00 */
[----:B------:R-:W-:Y:S02]  /*5300*/  MOV R187, 0x1f ;  /* 0x0000001f00bb7802 */ /* 0x000fe40000000f00 */
[----:B------:R-:W-:Y:S02]  /*5310*/  MOV R186, 0xffffffff ;  /* 0xffffffff00ba7802 */ /* 0x000fe40000000f00 */
[----:B------:R-:W-:Y:S02]  /*5320*/  MOV R180, 0x5340 ;  /* 0x0000534000b47802 */ /* 0x000fe40000000f00 */
[----:B------:R-:W-:Y:S05]  /*5330*/  CALL.REL.NOINC `($__internal_50_$__cuda_sm70_shflsync_bfly_p) ;  /* 0x0000020000007944 */ /* 0x000fea0003c00000 */
[----:B------:R-:W-:Y:S01]  /*5340*/  FADD.FTZ R183, R185, R183 ;  /* 0x000000b7b9b77221 */ /* 0x000fe20000010000 */
[----:B------:R-:W-:Y:S01]  /*5350*/  MOV R187, 0x1f ;  /* 0x0000001f00bb7802 */ /* 0x000fe20000000f00 */
[----:B-1----:R-:W-:Y:S01]  /*5360*/  FADD.FTZ R184, R184, R182 ;  /* 0x000000b6b8b87221 */ /* 0x002fe20000010000 */
[----:B------:R-:W-:Y:S01]  /*5370*/  HFMA2.MMA R182, -RZ, RZ, 0, 4.76837158203125e-07 ;  /* 0x00000008ffb67435 */ /* 0x000fe200000001ff */
[----:B------:R-:W-:-:S02]  /*5380*/  MOV R186, 0xffffffff ;  /* 0xffffffff00ba7802 */ /* 0x000fc40000000f00 */
[----:B------:R-:W-:Y:S02]  /*5390*/  MOV R181, R183 ;  /* 0x000000b700b57202 */ /* 0x000fe40000000f00 */
[----:B------:R-:W-:Y:S02]  /*53a0*/  MOV R180, 0x53c0 ;  /* 0x000053c000b47802 */ /* 0x000fe40000000f00 */
[----:B------:R-:W-:Y:S05]  /*53b0*/  CALL.REL.NOINC `($__internal_50_$__cuda_sm70_shflsync_bfly_p) ;  /* 0x0000018000007944 */ /* 0x000fea0003c00000 */
[----:B-1----:R-:W-:Y:S01]  /*53c0*/  MOV R185, R182 ;  /* 0x000000b600b97202 */ /* 0x002fe20000000f00 */
[----:B------:R-:W-:Y:S01]  /*53d0*/  HFMA2.MMA R182, -RZ, RZ, 0, 4.76837158203125e-07 ;  /* 0x00000008ffb67435 */ /* 0x000fe200000001ff */
[----:B------:R-:W-:Y:S02]  /*53e0*/  MOV R181, R184 ;  /* 0x000000b800b57202 */ /* 0x000fe40000000f00 */
[----:B------:R-:W-:Y:S02]  /*53f0*/  MOV R187, 0x1f ;  /* 0x0000001f00bb7802 */ /* 0x000fe40000000f00 */
[----:B------:R-:W-:Y:S02]  /*5400*/  MOV R186, 0xffffffff ;  /* 0xffffffff00ba7802 */ /* 0x000fe40000000f00 */
[----:B------:R-:W-:-:S02]  /*5410*/  MOV R180, 0x5430 ;  /* 0x0000543000b47802 */ /* 0x000fc40000000f00 */
[----:B------:R-:W-:Y:S05]  /*5420*/  CALL.REL.NOINC `($__internal_50_$__cuda_sm70_shflsync_bfly_p) ;  /* 0x0000011000007944 */ /* 0x000fea0003c00000 */
[----:B------:R-:W-:Y:S01]  /*5430*/  FADD.FTZ R183, R185, R183 ;  /* 0x000000b7b9b77221 */ /* 0x000fe20000010000 */
[----:B------:R-:W-:Y:S01]  /*5440*/  MOV R187, 0x1f ;  /* 0x0000001f00bb7802 */ /* 0x000fe20000000f00 */
[----:B-1----:R-:W-:Y:S01]  /*5450*/  FADD.FTZ R184, R184, R182 ;  /* 0x000000b6b8b87221 */ /* 0x002fe20000010000 */
[----:B------:R-:W-:Y:S01]  /*5460*/  HFMA2.MMA R182, -RZ, RZ, 0, 9.5367431640625e-07 ;  /* 0x00000010ffb67435 */ /* 0x000fe200000001ff */
[----:B------:R-:W-:-:S02]  /*5470*/  MOV R186, 0xffffffff ;  /* 0xffffffff00ba7802 */ /* 0x000fc40000000f00 */
[----:B------:R-:W-:Y:S02]  /*5480*/  MOV R181, R183 ;  /* 0x000000b700b57202 */ /* 0x000fe40000000f00 */
[----:B------:R-:W-:Y:S02]  /*5490*/  MOV R180, 0x54b0 ;  /* 0x000054b000b47802 */ /* 0x000fe40000000f00 */
[----:B------:R-:W-:Y:S05]  /*54a0*/  CALL.REL.NOINC `($__internal_50_$__cuda_sm70_shflsync_bfly_p) ;  /* 0x0000009000007944 */ /* 0x000fea0003c00000 */
[----:B-1----:R-:W-:Y:S01]  /*54b0*/  MOV R185, R182 ;  /* 0x000000b600b97202 */ /* 0x002fe20000000f00 */
[----:B------:R-:W-:Y:S01]  /*54c0*/  HFMA2.MMA R182, -RZ, RZ, 0, 9.5367431640625e-07 ;  /* 0x00000010ffb67435 */ /* 0x000fe200000001ff */
[----:B------:R-:W-:Y:S02]  /*54d0*/  MOV R181, R184 ;  /* 0x000000b800b57202 */ /* 0x000fe40000000f00 */
[----:B------:R-:W-:Y:S02]  /*54e0*/  MOV R187, 0x1f ;  /* 0x0000001f00bb7802 */ /* 0x000fe40000000f00 */
[----:B------:R-:W-:Y:S02]  /*54f0*/  MOV R186, 0xffffffff ;  /* 0xffffffff00ba7802 */ /* 0x000fe40000000f00 */
[----:B------:R-:W-:-:S02]  /*5500*/  MOV R180, 0x5520 ;  /* 0x0000552000b47802 */ /* 0x000fc40000000f00 */
[----:B------:R-:W-:Y:S05]  /*5510*/  CALL.REL.NOINC `($__internal_50_$__cuda_sm70_shflsync_bfly_p) ;  /* 0x0000002000007944 */ /* 0x000fea0003c00000 */
[----:B-1----:R-:W-:Y:S01]  /*5520*/  MOV R180, R182 ;  /* 0x000000b600b47202 */ /* 0x002fe20000000f00 */
[----:B------:R-:W-:Y:S05]  /*5530*/  BRA `(.L_x_1121) ;  /* 0xffffcdc000007947 */ /* 0x000fea000383ffff */
        .weak           $__internal_50_$__cuda_sm70_shflsync_bfly_p
        .type           $__internal_50_$__cuda_sm70_shflsync_bfly_p,@function
        .size           $__internal_50_$__cuda_sm70_shflsync_bfly_p,(.L_x_2876 - $__internal_50_$__cuda_sm70_shflsync_bfly_p)
$__internal_50_$__cuda_sm70_shflsync_bfly_p:
[----:B------:R-:W-:Y:S04]  /*5540*/  WARPSYNC R186 ;  /* 0x000000ba00007348 */ /* 0x000fe80003800000 */
[----:B------:R0:W1:Y:S02]  /*5550*/  SHFL.BFLY PT, R182, R181, R182, R187 ;  /* 0x0c0000b6b5b67389 */ /* 0x00006400000e00bb */
[----:B0-----:R-:W-:-:S06]  /*5560*/  HFMA2.MMA R181, -RZ, RZ, 0, 0 ;  /* 0x00000000ffb57435 */ /* 0x001fcc00000001ff */
[----:B------:R-:W-:Y:S05]  /*5570*/  RET.REL.NODEC R180 `(_ZN10layer_norm31ln_parallel_residual_bwd_kernelINS_13Kernel_traitsIf13__nv_bfloat16fS2_fjLj1280ELj1ELj4ELj1ELj16ENS_18Kernel_traits_baseILj1280EfS2_fS2_fjLj128EEEEELb0ELb1ELb0EEEvNS_9BwdParamsE) ;  /* 0xffffaa80b4007950 */ /* 0x000fea0003c3ffff */
.L_x_1122:
        /* <DEDUP_REMOVED lines=16> */
.L_x_2876:


//--------------------- .text._ZN10layer_norm31ln_parallel_residual_bwd_kernelINS_13Kernel_traitsIf13__nv_bfloat16fS2_fjLj1280ELj1ELj4ELj1ELj16ENS_18Kernel_traits_baseILj1280EfS2_fS2_fjLj128EEEEELb0ELb1ELb1EEEvNS_9BwdParamsE --------------------------
	.section	.text._ZN10layer_norm31ln_parallel_residual_bwd_kernelINS_13Kernel_traitsIf13__nv_bfloat16fS2_fjLj1280ELj1ELj4ELj1ELj16ENS_18Kernel_traits_baseILj1280EfS2_fS2_fjLj128EEEEELb0ELb1ELb1EEEvNS_9BwdParamsE,"ax",@progbits
	.sectioninfo	@"SHI_REGISTERS=255"
	.align	128
        .global         _ZN10layer_norm31ln_parallel_residual_bwd_kernelINS_13Kernel_traitsIf13__nv_bfloat16fS2_fjLj1280ELj1ELj4ELj1ELj16ENS_18Kernel_traits_baseILj1280EfS2_fS2_fjLj128EEEEELb0ELb1ELb1EEEvNS_9BwdParamsE
        .type           _ZN10layer_norm31ln_parallel_residual_bwd_kernelINS_13Kernel_traitsIf13__nv_bfloat16fS2_fjLj1280ELj1ELj4ELj1ELj16ENS_18Kernel_traits_baseILj1280EfS2_fS2_fjLj128EEEEELb0ELb1ELb1EEEvNS_9BwdParamsE,@function
        .size           _ZN10layer_norm31ln_parallel_residual_bwd_kernelINS_13Kernel_traitsIf13__nv_bfloat16fS2_fjLj1280ELj1ELj4ELj1ELj16ENS_18Kernel_traits_baseILj1280EfS2_fS2_fjLj128EEEEELb0ELb1ELb1EEEvNS_9BwdParamsE,(.L_x_2877 - _ZN10layer_norm31ln_parallel_residual_bwd_kernelINS_13Kernel_traitsIf13__nv_bfloat16fS2_fjLj1280ELj1ELj4ELj1ELj16ENS_18Kernel_traits_baseILj1280EfS2_fS2_fjLj128EEEEELb0ELb1ELb1EEEvNS_9BwdParamsE)
        .other          _ZN10layer_norm31ln_parallel_residual_bwd_kernelINS_13Kernel_traitsIf13__nv_bfloat16fS2_fjLj1280ELj1ELj4ELj1ELj16ENS_18Kernel_traits_baseILj1280EfS2_fS2_fjLj128EEEEELb0ELb1ELb1EEEvNS_9BwdParamsE,@"STO_CUDA_ENTRY STV_DEFAULT"
_ZN10layer_norm31ln_parallel_residual_bwd_kernelINS_13Kernel_traitsIf13__nv_bfloat16fS2_fjLj1280ELj1ELj4ELj1ELj16ENS_18Kernel_traits_baseILj1280EfS2_fS2_fjLj128EEEEELb0ELb1ELb1EEEvNS_9BwdParamsE:
.text._ZN10layer_norm31ln_parallel_residual_bwd_kernelINS_13Kernel_traitsIf13__nv_bfloat16fS2_fjLj1280ELj1ELj4ELj1ELj16ENS_18Kernel_traits_baseILj1280EfS2_fS2_fjLj128EEEEELb0ELb1ELb1EEEvNS_9BwdParamsE:
        /* <DEDUP_REMOVED lines=51> */
.L_x_1124:
[----:B------:R0:W-:Y:S01]  /*0330*/  STL [R1+0x2c], RZ ;  /* 0x00002cff01007387 */ /* 0x0001e20000100800 */
[----:B------:R-:W-:-:S03]  /*0340*/  SHF.L.U32 R2, R2, 0x5, RZ ;  /* 0x0000000502027819 */ /* 0x000fc600000006ff */
[----:B------:R0:W-:Y:S01]  /*0350*/  STL [R1+0x28], RZ ;  /* 0x000028ff01007387 */ /* 0x0001e20000100800 */
[----:B------:R-:W-:-:S03]  /*0360*/  LOP3.LUT R2, R2, 0x3e0, RZ, 0xc0, !PT ;  /* 0x000003e002027812 */ /* 0x000fc600078ec0ff */
[----:B------:R0:W-:Y:S01]  /*0370*/  STL [R1+0x24], RZ ;  /* 0x000024ff01007387 */ /* 0x0001e20000100800 */
[----:B------:R-:W-:-:S03]  /*0380*/  IADD3 R2, P0, R2, c[0x0][0x1b0], RZ ;  /* 0x00006c0002027a10 */ /* 0x000fc60007f1e0ff */
[----:B------:R0:W-:Y:S01]  /*0390*/  STL [R1+0x20], RZ ;  /* 0x000020ff01007387 */ /* 0x0001e20000100800 */
[----:B------:R-:W-:-:S03]  /*03a0*/  IADD3.X R3, RZ, c[0x0][0x1b4], RZ, P0, !PT ;  /* 0x00006d00ff037a10 */ /* 0x000fc600007fe4ff */
        /* <DEDUP_REMOVED lines=10> */
[----:B------:R-:W-:Y:S01]  /*0450*/  HFMA2.MMA R211, -RZ, RZ, 0, 0 ;  /* 0x00000000ffd37435 */ /* 0x000fe200000001ff */
[----:B------:R1:W5:Y:S01]  /*0460*/  LDG.E.128 R64, [R2.64] ;  /* 0x0000000402407981 */ /* 0x000362000c1e1d00 */
[----:B------:R-:W-:Y:S01]  /*0470*/  HFMA2.MMA R205, -RZ, RZ, 0, 0 ;  /* 0x00000000ffcd7435 */ /* 0x000fe200000001ff */
        /* <DEDUP_REMOVED lines=12> */
[----:B------:R-:W-:Y:S01]  /*0540*/  MOV R206, RZ ;  /* 0x000000ff00ce7202 */ /* 0x000fe20000000f00 */
        /* <DEDUP_REMOVED lines=29> */
[----:B01----:R-:W-:-:S02]  /*0720*/  CS2R R2, SRZ ;  /* 0x0000000000027805 */ /* 0x003fc4000001ff00 */
.L_x_1130:
[----:B------:R-:W0:Y:S01]  /*0730*/  S2R R122, SR_TID.X ;  /* 0x00000000007a7919 */ /* 0x000e220000002100 */
[----:B------:R-:W-:Y:S01]  /*0740*/  IMAD R120, R0, c[0x0][0x168], RZ ;  /* 0x00005a0000787a24 */ /* 0x000fe200078e02ff */
[----:B------:R-:W-:-:S02]  /*0750*/  MOV R202, 0x4 ;  /* 0x0000000400ca7802 */ /* 0x000fc40000000f00 */
[----:B------:R-:W-:Y:S01]  /*0760*/  MOV R232, 0x20 ;  /* 0x0000002000e87802 */ /* 0x000fe20000000f00 */
[----:B------:R-:W2:Y:S01]  /*0770*/  LDL.LU R247, [R1+0x4] ;  /* 0x0000040001f77983 */ /* 0x000ea20000300800 */
[----:B------:R-:W-:Y:S01]  /*0780*/  SHF.R.S32.HI R121, RZ, 0x1f, R120 ;  /* 0x0000001fff797819 */ /* 0x000fe20000011478 */
[----:B------:R-:W-:Y:S01]  /*0790*/  IMAD.WIDE R224, R0, R202, c[0x0][0x1a0] ;  /* 0x0000680000e07625 */ /* 0x000fe200078e02ca */
[----:B------:R-:W-:Y:S01]  /*07a0*/  MOV R176, 0x10 ;  /* 0x0000001000b07802 */ /* 0x000fe20000000f00 */
[----:B------:R-:W3:Y:S01]  /*07b0*/  LDL.LU R246, [R1] ;  /* 0x0000000001f67983 */ /* 0x000ee20000300800 */
[----:B------:R-:W-:-:S03]  /*07c0*/  LEA.HI R121, R121, R120, RZ, 0x3 ;  /* 0x0000007879797211 */ /* 0x000fc600078f18ff */
[----:B------:R-:W4:Y:S04]  /*07d0*/  LDG.E R224, [R224.64] ;  /* 0x00000004e0e07981 */ /* 0x000f28000c1e1900 */
[----:B------:R-:W2:Y:S01]  /*07e0*/  LDL.LU R245, [R1+0xc] ;  /* 0x00000c0001f57983 */ /* 0x000ea20000300800 */
[----:B0-----:R-:W-:Y:S01]  /*07f0*/  LOP3.LUT R122, R122, 0x1f, RZ, 0xc0, !PT ;  /* 0x0000001f7a7a7812 */ /* 0x001fe200078ec0ff */
[----:B------:R-:W0:Y:S01]  /*0800*/  LDC.U8 R226, c[0x0][0x1f0] ;  /* 0x00007c00ffe27b82 */ /* 0x000e220000000000 */
[----:B------:R-:W-:Y:S01]  /*0810*/  IMAD.WIDE R202, R0, R202, c[0x0][0x1a8] ;  /* 0x00006a0000ca7625 */ /* 0x000fe200078e02ca */
[----:B------:R-:W2:Y:S01]  /*0820*/  LDL.LU R239, [R1+0x8] ;  /* 0x0000080001ef7983 */ /* 0x000ea20000300800 */
[----:B------:R-:W-:-:S04]  /*0830*/  LEA.HI.SX32 R183, R121, R122, 0x1d ;  /* 0x0000007a79b77211 */ /* 0x000fc800078feaff */
[C---:B------:R-:W-:Y:S01]  /*0840*/  IADD3 R165, R183.reuse, 0x80, RZ ;  /* 0x00000080b7a57810 */ /* 0x040fe20007ffe0ff */
[----:B------:R4:W2:Y:S01]  /*0850*/  LDG.E R202, [R202.64] ;  /* 0x00000004caca7981 */ /* 0x0008a2000c1e1900 */
[C---:B------:R-:W-:Y:S02]  /*0860*/  IADD3 R204, R183.reuse, 0x60, RZ ;  /* 0x00000060b7cc7810 */ /* 0x040fe40007ffe0ff */
[C---:B------:R-:W-:Y:S02]  /*0870*/  IADD3 R210, R183.reuse, 0x20, RZ ;  /* 0x00000020b7d27810 */ /* 0x040fe40007ffe0ff */
[----:B------:R-:W-:Y:S01]  /*0880*/  IADD3 R207, R183, 0x40, RZ ;  /* 0x00000040b7cf7810 */ /* 0x000fe20007ffe0ff */
[----:B------:R-:W-:-:S04]  /*0890*/  IMAD.WIDE.U32 R164, R165, R232, c[0x0][0x188] ;  /* 0x00006200a5a47625 */ /* 0x000fc800078e00e8 */
[----:B------:R-:W-:Y:S01]  /*08a0*/  IMAD.WIDE.U32 R172, R204, R176, c[0x0][0x208] ;  /* 0x00008200ccac7625 */ /* 0x000fe200078e00b0 */
[----:B------:R1:W2:Y:S03]  /*08b0*/  LDG.E.128 R160, [R164.64] ;  /* 0x00000004a4a07981 */ /* 0x0002a6000c1e1d00 */
[-C--:B------:R-:W-:Y:S02]  /*08c0*/  IMAD.WIDE.U32 R128, R183, R232.reuse, c[0x0][0x188] ;  /* 0x00006200b7807625 */ /* 0x080fe400078e00e8 */
[----:B------:R-:W3:Y:S02]  /*08d0*/  LDG.E.128 R172, [R172.64] ;  /* 0x00000004acac7981 */ /* 0x000ee4000c1e1d00 */
[-C--:B------:R-:W-:Y:S02]  /*08e0*/  IMAD.WIDE.U32 R140, R210, R232.reuse, c[0x0][0x188] ;  /* 0x00006200d28c7625 */ /* 0x080fe400078e00e8 */
[----:B------:R0:W3:Y:S02]  /*08f0*/  LDG.E.128 R120, [R128.64] ;  /* 0x0000000480787981 */ /* 0x0000e4000c1e1d00 */
[----:B------:R-:W-:-:S02]  /*0900*/  IMAD.WIDE.U32 R148, R207, R232, c[0x0][0x188] ;  /* 0x00006200cf947625 */ /* 0x000fc400078e00e8 */
[----:B-1----:R-:W3:Y:S02]  /*0910*/  LDG.E.128 R164, [R164.64+0x10] ;  /* 0x00001004a4a47981 */ /* 0x002ee4000c1e1d00 */
[----:B------:R-:W-:Y:S02]  /*0920*/  IMAD.WIDE.U32 R156, R204, R232, c[0x0][0x188] ;  /* 0x00006200cc9c7625 */ /* 0x000fe400078e00e8 */
[----:B------:R1:W3:Y:S04]  /*0930*/  LDG.E.128 R132, [R140.64] ;  /* 0x000000048c847981 */ /* 0x0002e8000c1e1d00 */
[----:B------:R1:W3:Y:S04]  /*0940*/  LDG.E.128 R144, [R148.64] ;  /* 0x0000000494907981 */ /* 0x0002e8000c1e1d00 */
[----:B------:R1:W3:Y:S04]  /*0950*/  LDG.E.128 R152, [R156.64] ;  /* 0x000000049c987981 */ /* 0x0002e8000c1e1d00 */
[----:B0-----:R-:W3:Y:S04]  /*0960*/  LDG.E.128 R128, [R128.64+0x10] ;  /* 0x0000100480807981 */ /* 0x001ee8000c1e1d00 */
[----:B-1----:R-:W3:Y:S04]  /*0970*/  LDG.E.128 R140, [R140.64+0x10] ;  /* 0x000010048c8c7981 */ /* 0x002ee8000c1e1d00 */
[----:B------:R-:W3:Y:S04]  /*0980*/  LDG.E.128 R148, [R148.64+0x10] ;  /* 0x0000100494947981 */ /* 0x000ee8000c1e1d00 */
[----:B------:R-:W3:Y:S01]  /*0990*/  LDG.E.128 R156, [R156.64+0x10] ;  /* 0x000010049c9c7981 */ /* 0x000ee2000c1e1d00 */
[----:B------:R-:W-:-:S02]  /*09a0*/  ISETP.NE.AND P1, PT, R226, RZ, PT ;  /* 0x000000ffe200720c */ /* 0x000fc40003f25270 */
[C---:B------:R-:W-:Y:S01]  /*09b0*/  IADD3 R223, R183.reuse, 0x80, RZ ;  /* 0x00000080b7df7810 */ /* 0x040fe20007ffe0ff */
[----:B------:R-:W-:-:S04]  /*09c0*/  IMAD.WIDE.U32 R124, R183, R176, c[0x0][0x208] ;  /* 0x00008200b77c7625 */ /* 0x000fc800078e00b0 */
[-C--:B------:R-:W-:Y:S02]  /*09d0*/  IMAD.WIDE.U32 R136, R210, R176.reuse, c[0x0][0x208] ;  /* 0x00008200d2887625 */ /* 0x080fe400078e00b0 */
[----:B------:R-:W3:Y:S02]  /*09e0*/  LDG.E.128 R124, [R124.64] ;  /* 0x000000047c7c7981 */ /* 0x000ee4000c1e1d00 */
[-C--:B------:R-:W-:Y:S02]  /*09f0*/  IMAD.WIDE.U32 R168, R207, R176.reuse, c[0x0][0x208] ;  /* 0x00008200cfa87625 */ /* 0x080fe400078e00b0 */
[----:B------:R-:W3:Y:S02]  /*0a00*/  LDG.E.128 R136, [R136.64] ;  /* 0x0000000488887981 */ /* 0x000ee4000c1e1d00 */
[----:B------:R-:W-:Y:S02]  /*0a10*/  IMAD.WIDE.U32 R176, R223, R176, c[0x0][0x208] ;  /* 0x00008200dfb07625 */ /* 0x000fe400078e00b0 */
[----:B------:R-:W3:Y:S04]  /*0a20*/  LDG.E.128 R168, [R168.64] ;  /* 0x00000004a8a87981 */ /* 0x000ee8000c1e1d00 */
[----:B------:R-:W3:Y:S01]  /*0a30*/  LDG.E.128 R176, [R176.64] ;  /* 0x00000004b0b07981 */ /* 0x000ee2000c1e1d00 */
[----:B----4-:R-:W-:-:S05]  /*0a40*/  FSEL R203, R224, RZ, !P1 ;  /* 0x000000ffe0cb7208 */ /* 0x010fca0004800000 */
[C---:B--2---:R-:W-:Y:S02]  /*0a50*/  FADD.FTZ R240, -R203.reuse, R160 ;  /* 0x000000a0cbf07221 */ /* 0x044fe40000010100 */
[C---:B------:R-:W-:Y:S02]  /*0a60*/  FADD.FTZ R161, -R203.reuse, R161 ;  /* 0x000000a1cba17221 */ /* 0x040fe40000010100 */
[C---:B------:R-:W-:Y:S02]  /*0a70*/  FADD.FTZ R162, -R203.reuse, R162 ;  /* 0x000000a2cba27221 */ /* 0x040fe40000010100 */
[C---:B------:R-:W-:Y:S02]  /*0a80*/  FADD.FTZ R163, -R203.reuse, R163 ;  /* 0x000000a3cba37221 */ /* 0x040fe40000010100 */
[C---:B---3--:R-:W-:Y:S02]  /*0a90*/  FADD.FTZ R224, -R203.reuse, R120 ;  /* 0x00000078cbe07221 */ /* 0x048fe40000010100 */
[----:B------:R-:W-:-:S02]  /*0aa0*/  FADD.FTZ R225, -R203, R121 ;  /* 0x00000079cbe17221 */ /* 0x000fc40000010100 */
[C---:B------:R-:W-:Y:S01]  /*0ab0*/  FADD.FTZ R243, -R203.reuse, R167 ;  /* 0x000000a7cbf37221 */ /* 0x040fe20000010100 */
[----:B------:R-:W-:Y:S01]  /*0ac0*/  PRMT R167, RZ, 0x5410, R174 ;  /* 0x00005410ffa77816 */ /* 0x000fe200000000ae */
[C---:B------:R-:W-:Y:S01]  /*0ad0*/  FADD.FTZ R226, -R203.reuse, R122 ;  /* 0x0000007acbe27221 */ /* 0x040fe20000010100 */
[----:B------:R-:W-:Y:S01]  /*0ae0*/  PRMT R174, RZ, 0x7610, R174 ;  /* 0x00007610ffae7816 */ /* 0x000fe200000000ae */
        /* <DEDUP_REMOVED lines=31> */
[----:B------:R-:W-:Y:S01]  /*0ce0*/  FADD.FTZ R244, -R203, R166 ;  /* 0x000000a6cbf47221 */ /* 0x000fe20000010100 */
[----:B------:R-:W-:Y:S01]  /*0cf0*/  PRMT R203, RZ, 0x5410, R175 ;  /* 0x00005410ffcb7816 */ /* 0x000fe200000000af */
[----:B------:R-:W-:Y:S02]  /*0d00*/  FADD.FTZ R247, R167, R247 ;  /* 0x000000f7a7f77221 */ /* 0x000fe40000010000 */
[----:B------:R-:W-:-:S02]  /*0d10*/  FADD.FTZ R246, R174, R246 ;  /* 0x000000f6aef67221 */ /* 0x000fc40000010000 */
[----:B------:R-:W-:Y:S01]  /*0d20*/  FADD.FTZ R245, R203, R245 ;  /* 0x000000f5cbf57221 */ /* 0x000fe20000010000 */
[----:B------:R0:W-:Y:S04]  /*0d30*/  STL [R1+0x4], R247 ;  /* 0x000004f701007387 */ /* 0x0001e80000100800 */
[----:B------:R-:W-:Y:S04]  /*0d40*/  STL [R1], R246 ;  /* 0x000000f601007387 */ /* 0x000fe80000100800 */
[----:B------:R1:W-:Y:S04]  /*0d50*/  STL [R1+0xc], R245 ;  /* 0x00000cf501007387 */ /* 0x0003e80000100800 */
[----:B0-----:R-:W2:Y:S04]  /*0d60*/  LDL.LU R247, [R1+0x14] ;  /* 0x0000140001f77983 */ /* 0x001ea80000300800 */
[----:B-1----:R-:W3:Y:S01]  /*0d70*/  LDL.LU R245, [R1+0x10] ;  /* 0x0000100001f57983 */ /* 0x002ee20000300800 */
[----:B------:R-:W-:-:S02]  /*0d80*/  PRMT R175, RZ, 0x7610, R175 ;  /* 0x00007610ffaf7816 */ /* 0x000fc400000000af */
[--C-:B------:R-:W-:Y:S01]  /*0d90*/  PRMT R233, RZ, 0x5410, R176.reuse ;  /* 0x00005410ffe97816 */ /* 0x100fe200000000b0 */
[----:B------:R-:W-:Y:S01]  /*0da0*/  FMUL.FTZ R159, R202, R159 ;  /* 0x0000009fca9f7220 */ /* 0x000fe20000410000 */
[----:B------:R-:W-:Y:S01]  /*0db0*/  PRMT R176, RZ, 0x7610, R176 ;  /* 0x00007610ffb07816 */ /* 0x000fe200000000b0 */
[----:B------:R-:W-:Y:S01]  /*0dc0*/  FADD.FTZ R239, R175, R239 ;  /* 0x000000efafef7221 */ /* 0x000fe20000010000 */
[----:B------:R-:W4:Y:S01]  /*0dd0*/  LDL.LU R246, [R1+0x1c] ;  /* 0x00001c0001f67983 */ /* 0x000f220000300800 */
[----:B------:R-:W-:-:S03]  /*0de0*/  FFMA.FTZ R200, R159, R175, R200 ;  /* 0x000000af9fc87223 */ /* 0x000fc600000100c8 */
[----:B------:R0:W-:Y:S02]  /*0df0*/  STL [R1+0x8], R239 ;  /* 0x000008ef01007387 */ /* 0x0001e40000100800 */
[----:B0----5:R-:W-:Y:S02]  /*0e00*/  FMUL.FTZ R239, R39, R175 ;  /* 0x000000af27ef7220 */ /* 0x021fe40000410000 */
[----:B------:R-:W-:Y:S02]  /*0e10*/  FMUL.FTZ R175, R202, R240 ;  /* 0x000000f0caaf7220 */ /* 0x000fe40000410000 */
[----:B------:R-:W4:Y:S01]  /*0e20*/  LDL.LU R240, [R1+0x18] ;  /* 0x0000180001f07983 */ /* 0x000f220000300800 */
[----:B--2---:R-:W-:Y:S02]  /*0e30*/  FADD.FTZ R247, R233, R247 ;  /* 0x000000f7e9f77221 */ /* 0x004fe40000010000 */
[----:B---3--:R-:W-:-:S03]  /*0e40*/  FADD.FTZ R245, R176, R245 ;  /* 0x000000f5b0f57221 */ /* 0x008fc60000010000 */
[----:B------:R-:W-:Y:S04]  /*0e50*/  STL [R1+0x14], R247 ;  /* 0x000014f701007387 */ /* 0x000fe80000100800 */
[----:B------:R0:W-:Y:S04]  /*0e60*/  STL [R1+0x10], R245 ;  /* 0x000010f501007387 */ /* 0x0001e80000100800 */
[----:B0-----:R-:W2:Y:S01]  /*0e70*/  LDL.LU R245, [R1+0x24] ;  /* 0x0000240001f57983 */ /* 0x001ea20000300800 */
[--C-:B------:R-:W-:Y:S02]  /*0e80*/  PRMT R234, RZ, 0x5410, R177.reuse ;  /* 0x00005410ffea7816 */ /* 0x100fe400000000b1 */
[----:B------:R-:W-:-:S03]  /*0e90*/  PRMT R177, RZ, 0x7610, R177 ;  /* 0x00007610ffb17816 */ /* 0x000fc600000000b1 */
[----:B----4-:R-:W-:Y:S01]  /*0ea0*/  FADD.FTZ R246, R234, R246 ;  /* 0x000000f6eaf67221 */ /* 0x010fe20000010000 */
[----:B------:R-:W-:Y:S01]  /*0eb0*/  PRMT R235, RZ, 0x5410, R178 ;  /* 0x00005410ffeb7816 */ /* 0x000fe200000000b2 */
[----:B------:R-:W-:-:S03]  /*0ec0*/  FADD.FTZ R240, R177, R240 ;  /* 0x000000f0b1f07221 */ /* 0x000fc60000010000 */
[----:B------:R0:W-:Y:S04]  /*0ed0*/  STL [R1+0x1c], R246 ;  /* 0x00001cf601007387 */ /* 0x0001e80000100800 */
[----:B------:R-:W3:Y:S04]  /*0ee0*/  LDL.LU R247, [R1+0x20] ;  /* 0x0000200001f77983 */ /* 0x000ee80000300800 */
[----:B------:R-:W-:Y:S04]  /*0ef0*/  STL [R1+0x18], R240 ;  /* 0x000018f001007387 */ /* 0x000fe80000100800 */
[----:B0-----:R-:W4:Y:S01]  /*0f00*/  LDL.LU R246, [R1+0x2c] ;  /* 0x00002c0001f67983 */ /* 0x001f220000300800 */
[----:B------:R-:W-:-:S04]  /*0f10*/  ISETP.NE.U32.AND P0, PT, RZ, c[0x0][0x218], PT ;  /* 0x00008600ff007a0c */ /* 0x000fc80003f05070 */
[----:B------:R-:W-:-:S13]  /*0f20*/  ISETP.NE.AND.EX P0, PT, RZ, c[0x0][0x21c], PT, P0 ;  /* 0x00008700ff007a0c */ /* 0x000fda0003f05300 */
[----:B------:R-:W-:-:S05]  /*0f30*/  @P0 IMAD.WIDE.U32 R120, R183, R232, c[0x0][0x218] ;  /* 0x00008600b7780625 */ /* 0x000fca00078e00e8 */
[----:B------:R0:W5:Y:S04]  /*0f40*/  @P0 LDG.E.128 R68, [R120.64] ;  /* 0x0000000478440981 */ /* 0x000168000c1e1d00 */
[----:B------:R0:W5:Y:S01]  /*0f50*/  @P0 LDG.E.128 R72, [R120.64+0x10] ;  /* 0x0000100478480981 */ /* 0x000162000c1e1d00 */
[----:B------:R-:W-:Y:S01]  /*0f60*/  PRMT R227, RZ, 0x5410, R124 ;  /* 0x00005410ffe37816 */ /* 0x000fe2000000007c */
[----:B0-----:R-:W-:-:S05]  /*0f70*/  @P0 IMAD.WIDE.U32 R120, R232, R207, c[0x0][0x218] ;  /* 0x00008600e8780625 */ /* 0x001fca00078e00cf */
[----:B------:R0:W5:Y:S04]  /*0f80*/  @P0 LDG.E.128 R84, [R120.64] ;  /* 0x0000000478540981 */ /* 0x000168000c1e1d00 */
[----:B------:R0:W5:Y:S01]  /*0f90*/  @P0 LDG.E.128 R88, [R120.64+0x10] ;  /* 0x0000100478580981 */ /* 0x000162000c1e1d00 */
[C---:B------:R-:W-:Y:S01]  /*0fa0*/  FMUL.FTZ R224, R202.reuse, R224 ;  /* 0x000000e0cae07220 */ /* 0x040fe20000410000 */
[----:B------:R-:W-:Y:S01]  /*0fb0*/  PRMT R229, RZ, 0x7610, R124 ;  /* 0x00007610ffe57816 */ /* 0x000fe2000000007c */
[----:B------:R-:W-:Y:S02]  /*0fc0*/  FMUL.FTZ R225, R202, R225 ;  /* 0x000000e1cae17220 */ /* 0x000fe40000410000 */
[----:B0-----:R-:W-:-:S05]  /*0fd0*/  @P0 IMAD.WIDE.U32 R120, R223, R232, c[0x0][0x218] ;  /* 0x00008600df780625 */ /* 0x001fca00078e00e8 */
[----:B------:R0:W5:Y:S01]  /*0fe0*/  @P0 LDG.E.128 R100, [R120.64] ;  /* 0x0000000478640981 */ /* 0x000162000c1e1d00 */
[----:B------:R-:W-:-:S03]  /*0ff0*/  FADD.FTZ R184, R227, R184 ;  /* 0x000000b8e3b87221 */ /* 0x000fc60000010000 */
[----:B------:R0:W5:Y:S01]  /*1000*/  @P0 LDG.E.128 R104, [R120.64+0x10] ;  /* 0x0000100478680981 */ /* 0x000162000c1e1d00 */
[-C--:B------:R-:W-:Y:S02]  /*1010*/  FFMA.FTZ R26, R224, R227.reuse, R26 ;  /* 0x000000e3e01a7223 */ /* 0x080fe4000001001a */
[C---:B------:R-:W-:Y:S02]  /*1020*/  FMUL.FTZ R144, R202.reuse, R144 ;  /* 0x00000090ca907220 */ /* 0x040fe40000410000 */
[----:B------:R-:W-:Y:S02]  /*1030*/  FMUL.FTZ R146, R202, R146 ;  /* 0x00000092ca927220 */ /* 0x000fe40000410000 */
[----:B------:R-:W-:Y:S01]  /*1040*/  FMUL.FTZ R227, R64, R227 ;  /* 0x000000e340e37220 */ /* 0x000fe20000410000 */
[----:B0-----:R-:W-:Y:S02]  /*1050*/  PRMT R120, RZ, 0x5410, R168 ;  /* 0x00005410ff787816 */ /* 0x001fe400000000a8 */
[----:B------:R-:W-:Y:S01]  /*1060*/  PRMT R121, RZ, 0x5410, R169 ;  /* 0x00005410ff797816 */ /* 0x000fe200000000a9 */
[----:B------:R-:W-:Y:S01]  /*1070*/  FMUL.FTZ R226, R202, R226 ;  /* 0x000000e2cae27220 */ /* 0x000fe20000410000 */
[----:B------:R-:W-:Y:S01]  /*1080*/  PRMT R124, RZ, 0x5410, R125 ;  /* 0x00005410ff7c7816 */ /* 0x000fe2000000007d */
        /* <DEDUP_REMOVED lines=9> */
[----:B------:R-:W-:Y:S02]  /*1120*/  FADD.FTZ R121, RZ, R227 ;  /* 0x000000e3ff797221 */ /* 0x000fe40000010000 */
[----:B------:R-:W-:Y:S01]  /*1130*/  FFMA.FTZ R120, R224, R227, RZ ;  /* 0x000000e3e0787223 */ /* 0x000fe200000100ff */
        /* <DEDUP_REMOVED lines=9> */
[----:B--2---:R-:W-:-:S05]  /*11d0*/  FADD.FTZ R245, R235, R245 ;  /* 0x000000f5ebf57221 */ /* 0x004fca0000010000 */
[----:B------:R0:W-:Y:S04]  /*11e0*/  STL [R1+0x24], R245 ;  /* 0x000024f501007387 */ /* 0x0001e80000100800 */
[----:B0-----:R-:W2:Y:S01]  /*11f0*/  LDL.LU R245, [R1+0x28] ;  /* 0x0000280001f57983 */ /* 0x001ea20000300800 */
[----:B------:R-:W-:Y:S02]  /*1200*/  FMUL.FTZ R128, R202, R128 ;  /* 0x00000080ca807220 */ /* 0x000fe40000410000 */
[-C--:B------:R-:W-:Y:S02]  /*1210*/  FFMA.FTZ R188, R228, R230.reuse, R188 ;  /* 0x000000e6e4bc7223 */ /* 0x080fe400000100bc */
[----:B------:R-:W-:Y:S02]  /*1220*/  FMUL.FTZ R230, R67, R230 ;  /* 0x000000e643e67220 */ /* 0x000fe40000410000 */
[----:B------:R-:W-:-:S02]  /*1230*/  FADD.FTZ R121, R121, R124 ;  /* 0x0000007c79797221 */ /* 0x000fc40000010000 */
[----:B------:R-:W-:Y:S01]  /*1240*/  FFMA.FTZ R120, R226, R124, R120 ;  /* 0x0000007ce2787223 */ /* 0x000fe20000010078 */
[----:B------:R-:W-:Y:S01]  /*1250*/  PRMT R231, RZ, 0x7610, R126 ;  /* 0x00007610ffe77816 */ /* 0x000fe2000000007e */
[----:B------:R-:W-:Y:S01]  /*1260*/  @P0 IMAD.WIDE.U32 R122, R232, R210, c[0x0][0x218] ;  /* 0x00008600e87a0625 */ /* 0x000fe200078e00d2 */
[----:B------:R-:W-:-:S03]  /*1270*/  PRMT R126, RZ, 0x5410, R127 ;  /* 0x00005410ff7e7816 */ /* 0x000fc6000000007f */
[----:B------:R-:W-:Y:S01]  /*1280*/  FADD.FTZ R189, R125, R189 ;  /* 0x000000bd7dbd7221 */ /* 0x000fe20000010000 */
[----:B------:R0:W5:Y:S01]  /*1290*/  @P0 LDG.E.128 R76, [R122.64] ;  /* 0x000000047a4c0981 */ /* 0x000162000c1e1d00 */
[----:B------:R-:W-:Y:S02]  /*12a0*/  FMUL.FTZ R129, R202, R129 ;  /* 0x00000081ca817220 */ /* 0x000fe40000410000 */
[-C--:B------:R-:W-:Y:S01]  /*12b0*/  FFMA.FTZ R190, R128, R125.reuse, R190 ;  /* 0x0000007d80be7223 */ /* 0x080fe200000100be */
[----:B------:R0:W5:Y:S01]  /*12c0*/  @P0 LDG.E.128 R80, [R122.64+0x10] ;  /* 0x000010047a500981 */ /* 0x000162000c1e1d00 */
[----:B------:R-:W-:Y:S02]  /*12d0*/  FMUL.FTZ R125, R60, R125 ;  /* 0x0000007d3c7d7220 */ /* 0x000fe40000410000 */
[----:B------:R-:W-:Y:S02]  /*12e0*/  FADD.FTZ R121, R121, R230 ;  /* 0x000000e679797221 */ /* 0x000fe40000010000 */
[----:B------:R-:W-:-:S02]  /*12f0*/  FFMA.FTZ R120, R228, R230, R120 ;  /* 0x000000e6e4787223 */ /* 0x000fc40000010078 */
[----:B------:R-:W-:Y:S02]  /*1300*/  FADD.FTZ R191, R231, R191 ;  /* 0x000000bfe7bf7221 */ /* 0x000fe40000010000 */
[----:B------:R-:W-:Y:S02]  /*1310*/  FMUL.FTZ R130, R202, R130 ;  /* 0x00000082ca827220 */ /* 0x000fe40000410000 */
[----:B------:R-:W-:Y:S02]  /*1320*/  FFMA.FTZ R192, R129, R231, R192 ;  /* 0x000000e781c07223 */ /* 0x000fe400000100c0 */
[----:B0-----:R-:W-:Y:S01]  /*1330*/  @P0 IMAD.WIDE.U32 R122, R232, R204, c[0x0][0x218] ;  /* 0x00008600e87a0625 */ /* 0x001fe200078e00cc */
[----:B------:R-:W-:-:S03]  /*1340*/  PRMT R127, RZ, 0x7610, R127 ;  /* 0x00007610ff7f7816 */ /* 0x000fc6000000007f */
[----:B------:R-:W-:Y:S01]  /*1350*/  FMUL.FTZ R231, R61, R231 ;  /* 0x000000e73de77220 */ /* 0x000fe20000410000 */
[----:B------:R0:W5:Y:S01]  /*1360*/  @P0 LDG.E.128 R92, [R122.64] ;  /* 0x000000047a5c0981 */ /* 0x000162000c1e1d00 */
[----:B------:R-:W-:Y:S02]  /*1370*/  FADD.FTZ R121, R121, R125 ;  /* 0x0000007d79797221 */ /* 0x000fe40000010000 */
[----:B------:R-:W-:Y:S01]  /*1380*/  FFMA.FTZ R120, R128, R125, R120 ;  /* 0x0000007d80787223 */ /* 0x000fe20000010078 */
[----:B------:R0:W5:Y:S01]  /*1390*/  @P0 LDG.E.128 R96, [R122.64+0x10] ;  /* 0x000010047a600981 */ /* 0x000162000c1e1d00 */
[----:B------:R-:W-:Y:S02]  /*13a0*/  FADD.FTZ R205, R126, R205 ;  /* 0x000000cd7ecd7221 */ /* 0x000fe40000010000 */
[----:B------:R-:W-:Y:S02]  /*13b0*/  FMUL.FTZ R131, R202, R131 ;  /* 0x00000083ca837220 */ /* 0x000fe40000410000 */
[----:B------:R-:W-:-:S02]  /*13c0*/  FFMA.FTZ R193, R130, R126, R193 ;  /* 0x0000007e82c17223 */ /* 0x000fc400000100c1 */
[----:B------:R-:W-:Y:S02]  /*13d0*/  FMUL.FTZ R126, R62, R126 ;  /* 0x0000007e3e7e7220 */ /* 0x000fe40000410000 */
[----:B------:R-:W-:Y:S02]  /*13e0*/  FADD.FTZ R121, R121, R231 ;  /* 0x000000e779797221 */ /* 0x000fe40000010000 */
[----:B------:R-:W-:Y:S01]  /*13f0*/  FFMA.FTZ R120, R129, R231, R120 ;  /* 0x000000e781787223 */ /* 0x000fe20000010078 */
[----:B0-----:R-:W-:Y:S01]  /*1400*/  PRMT R122, RZ, 0x5410, R136 ;  /* 0x00005410ff7a7816 */ /* 0x001fe20000000088 */
[----:B------:R-:W-:Y:S02]  /*1410*/  FADD.FTZ R201, R127, R201 ;  /* 0x000000c97fc97221 */ /* 0x000fe40000010000 */
[----:B------:R-:W-:Y:S02]  /*1420*/  FFMA.FTZ R24, R131, R127, R24 ;  /* 0x0000007f83187223 */ /* 0x000fe40000010018 */
[----:B------:R-:W-:-:S02]  /*1430*/  FMUL.FTZ R132, R202, R132 ;  /* 0x00000084ca847220 */ /* 0x000fc40000410000 */
[----:B------:R-:W-:Y:S02]  /*1440*/  FMUL.FTZ R127, R63, R127 ;  /* 0x0000007f3f7f7220 */ /* 0x000fe40000410000 */
[----:B------:R-:W-:Y:S02]  /*1450*/  FADD.FTZ R121, R121, R126 ;  /* 0x0000007e79797221 */ /* 0x000fe40000010000 */
[----:B------:R-:W-:Y:S01]  /*1460*/  FFMA.FTZ R120, R130, R126, R120 ;  /* 0x0000007e82787223 */ /* 0x000fe20000010078 */
[----:B------:R-:W-:Y:S01]  /*1470*/  PRMT R136, RZ, 0x7610, R136 ;  /* 0x00007610ff887816 */ /* 0x000fe20000000088 */
[----:B------:R-:W-:Y:S02]  /*1480*/  FMUL.FTZ R133, R202, R133 ;  /* 0x00000085ca857220 */ /* 0x000fe40000410000 */
[----:B------:R-:W-:Y:S02]  /*1490*/  FADD.FTZ R208, R122, R208 ;  /* 0x000000d07ad07221 */ /* 0x000fe40000010000 */
[----:B------:R-:W-:-:S02]  /*14a0*/  FFMA.FTZ R22, R132, R122, R22 ;  /* 0x0000007a84167223 */ /* 0x000fc40000010016 */
        /* <DEDUP_REMOVED lines=49> */
[----:B------:R-:W-:Y:S01]  /*17c0*/  FFMA.FTZ R120, R142, R138, R120 ;  /* 0x0000008a8e787223 */ /* 0x000fe20000010078 */
[----:B------:R-:W-:Y:S01]  /*17d0*/  PRMT R168, RZ, 0x7610, R168 ;  /* 0x00007610ffa87816 */ /* 0x000fe200000000a8 */
[----:B------:R-:W-:Y:S02]  /*17e0*/  FMUL.FTZ R145, R202, R145 ;  /* 0x00000091ca917220 */ /* 0x000fe40000410000 */
        /* <DEDUP_REMOVED lines=13> */
[----:B------:R-:W-:Y:S02]  /*18c0*/  FMUL.FTZ R148, R202, R148 ;  /* 0x00000094ca947220 */ /* 0x000fe40000410000 */
[-C--:B------:R-:W-:Y:S02]  /*18d0*/  FFMA.FTZ R198, R147, R169.reuse, R198 ;  /* 0x000000a993c67223 */ /* 0x080fe400000100c6 */
        /* <DEDUP_REMOVED lines=32> */
[----:B------:R-:W-:Y:S02]  /*1ae0*/  FMUL.FTZ R153, R202, R153 ;  /* 0x00000099ca997220 */ /* 0x000fe40000410000 */
        /* <DEDUP_REMOVED lines=22> */
[----:B------:R-:W-:Y:S02]  /*1c50*/  FMUL.FTZ R173, R43, R173 ;  /* 0x000000ad2bad7220 */ /* 0x000fe40000410000 */
[----:B------:R-:W-:-:S02]  /*1c60*/  FADD.FTZ R121, R121, R166 ;  /* 0x000000a679797221 */ /* 0x000fc40000010000 */
[----:B------:R-:W-:Y:S02]  /*1c70*/  FFMA.FTZ R120, R154, R166, R120 ;  /* 0x000000a69a787223 */ /* 0x000fe40000010078 */
[----:B------:R-:W-:Y:S02]  /*1c80*/  FFMA.FTZ R11, R156, R167, R11 ;  /* 0x000000a79c0b7223 */ /* 0x000fe4000001000b */
[----:B------:R-:W-:Y:S02]  /*1c90*/  FMUL.FTZ R157, R202, R157 ;  /* 0x0000009dca9d7220 */ /* 0x000fe40000410000 */
[----:B------:R-:W-:Y:S02]  /*1ca0*/  FMUL.FTZ R167, R36, R167 ;  /* 0x000000a724a77220 */ /* 0x000fe40000410000 */
[----:B------:R-:W-:Y:S02]  /*1cb0*/  FADD.FTZ R121, R121, R173 ;  /* 0x000000ad79797221 */ /* 0x000fe40000010000 */
[----:B------:R-:W-:-:S02]  /*1cc0*/  FFMA.FTZ R120, R155, R173, R120 ;  /* 0x000000ad9b787223 */ /* 0x000fc40000010078 */
[----:B------:R-:W-:Y:S02]  /*1cd0*/  FFMA.FTZ R8, R157, R174, R8 ;  /* 0x000000ae9d087223 */ /* 0x000fe40000010008 */
[----:B------:R-:W-:Y:S02]  /*1ce0*/  FMUL.FTZ R158, R202, R158 ;  /* 0x0000009eca9e7220 */ /* 0x000fe40000410000 */
[----:B------:R-:W-:Y:S02]  /*1cf0*/  FMUL.FTZ R174, R37, R174 ;  /* 0x000000ae25ae7220 */ /* 0x000fe40000410000 */
[----:B------:R-:W-:Y:S02]  /*1d00*/  FADD.FTZ R121, R121, R167 ;  /* 0x000000a779797221 */ /* 0x000fe40000010000 */
[----:B------:R-:W-:Y:S02]  /*1d10*/  FFMA.FTZ R120, R156, R167, R120 ;  /* 0x000000a79c787223 */ /* 0x000fe40000010078 */
[----:B------:R-:W-:-:S02]  /*1d20*/  FFMA.FTZ R9, R158, R203, R9 ;  /* 0x000000cb9e097223 */ /* 0x000fc40000010009 */
[----:B------:R-:W-:Y:S02]  /*1d30*/  FMUL.FTZ R203, R38, R203 ;  /* 0x000000cb26cb7220 */ /* 0x000fe40000410000 */
[----:B------:R-:W-:Y:S02]  /*1d40*/  FADD.FTZ R121, R121, R174 ;  /* 0x000000ae79797221 */ /* 0x000fe40000010000 */
[----:B------:R-:W-:Y:S02]  /*1d50*/  FFMA.FTZ R120, R157, R174, R120 ;  /* 0x000000ae9d787223 */ /* 0x000fe40000010078 */
[----:B------:R-:W-:Y:S02]  /*1d60*/  FADD.FTZ R121, R121, R203 ;  /* 0x000000cb79797221 */ /* 0x000fe40000010000 */
[----:B------:R-:W-:Y:S02]  /*1d70*/  FFMA.FTZ R120, R158, R203, R120 ;  /* 0x000000cb9e787223 */ /* 0x000fe40000010078 */
[----:B------:R-:W-:-:S02]  /*1d80*/  FMUL.FTZ R161, R202, R161 ;  /* 0x000000a1caa17220 */ /* 0x000fc40000410000 */
[-C--:B------:R-:W-:Y:S02]  /*1d90*/  FFMA.FTZ R7, R175, R233.reuse, R7 ;  /* 0x000000e9af077223 */ /* 0x080fe40000010007 */
[----:B------:R-:W-:Y:S02]  /*1da0*/  FMUL.FTZ R233, R32, R233 ;  /* 0x000000e920e97220 */ /* 0x000fe40000410000 */
[----:B------:R-:W-:Y:S02]  /*1db0*/  FADD.FTZ R121, R121, R239 ;  /* 0x000000ef79797221 */ /* 0x000fe40000010000 */
[----:B------:R-:W-:Y:S02]  /*1dc0*/  FFMA.FTZ R120, R159, R239, R120 ;  /* 0x000000ef9f787223 */ /* 0x000fe40000010078 */
[----:B------:R-:W-:Y:S02]  /*1dd0*/  FMUL.FTZ R162, R202, R162 ;  /* 0x000000a2caa27220 */ /* 0x000fe40000410000 */
[----:B------:R-:W-:-:S02]  /*1de0*/  FFMA.FTZ R180, R161, R176, R180 ;  /* 0x000000b0a1b47223 */ /* 0x000fc400000100b4 */
[----:B------:R-:W-:Y:S02]  /*1df0*/  FMUL.FTZ R176, R33, R176 ;  /* 0x000000b021b07220 */ /* 0x000fe40000410000 */
[----:B------:R-:W-:Y:S02]  /*1e00*/  FADD.FTZ R121, R121, R233 ;  /* 0x000000e979797221 */ /* 0x000fe40000010000 */
[----:B------:R-:W-:Y:S02]  /*1e10*/  FFMA.FTZ R120, R175, R233, R120 ;  /* 0x000000e9af787223 */ /* 0x000fe40000010078 */
[----:B------:R-:W-:Y:S02]  /*1e20*/  FMUL.FTZ R163, R202, R163 ;  /* 0x000000a3caa37220 */ /* 0x000fe40000410000 */
[-C--:B------:R-:W-:Y:S02]  /*1e30*/  FFMA.FTZ R6, R162, R234.reuse, R6 ;  /* 0x000000eaa2067223 */ /* 0x080fe40000010006 */
[----:B------:R-:W-:-:S02]  /*1e40*/  FMUL.FTZ R234, R34, R234 ;  /* 0x000000ea22ea7220 */ /* 0x000fc40000410000 */
[----:B------:R-:W-:Y:S02]  /*1e50*/  FADD.FTZ R121, R121, R176 ;  /* 0x000000b079797221 */ /* 0x000fe40000010000 */
[----:B------:R-:W-:Y:S02]  /*1e60*/  FFMA.FTZ R120, R161, R176, R120 ;  /* 0x000000b0a1787223 */ /* 0x000fe40000010078 */
[-C--:B------:R-:W-:Y:S02]  /*1e70*/  FFMA.FTZ R4, R163, R177.reuse, R4 ;  /* 0x000000b1a3047223 */ /* 0x080fe40000010004 */
[----:B------:R-:W-:Y:S02]  /*1e80*/  FMUL.FTZ R240, R35, R177 ;  /* 0x000000b123f07220 */ /* 0x000fe40000410000 */
[----:B------:R-:W-:Y:S02]  /*1e90*/  FMUL.FTZ R177, R202, R241 ;  /* 0x000000f1cab17220 */ /* 0x000fe40000410000 */
[----:B------:R-:W-:-:S02]  /*1ea0*/  FADD.FTZ R121, R121, R234 ;  /* 0x000000ea79797221 */ /* 0x000fc40000010000 */
[----:B------:R-:W-:Y:S01]  /*1eb0*/  FFMA.FTZ R120, R162, R234, R120 ;  /* 0x000000eaa2787223 */ /* 0x000fe20000010078 */
[----:B------:R-:W-:Y:S01]  /*1ec0*/  PRMT R178, RZ, 0x7610, R178 ;  /* 0x00007610ffb27816 */ /* 0x000fe200000000b2 */
[-C--:B------:R-:W-:Y:S02]  /*1ed0*/  FFMA.FTZ R5, R177, R235.reuse, R5 ;  /* 0x000000ebb1057223 */ /* 0x080fe40000010005 */
[----:B------:R-:W-:Y:S02]  /*1ee0*/  FMUL.FTZ R241, R28, R235 ;  /* 0x000000eb1cf17220 */ /* 0x000fe40000410000 */
[----:B------:R-:W-:Y:S02]  /*1ef0*/  FMUL.FTZ R235, R202, R242 ;  /* 0x000000f2caeb7220 */ /* 0x000fe40000410000 */
[----:B------:R-:W-:Y:S02]  /*1f00*/  FADD.FTZ R121, R121, R240 ;  /* 0x000000f079797221 */ /* 0x000fe40000010000 */
[----:B------:R-:W-:Y:S01]  /*1f10*/  FFMA.FTZ R120, R163, R240, R120 ;  /* 0x000000f0a3787223 */ /* 0x000fe20000010078 */
[----:B------:R-:W-:Y:S01]  /*1f20*/  PRMT R236, RZ, 0x5410, R179 ;  /* 0x00005410ffec7816 */ /* 0x000fe200000000b3 */
[----:B---3--:R-:W-:-:S02]  /*1f30*/  FADD.FTZ R247, R178, R247 ;  /* 0x000000f7b2f77221 */ /* 0x008fc40000010000 */
[----:B------:R-:W-:Y:S02]  /*1f40*/  FFMA.FTZ R2, R235, R178, R2 ;  /* 0x000000b2eb027223 */ /* 0x000fe40000010002 */
[----:B------:R-:W-:Y:S01]  /*1f50*/  FMUL.FTZ R242, R202, R244 ;  /* 0x000000f4caf27220 */ /* 0x000fe20000410000 */
[----:B------:R-:W-:Y:S01]  /*1f60*/  PRMT R179, RZ, 0x7610, R179 ;  /* 0x00007610ffb37816 */ /* 0x000fe200000000b3 */
[----:B------:R-:W-:Y:S02]  /*1f70*/  FMUL.FTZ R178, R29, R178 ;  /* 0x000000b21db27220 */ /* 0x000fe40000410000 */
[----:B------:R-:W-:Y:S02]  /*1f80*/  FADD.FTZ R121, R121, R241 ;  /* 0x000000f179797221 */ /* 0x000fe40000010000 */
[----:B------:R-:W-:Y:S02]  /*1f90*/  FFMA.FTZ R120, R177, R241, R120 ;  /* 0x000000f1b1787223 */ /* 0x000fe40000010078 */
[----:B----4-:R-:W-:-:S02]  /*1fa0*/  FADD.FTZ R246, R236, R246 ;  /* 0x000000f6ecf67221 */ /* 0x010fc40000010000 */
[-C--:B------:R-:W-:Y:S02]  /*1fb0*/  FFMA.FTZ R3, R242, R236.reuse, R3 ;  /* 0x000000ecf2037223 */ /* 0x080fe40000010003 */
[----:B------:R-:W-:Y:S02]  /*1fc0*/  FMUL.FTZ R243, R202, R243 ;  /* 0x000000f3caf37220 */ /* 0x000fe40000410000 */
[----:B------:R-:W-:Y:S02]  /*1fd0*/  FMUL.FTZ R236, R30, R236 ;  /* 0x000000ec1eec7220 */ /* 0x000fe40000410000 */
[----:B------:R-:W-:Y:S02]  /*1fe0*/  FADD.FTZ R121, R121, R178 ;  /* 0x000000b279797221 */ /* 0x000fe40000010000 */
[----:B------:R-:W-:Y:S02]  /*1ff0*/  FFMA.FTZ R120, R235, R178, R120 ;  /* 0x000000b2eb787223 */ /* 0x000fe40000010078 */
[----:B--2---:R-:W-:-:S02]  /*2000*/  FADD.FTZ R245, R179, R245 ;  /* 0x000000f5b3f57221 */ /* 0x004fc40000010000 */
[-C--:B------:R-:W-:Y:S01]  /*2010*/  FFMA.FTZ R182, R243, R179.reuse, R182 ;  /* 0x000000b3f3b67223 */ /* 0x080fe200000100b6 */
[----:B------:R-:W-:Y:S01]  /*2020*/  STL [R1+0x20], R247 ;  /* 0x000020f701007387 */ /* 0x000fe20000100800 */
[----:B------:R-:W-:Y:S02]  /*2030*/  FMUL.FTZ R179, R31, R179 ;  /* 0x000000b31fb37220 */ /* 0x000fe40000410000 */
[----:B------:R-:W-:Y:S02]  /*2040*/  FADD.FTZ R121, R121, R236 ;  /* 0x000000ec79797221 */ /* 0x000fe40000010000 */
[----:B------:R-:W-:Y:S01]  /*2050*/  FFMA.FTZ R120, R242, R236, R120 ;  /* 0x000000ecf2787223 */ /* 0x000fe20000010078 */
[----:B------:R0:W-:Y:S04]  /*2060*/  STL [R1+0x2c], R246 ;  /* 0x00002cf601007387 */ /* 0x0001e80000100800 */
[----:B------:R1:W-:Y:S01]  /*2070*/  STL [R1+0x28], R245 ;  /* 0x000028f501007387 */ /* 0x0003e20000100800 */
[----:B0-----:R-:W-:-:S02]  /*2080*/  FADD.FTZ R246, R121, R179 ;  /* 0x000000b379f67221 */ /* 0x001fc40000010000 */
[----:B-1----:R-:W-:Y:S01]  /*2090*/  FFMA.FTZ R245, R243, R179, R120 ;  /* 0x000000b3f3f57223 */ /* 0x002fe20000010078 */
[----:B------:R-:W-:Y:S05]  /*20a0*/  BRA.DIV ~URZ, `(.L_x_1127) ;  /* 0x00002aa27f007947 */ /* 0x000fea000b800000 */
[----:B------:R0:W1:Y:S02]  /*20b0*/  SHFL.BFLY PT, R247, R246, 0x1, 0x1f ;  /* 0x0c201f00f6f77f89 */ /* 0x00006400000e0000 */
.L_x_1131:
        /* <DEDUP_REMOVED lines=18> */
.L_x_1132:
        /* <DEDUP_REMOVED lines=167> */
[----:B------:R-:W-:Y:S01]  /*2c50*/  SEL R127, R173, R115, P3 ;  /* 0x00000073ad7f7207 */ /* 0x000fe20001800000 */
[----:B------:R-:W-:Y:S01]  /*2c60*/  FADD.FTZ R234, R234, -R162 ;  /* 0x800000a2eaea7221 */ /* 0x000fe20000010000 */
[----:B0-----:R-:W-:Y:S01]  /*2c70*/  SEL R120, R164, R108, P3 ;  /* 0x0000006ca4787207 */ /* 0x001fe20001800000 */
[----:B------:R-:W-:Y:S01]  /*2c80*/  FMUL.FTZ R154, R202, R144 ;  /* 0x00000090ca9a7220 */ /* 0x000fe20000410000 */
[----:B------:R-:W-:Y:S01]  /*2c90*/  SEL R122, R168, R110, P3 ;  /* 0x0000006ea87a7207 */ /* 0x000fe20001800000 */
        /* <DEDUP_REMOVED lines=8> */
[C---:B------:R-:W-:Y:S01]  /*2d20*/  FMUL.FTZ R160, R202.reuse, R149 ;  /* 0x00000095caa07220 */ /* 0x040fe20000410000 */
[----:B------:R-:W-:Y:S01]  /*2d30*/  @P1 F2FP.BF16.PACK_AB R172, RZ, R172 ;  /* 0x000000acffac123e */ /* 0x000fe200000010ff */
[C---:B------:R-:W-:Y:S01]  /*2d40*/  FMUL.FTZ R161, R202.reuse, R150 ;  /* 0x00000096caa17220 */ /* 0x040fe20000410000 */
[----:B------:R-:W-:Y:S01]  /*2d50*/  @P1 F2FP.BF16.PACK_AB R170, RZ, R170 ;  /* 0x000000aaffaa123e */ /* 0x000fe200000010ff */
[----:B------:R-:W-:Y:S01]  /*2d60*/  FMUL.FTZ R162, R202, R151 ;  /* 0x00000097caa27220 */ /* 0x000fe20000410000 */
[----:B------:R-:W-:Y:S01]  /*2d70*/  @P1 F2FP.BF16.PACK_AB R168, RZ, R168 ;  /* 0x000000a8ffa8123e */ /* 0x000fe200000010ff */
[C---:B------:R-:W-:Y:S01]  /*2d80*/  @P0 IMAD.WIDE.U32 R136, R210.reuse, R137, c[0x0][0x258] ;  /* 0x00009600d2880625 */ /* 0x040fe200078e0089 */
[----:B------:R-:W-:Y:S01]  /*2d90*/  @P1 F2FP.BF16.PACK_AB R164, RZ, R164 ;  /* 0x000000a4ffa4123e */ /* 0x000fe200000010ff */
[----:B------:R0:W-:Y:S01]  /*2da0*/  @P1 STG.E.128 [R134.64], R116 ;  /* 0x0000007486001986 */ /* 0x0001e2000c101d04 */
[----:B------:R-:W-:Y:S01]  /*2db0*/  @P1 F2FP.BF16.PACK_AB R173, RZ, R173 ;  /* 0x000000adffad123e */ /* 0x000fe200000010ff */
        /* <DEDUP_REMOVED lines=8> */
[----:B------:R-:W-:-:S02]  /*2e40*/  @P2 FADD.FTZ R157, R86, R157 ;  /* 0x0000009d569d2221 */ /* 0x000fc40000010000 */
[----:B------:R-:W-:Y:S01]  /*2e50*/  @P2 FADD.FTZ R158, R87, R158 ;  /* 0x0000009e579e2221 */ /* 0x000fe20000010000 */
[----:B------:R3:W-:Y:S01]  /*2e60*/  STG.E.128 [R132.64], R128 ;  /* 0x0000008084007986 */ /* 0x0007e2000c101d04 */
[----:B------:R-:W-:Y:S02]  /*2e70*/  @P2 FADD.FTZ R159, R88, R159 ;  /* 0x0000009f589f2221 */ /* 0x000fe40000010000 */
[----:B------:R-:W-:Y:S01]  /*2e80*/  @P2 FADD.FTZ R160, R89, R160 ;  /* 0x000000a059a02221 */ /* 0x000fe20000010000 */
[----:B0-----:R-:W-:Y:S01]  /*2e90*/  @P1 PRMT R119, R172, 0x7610, R119 ;  /* 0x00007610ac771816 */ /* 0x001fe20000000077 */
[----:B------:R-:W-:Y:S01]  /*2ea0*/  @P2 FADD.FTZ R161, R90, R161 ;  /* 0x000000a15aa12221 */ /* 0x000fe20000010000 */
[----:B------:R-:W-:Y:S01]  /*2eb0*/  @P1 PRMT R118, R170, 0x7610, R118 ;  /* 0x00007610aa761816 */ /* 0x000fe20000000076 */
[----:B------:R-:W-:Y:S01]  /*2ec0*/  @P2 FADD.FTZ R162, R91, R162 ;  /* 0x000000a25ba22221 */ /* 0x000fe20000010000 */
[----:B------:R-:W-:Y:S01]  /*2ed0*/  @P1 PRMT R117, R168, 0x7610, R117 ;  /* 0x00007610a8751816 */ /* 0x000fe20000000075 */
[----:B------:R-:W-:Y:S01]  /*2ee0*/  @P1 IMAD.WIDE.U32 R134, R210, R178, c[0x0][0x250] ;  /* 0x00009400d2861625 */ /* 0x000fe200078e00b2 */
[----:B------:R-:W-:-:S02]  /*2ef0*/  @P1 PRMT R116, R164, 0x7610, R116 ;  /* 0x00007610a4741816 */ /* 0x000fc40000000074 */
[----:B------:R-:W-:Y:S01]  /*2f00*/  @P1 PRMT R119, R119, 0x5410, R173 ;  /* 0x0000541077771816 */ /* 0x000fe200000000ad */
[C---:B------:R-:W-:Y:S01]  /*2f10*/  FMUL.FTZ R146, R202.reuse, R152 ;  /* 0x00000098ca927220 */ /* 0x040fe20000410000 */
        /* <DEDUP_REMOVED lines=13> */
[----:B------:R-:W-:Y:S01]  /*2ff0*/  FMUL.FTZ R153, R202, R239 ;  /* 0x000000efca997220 */ /* 0x000fe20000410000 */
[----:B------:R-:W-:Y:S01]  /*3000*/  SEL R126, R161, R114, P3 ;  /* 0x00000072a17e7207 */ /* 0x000fe20001800000 */
[C---:B------:R-:W-:Y:S01]  /*3010*/  @P0 IMAD.WIDE.U32 R136, R207.reuse, R136, c[0x0][0x258] ;  /* 0x00009600cf880625 */ /* 0x040fe200078e0088 */
[----:B---3--:R-:W-:Y:S01]  /*3020*/  F2FP.BF16.PACK_AB R131, R162, R161 ;  /* 0x000000a1a283723e */ /* 0x008fe200000010ff */
[----:B------:R0:W-:Y:S01]  /*3030*/  @P1 STG.E.128 [R134.64], R116 ;  /* 0x0000007486001986 */ /* 0x0001e2000c101d04 */
[----:B------:R-:W-:Y:S01]  /*3040*/  F2FP.BF16.PACK_AB R130, R160, R159 ;  /* 0x0000009fa082723e */ /* 0x000fe200000010ff */
[----:B------:R-:W-:Y:S01]  /*3050*/  IMAD.WIDE.U32 R132, R207, R178, c[0x0][0x248] ;  /* 0x00009200cf847625 */ /* 0x000fe200078e00b2 */
[----:B------:R-:W-:-:S02]  /*3060*/  F2FP.BF16.PACK_AB R129, R158, R157 ;  /* 0x0000009d9e81723e */ /* 0x000fc400000010ff */
[-C--:B------:R-:W-:Y:S01]  /*3070*/  F2FP.BF16.PACK_AB R128, R156, R154.reuse ;  /* 0x0000009a9c80723e */ /* 0x080fe200000010ff */
        /* <DEDUP_REMOVED lines=16> */
[----:B------:R-:W-:Y:S01]  /*3180*/  @P0 STG.E.128 [R136.64], R120 ;  /* 0x0000007888000986 */ /* 0x000fe2000c101d04 */
[----:B------:R-:W-:Y:S01]  /*3190*/  @P1 F2FP.BF16.PACK_AB R162, RZ, R162 ;  /* 0x000000a2ffa2123e */ /* 0x000fe200000010ff */
[----:B0-----:R-:W-:Y:S01]  /*31a0*/  @P1 IMAD.WIDE.U32 R134, R207, R178, c[0x0][0x250] ;  /* 0x00009400cf861625 */ /* 0x001fe200078e00b2 */
[----:B------:R-:W-:Y:S01]  /*31b0*/  @P1 F2FP.BF16.PACK_AB R160, RZ, R160 ;  /* 0x000000a0ffa0123e */ /* 0x000fe200000010ff */
[----:B------:R0:W-:Y:S01]  /*31c0*/  @P0 STG.E.128 [R136.64+0x10], R124 ;  /* 0x0000107c88000986 */ /* 0x0001e2000c101d04 */
[----:B------:R-:W-:Y:S01]  /*31d0*/  @P1 F2FP.BF16.PACK_AB R158, RZ, R158 ;  /* 0x0000009eff9e123e */ /* 0x000fe200000010ff */
[----:B------:R-:W-:Y:S01]  /*31e0*/  FADD.FTZ R175, R233, -R175 ;  /* 0x800000afe9af7221 */ /* 0x000fe20000010000 */
[----:B------:R-:W-:Y:S01]  /*31f0*/  @P1 F2FP.BF16.PACK_AB R156, RZ, R156 ;  /* 0x0000009cff9c123e */ /* 0x000fe200000010ff */
        /* <DEDUP_REMOVED lines=12> */
[C---:B------:R-:W-:Y:S01]  /*32c0*/  FMUL.FTZ R140, R202.reuse, R176 ;  /* 0x000000b0ca8c7220 */ /* 0x040fe20000410000 */
[----:B------:R-:W-:Y:S01]  /*32d0*/  @P1 PRMT R117, R117, 0x5410, R158 ;  /* 0x0000541075751816 */ /* 0x000fe2000000009e */
[C---:B------:R-:W-:Y:S01]  /*32e0*/  FMUL.FTZ R141, R202.reuse, R234 ;  /* 0x000000eaca8d7220 */ /* 0x040fe20000410000 */
[----:B0-----:R-:W-:Y:S01]  /*32f0*/  @P0 MOV R137, 0x20 ;  /* 0x0000002000890802 */ /* 0x001fe20000000f00 */
[----:B------:R-:W-:Y:S01]  /*3300*/  FMUL.FTZ R142, R202, R163 ;  /* 0x000000a3ca8e7220 */ /* 0x000fe20000410000 */
[----:B------:R-:W-:Y:S01]  /*3310*/  @P1 PRMT R116, R116, 0x5410, R156 ;  /* 0x0000541074741816 */ /* 0x000fe2000000009c */
[----:B------:R-:W-:Y:S01]  /*3320*/  FMUL.FTZ R143, R202, R177 ;  /* 0x000000b1ca8f7220 */ /* 0x000fe20000410000 */
[----:B------:R-:W-:Y:S01]  /*3330*/  SEL R120, R146, R108, P3 ;  /* 0x0000006c92787207 */ /* 0x000fe20001800000 */
[----:B------:R-:W-:Y:S01]  /*3340*/  @P0 IMAD.WIDE.U32 R136, R204, R137, c[0x0][0x258] ;  /* 0x00009600cc880625 */ /* 0x000fe200078e0089 */
[----:B------:R-:W-:Y:S01]  /*3350*/  SEL R122, R148, R110, P3 ;  /* 0x0000006e947a7207 */ /* 0x000fe20001800000 */
[----:B------:R0:W-:Y:S01]  /*3360*/  @P1 STG.E.128 [R134.64], R116 ;  /* 0x0000007486001986 */ /* 0x0001e2000c101d04 */
[----:B------:R-:W-:Y:S01]  /*3370*/  SEL R124, R150, R112, P3 ;  /* 0x00000070967c7207 */ /* 0x000fe20001800000 */
[----:B------:R-:W-:Y:S01]  /*3380*/  FMUL.FTZ R144, R202, R235 ;  /* 0x000000ebca907220 */ /* 0x000fe20000410000 */
[----:B------:R-:W-:Y:S01]  /*3390*/  SEL R126, R152, R114, P3 ;  /* 0x00000072987e7207 */ /* 0x000fe20001800000 */
[C---:B------:R-:W-:Y:S01]  /*33a0*/  FMUL.FTZ R145, R202.reuse, R242 ;  /* 0x000000f2ca917220 */ /* 0x040fe20000410000 */
[----:B--2---:R-:W-:Y:S01]  /*33b0*/  F2FP.BF16.PACK_AB R131, R153, R152 ;  /* 0x000000989983723e */ /* 0x004fe200000010ff */
[----:B------:R-:W-:Y:S01]  /*33c0*/  FMUL.FTZ R202, R202, R243 ;  /* 0x000000f3caca7220 */ /* 0x000fe20000410000 */
[----:B------:R-:W-:Y:S01]  /*33d0*/  F2FP.BF16.PACK_AB R130, R151, R150 ;  /* 0x000000969782723e */ /* 0x000fe200000010ff */
[----:B------:R-:W-:Y:S01]  /*33e0*/  IMAD.WIDE.U32 R132, R204, R178, c[0x0][0x248] ;  /* 0x00009200cc847625 */ /* 0x000fe200078e00b2 */
[----:B------:R-:W-:-:S02]  /*33f0*/  F2FP.BF16.PACK_AB R129, R149, R148 ;  /* 0x000000949581723e */ /* 0x000fc400000010ff */
        /* <DEDUP_REMOVED lines=18> */
[----:B------:R-:W-:-:S02]  /*3520*/  @P1 F2FP.BF16.PACK_AB R153, RZ, R153 ;  /* 0x00000099ff99123e */ /* 0x000fc400000010ff */
[----:B------:R-:W-:Y:S01]  /*3530*/  @P1 F2FP.BF16.PACK_AB R151, RZ, R151 ;  /* 0x00000097ff97123e */ /* 0x000fe200000010ff */
[----:B------:R3:W-:Y:S01]  /*3540*/  @P0 STG.E.128 [R136.64+0x10], R124 ;  /* 0x0000107c88000986 */ /* 0x0007e2000c101d04 */
[----:B------:R-:W-:Y:S02]  /*3550*/  @P1 F2FP.BF16.PACK_AB R149, RZ, R149 ;  /* 0x00000095ff95123e */ /* 0x000fe400000010ff */
[----:B------:R-:W-:Y:S01]  /*3560*/  @P1 F2FP.BF16.PACK_AB R147, RZ, R147 ;  /* 0x00000093ff93123e */ /* 0x000fe200000010ff */
[----:B------:R-:W-:Y:S01]  /*3570*/  STG.E.128 [R132.64], R128 ;  /* 0x0000008084007986 */ /* 0x000fe2000c101d04 */
[----:B0-----:R-:W-:Y:S02]  /*3580*/  @P1 PRMT R119, R152, 0x7610, R119 ;  /* 0x0000761098771816 */ /* 0x001fe40000000077 */
[----:B------:R-:W-:Y:S02]  /*3590*/  @P1 PRMT R118, R150, 0x7610, R118 ;  /* 0x0000761096761816 */ /* 0x000fe40000000076 */
[----:B------:R-:W-:-:S02]  /*35a0*/  @P1 PRMT R117, R148, 0x7610, R117 ;  /* 0x0000761094751816 */ /* 0x000fc40000000075 */
[----:B------:R-:W-:Y:S02]  /*35b0*/  @P1 PRMT R116, R146, 0x7610, R116 ;  /* 0x0000761092741816 */ /* 0x000fe40000000074 */
[----:B------:R-:W-:Y:S01]  /*35c0*/  @P1 PRMT R119, R119, 0x5410, R153 ;  /* 0x0000541077771816 */ /* 0x000fe20000000099 */
[----:B--2---:R-:W-:Y:S01]  /*35d0*/  @P1 IMAD.WIDE.U32 R120, R204, R178, c[0x0][0x250] ;  /* 0x00009400cc781625 */ /* 0x004fe200078e00b2 */
[----:B------:R-:W-:Y:S02]  /*35e0*/  @P1 PRMT R118, R118, 0x5410, R151 ;  /* 0x0000541076761816 */ /* 0x000fe40000000097 */
[----:B------:R-:W-:Y:S02]  /*35f0*/  @P1 PRMT R117, R117, 0x5410, R149 ;  /* 0x0000541075751816 */ /* 0x000fe40000000095 */
[----:B------:R-:W-:Y:S02]  /*3600*/  @P1 PRMT R116, R116, 0x5410, R147 ;  /* 0x0000541074741816 */ /* 0x000fe40000000093 */
[----:B---3--:R-:W-:-:S02]  /*3610*/  @P0 IADD3 R124, R183, 0x80, RZ ;  /* 0x00000080b77c0810 */ /* 0x008fc40007ffe0ff */
[----:B------:R-:W-:Y:S01]  /*3620*/  @P0 MOV R125, 0x20 ;  /* 0x00000020007d0802 */ /* 0x000fe20000000f00 */
[----:B------:R0:W-:Y:S01]  /*3630*/  @P1 STG.E.128 [R120.64], R116 ;  /* 0x0000007478001986 */ /* 0x0001e2000c101d04 */
[----:B------:R-:W-:Y:S02]  /*3640*/  IADD3 R127, R138, 0x80, RZ ;  /* 0x000000808a7f7810 */ /* 0x000fe40007ffe0ff */
[----:B------:R-:W-:Y:S01]  /*3650*/  F2FP.BF16.PACK_AB R123, R202, R145 ;  /* 0x00000091ca7b723e */ /* 0x000fe200000010ff */
[----:B------:R-:W-:Y:S01]  /*3660*/  @P0 IMAD.WIDE.U32 R124, R124, R125, c[0x0][0x258] ;  /* 0x000096007c7c0625 */ /* 0x000fe200078e007d */
[----:B------:R-:W-:Y:S02]  /*3670*/  SEL R108, R139, R108, P3 ;  /* 0x0000006c8b6c7207 */ /* 0x000fe40001800000 */
[----:B------:R-:W-:Y:S01]  /*3680*/  SEL R110, R141, R110, P3 ;  /* 0x0000006e8d6e7207 */ /* 0x000fe20001800000 */
[----:B------:R-:W-:Y:S01]  /*3690*/  IMAD.WIDE.U32 R126, R127, R178, c[0x0][0x248] ;  /* 0x000092007f7e7625 */ /* 0x000fe200078e00b2 */
[----:B------:R-:W-:-:S02]  /*36a0*/  SEL R112, R143, R112, P3 ;  /* 0x000000708f707207 */ /* 0x000fc40001800000 */
[----:B------:R-:W-:Y:S02]  /*36b0*/  SEL R114, R145, R114, P3 ;  /* 0x0000007291727207 */ /* 0x000fe40001800000 */
[----:B------:R-:W-:Y:S02]  /*36c0*/  F2FP.BF16.PACK_AB R122, R144, R143 ;  /* 0x0000008f907a723e */ /* 0x000fe400000010ff */
[----:B------:R-:W-:Y:S02]  /*36d0*/  @P1 F2FP.BF16.PACK_AB R145, RZ, R145 ;  /* 0x00000091ff91123e */ /* 0x000fe400000010ff */
[----:B------:R-:W-:Y:S02]  /*36e0*/  @P1 F2FP.BF16.PACK_AB R143, RZ, R143 ;  /* 0x0000008fff8f123e */ /* 0x000fe400000010ff */
[----:B0-----:R-:W-:Y:S02]  /*36f0*/  F2FP.BF16.PACK_AB R121, R142, R141 ;  /* 0x0000008d8e79723e */ /* 0x001fe400000010ff */
[----:B------:R-:W-:-:S02]  /*3700*/  F2FP.BF16.PACK_AB R120, R140, R139 ;  /* 0x0000008b8c78723e */ /* 0x000fc400000010ff */
[----:B------:R-:W-:Y:S02]  /*3710*/  @P1 F2FP.BF16.PACK_AB R141, RZ, R141 ;  /* 0x0000008dff8d123e */ /* 0x000fe400000010ff */
[----:B------:R-:W-:Y:S02]  /*3720*/  @P1 F2FP.BF16.PACK_AB R139, RZ, R139 ;  /* 0x0000008bff8b123e */ /* 0x000fe400000010ff */
[----:B------:R-:W-:Y:S02]  /*3730*/  SEL R109, R140, R109, P3 ;  /* 0x0000006d8c6d7207 */ /* 0x000fe40001800000 */
[----:B------:R-:W-:Y:S02]  /*3740*/  SEL R111, R142, R111, P3 ;  /* 0x0000006f8e6f7207 */ /* 0x000fe40001800000 */
[----:B------:R-:W-:Y:S02]  /*3750*/  SEL R113, R144, R113, P3 ;  /* 0x0000007190717207 */ /* 0x000fe40001800000 */
[----:B------:R-:W-:Y:S01]  /*3760*/  SEL R115, R202, R115, P3 ;  /* 0x00000073ca737207 */ /* 0x000fe20001800000 */
[----:B------:R-:W-:Y:S01]  /*3770*/  @P0 STG.E.128 [R124.64], R108 ;  /* 0x0000006c7c000986 */ /* 0x000fe2000c101d04 */
[----:B------:R-:W-:-:S02]  /*3780*/  @P1 IADD3 R183, R183, 0x80, RZ ;  /* 0x00000080b7b71810 */ /* 0x000fc40007ffe0ff */
[----:B------:R-:W-:Y:S01]  /*3790*/  @P1 F2FP.BF16.PACK_AB R202, RZ, R202 ;  /* 0x000000caffca123e */ /* 0x000fe200000010ff */
[----:B------:R-:W-:Y:S01]  /*37a0*/  @P0 STG.E.128 [R124.64+0x10], R112 ;  /* 0x000010707c000986 */ /* 0x000fe2000c101d04 */
[----:B------:R-:W-:Y:S02]  /*37b0*/  @P1 F2FP.BF16.PACK_AB R144, RZ, R144 ;  /* 0x00000090ff90123e */ /* 0x000fe400000010ff */
[----:B------:R-:W-:Y:S01]  /*37c0*/  @P1 F2FP.BF16.PACK_AB R142, RZ, R142 ;  /* 0x0000008eff8e123e */ /* 0x000fe200000010ff */
[----:B------:R0:W-:Y:S01]  /*37d0*/  STG.E.128 [R126.64], R120 ;  /* 0x000000787e007986 */ /* 0x0001e2000c101d04 */
        /* <DEDUP_REMOVED lines=16> */
.L_x_1129:
[----:B------:R-:W-:Y:S05]  /*38e0*/  BSYNC B1 ;  /* 0x0000000000017941 */ /* 0x000fea0003800000 */
.L_x_1126:
        /* <DEDUP_REMOVED lines=73> */
.L_x_1125:
[----:B0-----:R-:W-:Y:S05]  /*3d80*/  BSYNC B0 ;  /* 0x0000000000007941 */ /* 0x001fea0003800000 */
.L_x_1123:
        /* <DEDUP_REMOVED lines=19> */
[----:B------:R-:W2:Y:S04]  /*3ec0*/  LDS R3, [R80.X4+0x200] ;  /* 0x0002000050037984 */ /* 0x000ea80000004800 */
[----:B------:R-:W3:Y:S04]  /*3ed0*/  LDS R36, [R80.X4+0x400] ;  /* 0x0004000050247984 */ /* 0x000ee80000004800 */
[----:B------:R-:W4:Y:S04]  /*3ee0*/  LDS R37, [R80.X4+0x1400] ;  /* 0x0014000050257984 */ /* 0x000f280000004800 */
[----:B------:R-:W1:Y:S04]  /*3ef0*/  LDS R38, [R80.X4+0x1600] ;  /* 0x0016000050267984 */ /* 0x000e680000004800 */
        /* <DEDUP_REMOVED lines=13> */
[----:B-1----:R-:W-:-:S03]  /*3fd0*/  FADD.FTZ R42, R3, R38 ;  /* 0x00000026032a7221 */ /* 0x002fc60000010000 */
[----:B------:R-:W1:Y:S01]  /*3fe0*/  LDS R2, [R80.X4+0x600] ;  /* 0x0006000050027984 */ /* 0x000e620000004800 */
        /* <DEDUP_REMOVED lines=11> */
[----:B--2---:R-:W-:-:S03]  /*40a0*/  FADD.FTZ R40, R40, R55 ;  /* 0x0000003728287221 */ /* 0x004fc60000010000 */
[----:B------:R-:W2:Y:S01]  /*40b0*/  LDS R62, [R80.X4+0x3000] ;  /* 0x00300000503e7984 */ /* 0x000ea20000004800 */
[----:B-1----:R-:W-:-:S03]  /*40c0*/  FADD.FTZ R2, RZ, R2 ;  /* 0x00000002ff027221 */ /* 0x002fc60000010000 */
[----:B------:R-:W1:Y:S01]  /*40d0*/  LDS R65, [R80.X4+0x3200] ;  /* 0x0032000050417984 */ /* 0x000e620000004800 */
[----:B---3--:R-:W-:Y:S02]  /*40e0*/  FADD.FTZ R3, RZ, R3 ;  /* 0x00000003ff037221 */ /* 0x008fe40000010000 */
[----:B------:R-:W-:Y:S01]  /*40f0*/  FADD.FTZ R2, R2, R49 ;  /* 0x0000003102027221 */ /* 0x000fe20000010000 */
[----:B------:R-:W3:Y:S01]  /*4100*/  LDS R64, [R80.X4+0x3400] ;  /* 0x0034000050407984 */ /* 0x000ee20000004800 */
[----:B------:R-:W-:Y:S02]  /*4110*/  FADD.FTZ R3, R3, R48 ;  /* 0x0000003003037221 */ /* 0x000fe40000010000 */
[----:B----4-:R-:W-:Y:S01]  /*4120*/  FADD.FTZ R36, RZ, R36 ;  /* 0x00000024ff247221 */ /* 0x010fe20000010000 */
[----:B------:R-:W4:Y:S01]  /*4130*/  LDS R67, [R80.X4+0x3600] ;  /* 0x0036000050437984 */ /* 0x000f220000004800 */
[----:B------:R-:W-:Y:S02]  /*4140*/  FADD.FTZ R37, RZ, R37 ;  /* 0x00000025ff257221 */ /* 0x000fe40000010000 */
        /* <DEDUP_REMOVED lines=16> */
[----:B------:R-:W-:Y:S01]  /*4250*/  LDS R72, [R80.X4+0x4400] ;  /* 0x0044000050487984 */ /* 0x000fe20000004800 */
[----:B--2---:R-:W-:-:S03]  /*4260*/  FADD.FTZ R3, R3, R62 ;  /* 0x0000003e03037221 */ /* 0x004fc60000010000 */
[----:B------:R-:W0:Y:S01]  /*4270*/  LDS R75, [R80.X4+0x4600] ;  /* 0x00460000504b7984 */ /* 0x000e220000004800 */
[----:B-1----:R-:W-:-:S03]  /*4280*/  FADD.FTZ R36, R36, R65 ;  /* 0x0000004124247221 */ /* 0x002fc60000010000 */
[----:B------:R-:W1:Y:S01]  /*4290*/  LDS R74, [R80.X4+0x4800] ;  /* 0x00480000504a7984 */ /* 0x000e620000004800 */
[----:B---3--:R-:W-:-:S03]  /*42a0*/  FADD.FTZ R37, R37, R64 ;  /* 0x0000004025257221 */ /* 0x008fc60000010000 */
[----:B------:R-:W2:Y:S01]  /*42b0*/  LDS R77, [R80.X4+0x4a00] ;  /* 0x004a0000504d7984 */ /* 0x000ea20000004800 */
[----:B----4-:R-:W-:-:S03]  /*42c0*/  FADD.FTZ R38, R38, R67 ;  /* 0x0000004326267221 */ /* 0x010fc60000010000 */
[----:B------:R-:W3:Y:S01]  /*42d0*/  LDS R76, [R80.X4+0x4c00] ;  /* 0x004c0000504c7984 */ /* 0x000ee20000004800 */
[----:B------:R-:W-:-:S03]  /*42e0*/  FADD.FTZ R39, R39, R66 ;  /* 0x0000004227277221 */ /* 0x000fc60000010000 */
        /* <DEDUP_REMOVED lines=9> */
[----:B-1----:R-:W-:-:S03]  /*4380*/  FADD.FTZ R37, R37, R74 ;  /* 0x0000004a25257221 */ /* 0x002fc60000010000 */
[----:B------:R-:W-:Y:S01]  /*4390*/  STS.128 [R0+0x10], R32 ;  /* 0x0000102000007388 */ /* 0x000fe20000000c00 */
[----:B--2---:R-:W-:-:S03]  /*43a0*/  FADD.FTZ R77, R38, R77 ;  /* 0x0000004d264d7221 */ /* 0x004fc60000010000 */
        /* <DEDUP_REMOVED lines=39> */
[----:B------:R-:W-:Y:S01]  /*4620*/  FADD.FTZ R13, R4, R9 ;  /* 0x00000009040d7221 */ /* 0x000fe20000010000 */
[----:B------:R-:W-:Y:S02]  /*4630*/  IADD3 R4, P0, R10, c[0x0][0x220], RZ ;  /* 0x000088000a047a10 */ /* 0x000fe40007f1e0ff */
[----:B------:R-:W3:Y:S01]  /*4640*/  LDS R9, [R80.X4+0x800] ;  /* 0x0008000050097984 */ /* 0x000ee20000004800 */
[----:B------:R-:W-:Y:S01]  /*4650*/  FADD.FTZ R11, R0, R11 ;  /* 0x0000000b000b7221 */ /* 0x000fe20000010000 */
[----:B------:R-:W-:Y:S02]  /*4660*/  IADD3.X R5, R16, c[0x0][0x224], RZ, P0, !PT ;  /* 0x0000890010057a10 */ /* 0x000fe400007fe4ff */
[----:B------:R-:W4:Y:S01]  /*4670*/  LDS R10, [R80.X4+0xa00] ;  /* 0x000a0000500a7984 */ /* 0x000f220000004800 */
[----:B------:R-:W-:-:S03]  /*4680*/  FADD.FTZ R33, R11, R12 ;  /* 0x0000000c0b217221 */ /* 0x000fc60000010000 */
[----:B------:R-:W4:Y:S01]  /*4690*/  LDS R0, [R80.X4+0xc00] ;  /* 0x000c000050007984 */ /* 0x000f220000004800 */
[----:B------:R-:W-:-:S03]  /*46a0*/  FADD.FTZ R6, RZ, R6 ;  /* 0x00000006ff067221 */ /* 0x000fc60000010000 */
[----:B------:R-:W4:Y:S01]  /*46b0*/  LDS R19, [R80.X4+0x1e00] ;  /* 0x001e000050137984 */ /* 0x000f220000004800 */
[----:B------:R-:W-:-:S03]  /*46c0*/  FADD.FTZ R6, R6, R15 ;  /* 0x0000000f06067221 */ /* 0x000fc60000010000 */
[----:B------:R-:W4:Y:S01]  /*46d0*/  LDS R11, [R80.X4+0xe00] ;  /* 0x000e0000500b7984 */ /* 0x000f220000004800 */
        /* <DEDUP_REMOVED lines=36> */
[----:B------:R-:W-:-:S03]  /*4920*/  FADD.FTZ R13, RZ, R13 ;  /* 0x0000000dff0d7221 */ /* 0x000fc60000010000 */
[----:B------:R-:W-:Y:S01]  /*4930*/  STG.E [R4.64], R41 ;  /* 0x0000002904007986 */ /* 0x000fe2000c101904 */
[----:B------:R-:W-:-:S03]  /*4940*/  FADD.FTZ R9, R9, R26 ;  /* 0x0000001a09097221 */ /* 0x000fc60000010000 */
[----:B------:R-:W4:Y:S01]  /*4950*/  LDS R41, [R80.X4+0x4c00] ;  /* 0x004c000050297984 */ /* 0x000f220000004800 */
[----:B------:R-:W-:-:S03]  /*4960*/  FADD.FTZ R0, R0, R31 ;  /* 0x0000001f00007221 */ /* 0x000fc60000010000 */
[----:B------:R-:W4:Y:S01]  /*4970*/  LDS R30, [R80.X4+0x4e00] ;  /* 0x004e0000501e7984 */ /* 0x000f220000004800 */
        /* <DEDUP_REMOVED lines=29> */
.L_x_1127:
[----:B------:R-:W-:Y:S01]  /*4b50*/  HFMA2.MMA R244, -RZ, RZ, 0, 5.9604644775390625e-08 ;  /* 0x00000001fff47435 */ /* 0x000fe200000001ff */
[----:B------:R-:W-:-:S02]  /*4b60*/  MOV R121, R246 ;  /* 0x000000f600797202 */ /* 0x000fc40000000f00 */
[----:B------:R-:W-:-:S03]  /*4b70*/  MOV R120, 0x4b90 ;  /* 0x00004b9000787802 */ /* 0x000fc60000000f00 */
[----:B-----5:R-:W-:Y:S05]  /*4b80*/  CALL.REL.NOINC `($__internal_51_$__cuda_sm70_shflsync_bfly_p) ;  /* 0x0000034000007944 */ /* 0x020fea0003c00000 */
[----:B-1----:R-:W-:Y:S01]  /*4b90*/  MOV R247, R244 ;  /* 0x000000f400f77202 */ /* 0x002fe20000000f00 */
[----:B0----5:R-:W-:Y:S05]  /*4ba0*/  BRA `(.L_x_1131) ;  /* 0xffffd51000007947 */ /* 0x021fea000383ffff */
.L_x_1128:
[----:B------:R-:W-:Y:S01]  /*4bb0*/  HFMA2.MMA R244, -RZ, RZ, 0, 5.9604644775390625e-08 ;  /* 0x00000001fff47435 */ /* 0x000fe200000001ff */
[----:B------:R-:W-:Y:S02]  /*4bc0*/  MOV R121, R245 ;  /* 0x000000f500797202 */ /* 0x000fe40000000f00 */
[----:B------:R-:W-:-:S03]  /*4bd0*/  MOV R120, 0x4bf0 ;  /* 0x00004bf000787802 */ /* 0x000fc60000000f00 */
[----:B01---5:R-:W-:Y:S05]  /*4be0*/  CALL.REL.NOINC `($__internal_51_$__cuda_sm70_shflsync_bfly_p) ;  /* 0x000002e000007944 */ /* 0x023fea0003c00000 */
[----:B------:R-:W-:Y:S01]  /*4bf0*/  FADD.FTZ R246, R246, R247 ;  /* 0x000000f7f6f67221 */ /* 0x000fe20000010000 */
[----:B------:R-:W-:Y:S01]  /*4c00*/  MOV R120, 0x4c50 ;  /* 0x00004c5000787802 */ /* 0x000fe20000000f00 */
[----:B-1----:R-:W-:Y:S01]  /*4c10*/  FADD.FTZ R245, R245, R244 ;  /* 0x000000f4f5f57221 */ /* 0x002fe20000010000 */
[----:B------:R-:W-:Y:S02]  /*4c20*/  MOV R244, 0x2 ;  /* 0x0000000200f47802 */ /* 0x000fe40000000f00 */
[----:B------:R-:W-:Y:S02]  /*4c30*/  MOV R121, R246 ;  /* 0x000000f600797202 */ /* 0x000fe40000000f00 */
[----:B0----5:R-:W-:Y:S05]  /*4c40*/  CALL.REL.NOINC `($__internal_51_$__cuda_sm70_shflsync_bfly_p) ;  /* 0x0000028000007944 */ /* 0x021fea0003c00000 */
[----:B-1----:R-:W-:Y:S01]  /*4c50*/  MOV R247, R244 ;  /* 0x000000f400f77202 */ /* 0x002fe20000000f00 */
[----:B------:R-:W-:Y:S01]  /*4c60*/  HFMA2.MMA R244, -RZ, RZ, 0, 1.1920928955078125e-07 ;  /* 0x00000002fff47435 */ /* 0x000fe200000001ff */
[----:B------:R-:W-:-:S02]  /*4c70*/  MOV R121, R245 ;  /* 0x000000f500797202 */ /* 0x000fc40000000f00 */
[----:B------:R-:W-:-:S03]  /*4c80*/  MOV R120, 0x4ca0 ;  /* 0x00004ca000787802 */ /* 0x000fc60000000f00 */
[----:B0----5:R-:W-:Y:S05]  /*4c90*/  CALL.REL.NOINC `($__internal_51_$__cuda_sm70_shflsync_bfly_p) ;  /* 0x0000023000007944 */ /* 0x021fea0003c00000 */
[----:B------:R-:W-:Y:S01]  /*4ca0*/  FADD.FTZ R246, R247, R246 ;  /* 0x000000f6f7f67221 */ /* 0x000fe20000010000 */
[----:B------:R-:W-:Y:S01]  /*4cb0*/  MOV R120, 0x4d00 ;  /* 0x00004d0000787802 */ /* 0x000fe20000000f00 */
[----:B-1----:R-:W-:Y:S01]  /*4cc0*/  FADD.FTZ R245, R245, R244 ;  /* 0x000000f4f5f57221 */ /* 0x002fe20000010000 */
[----:B------:R-:W-:Y:S02]  /*4cd0*/  MOV R244, 0x4 ;  /* 0x0000000400f47802 */ /* 0x000fe40000000f00 */
[----:B------:R-:W-:Y:S02]  /*4ce0*/  MOV R121, R246 ;  /* 0x000000f600797202 */ /* 0x000fe40000000f00 */
[----:B0----5:R-:W-:Y:S05]  /*4cf0*/  CALL.REL.NOINC `($__internal_51_$__cuda_sm70_shflsync_bfly_p) ;  /* 0x000001d000007944 */ /* 0x021fea0003c00000 */
[----:B-1----:R-:W-:Y:S01]  /*4d00*/  MOV R247, R244 ;  /* 0x000000f400f77202 */ /* 0x002fe20000000f00 */
[----:B------:R-:W-:Y:S01]  /*4d10*/  HFMA2.MMA R244, -RZ, RZ, 0, 2.384185791015625e-07 ;  /* 0x00000004fff47435 */ /* 0x000fe200000001ff */
[----:B------:R-:W-:Y:S02]  /*4d20*/  MOV R121, R245 ;  /* 0x000000f500797202 */ /* 0x000fe40000000f00 */
[----:B------:R-:W-:-:S03]  /*4d30*/  MOV R120, 0x4d50 ;  /* 0x00004d5000787802 */ /* 0x000fc60000000f00 */
[----:B0----5:R-:W-:Y:S05]  /*4d40*/  CALL.REL.NOINC `($__internal_51_$__cuda_sm70_shflsync_bfly_p) ;  /* 0x0000018000007944 */ /* 0x021fea0003c00000 */
[----:B------:R-:W-:Y:S01]  /*4d50*/  FADD.FTZ R246, R247, R246 ;  /* 0x000000f6f7f67221 */ /* 0x000fe20000010000 */
[----:B------:R-:W-:Y:S01]  /*4d60*/  MOV R120, 0x4db0 ;  /* 0x00004db000787802 */ /* 0x000fe20000000f00 */
[----:B-1----:R-:W-:Y:S01]  /*4d70*/  FADD.FTZ R245, R245, R244 ;  /* 0x000000f4f5f57221 */ /* 0x002fe20000010000 */
[----:B------:R-:W-:-:S02]  /*4d80*/  MOV R244, 0x8 ;  /* 0x0000000800f47802 */ /* 0x000fc40000000f00 */
[----:B------:R-:W-:Y:S02]  /*4d90*/  MOV R121, R246 ;  /* 0x000000f600797202 */ /* 0x000fe40000000f00 */
[----:B0----5:R-:W-:Y:S05]  /*4da0*/  CALL.REL.NOINC `($__internal_51_$__cuda_sm70_shflsync_bfly_p) ;  /* 0x0000012000007944 */ /* 0x021fea0003c00000 */
[----:B-1----:R-:W-:Y:S01]  /*4db0*/  MOV R247, R244 ;  /* 0x000000f400f77202 */ /* 0x002fe20000000f00 */
[----:B------:R-:W-:Y:S01]  /*4dc0*/  HFMA2.MMA R244, -RZ, RZ, 0, 4.76837158203125e-07 ;  /* 0x00000008fff47435 */ /* 0x000fe200000001ff */
[----:B------:R-:W-:Y:S02]  /*4dd0*/  MOV R121, R245 ;  /* 0x000000f500797202 */ /* 0x000fe40000000f00 */
        /* <DEDUP_REMOVED lines=9> */
[----:B------:R-:W-:Y:S01]  /*4e70*/  HFMA2.MMA R244, -RZ, RZ, 0, 9.5367431640625e-07 ;  /* 0x00000010fff47435 */ /* 0x000fe200000001ff */
[----:B------:R-:W-:-:S02]  /*4e80*/  MOV R121, R245 ;  /* 0x000000f500797202 */ /* 0x000fc40000000f00 */
[----:B------:R-:W-:-:S03]  /*4e90*/  MOV R120, 0x4eb0 ;  /* 0x00004eb000787802 */ /* 0x000fc60000000f00 */
[----:B0----5:R-:W-:Y:S05]  /*4ea0*/  CALL.REL.NOINC `($__internal_51_$__cuda_sm70_shflsync_bfly_p) ;  /* 0x0000002000007944 */ /* 0x021fea0003c00000 */
[----:B-1----:R-:W-:Y:S01]  /*4eb0*/  MOV R120, R244 ;  /* 0x000000f400787202 */ /* 0x002fe20000000f00 */
[----:B0----5:R-:W-:Y:S05]  /*4ec0*/  BRA `(.L_x_1132) ;  /* 0xffffd31000007947 */ /* 0x021fea000383ffff */
        .weak           $__internal_51_$__cuda_sm70_shflsync_bfly_p
        .type           $__internal_51_$__cuda_sm70_shflsync_bfly_p,@function
        .size           $__internal_51_$__cuda_sm70_shflsync_bfly_p,(.L_x_2877 - $__internal_51_$__cuda_sm70_shflsync_bfly_p)
$__internal_51_$__cuda_sm70_shflsync_bfly_p:
        /* <DEDUP_REMOVED lines=9> */
[----:B------:R-:W-:Y:S05]  /*4f60*/  RET.REL.NODEC R120 `(_ZN10layer_norm31ln_parallel_residual_bwd_kernelINS_13Kernel_traitsIf13__nv_bfloat16fS2_fjLj1280ELj1ELj4ELj1ELj16ENS_18Kernel_traits_baseILj1280EfS2_fS2_fjLj128EEEEELb0ELb1ELb1EEEvNS_9BwdParamsE) ;  /* 0xffffb09078007950 */ /* 0x000fea0003c3ffff */
.L_x_1133:
        /* <DEDUP_REMOVED lines=9> */
.L_x_2877:


//--------------------- .text._ZN10layer_norm31ln_parallel_residual_bwd_kernelINS_13Kernel_traitsIf13__nv_bfloat16fS2_fjLj1280ELj1ELj4ELj1ELj16ENS_18Kernel_traits_baseILj1280EfS2_fS2_fjLj128EEEEELb1ELb0ELb0EEEvNS_9BwdParamsE --------------------------
	.section	.text._ZN10layer_norm31ln_parallel_residual_bwd_kernelINS_13Kernel_traitsIf13__nv_bfloat16fS2_fjLj1280ELj1ELj4ELj1ELj16ENS_18Kernel_traits_baseILj1280EfS2_fS2_fjLj128EEEEELb1ELb0ELb0EEEvNS_9BwdParamsE,"ax",@progbits
	.sectioninfo	@"SHI_REGISTERS=32"
	.align	128
        .global         _ZN10layer_norm31ln_parallel_residual_bwd_kernelINS_13Kernel_traitsIf13__nv_bfloat16fS2_fjLj1280ELj1ELj4ELj1ELj16ENS_18Kernel_traits_baseILj1280EfS2_fS2_fjLj128EEEEELb1ELb0ELb0EEEvNS_9BwdParamsE
        .type           _ZN10layer_norm31ln_parallel_residual_bwd_kernelINS_13Kernel_traitsIf13__nv_bfloat16fS2_fjLj1280ELj1ELj4ELj1ELj16ENS_18Kernel_traits_baseILj1280EfS2_fS2_fjLj128EEEEELb1ELb0ELb0EEEvNS_9BwdParamsE,@function
        .size           _ZN10layer_norm31ln_parallel_residual_bwd_kernelINS_13Kernel_traitsIf13__nv_bfloat16fS2_fjLj1280ELj1ELj4ELj1ELj16ENS_18Kernel_traits_baseILj1280EfS2_fS2_fjLj128EEEEELb1ELb0ELb0EEEvNS_9BwdParamsE,(.L_x_2878 - _ZN10layer_norm31ln_parallel_residual_bwd_kernelINS_13Kernel_traitsIf13__nv_bfloat16fS2_fjLj1280ELj1ELj4ELj1ELj16ENS_18Kernel_traits_baseILj1280EfS2_fS2_fjLj128EEEEELb1ELb0ELb0EEEvNS_9BwdParamsE)
        .other          _ZN10layer_norm31ln_parallel_residual_bwd_kernelINS_13Kernel_traitsIf13__nv_bfloat16fS2_fjLj1280ELj1ELj4ELj1ELj16ENS_18Kernel_traits_baseILj1280EfS2_fS2_fjLj128EEEEELb1ELb0ELb0EEEvNS_9BwdParamsE,@"STO_CUDA_ENTRY STV_DEFAULT"
_ZN10layer_norm31ln_parallel_residual_bwd_kernelINS_13Kernel_traitsIf13__nv_bfloat16fS2_fjLj1280ELj1ELj4ELj1ELj16ENS_18Kernel_traits_baseILj1280EfS2_fS2_fjLj128EEEEELb1ELb0ELb0EEEvNS_9BwdParamsE:
.text._ZN10layer_norm31ln_parallel_residual_bwd_kernelINS_13Kernel_traitsIf13__nv_bfloat16fS2_fjLj1280ELj1ELj4ELj1ELj16ENS_18Kernel_traits_baseILj1280EfS2_fS2_fjLj128EEEEELb1ELb0ELb0EEEvNS_9BwdParamsE:
        /* <DEDUP_REMOVED lines=342> */
.L_x_1158:
[----:B------:R-:W2:Y:S01]  /*1560*/  LDL R19, [R1+0x34] ;  /* 0x0000340001137983 */ /* 0x000ea20000100800 */
[----:B------:R-:W-:-:S03]  /*1570*/  HFMA2.MMA R2, -RZ, RZ, 0, 2.384185791015625e-07 ;  /* 0x00000004ff027435 */ /* 0x000fc600000001ff */
[----:B------:R-:W1:Y:S07]  /*1580*/  S2R R21, SR_TID.X ;  /* 0x0000000000157919 */ /* 0x000e6e0000002100 */
[----:B--2---:R-:W-:-:S04]  /*1590*/  IMAD.WIDE R16, R19, R2, c[0x0][0x1a0] ;  /* 0x0000680013107625 */ /* 0x004fc800078e0202 */
[----:B------:R-:W-:Y:S01]  /*15a0*/  IMAD.WIDE R2, R19, R2, c[0x0][0x1a8] ;  /* 0x00006a0013027625 */ /* 0x000fe200078e0202 */
[----:B------:R-:W2:Y:S04]  /*15b0*/  LDG.E R18, [R16.64] ;  /* 0x0000000410127981 */ /* 0x000ea8000c1e1900 */
[----:B0-----:R0:W5:Y:S01]  /*15c0*/  LDG.E R0, [R2.64] ;  /* 0x0000000402007981 */ /* 0x001162000c1e1900 */
[----:B-1----:R-:W-:Y:S01]  /*15d0*/  LOP3.LUT R20, R21, 0x1f, RZ, 0xc, !PT ;  /* 0x0000001f15147812 */ /* 0x002fe200078e0cff */
[----:B------:R-:W-:Y:S02]  /*15e0*/  BSSY B1, `(.L_x_1136) ;  /* 0x0000125000017945 */ /* 0x000fe40003800000 */
[----:B------:R1:W-:Y:S04]  /*15f0*/  STL [R1+0x24], RZ ;  /* 0x000024ff01007387 */ /* 0x0003e80000100800 */
[----:B------:R1:W-:Y:S01]  /*1600*/  STL [R1+0x20], RZ ;  /* 0x000020ff01007387 */ /* 0x0003e20000100800 */
[----:B0-----:R-:W-:Y:S01]  /*1610*/  IMAD R2, R19, c[0x0][0x168], RZ ;  /* 0x00005a0013027a24 */ /* 0x001fe200078e02ff */
        /* <DEDUP_REMOVED lines=17> */
[----:B------:R-:W-:Y:S01]  /*1730*/  STL [R1+0x644], R13 ;  /* 0x0006440d01007387 */ /* 0x000fe20000100800 */
[----:B0-----:R-:W-:Y:S02]  /*1740*/  MOV R15, R18 ;  /* 0x00000012000f7202 */ /* 0x001fe40000000f00 */
[C---:B-1----:R-:W-:Y:S01]  /*1750*/  LEA R18, P3, R3.reuse, c[0x0][0x188], 0x5 ;  /* 0x0000620003127a11 */ /* 0x042fe200078628ff */
[----:B------:R-:W-:Y:S03]  /*1760*/  STL [R1+0x640], R12 ;  /* 0x0006400c01007387 */ /* 0x000fe60000100800 */
[----:B------:R-:W-:Y:S01]  /*1770*/  LEA.HI.X R19, R3, c[0x0][0x18c], RZ, 0x5, P3 ;  /* 0x0000630003137a11 */ /* 0x000fe200018f2cff */
[----:B------:R-:W-:Y:S04]  /*1780*/  STL [R1+0x660], R15 ;  /* 0x0006600f01007387 */ /* 0x000fe80000100800 */
[----:B------:R-:W-:Y:S04]  /*1790*/  STL [R1+0x63c], R11 ;  /* 0x00063c0b01007387 */ /* 0x000fe80000100800 */
[----:B------:R0:W-:Y:S04]  /*17a0*/  STL [R1+0x638], R10 ;  /* 0x0006380a01007387 */ /* 0x0001e80000100800 */
[----:B------:R1:W-:Y:S04]  /*17b0*/  STL [R1+0x634], R9 ;  /* 0x0006340901007387 */ /* 0x0003e80000100800 */
[----:B------:R-:W2:Y:S04]  /*17c0*/  LDG.E.128 R24, [R18.64] ;  /* 0x0000000412187981 */ /* 0x000ea8000c1e1d00 */
[----:B------:R2:W-:Y:S04]  /*17d0*/  STL [R1+0x630], R8 ;  /* 0x0006300801007387 */ /* 0x0005e80000100800 */
[----:B------:R3:W-:Y:S04]  /*17e0*/  STL [R1+0x62c], R7 ;  /* 0x00062c0701007387 */ /* 0x0007e80000100800 */
[----:B------:R-:W-:Y:S04]  /*17f0*/  STL [R1+0x628], R6 ;  /* 0x0006280601007387 */ /* 0x000fe80000100800 */
[----:B------:R4:W-:Y:S04]  /*1800*/  STL [R1+0x624], R5 ;  /* 0x0006240501007387 */ /* 0x0009e80000100800 */
[----:B------:R1:W-:Y:S04]  /*1810*/  STL [R1+0x620], R4 ;  /* 0x0006200401007387 */ /* 0x0003e80000100800 */
[----:B0-----:R0:W4:Y:S01]  /*1820*/  LDL.64 R10, [R1+0x70] ;  /* 0x00007000010a7983 */ /* 0x0011220000100a00 */
[----:B------:R-:W-:-:S04]  /*1830*/  ISETP.NE.U32.AND P3, PT, RZ, c[0x0][0x250], PT ;  /* 0x00009400ff007a0c */ /* 0x000fc80003f65070 */
[----:B------:R-:W-:Y:S01]  /*1840*/  ISETP.NE.AND.EX P3, PT, RZ, c[0x0][0x254], PT, P3 ;  /* 0x00009500ff007a0c */ /* 0x000fe20003f65330 */
[C---:B------:R-:W-:Y:S01]  /*1850*/  IMAD.WIDE.U32 R20, R3.reuse, R20, c[0x0][0x208] ;  /* 0x0000820003147625 */ /* 0x040fe200078e0014 */
[----:B-1----:R-:W-:-:S05]  /*1860*/  SHF.L.U64.HI R9, R3, 0x3, RZ ;  /* 0x0000000303097819 */ /* 0x002fca00000102ff */
[----:B------:R-:W4:Y:S06]  /*1870*/  LDG.E.128 R20, [R20.64] ;  /* 0x0000000414147981 */ /* 0x000f2c000c1e1d00 */
[----:B------:R-:W-:-:S04]  /*1880*/  @P3 IADD3 R28, P4, R2, c[0x0][0x198], RZ ;  /* 0x00006600021c3a10 */ /* 0x000fc80007f9e0ff */
[----:B------:R-:W-:Y:S02]  /*1890*/  @P3 IADD3.X R29, R9, c[0x0][0x19c], RZ, P4, !PT ;  /* 0x00006700091d3a10 */ /* 0x000fe400027fe4ff */
[----:B--2---:R-:W-:Y:S02]  /*18a0*/  MOV R8, R24 ;  /* 0x0000001800087202 */ /* 0x004fe40000000f00 */
[----:B---3--:R-:W-:Y:S02]  /*18b0*/  MOV R7, R25 ;  /* 0x0000001900077202 */ /* 0x008fe40000000f00 */
[----:B----4-:R-:W-:Y:S02]  /*18c0*/  MOV R5, R26 ;  /* 0x0000001a00057202 */ /* 0x010fe40000000f00 */
[----:B------:R-:W-:Y:S02]  /*18d0*/  MOV R4, R27 ;  /* 0x0000001b00047202 */ /* 0x000fe40000000f00 */
[----:B------:R1:W2:Y:S04]  /*18e0*/  LDG.E.128 R24, [R18.64+0x10] ;  /* 0x0000100412187981 */ /* 0x0002a8000c1e1d00 */
[----:B-1----:R-:W3:Y:S04]  /*18f0*/  LDG.E.128 R16, [R16.64] ;  /* 0x0000000410107981 */ /* 0x002ee8000c1e1d00 */
[----:B------:R-:W4:Y:S04]  /*1900*/  @P3 LDG.E.64 R10, [R28.64] ;  /* 0x000000041c0a3981 */ /* 0x000f28000c1e1b00 */
[----:B------:R1:W-:Y:S04]  /*1910*/  STL [R1+0x670], R7 ;  /* 0x0006700701007387 */ /* 0x0003e80000100800 */
[----:B------:R0:W-:Y:S04]  /*1920*/  STL.64 [R1+0x668], R4 ;  /* 0x0006680401007387 */ /* 0x0001e80000100a00 */
[----:B------:R0:W2:Y:S04]  /*1930*/  LDL.64 R12, [R1+0x380] ;  /* 0x00038000010c7983 */ /* 0x0000a80000100a00 */
[----:B-1----:R1:W2:Y:S04]  /*1940*/  LDL.64 R6, [R1+0x398] ;  /* 0x0003980001067983 */ /* 0x0022a80000100a00 */
[----:B0-----:R1:W2:Y:S04]  /*1950*/  LDL.64 R4, [R1+0x390] ;  /* 0x0003900001047983 */ /* 0x0012a80000100a00 */
[----:B------:R1:W2:Y:S01]  /*1960*/  LDL.64 R14, [R1+0x388] ;  /* 0x00038800010e7983 */ /* 0x0002a20000100a00 */
[----:B------:R-:W-:-:S04]  /*1970*/  ISETP.NE.U32.AND P4, PT, RZ, c[0x0][0x218], PT ;  /* 0x00008600ff007a0c */ /* 0x000fc80003f85070 */
[----:B------:R-:W-:Y:S01]  /*1980*/  ISETP.NE.AND.EX P4, PT, RZ, c[0x0][0x21c], PT, P4 ;  /* 0x00008700ff007a0c */ /* 0x000fe20003f85340 */
[----:B---3--:R-:W-:Y:S04]  /*1990*/  STL [R1+0x658], R18 ;  /* 0x0006581201007387 */ /* 0x008fe80000100800 */
[----:B------:R-:W-:Y:S04]  /*19a0*/  STL [R1+0x650], R19 ;  /* 0x0006501301007387 */ /* 0x000fe80000100800 */
[----:B------:R-:W-:Y:S04]  /*19b0*/  STL [R1+0x65c], R22 ;  /* 0x00065c1601007387 */ /* 0x000fe80000100800 */
[----:B------:R-:W-:Y:S04]  /*19c0*/  STL [R1+0x654], R23 ;  /* 0x0006541701007387 */ /* 0x000fe80000100800 */
[----:B----4-:R-:W-:Y:S01]  /*19d0*/  @P3 STL.64 [R1+0x70], R10 ;  /* 0x0000700a01003387 */ /* 0x010fe20000100a00 */
[----:B------:R-:W-:-:S04]  /*19e0*/  @P4 LEA R28, P3, R3, c[0x0][0x218], 0x5 ;  /* 0x00008600031c4a11 */ /* 0x000fc800078628ff */
[----:B------:R-:W-:-:S05]  /*19f0*/  @P4 LEA.HI.X R29, R3, c[0x0][0x21c], RZ, 0x5, P3 ;  /* 0x00008700031d4a11 */ /* 0x000fca00018f2cff */
[----:B--2---:R0:W2:Y:S04]  /*1a00*/  @P4 LDG.E.128 R4, [R28.64] ;  /* 0x000000041c044981 */ /* 0x0040a8000c1e1d00 */
[----:B------:R0:W3:Y:S02]  /*1a10*/  @P4 LDG.E.128 R12, [R28.64+0x10] ;  /* 0x000010041c0c4981 */ /* 0x0000e4000c1e1d00 */
[----:B0-----:R-:W-:-:S04]  /*1a20*/  IADD3 R28, P3, R2, c[0x0][0x190], RZ ;  /* 0x00006400021c7a10 */ /* 0x001fc80007f7e0ff */
[----:B------:R-:W-:Y:S01]  /*1a30*/  IADD3.X R29, R9, c[0x0][0x194], RZ, P3, !PT ;  /* 0x00006500091d7a10 */ /* 0x000fe20001ffe4ff */
[----:B--2---:R-:W-:Y:S04]  /*1a40*/  @P4 STL.64 [R1+0x390], R4 ;  /* 0x0003900401004387 */ /* 0x004fe80000100a00 */
[----:B------:R0:W-:Y:S04]  /*1a50*/  @P4 STL.64 [R1+0x398], R6 ;  /* 0x0003980601004387 */ /* 0x0001e80000100a00 */
[----:B0-----:R-:W2:Y:S04]  /*1a60*/  LDL.LU R7, [R1+0x670] ;  /* 0x0006700001077983 */ /* 0x001ea80000300800 */
[----:B------:R-:W4:Y:S04]  /*1a70*/  LDL.LU.64 R4, [R1+0x668] ;  /* 0x0006680001047983 */ /* 0x000f280000300a00 */
[----:B---3--:R0:W-:Y:S04]  /*1a80*/  @P4 STL.64 [R1+0x380], R12 ;  /* 0x0003800c01004387 */ /* 0x0081e80000100a00 */
[----:B------:R3:W-:Y:S04]  /*1a90*/  @P4 STL.64 [R1+0x388], R14 ;  /* 0x0003880e01004387 */ /* 0x0007e80000100a00 */
[----:B0-----:R0:W2:Y:S04]  /*1aa0*/  LDG.E.64 R12, [R28.64] ;  /* 0x000000041c0c7981 */ /* 0x0010a8000c1e1b00 */
[----:B---3--:R-:W3:Y:S01]  /*1ab0*/  LDL.LU R15, [R1+0x660] ;  /* 0x00066000010f7983 */ /* 0x008ee20000300800 */
[----:B------:R-:W0:Y:S02]  /*1ac0*/  LDC.U8 R6, c[0x0][0x1f0] ;  /* 0x00007c00ff067b82 */ /* 0x000e240000000000 */
[----:B0-----:R-:W-:-:S02]  /*1ad0*/  ISETP.NE.AND P3, PT, R6, RZ, PT ;  /* 0x000000ff0600720c */ /* 0x001fc40003f65270 */
[----:B------:R-:W4:Y:S04]  /*1ae0*/  LDL.LU R6, [R1+0x1c4] ;  /* 0x0001c40001067983 */ /* 0x000f280000300800 */
[----:B------:R-:W4:Y:S04]  /*1af0*/  LDL.LU R22, [R1+0x260] ;  /* 0x0002600001167983 */ /* 0x000f280000300800 */
[----:B------:R-:W4:Y:S04]  /*1b00*/  LDL.LU R19, [R1+0x80] ;  /* 0x0000800001137983 */ /* 0x000f280000300800 */
[----:B------:R-:W4:Y:S04]  /*1b10*/  LDL R11, [R1+0x610] ;  /* 0x00061000010b7983 */ /* 0x000f280000100800 */
[----:B------:R-:W4:Y:S01]  /*1b20*/  LDL.LU R18, [R1+0x120] ;  /* 0x0001200001127983 */ /* 0x000f220000300800 */
[----:B---3--:R-:W-:-:S05]  /*1b30*/  FSEL R2, R15, RZ, !P3 ;  /* 0x000000ff0f027208 */ /* 0x008fca0005800000 */
[--C-:B------:R-:W-:Y:S02]  /*1b40*/  FADD.FTZ R28, R8, -R2.reuse ;  /* 0x80000002081c7221 */ /* 0x100fe40000010000 */
[----:B------:R-:W3:Y:S04]  /*1b50*/  LDL.LU R8, [R1+0x1c0] ;  /* 0x0001c00001087983 */ /* 0x000ee80000300800 */
[----:B------:R-:W3:Y:S01]  /*1b60*/  LDL R15, [R1+0x604] ;  /* 0x00060400010f7983 */ /* 0x000ee20000100800 */
[----:B--2---:R-:W-:-:S03]  /*1b70*/  FADD.FTZ R29, R7, -R2 ;  /* 0x80000002071d7221 */ /* 0x004fc60000010000 */
[----:B------:R-:W2:Y:S04]  /*1b80*/  LDL.LU R14, [R1+0x264] ;  /* 0x00026400010e7983 */ /* 0x000ea80000300800 */
[----:B------:R0:W-:Y:S04]  /*1b90*/  STL.64 [R1+0x48], R12 ;  /* 0x0000480c01007387 */ /* 0x0001e80000100a00 */
[----:B0-----:R-:W2:Y:S01]  /*1ba0*/  LDL.LU R13, [R1+0x84] ;  /* 0x00008400010d7983 */ /* 0x001ea20000300800 */
[----:B------:R-:W-:-:S03]  /*1bb0*/  FADD.FTZ R12, R25, -R2 ;  /* 0x80000002190c7221 */ /* 0x000fc60000010000 */
[----:B------:R-:W2:Y:S04]  /*1bc0*/  LDL R9, [R1+0x614] ;  /* 0x0006140001097983 */ /* 0x000ea80000100800 */
[----:B------:R-:W2:Y:S04]  /*1bd0*/  LDL.LU R7, [R1+0x124] ;  /* 0x0001240001077983 */ /* 0x000ea80000300800 */
[----:B------:R-:W2:Y:S01]  /*1be0*/  LDL R25, [R1+0x600] ;  /* 0x0006000001197983 */ /* 0x000ea20000100800 */
[----:B------:R-:W-:Y:S01]  /*1bf0*/  FADD.FTZ R23, R24, -R2 ;  /* 0x8000000218177221 */ /* 0x000fe20000010000 */
[----:B------:R-:W-:Y:S01]  /*1c00*/  PRMT R24, RZ, 0x5410, R16 ;  /* 0x00005410ff187816 */ /* 0x000fe20000000010 */
[----:B----4-:R-:W-:-:S02]  /*1c10*/  FADD.FTZ R5, R5, -R2 ;  /* 0x8000000205057221 */ /* 0x010fc40000010000 */
[--C-:B------:R-:W-:Y:S02]  /*1c20*/  FADD.FTZ R4, R4, -R2.reuse ;  /* 0x8000000204047221 */ /* 0x100fe40000010000 */
[--C-:B------:R-:W-:Y:S02]  /*1c30*/  FADD.FTZ R26, R26, -R2.reuse ;  /* 0x800000021a1a7221 */ /* 0x100fe40000010000 */
[----:B------:R-:W-:Y:S02]  /*1c40*/  FADD.FTZ R27, R27, -R2 ;  /* 0x800000021b1b7221 */ /* 0x000fe40000010000 */
[----:B-----5:R-:W-:Y:S02]  /*1c50*/  FMUL.FTZ R10, R0, R28 ;  /* 0x0000001c000a7220 */ /* 0x020fe40000410000 */
[----:B------:R-:W-:-:S03]  /*1c60*/  FADD.FTZ R18, R18, R24 ;  /* 0x0000001812127221 */ /* 0x000fc60000010000 */
[----:B------:R-:W-:Y:S01]  /*1c70*/  STL [R1+0x7c], R10 ;  /* 0x00007c0a01007387 */ /* 0x000fe20000100800 */
[----:B------:R-:W-:Y:S01]  /*1c80*/  PRMT R16, RZ, 0x7610, R16 ;  /* 0x00007610ff107816 */ /* 0x000fe20000000010 */
[-C--:B---3--:R-:W-:Y:S02]  /*1c90*/  FFMA.FTZ R8, R10, R24.reuse, R8 ;  /* 0x000000180a087223 */ /* 0x088fe40000010008 */
[----:B--2---:R-:W-:Y:S01]  /*1ca0*/  FMUL.FTZ R2, R25, R24 ;  /* 0x0000001819027220 */ /* 0x004fe20000410000 */
[----:B------:R-:W-:-:S05]  /*1cb0*/  PRMT R25, RZ, 0x5410, R20 ;  /* 0x00005410ff197816 */ /* 0x000fca0000000014 */
[----:B------:R-:W-:Y:S02]  /*1cc0*/  FADD.FTZ R22, R22, R25 ;  /* 0x0000001916167221 */ /* 0x000fe40000010000 */
[-C--:B------:R-:W-:Y:S02]  /*1cd0*/  FFMA.FTZ R19, R10, R25.reuse, R19 ;  /* 0x000000190a137223 */ /* 0x080fe40000010013 */
[----:B------:R-:W-:Y:S01]  /*1ce0*/  FFMA.FTZ R11, R11, R25, R2 ;  /* 0x000000190b0b7223 */ /* 0x000fe20000010002 */
[----:B------:R-:W-:Y:S01]  /*1cf0*/  STL [R1+0x260], R22 ;  /* 0x0002601601007387 */ /* 0x000fe20000100800 */
[----:B------:R-:W-:-:S03]  /*1d00*/  PRMT R20, RZ, 0x7610, R20 ;  /* 0x00007610ff147816 */ /* 0x000fc60000000014 */
[----:B------:R-:W-:Y:S04]  /*1d10*/  STL [R1+0x80], R19 ;  /* 0x0000801301007387 */ /* 0x000fe80000100800 */
[----:B------:R-:W-:Y:S04]  /*1d20*/  STL [R1+0x450], R11 ;  /* 0x0004500b01007387 */ /* 0x000fe80000100800 */
[----:B------:R-:W-:Y:S01]  /*1d30*/  STL [R1+0x120], R18 ;  /* 0x0001201201007387 */ /* 0x000fe20000100800 */
[----:B------:R-:W-:-:S03]  /*1d40*/  FMUL.FTZ R2, R15, R16 ;  /* 0x000000100f027220 */ /* 0x000fc60000410000 */
[----:B------:R0:W-:Y:S01]  /*1d50*/  STL [R1+0x1c0], R8 ;  /* 0x0001c00801007387 */ /* 0x0001e20000100800 */
[----:B------:R-:W-:Y:S02]  /*1d60*/  FADD.FTZ R14, R14, R20 ;  /* 0x000000140e0e7221 */ /* 0x000fe40000010000 */
[----:B------:R-:W-:Y:S02]  /*1d70*/  FADD.FTZ R7, R7, R16 ;  /* 0x0000001007077221 */ /* 0x000fe40000010000 */
[----:B0-----:R-:W-:-:S04]  /*1d80*/  FMUL.FTZ R8, R0, R29 ;  /* 0x0000001d00087220 */ /* 0x001fc80000410000 */
[C---:B------:R-:W-:Y:S01]  /*1d90*/  FFMA.FTZ R13, R8.reuse, R20, R13 ;  /* 0x00000014080d7223 */ /* 0x040fe2000001000d */
[----:B------:R-:W-:Y:S01]  /*1da0*/  STL [R1+0x400], R8 ;  /* 0x0004000801007387 */ /* 0x000fe20000100800 */
[----:B------:R-:W-:Y:S02]  /*1db0*/  FFMA.FTZ R6, R8, R16, R6 ;  /* 0x0000001008067223 */ /* 0x000fe40000010006 */
[----:B------:R-:W-:Y:S01]  /*1dc0*/  FFMA.FTZ R9, R9, R20, R2 ;  /* 0x0000001409097223 */ /* 0x000fe20000010002 */
[----:B------:R-:W-:Y:S04]  /*1dd0*/  STL [R1+0x264], R14 ;  /* 0x0002640e01007387 */ /* 0x000fe80000100800 */
[----:B------:R-:W2:Y:S04]  /*1de0*/  LDL R2, [R1+0x608] ;  /* 0x0006080001027983 */ /* 0x000ea80000100800 */
[----:B------:R-:W-:Y:S04]  /*1df0*/  STL [R1+0x84], R13 ;  /* 0x0000840d01007387 */ /* 0x000fe80000100800 */
[----:B------:R-:W-:Y:S04]  /*1e00*/  STL [R1+0x1c4], R6 ;  /* 0x0001c40601007387 */ /* 0x000fe80000100800 */
[----:B------:R0:W-:Y:S04]  /*1e10*/  STL [R1+0x124], R7 ;  /* 0x0001240701007387 */ /* 0x0001e80000100800 */
[----:B------:R-:W3:Y:S04]  /*1e20*/  LDL.LU R22, [R1+0x268] ;  /* 0x0002680001167983 */ /* 0x000ee80000300800 */
[----:B------:R-:W4:Y:S04]  /*1e30*/  LDL.LU R18, [R1+0x88] ;  /* 0x0000880001127983 */ /* 0x000f280000300800 */
[----:B0-----:R-:W4:Y:S04]  /*1e40*/  LDL R7, [R1+0x618] ;  /* 0x0006180001077983 */ /* 0x001f280000100800 */
[----:B------:R-:W4:Y:S04]  /*1e50*/  LDL.LU R29, [R1+0x128] ;  /* 0x00012800011d7983 */ /* 0x000f280000300800 */
[----:B------:R-:W4:Y:S04]  /*1e60*/  LDL.LU R19, [R1+0x1c8] ;  /* 0x0001c80001137983 */ /* 0x000f280000300800 */
[----:B------:R-:W4:Y:S01]  /*1e70*/  LDL R15, [R1+0x60c] ;  /* 0x00060c00010f7983 */ /* 0x000f220000100800 */
[----:B------:R-:W-:Y:S01]  /*1e80*/  PRMT R20, RZ, 0x5410, R21 ;  /* 0x00005410ff147816 */ /* 0x000fe20000000015 */
[----:B------:R-:W-:Y:S01]  /*1e90*/  FMUL.FTZ R6, R0, R5 ;  /* 0x0000000500067220 */ /* 0x000fe20000410000 */
[--C-:B------:R-:W-:Y:S01]  /*1ea0*/  PRMT R16, RZ, 0x5410, R17.reuse ;  /* 0x00005410ff107816 */ /* 0x100fe20000000011 */
[----:B------:R-:W4:Y:S04]  /*1eb0*/  LDL.LU R14, [R1+0x26c] ;  /* 0x00026c00010e7983 */ /* 0x000f280000300800 */
[----:B------:R-:W4:Y:S04]  /*1ec0*/  LDL.LU R13, [R1+0x8c] ;  /* 0x00008c00010d7983 */ /* 0x000f280000300800 */
[----:B------:R-:W4:Y:S04]  /*1ed0*/  LDL R5, [R1+0x61c] ;  /* 0x00061c0001057983 */ /* 0x000f280000100800 */
        /* <DEDUP_REMOVED lines=10> */
[----:B------:R-:W-:Y:S02]  /*1f80*/  FFMA.FTZ R7, R7, R20, R2 ;  /* 0x0000001407077223 */ /* 0x000fe40000010002 */
[----:B------:R-:W-:Y:S01]  /*1f90*/  FADD.FTZ R29, R29, R16 ;  /* 0x000000101d1d7221 */ /* 0x000fe20000010000 */
[----:B0-----:R-:W2:Y:S01]  /*1fa0*/  LDL.LU R22, [R1+0x65c] ;  /* 0x00065c0001167983 */ /* 0x001ea20000300800 */
[----:B------:R-:W-:-:S03]  /*1fb0*/  FFMA.FTZ R19, R6, R16, R19 ;  /* 0x0000001006137223 */ /* 0x000fc60000010013 */
[----:B------:R0:W-:Y:S01]  /*1fc0*/  STL [R1+0x88], R18 ;  /* 0x0000881201007387 */ /* 0x0001e20000100800 */
[----:B------:R-:W-:-:S03]  /*1fd0*/  FMUL.FTZ R2, R15, R17 ;  /* 0x000000110f027220 */ /* 0x000fc60000410000 */
[----:B0-----:R-:W3:Y:S04]  /*1fe0*/  LDL.LU R18, [R1+0x658] ;  /* 0x0006580001127983 */ /* 0x001ee80000300800 */
[----:B------:R-:W-:Y:S04]  /*1ff0*/  STL [R1+0x4b4], R7 ;  /* 0x0004b40701007387 */ /* 0x000fe80000100800 */
[----:B------:R-:W-:Y:S04]  /*2000*/  STL [R1+0x128], R29 ;  /* 0x0001281d01007387 */ /* 0x000fe80000100800 */
[----:B------:R0:W-:Y:S04]  /*2010*/  STL [R1+0x1c8], R19 ;  /* 0x0001c81301007387 */ /* 0x0001e80000100800 */
[----:B------:R-:W4:Y:S04]  /*2020*/  LDL.LU R20, [R1+0x250] ;  /* 0x0002500001147983 */ /* 0x000f280000300800 */
[----:B0-----:R-:W4:Y:S04]  /*2030*/  LDL.LU R19, [R1+0x2f0] ;  /* 0x0002f00001137983 */ /* 0x001f280000300800 */
[----:B------:R-:W4:Y:S01]  /*2040*/  LDL R15, [R1+0x5f0] ;  /* 0x0005f000010f7983 */ /* 0x000f220000100800 */
[----:B------:R-:W-:Y:S01]  /*2050*/  PRMT R16, RZ, 0x7610, R21 ;  /* 0x00007610ff107816 */ /* 0x000fe20000000015 */
[----:B------:R-:W-:-:S04]  /*2060*/  FMUL.FTZ R4, R0, R4 ;  /* 0x0000000400047220 */ /* 0x000fc80000410000 */
[----:B------:R-:W-:Y:S02]  /*2070*/  FADD.FTZ R14, R14, R16 ;  /* 0x000000100e0e7221 */ /* 0x000fe40000010000 */
[-C--:B------:R-:W-:Y:S02]  /*2080*/  FFMA.FTZ R13, R4, R16.reuse, R13 ;  /* 0x00000010040d7223 */ /* 0x080fe4000001000d */
[----:B------:R-:W-:Y:S01]  /*2090*/  FADD.FTZ R28, R28, R17 ;  /* 0x000000111c1c7221 */ /* 0x000fe20000010000 */
[----:B------:R0:W-:Y:S01]  /*20a0*/  STL [R1+0x26c], R14 ;  /* 0x00026c0e01007387 */ /* 0x0001e20000100800 */
[----:B------:R-:W-:Y:S02]  /*20b0*/  FFMA.FTZ R5, R5, R16, R2 ;  /* 0x0000001005057223 */ /* 0x000fe40000010002 */
[----:B------:R-:W-:Y:S01]  /*20c0*/  FFMA.FTZ R25, R4, R17, R25 ;  /* 0x0000001104197223 */ /* 0x000fe20000010019 */
[----:B0-----:R-:W4:Y:S04]  /*20d0*/  LDL.LU R14, [R1+0x110] ;  /* 0x00011000010e7983 */ /* 0x001f280000300800 */
[----:B------:R-:W-:Y:S04]  /*20e0*/  STL [R1+0x3cc], R4 ;  /* 0x0003cc0401007387 */ /* 0x000fe80000100800 */
[----:B------:R0:W-:Y:S04]  /*20f0*/  STL [R1+0x8c], R13 ;  /* 0x00008c0d01007387 */ /* 0x0001e80000100800 */
[----:B0-----:R-:W4:Y:S04]  /*2100*/  LDL.LU R13, [R1+0x1b0] ;  /* 0x0001b000010d7983 */ /* 0x001f280000300800 */
[----:B------:R0:W-:Y:S02]  /*2110*/  STL [R1+0x12c], R28 ;  /* 0x00012c1c01007387 */ /* 0x0001e40000100800 */
[----:B0-----:R-:W-:-:S02]  /*2120*/  FMUL.FTZ R28, R0, R23 ;  /* 0x00000017001c7220 */ /* 0x001fc40000410000 */
[----:B------:R-:W4:Y:S04]  /*2130*/  LDL.LU R23, [R1+0x654] ;  /* 0x0006540001177983 */ /* 0x000f280000300800 */
[----:B------:R-:W-:Y:S04]  /*2140*/  STL [R1+0x4a0], R5 ;  /* 0x0004a00501007387 */ /* 0x000fe80000100800 */
[----:B------:R-:W-:Y:S04]  /*2150*/  STL [R1+0x1cc], R25 ;  /* 0x0001cc1901007387 */ /* 0x000fe80000100800 */
[----:B------:R-:W-:Y:S01]  /*2160*/  STL [R1+0x3bc], R28 ;  /* 0x0003bc1c01007387 */ /* 0x000fe20000100800 */
[----:B--2---:R-:W-:-:S02]  /*2170*/  PRMT R17, RZ, 0x5410, R22 ;  /* 0x00005410ff117816 */ /* 0x004fc40000000016 */
[----:B---3--:R-:W-:-:S05]  /*2180*/  PRMT R16, RZ, 0x5410, R18 ;  /* 0x00005410ff107816 */ /* 0x008fca0000000012 */
[----:B------:R-:W-:Y:S02]  /*2190*/  FMUL.FTZ R2, R24, R16 ;  /* 0x0000001018027220 */ /* 0x000fe40000410000 */
[----:B----4-:R-:W-:Y:S02]  /*21a0*/  FADD.FTZ R20, R20, R17 ;  /* 0x0000001114147221 */ /* 0x010fe40000010000 */
[-C--:B------:R-:W-:Y:S02]  /*21b0*/  FFMA.FTZ R19, R28, R17.reuse, R19 ;  /* 0x000000111c137223 */ /* 0x080fe40000010013 */
[----:B------:R-:W-:Y:S02]  /*21c0*/  FFMA.FTZ R29, R15, R17, R2 ;  /* 0x000000110f1d7223 */ /* 0x000fe40000010002 */
[----:B------:R-:W2:Y:S04]  /*21d0*/  LDL R2, [R1+0x5e4] ;  /* 0x0005e40001027983 */ /* 0x000ea80000100800 */
[----:B------:R-:W-:Y:S04]  /*21e0*/  STL [R1+0x250], R20 ;  /* 0x0002501401007387 */ /* 0x000fe80000100800 */
[----:B------:R0:W-:Y:S04]  /*21f0*/  STL [R1+0x2f0], R19 ;  /* 0x0002f01301007387 */ /* 0x0001e80000100800 */
[----:B0-----:R-:W3:Y:S04]  /*2200*/  LDL.LU R19, [R1+0x254] ;  /* 0x0002540001137983 */ /* 0x001ee80000300800 */
[----:B------:R-:W4:Y:S04]  /*2210*/  LDL.LU R15, [R1+0x2f4] ;  /* 0x0002f400010f7983 */ /* 0x000f280000300800 */
[----:B------:R-:W4:Y:S01]  /*2220*/  LDL R25, [R1+0x5f4] ;  /* 0x0005f40001197983 */ /* 0x000f220000100800 */
[----:B------:R-:W-:Y:S01]  /*2230*/  FADD.FTZ R14, R14, R16 ;  /* 0x000000100e0e7221 */ /* 0x000fe20000010000 */
[----:B------:R-:W-:-:S04]  /*2240*/  PRMT R18, RZ, 0x7610, R18 ;  /* 0x00007610ff127816 */ /* 0x000fc80000000012 */
[----:B------:R0:W-:Y:S01]  /*2250*/  STL [R1+0x110], R14 ;  /* 0x0001100e01007387 */ /* 0x0001e20000100800 */
[----:B------:R-:W-:Y:S01]  /*2260*/  FFMA.FTZ R13, R28, R16, R13 ;  /* 0x000000101c0d7223 */ /* 0x000fe2000001000d */
[----:B------:R-:W-:Y:S02]  /*2270*/  PRMT R16, RZ, 0x7610, R22 ;  /* 0x00007610ff107816 */ /* 0x000fe40000000016 */
[----:B------:R-:W4:Y:S01]  /*2280*/  LDL.LU R21, [R1+0x1b4] ;  /* 0x0001b40001157983 */ /* 0x000f220000300800 */
[----:B------:R-:W-:-:S03]  /*2290*/  FMUL.FTZ R24, R0, R12 ;  /* 0x0000000c00187220 */ /* 0x000fc60000410000 */
[----:B------:R-:W-:Y:S04]  /*22a0*/  STL [R1+0x48c], R29 ;  /* 0x00048c1d01007387 */ /* 0x000fe80000100800 */
[----:B------:R1:W-:Y:S04]  /*22b0*/  STL [R1+0x1b0], R13 ;  /* 0x0001b00d01007387 */ /* 0x0003e80000100800 */
[----:B------:R-:W4:Y:S04]  /*22c0*/  LDL R17, [R1+0x5e8] ;  /* 0x0005e80001117983 */ /* 0x000f280000100800 */
[----:B0-----:R-:W4:Y:S04]  /*22d0*/  LDL.LU R14, [R1+0x258] ;  /* 0x00025800010e7983 */ /* 0x001f280000300800 */
[----:B-1----:R-:W4:Y:S04]  /*22e0*/  LDL.LU R13, [R1+0x2f8] ;  /* 0x0002f800010d7983 */ /* 0x002f280000300800 */
[----:B------:R-:W4:Y:S04]  /*22f0*/  LDL R22, [R1+0x5f8] ;  /* 0x0005f80001167983 */ /* 0x000f280000100800 */
[----:B------:R-:W4:Y:S04]  /*2300*/  LDL.LU R12, [R1+0x118] ;  /* 0x00011800010c7983 */ /* 0x000f280000300800 */
[----:B------:R-:W4:Y:S01]  /*2310*/  LDL.LU R20, [R1+0x1b8] ;  /* 0x0001b80001147983 */ /* 0x000f220000300800 */
[----:B--2---:R-:W-:-:S02]  /*2320*/  FMUL.FTZ R2, R2, R18 ;  /* 0x0000001202027220 */ /* 0x004fc40000410000 */
[----:B---3--:R-:W-:Y:S02]  /*2330*/  FADD.FTZ R19, R19, R16 ;  /* 0x0000001013137221 */ /* 0x008fe40000010000 */
[----:B----4-:R-:W-:-:S03]  /*2340*/  FFMA.FTZ R15, R24, R16, R15 ;  /* 0x00000010180f7223 */ /* 0x010fc6000001000f */
[----:B------:R0:W-:Y:S01]  /*2350*/  STL [R1+0x254], R19 ;  /* 0x0002541301007387 */ /* 0x0001e20000100800 */
[----:B------:R-:W-:-:S03]  /*2360*/  FFMA.FTZ R25, R25, R16, R2 ;  /* 0x0000001019197223 */ /* 0x000fc60000010002 */
[----:B0-----:R-:W2:Y:S04]  /*2370*/  LDL.LU R19, [R1+0x650] ;  /* 0x0006500001137983 */ /* 0x001ea80000300800 */
[----:B------:R-:W-:Y:S04]  /*2380*/  STL [R1+0x3ac], R24 ;  /* 0x0003ac1801007387 */ /* 0x000fe80000100800 */
[----:B------:R0:W-:Y:S04]  /*2390*/  STL [R1+0x2f4], R15 ;  /* 0x0002f40f01007387 */ /* 0x0001e80000100800 */
[----:B0-----:R0:W5:Y:S04]  /*23a0*/  LDL.LU R15, [R1+0x64c] ;  /* 0x00064c00010f7983 */ /* 0x0011680000300800 */
[----:B------:R-:W3:Y:S01]  /*23b0*/  LDL.LU R2, [R1+0x114] ;  /* 0x0001140001027983 */ /* 0x000ee20000300800 */
[----:B------:R-:W-:Y:S01]  /*23c0*/  FFMA.FTZ R21, R24, R18, R21 ;  /* 0x0000001218157223 */ /* 0x000fe20000010015 */
[----:B--2---:R-:W-:-:S05]  /*23d0*/  PRMT R16, RZ, 0x5410, R19 ;  /* 0x00005410ff107816 */ /* 0x004fca0000000013 */
[----:B------:R-:W-:Y:S02]  /*23e0*/  FADD.FTZ R12, R12, R16 ;  /* 0x000000100c0c7221 */ /* 0x000fe40000010000 */
[----:B---3--:R-:W-:Y:S02]  /*23f0*/  FADD.FTZ R2, R2, R18 ;  /* 0x0000001202027221 */ /* 0x008fe40000010000 */
[----:B------:R-:W2:Y:S04]  /*2400*/  LDL.LU R18, [R1+0x1bc] ;  /* 0x0001bc0001127983 */ /* 0x000ea80000300800 */
[----:B------:R1:W-:Y:S04]  /*2410*/  STL [R1+0x1b4], R21 ;  /* 0x0001b41501007387 */ /* 0x0003e80000100800 */
[----:B------:R3:W-:Y:S01]  /*2420*/  STL [R1+0x114], R2 ;  /* 0x0001140201007387 */ /* 0x0007e20000100800 */
[----:B-1----:R-:W-:-:S03]  /*2430*/  FMUL.FTZ R21, R0, R26 ;  /* 0x0000001a00157220 */ /* 0x002fc60000410000 */
[----:B------:R-:W4:Y:S01]  /*2440*/  LDL.LU R26, [R1+0x11c] ;  /* 0x00011c00011a7983 */ /* 0x000f220000300800 */
[----:B---3--:R-:W-:Y:S01]  /*2450*/  FMUL.FTZ R2, R17, R16 ;  /* 0x0000001011027220 */ /* 0x008fe20000410000 */
[----:B------:R-:W-:Y:S02]  /*2460*/  PRMT R17, RZ, 0x5410, R23 ;  /* 0x00005410ff117816 */ /* 0x000fe40000000017 */
[----:B------:R-:W-:Y:S03]  /*2470*/  STL [R1+0x478], R25 ;  /* 0x0004781901007387 */ /* 0x000fe60000100800 */
[----:B------:R-:W-:Y:S02]  /*2480*/  FADD.FTZ R14, R14, R17 ;  /* 0x000000110e0e7221 */ /* 0x000fe40000010000 */
[-C--:B------:R-:W-:Y:S01]  /*2490*/  FFMA.FTZ R13, R21, R17.reuse, R13 ;  /* 0x00000011150d7223 */ /* 0x080fe2000001000d */
[----:B------:R-:W-:Y:S01]  /*24a0*/  STL [R1+0x414], R21 ;  /* 0x0004141501007387 */ /* 0x000fe20000100800 */
[----:B------:R-:W-:-:S03]  /*24b0*/  FFMA.FTZ R22, R22, R17, R2 ;  /* 0x0000001116167223 */ /* 0x000fc60000010002 */
[----:B------:R1:W-:Y:S01]  /*24c0*/  STL [R1+0x258], R14 ;  /* 0x0002580e01007387 */ /* 0x0003e20000100800 */
[----:B------:R-:W-:Y:S01]  /*24d0*/  FFMA.FTZ R20, R21, R16, R20 ;  /* 0x0000001015147223 */ /* 0x000fe20000010014 */
[----:B------:R-:W-:Y:S02]  /*24e0*/  PRMT R16, RZ, 0x7610, R23 ;  /* 0x00007610ff107816 */ /* 0x000fe40000000017 */
[----:B-1----:R0:W5:Y:S04]  /*24f0*/  LDL.LU R14, [R1+0x648] ;  /* 0x00064800010e7983 */ /* 0x0021680000300800 */
[----:B------:R1:W-:Y:S04]  /*2500*/  STL [R1+0x2f8], R13 ;  /* 0x0002f80d01007387 */ /* 0x0003e80000100800 */
[----:B-1----:R0:W5:Y:S04]  /*2510*/  LDL.LU R13, [R1+0x644] ;  /* 0x00064400010d7983 */ /* 0x0021680000300800 */
[----:B------:R-:W3:Y:S04]  /*2520*/  LDL R2, [R1+0x5ec] ;  /* 0x0005ec0001027983 */ /* 0x000ee80000100800 */
        /* <DEDUP_REMOVED lines=8> */
[----:B------:R-:W-:-:S03]  /*25b0*/  PRMT R19, RZ, 0x7610, R19 ;  /* 0x00007610ff137816 */ /* 0x000fc60000000013 */
[----:B------:R-:W-:Y:S02]  /*25c0*/  STL [R1+0x3f0], R20 ;  /* 0x0003f01401007387 */ /* 0x000fe40000100800 */
[-C--:B--2---:R-:W-:Y:S02]  /*25d0*/  FFMA.FTZ R18, R20, R19.reuse, R18 ;  /* 0x0000001314127223 */ /* 0x084fe40000010012 */
[----:B----4-:R-:W-:Y:S02]  /*25e0*/  FADD.FTZ R26, R26, R19 ;  /* 0x000000131a1a7221 */ /* 0x010fe40000010000 */
[----:B---3--:R-:W-:-:S04]  /*25f0*/  FMUL.FTZ R2, R2, R19 ;  /* 0x0000001302027220 */ /* 0x008fc80000410000 */
[----:B------:R-:W-:Y:S02]  /*2600*/  FFMA.FTZ R17, R17, R16, R2 ;  /* 0x0000001011117223 */ /* 0x000fe40000010002 */
[----:B------:R-:W-:-:S04]  /*2610*/  FFMA.FTZ R2, R10, R11, RZ ;  /* 0x0000000b0a027223 */ /* 0x000fc800000100ff */
[----:B------:R-:W-:Y:S02]  /*2620*/  FFMA.FTZ R2, R8, R9, R2 ;  /* 0x0000000908027223 */ /* 0x000fe40000010002 */
[----:B------:R-:W-:Y:S02]  /*2630*/  FFMA.FTZ R23, R20, R16, R23 ;  /* 0x0000001014177223 */ /* 0x000fe40000010017 */
[----:B------:R-:W-:-:S04]  /*2640*/  FFMA.FTZ R2, R6, R7, R2 ;  /* 0x0000000706027223 */ /* 0x000fc80000010002 */
[----:B------:R-:W-:Y:S02]  /*2650*/  FFMA.FTZ R2, R4, R5, R2 ;  /* 0x0000000504027223 */ /* 0x000fe40000010002 */
[----:B------:R-:W-:Y:S02]  /*2660*/  FADD.FTZ R27, R27, R16 ;  /* 0x000000101b1b7221 */ /* 0x000fe40000010000 */
[----:B------:R-:W-:-:S04]  /*2670*/  FADD.FTZ R16, RZ, R11 ;  /* 0x0000000bff107221 */ /* 0x000fc80000010000 */
[----:B------:R-:W-:-:S04]  /*2680*/  FADD.FTZ R16, R16, R9 ;  /* 0x0000000910107221 */ /* 0x000fc80000010000 */
[----:B------:R-:W-:-:S04]  /*2690*/  FADD.FTZ R16, R16, R7 ;  /* 0x0000000710107221 */ /* 0x000fc80000010000 */
[----:B------:R-:W-:Y:S02]  /*26a0*/  FADD.FTZ R16, R16, R5 ;  /* 0x0000000510107221 */ /* 0x000fe40000010000 */
[----:B------:R-:W-:Y:S02]  /*26b0*/  FFMA.FTZ R2, R28, R29, R2 ;  /* 0x0000001d1c027223 */ /* 0x000fe40000010002 */
[----:B------:R-:W-:Y:S01]  /*26c0*/  FADD.FTZ R16, R16, R29 ;  /* 0x0000001d10107221 */ /* 0x000fe20000010000 */
[----:B------:R-:W-:Y:S01]  /*26d0*/  STL [R1+0x25c], R27 ;  /* 0x00025c1b01007387 */ /* 0x000fe20000100800 */
[----:B------:R-:W-:Y:S02]  /*26e0*/  FFMA.FTZ R2, R24, R25, R2 ;  /* 0x0000001918027223 */ /* 0x000fe40000010002 */
[----:B------:R-:W-:Y:S01]  /*26f0*/  FADD.FTZ R16, R16, R25 ;  /* 0x0000001910107221 */ /* 0x000fe20000010000 */
[----:B------:R-:W-:Y:S01]  /*2700*/  STL [R1+0x2fc], R23 ;  /* 0x0002fc1701007387 */ /* 0x000fe20000100800 */
[----:B------:R-:W-:-:S03]  /*2710*/  FFMA.FTZ R2, R21, R22, R2 ;  /* 0x0000001615027223 */ /* 0x000fc60000010002 */
[----:B------:R-:W-:Y:S01]  /*2720*/  STL [R1+0x44c], R17 ;  /* 0x00044c1101007387 */ /* 0x000fe20000100800 */
[----:B------:R-:W-:-:S03]  /*2730*/  FADD.FTZ R16, R16, R22 ;  /* 0x0000001610107221 */ /* 0x000fc60000010000 */
[----:B------:R-:W-:Y:S04]  /*2740*/  STL [R1+0x11c], R26 ;  /* 0x00011c1a01007387 */ /* 0x000fe80000100800 */
[----:B------:R1:W-:Y:S04]  /*2750*/  STL [R1+0x1bc], R18 ;  /* 0x0001bc1201007387 */ /* 0x0003e80000100800 */
[----:B------:R0:W5:Y:S04]  /*2760*/  LDL.LU R11, [R1+0x63c] ;  /* 0x00063c00010b7983 */ /* 0x0001680000300800 */
[----:B------:R0:W5:Y:S01]  /*2770*/  LDL.LU R10, [R1+0x638] ;  /* 0x00063800010a7983 */ /* 0x0001620000300800 */
[----:B-1----:R-:W-:-:S03]  /*2780*/  FADD.FTZ R18, R16, R17 ;  /* 0x0000001110127221 */ /* 0x002fc60000010000 */
[----:B------:R0:W5:Y:S01]  /*2790*/  LDL.LU R9, [R1+0x634] ;  /* 0x0006340001097983 */ /* 0x0001620000300800 */
[----:B------:R-:W-:-:S03]  /*27a0*/  FFMA.FTZ R16, R20, R17, R2 ;  /* 0x0000001114107223 */ /* 0x000fc60000010002 */
        /* <DEDUP_REMOVED lines=8> */
.L_x_1137:
[----:B------:R-:W-:Y:S05]  /*2830*/  BSYNC B1 ;  /* 0x0000000000017941 */ /* 0x000fea0003800000 */
.L_x_1136:
[----:B------:R-:W-:Y:S01]  /*2840*/  BSSY B1, `(.L_x_1138) ;  /* 0x000011b000017945 */ /* 0x000fe20003800000 */
[----:B------:R-:W-:Y:S05]  /*2850*/  @!P0 BRA `(.L_x_1139) ;  /* 0x0000119000008947 */ /* 0x000fea0003800000 */
[----:B-----5:R2:W-:Y:S04]  /*2860*/  STL [R1+0x650], R15 ;  /* 0x0006500f01007387 */ /* 0x0205e80000100800 */
[----:B--2---:R-:W2:Y:S01]  /*2870*/  LDL R15, [R1+0x30] ;  /* 0x00003000010f7983 */ /* 0x004ea20000100800 */
[----:B01----:R-:W-:Y:S01]  /*2880*/  LEA R18, P3, R2, c[0x0][0x188], 0x5 ;  /* 0x0000620002127a11 */ /* 0x003fe200078628ff */
[----:B------:R-:W-:-:S02]  /*2890*/  HFMA2.MMA R20, -RZ, RZ, 0, 9.5367431640625e-07 ;  /* 0x00000010ff147435 */ /* 0x000fc400000001ff */
[----:B------:R-:W-:Y:S01]  /*28a0*/  STL [R1+0x64c], R14 ;  /* 0x00064c0e01007387 */ /* 0x000fe20000100800 */
[----:B------:R-:W-:-:S03]  /*28b0*/  LEA.HI.X R19, R2, c[0x0][0x18c], RZ, 0x5, P3 ;  /* 0x0000630002137a11 */ /* 0x000fc600018f2cff */
[----:B------:R-:W-:Y:S04]  /*28c0*/  STL [R1+0x648], R13 ;  /* 0x0006480d01007387 */ /* 0x000fe80000100800 */
[----:B------:R-:W-:Y:S01]  /*28d0*/  STL [R1+0x644], R12 ;  /* 0x0006440c01007387 */ /* 0x000fe20000100800 */
[----:B------:R-:W-:-:S03]  /*28e0*/  IMAD.WIDE.U32 R16, R2, R20, c[0x0][0x210] ;  /* 0x0000840002107625 */ /* 0x000fc600078e0014 */
[----:B------:R-:W3:Y:S04]  /*28f0*/  LDG.E.128 R24, [R18.64] ;  /* 0x0000000412187981 */ /* 0x000ee8000c1e1d00 */
[----:B--2---:R-:W-:Y:S04]  /*2900*/  STL [R1+0x664], R15 ;  /* 0x0006640f01007387 */ /* 0x004fe80000100800 */
[----:B------:R-:W-:Y:S04]  /*2910*/  STL [R1+0x640], R11 ;  /* 0x0006400b01007387 */ /* 0x000fe80000100800 */
[----:B------:R0:W-:Y:S04]  /*2920*/  STL [R1+0x63c], R10 ;  /* 0x00063c0a01007387 */ /* 0x0001e80000100800 */
[----:B------:R-:W-:Y:S04]  /*2930*/  STL [R1+0x638], R9 ;  /* 0x0006380901007387 */ /* 0x000fe80000100800 */
[----:B------:R1:W-:Y:S04]  /*2940*/  STL [R1+0x634], R8 ;  /* 0x0006340801007387 */ /* 0x0003e80000100800 */
[----:B------:R2:W-:Y:S04]  /*2950*/  STL [R1+0x630], R7 ;  /* 0x0006300701007387 */ /* 0x0005e80000100800 */
[----:B------:R3:W-:Y:S04]  /*2960*/  STL [R1+0x62c], R6 ;  /* 0x00062c0601007387 */ /* 0x0007e80000100800 */
[----:B------:R-:W-:Y:S04]  /*2970*/  STL [R1+0x628], R5 ;  /* 0x0006280501007387 */ /* 0x000fe80000100800 */
[----:B------:R2:W-:Y:S04]  /*2980*/  STL [R1+0x624], R4 ;  /* 0x0006240401007387 */ /* 0x0005e80000100800 */
[----:B------:R1:W-:Y:S04]  /*2990*/  STL [R1+0x620], R3 ;  /* 0x0006200301007387 */ /* 0x0003e80000100800 */
[----:B0-----:R0:W4:Y:S04]  /*29a0*/  LDL.64 R10, [R1+0x68] ;  /* 0x00006800010a7983 */ /* 0x0011280000100a00 */
[----:B------:R-:W4:Y:S04]  /*29b0*/  LDL.64 R14, [R1+0x368] ;  /* 0x00036800010e7983 */ /* 0x000f280000100a00 */
[----:B------:R-:W4:Y:S01]  /*29c0*/  LDL.64 R12, [R1+0x360] ;  /* 0x00036000010c7983 */ /* 0x000f220000100a00 */
[----:B------:R-:W-:-:S04]  /*29d0*/  ISETP.NE.U32.AND P3, PT, RZ, c[0x0][0x250], PT ;  /* 0x00009400ff007a0c */ /* 0x000fc80003f65070 */
[----:B------:R-:W-:Y:S02]  /*29e0*/  ISETP.NE.AND.EX P3, PT, RZ, c[0x0][0x254], PT, P3 ;  /* 0x00009500ff007a0c */ /* 0x000fe40003f65330 */
[C---:B-1----:R-:W-:Y:S01]  /*29f0*/  SHF.L.U32 R8, R2.reuse, 0x3, RZ ;  /* 0x0000000302087819 */ /* 0x042fe200000006ff */
[C---:B------:R-:W-:Y:S01]  /*2a00*/  IMAD.WIDE.U32 R20, R2.reuse, R20, c[0x0][0x208] ;  /* 0x0000820002147625 */ /* 0x040fe200078e0014 */
[----:B--2---:R-:W-:Y:S02]  /*2a10*/  SHF.L.U64.HI R7, R2, 0x3, RZ ;  /* 0x0000000302077819 */ /* 0x004fe400000102ff */
[----:B---3--:R-:W-:Y:S01]  /*2a20*/  MOV R6, R24 ;  /* 0x0000001800067202 */ /* 0x008fe20000000f00 */
[----:B------:R-:W-:Y:S01]  /*2a30*/  IMAD.MOV.U32 R4, RZ, RZ, R27 ;  /* 0x000000ffff047224 */ /* 0x000fe200078e001b */
[----:B------:R-:W-:Y:S01]  /*2a40*/  MOV R5, R25 ;  /* 0x0000001900057202 */ /* 0x000fe20000000f00 */
[----:B------:R-:W2:Y:S01]  /*2a50*/  LDG.E.128 R20, [R20.64] ;  /* 0x0000000414147981 */ /* 0x000ea2000c1e1d00 */
[----:B------:R-:W-:-:S03]  /*2a60*/  MOV R3, R26 ;  /* 0x0000001a00037202 */ /* 0x000fc60000000f00 */
[----:B------:R-:W-:Y:S01]  /*2a70*/  @P3 IADD3 R28, P4, R8, c[0x0][0x198], RZ ;  /* 0x00006600081c3a10 */ /* 0x000fe20007f9e0ff */
[----:B------:R1:W3:Y:S03]  /*2a80*/  LDG.E.128 R24, [R18.64+0x10] ;  /* 0x0000100412187981 */ /* 0x0002e6000c1e1d00 */
[----:B------:R-:W-:Y:S01]  /*2a90*/  @P3 IADD3.X R29, R7, c[0x0][0x19c], RZ, P4, !PT ;  /* 0x00006700071d3a10 */ /* 0x000fe200027fe4ff */
[----:B-1----:R-:W2:Y:S04]  /*2aa0*/  LDG.E.128 R16, [R16.64] ;  /* 0x0000000410107981 */ /* 0x002ea8000c1e1d00 */
[----:B----4-:R-:W4:Y:S04]  /*2ab0*/  @P3 LDG.E.64 R10, [R28.64] ;  /* 0x000000041c0a3981 */ /* 0x010f28000c1e1b00 */
[----:B------:R1:W-:Y:S04]  /*2ac0*/  STL.64 [R1+0x670], R14 ;  /* 0x0006700e01007387 */ /* 0x0003e80000100a00 */
[----:B------:R0:W-:Y:S04]  /*2ad0*/  STL.64 [R1+0x668], R12 ;  /* 0x0006680c01007387 */ /* 0x0001e80000100a00 */
[----:B-1----:R1:W3:Y:S04]  /*2ae0*/  LDL.64 R14, [R1+0x378] ;  /* 0x00037800010e7983 */ /* 0x0022e80000100a00 */
[----:B0-----:R1:W3:Y:S01]  /*2af0*/  LDL.64 R12, [R1+0x370] ;  /* 0x00037000010c7983 */ /* 0x0012e20000100a00 */
[----:B------:R-:W-:-:S04]  /*2b00*/  ISETP.NE.U32.AND P4, PT, RZ, c[0x0][0x218], PT ;  /* 0x00008600ff007a0c */ /* 0x000fc80003f85070 */
[----:B------:R-:W-:Y:S01]  /*2b10*/  ISETP.NE.AND.EX P4, PT, RZ, c[0x0][0x21c], PT, P4 ;  /* 0x00008700ff007a0c */ /* 0x000fe20003f85340 */
[----:B--2---:R-:W-:Y:S04]  /*2b20*/  STL [R1+0x65c], R18 ;  /* 0x00065c1201007387 */ /* 0x004fe80000100800 */
[----:B------:R-:W-:Y:S04]  /*2b30*/  STL [R1+0x654], R19 ;  /* 0x0006541301007387 */ /* 0x000fe80000100800 */
[----:B------:R-:W-:Y:S04]  /*2b40*/  STL [R1+0x660], R22 ;  /* 0x0006601601007387 */ /* 0x000fe80000100800 */
[----:B------:R-:W-:Y:S04]  /*2b50*/  STL [R1+0x658], R23 ;  /* 0x0006581701007387 */ /* 0x000fe80000100800 */
[----:B----4-:R-:W-:Y:S01]  /*2b60*/  @P3 STL.64 [R1+0x68], R10 ;  /* 0x0000680a01003387 */ /* 0x010fe20000100a00 */
[----:B------:R-:W-:-:S04]  /*2b70*/  @P4 LEA R28, P3, R2, c[0x0][0x218], 0x5 ;  /* 0x00008600021c4a11 */ /* 0x000fc800078628ff */
[----:B------:R-:W-:-:S05]  /*2b80*/  @P4 LEA.HI.X R29, R2, c[0x0][0x21c], RZ, 0x5, P3 ;  /* 0x00008700021d4a11 */ /* 0x000fca00018f2cff */
[----:B---3--:R-:W2:Y:S04]  /*2b90*/  @P4 LDG.E.128 R12, [R28.64] ;  /* 0x000000041c0c4981 */ /* 0x008ea8000c1e1d00 */
[----:B--2---:R-:W-:Y:S04]  /*2ba0*/  @P4 STL.64 [R1+0x370], R12 ;  /* 0x0003700c01004387 */ /* 0x004fe80000100a00 */
[----:B------:R0:W-:Y:S04]  /*2bb0*/  @P4 STL.64 [R1+0x378], R14 ;  /* 0x0003780e01004387 */ /* 0x0001e80000100a00 */
[----:B0-----:R1:W2:Y:S04]  /*2bc0*/  LDL.LU.64 R14, [R1+0x670] ;  /* 0x00067000010e7983 */ /* 0x0012a80000300a00 */
[----:B------:R1:W2:Y:S04]  /*2bd0*/  LDL.LU.64 R12, [R1+0x668] ;  /* 0x00066800010c7983 */ /* 0x0002a80000300a00 */
[----:B--2---:R0:W2:Y:S02]  /*2be0*/  @P4 LDG.E.128 R12, [R28.64+0x10] ;  /* 0x000010041c0c4981 */ /* 0x0040a4000c1e1d00 */
[----:B0-----:R-:W-:-:S04]  /*2bf0*/  IADD3 R28, P3, R8, c[0x0][0x190], RZ ;  /* 0x00006400081c7a10 */ /* 0x001fc80007f7e0ff */
[----:B------:R-:W-:-:S05]  /*2c00*/  IADD3.X R29, R7, c[0x0][0x194], RZ, P3, !PT ;  /* 0x00006500071d7a10 */ /* 0x000fca0001ffe4ff */
[----:B------:R-:W3:Y:S04]  /*2c10*/  LDG.E.64 R10, [R28.64] ;  /* 0x000000041c0a7981 */ /* 0x000ee8000c1e1b00 */
[----:B--2---:R-:W-:Y:S04]  /*2c20*/  @P4 STL.64 [R1+0x360], R12 ;  /* 0x0003600c01004387 */ /* 0x004fe80000100a00 */
[----:B------:R0:W-:Y:S04]  /*2c30*/  @P4 STL.64 [R1+0x368], R14 ;  /* 0x0003680e01004387 */ /* 0x0001e80000100a00 */
[----:B0-----:R-:W2:Y:S01]  /*2c40*/  LDL.LU R15, [R1+0x664] ;  /* 0x00066400010f7983 */ /* 0x001ea20000300800 */
[----:B------:R-:W0:Y:S03]  /*2c50*/  LDC.U8 R14, c[0x0][0x1f0] ;  /* 0x00007c00ff0e7b82 */ /* 0x000e260000000000 */
[----:B------:R-:W4:Y:S04]  /*2c60*/  LDL.LU R22, [R1+0x2e0] ;  /* 0x0002e00001167983 */ /* 0x000f280000300800 */
[----:B------:R-:W4:Y:S04]  /*2c70*/  LDL R9, [R1+0x5d0] ;  /* 0x0005d00001097983 */ /* 0x000f280000100800 */
[----:B------:R-:W4:Y:S04]  /*2c80*/  LDL.LU R19, [R1+0x100] ;  /* 0x0001000001137983 */ /* 0x000f280000300800 */
[----:B------:R-:W4:Y:S01]  /*2c90*/  LDL.LU R18, [R1+0x1a0] ;  /* 0x0001a00001127983 */ /* 0x000f220000300800 */
[----:B0-----:R-:W-:-:S03]  /*2ca0*/  ISETP.NE.AND P3, PT, R14, RZ, PT ;  /* 0x000000ff0e00720c */ /* 0x001fc60003f65270 */
[----:B------:R-:W4:Y:S04]  /*2cb0*/  LDL R14, [R1+0x5c4] ;  /* 0x0005c400010e7983 */ /* 0x000f280000100800 */
[----:B------:R-:W4:Y:S04]  /*2cc0*/  LDL.LU R13, [R1+0x244] ;  /* 0x00024400010d7983 */ /* 0x000f280000300800 */
[----:B---3--:R0:W-:Y:S04]  /*2cd0*/  STL.64 [R1+0x40], R10 ;  /* 0x0000400a01007387 */ /* 0x0081e80000100a00 */
[----:B0-----:R-:W3:Y:S04]  /*2ce0*/  LDL.LU R11, [R1+0x2e4] ;  /* 0x0002e400010b7983 */ /* 0x001ee80000300800 */
[----:B------:R-:W3:Y:S01]  /*2cf0*/  LDL R7, [R1+0x5d4] ;  /* 0x0005d40001077983 */ /* 0x000ee20000100800 */
[----:B--2---:R-:W-:-:S05]  /*2d00*/  FSEL R28, R15, RZ, !P3 ;  /* 0x000000ff0f1c7208 */ /* 0x004fca0005800000 */
[C---:B------:R-:W-:Y:S02]  /*2d10*/  FADD.FTZ R29, -R28.reuse, R6 ;  /* 0x000000061c1d7221 */ /* 0x040fe40000010100 */
[C---:B------:R-:W-:Y:S02]  /*2d20*/  FADD.FTZ R6, -R28.reuse, R5 ;  /* 0x000000051c067221 */ /* 0x040fe40000010100 */
[C---:B------:R-:W-:Y:S01]  /*2d30*/  FADD.FTZ R15, -R28.reuse, R4 ;  /* 0x000000041c0f7221 */ /* 0x040fe20000010100 */
[----:B------:R-:W2:Y:S01]  /*2d40*/  LDL.LU R5, [R1+0x104] ;  /* 0x0001040001057983 */ /* 0x000ea20000300800 */
[----:B------:R-:W-:-:S03]  /*2d50*/  FADD.FTZ R23, -R28, R24 ;  /* 0x000000181c177221 */ /* 0x000fc60000010100 */
[----:B------:R-:W2:Y:S04]  /*2d60*/  LDL.LU R4, [R1+0x1a4] ;  /* 0x0001a40001047983 */ /* 0x000ea80000300800 */
[----:B------:R-:W2:Y:S01]  /*2d70*/  LDL R24, [R1+0x5c0] ;  /* 0x0005c00001187983 */ /* 0x000ea20000100800 */
[C---:B------:R-:W-:Y:S02]  /*2d80*/  FADD.FTZ R3, -R28.reuse, R3 ;  /* 0x000000031c037221 */ /* 0x040fe40000010100 */
[C---:B------:R-:W-:Y:S02]  /*2d90*/  FADD.FTZ R12, -R28.reuse, R25 ;  /* 0x000000191c0c7221 */ /* 0x040fe40000010100 */
[C---:B------:R-:W-:Y:S02]  /*2da0*/  FADD.FTZ R10, -R28.reuse, R26 ;  /* 0x0000001a1c0a7221 */ /* 0x040fe40000010100 */
[----:B------:R-:W-:-:S02]  /*2db0*/  FADD.FTZ R27, -R28, R27 ;  /* 0x0000001b1c1b7221 */ /* 0x000fc40000010100 */
[----:B------:R-:W3:Y:S01]  /*2dc0*/  LDL.LU R28, [R1+0x240] ;  /* 0x00024000011c7983 */ /* 0x000ee20000300800 */
[----:B------:R-:W-:Y:S02]  /*2dd0*/  PRMT R25, RZ, 0x5410, R16 ;  /* 0x00005410ff197816 */ /* 0x000fe40000000010 */
[----:B------:R-:W-:Y:S01]  /*2de0*/  PRMT R26, RZ, 0x5410, R20 ;  /* 0x00005410ff1a7816 */ /* 0x000fe20000000014 */
[----:B------:R-:W-:Y:S02]  /*2df0*/  FMUL.FTZ R8, R0, R29 ;  /* 0x0000001d00087220 */ /* 0x000fe40000410000 */
[----:B----4-:R-:W-:Y:S02]  /*2e00*/  FADD.FTZ R19, R19, R25 ;  /* 0x0000001913137221 */ /* 0x010fe40000010000 */
[C---:B------:R-:W-:Y:S01]  /*2e10*/  FFMA.FTZ R22, R8.reuse, R26, R22 ;  /* 0x0000001a08167223 */ /* 0x040fe20000010016 */
[----:B------:R-:W-:Y:S01]  /*2e20*/  STL [R1+0x424], R8 ;  /* 0x0004240801007387 */ /* 0x000fe20000100800 */
[----:B------:R-:W-:-:S02]  /*2e30*/  FFMA.FTZ R18, R8, R25, R18 ;  /* 0x0000001908127223 */ /* 0x000fc40000010012 */
[----:B------:R-:W-:Y:S02]  /*2e40*/  FMUL.FTZ R6, R0, R6 ;  /* 0x0000000600067220 */ /* 0x000fe40000410000 */
[----:B--2---:R-:W-:-:S04]  /*2e50*/  FMUL.FTZ R24, R24, R25 ;  /* 0x0000001918187220 */ /* 0x004fc80000410000 */
[----:B------:R-:W-:Y:S01]  /*2e60*/  FFMA.FTZ R9, R9, R26, R24 ;  /* 0x0000001a09097223 */ /* 0x000fe20000010018 */
[----:B------:R-:W-:Y:S02]  /*2e70*/  PRMT R24, RZ, 0x7610, R20 ;  /* 0x00007610ff187816 */ /* 0x000fe40000000014 */
[----:B------:R-:W-:Y:S01]  /*2e80*/  PRMT R20, RZ, 0x7610, R16 ;  /* 0x00007610ff147816 */ /* 0x000fe20000000010 */
[----:B---3--:R-:W-:Y:S02]  /*2e90*/  FADD.FTZ R28, R28, R26 ;  /* 0x0000001a1c1c7221 */ /* 0x008fe40000010000 */
[----:B------:R-:W-:Y:S02]  /*2ea0*/  FADD.FTZ R13, R13, R24 ;  /* 0x000000180d0d7221 */ /* 0x000fe40000010000 */
[----:B------:R-:W-:Y:S01]  /*2eb0*/  FMUL.FTZ R16, R14, R20 ;  /* 0x000000140e107220 */ /* 0x000fe20000410000 */
[----:B------:R-:W-:Y:S01]  /*2ec0*/  STL [R1+0x240], R28 ;  /* 0x0002401c01007387 */ /* 0x000fe20000100800 */
[----:B------:R-:W-:-:S03]  /*2ed0*/  FFMA.FTZ R11, R6, R24, R11 ;  /* 0x00000018060b7223 */ /* 0x000fc6000001000b */
[----:B------:R0:W-:Y:S01]  /*2ee0*/  STL [R1+0x2e0], R22 ;  /* 0x0002e01601007387 */ /* 0x0001e20000100800 */
[----:B------:R-:W-:-:S03]  /*2ef0*/  FFMA.FTZ R4, R6, R20, R4 ;  /* 0x0000001406047223 */ /* 0x000fc60000010004 */
[----:B------:R-:W-:Y:S01]  /*2f00*/  STL [R1+0x4d8], R9 ;  /* 0x0004d80901007387 */ /* 0x000fe20000100800 */
[----:B------:R-:W-:-:S03]  /*2f10*/  FADD.FTZ R5, R5, R20 ;  /* 0x0000001405057221 */ /* 0x000fc60000010000 */
[----:B------:R-:W-:Y:S01]  /*2f20*/  STL [R1+0x100], R19 ;  /* 0x0001001301007387 */ /* 0x000fe20000100800 */
[----:B------:R-:W-:-:S03]  /*2f30*/  FFMA.FTZ R7, R7, R24, R16 ;  /* 0x0000001807077223 */ /* 0x000fc60000010010 */
[----:B------:R2:W-:Y:S04]  /*2f40*/  STL [R1+0x1a0], R18 ;  /* 0x0001a01201007387 */ /* 0x0005e80000100800 */
[----:B------:R-:W-:Y:S04]  /*2f50*/  STL [R1+0x3fc], R6 ;  /* 0x0003fc0601007387 */ /* 0x000fe80000100800 */
[----:B------:R-:W-:Y:S04]  /*2f60*/  STL [R1+0x244], R13 ;  /* 0x0002440d01007387 */ /* 0x000fe80000100800 */
[----:B------:R-:W3:Y:S04]  /*2f70*/  LDL R16, [R1+0x5c8] ;  /* 0x0005c80001107983 */ /* 0x000ee80000100800 */
[----:B------:R-:W-:Y:S04]  /*2f80*/  STL [R1+0x2e4], R11 ;  /* 0x0002e40b01007387 */ /* 0x000fe80000100800 */
[----:B------:R-:W-:Y:S04]  /*2f90*/  STL [R1+0x1a4], R4 ;  /* 0x0001a40401007387 */ /* 0x000fe80000100800 */
[----:B------:R4:W-:Y:S04]  /*2fa0*/  STL [R1+0x104], R5 ;  /* 0x0001040501007387 */ /* 0x0009e80000100800 */
[----:B0-----:R-:W3:Y:S04]  /*2fb0*/  LDL.LU R22, [R1+0x248] ;  /* 0x0002480001167983 */ /* 0x001ee80000300800 */
[----:B--2---:R-:W2:Y:S04]  /*2fc0*/  LDL.LU R18, [R1+0x2e8] ;  /* 0x0002e80001127983 */ /* 0x004ea80000300800 */
[----:B----4-:R-:W4:Y:S04]  /*2fd0*/  LDL R5, [R1+0x5d8] ;  /* 0x0005d80001057983 */ /* 0x010f280000100800 */
        /* <DEDUP_REMOVED lines=15> */
[----:B---3--:R-:W-:-:S02]  /*30d0*/  FMUL.FTZ R16, R16, R20 ;  /* 0x0000001410107220 */ /* 0x008fc40000410000 */
[----:B------:R-:W-:Y:S02]  /*30e0*/  FADD.FTZ R22, R22, R24 ;  /* 0x0000001816167221 */ /* 0x000fe40000010000 */
[----:B--2---:R-:W-:-:S03]  /*30f0*/  FFMA.FTZ R18, R4, R24, R18 ;  /* 0x0000001804127223 */ /* 0x004fc60000010012 */
[----:B------:R0:W-:Y:S01]  /*3100*/  STL [R1+0x248], R22 ;  /* 0x0002481601007387 */ /* 0x0001e20000100800 */
[----:B----4-:R-:W-:Y:S02]  /*3110*/  FFMA.FTZ R5, R5, R24, R16 ;  /* 0x0000001805057223 */ /* 0x010fe40000010010 */
[----:B------:R-:W-:Y:S01]  /*3120*/  FADD.FTZ R29, R29, R20 ;  /* 0x000000141d1d7221 */ /* 0x000fe20000010000 */
[----:B0-----:R-:W2:Y:S01]  /*3130*/  LDL.LU R22, [R1+0x660] ;  /* 0x0006600001167983 */ /* 0x001ea20000300800 */
[----:B------:R-:W-:-:S03]  /*3140*/  FFMA.FTZ R19, R4, R20, R19 ;  /* 0x0000001404137223 */ /* 0x000fc60000010013 */
[----:B------:R0:W-:Y:S01]  /*3150*/  STL [R1+0x2e8], R18 ;  /* 0x0002e81201007387 */ /* 0x0001e20000100800 */
[----:B------:R-:W-:-:S03]  /*3160*/  FMUL.FTZ R16, R14, R17 ;  /* 0x000000110e107220 */ /* 0x000fc60000410000 */
[----:B0-----:R-:W3:Y:S04]  /*3170*/  LDL.LU R18, [R1+0x65c] ;  /* 0x00065c0001127983 */ /* 0x001ee80000300800 */
[----:B------:R-:W-:Y:S04]  /*3180*/  STL [R1+0x4b0], R5 ;  /* 0x0004b00501007387 */ /* 0x000fe80000100800 */
[----:B------:R0:W-:Y:S04]  /*3190*/  STL [R1+0x108], R29 ;  /* 0x0001081d01007387 */ /* 0x0001e80000100800 */
[----:B------:R4:W-:Y:S01]  /*31a0*/  STL [R1+0x1a8], R19 ;  /* 0x0001a81301007387 */ /* 0x0009e20000100800 */
[----:B0-----:R-:W-:-:S03]  /*31b0*/  FMUL.FTZ R29, R0, R15 ;  /* 0x0000000f001d7220 */ /* 0x001fc60000410000 */
[----:B----4-:R-:W4:Y:S04]  /*31c0*/  LDL.LU R19, [R1+0x230] ;  /* 0x0002300001137983 */ /* 0x010f280000300800 */
[----:B------:R-:W4:Y:S04]  /*31d0*/  LDL.LU R15, [R1+0x2d0] ;  /* 0x0002d000010f7983 */ /* 0x000f280000300800 */
[----:B------:R-:W4:Y:S01]  /*31e0*/  LDL R14, [R1+0x5b0] ;  /* 0x0005b000010e7983 */ /* 0x000f220000100800 */
[----:B------:R-:W-:-:S05]  /*31f0*/  PRMT R21, RZ, 0x7610, R21 ;  /* 0x00007610ff157816 */ /* 0x000fca0000000015 */
[----:B------:R-:W-:Y:S02]  /*3200*/  FADD.FTZ R13, R13, R21 ;  /* 0x000000150d0d7221 */ /* 0x000fe40000010000 */
[C---:B------:R-:W-:Y:S02]  /*3210*/  FFMA.FTZ R11, R29.reuse, R21, R11 ;  /* 0x000000151d0b7223 */ /* 0x040fe4000001000b */
        /* <DEDUP_REMOVED lines=8> */
[----:B------:R0:W-:Y:S04]  /*32a0*/  STL [R1+0x1ac], R26 ;  /* 0x0001ac1a01007387 */ /* 0x0001e80000100800 */
[----:B------:R1:W-:Y:S01]  /*32b0*/  STL [R1+0x10c], R28 ;  /* 0x00010c1c01007387 */ /* 0x0003e20000100800 */
[----:B0-----:R-:W-:-:S03]  /*32c0*/  FMUL.FTZ R26, R0, R23 ;  /* 0x00000017001a7220 */ /* 0x001fc60000410000 */
[----:B------:R-:W4:Y:S04]  /*32d0*/  LDL.LU R23, [R1+0x658] ;  /* 0x0006580001177983 */ /* 0x000f280000300800 */
[----:B------:R-:W-:Y:S04]  /*32e0*/  STL [R1+0x49c], R3 ;  /* 0x00049c0301007387 */ /* 0x000fe80000100800 */
[----:B------:R-:W-:Y:S01]  /*32f0*/  STL [R1+0x3b8], R26 ;  /* 0x0003b81a01007387 */ /* 0x000fe20000100800 */
[----:B--2---:R-:W-:Y:S02]  /*3300*/  PRMT R20, RZ, 0x5410, R22 ;  /* 0x00005410ff147816 */ /* 0x004fe40000000016 */
[----:B---3--:R-:W-:-:S05]  /*3310*/  PRMT R17, RZ, 0x5410, R18 ;  /* 0x00005410ff117816 */ /* 0x008fca0000000012 */
[----:B------:R-:W-:Y:S02]  /*3320*/  FMUL.FTZ R16, R25, R17 ;  /* 0x0000001119107220 */ /* 0x000fe40000410000 */
[----:B----4-:R-:W-:Y:S02]  /*3330*/  FADD.FTZ R19, R19, R20 ;  /* 0x0000001413137221 */ /* 0x010fe40000010000 */
[-C--:B------:R-:W-:Y:S02]  /*3340*/  FFMA.FTZ R15, R26, R20.reuse, R15 ;  /* 0x000000141a0f7223 */ /* 0x080fe4000001000f */
[----:B-1----:R-:W-:Y:S02]  /*3350*/  FFMA.FTZ R28, R14, R20, R16 ;  /* 0x000000140e1c7223 */ /* 0x002fe40000010010 */
[----:B------:R-:W2:Y:S04]  /*3360*/  LDL R16, [R1+0x5a4] ;  /* 0x0005a40001107983 */ /* 0x000ea80000100800 */
[----:B------:R0:W-:Y:S04]  /*3370*/  STL [R1+0x230], R19 ;  /* 0x0002301301007387 */ /* 0x0001e80000100800 */
[----:B0-----:R-:W3:Y:S04]  /*3380*/  LDL.LU R19, [R1+0x234] ;  /* 0x0002340001137983 */ /* 0x001ee80000300800 */
[----:B------:R0:W-:Y:S04]  /*3390*/  STL [R1+0x2d0], R15 ;  /* 0x0002d00f01007387 */ /* 0x0001e80000100800 */
[----:B0-----:R-:W4:Y:S04]  /*33a0*/  LDL.LU R15, [R1+0x2d4] ;  /* 0x0002d400010f7983 */ /* 0x001f280000300800 */
[----:B------:R-:W4:Y:S01]  /*33b0*/  LDL R25, [R1+0x5b4] ;  /* 0x0005b40001197983 */ /* 0x000f220000100800 */
[----:B------:R-:W-:-:S02]  /*33c0*/  FADD.FTZ R13, R13, R17 ;  /* 0x000000110d0d7221 */ /* 0x000fc40000010000 */
[----:B------:R-:W-:-:S03]  /*33d0*/  FFMA.FTZ R11, R26, R17, R11 ;  /* 0x000000111a0b7223 */ /* 0x000fc6000001000b */
[----:B------:R-:W-:Y:S01]  /*33e0*/  STL [R1+0xf0], R13 ;  /* 0x0000f00d01007387 */ /* 0x000fe20000100800 */
[----:B------:R-:W-:-:S03]  /*33f0*/  PRMT R17, RZ, 0x7610, R22 ;  /* 0x00007610ff117816 */ /* 0x000fc60000000016 */
[----:B------:R-:W4:Y:S01]  /*3400*/  LDL.LU R21, [R1+0xf4] ;  /* 0x0000f40001157983 */ /* 0x000f220000300800 */
[----:B------:R-:W-:-:S03]  /*3410*/  PRMT R18, RZ, 0x7610, R18 ;  /* 0x00007610ff127816 */ /* 0x000fc60000000012 */
[----:B------:R0:W-:Y:S01]  /*3420*/  STL [R1+0x190], R11 ;  /* 0x0001900b01007387 */ /* 0x0001e20000100800 */
[----:B------:R-:W-:-:S03]  /*3430*/  FMUL.FTZ R24, R0, R12 ;  /* 0x0000000c00187220 */ /* 0x000fc60000410000 */
[----:B0-----:R-:W4:Y:S04]  /*3440*/  LDL.LU R11, [R1+0x194] ;  /* 0x00019400010b7983 */ /* 0x001f280000300800 */
[----:B------:R-:W-:Y:S04]  /*3450*/  STL [R1+0x488], R28 ;  /* 0x0004881c01007387 */ /* 0x000fe80000100800 */
[----:B------:R-:W4:Y:S04]  /*3460*/  LDL.LU R14, [R1+0x238] ;  /* 0x00023800010e7983 */ /* 0x000f280000300800 */
[----:B------:R-:W4:Y:S04]  /*3470*/  LDL.LU R13, [R1+0x2d8] ;  /* 0x0002d800010d7983 */ /* 0x000f280000300800 */
[----:B------:R-:W4:Y:S04]  /*3480*/  LDL R22, [R1+0x5b8] ;  /* 0x0005b80001167983 */ /* 0x000f280000100800 */
        /* <DEDUP_REMOVED lines=10> */
[----:B0-----:R0:W5:Y:S04]  /*3530*/  LDL.LU R15, [R1+0x650] ;  /* 0x00065000010f7983 */ /* 0x0011680000300800 */
[----:B------:R-:W3:Y:S01]  /*3540*/  LDL R16, [R1+0x5a8] ;  /* 0x0005a80001107983 */ /* 0x000ee20000100800 */
[----:B------:R-:W-:Y:S02]  /*3550*/  FADD.FTZ R21, R21, R18 ;  /* 0x0000001215157221 */ /* 0x000fe40000010000 */
[----:B------:R-:W-:Y:S01]  /*3560*/  FFMA.FTZ R11, R24, R18, R11 ;  /* 0x00000012180b7223 */ /* 0x000fe2000001000b */
[----:B------:R-:W-:-:S02]  /*3570*/  PRMT R18, RZ, 0x5410, R23 ;  /* 0x00005410ff127816 */ /* 0x000fc40000000017 */
[----:B------:R1:W-:Y:S04]  /*3580*/  STL [R1+0xf4], R21 ;  /* 0x0000f41501007387 */ /* 0x0003e80000100800 */
[----:B------:R4:W-:Y:S01]  /*3590*/  STL [R1+0x194], R11 ;  /* 0x0001940b01007387 */ /* 0x0009e20000100800 */
[----:B------:R-:W-:Y:S02]  /*35a0*/  FADD.FTZ R14, R14, R18 ;  /* 0x000000120e0e7221 */ /* 0x000fe40000010000 */
[----:B-1----:R-:W-:Y:S01]  /*35b0*/  FMUL.FTZ R21, R0, R10 ;  /* 0x0000000a00157220 */ /* 0x002fe20000410000 */
[----:B----4-:R-:W4:Y:S03]  /*35c0*/  LDL.LU R11, [R1+0x23c] ;  /* 0x00023c00010b7983 */ /* 0x010f260000300800 */
[----:B------:R-:W-:Y:S01]  /*35d0*/  FFMA.FTZ R13, R21, R18, R13 ;  /* 0x00000012150d7223 */ /* 0x000fe2000001000d */
[----:B------:R-:W4:Y:S04]  /*35e0*/  LDL.LU R10, [R1+0x2dc] ;  /* 0x0002dc00010a7983 */ /* 0x000f280000300800 */
[----:B------:R-:W-:Y:S04]  /*35f0*/  STL [R1+0x474], R25 ;  /* 0x0004741901007387 */ /* 0x000fe80000100800 */
[----:B------:R-:W-:Y:S04]  /*3600*/  STL [R1+0x410], R21 ;  /* 0x0004101501007387 */ /* 0x000fe80000100800 */
[----:B------:R1:W-:Y:S04]  /*3610*/  STL [R1+0x238], R14 ;  /* 0x0002380e01007387 */ /* 0x0003e80000100800 */
[----:B-1----:R0:W5:Y:S04]  /*3620*/  LDL.LU R14, [R1+0x64c] ;  /* 0x00064c00010e7983 */ /* 0x0021680000300800 */
[----:B------:R1:W-:Y:S04]  /*3630*/  STL [R1+0x2d8], R13 ;  /* 0x0002d80d01007387 */ /* 0x0003e80000100800 */
[----:B-1----:R0:W5:Y:S01]  /*3640*/  LDL.LU R13, [R1+0x648] ;  /* 0x00064800010d7983 */ /* 0x0021620000300800 */
[----:B--2---:R-:W-:-:S05]  /*3650*/  PRMT R17, RZ, 0x5410, R19 ;  /* 0x00005410ff117816 */ /* 0x004fca0000000013 */
[----:B---3--:R-:W-:-:S04]  /*3660*/  FMUL.FTZ R16, R16, R17 ;  /* 0x0000001110107220 */ /* 0x008fc80000410000 */
[----:B------:R-:W-:Y:S02]  /*3670*/  FFMA.FTZ R22, R22, R18, R16 ;  /* 0x0000001216167223 */ /* 0x000fe40000010010 */
[----:B------:R-:W2:Y:S04]  /*3680*/  LDL R16, [R1+0x5ac] ;  /* 0x0005ac0001107983 */ /* 0x000ea80000100800 */
[----:B------:R-:W3:Y:S01]  /*3690*/  LDL R18, [R1+0x5bc] ;  /* 0x0005bc0001127983 */ /* 0x000ee20000100800 */
[----:B------:R-:W-:Y:S02]  /*36a0*/  FADD.FTZ R12, R12, R17 ;  /* 0x000000110c0c7221 */ /* 0x000fe40000010000 */
[----:B------:R-:W-:Y:S01]  /*36b0*/  FFMA.FTZ R20, R21, R17, R20 ;  /* 0x0000001115147223 */ /* 0x000fe20000010014 */
[----:B------:R-:W-:-:S02]  /*36c0*/  PRMT R17, RZ, 0x7610, R23 ;  /* 0x00007610ff117816 */ /* 0x000fc40000000017 */
[----:B------:R1:W-:Y:S01]  /*36d0*/  STL [R1+0xf8], R12 ;  /* 0x0000f80c01007387 */ /* 0x0003e20000100800 */
[----:B------:R-:W-:Y:S02]  /*36e0*/  PRMT R19, RZ, 0x7610, R19 ;  /* 0x00007610ff137816 */ /* 0x000fe40000000013 */
[----:B----4-:R-:W-:Y:S01]  /*36f0*/  FADD.FTZ R11, R11, R17 ;  /* 0x000000110b0b7221 */ /* 0x010fe20000010000 */
[----:B-1----:R0:W5:Y:S04]  /*3700*/  LDL.LU R12, [R1+0x644] ;  /* 0x00064400010c7983 */ /* 0x0021680000300800 */
[----:B------:R-:W4:Y:S04]  /*3710*/  LDL.LU R23, [R1+0x20] ;  /* 0x0000200001177983 */ /* 0x000f280000300800 */
[----:B------:R-:W-:Y:S04]  /*3720*/  STL [R1+0x460], R22 ;  /* 0x0004601601007387 */ /* 0x000fe80000100800 */
[----:B------:R1:W-:Y:S02]  /*3730*/  STL [R1+0x198], R20 ;  /* 0x0001981401007387 */ /* 0x0003e40000100800 */
[----:B-1----:R-:W-:-:S02]  /*3740*/  FMUL.FTZ R20, R0, R27 ;  /* 0x0000001b00147220 */ /* 0x002fc40000410000 */
[----:B------:R-:W4:Y:S02]  /*3750*/  LDL.LU R27, [R1+0x24] ;  /* 0x00002400011b7983 */ /* 0x000f240000300800 */
[----:B------:R-:W-:Y:S02]  /*3760*/  FFMA.FTZ R10, R20, R17, R10 ;  /* 0x00000011140a7223 */ /* 0x000fe4000001000a */
[----:B------:R1:W-:Y:S04]  /*3770*/  STL [R1+0x23c], R11 ;  /* 0x00023c0b01007387 */ /* 0x0003e80000100800 */
[----:B-1----:R0:W5:Y:S04]  /*3780*/  LDL.LU R11, [R1+0x640] ;  /* 0x00064000010b7983 */ /* 0x0021680000300800 */
[----:B------:R-:W-:Y:S04]  /*3790*/  STL [R1+0x3ec], R20 ;  /* 0x0003ec1401007387 */ /* 0x000fe80000100800 */
[----:B------:R1:W-:Y:S04]  /*37a0*/  STL [R1+0x2dc], R10 ;  /* 0x0002dc0a01007387 */ /* 0x0003e80000100800 */
[----:B-1----:R0:W5:Y:S01]  /*37b0*/  LDL.LU R10, [R1+0x63c] ;  /* 0x00063c00010a7983 */ /* 0x0021620000300800 */
[----:B--2---:R-:W-:-:S04]  /*37c0*/  FMUL.FTZ R16, R16, R19 ;  /* 0x0000001310107220 */ /* 0x004fc80000410000 */
[----:B---3--:R-:W-:Y:S02]  /*37d0*/  FFMA.FTZ R18, R18, R17, R16 ;  /* 0x0000001112127223 */ /* 0x008fe40000010010 */
[----:B------:R-:W2:Y:S04]  /*37e0*/  LDL.LU R17, [R1+0xfc] ;  /* 0x0000fc0001117983 */ /* 0x000ea80000300800 */
[----:B------:R-:W3:Y:S01]  /*37f0*/  LDL.LU R16, [R1+0x19c] ;  /* 0x00019c0001107983 */ /* 0x000ee20000300800 */
[----:B------:R-:W-:Y:S01]  /*3800*/  IADD3 R2, R2, 0x20, RZ ;  /* 0x0000002002027810 */ /* 0x000fe20007ffe0ff */
[----:B--2---:R-:W-:Y:S02]  /*3810*/  FADD.FTZ R17, R17, R19 ;  /* 0x0000001311117221 */ /* 0x004fe40000010000 */
[----:B---3--:R-:W-:-:S05]  /*3820*/  FFMA.FTZ R16, R20, R19, R16 ;  /* 0x0000001314107223 */ /* 0x008fca0000010010 */
[----:B------:R4:W-:Y:S04]  /*3830*/  STL [R1+0x19c], R16 ;  /* 0x00019c1001007387 */ /* 0x0009e80000100800 */
[----:B------:R1:W-:Y:S01]  /*3840*/  STL [R1+0xfc], R17 ;  /* 0x0000fc1101007387 */ /* 0x0003e20000100800 */
[----:B----4-:R-:W-:Y:S02]  /*3850*/  FADD.FTZ R16, R27, R9 ;  /* 0x000000091b107221 */ /* 0x010fe40000010000 */
[----:B-1----:R-:W-:Y:S02]  /*3860*/  FFMA.FTZ R17, R8, R9, R23 ;  /* 0x0000000908117223 */ /* 0x002fe40000010017 */
        /* <DEDUP_REMOVED lines=10> */
[----:B------:R-:W-:Y:S01]  /*3910*/  FADD.FTZ R16, R16, R22 ;  /* 0x0000001610107221 */ /* 0x000fe20000010000 */
[----:B------:R0:W-:Y:S01]  /*3920*/  STL [R1+0x448], R18 ;  /* 0x0004481201007387 */ /* 0x0001e20000100800 */
[----:B------:R-:W-:Y:S02]  /*3930*/  FFMA.FTZ R17, R21, R22, R17 ;  /* 0x0000001615117223 */ /* 0x000fe40000010011 */
[----:B------:R-:W-:Y:S01]  /*3940*/  FADD.FTZ R19, R16, R18 ;  /* 0x0000001210137221 */ /* 0x000fe20000010000 */
        /* <DEDUP_REMOVED lines=10> */
.L_x_1139:
[----:B------:R-:W-:Y:S05]  /*39f0*/  BSYNC B1 ;  /* 0x0000000000017941 */ /* 0x000fea0003800000 */
.L_x_1138:
        /* <DEDUP_REMOVED lines=19> */
[----:B------:R2:W-:Y:S04]  /*3b30*/  STL [R1+0x628], R5 ;  /* 0x0006280501007387 */ /* 0x0005e80000100800 */
[----:B------:R-:W-:Y:S04]  /*3b40*/  STL [R1+0x624], R4 ;  /* 0x0006240401007387 */ /* 0x000fe80000100800 */
        /* <DEDUP_REMOVED lines=9> */
[----:B---3--:R-:W-:Y:S02]  /*3be0*/  MOV R6, R24 ;  /* 0x0000001800067202 */ /* 0x008fe40000000f00 */
[----:B------:R-:W-:Y:S01]  /*3bf0*/  MOV R5, R25 ;  /* 0x0000001900057202 */ /* 0x000fe20000000f00 */
[----:B------:R-:W2:Y:S01]  /*3c00*/  LDG.E.128 R20, [R20.64] ;  /* 0x0000000414147981 */ /* 0x000ea2000c1e1d00 */
[----:B------:R-:W-:-:S03]  /*3c10*/  MOV R3, R26 ;  /* 0x0000001a00037202 */ /* 0x000fc60000000f00 */
[----:B------:R-:W-:Y:S02]  /*3c20*/  @P3 IADD3 R28, P4, R8, c[0x0][0x198], RZ ;  /* 0x00006600081c3a10 */ /* 0x000fe40007f9e0ff */
[----:B------:R-:W-:Y:S02]  /*3c30*/  MOV R4, R27 ;  /* 0x0000001b00047202 */ /* 0x000fe40000000f00 */
[----:B------:R1:W3:Y:S01]  /*3c40*/  LDG.E.128 R24, [R18.64+0x10] ;  /* 0x0000100412187981 */ /* 0x0002e2000c1e1d00 */
[----:B------:R-:W-:-:S03]  /*3c50*/  @P3 IADD3.X R29, R7, c[0x0][0x19c], RZ, P4, !PT ;  /* 0x00006700071d3a10 */ /* 0x000fc600027fe4ff */
        /* <DEDUP_REMOVED lines=245> */
.L_x_1141:
[----:B------:R-:W-:Y:S05]  /*4bb0*/  BSYNC B1 ;  /* 0x0000000000017941 */ /* 0x000fea0003800000 */
.L_x_1140:
        /* <DEDUP_REMOVED lines=283> */
.L_x_1143:
[----:B------:R-:W-:Y:S05]  /*5d70*/  BSYNC B1 ;  /* 0x0000000000017941 */ /* 0x000fea0003800000 */
.L_x_1142:
        /* <DEDUP_REMOVED lines=12> */
[----:B--2---:R0:W-:Y:S04]  /*5e40*/  STL [R1+0x670], R15 ;  /* 0x0006700f01007387 */ /* 0x0041e80000100800 */
[----:B0-----:R0:W2:Y:S04]  /*5e50*/  LDL.64 R14, [R1+0x50] ;  /* 0x00005000010e7983 */ /* 0x0010a80000100a00 */
[----:B------:R-:W-:Y:S04]  /*5e60*/  STL [R1+0x648], R13 ;  /* 0x0006480d01007387 */ /* 0x000fe80000100800 */
[----:B------:R-:W-:Y:S04]  /*5e70*/  STL [R1+0x644], R12 ;  /* 0x0006440c01007387 */ /* 0x000fe80000100800 */
[----:B------:R-:W-:Y:S04]  /*5e80*/  STL [R1+0x640], R11 ;  /* 0x0006400b01007387 */ /* 0x000fe80000100800 */
[----:B------:R3:W-:Y:S04]  /*5e90*/  STL [R1+0x63c], R10 ;  /* 0x00063c0a01007387 */ /* 0x0007e80000100800 */
[----:B------:R-:W-:Y:S04]  /*5ea0*/  STL [R1+0x638], R9 ;  /* 0x0006380901007387 */ /* 0x000fe80000100800 */
[----:B------:R4:W-:Y:S04]  /*5eb0*/  STL [R1+0x634], R8 ;  /* 0x0006340801007387 */ /* 0x0009e80000100800 */
[----:B---3--:R-:W3:Y:S04]  /*5ec0*/  LDL.64 R10, [R1+0x308] ;  /* 0x00030800010a7983 */ /* 0x008ee80000100a00 */
[----:B----4-:R-:W4:Y:S01]  /*5ed0*/  LDL.64 R8, [R1+0x300] ;  /* 0x0003000001087983 */ /* 0x010f220000100a00 */
[----:B------:R-:W-:-:S04]  /*5ee0*/  LEA R16, P4, R2, c[0x0][0x188], 0x5 ;  /* 0x0000620002107a11 */ /* 0x000fc800078828ff */
[----:B------:R-:W-:-:S05]  /*5ef0*/  LEA.HI.X R17, R2, c[0x0][0x18c], RZ, 0x5, P4 ;  /* 0x0000630002117a11 */ /* 0x000fca00020f2cff */
[----:B------:R-:W2:Y:S04]  /*5f00*/  LDG.E.128 R24, [R16.64] ;  /* 0x0000000410187981 */ /* 0x000ea8000c1e1d00 */
[----:B---3--:R-:W-:Y:S04]  /*5f10*/  STL.64 [R1+0x668], R10 ;  /* 0x0006680a01007387 */ /* 0x008fe80000100a00 */
[----:B----4-:R3:W-:Y:S04]  /*5f20*/  STL.64 [R1+0x660], R8 ;  /* 0x0006600801007387 */ /* 0x0107e80000100a00 */
[----:B---3--:R-:W3:Y:S01]  /*5f30*/  LDL.64 R8, [R1+0x310] ;  /* 0x0003100001087983 */ /* 0x008ee20000100a00 */
[----:B-1----:R-:W-:-:S10]  /*5f40*/  HFMA2.MMA R18, -RZ, RZ, 0, 9.5367431640625e-07 ;  /* 0x00000010ff127435 */ /* 0x002fd400000001ff */
[----:B------:R-:W-:-:S04]  /*5f50*/  IMAD.WIDE.U32 R20, R2, R18, c[0x0][0x208] ;  /* 0x0000820002147625 */ /* 0x000fc800078e0012 */
[----:B------:R-:W-:Y:S02]  /*5f60*/  IMAD.WIDE.U32 R18, R2, R18, c[0x0][0x210] ;  /* 0x0000840002127625 */ /* 0x000fe400078e0012 */
[----:B------:R-:W4:Y:S01]  /*5f70*/  LDG.E.128 R20, [R20.64] ;  /* 0x0000000414147981 */ /* 0x000f22000c1e1d00 */
[----:B------:R-:W-:-:S04]  /*5f80*/  ISETP.NE.U32.AND P3, PT, RZ, c[0x0][0x218], PT ;  /* 0x00008600ff007a0c */ /* 0x000fc80003f65070 */
[----:B------:R-:W-:Y:S01]  /*5f90*/  ISETP.NE.AND.EX P3, PT, RZ, c[0x0][0x21c], PT, P3 ;  /* 0x00008700ff007a0c */ /* 0x000fe20003f65330 */
[----:B---3--:R-:W-:Y:S04]  /*5fa0*/  STL.64 [R1+0x678], R8 ;  /* 0x0006780801007387 */ /* 0x008fe80000100a00 */
[----:B------:R0:W3:Y:S04]  /*5fb0*/  LDL.64 R10, [R1+0x318] ;  /* 0x00031800010a7983 */ /* 0x0000e80000100a00 */
[----:B------:R-:W-:Y:S04]  /*5fc0*/  STL [R1+0x630], R7 ;  /* 0x0006300701007387 */ /* 0x000fe80000100800 */
[----:B------:R2:W-:Y:S04]  /*5fd0*/  STL [R1+0x62c], R6 ;  /* 0x00062c0601007387 */ /* 0x0005e80000100800 */
[----:B------:R1:W-:Y:S04]  /*5fe0*/  STL [R1+0x628], R5 ;  /* 0x0006280501007387 */ /* 0x0003e80000100800 */
[----:B------:R0:W-:Y:S01]  /*5ff0*/  STL [R1+0x624], R4 ;  /* 0x0006240401007387 */ /* 0x0001e20000100800 */
[----:B--2---:R-:W-:-:S03]  /*6000*/  MOV R6, R24 ;  /* 0x0000001800067202 */ /* 0x004fc60000000f00 */
[----:B------:R2:W-:Y:S01]  /*6010*/  STL [R1+0x620], R3 ;  /* 0x0006200301007387 */ /* 0x0005e20000100800 */
[----:B-1----:R-:W-:Y:S02]  /*6020*/  MOV R5, R25 ;  /* 0x0000001900057202 */ /* 0x002fe40000000f00 */
[----:B0-----:R-:W-:Y:S02]  /*6030*/  MOV R4, R26 ;  /* 0x0000001a00047202 */ /* 0x001fe40000000f00 */
[----:B--2---:R-:W-:Y:S02]  /*6040*/  MOV R3, R27 ;  /* 0x0000001b00037202 */ /* 0x004fe40000000f00 */
[----:B------:R0:W2:Y:S04]  /*6050*/  LDG.E.128 R24, [R16.64+0x10] ;  /* 0x0000100410187981 */ /* 0x0000a8000c1e1d00 */
[----:B0-----:R-:W2:Y:S01]  /*6060*/  LDG.E.128 R16, [R18.64] ;  /* 0x0000000412107981 */ /* 0x001ea2000c1e1d00 */
[----:B------:R-:W-:-:S04]  /*6070*/  @P3 LEA R28, P4, R2, c[0x0][0x218], 0x5 ;  /* 0x00008600021c3a11 */ /* 0x000fc800078828ff */
[----:B------:R-:W-:Y:S02]  /*6080*/  @P3 LEA.HI.X R29, R2, c[0x0][0x21c], RZ, 0x5, P4 ;  /* 0x00008700021d3a11 */ /* 0x000fe400020f2cff */
[----:B------:R-:W-:-:S04]  /*6090*/  ISETP.NE.U32.AND P4, PT, RZ, c[0x0][0x250], PT ;  /* 0x00009400ff007a0c */ /* 0x000fc80003f85070 */
[----:B------:R-:W-:Y:S02]  /*60a0*/  ISETP.NE.AND.EX P4, PT, RZ, c[0x0][0x254], PT, P4 ;  /* 0x00009500ff007a0c */ /* 0x000fe40003f85340 */
[----:B------:R-:W-:Y:S02]  /*60b0*/  SHF.L.U32 R12, R2, 0x3, RZ ;  /* 0x00000003020c7819 */ /* 0x000fe400000006ff */
[----:B------:R-:W-:-:S09]  /*60c0*/  SHF.R.U32.HI R13, RZ, 0x1d, R2 ;  /* 0x0000001dff0d7819 */ /* 0x000fd20000011602 */
[----:B------:R-:W-:-:S04]  /*60d0*/  @P4 IADD3 R8, P5, R12, c[0x0][0x198], RZ ;  /* 0x000066000c084a10 */ /* 0x000fc80007fbe0ff */
[----:B------:R-:W-:-:S05]  /*60e0*/  @P4 IADD3.X R9, R13, c[0x0][0x19c], RZ, P5, !PT ;  /* 0x000067000d094a10 */ /* 0x000fca0002ffe4ff */
[----:B------:R0:W3:Y:S04]  /*60f0*/  @P4 LDG.E.64 R14, [R8.64] ;  /* 0x00000004080e4981 */ /* 0x0000e8000c1e1b00 */
[----:B--2---:R-:W-:Y:S04]  /*6100*/  STL [R1+0x654], R19 ;  /* 0x0006541301007387 */ /* 0x004fe80000100800 */
[----:B----4-:R-:W-:Y:S04]  /*6110*/  STL [R1+0x658], R23 ;  /* 0x0006581701007387 */ /* 0x010fe80000100800 */
[----:B0-----:R0:W3:Y:S04]  /*6120*/  LDL.LU.64 R8, [R1+0x678] ;  /* 0x0006780001087983 */ /* 0x0010e80000300a00 */
[----:B---3--:R-:W2:Y:S04]  /*6130*/  @P3 LDG.E.128 R8, [R28.64] ;  /* 0x000000041c083981 */ /* 0x008ea8000c1e1d00 */
[----:B------:R1:W-:Y:S04]  /*6140*/  @P4 STL.64 [R1+0x50], R14 ;  /* 0x0000500e01004387 */ /* 0x0003e80000100a00 */
[----:B-1----:R-:W3:Y:S04]  /*6150*/  LDL.LU R15, [R1+0x670] ;  /* 0x00067000010f7983 */ /* 0x002ee80000300800 */
[----:B--2---:R-:W-:Y:S04]  /*6160*/  @P3 STL.64 [R1+0x310], R8 ;  /* 0x0003100801003387 */ /* 0x004fe80000100a00 */
[----:B------:R1:W-:Y:S04]  /*6170*/  @P3 STL.64 [R1+0x318], R10 ;  /* 0x0003180a01003387 */ /* 0x0003e80000100a00 */
[----:B-1----:R0:W2:Y:S04]  /*6180*/  LDL.LU.64 R10, [R1+0x668] ;  /* 0x00066800010a7983 */ /* 0x0020a80000300a00 */
[----:B------:R0:W2:Y:S04]  /*6190*/  LDL.LU.64 R8, [R1+0x660] ;  /* 0x0006600001087983 */ /* 0x0000a80000300a00 */
[----:B--2---:R-:W2:Y:S01]  /*61a0*/  @P3 LDG.E.128 R8, [R28.64+0x10] ;  /* 0x000010041c083981 */ /* 0x004ea2000c1e1d00 */
[----:B------:R-:W1:Y:S03]  /*61b0*/  LDC.U8 R14, c[0x0][0x1f0] ;  /* 0x00007c00ff0e7b82 */ /* 0x000e660000000000 */
[----:B--2---:R2:W-:Y:S04]  /*61c0*/  @P3 STL.64 [R1+0x300], R8 ;  /* 0x0003000801003387 */ /* 0x0045e80000100a00 */
[----:B------:R2:W-:Y:S01]  /*61d0*/  @P3 STL.64 [R1+0x308], R10 ;  /* 0x0003080a01003387 */ /* 0x0005e20000100a00 */
[----:B------:R-:W-:-:S04]  /*61e0*/  IADD3 R28, P3, R12, c[0x0][0x190], RZ ;  /* 0x000064000c1c7a10 */ /* 0x000fc80007f7e0ff */
[----:B------:R-:W-:-:S05]  /*61f0*/  IADD3.X R29, R13, c[0x0][0x194], RZ, P3, !PT ;  /* 0x000065000d1d7a10 */ /* 0x000fca0001ffe4ff */
[----:B--2---:R2:W4:Y:S01]  /*6200*/  LDG.E.64 R8, [R28.64] ;  /* 0x000000041c087981 */ /* 0x004522000c1e1b00 */
[----:B-1----:R-:W-:-:S04]  /*6210*/  ISETP.NE.AND P3, PT, R14, RZ, PT ;  /* 0x000000ff0e00720c */ /* 0x002fc80003f65270 */
[----:B---3--:R-:W-:-:S05]  /*6220*/  FSEL R2, R15, RZ, !P3 ;  /* 0x000000ff0f027208 */ /* 0x008fca0005800000 */
[C---:B--2---:R-:W-:Y:S02]  /*6230*/  FADD.FTZ R28, -R2.reuse, R6 ;  /* 0x00000006021c7221 */ /* 0x044fe40000010100 */
[C---:B------:R-:W-:Y:S02]  /*6240*/  FADD.FTZ R6, -R2.reuse, R24 ;  /* 0x0000001802067221 */ /* 0x040fe40000010100 */
[C---:B------:R-:W-:Y:S02]  /*6250*/  FADD.FTZ R29, -R2.reuse, R5 ;  /* 0x00000005021d7221 */ /* 0x040fe40000010100 */
[----:B------:R-:W2:Y:S04]  /*6260*/  LDL.LU R5, [R1+0x144] ;  /* 0x0001440001057983 */ /* 0x000ea80000300800 */
[----:B------:R-:W3:Y:S04]  /*6270*/  LDL.LU R23, [R1+0x1e0] ;  /* 0x0001e00001177983 */ /* 0x000ee80000300800 */
[----:B------:R-:W2:Y:S04]  /*6280*/  LDL.LU R19, [R1+0x280] ;  /* 0x0002800001137983 */ /* 0x000ea80000300800 */
[----:B------:R-:W-:Y:S04]  /*6290*/  STL [R1+0x8], R6 ;  /* 0x0000080601007387 */ /* 0x000fe80000100800 */
[----:B------:R-:W2:Y:S04]  /*62a0*/  LDL R10, [R1+0x510] ;  /* 0x00051000010a7983 */ /* 0x000ea80000100800 */
[----:B------:R-:W2:Y:S04]  /*62b0*/  LDL.LU R15, [R1+0xa0] ;  /* 0x0000a000010f7983 */ /* 0x000ea80000300800 */
[----:B------:R-:W3:Y:S04]  /*62c0*/  LDL.LU R7, [R1+0x140] ;  /* 0x0001400001077983 */ /* 0x000ee80000300800 */
[----:B------:R-:W3:Y:S04]  /*62d0*/  LDL R14, [R1+0x504] ;  /* 0x00050400010e7983 */ /* 0x000ee80000100800 */
[----:B------:R-:W3:Y:S01]  /*62e0*/  LDL.LU R13, [R1+0x1e4] ;  /* 0x0001e400010d7983 */ /* 0x000ee20000300800 */
[----:B------:R-:W-:-:S03]  /*62f0*/  FADD.FTZ R11, -R2, R25 ;  /* 0x00000019020b7221 */ /* 0x000fc60000010100 */
[----:B------:R-:W3:Y:S04]  /*6300*/  LDL.LU R12, [R1+0x284] ;  /* 0x00028400010c7983 */ /* 0x000ee80000300800 */
[----:B----4-:R1:W-:Y:S04]  /*6310*/  STL.64 [R1+0x10], R8 ;  /* 0x0000100801007387 */ /* 0x0103e80000100a00 */
[----:B-1----:R-:W4:Y:S04]  /*6320*/  LDL R8, [R1+0x514] ;  /* 0x0005140001087983 */ /* 0x002f280000100800 */
[----:B------:R-:W4:Y:S04]  /*6330*/  LDL.LU R6, [R1+0xa4] ;  /* 0x0000a40001067983 */ /* 0x000f280000300800 */
[----:B------:R-:W4:Y:S01]  /*6340*/  LDL R25, [R1+0x500] ;  /* 0x0005000001197983 */ /* 0x000f220000100800 */
[----:B------:R-:W-:Y:S01]  /*6350*/  PRMT R24, RZ, 0x5410, R16 ;  /* 0x00005410ff187816 */ /* 0x000fe20000000010 */
[----:B------:R-:W-:-:S02]  /*6360*/  FADD.FTZ R4, -R2, R4 ;  /* 0x0000000402047221 */ /* 0x000fc40000010100 */
[C---:B------:R-:W-:Y:S02]  /*6370*/  FADD.FTZ R3, -R2.reuse, R3 ;  /* 0x0000000302037221 */ /* 0x040fe40000010100 */
[C---:B------:R-:W-:Y:S02]  /*6380*/  FADD.FTZ R26, -R2.reuse, R26 ;  /* 0x0000001a021a7221 */ /* 0x040fe40000010100 */
[----:B------:R-:W-:Y:S02]  /*6390*/  FADD.FTZ R27, -R2, R27 ;  /* 0x0000001b021b7221 */ /* 0x000fe40000010100 */
[----:B------:R-:W-:Y:S02]  /*63a0*/  FMUL.FTZ R9, R0, R28 ;  /* 0x0000001c00097220 */ /* 0x000fe40000410000 */
[----:B------:R-:W4:Y:S01]  /*63b0*/  LDL.LU R28, [R1+0x8] ;  /* 0x00000800011c7983 */ /* 0x000f220000300800 */
[----:B--2---:R-:W-:-:S03]  /*63c0*/  FADD.FTZ R15, R15, R24 ;  /* 0x000000180f0f7221 */ /* 0x004fc60000010000 */
[----:B------:R-:W-:Y:S01]  /*63d0*/  STL [R1+0x418], R9 ;  /* 0x0004180901007387 */ /* 0x000fe20000100800 */
[-C--:B---3--:R-:W-:Y:S01]  /*63e0*/  FFMA.FTZ R7, R9, R24.reuse, R7 ;  /* 0x0000001809077223 */ /* 0x088fe20000010007 */
[----:B------:R-:W-:Y:S01]  /*63f0*/  PRMT R16, RZ, 0x7610, R16 ;  /* 0x00007610ff107816 */ /* 0x000fe20000000010 */
[----:B----4-:R-:W-:Y:S01]  /*6400*/  FMUL.FTZ R2, R25, R24 ;  /* 0x0000001819027220 */ /* 0x010fe20000410000 */
        /* <DEDUP_REMOVED lines=12> */
[----:B------:R-:W-:Y:S02]  /*64d0*/  FFMA.FTZ R8, R8, R20, R2 ;  /* 0x0000001408087223 */ /* 0x000fe40000010002 */
[----:B-1----:R-:W-:-:S04]  /*64e0*/  FMUL.FTZ R7, R0, R29 ;  /* 0x0000001d00077220 */ /* 0x002fc80000410000 */
[----:B------:R-:W-:Y:S01]  /*64f0*/  FFMA.FTZ R12, R7, R20, R12 ;  /* 0x00000014070c7223 */ /* 0x000fe2000001000c */
[----:B------:R-:W-:Y:S01]  /*6500*/  STL [R1+0x438], R7 ;  /* 0x0004380701007387 */ /* 0x000fe20000100800 */
[----:B------:R-:W-:-:S03]  /*6510*/  FADD.FTZ R6, R6, R16 ;  /* 0x0000001006067221 */ /* 0x000fc60000010000 */
[----:B------:R-:W-:Y:S01]  /*6520*/  STL [R1+0x1e4], R13 ;  /* 0x0001e40d01007387 */ /* 0x000fe20000100800 */
[----:B------:R-:W-:-:S03]  /*6530*/  FFMA.FTZ R5, R7, R16, R5 ;  /* 0x0000001007057223 */ /* 0x000fc60000010005 */
[----:B------:R-:W2:Y:S04]  /*6540*/  LDL R2, [R1+0x508] ;  /* 0x0005080001027983 */ /* 0x000ea80000100800 */
[----:B------:R-:W-:Y:S04]  /*6550*/  STL [R1+0x284], R12 ;  /* 0x0002840c01007387 */ /* 0x000fe80000100800 */
[----:B------:R-:W3:Y:S04]  /*6560*/  LDL.LU R19, [R1+0x1e8] ;  /* 0x0001e80001137983 */ /* 0x000ee80000300800 */
[----:B------:R-:W4:Y:S04]  /*6570*/  LDL.LU R15, [R1+0x288] ;  /* 0x00028800010f7983 */ /* 0x000f280000300800 */
[----:B------:R1:W-:Y:S04]  /*6580*/  STL [R1+0xa4], R6 ;  /* 0x0000a40601007387 */ /* 0x0003e80000100800 */
[----:B-1----:R-:W4:Y:S04]  /*6590*/  LDL R6, [R1+0x518] ;  /* 0x0005180001067983 */ /* 0x002f280000100800 */
[----:B------:R1:W-:Y:S04]  /*65a0*/  STL [R1+0x144], R5 ;  /* 0x0001440501007387 */ /* 0x0003e80000100800 */
[----:B------:R-:W4:Y:S04]  /*65b0*/  LDL.LU R14, [R1+0xa8] ;  /* 0x0000a800010e7983 */ /* 0x000f280000300800 */
[----:B------:R-:W4:Y:S04]  /*65c0*/  LDL.LU R13, [R1+0x148] ;  /* 0x00014800010d7983 */ /* 0x000f280000300800 */
[----:B------:R-:W4:Y:S01]  /*65d0*/  LDL R12, [R1+0x50c] ;  /* 0x00050c00010c7983 */ /* 0x000f220000100800 */
[----:B------:R-:W-:-:S02]  /*65e0*/  PRMT R16, RZ, 0x5410, R17 ;  /* 0x00005410ff107816 */ /* 0x000fc40000000011 */
[----:B------:R-:W-:Y:S01]  /*65f0*/  PRMT R20, RZ, 0x5410, R21 ;  /* 0x00005410ff147816 */ /* 0x000fe20000000015 */
[----:B-1----:R-:W-:Y:S01]  /*6600*/  FMUL.FTZ R5, R0, R4 ;  /* 0x0000000400057220 */ /* 0x002fe20000410000 */
        /* <DEDUP_REMOVED lines=10> */
[-C--:B----4-:R-:W-:Y:S02]  /*66b0*/  FFMA.FTZ R15, R5, R20.reuse, R15 ;  /* 0x00000014050f7223 */ /* 0x090fe4000001000f */
[----:B------:R-:W-:Y:S02]  /*66c0*/  FFMA.FTZ R6, R6, R20, R2 ;  /* 0x0000001406067223 */ /* 0x000fe40000010002 */
[----:B------:R-:W2:Y:S04]  /*66d0*/  LDL.LU R20, [R1+0x1ec] ;  /* 0x0001ec0001147983 */ /* 0x000ea80000300800 */
[----:B------:R1:W-:Y:S01]  /*66e0*/  STL [R1+0x1e8], R19 ;  /* 0x0001e81301007387 */ /* 0x0003e20000100800 */
[----:B------:R-:W-:-:S03]  /*66f0*/  FADD.FTZ R14, R14, R16 ;  /* 0x000000100e0e7221 */ /* 0x000fc60000010000 */
[----:B------:R3:W-:Y:S01]  /*6700*/  STL [R1+0x288], R15 ;  /* 0x0002880f01007387 */ /* 0x0007e20000100800 */
[----:B------:R-:W-:-:S03]  /*6710*/  FFMA.FTZ R13, R5, R16, R13 ;  /* 0x00000010050d7223 */ /* 0x000fc6000001000d */
[----:B------:R-:W-:Y:S04]  /*6720*/  STL [R1+0x4a4], R6 ;  /* 0x0004a40601007387 */ /* 0x000fe80000100800 */
[----:B------:R4:W-:Y:S04]  /*6730*/  STL [R1+0xa8], R14 ;  /* 0x0000a80e01007387 */ /* 0x0009e80000100800 */
[----:B------:R0:W-:Y:S04]  /*6740*/  STL [R1+0x148], R13 ;  /* 0x0001480d01007387 */ /* 0x0001e80000100800 */
[----:B-1----:R-:W2:Y:S04]  /*6750*/  LDL.LU R19, [R1+0x1d0] ;  /* 0x0001d00001137983 */ /* 0x002ea80000300800 */
[----:B---3--:R-:W3:Y:S04]  /*6760*/  LDL.LU R15, [R1+0x270] ;  /* 0x00027000010f7983 */ /* 0x008ee80000300800 */
[----:B----4-:R-:W4:Y:S04]  /*6770*/  LDL R14, [R1+0x4f0] ;  /* 0x0004f000010e7983 */ /* 0x010f280000100800 */
[----:B0-----:R-:W4:Y:S01]  /*6780*/  LDL.LU R13, [R1+0x90] ;  /* 0x00009000010d7983 */ /* 0x001f220000300800 */
[----:B------:R-:W-:-:S03]  /*6790*/  FMUL.FTZ R2, R12, R17 ;  /* 0x000000110c027220 */ /* 0x000fc60000410000 */
[----:B------:R-:W4:Y:S01]  /*67a0*/  LDL.LU R12, [R1+0x130] ;  /* 0x00013000010c7983 */ /* 0x000f220000300800 */
[----:B------:R-:W-:Y:S01]  /*67b0*/  PRMT R16, RZ, 0x7610, R21 ;  /* 0x00007610ff107816 */ /* 0x000fe20000000015 */
[----:B------:R-:W-:Y:S02]  /*67c0*/  FMUL.FTZ R3, R0, R3 ;  /* 0x0000000300037220 */ /* 0x000fe40000410000 */
[----:B------:R-:W-:Y:S02]  /*67d0*/  FADD.FTZ R25, R25, R17 ;  /* 0x0000001119197221 */ /* 0x000fe40000010000 */
[C---:B------:R-:W-:Y:S01]  /*67e0*/  FFMA.FTZ R24, R3.reuse, R17, R24 ;  /* 0x0000001103187223 */ /* 0x040fe20000010018 */
[----:B------:R-:W-:Y:S01]  /*67f0*/  PRMT R17, RZ, 0x5410, R22 ;  /* 0x00005410ff117816 */ /* 0x000fe20000000016 */
[-C--:B------:R-:W-:Y:S02]  /*6800*/  FFMA.FTZ R29, R3, R16.reuse, R29 ;  /* 0x00000010031d7223 */ /* 0x080fe4000001001d */
[----:B------:R-:W-:Y:S01]  /*6810*/  FFMA.FTZ R4, R4, R16, R2 ;  /* 0x0000001004047223 */ /* 0x000fe20000010002 */
[----:B------:R-:W-:Y:S01]  /*6820*/  STL [R1+0x430], R3 ;  /* 0x0004300301007387 */ /* 0x000fe20000100800 */
[----:B------:R-:W-:-:S02]  /*6830*/  FMUL.FTZ R28, R0, R28 ;  /* 0x0000001c001c7220 */ /* 0x000fc40000410000 */
[----:B--2---:R-:W-:Y:S01]  /*6840*/  FADD.FTZ R20, R20, R16 ;  /* 0x0000001014147221 */ /* 0x004fe20000010000 */
[----:B------:R-:W-:-:S04]  /*6850*/  PRMT R16, RZ, 0x5410, R18 ;  /* 0x00005410ff107816 */ /* 0x000fc80000000012 */
[----:B------:R-:W-:Y:S01]  /*6860*/  STL [R1+0x1ec], R20 ;  /* 0x0001ec1401007387 */ /* 0x000fe20000100800 */
[----:B------:R-:W-:-:S03]  /*6870*/  FMUL.FTZ R2, R23, R16 ;  /* 0x0000001017027220 */ /* 0x000fc60000410000 */
[----:B------:R4:W-:Y:S04]  /*6880*/  STL [R1+0x28c], R29 ;  /* 0x00028c1d01007387 */ /* 0x0009e80000100800 */
[----:B------:R-:W-:Y:S04]  /*6890*/  STL [R1+0x490], R4 ;  /* 0x0004900401007387 */ /* 0x000fe80000100800 */
[----:B------:R-:W-:Y:S04]  /*68a0*/  STL [R1+0xac], R25 ;  /* 0x0000ac1901007387 */ /* 0x000fe80000100800 */
[----:B------:R-:W-:Y:S01]  /*68b0*/  STL [R1+0x14c], R24 ;  /* 0x00014c1801007387 */ /* 0x000fe20000100800 */
[----:B------:R-:W-:-:S03]  /*68c0*/  FADD.FTZ R19, R19, R17 ;  /* 0x0000001113137221 */ /* 0x000fc60000010000 */
[----:B------:R-:W-:Y:S01]  /*68d0*/  STL [R1+0x42c], R28 ;  /* 0x00042c1c01007387 */ /* 0x000fe20000100800 */
[----:B---3--:R-:W-:-:S03]  /*68e0*/  FFMA.FTZ R15, R28, R17, R15 ;  /* 0x000000111c0f7223 */ /* 0x008fc6000001000f */
[----:B------:R0:W-:Y:S01]  /*68f0*/  STL [R1+0x1d0], R19 ;  /* 0x0001d01301007387 */ /* 0x0001e20000100800 */
[----:B----4-:R-:W-:-:S03]  /*6900*/  FFMA.FTZ R29, R14, R17, R2 ;  /* 0x000000110e1d7223 */ /* 0x010fc60000010002 */
[----:B------:R1:W-:Y:S01]  /*6910*/  STL [R1+0x270], R15 ;  /* 0x0002700f01007387 */ /* 0x0003e20000100800 */
[----:B------:R-:W-:-:S03]  /*6920*/  FADD.FTZ R13, R13, R16 ;  /* 0x000000100d0d7221 */ /* 0x000fc60000010000 */
[----:B------:R-:W2:Y:S04]  /*6930*/  LDL R2, [R1+0x4e4] ;  /* 0x0004e40001027983 */ /* 0x000ea80000100800 */
[----:B------:R-:W3:Y:S01]  /*6940*/  LDL.LU R23, [R1+0x1d4] ;  /* 0x0001d40001177983 */ /* 0x000ee20000300800 */
[----:B------:R-:W-:-:S03]  /*6950*/  FFMA.FTZ R12, R28, R16, R12 ;  /* 0x000000101c0c7223 */ /* 0x000fc6000001000c */
[----:B------:R4:W-:Y:S04]  /*6960*/  STL [R1+0x90], R13 ;  /* 0x0000900d01007387 */ /* 0x0009e80000100800 */
[----:B0-----:R-:W3:Y:S04]  /*6970*/  LDL.LU R19, [R1+0x274] ;  /* 0x0002740001137983 */ /* 0x001ee80000300800 */
[----:B------:R0:W-:Y:S04]  /*6980*/  STL [R1+0x130], R12 ;  /* 0x0001300c01007387 */ /* 0x0001e80000100800 */
[----:B------:R-:W3:Y:S01]  /*6990*/  LDL R25, [R1+0x4f4] ;  /* 0x0004f40001197983 */ /* 0x000ee20000100800 */
[----:B------:R-:W-:-:S03]  /*69a0*/  PRMT R16, RZ, 0x7610, R22 ;  /* 0x00007610ff107816 */ /* 0x000fc60000000016 */
[----:B------:R-:W3:Y:S01]  /*69b0*/  LDL.LU R21, [R1+0x134] ;  /* 0x0001340001157983 */ /* 0x000ee20000300800 */
[----:B------:R-:W-:-:S03]  /*69c0*/  PRMT R18, RZ, 0x7610, R18 ;  /* 0x00007610ff127816 */ /* 0x000fc60000000012 */
[----:B------:R-:W-:Y:S01]  /*69d0*/  STL [R1+0x47c], R29 ;  /* 0x00047c1d01007387 */ /* 0x000fe20000100800 */
[----:B------:R-:W-:-:S03]  /*69e0*/  FMUL.FTZ R24, R0, R11 ;  /* 0x0000000b00187220 */ /* 0x000fc60000410000 */
[----:B------:R-:W3:Y:S04]  /*69f0*/  LDL R17, [R1+0x4e8] ;  /* 0x0004e80001117983 */ /* 0x000ee80000100800 */
[----:B-1----:R-:W3:Y:S04]  /*6a00*/  LDL.LU R15, [R1+0x1d8] ;  /* 0x0001d800010f7983 */ /* 0x002ee80000300800 */
[----:B------:R-:W3:Y:S04]  /*6a10*/  LDL.LU R14, [R1+0x278] ;  /* 0x00027800010e7983 */ /* 0x000ee80000300800 */
[----:B------:R-:W3:Y:S04]  /*6a20*/  LDL R22, [R1+0x4f8] ;  /* 0x0004f80001167983 */ /* 0x000ee80000100800 */
[----:B----4-:R-:W4:Y:S04]  /*6a30*/  LDL.LU R13, [R1+0x98] ;  /* 0x00009800010d7983 */ /* 0x010f280000300800 */
[----:B------:R-:W4:Y:S04]  /*6a40*/  LDL.LU R20, [R1+0x138] ;  /* 0x0001380001147983 */ /* 0x000f280000300800 */
[----:B0-----:R-:W4:Y:S04]  /*6a50*/  LDL.LU R12, [R1+0x1dc] ;  /* 0x0001dc00010c7983 */ /* 0x001f280000300800 */
[----:B------:R-:W4:Y:S01]  /*6a60*/  LDL.LU R11, [R1+0x27c] ;  /* 0x00027c00010b7983 */ /* 0x000f220000300800 */
[----:B--2---:R-:W-:-:S02]  /*6a70*/  FMUL.FTZ R2, R2, R18 ;  /* 0x0000001202027220 */ /* 0x004fc40000410000 */
[----:B---3--:R-:W-:-:S05]  /*6a80*/  FADD.FTZ R23, R23, R16 ;  /* 0x0000001017177221 */ /* 0x008fca0000010000 */
[----:B------:R0:W-:Y:S01]  /*6a90*/  STL [R1+0x1d4], R23 ;  /* 0x0001d41701007387 */ /* 0x0001e20000100800 */
[----:B------:R-:W-:-:S03]  /*6aa0*/  FFMA.FTZ R19, R24, R16, R19 ;  /* 0x0000001018137223 */ /* 0x000fc60000010013 */
[----:B0-----:R-:W2:Y:S01]  /*6ab0*/  LDL.LU R23, [R1+0x658] ;  /* 0x0006580001177983 */ /* 0x001ea20000300800 */
[----:B------:R-:W-:-:S03]  /*6ac0*/  FFMA.FTZ R25, R25, R16, R2 ;  /* 0x0000001019197223 */ /* 0x000fc60000010002 */
[----:B------:R-:W-:Y:S04]  /*6ad0*/  STL [R1+0x428], R24 ;  /* 0x0004281801007387 */ /* 0x000fe80000100800 */
[----:B------:R0:W-:Y:S04]  /*6ae0*/  STL [R1+0x274], R19 ;  /* 0x0002741301007387 */ /* 0x0001e80000100800 */
[----:B0-----:R-:W3:Y:S04]  /*6af0*/  LDL.LU R19, [R1+0x654] ;  /* 0x0006540001137983 */ /* 0x001ee80000300800 */
[----:B------:R-:W2:Y:S01]  /*6b00*/  LDL.LU R2, [R1+0x94] ;  /* 0x0000940001027983 */ /* 0x000ea20000300800 */
[----:B------:R-:W-:Y:S01]  /*6b10*/  FFMA.FTZ R21, R24, R18, R21 ;  /* 0x0000001218157223 */ /* 0x000fe20000010015 */
[----:B---3--:R-:W-:Y:S01]  /*6b20*/  PRMT R16, RZ, 0x5410, R19 ;  /* 0x00005410ff107816 */ /* 0x008fe20000000013 */
[----:B--2---:R-:W-:-:S02]  /*6b30*/  FADD.FTZ R2, R2, R18 ;  /* 0x0000001202027221 */ /* 0x004fc40000010000 */
[----:B------:R-:W2:Y:S04]  /*6b40*/  LDL.LU R18, [R1+0x20] ;  /* 0x0000200001127983 */ /* 0x000ea80000300800 */
[----:B------:R0:W-:Y:S04]  /*6b50*/  STL [R1+0x134], R21 ;  /* 0x0001341501007387 */ /* 0x0001e80000100800 */
[----:B------:R1:W-:Y:S01]  /*6b60*/  STL [R1+0x94], R2 ;  /* 0x0000940201007387 */ /* 0x0003e20000100800 */
[----:B0-----:R-:W-:-:S03]  /*6b70*/  FMUL.FTZ R21, R0, R26 ;  /* 0x0000001a00157220 */ /* 0x001fc60000410000 */
[----:B------:R-:W3:Y:S01]  /*6b80*/  LDL.LU R26, [R1+0x24] ;  /* 0x00002400011a7983 */ /* 0x000ee20000300800 */
[----:B-1----:R-:W-:Y:S01]  /*6b90*/  FMUL.FTZ R2, R17, R16 ;  /* 0x0000001011027220 */ /* 0x002fe20000410000 */
[----:B------:R-:W-:Y:S02]  /*6ba0*/  PRMT R17, RZ, 0x5410, R23 ;  /* 0x00005410ff117816 */ /* 0x000fe40000000017 */
[----:B------:R-:W-:Y:S03]  /*6bb0*/  STL [R1+0x468], R25 ;  /* 0x0004681901007387 */ /* 0x000fe60000100800 */
[----:B------:R-:W-:Y:S02]  /*6bc0*/  FADD.FTZ R15, R15, R17 ;  /* 0x000000110f0f7221 */ /* 0x000fe40000010000 */
[-C--:B------:R-:W-:Y:S01]  /*6bd0*/  FFMA.FTZ R14, R21, R17.reuse, R14 ;  /* 0x00000011150e7223 */ /* 0x080fe2000001000e */
[----:B------:R-:W-:Y:S01]  /*6be0*/  STL [R1+0x404], R21 ;  /* 0x0004041501007387 */ /* 0x000fe20000100800 */
[----:B------:R-:W-:-:S03]  /*6bf0*/  FFMA.FTZ R22, R22, R17, R2 ;  /* 0x0000001116167223 */ /* 0x000fc60000010002 */
[----:B------:R0:W-:Y:S04]  /*6c00*/  STL [R1+0x1d8], R15 ;  /* 0x0001d80f01007387 */ /* 0x0001e80000100800 */
[----:B0-----:R0:W5:Y:S04]  /*6c10*/  LDL.LU R15, [R1+0x650] ;  /* 0x00065000010f7983 */ /* 0x0011680000300800 */
[----:B------:R1:W-:Y:S04]  /*6c20*/  STL [R1+0x278], R14 ;  /* 0x0002780e01007387 */ /* 0x0003e80000100800 */
[----:B-1----:R0:W5:Y:S04]  /*6c30*/  LDL.LU R14, [R1+0x64c] ;  /* 0x00064c00010e7983 */ /* 0x0021680000300800 */
[----:B------:R-:W2:Y:S04]  /*6c40*/  LDL R2, [R1+0x4ec] ;  /* 0x0004ec0001027983 */ /* 0x000ea80000100800 */
[----:B------:R-:W3:Y:S01]  /*6c50*/  LDL R17, [R1+0x4fc] ;  /* 0x0004fc0001117983 */ /* 0x000ee20000100800 */
[----:B----4-:R-:W-:-:S02]  /*6c60*/  FADD.FTZ R13, R13, R16 ;  /* 0x000000100d0d7221 */ /* 0x010fc40000010000 */
[----:B------:R-:W-:Y:S01]  /*6c70*/  FFMA.FTZ R20, R21, R16, R20 ;  /* 0x0000001015147223 */ /* 0x000fe20000010014 */
[----:B------:R-:W-:Y:S02]  /*6c80*/  PRMT R16, RZ, 0x7610, R23 ;  /* 0x00007610ff107816 */ /* 0x000fe40000000017 */
[----:B------:R1:W-:Y:S04]  /*6c90*/  STL [R1+0x98], R13 ;  /* 0x0000980d01007387 */ /* 0x0003e80000100800 */
[----:B-1----:R0:W5:Y:S04]  /*6ca0*/  LDL.LU R13, [R1+0x648] ;  /* 0x00064800010d7983 */ /* 0x0021680000300800 */
[----:B------:R-:W4:Y:S04]  /*6cb0*/  LDL.LU R23, [R1+0x13c] ;  /* 0x00013c0001177983 */ /* 0x000f280000300800 */
[----:B------:R-:W-:Y:S04]  /*6cc0*/  STL [R1+0x454], R22 ;  /* 0x0004541601007387 */ /* 0x000fe80000100800 */
[----:B------:R1:W-:Y:S02]  /*6cd0*/  STL [R1+0x138], R20 ;  /* 0x0001381401007387 */ /* 0x0003e40000100800 */
[----:B-1----:R-:W-:-:S02]  /*6ce0*/  FMUL.FTZ R20, R0, R27 ;  /* 0x0000001b00147220 */ /* 0x002fc40000410000 */
[----:B------:R-:W4:Y:S01]  /*6cf0*/  LDL.LU R27, [R1+0x9c] ;  /* 0x00009c00011b7983 */ /* 0x000f220000300800 */
[----:B------:R-:W-:Y:S01]  /*6d00*/  PRMT R19, RZ, 0x7610, R19 ;  /* 0x00007610ff137816 */ /* 0x000fe20000000013 */
[----:B------:R-:W-:Y:S02]  /*6d10*/  FADD.FTZ R12, R12, R16 ;  /* 0x000000100c0c7221 */ /* 0x000fe40000010000 */
[----:B------:R-:W-:-:S03]  /*6d20*/  FFMA.FTZ R11, R20, R16, R11 ;  /* 0x00000010140b7223 */ /* 0x000fc6000001000b */
[----:B------:R1:W-:Y:S04]  /*6d30*/  STL [R1+0x1dc], R12 ;  /* 0x0001dc0c01007387 */ /* 0x0003e80000100800 */
[----:B-1----:R0:W5:Y:S04]  /*6d40*/  LDL.LU R12, [R1+0x644] ;  /* 0x00064400010c7983 */ /* 0x0021680000300800 */
[----:B------:R-:W-:Y:S04]  /*6d50*/  STL [R1+0x3e0], R20 ;  /* 0x0003e01401007387 */ /* 0x000fe80000100800 */
[----:B------:R1:W-:Y:S04]  /*6d60*/  STL [R1+0x27c], R11 ;  /* 0x00027c0b01007387 */ /* 0x0003e80000100800 */
[----:B-1----:R0:W5:Y:S01]  /*6d70*/  LDL.LU R11, [R1+0x640] ;  /* 0x00064000010b7983 */ /* 0x0021620000300800 */
[----:B--2---:R-:W-:-:S04]  /*6d80*/  FMUL.FTZ R2, R2, R19 ;  /* 0x0000001302027220 */ /* 0x004fc80000410000 */
[----:B---3--:R-:W-:Y:S02]  /*6d90*/  FFMA.FTZ R17, R17, R16, R2 ;  /* 0x0000001011117223 */ /* 0x008fe40000010002 */
        /* <DEDUP_REMOVED lines=10> */
[----:B----4-:R-:W-:-:S02]  /*6e40*/  FFMA.FTZ R23, R20, R19, R23 ;  /* 0x0000001314177223 */ /* 0x010fc40000010017 */
[----:B------:R-:W-:Y:S02]  /*6e50*/  FADD.FTZ R2, R2, R25 ;  /* 0x0000001902027221 */ /* 0x000fe40000010000 */
[----:B------:R-:W-:Y:S01]  /*6e60*/  FFMA.FTZ R16, R24, R25, R16 ;  /* 0x0000001918107223 */ /* 0x000fe20000010010 */
[----:B------:R0:W-:Y:S01]  /*6e70*/  STL [R1+0x43c], R17 ;  /* 0x00043c1101007387 */ /* 0x0001e20000100800 */
[----:B------:R-:W-:Y:S02]  /*6e80*/  FADD.FTZ R2, R2, R22 ;  /* 0x0000001602027221 */ /* 0x000fe40000010000 */
[----:B------:R-:W-:Y:S02]  /*6e90*/  FFMA.FTZ R16, R21, R22, R16 ;  /* 0x0000001615107223 */ /* 0x000fe40000010010 */
[----:B------:R-:W-:-:S05]  /*6ea0*/  FADD.FTZ R27, R27, R19 ;  /* 0x000000131b1b7221 */ /* 0x000fca0000010000 */
[----:B------:R0:W-:Y:S01]  /*6eb0*/  STL [R1+0x9c], R27 ;  /* 0x00009c1b01007387 */ /* 0x0001e20000100800 */
[----:B------:R-:W-:-:S03]  /*6ec0*/  FADD.FTZ R18, R2, R17 ;  /* 0x0000001102127221 */ /* 0x000fc60000010000 */
[----:B------:R0:W-:Y:S01]  /*6ed0*/  STL [R1+0x13c], R23 ;  /* 0x00013c1701007387 */ /* 0x0001e20000100800 */
[----:B------:R-:W-:-:S03]  /*6ee0*/  FFMA.FTZ R2, R20, R17, R16 ;  /* 0x0000001114027223 */ /* 0x000fc60000010010 */
        /* <DEDUP_REMOVED lines=10> */
.L_x_1145:
[----:B------:R-:W-:Y:S05]  /*6f90*/  BSYNC B1 ;  /* 0x0000000000017941 */ /* 0x000fea0003800000 */
.L_x_1144:
[----:B------:R-:W-:Y:S05]  /*6fa0*/  BRA.DIV ~URZ, `(.L_x_1146) ;  /* 0x00007ab27f007947 */ /* 0x000fea000b800000 */
[----:B0-----:R-:W2:Y:S04]  /*6fb0*/  LDL R2, [R1+0x24] ;  /* 0x0000240001027983 */ /* 0x001ea80000100800 */
[----:B-12---:R0:W1:Y:S02]  /*6fc0*/  SHFL.BFLY PT, R18, R2, 0x1, 0x1f ;  /* 0x0c201f0002127f89 */ /* 0x00606400000e0000 */
.L_x_1177:
        /* <DEDUP_REMOVED lines=20> */
.L_x_1178:
        /* <DEDUP_REMOVED lines=156> */
[----:B------:R-:W-:-:S04]  /*7ad0*/  FSEL R21, R21, RZ, P6 ;  /* 0x000000ff15157208 */ /* 0x000fc80003000000 */
[----:B------:R-:W-:Y:S01]  /*7ae0*/  F2FP.BF16.PACK_AB R16, R16, R21 ;  /* 0x000000151010723e */ /* 0x000fe200000010ff */
[----:B------:R-:W-:Y:S01]  /*7af0*/  HFMA2.MMA R21, -RZ, RZ, 0, 9.5367431640625e-07 ;  /* 0x00000010ff157435 */ /* 0x000fe200000001ff */
[----:B0-----:R-:W-:Y:S01]  /*7b00*/  FMUL.FTZ R22, R19, c[0x0][0x1e8] ;  /* 0x00007a0013167a20 */ /* 0x001fe20000410000 */
[----:B------:R-:W-:-:S04]  /*7b10*/  FSEL R20, R20, RZ, P5 ;  /* 0x000000ff14147208 */ /* 0x000fc80002800000 */
        /* <DEDUP_REMOVED lines=14> */
.L_x_1149:
[----:B---3--:R-:W-:Y:S05]  /*7c00*/  BSYNC B1 ;  /* 0x0000000000017941 */ /* 0x008fea0003800000 */
.L_x_1148:
        /* <DEDUP_REMOVED lines=163> */
.L_x_1151:
[----:B------:R-:W-:Y:S05]  /*8640*/  BSYNC B1 ;  /* 0x0000000000017941 */ /* 0x000fea0003800000 */
.L_x_1150:
        /* <DEDUP_REMOVED lines=163> */
.L_x_1153:
[----:B------:R-:W-:Y:S05]  /*9080*/  BSYNC B1 ;  /* 0x0000000000017941 */ /* 0x000fea0003800000 */
.L_x_1152:
        /* <DEDUP_REMOVED lines=163> */
.L_x_1155:
[----:B------:R-:W-:Y:S05]  /*9ac0*/  BSYNC B1 ;  /* 0x0000000000017941 */ /* 0x000fea0003800000 */
.L_x_1154:
        /* <DEDUP_REMOVED lines=53> */
[----:B------:R-:W-:-:S03]  /*9e20*/  FADD.FTZ R21, R11, -R21 ;  /* 0x800000150b157221 */ /* 0x000fc60000010000 */
[----:B------:R-:W5:Y:S01]  /*9e30*/  LDL R11, [R1+0x31c] ;  /* 0x00031c00010b7983 */ /* 0x000f620000100800 */
[----:B------:R-:W-:-:S03]  /*9e40*/  FADD.FTZ R22, R3, -R22 ;  /* 0x8000001603167221 */ /* 0x000fc60000010000 */
[----:B------:R-:W5:Y:S01]  /*9e50*/  LDL R3, [R1+0x304] ;  /* 0x0003040001037983 */ /* 0x000f620000100800 */
[C---:B------:R-:W-:Y:S02]  /*9e60*/  FMUL.FTZ R23, R0.reuse, R23 ;  /* 0x0000001700177220 */ /* 0x040fe40000410000 */
[C---:B------:R-:W-:Y:S02]  /*9e70*/  FMUL.FTZ R21, R0.reuse, R21 ;  /* 0x0000001500157220 */ /* 0x040fe40000410000 */
[----:B------:R-:W-:Y:S02]  /*9e80*/  FMUL.FTZ R22, R0, R22 ;  /* 0x0000001600167220 */ /* 0x000fe40000410000 */
        /* <DEDUP_REMOVED lines=26> */
[----:B------:R-:W5:Y:S04]  /*a030*/  LDL.LU R14, [R1+0x62c] ;  /* 0x00062c00010e7983 */ /* 0x000f680000300800 */
[----:B------:R-:W5:Y:S01]  /*a040*/  LDL.LU R11, [R1+0x628] ;  /* 0x00062800010b7983 */ /* 0x000f620000300800 */
[----:B------:R-:W-:-:S03]  /*a050*/  @P4 FADD.FTZ R22, R15, R22 ;  /* 0x000000160f164221 */ /* 0x000fc60000010000 */
        /* <DEDUP_REMOVED lines=53> */
[----:B------:R-:W-:-:S04]  /*a3b0*/  @P3 F2FP.BF16.PACK_AB R19, RZ, R20 ;  /* 0x00000014ff13323e */ /* 0x000fc800000010ff */
[----:B------:R-:W-:Y:S02]  /*a3c0*/  @P3 PRMT R11, R19, 0x7610, R11 ;  /* 0x00007610130b3816 */ /* 0x000fe4000000000b */
        /* <DEDUP_REMOVED lines=11> */
[----:B------:R-:W-:Y:S01]  /*a480*/  @P3 FSEL R0, R0, RZ, P4 ;  /* 0x000000ff00003208 */ /* 0x000fe20002000000 */
[----:B0-----:R-:W-:Y:S01]  /*a490*/  HFMA2.MMA R20, -RZ, RZ, 0, 9.5367431640625e-07 ;  /* 0x00000010ff147435 */ /* 0x001fe200000001ff */
[----:B------:R-:W-:Y:S02]  /*a4a0*/  F2FP.BF16.PACK_AB R19, R2, R22 ;  /* 0x000000160213723e */ /* 0x000fe400000010ff */
[----:B------:R-:W-:Y:S02]  /*a4b0*/  @P3 LEA R2, P4, R3, c[0x0][0x250], 0x4 ;  /* 0x0000940003023a11 */ /* 0x000fe400078820ff */
[----:B------:R-:W-:-:S04]  /*a4c0*/  @P3 F2FP.BF16.PACK_AB R0, RZ, R0 ;  /* 0x00000000ff00323e */ /* 0x000fc800000010ff */
[----:B------:R-:W-:Y:S01]  /*a4d0*/  @P3 PRMT R11, R11, 0x5410, R0 ;  /* 0x000054100b0b3816 */ /* 0x000fe20000000000 */
[C---:B------:R-:W-:Y:S01]  /*a4e0*/  IMAD.WIDE.U32 R20, R3.reuse, R20, c[0x0][0x248] ;  /* 0x0000920003147625 */ /* 0x040fe200078e0014 */
[----:B------:R-:W-:-:S04]  /*a4f0*/  @P3 LEA.HI.X R3, R3, c[0x0][0x254], RZ, 0x4, P4 ;  /* 0x0000950003033a11 */ /* 0x000fc800020f24ff */
[----:B------:R0:W-:Y:S04]  /*a500*/  STG.E.128 [R20.64], R16 ;  /* 0x0000001014007986 */ /* 0x0001e8000c101d04 */
[----:B------:R0:W-:Y:S02]  /*a510*/  @P3 STG.E.128 [R2.64], R8 ;  /* 0x0000000802003986 */ /* 0x0001e4000c101d04 */
.L_x_1157:
[----:B------:R-:W-:Y:S05]  /*a520*/  BSYNC B1 ;  /* 0x0000000000017941 */ /* 0x000fea0003800000 */
.L_x_1156:
[----:B0-----:R-:W2:Y:S01]  /*a530*/  LDL.LU R2, [R1+0x34] ;  /* 0x0000340001027983 */ /* 0x001ea20000300800 */
[----:B------:R-:W-:-:S05]  /*a540*/  IMAD.MOV.U32 R0, RZ, RZ, c[0x0][0x160] ;  /* 0x00005800ff007624 */ /* 0x000fca00078e00ff */
[----:B--2---:R-:W-:-:S04]  /*a550*/  LEA R2, R0, R2, 0x2 ;  /* 0x0000000200027211 */ /* 0x004fc800078e10ff */
[----:B------:R-:W-:Y:S01]  /*a560*/  ISETP.GE.AND P3, PT, R2, c[0x0][0x164], PT ;  /* 0x0000590002007a0c */ /* 0x000fe20003f66270 */
[----:B------:R0:W-:-:S12]  /*a570*/  STL [R1+0x34], R2 ;  /* 0x0000340201007387 */ /* 0x0001d80000100800 */
[----:B01----:R-:W-:Y:S01]  /*a580*/  @P3 CALL.REL.NOINC `(.L_x_1135) ;  /* 0x0000001000003944 */ /* 0x003fe20003c00000 */
[----:B------:R-:W-:Y:S05]  /*a590*/  BRA `(.L_x_1158) ;  /* 0xffff6fc000007947 */ /* 0x000fea000383ffff */
.L_x_1135:
[----:B0-----:R-:W-:Y:S05]  /*a5a0*/  BSYNC B0 ;  /* 0x0000000000007941 */ /* 0x001fea0003800000 */
.L_x_1134:
        /* <DEDUP_REMOVED lines=575> */
.L_x_1160:
[----:B------:R-:W-:Y:S05]  /*c9a0*/  BSYNC B0 ;  /* 0x0000000000007941 */ /* 0x000fea0003800000 */
.L_x_1159:
        /* <DEDUP_REMOVED lines=15> */
[----:B------:R-:W-:Y:S01]  /*caa0*/  IADD3.X R9, RZ, R9, RZ, P4, !PT ;  /* 0x00000009ff097210 */ /* 0x000fe200027fe4ff */
[----:B0-----:R-:W-:Y:S01]  /*cab0*/  IMAD.MOV.U32 R16, RZ, RZ, R10 ;  /* 0x000000ffff107224 */ /* 0x001fe200078e000a */
[----:B------:R-:W-:-:S02]  /*cac0*/  MOV R17, R18 ;  /* 0x0000001200117202 */ /* 0x000fc40000000f00 */
[----:B------:R-:W-:-:S03]  /*cad0*/  IADD3 R10, P6, R10, 0x200, RZ ;  /* 0x000002000a0a7810 */ /* 0x000fc60007fde0ff */
[----:B------:R0:W-:Y:S01]  /*cae0*/  STG.E [R16.64], R3 ;  /* 0x0000000310007986 */ /* 0x0001e2000c101904 */
[----:B------:R-:W-:Y:S02]  /*caf0*/  IADD3.X R18, RZ, R18, RZ, P6, !PT ;  /* 0x00000012ff127210 */ /* 0x000fe400037fe4ff */
[----:B-1----:R-:W-:Y:S02]  /*cb00*/  IADD3.X R13, RZ, R13, RZ, P5, !PT ;  /* 0x0000000dff0d7210 */ /* 0x002fe40002ffe4ff */
.L_x_1162:
[----:B------:R-:W-:Y:S05]  /*cb10*/  BSYNC B0 ;  /* 0x0000000000007941 */ /* 0x000fea0003800000 */
.L_x_1161:
        /* <DEDUP_REMOVED lines=22> */
.L_x_1164:
[----:B------:R-:W-:Y:S05]  /*cc80*/  BSYNC B0 ;  /* 0x0000000000007941 */ /* 0x000fea0003800000 */
.L_x_1163:
        /* <DEDUP_REMOVED lines=316> */
[----:B------:R-:W-:-:S02]  /*e050*/  IADD3 R5, P1, R5, 0x200, RZ ;  /* 0x0000020005057810 */ /* 0x000fc40007f3e0ff */
[-C--:B------:R-:W-:Y:S02]  /*e060*/  MOV R17, R7.reuse ;  /* 0x0000000700117202 */ /* 0x080fe40000000f00 */
[----:B------:R-:W-:Y:S02]  /*e070*/  MOV R14, R6 ;  /* 0x00000006000e7202 */ /* 0x000fe40000000f00 */
[----:B------:R-:W-:Y:S02]  /*e080*/  IADD3.X R7, RZ, R7, RZ, P1, !PT ;  /* 0x00000007ff077210 */ /* 0x000fe40000ffe4ff */
[----:B------:R-:W-:Y:S02]  /*e090*/  IADD3 R6, P1, R6, 0x200, RZ ;  /* 0x0000020006067810 */ /* 0x000fe40007f3e0ff */
[----:B------:R-:W-:Y:S02]  /*e0a0*/  MOV R15, R9 ;  /* 0x00000009000f7202 */ /* 0x000fe40000000f00 */
[----:B------:R-:W-:-:S02]  /*e0b0*/  MOV R11, R18 ;  /* 0x00000012000b7202 */ /* 0x000fc40000000f00 */
        /* <DEDUP_REMOVED lines=9> */
.L_x_1166:
[----:B------:R-:W-:Y:S05]  /*e150*/  BSYNC B0 ;  /* 0x0000000000007941 */ /* 0x000fea0003800000 */
.L_x_1165:
        /* <DEDUP_REMOVED lines=25> */
.L_x_1168:
[----:B------:R-:W-:Y:S05]  /*e2f0*/  BSYNC B0 ;  /* 0x0000000000007941 */ /* 0x000fea0003800000 */
.L_x_1167:
        /* <DEDUP_REMOVED lines=19> */
[----:B-1----:R-:W-:-:S05]  /*e430*/  IMAD.MOV.U32 R11, RZ, RZ, R18 ;  /* 0x000000ffff0b7224 */ /* 0x002fca00078e0012 */
[----:B------:R1:W-:Y:S01]  /*e440*/  STG.E [R10.64], R26 ;  /* 0x0000001a0a007986 */ /* 0x0003e2000c101904 */
[----:B--2---:R-:W-:Y:S02]  /*e450*/  IADD3.X R13, RZ, R13, RZ, P0, !PT ;  /* 0x0000000dff0d7210 */ /* 0x004fe400007fe4ff */
[----:B-1----:R-:W-:-:S04]  /*e460*/  IADD3 R10, P2, R10, 0x200, RZ ;  /* 0x000002000a0a7810 */ /* 0x002fc80007f5e0ff */
[----:B------:R-:W-:-:S04]  /*e470*/  IADD3.X R18, RZ, R18, RZ, P2, !PT ;  /* 0x00000012ff127210 */ /* 0x000fc800017fe4ff */
.L_x_1170:
[----:B------:R-:W-:Y:S05]  /*e480*/  BSYNC B0 ;  /* 0x0000000000007941 */ /* 0x000fea0003800000 */
.L_x_1169:
        /* <DEDUP_REMOVED lines=25> */
.L_x_1172:
[----:B------:R-:W-:Y:S05]  /*e620*/  BSYNC B0 ;  /* 0x0000000000007941 */ /* 0x000fea0003800000 */
.L_x_1171:
        /* <DEDUP_REMOVED lines=25> */
.L_x_1174:
[----:B------:R-:W-:Y:S05]  /*e7c0*/  BSYNC B0 ;  /* 0x0000000000007941 */ /* 0x000fea0003800000 */
.L_x_1173:
        /* <DEDUP_REMOVED lines=25> */
.L_x_1176:
[----:B------:R-:W-:Y:S05]  /*e960*/  BSYNC B0 ;  /* 0x0000000000007941 */ /* 0x000fea0003800000 */
.L_x_1175:
        /* <DEDUP_REMOVED lines=15> */
.L_x_1146:
[----:B0-----:R0:W5:Y:S01]  /*ea60*/  LDL R17, [R1+0x24] ;  /* 0x0000240001117983 */ /* 0x0011620000100800 */
[----:B------:R-:W-:Y:S01]  /*ea70*/  HFMA2.MMA R22, -RZ, RZ, 0, 1.847743988037109375e-06 ;  /* 0x0000001fff167435 */ /* 0x000fe200000001ff */
[----:B------:R-:W-:Y:S01]  /*ea80*/  IMAD.MOV.U32 R2, RZ, RZ, 0x1 ;  /* 0x00000001ff027424 */ /* 0x000fe200078e00ff */
[----:B------:R-:W-:-:S02]  /*ea90*/  MOV R21, 0xffffffff ;  /* 0xffffffff00157802 */ /* 0x000fc40000000f00 */
[----:B------:R-:W-:Y:S02]  /*eaa0*/  MOV R16, 0xeac0 ;  /* 0x0000eac000107802 */ /* 0x000fe40000000f00 */
[----:B01---5:R-:W-:Y:S05]  /*eab0*/  CALL.REL.NOINC `($__internal_52_$__cuda_sm70_shflsync_bfly_p) ;  /* 0x0000047000007944 */ /* 0x023fea0003c00000 */
[----:B-1----:R-:W-:Y:S01]  /*eac0*/  MOV R18, R2 ;  /* 0x0000000200127202 */ /* 0x002fe20000000f00 */
[----:B------:R-:W-:Y:S05]  /*ead0*/  BRA `(.L_x_1177) ;  /* 0xffff84f000007947 */ /* 0x000fea000383ffff */
.L_x_1147:
[----:B------:R2:W5:Y:S01]  /*eae0*/  LDL R17, [R1+0x20] ;  /* 0x0000200001117983 */ /* 0x0005620000100800 */
[----:B0-----:R-:W-:Y:S01]  /*eaf0*/  HFMA2.MMA R2, -RZ, RZ, 0, 5.9604644775390625e-08 ;  /* 0x00000001ff027435 */ /* 0x001fe200000001ff */
[----:B------:R-:W-:Y:S02]  /*eb00*/  MOV R22, 0x1f ;  /* 0x0000001f00167802 */ /* 0x000fe40000000f00 */
[----:B------:R-:W-:Y:S02]  /*eb10*/  MOV R21, 0xffffffff ;  /* 0xffffffff00157802 */ /* 0x000fe40000000f00 */
[----:B------:R-:W-:Y:S02]  /*eb20*/  MOV R16, 0xeb40 ;  /* 0x0000eb4000107802 */ /* 0x000fe40000000f00 */
[----:B-12--5:R-:W-:Y:S05]  /*eb30*/  CALL.REL.NOINC `($__internal_52_$__cuda_sm70_shflsync_bfly_p) ;  /* 0x000003f000007944 */ /* 0x026fea0003c00000 */
[----:B------:R-:W2:Y:S04]  /*eb40*/  LDL.LU R17, [R1+0x24] ;  /* 0x0000240001117983 */ /* 0x000ea80000300800 */
[----:B------:R-:W3:Y:S01]  /*eb50*/  LDL.LU R16, [R1+0x20] ;  /* 0x0000200001107983 */ /* 0x000ee20000300800 */
[----:B------:R-:W-:-:S02]  /*eb60*/  MOV R22, 0x1f ;  /* 0x0000001f00167802 */ /* 0x000fc40000000f00 */
[----:B------:R-:W-:Y:S01]  /*eb70*/  MOV R21, 0xffffffff ;  /* 0xffffffff00157802 */ /* 0x000fe20000000f00 */
[----:B--2---:R-:W-:Y:S02]  /*eb80*/  FADD.FTZ R18, R18, R17 ;  /* 0x0000001112127221 */ /* 0x004fe40000010000 */
[----:B-1-3--:R-:W-:Y:S01]  /*eb90*/  FADD.FTZ R19, R16, R2 ;  /* 0x0000000210137221 */ /* 0x00afe20000010000 */
[----:B------:R-:W-:Y:S02]  /*eba0*/  HFMA2.MMA R2, -RZ, RZ, 0, 1.1920928955078125e-07 ;  /* 0x00000002ff027435 */ /* 0x000fe400000001ff */
[----:B------:R-:W-:Y:S02]  /*ebb0*/  MOV R17, R18 ;  /* 0x0000001200117202 */ /* 0x000fe40000000f00 */
[----:B------:R-:W-:Y:S02]  /*ebc0*/  MOV R16, 0xebe0 ;  /* 0x0000ebe000107802 */ /* 0x000fe40000000f00 */
[----:B------:R-:W-:Y:S05]  /*ebd0*/  CALL.REL.NOINC `($__internal_52_$__cuda_sm70_shflsync_bfly_p) ;  /* 0x0000035000007944 */ /* 0x000fea0003c00000 */
[----:B-1----:R-:W-:Y:S01]  /*ebe0*/  MOV R20, R2 ;  /* 0x0000000200147202 */ /* 0x002fe20000000f00 */
[----:B------:R-:W-:Y:S01]  /*ebf0*/  HFMA2.MMA R2, -RZ, RZ, 0, 1.1920928955078125e-07 ;  /* 0x00000002ff027435 */ /* 0x000fe200000001ff */
[----:B------:R-:W-:-:S02]  /*ec00*/  MOV R17, R19 ;  /* 0x0000001300117202 */ /* 0x000fc40000000f00 */
[----:B------:R-:W-:Y:S02]  /*ec10*/  MOV R22, 0x1f ;  /* 0x0000001f00167802 */ /* 0x000fe40000000f00 */
[----:B------:R-:W-:Y:S02]  /*ec20*/  MOV R21, 0xffffffff ;  /* 0xffffffff00157802 */ /* 0x000fe40000000f00 */
[----:B------:R-:W-:Y:S02]  /*ec30*/  MOV R16, 0xec50 ;  /* 0x0000ec5000107802 */ /* 0x000fe40000000f00 */
[----:B------:R-:W-:Y:S05]  /*ec40*/  CALL.REL.NOINC `($__internal_52_$__cuda_sm70_shflsync_bfly_p) ;  /* 0x000002e000007944 */ /* 0x000fea0003c00000 */
[----:B------:R-:W-:Y:S01]  /*ec50*/  FADD.FTZ R18, R20, R18 ;  /* 0x0000001214127221 */ /* 0x000fe20000010000 */
[----:B------:R-:W-:Y:S01]  /*ec60*/  MOV R22, 0x1f ;  /* 0x0000001f00167802 */ /* 0x000fe20000000f00 */
[----:B-1----:R-:W-:Y:S01]  /*ec70*/  FADD.FTZ R19, R19, R2 ;  /* 0x0000000213137221 */ /* 0x002fe20000010000 */
[----:B------:R-:W-:Y:S01]  /*ec80*/  HFMA2.MMA R2, -RZ, RZ, 0, 2.384185791015625e-07 ;  /* 0x00000004ff027435 */ /* 0x000fe200000001ff */
[----:B------:R-:W-:Y:S02]  /*ec90*/  MOV R21, 0xffffffff ;  /* 0xffffffff00157802 */ /* 0x000fe40000000f00 */
[----:B------:R-:W-:-:S02]  /*eca0*/  MOV R17, R18 ;  /* 0x0000001200117202 */ /* 0x000fc40000000f00 */
[----:B------:R-:W-:Y:S02]  /*ecb0*/  MOV R16, 0xecd0 ;  /* 0x0000ecd000107802 */ /* 0x000fe40000000f00 */
[----:B------:R-:W-:Y:S05]  /*ecc0*/  CALL.REL.NOINC `($__internal_52_$__cuda_sm70_shflsync_bfly_p) ;  /* 0x0000026000007944 */ /* 0x000fea0003c00000 */
[----:B------:R-:W-:Y:S01]  /*ecd0*/  HFMA2.MMA R22, -RZ, RZ, 0, 1.847743988037109375e-06 ;  /* 0x0000001fff167435 */ /* 0x000fe200000001ff */
[----:B-1----:R-:W-:Y:S01]  /*ece0*/  MOV R20, R2 ;  /* 0x0000000200147202 */ /* 0x002fe20000000f00 */
[----:B------:R-:W-:Y:S01]  /*ecf0*/  IMAD.MOV.U32 R2, RZ, RZ, 0x4 ;  /* 0x00000004ff027424 */ /* 0x000fe200078e00ff */
[----:B------:R-:W-:Y:S02]  /*ed00*/  MOV R17, R19 ;  /* 0x0000001300117202 */ /* 0x000fe40000000f00 */
[----:B------:R-:W-:Y:S02]  /*ed10*/  MOV R21, 0xffffffff ;  /* 0xffffffff00157802 */ /* 0x000fe40000000f00 */
[----:B------:R-:W-:Y:S02]  /*ed20*/  MOV R16, 0xed40 ;  /* 0x0000ed4000107802 */ /* 0x000fe40000000f00 */
[----:B------:R-:W-:Y:S05]  /*ed30*/  CALL.REL.NOINC `($__internal_52_$__cuda_sm70_shflsync_bfly_p) ;  /* 0x000001f000007944 */ /* 0x000fea0003c00000 */
[----:B------:R-:W-:Y:S01]  /*ed40*/  FADD.FTZ R18, R20, R18 ;  /* 0x0000001214127221 */ /* 0x000fe20000010000 */
[----:B------:R-:W-:Y:S01]  /*ed50*/  MOV R22, 0x1f ;  /* 0x0000001f00167802 */ /* 0x000fe20000000f00 */
[----:B-1----:R-:W-:Y:S01]  /*ed60*/  FADD.FTZ R19, R19, R2 ;  /* 0x0000000213137221 */ /* 0x002fe20000010000 */
[----:B------:R-:W-:Y:S01]  /*ed70*/  HFMA2.MMA R2, -RZ, RZ, 0, 4.76837158203125e-07 ;  /* 0x00000008ff027435 */ /* 0x000fe200000001ff */
[----:B------:R-:W-:-:S02]  /*ed80*/  MOV R21, 0xffffffff ;  /* 0xffffffff00157802 */ /* 0x000fc40000000f00 */
[----:B------:R-:W-:Y:S02]  /*ed90*/  MOV R17, R18 ;  /* 0x0000001200117202 */ /* 0x000fe40000000f00 */
[----:B------:R-:W-:Y:S02]  /*eda0*/  MOV R16, 0xedc0 ;  /* 0x0000edc000107802 */ /* 0x000fe40000000f00 */
[----:B------:R-:W-:Y:S05]  /*edb0*/  CALL.REL.NOINC `($__internal_52_$__cuda_sm70_shflsync_bfly_p) ;  /* 0x0000017000007944 */ /* 0x000fea0003c00000 */
[----:B-1----:R-:W-:Y:S01]  /*edc0*/  MOV R20, R2 ;  /* 0x0000000200147202 */ /* 0x002fe20000000f00 */
[----:B------:R-:W-:Y:S01]  /*edd0*/  HFMA2.MMA R2, -RZ, RZ, 0, 4.76837158203125e-07 ;  /* 0x00000008ff027435 */ /* 0x000fe200000001ff */
[----:B------:R-:W-:Y:S02]  /*ede0*/  MOV R17, R19 ;  /* 0x0000001300117202 */ /* 0x000fe40000000f00 */
[----:B------:R-:W-:Y:S02]  /*edf0*/  MOV R22, 0x1f ;  /* 0x0000001f00167802 */ /* 0x000fe40000000f00 */
[----:B------:R-:W-:Y:S02]  /*ee00*/  MOV R21, 0xffffffff ;  /* 0xffffffff00157802 */ /* 0x000fe40000000f00 */
[----:B------:R-:W-:-:S02]  /*ee10*/  MOV R16, 0xee30 ;  /* 0x0000ee3000107802 */ /* 0x000fc40000000f00 */
[----:B------:R-:W-:Y:S05]  /*ee20*/  CALL.REL.NOINC `($__internal_52_$__cuda_sm70_shflsync_bfly_p) ;  /* 0x0000010000007944 */ /* 0x000fea0003c00000 */
[----:B------:R-:W-:Y:S01]  /*ee30*/  FADD.FTZ R18, R20, R18 ;  /* 0x0000001214127221 */ /* 0x000fe20000010000 */
[----:B------:R-:W-:Y:S01]  /*ee40*/  MOV R22, 0x1f ;  /* 0x0000001f00167802 */ /* 0x000fe20000000f00 */
[----:B-1----:R-:W-:Y:S01]  /*ee50*/  FADD.FTZ R19, R19, R2 ;  /* 0x0000000213137221 */ /* 0x002fe20000010000 */
[----:B------:R-:W-:Y:S01]  /*ee60*/  HFMA2.MMA R2, -RZ, RZ, 0, 9.5367431640625e-07 ;  /* 0x00000010ff027435 */ /* 0x000fe200000001ff */
[----:B------:R-:W-:-:S02]  /*ee70*/  MOV R21, 0xffffffff ;  /* 0xffffffff00157802 */ /* 0x000fc40000000f00 */
[----:B------:R-:W-:Y:S02]  /*ee80*/  MOV R17, R18 ;  /* 0x0000001200117202 */ /* 0x000fe40000000f00 */
[----:B------:R-:W-:Y:S02]  /*ee90*/  MOV R16, 0xeeb0 ;  /* 0x0000eeb000107802 */ /* 0x000fe40000000f00 */
[----:B------:R-:W-:Y:S05]  /*eea0*/  CALL.REL.NOINC `($__internal_52_$__cuda_sm70_shflsync_bfly_p) ;  /* 0x0000008000007944 */ /* 0x000fea0003c00000 */
[----:B-1----:R-:W-:Y:S01]  /*eeb0*/  MOV R20, R2 ;  /* 0x0000000200147202 */ /* 0x002fe20000000f00 */
[----:B------:R-:W-:Y:S01]  /*eec0*/  HFMA2.MMA R2, -RZ, RZ, 0, 9.5367431640625e-07 ;  /* 0x00000010ff027435 */ /* 0x000fe200000001ff */
[----:B------:R-:W-:Y:S02]  /*eed0*/  MOV R17, R19 ;  /* 0x0000001300117202 */ /* 0x000fe40000000f00 */
[----:B------:R-:W-:Y:S02]  /*eee0*/  MOV R22, 0x1f ;  /* 0x0000001f00167802 */ /* 0x000fe40000000f00 */
[----:B------:R-:W-:Y:S02]  /*eef0*/  MOV R21, 0xffffffff ;  /* 0xffffffff00157802 */ /* 0x000fe40000000f00 */
[----:B------:R-:W-:-:S02]  /*ef00*/  MOV R16, 0xef20 ;  /* 0x0000ef2000107802 */ /* 0x000fc40000000f00 */
[----:B------:R-:W-:Y:S05]  /*ef10*/  CALL.REL.NOINC `($__internal_52_$__cuda_sm70_shflsync_bfly_p) ;  /* 0x0000001000007944 */ /* 0x000fea0003c00000 */
[----:B-1----:R-:W-:Y:S05]  /*ef20*/  BRA `(.L_x_1178) ;  /* 0xffff81e000007947 */ /* 0x002fea000383ffff */
        .weak           $__internal_52_$__cuda_sm70_shflsync_bfly_p
        .type           $__internal_52_$__cuda_sm70_shflsync_bfly_p,@function
        .size           $__internal_52_$__cuda_sm70_shflsync_bfly_p,(.L_x_2878 - $__internal_52_$__cuda_sm70_shflsync_bfly_p)
$__internal_52_$__cuda_sm70_shflsync_bfly_p:
[----:B------:R-:W-:Y:S04]  /*ef30*/  WARPSYNC R21 ;  /* 0x0000001500007348 */ /* 0x000fe80003800000 */
[----:B------:R0:W1:Y:S02]  /*ef40*/  SHFL.BFLY PT, R2, R17, R2, R22 ;  /* 0x0c00000211027389 */ /* 0x00006400000e0016 */
[----:B0-----:R-:W-:-:S06]  /*ef50*/  HFMA2.MMA R17, -RZ, RZ, 0, 0 ;  /* 0x00000000ff117435 */ /* 0x001fcc00000001ff */
[----:B------:R-:W-:Y:S05]  /*ef60*/  RET.REL.NODEC R16 `(_ZN10layer_norm31ln_parallel_residual_bwd_kernelINS_13Kernel_traitsIf13__nv_bfloat16fS2_fjLj1280ELj1ELj4ELj1ELj16ENS_18Kernel_traits_baseILj1280EfS2_fS2_fjLj128EEEEELb1ELb0ELb0EEEvNS_9BwdParamsE) ;  /* 0xffff109010007950 */ /* 0x000fea0003c3ffff */
.L_x_1179:
        /* <DEDUP_REMOVED lines=9> */
.L_x_2878:


//--------------------- .text._ZN10layer_norm31ln_parallel_residual_bwd_kernelINS_13Kernel_traitsIf13__nv_bfloat16fS2_fjLj1280ELj1ELj4ELj1ELj16ENS_18Kernel_traits_baseILj1280EfS2_fS2_fjLj128EEEEELb1ELb0ELb1EEEvNS_9BwdParamsE --------------------------
	.section	.text._ZN10layer_norm31ln_parallel_residual_bwd_kernelINS_13Kernel_traitsIf13__nv_bfloat16fS2_fjLj1280ELj1ELj4ELj1ELj16ENS_18Kernel_traits_baseILj1280EfS2_fS2_fjLj128EEEEELb1ELb0ELb1EEEvNS_9BwdParamsE,"ax",@progbits
	.sectioninfo	@"SHI_REGISTERS=32"
	.align	128
        .global         _ZN10layer_norm31ln_parallel_residual_bwd_kernelINS_13Kernel_traitsIf13__nv_bfloat16fS2_fjLj1280ELj1ELj4ELj1ELj16ENS_18Kernel_traits_baseILj1280EfS2_fS2_fjLj128EEEEELb1ELb0ELb1EEEvNS_9BwdParamsE
        .type           _ZN10layer_norm31ln_parallel_residual_bwd_kernelINS_13Kernel_traitsIf13__nv_bfloat16fS2_fjLj1280ELj1ELj4ELj1ELj16ENS_18Kernel_traits_baseILj1280EfS2_fS2_fjLj128EEEEELb1ELb0ELb1EEEvNS_9BwdParamsE,@function
        .size           _ZN10layer_norm31ln_parallel_residual_bwd_kernelINS_13Kernel_traitsIf13__nv_bfloat16fS2_fjLj1280ELj1ELj4ELj1ELj16ENS_18Kernel_traits_baseILj1280EfS2_fS2_fjLj128EEEEELb1ELb0ELb1EEEvNS_9BwdParamsE,(.L_x_2879 - _ZN10layer_norm31ln_parallel_residual_bwd_kernelINS_13Kernel_traitsIf13__nv_bfloat16fS2_fjLj1280ELj1ELj4ELj1ELj16ENS_18Kernel_traits_baseILj1280EfS2_fS2_fjLj128EEEEELb1ELb0ELb1EEEvNS_9BwdParamsE)
        .other          _ZN10layer_norm31ln_parallel_residual_bwd_kernelINS_13Kernel_traitsIf13__nv_bfloat16fS2_fjLj1280ELj1ELj4ELj1ELj16ENS_18Kernel_traits_baseILj1280EfS2_fS2_fjLj128EEEEELb1ELb0ELb1EEEvNS_9BwdParamsE,@"STO_CUDA_ENTRY STV_DEFAULT"
_ZN10layer_norm31ln_parallel_residual_bwd_kernelINS_13Kernel_traitsIf13__nv_bfloat16fS2_fjLj1280ELj1ELj4ELj1ELj16ENS_18Kernel_traits_baseILj1280EfS2_fS2_fjLj128EEEEELb1ELb0ELb1EEEvNS_9BwdParamsE:
.text._ZN10layer_norm31ln_parallel_residual_bwd_kernelINS_13Kernel_traitsIf13__nv_bfloat16fS2_fjLj1280ELj1ELj4ELj1ELj16ENS_18Kernel_traits_baseILj1280EfS2_fS2_fjLj128EEEEELb1ELb0ELb1EEEvNS_9BwdParamsE:
[----:B------:R-:W-:-:S03]  /*0000*/  MOV R1, c[0x0][0x28] ;  /* 0x00000a0000017a02 */ /* 0x000fc60000000f00 */
[----:B------:R-:W0:Y:S01]  /*0010*/  S2R R2, SR_TID.X ;  /* 0x0000000000027919 */ /* 0x000e220000002100 */
[----:B------:R-:W-:Y:S01]  /*0020*/  IADD3 R1, R1, -0x850, RZ ;  /* 0xfffff7b001017810 */ /* 0x000fe20007ffe0ff */
[----:B------:R-:W-:Y:S01]  /*0030*/  ULDC.64 UR4, c[0x0][0x118] ;  /* 0x0000460000047ab9 */ /* 0x000fe20000000a00 */
[----:B------:R-:W-:Y:S01]  /*0040*/  BSSY B0, `(.L_x_1180) ;  /* 0x0000c7f000007945 */ /* 0x000fe20003800000 */
[----:B------:R-:W1:Y:S01]  /*0050*/  S2R R3, SR_CTAID.X ;  /* 0x0000000000037919 */ /* 0x000e620000002500 */
[----:B0-----:R-:W-:-:S04]  /*0060*/  SHF.R.U32.HI R0, RZ, 0x5, R2 ;  /* 0x00000005ff007819 */ /* 0x001fc80000011602 */
[----:B-1----:R-:W-:-:S04]  /*0070*/  LEA R4, R3, R0, 0x2 ;  /* 0x0000000003047211 */ /* 0x002fc800078e10ff */
[----:B------:R-:W-:Y:S01]  /*0080*/  ISETP.GE.AND P0, PT, R4, c[0x0][0x164], PT ;  /* 0x0000590004007a0c */ /* 0x000fe20003f06270 */
[----:B------:R0:W-:-:S12]  /*0090*/  STL [R1+0x1e4], R4 ;  /* 0x0001e40401007387 */ /* 0x0001d80000100800 */
[----:B------:R-:W-:Y:S05]  /*00a0*/  @!P0 BRA `(.L_x_1181) ;  /* 0x0000095000008947 */ /* 0x000fea0003800000 */
[----:B0-----:R0:W-:Y:S01]  /*00b0*/  STL [R1+0x28], RZ ;  /* 0x000028ff01007387 */ /* 0x0011e20000100800 */
[----:B------:R-:W-:Y:S01]  /*00c0*/  CS2R R22, SRZ ;  /* 0x0000000000167805 */ /* 0x000fe2000001ff00 */
[----:B------:R-:W-:Y:S01]  /*00d0*/  CS2R R20, SRZ ;  /* 0x0000000000147805 */ /* 0x000fe2000001ff00 */
[----:B------:R-:W-:Y:S01]  /*00e0*/  CS2R R18, SRZ ;  /* 0x0000000000127805 */ /* 0x000fe2000001ff00 */
[----:B------:R0:W-:Y:S01]  /*00f0*/  STL [R1+0x2c], RZ ;  /* 0x00002cff01007387 */ /* 0x0001e20000100800 */
        /* <DEDUP_REMOVED lines=143> */
[----:B------:R-:W-:Y:S05]  /*09f0*/  BRA `(.L_x_1182) ;  /* 0x0000be3000007947 */ /* 0x000fea0003800000 */
.L_x_1181:
[----:B0-----:R-:W-:-:S04]  /*0a00*/  SHF.L.U32 R0, R2, 0x5, RZ ;  /* 0x0000000502007819 */ /* 0x001fc800000006ff */
        /* <DEDUP_REMOVED lines=8> */
[----:B------:R-:W5:Y:S04]  /*0a90*/  LDG.E.128 R24, [R4.64+0x410] ;  /* 0x0004100404187981 */ /* 0x000f68000c1e1d00 */
[----:B------:R-:W4:Y:S04]  /*0aa0*/  LDG.E.128 R20, [R4.64+0x800] ;  /* 0x0008000404147981 */ /* 0x000f28000c1e1d00 */
[----:B--2---:R-:W-:Y:S04]  /*0ab0*/  STL.64 [R1+0x3c0], R16 ;  /* 0x0003c01001007387 */ /* 0x004fe80000100a00 */
[----:B------:R0:W-:Y:S04]  /*0ac0*/  STL.64 [R1+0x3c8], R18 ;  /* 0x0003c81201007387 */ /* 0x0001e80000100a00 */
[----:B---3--:R-:W-:Y:S04]  /*0ad0*/  STL.64 [R1+0x3b0], R12 ;  /* 0x0003b00c01007387 */ /* 0x008fe80000100a00 */
[----:B------:R1:W-:Y:S04]  /*0ae0*/  STL.64 [R1+0x3b8], R14 ;  /* 0x0003b80e01007387 */ /* 0x0003e80000100a00 */
[----:B0-----:R0:W2:Y:S04]  /*0af0*/  LDG.E.128 R16, [R4.64+0x810] ;  /* 0x0008100404107981 */ /* 0x0010a8000c1e1d00 */
[----:B----4-:R-:W-:Y:S04]  /*0b00*/  STL.64 [R1+0x3a0], R8 ;  /* 0x0003a00801007387 */ /* 0x010fe80000100a00 */
[----:B-1----:R0:W3:Y:S04]  /*0b10*/  LDG.E.128 R12, [R4.64+0xc00] ;  /* 0x000c0004040c7981 */ /* 0x0020e8000c1e1d00 */
[----:B------:R1:W-:Y:S04]  /*0b20*/  STL.64 [R1+0x3a8], R10 ;  /* 0x0003a80a01007387 */ /* 0x0003e80000100a00 */
[----:B-1----:R0:W4:Y:S04]  /*0b30*/  LDG.E.128 R8, [R4.64+0xc10] ;  /* 0x000c100404087981 */ /* 0x002128000c1e1d00 */
[----:B-----5:R-:W-:Y:S04]  /*0b40*/  STL.64 [R1+0x390], R24 ;  /* 0x0003901801007387 */ /* 0x020fe80000100a00 */
[----:B------:R1:W-:Y:S04]  /*0b50*/  STL.64 [R1+0x398], R26 ;  /* 0x0003981a01007387 */ /* 0x0003e80000100a00 */
[----:B------:R-:W-:Y:S04]  /*0b60*/  STL.64 [R1+0x340], R20 ;  /* 0x0003401401007387 */ /* 0x000fe80000100a00 */
[----:B------:R5:W-:Y:S04]  /*0b70*/  STL.64 [R1+0x348], R22 ;  /* 0x0003481601007387 */ /* 0x000be80000100a00 */
[----:B-1----:R0:W4:Y:S04]  /*0b80*/  LDG.E.128 R24, [R4.64+0x1000] ;  /* 0x0010000404187981 */ /* 0x002128000c1e1d00 */
[----:B-----5:R0:W5:Y:S04]  /*0b90*/  LDG.E.128 R20, [R4.64+0x1010] ;  /* 0x0010100404147981 */ /* 0x020168000c1e1d00 */
[----:B0-----:R-:W5:Y:S04]  /*0ba0*/  LDG.E.128 R4, [R2.64+0x410] ;  /* 0x0004100402047981 */ /* 0x001f68000c1e1d00 */
[----:B--2---:R-:W-:Y:S04]  /*0bb0*/  STL.64 [R1+0x320], R16 ;  /* 0x0003201001007387 */ /* 0x004fe80000100a00 */
[----:B------:R0:W-:Y:S04]  /*0bc0*/  STL.64 [R1+0x328], R18 ;  /* 0x0003281201007387 */ /* 0x0001e80000100a00 */
[----:B---3--:R-:W-:Y:S04]  /*0bd0*/  STL.64 [R1+0x300], R12 ;  /* 0x0003000c01007387 */ /* 0x008fe80000100a00 */
[----:B------:R1:W-:Y:S04]  /*0be0*/  STL.64 [R1+0x308], R14 ;  /* 0x0003080e01007387 */ /* 0x0003e80000100a00 */
[----:B0-----:R-:W2:Y:S04]  /*0bf0*/  LDG.E.128 R16, [R2.64] ;  /* 0x0000000402107981 */ /* 0x001ea8000c1e1d00 */
[----:B-1----:R-:W3:Y:S04]  /*0c00*/  LDG.E.128 R12, [R2.64+0x10] ;  /* 0x00001004020c7981 */ /* 0x002ee8000c1e1d00 */
[----:B----4-:R-:W-:Y:S04]  /*0c10*/  STL.64 [R1+0x2e0], R8 ;  /* 0x0002e00801007387 */ /* 0x010fe80000100a00 */
[----:B------:R0:W-:Y:S04]  /*0c20*/  STL.64 [R1+0x2e8], R10 ;  /* 0x0002e80a01007387 */ /* 0x0001e80000100a00 */
[----:B0-----:R-:W4:Y:S04]  /*0c30*/  LDG.E.128 R8, [R2.64+0x400] ;  /* 0x0004000402087981 */ /* 0x001f28000c1e1d00 */
[----:B------:R-:W-:Y:S04]  /*0c40*/  STL.64 [R1+0x2c0], R24 ;  /* 0x0002c01801007387 */ /* 0x000fe80000100a00 */
[----:B------:R0:W-:Y:S04]  /*0c50*/  STL.64 [R1+0x2c8], R26 ;  /* 0x0002c81a01007387 */ /* 0x0001e80000100a00 */
[----:B-----5:R-:W-:Y:S04]  /*0c60*/  STL.64 [R1+0x2a0], R20 ;  /* 0x0002a01401007387 */ /* 0x020fe80000100a00 */
[----:B------:R1:W-:Y:S04]  /*0c70*/  STL.64 [R1+0x2a8], R22 ;  /* 0x0002a81601007387 */ /* 0x0003e80000100a00 */
[----:B0-----:R-:W5:Y:S04]  /*0c80*/  LDG.E.128 R24, [R2.64+0x800] ;  /* 0x0008000402187981 */ /* 0x001f68000c1e1d00 */
[----:B-1----:R-:W5:Y:S04]  /*0c90*/  LDG.E.128 R20, [R2.64+0x810] ;  /* 0x0008100402147981 */ /* 0x002f68000c1e1d00 */
[----:B--2---:R-:W-:Y:S04]  /*0ca0*/  STL.64 [R1+0x380], R16 ;  /* 0x0003801001007387 */ /* 0x004fe80000100a00 */
[----:B------:R0:W-:Y:S04]  /*0cb0*/  STL.64 [R1+0x388], R18 ;  /* 0x0003881201007387 */ /* 0x0001e80000100a00 */
[----:B---3--:R-:W-:Y:S04]  /*0cc0*/  STL.64 [R1+0x370], R12 ;  /* 0x0003700c01007387 */ /* 0x008fe80000100a00 */
[----:B------:R1:W-:Y:S04]  /*0cd0*/  STL.64 [R1+0x378], R14 ;  /* 0x0003780e01007387 */ /* 0x0003e80000100a00 */
[----:B0-----:R-:W2:Y:S04]  /*0ce0*/  LDG.E.128 R16, [R2.64+0xc00] ;  /* 0x000c000402107981 */ /* 0x001ea8000c1e1d00 */
[----:B-1----:R-:W3:Y:S04]  /*0cf0*/  LDG.E.128 R12, [R2.64+0xc10] ;  /* 0x000c1004020c7981 */ /* 0x002ee8000c1e1d00 */
[----:B----4-:R-:W-:Y:S04]  /*0d00*/  STL.64 [R1+0x360], R8 ;  /* 0x0003600801007387 */ /* 0x010fe80000100a00 */
[----:B------:R0:W-:Y:S04]  /*0d10*/  STL.64 [R1+0x368], R10 ;  /* 0x0003680a01007387 */ /* 0x0001e80000100a00 */
[----:B------:R-:W-:Y:S04]  /*0d20*/  STL.64 [R1+0x350], R4 ;  /* 0x0003500401007387 */ /* 0x000fe80000100a00 */
[----:B------:R1:W-:Y:S04]  /*0d30*/  STL.64 [R1+0x358], R6 ;  /* 0x0003580601007387 */ /* 0x0003e80000100a00 */
[----:B0-----:R-:W4:Y:S04]  /*0d40*/  LDG.E.128 R8, [R2.64+0x1000] ;  /* 0x0010000402087981 */ /* 0x001f28000c1e1d00 */
[----:B-1----:R-:W4:Y:S04]  /*0d50*/  LDG.E.128 R4, [R2.64+0x1010] ;  /* 0x0010100402047981 */ /* 0x002f28000c1e1d00 */
        /* <DEDUP_REMOVED lines=12> */
[----:B-----5:R0:W-:Y:S04]  /*0e20*/  STL.64 [R1+0x330], R24 ;  /* 0x0003301801007387 */ /* 0x0201e80000100a00 */
[----:B------:R0:W-:Y:S04]  /*0e30*/  STL.64 [R1+0x338], R26 ;  /* 0x0003381a01007387 */ /* 0x0001e80000100a00 */
[----:B------:R0:W-:Y:S04]  /*0e40*/  STL [R1+0x574], RZ ;  /* 0x000574ff01007387 */ /* 0x0001e80000100800 */
[----:B------:R0:W-:Y:S04]  /*0e50*/  STL.64 [R1+0x310], R20 ;  /* 0x0003101401007387 */ /* 0x0001e80000100a00 */
[----:B------:R0:W-:Y:S01]  /*0e60*/  STL.64 [R1+0x318], R22 ;  /* 0x0003181601007387 */ /* 0x0001e20000100a00 */
[----:B------:R-:W-:Y:S03]  /*0e70*/  BSSY B1, `(.L_x_1183) ;  /* 0x0000a73000017945 */ /* 0x000fe60003800000 */
        /* <DEDUP_REMOVED lines=154> */
[----:B------:R0:W-:Y:S02]  /*1820*/  STL [R1+0x3d8], RZ ;  /* 0x0003d8ff01007387 */ /* 0x0001e40000100800 */
.L_x_1187:
[----:B0-----:R-:W2:Y:S01]  /*1830*/  LDL R19, [R1+0x1e4] ;  /* 0x0001e40001137983 */ /* 0x001ea20000100800 */
[----:B------:R-:W-:-:S03]  /*1840*/  HFMA2.MMA R18, -RZ, RZ, 0, 2.384185791015625e-07 ;  /* 0x00000004ff127435 */ /* 0x000fc600000001ff */
[----:B------:R-:W0:Y:S04]  /*1850*/  S2R R3, SR_TID.X ;  /* 0x0000000000037919 */ /* 0x000e280000002100 */
[----:B------:R-:W-:Y:S04]  /*1860*/  STL [R1+0x674], R15 ;  /* 0x0006740f01007387 */ /* 0x000fe80000100800 */
[----:B------:R-:W-:Y:S04]  /*1870*/  STL [R1+0x670], R14 ;  /* 0x0006700e01007387 */ /* 0x000fe80000100800 */
[----:B------:R-:W-:Y:S04]  /*1880*/  STL [R1+0x66c], R13 ;  /* 0x00066c0d01007387 */ /* 0x000fe80000100800 */
[----:B------:R-:W-:Y:S04]  /*1890*/  STL [R1+0x668], R12 ;  /* 0x0006680c01007387 */ /* 0x000fe80000100800 */
[----:B------:R-:W-:Y:S01]  /*18a0*/  STL [R1+0x664], R11 ;  /* 0x0006640b01007387 */ /* 0x000fe20000100800 */
[----:B0-----:R-:W-:-:S03]  /*18b0*/  LOP3.LUT R3, R3, 0x1f, RZ, 0xc0, !PT ;  /* 0x0000001f03037812 */ /* 0x001fc600078ec0ff */
[----:B------:R-:W-:Y:S04]  /*18c0*/  STL [R1+0x660], R10 ;  /* 0x0006600a01007387 */ /* 0x000fe80000100800 */
[----:B------:R-:W-:Y:S04]  /*18d0*/  STL [R1+0x65c], R9 ;  /* 0x00065c0901007387 */ /* 0x000fe80000100800 */
[----:B------:R-:W-:Y:S04]  /*18e0*/  STL [R1+0x658], R8 ;  /* 0x0006580801007387 */ /* 0x000fe80000100800 */
[----:B------:R0:W-:Y:S04]  /*18f0*/  STL [R1+0x654], R7 ;  /* 0x0006540701007387 */ /* 0x0001e80000100800 */
[----:B------:R-:W-:Y:S04]  /*1900*/  STL [R1+0x650], R6 ;  /* 0x0006500601007387 */ /* 0x000fe80000100800 */
[----:B------:R-:W-:Y:S01]  /*1910*/  STL [R1+0x64c], R5 ;  /* 0x00064c0501007387 */ /* 0x000fe20000100800 */
[----:B0-----:R-:W-:-:S03]  /*1920*/  MOV R7, 0x10 ;  /* 0x0000001000077802 */ /* 0x001fc60000000f00 */
[----:B------:R-:W-:Y:S01]  /*1930*/  STL [R1+0x648], R4 ;  /* 0x0006480401007387 */ /* 0x000fe20000100800 */
[C---:B--2---:R-:W-:Y:S02]  /*1940*/  IMAD R0, R19.reuse, c[0x0][0x168], RZ ;  /* 0x00005a0013007a24 */ /* 0x044fe400078e02ff */
[----:B------:R-:W-:-:S03]  /*1950*/  IMAD.WIDE R16, R19, R18, c[0x0][0x1a0] ;  /* 0x0000680013107625 */ /* 0x000fc600078e0212 */
[----:B------:R-:W-:Y:S02]  /*1960*/  SHF.R.S32.HI R2, RZ, 0x1f, R0 ;  /* 0x0000001fff027819 */ /* 0x000fe40000011400 */
[----:B------:R0:W2:Y:S02]  /*1970*/  LDG.E R29, [R16.64] ;  /* 0x00000004101d7981 */ /* 0x0000a4000c1e1900 */
[----:B------:R-:W-:-:S04]  /*1980*/  LEA.HI R2, R2, R0, RZ, 0x3 ;  /* 0x0000000002027211 */ /* 0x000fc800078f18ff */
[----:B------:R-:W-:-:S04]  /*1990*/  LEA.HI.SX32 R13, R2, R3, 0x1d ;  /* 0x00000003020d7211 */ /* 0x000fc800078feaff */
[C---:B------:R-:W-:Y:S01]  /*19a0*/  LEA R2, P0, R13.reuse, c[0x0][0x188], 0x5 ;  /* 0x000062000d027a11 */ /* 0x040fe200078028ff */
[CC--:B------:R-:W-:Y:S01]  /*19b0*/  IMAD.WIDE.U32 R20, R13.reuse, R7.reuse, c[0x0][0x210] ;  /* 0x000084000d147625 */ /* 0x0c0fe200078e0007 */
[----:B------:R-:W-:Y:S02]  /*19c0*/  STL [R1+0xd0], R13 ;  /* 0x0000d00d01007387 */ /* 0x000fe40000100800 */
[----:B------:R-:W-:Y:S01]  /*19d0*/  LEA.HI.X R3, R13, c[0x0][0x18c], RZ, 0x5, P0 ;  /* 0x000063000d037a11 */ /* 0x000fe200000f2cff */
[----:B------:R-:W-:Y:S02]  /*19e0*/  IMAD.WIDE R18, R19, R18, c[0x0][0x1a8] ;  /* 0x00006a0013127625 */ /* 0x000fe400078e0212 */
[----:B------:R-:W3:Y:S04]  /*19f0*/  LDG.E.128 R20, [R20.64] ;  /* 0x0000000414147981 */ /* 0x000ee8000c1e1d00 */
[----:B------:R-:W4:Y:S01]  /*1a00*/  LDG.E.128 R8, [R2.64] ;  /* 0x0000000402087981 */ /* 0x000f22000c1e1d00 */
[----:B0-----:R-:W-:-:S03]  /*1a10*/  IMAD.WIDE.U32 R16, R13, R7, c[0x0][0x208] ;  /* 0x000082000d107625 */ /* 0x001fc600078e0007 */
[----:B------:R0:W3:Y:S04]  /*1a20*/  LDG.E R0, [R18.64] ;  /* 0x0000000412007981 */ /* 0x0000e8000c1e1900 */
[----:B------:R1:W3:Y:S04]  /*1a30*/  LDG.E.128 R24, [R2.64+0x10] ;  /* 0x0000100402187981 */ /* 0x0002e8000c1e1d00 */
[----:B0-----:R-:W3:Y:S04]  /*1a40*/  LDG.E.128 R16, [R16.64] ;  /* 0x0000000410107981 */ /* 0x001ee8000c1e1d00 */
[----:B--2---:R-:W-:Y:S04]  /*1a50*/  STL [R1+0x800], R29 ;  /* 0x0008001d01007387 */ /* 0x004fe80000100800 */
[----:B----4-:R0:W-:Y:S02]  /*1a60*/  STL.64 [R1+0x60], R8 ;  /* 0x0000600801007387 */ /* 0x0101e40000100a00 */
[----:B0-----:R-:W-:-:S04]  /*1a70*/  IADD3 R8, R13, 0x20, RZ ;  /* 0x000000200d087810 */ /* 0x001fc80007ffe0ff */
[C---:B-1----:R-:W-:Y:S01]  /*1a80*/  LEA R2, P0, R8.reuse, c[0x0][0x188], 0x5 ;  /* 0x0000620008027a11 */ /* 0x042fe200078028ff */
[----:B------:R-:W-:Y:S03]  /*1a90*/  STL [R1+0x68], R10 ;  /* 0x0000680a01007387 */ /* 0x000fe60000100800 */
[----:B------:R-:W-:Y:S01]  /*1aa0*/  LEA.HI.X R3, R8, c[0x0][0x18c], RZ, 0x5, P0 ;  /* 0x0000630008037a11 */ /* 0x000fe200000f2cff */
[----:B---3--:R-:W-:Y:S04]  /*1ab0*/  STL.64 [R1+0x7f8], R22 ;  /* 0x0007f81601007387 */ /* 0x008fe80000100a00 */
[----:B------:R-:W-:Y:S04]  /*1ac0*/  STL.64 [R1+0x810], R18 ;  /* 0x0008101201007387 */ /* 0x000fe80000100a00 */
[----:B------:R0:W-:Y:S04]  /*1ad0*/  STL.64 [R1+0x808], R16 ;  /* 0x0008081001007387 */ /* 0x0001e80000100a00 */
[----:B0-----:R-:W2:Y:S01]  /*1ae0*/  LDG.E.128 R16, [R2.64] ;  /* 0x0000000402107981 */ /* 0x001ea2000c1e1d00 */
[----:B------:R-:W-:-:S03]  /*1af0*/  MOV R12, R24 ;  /* 0x00000018000c7202 */ /* 0x000fc60000000f00 */
[----:B------:R0:W-:Y:S04]  /*1b00*/  STL [R1+0x54], R25 ;  /* 0x0000541901007387 */ /* 0x0001e80000100800 */
[----:B------:R-:W-:Y:S01]  /*1b10*/  STL [R1+0xd8], R8 ;  /* 0x0000d80801007387 */ /* 0x000fe20000100800 */
[----:B0-----:R-:W-:-:S03]  /*1b20*/  IMAD.WIDE.U32 R24, R8, R7, c[0x0][0x210] ;  /* 0x0000840008187625 */ /* 0x001fc600078e0007 */
[----:B--2---:R-:W-:Y:S04]  /*1b30*/  STL.64 [R1+0xb0], R16 ;  /* 0x0000b01001007387 */ /* 0x004fe80000100a00 */
[----:B------:R0:W-:Y:S04]  /*1b40*/  STL.64 [R1+0xb8], R18 ;  /* 0x0000b81201007387 */ /* 0x0001e80000100a00 */
[----:B0-----:R0:W2:Y:S01]  /*1b50*/  LDG.E.128 R16, [R24.64] ;  /* 0x0000000418107981 */ /* 0x0010a2000c1e1d00 */
[----:B------:R-:W-:Y:S02]  /*1b60*/  MOV R9, R11 ;  /* 0x0000000b00097202 */ /* 0x000fe40000000f00 */
[----:B------:R-:W-:-:S02]  /*1b70*/  MOV R5, R26 ;  /* 0x0000001a00057202 */ /* 0x000fc40000000f00 */
[----:B------:R-:W-:Y:S01]  /*1b80*/  MOV R11, R27 ;  /* 0x0000001b000b7202 */ /* 0x000fe20000000f00 */
[----:B------:R-:W-:-:S06]  /*1b90*/  IMAD.WIDE.U32 R26, R8, R7, c[0x0][0x208] ;  /* 0x00008200081a7625 */ /* 0x000fcc00078e0007 */
[----:B0-----:R-:W3:Y:S04]  /*1ba0*/  LDG.E.128 R24, [R26.64] ;  /* 0x000000041a187981 */ /* 0x001ee8000c1e1d00 */
[----:B--2---:R-:W-:Y:S04]  /*1bb0*/  STL.64 [R1+0x30], R16 ;  /* 0x0000301001007387 */ /* 0x004fe80000100a00 */
[----:B------:R0:W-:Y:S01]  /*1bc0*/  STL.64 [R1+0x38], R18 ;  /* 0x0000381201007387 */ /* 0x0001e20000100a00 */
[----:B------:R-:W-:-:S03]  /*1bd0*/  IADD3 R6, R13, 0x40, RZ ;  /* 0x000000400d067810 */ /* 0x000fc60007ffe0ff */
[----:B------:R1:W2:Y:S04]  /*1be0*/  LDL.64 R28, [R1+0x108] ;  /* 0x00010800011c7983 */ /* 0x0002a80000100a00 */
[----:B------:R1:W4:Y:S04]  /*1bf0*/  LDL.64 R22, [R1+0x100] ;  /* 0x0001000001167983 */ /* 0x0003280000100a00 */
[----:B0-----:R0:W2:Y:S04]  /*1c00*/  LDG.E.128 R16, [R2.64+0x10] ;  /* 0x0000100402107981 */ /* 0x0010a8000c1e1d00 */
[----:B------:R-:W-:Y:S01]  /*1c10*/  STL [R1+0xdc], R6 ;  /* 0x0000dc0601007387 */ /* 0x000fe20000100800 */
[----:B0-----:R-:W-:-:S03]  /*1c20*/  LEA R2, P1, R6, c[0x0][0x188], 0x5 ;  /* 0x0000620006027a11 */ /* 0x001fc600078228ff */
[----:B---3--:R-:W-:Y:S01]  /*1c30*/  STL.64 [R1+0x40], R24 ;  /* 0x0000401801007387 */ /* 0x008fe20000100a00 */
[----:B------:R-:W-:-:S03]  /*1c40*/  LEA.HI.X R3, R6, c[0x0][0x18c], RZ, 0x5, P1 ;  /* 0x0000630006037a11 */ /* 0x000fc600008f2cff */
[----:B------:R-:W-:Y:S04]  /*1c50*/  STL.64 [R1+0x48], R26 ;  /* 0x0000481a01007387 */ /* 0x000fe80000100a00 */
[----:B--2---:R-:W-:Y:S04]  /*1c60*/  STL.64 [R1+0xa0], R16 ;  /* 0x0000a01001007387 */ /* 0x004fe80000100a00 */
[----:B------:R0:W-:Y:S04]  /*1c70*/  STL.64 [R1+0xa8], R18 ;  /* 0x0000a81201007387 */ /* 0x0001e80000100a00 */
[----:B0-----:R-:W2:Y:S01]  /*1c80*/  LDG.E.128 R16, [R2.64] ;  /* 0x0000000402107981 */ /* 0x001ea2000c1e1d00 */
[----:B------:R-:W-:-:S04]  /*1c90*/  IMAD.WIDE.U32 R24, R6, R7, c[0x0][0x210] ;  /* 0x0000840006187625 */ /* 0x000fc800078e0007 */
[----:B------:R-:W-:Y:S01]  /*1ca0*/  IMAD.WIDE.U32 R26, R6, R7, c[0x0][0x208] ;  /* 0x00008200061a7625 */ /* 0x000fe200078e0007 */
[----:B------:R-:W-:Y:S01]  /*1cb0*/  ISETP.NE.U32.AND P0, PT, RZ, c[0x0][0x250], PT ;  /* 0x00009400ff007a0c */ /* 0x000fe20003f05070 */
[----:B--2---:R-:W-:Y:S04]  /*1cc0*/  STL.64 [R1+0x90], R16 ;  /* 0x0000901001007387 */ /* 0x004fe80000100a00 */
[----:B------:R0:W-:Y:S04]  /*1cd0*/  STL.64 [R1+0x98], R18 ;  /* 0x0000981201007387 */ /* 0x0001e80000100a00 */
[----:B0-----:R0:W2:Y:S04]  /*1ce0*/  LDG.E.128 R16, [R24.64] ;  /* 0x0000000418107981 */ /* 0x0010a8000c1e1d00 */
[----:B0-----:R-:W3:Y:S01]  /*1cf0*/  LDG.E.128 R24, [R26.64] ;  /* 0x000000041a187981 */ /* 0x001ee2000c1e1d00 */
[----:B------:R-:W-:-:S02]  /*1d00*/  ISETP.NE.AND.EX P0, PT, RZ, c[0x0][0x254], PT, P0 ;  /* 0x00009500ff007a0c */ /* 0x000fc40003f05300 */
[----:B------:R-:W-:Y:S02]  /*1d10*/  SHF.L.U32 R14, R13, 0x3, RZ ;  /* 0x000000030d0e7819 */ /* 0x000fe400000006ff */
[----:B------:R-:W-:Y:S02]  /*1d20*/  SHF.L.U32 R10, R8, 0x3, RZ ;  /* 0x00000003080a7819 */ /* 0x000fe400000006ff */
[----:B------:R-:W-:Y:S02]  /*1d30*/  SHF.R.U32.HI R4, RZ, 0x1d, R13 ;  /* 0x0000001dff047819 */ /* 0x000fe4000001160d */
[----:B------:R-:W-:Y:S01]  /*1d40*/  SHF.R.U32.HI R15, RZ, 0x1d, R8 ;  /* 0x0000001dff0f7819 */ /* 0x000fe20000011608 */
[----:B--2---:R-:W-:Y:S04]  /*1d50*/  STL.64 [R1+0x10], R16 ;  /* 0x0000101001007387 */ /* 0x004fe80000100a00 */
[----:B------:R0:W-:Y:S04]  /*1d60*/  STL.64 [R1+0x18], R18 ;  /* 0x0000181201007387 */ /* 0x0001e80000100a00 */
[----:B0-----:R-:W2:Y:S04]  /*1d70*/  LDL.LU.64 R18, [R1+0x810] ;  /* 0x0008100001127983 */ /* 0x001ea80000300a00 */
[----:B------:R-:W2:Y:S04]  /*1d80*/  LDL.LU.64 R16, [R1+0x808] ;  /* 0x0008080001107983 */ /* 0x000ea80000300a00 */
[----:B------:R-:W-:Y:S04]  /*1d90*/  STL [R1+0x130], R14 ;  /* 0x0001300e01007387 */ /* 0x000fe80000100800 */
[----:B---3--:R0:W-:Y:S04]  /*1da0*/  STL.64 [R1+0x20], R24 ;  /* 0x0000201801007387 */ /* 0x0081e80000100a00 */
[----:B------:R3:W-:Y:S01]  /*1db0*/  STL.64 [R1+0x28], R26 ;  /* 0x0000281a01007387 */ /* 0x0007e20000100a00 */
[----:B0-----:R-:W-:-:S02]  /*1dc0*/  @P0 IADD3 R24, P2, R10, c[0x0][0x198], RZ ;  /* 0x000066000a180a10 */ /* 0x001fc40007f5e0ff */
[----:B---3--:R-:W-:-:S04]  /*1dd0*/  @P0 IADD3 R26, P1, R14, c[0x0][0x198], RZ ;  /* 0x000066000e1a0a10 */ /* 0x008fc80007f3e0ff */
[----:B------:R-:W-:Y:S02]  /*1de0*/  @P0 IADD3.X R27, R4, c[0x0][0x19c], RZ, P1, !PT ;  /* 0x00006700041b0a10 */ /* 0x000fe40000ffe4ff */
[----:B------:R-:W-:-:S03]  /*1df0*/  @P0 IADD3.X R25, R15, c[0x0][0x19c], RZ, P2, !PT ;  /* 0x000067000f190a10 */ /* 0x000fc600017fe4ff */
[----:B------:R-:W3:Y:S04]  /*1e00*/  @P0 LDG.E.64 R28, [R26.64] ;  /* 0x000000041a1c0981 */ /* 0x000ee8000c1e1b00 */
[----:B----4-:R-:W4:Y:S04]  /*1e10*/  @P0 LDG.E.64 R22, [R24.64] ;  /* 0x0000000418160981 */ /* 0x010f28000c1e1b00 */
[----:B------:R-:W-:Y:S04]  /*1e20*/  STL [R1+0x140], R10 ;  /* 0x0001400a01007387 */ /* 0x000fe80000100800 */
[----:B------:R-:W-:Y:S04]  /*1e30*/  STL [R1+0x144], R4 ;  /* 0x0001440401007387 */ /* 0x000fe80000100800 */
[----:B------:R0:W-:Y:S02]  /*1e40*/  STL [R1+0x730], R15 ;  /* 0x0007300f01007387 */ /* 0x0001e40000100800 */
[----:B0-----:R-:W-:-:S02]  /*1e50*/  MOV R15, R6 ;  /* 0x00000006000f7202 */ /* 0x001fc40000000f00 */
[----:B------:R-:W-:Y:S02]  /*1e60*/  IADD3 R6, R13, 0x60, RZ ;  /* 0x000000600d067810 */ /* 0x000fe40007ffe0ff */
[----:B------:R-:W-:Y:S01]  /*1e70*/  SHF.L.U32 R10, R15, 0x3, RZ ;  /* 0x000000030f0a7819 */ /* 0x000fe200000006ff */
[----:B---3--:R0:W-:Y:S04]  /*1e80*/  @P0 STL.64 [R1+0x108], R28 ;  /* 0x0001081c01000387 */ /* 0x0081e80000100a00 */
[----:B0-----:R-:W3:Y:S04]  /*1e90*/  LDL.LU R29, [R1+0x800] ;  /* 0x00080000011d7983 */ /* 0x001ee80000300800 */
[----:B------:R-:W-:Y:S04]  /*1ea0*/  STL [R1+0xe0], R6 ;  /* 0x0000e00601007387 */ /* 0x000fe80000100800 */
[----:B------:R-:W-:Y:S04]  /*1eb0*/  STL [R1+0x134], R10 ;  /* 0x0001340a01007387 */ /* 0x000fe80000100800 */
[----:B----4-:R0:W-:Y:S04]  /*1ec0*/  @P0 STL.64 [R1+0x100], R22 ;  /* 0x0001001601000387 */ /* 0x0101e80000100a00 */
[----:B0-----:R1:W4:Y:S01]  /*1ed0*/  LDL.64 R22, [R1+0xf8] ;  /* 0x0000f80001167983 */ /* 0x0013220000100a00 */
[----:B------:R-:W-:-:S02]  /*1ee0*/  SHF.R.U32.HI R14, RZ, 0x1d, R15 ;  /* 0x0000001dff0e7819 */ /* 0x000fc4000001160f */
[----:B------:R-:W-:-:S04]  /*1ef0*/  @P0 IADD3 R24, P3, R10, c[0x0][0x198], RZ ;  /* 0x000066000a180a10 */ /* 0x000fc80007f7e0ff */
[----:B------:R-:W-:Y:S01]  /*1f00*/  @P0 IADD3.X R25, R14, c[0x0][0x19c], RZ, P3, !PT ;  /* 0x000067000e190a10 */ /* 0x000fe20001ffe4ff */
[----:B------:R-:W0:Y:S01]  /*1f10*/  LDC.U8 R4, c[0x0][0x1f0] ;  /* 0x00007c00ff047b82 */ /* 0x000e220000000000 */
[----:B------:R-:W-:-:S03]  /*1f20*/  SHF.L.U32 R26, R6, 0x3, RZ ;  /* 0x00000003061a7819 */ /* 0x000fc600000006ff */
[----:B----4-:R-:W4:Y:S01]  /*1f30*/  @P0 LDG.E.64 R22, [R24.64] ;  /* 0x0000000418160981 */ /* 0x010f22000c1e1b00 */
[----:B0-----:R-:W-:Y:S02]  /*1f40*/  ISETP.NE.AND P2, PT, R4, RZ, PT ;  /* 0x000000ff0400720c */ /* 0x001fe40003f45270 */
[----:B------:R-:W-:-:S04]  /*1f50*/  IADD3 R4, R13, 0x80, RZ ;  /* 0x000000800d047810 */ /* 0x000fc80007ffe0ff */
[----:B------:R-:W-:Y:S01]  /*1f60*/  SHF.L.U32 R28, R4, 0x3, RZ ;  /* 0x00000003041c7819 */ /* 0x000fe200000006ff */
[----:B------:R-:W-:Y:S01]  /*1f70*/  STL [R1+0xe4], R4 ;  /* 0x0000e40401007387 */ /* 0x000fe20000100800 */
[----:B------:R-:W-:-:S03]  /*1f80*/  SHF.R.U32.HI R10, RZ, 0x1d, R6 ;  /* 0x0000001dff0a7819 */ /* 0x000fc60000011606 */
[----:B------:R-:W-:Y:S04]  /*1f90*/  STL [R1+0x13c], R26 ;  /* 0x00013c1a01007387 */ /* 0x000fe80000100800 */
[----:B------:R0:W-:Y:S04]  /*1fa0*/  STL [R1+0x734], R14 ;  /* 0x0007340e01007387 */ /* 0x0001e80000100800 */
[----:B------:R-:W-:Y:S04]  /*1fb0*/  STL [R1+0x14c], R28 ;  /* 0x00014c1c01007387 */ /* 0x000fe80000100800 */
[----:B------:R1:W-:Y:S01]  /*1fc0*/  STL.64 [R1+0x7e0], R6 ;  /* 0x0007e00601007387 */ /* 0x0003e20000100a00 */
[----:B0-----:R-:W-:-:S02]  /*1fd0*/  MOV R14, R8 ;  /* 0x00000008000e7202 */ /* 0x001fc40000000f00 */
[----:B------:R-:W-:Y:S01]  /*1fe0*/  SHF.R.U32.HI R8, RZ, 0x1d, R4 ;  /* 0x0000001dff087819 */ /* 0x000fe20000011604 */
[----:B-1----:R-:W2:Y:S04]  /*1ff0*/  LDL.LU R7, [R1+0x60] ;  /* 0x0000600001077983 */ /* 0x002ea80000300800 */
[----:B------:R0:W-:Y:S04]  /*2000*/  STL.64 [R1+0x7d8], R4 ;  /* 0x0007d80401007387 */ /* 0x0001e80000100a00 */
[----:B0-----:R0:W2:Y:S04]  /*2010*/  LDL.64 R4, [R1+0xe8] ;  /* 0x0000e80001047983 */ /* 0x0010a80000100a00 */
[----:B------:R-:W-:Y:S04]  /*2020*/  STL [R1+0x738], R10 ;  /* 0x0007380a01007387 */ /* 0x000fe80000100800 */
[----:B----4-:R1:W-:Y:S04]  /*2030*/  @P0 STL.64 [R1+0xf8], R22 ;  /* 0x0000f81601000387 */ /* 0x0103e80000100a00 */
[----:B-1----:R-:W4:Y:S04]  /*2040*/  LDL.LU.64 R22, [R1+0x7f8] ;  /* 0x0007f80001167983 */ /* 0x002f280000300a00 */
[----:B------:R0:W2:Y:S01]  /*2050*/  LDL.64 R24, [R1+0xf0] ;  /* 0x0000f00001187983 */ /* 0x0000a20000100a00 */
[----:B------:R-:W-:-:S04]  /*2060*/  @P0 IADD3 R26, P4, R26, c[0x0][0x198], RZ ;  /* 0x000066001a1a0a10 */ /* 0x000fc80007f9e0ff */
[----:B------:R-:W-:Y:S02]  /*2070*/  @P0 IADD3.X R27, R10, c[0x0][0x19c], RZ, P4, !PT ;  /* 0x000067000a1b0a10 */ /* 0x000fe400027fe4ff */
[----:B------:R-:W-:Y:S02]  /*2080*/  @P0 IADD3 R28, P3, R28, c[0x0][0x198], RZ ;  /* 0x000066001c1c0a10 */ /* 0x000fe40007f7e0ff */
[----:B---3--:R-:W-:Y:S01]  /*2090*/  FSEL R6, R29, RZ, !P2 ;  /* 0x000000ff1d067208 */ /* 0x008fe20005000000 */
[----:B--2---:R-:W2:Y:S01]  /*20a0*/  @P0 LDG.E.64 R24, [R26.64] ;  /* 0x000000041a180981 */ /* 0x004ea2000c1e1b00 */
[----:B------:R-:W-:Y:S02]  /*20b0*/  @P0 IADD3.X R29, R8, c[0x0][0x19c], RZ, P3, !PT ;  /* 0x00006700081d0a10 */ /* 0x000fe40001ffe4ff */
[----:B------:R-:W-:Y:S02]  /*20c0*/  MOV R10, R14 ;  /* 0x0000000e000a7202 */ /* 0x000fe40000000f00 */
[----:B------:R-:W3:Y:S04]  /*20d0*/  LDL R14, [R1+0x380] ;  /* 0x00038000010e7983 */ /* 0x000ee80000100800 */
[----:B------:R-:W-:Y:S04]  /*20e0*/  STL [R1+0x73c], R8 ;  /* 0x00073c0801007387 */ /* 0x000fe80000100800 */
[----:B------:R-:W3:Y:S04]  /*20f0*/  @P0 LDG.E.64 R4, [R28.64] ;  /* 0x000000041c040981 */ /* 0x000ee8000c1e1b00 */
[----:B------:R-:W-:Y:S04]  /*2100*/  STL [R1+0x778], R11 ;  /* 0x0007780b01007387 */ /* 0x000fe80000100800 */
[----:B------:R-:W-:Y:S04]  /*2110*/  STL [R1+0xd4], R6 ;  /* 0x0000d40601007387 */ /* 0x000fe80000100800 */
[----:B------:R1:W-:Y:S04]  /*2120*/  STL [R1+0x774], R9 ;  /* 0x0007740901007387 */ /* 0x0003e80000100800 */
[----:B--2---:R2:W-:Y:S04]  /*2130*/  @P0 STL.64 [R1+0xf0], R24 ;  /* 0x0000f01801000387 */ /* 0x0045e80000100a00 */
[----:B-1----:R-:W4:Y:S04]  /*2140*/  LDL.LU R9, [R1+0x1ec] ;  /* 0x0001ec0001097983 */ /* 0x002f280000300800 */
[----:B------:R-:W4:Y:S04]  /*2150*/  LDL.LU R8, [R1+0x1e8] ;  /* 0x0001e80001087983 */ /* 0x000f280000300800 */
[----:B--2---:R1:W2:Y:S02]  /*2160*/  LDG.E.128 R24, [R2.64+0x10] ;  /* 0x0000100402187981 */ /* 0x0042a4000c1e1d00 */
[----:B-1----:R-:W-:-:S02]  /*2170*/  FADD.FTZ R3, R7, -R6 ;  /* 0x8000000607037221 */ /* 0x002fc40000010000 */
[----:B------:R-:W2:Y:S04]  /*2180*/  LDL R7, [R1+0x3c0] ;  /* 0x0003c00001077983 */ /* 0x000ea80000100800 */
[----:B------:R-:W2:Y:S04]  /*2190*/  LDL.LU R6, [R1+0x3d4] ;  /* 0x0003d40001067983 */ /* 0x000ea80000300800 */
[----:B---3--:R1:W-:Y:S02]  /*21a0*/  @P0 STL.64 [R1+0xe8], R4 ;  /* 0x0000e80401000387 */ /* 0x0083e40000100a00 */
[----:B-1----:R-:W-:Y:S01]  /*21b0*/  FMUL.FTZ R5, R0, R3 ;  /* 0x0000000300057220 */ /* 0x002fe20000410000 */
[----:B------:R-:W-:Y:S01]  /*21c0*/  PRMT R3, RZ, 0x5410, R16 ;  /* 0x00005410ff037816 */ /* 0x000fe20000000010 */
[----:B------:R-:W3:Y:S04]  /*21d0*/  LDL.LU R4, [R1+0x3d0] ;  /* 0x0003d00001047983 */ /* 0x000ee80000300800 */
[----:B----4-:R-:W-:Y:S01]  /*21e0*/  FADD.FTZ R9, R3, R9 ;  /* 0x0000000903097221 */ /* 0x010fe20000010000 */
[----:B--2---:R1:W-:Y:S04]  /*21f0*/  STL.64 [R1+0x80], R24 ;  /* 0x0000801801007387 */ /* 0x0043e80000100a00 */
[----:B------:R-:W-:Y:S04]  /*2200*/  STL.64 [R1+0x88], R26 ;  /* 0x0000881a01007387 */ /* 0x000fe80000100a00 */
[----:B------:R-:W-:Y:S01]  /*2210*/  STL.64 [R1+0x788], R22 ;  /* 0x0007881601007387 */ /* 0x000fe20000100a00 */
[----:B-1----:R-:W-:-:S03]  /*2220*/  PRMT R24, RZ, 0x5410, R20 ;  /* 0x00005410ff187816 */ /* 0x002fc60000000014 */
[----:B------:R-:W-:Y:S04]  /*2230*/  STL.64 [R1+0x780], R20 ;  /* 0x0007801401007387 */ /* 0x000fe80000100a00 */
[----:B------:R-:W-:Y:S01]  /*2240*/  STL.64 [R1+0x798], R18 ;  /* 0x0007981201007387 */ /* 0x000fe20000100a00 */
[----:B------:R-:W-:-:S03]  /*2250*/  FMUL.FTZ R25, R14, R24 ;  /* 0x000000180e197220 */ /* 0x000fc60000410000 */
[----:B------:R-:W-:Y:S04]  /*2260*/  STL [R1+0x12c], R5 ;  /* 0x00012c0501007387 */ /* 0x000fe80000100800 */
[----:B------:R-:W-:Y:S04]  /*2270*/  STL.64 [R1+0x790], R16 ;  /* 0x0007901001007387 */ /* 0x000fe80000100a00 */
[----:B------:R-:W-:Y:S04]  /*2280*/  STL [R1+0x1ec], R9 ;  /* 0x0001ec0901007387 */ /* 0x000fe80000100800 */
[----:B------:R-:W2:Y:S01]  /*2290*/  LDL.LU R14, [R1+0x64] ;  /* 0x00006400010e7983 */ /* 0x000ea20000300800 */
[----:B------:R-:W-:-:S02]  /*22a0*/  FFMA.FTZ R8, R5, R3, R8 ;  /* 0x0000000305087223 */ /* 0x000fc40000010008 */
[----:B------:R-:W-:Y:S02]  /*22b0*/  FFMA.FTZ R7, R7, R3, R25 ;  /* 0x0000000307077223 */ /* 0x000fe40000010019 */
[----:B---3--:R-:W-:Y:S01]  /*22c0*/  FFMA.FTZ R4, R5, R24, R4 ;  /* 0x0000001805047223 */ /* 0x008fe20000010004 */
[----:B------:R-:W-:Y:S01]  /*22d0*/  STL [R1+0x1e8], R8 ;  /* 0x0001e80801007387 */ /* 0x000fe20000100800 */
[----:B------:R-:W-:-:S03]  /*22e0*/  FADD.FTZ R6, R24, R6 ;  /* 0x0000000618067221 */ /* 0x000fc60000010000 */
[----:B------:R-:W-:Y:S01]  /*22f0*/  STL [R1+0x164], R7 ;  /* 0x0001640701007387 */ /* 0x000fe20000100800 */
[----:B------:R-:W-:-:S03]  /*2300*/  ISETP.NE.U32.AND P1, PT, RZ, c[0x0][0x218], PT ;  /* 0x00008600ff007a0c */ /* 0x000fc60003f25070 */
[----:B--2---:R-:W-:Y:S04]  /*2310*/  STL [R1+0x7a4], R14 ;  /* 0x0007a40e01007387 */ /* 0x004fe80000100800 */
[----:B------:R-:W-:Y:S04]  /*2320*/  STL [R1+0x7a0], R12 ;  /* 0x0007a00c01007387 */ /* 0x000fe80000100800 */
[----:B------:R1:W-:Y:S04]  /*2330*/  STL [R1+0x3d0], R4 ;  /* 0x0003d00401007387 */ /* 0x0003e80000100800 */
[----:B-1----:R-:W2:Y:S04]  /*2340*/  LDL.64 R4, [R1+0x270] ;  /* 0x0002700001047983 */ /* 0x002ea80000100a00 */
[----:B------:R1:W-:Y:S04]  /*2350*/  STL [R1+0x3d4], R6 ;  /* 0x0003d40601007387 */ /* 0x0003e80000100800 */
[----:B-1----:R-:W3:Y:S01]  /*2360*/  LDL.64 R6, [R1+0x278] ;  /* 0x0002780001067983 */ /* 0x002ee20000100a00 */
[----:B------:R-:W-:-:S02]  /*2370*/  ISETP.NE.AND.EX P1, PT, RZ, c[0x0][0x21c], PT, P1 ;  /* 0x00008700ff007a0c */ /* 0x000fc40003f25310 */
[----:B------:R-:W-:-:S11]  /*2380*/  MOV R23, R15 ;  /* 0x0000000f00177202 */ /* 0x000fd60000000f00 */
[----:B------:R-:W-:-:S04]  /*2390*/  @P1 LEA R2, P3, R13, c[0x0][0x218], 0x5 ;  /* 0x000086000d021a11 */ /* 0x000fc800078628ff */
[----:B------:R-:W-:Y:S01]  /*23a0*/  @P1 LEA.HI.X R3, R13, c[0x0][0x21c], RZ, 0x5, P3 ;  /* 0x000087000d031a11 */ /* 0x000fe200018f2cff */
[----:B---3--:R-:W-:Y:S04]  /*23b0*/  STL.64 [R1+0x7f0], R6 ;  /* 0x0007f00601007387 */ /* 0x008fe80000100a00 */
[----:B--2---:R1:W-:Y:S04]  /*23c0*/  STL.64 [R1+0x7e8], R4 ;  /* 0x0007e80401007387 */ /* 0x0043e80000100a00 */
[----:B------:R-:W2:Y:S04]  /*23d0*/  LDL.64 R14, [R1+0x238] ;  /* 0x00023800010e7983 */ /* 0x000ea80000100a00 */
[----:B------:R-:W3:Y:S04]  /*23e0*/  LDL.64 R12, [R1+0x230] ;  /* 0x00023000010c7983 */ /* 0x000ee80000100a00 */
[----:B-1----:R0:W4:Y:S04]  /*23f0*/  LDL.64 R4, [R1+0x280] ;  /* 0x0002800001047983 */ /* 0x0021280000100a00 */
[----:B------:R0:W4:Y:S04]  /*2400*/  LDL.64 R6, [R1+0x288] ;  /* 0x0002880001067983 */ /* 0x0001280000100a00 */
[----:B--2---:R1:W-:Y:S04]  /*2410*/  STL.64 [R1+0x7b0], R14 ;  /* 0x0007b00e01007387 */ /* 0x0043e80000100a00 */
[----:B---3--:R2:W-:Y:S04]  /*2420*/  STL.64 [R1+0x7a8], R12 ;  /* 0x0007a80c01007387 */ /* 0x0085e80000100a00 */
[----:B-1----:R-:W3:Y:S04]  /*2430*/  LDL.64 R14, [R1+0x248] ;  /* 0x00024800010e7983 */ /* 0x002ee80000100a00 */
[----:B--2---:R-:W2:Y:S04]  /*2440*/  LDL.64 R12, [R1+0x240] ;  /* 0x00024000010c7983 */ /* 0x004ea80000100a00 */
[----:B----4-:R-:W4:Y:S04]  /*2450*/  @P1 LDG.E.128 R4, [R2.64] ;  /* 0x0000000402041981 */ /* 0x010f28000c1e1d00 */
[----:B---3--:R1:W-:Y:S04]  /*2460*/  STL.64 [R1+0x7c0], R14 ;  /* 0x0007c00e01007387 */ /* 0x0083e80000100a00 */
[----:B--2---:R2:W-:Y:S04]  /*2470*/  STL.64 [R1+0x7b8], R12 ;  /* 0x0007b80c01007387 */ /* 0x0045e80000100a00 */
[----:B-1----:R-:W3:Y:S04]  /*2480*/  LDL.64 R14, [R1+0x258] ;  /* 0x00025800010e7983 */ /* 0x002ee80000100a00 */
[----:B--2---:R-:W2:Y:S01]  /*2490*/  LDL.64 R12, [R1+0x250] ;  /* 0x00025000010c7983 */ /* 0x004ea20000100a00 */
[----:B------:R-:W-:-:S04]  /*24a0*/  @P1 LEA R26, P3, R10, c[0x0][0x218], 0x5 ;  /* 0x000086000a1a1a11 */ /* 0x000fc800078628ff */
[----:B------:R-:W-:Y:S01]  /*24b0*/  @P1 LEA.HI.X R27, R10, c[0x0][0x21c], RZ, 0x5, P3 ;  /* 0x000087000a1b1a11 */ /* 0x000fe200018f2cff */
[----:B---3--:R1:W-:Y:S04]  /*24c0*/  STL.64 [R1+0x7d0], R14 ;  /* 0x0007d00e01007387 */ /* 0x0083e80000100a00 */
[----:B--2---:R2:W-:Y:S04]  /*24d0*/  STL.64 [R1+0x7c8], R12 ;  /* 0x0007c80c01007387 */ /* 0x0045e80000100a00 */
[----:B------:R0:W3:Y:S04]  /*24e0*/  LDL.64 R16, [R1+0x220] ;  /* 0x0002200001107983 */ /* 0x0000e80000100a00 */
[----:B-1----:R0:W3:Y:S04]  /*24f0*/  LDL.64 R14, [R1+0x268] ;  /* 0x00026800010e7983 */ /* 0x0020e80000100a00 */
[----:B--2---:R0:W3:Y:S04]  /*2500*/  LDL.64 R12, [R1+0x260] ;  /* 0x00026000010c7983 */ /* 0x0040e80000100a00 */
[----:B------:R0:W2:Y:S04]  /*2510*/  LDL.64 R18, [R1+0x228] ;  /* 0x0002280001127983 */ /* 0x0000a80000100a00 */
[----:B------:R0:W2:Y:S04]  /*2520*/  LDL.64 R8, [R1+0x210] ;  /* 0x0002100001087983 */ /* 0x0000a80000100a00 */
[----:B------:R0:W2:Y:S04]  /*2530*/  LDL.64 R10, [R1+0x218] ;  /* 0x00021800010a7983 */ /* 0x0000a80000100a00 */
[----:B----4-:R-:W-:Y:S04]  /*2540*/  @P1 STL.64 [R1+0x280], R4 ;  /* 0x0002800401001387 */ /* 0x010fe80000100a00 */
[----:B------:R1:W-:Y:S04]  /*2550*/  @P1 STL.64 [R1+0x288], R6 ;  /* 0x0002880601001387 */ /* 0x0003e80000100a00 */
[----:B-1----:R0:W4:Y:S04]  /*2560*/  LDL.LU.64 R6, [R1+0x7f0] ;  /* 0x0007f00001067983 */ /* 0x0021280000300a00 */
[----:B------:R0:W4:Y:S04]  /*2570*/  LDL.LU.64 R4, [R1+0x7e8] ;  /* 0x0007e80001047983 */ /* 0x0001280000300a00 */
[----:B---3--:R-:W3:Y:S04]  /*2580*/  @P1 LDG.E.128 R12, [R26.64] ;  /* 0x000000041a0c1981 */ /* 0x008ee8000c1e1d00 */
[----:B----4-:R-:W4:Y:S01]  /*2590*/  @P1 LDG.E.128 R4, [R2.64+0x10] ;  /* 0x0000100402041981 */ /* 0x010f22000c1e1d00 */
[----:B------:R-:W-:-:S04]  /*25a0*/  @P1 LEA R28, P4, R23, c[0x0][0x218], 0x5 ;  /* 0x00008600171c1a11 */ /* 0x000fc800078828ff */
[----:B------:R-:W-:Y:S01]  /*25b0*/  @P1 LEA.HI.X R29, R23, c[0x0][0x21c], RZ, 0x5, P4 ;  /* 0x00008700171d1a11 */ /* 0x000fe200020f2cff */
[----:B----4-:R-:W-:Y:S04]  /*25c0*/  @P1 STL.64 [R1+0x270], R4 ;  /* 0x0002700401001387 */ /* 0x010fe80000100a00 */
[----:B------:R1:W-:Y:S04]  /*25d0*/  @P1 STL.64 [R1+0x278], R6 ;  /* 0x0002780601001387 */ /* 0x0003e80000100a00 */
[----:B-1----:R-:W4:Y:S04]  /*25e0*/  LDL.LU.64 R6, [R1+0x7e0] ;  /* 0x0007e00001067983 */ /* 0x002f280000300a00 */
[----:B------:R-:W2:Y:S04]  /*25f0*/  LDL.LU.64 R4, [R1+0x7d8] ;  /* 0x0007d80001047983 */ /* 0x000ea80000300a00 */
[----:B------:R0:W2:Y:S04]  /*2600*/  LDL.64 R20, [R1+0x1f0] ;  /* 0x0001f00001147983 */ /* 0x0000a80000100a00 */
[----:B------:R0:W2:Y:S04]  /*2610*/  LDL.64 R22, [R1+0x1f8] ;  /* 0x0001f80001167983 */ /* 0x0000a80000100a00 */
[----:B---3--:R-:W-:Y:S04]  /*2620*/  @P1 STL.64 [R1+0x260], R12 ;  /* 0x0002600c01001387 */ /* 0x008fe80000100a00 */
[----:B------:R1:W-:Y:S04]  /*2630*/  @P1 STL.64 [R1+0x268], R14 ;  /* 0x0002680e01001387 */ /* 0x0003e80000100a00 */
[----:B-1----:R0:W3:Y:S04]  /*2640*/  LDL.LU.64 R14, [R1+0x7d0] ;  /* 0x0007d000010e7983 */ /* 0x0020e80000300a00 */
[----:B------:R0:W3:Y:S04]  /*2650*/  LDL.LU.64 R12, [R1+0x7c8] ;  /* 0x0007c800010c7983 */ /* 0x0000e80000300a00 */
[----:B---3--:R-:W3:Y:S04]  /*2660*/  @P1 LDG.E.128 R12, [R26.64+0x10] ;  /* 0x000010041a0c1981 */ /* 0x008ee8000c1e1d00 */
[----:B---3--:R-:W-:Y:S04]  /*2670*/  @P1 STL.64 [R1+0x250], R12 ;  /* 0x0002500c01001387 */ /* 0x008fe80000100a00 */
[----:B------:R1:W-:Y:S04]  /*2680*/  @P1 STL.64 [R1+0x258], R14 ;  /* 0x0002580e01001387 */ /* 0x0003e80000100a00 */
[----:B-1----:R0:W3:Y:S04]  /*2690*/  LDL.LU.64 R14, [R1+0x7c0] ;  /* 0x0007c000010e7983 */ /* 0x0020e80000300a00 */
[----:B------:R0:W3:Y:S04]  /*26a0*/  LDL.LU.64 R12, [R1+0x7b8] ;  /* 0x0007b800010c7983 */ /* 0x0000e80000300a00 */
[----:B---3--:R-:W3:Y:S04]  /*26b0*/  @P1 LDG.E.128 R12, [R28.64] ;  /* 0x000000041c0c1981 */ /* 0x008ee8000c1e1d00 */
[----:B---3--:R-:W-:Y:S04]  /*26c0*/  @P1 STL.64 [R1+0x240], R12 ;  /* 0x0002400c01001387 */ /* 0x008fe80000100a00 */
[----:B------:R1:W-:Y:S04]  /*26d0*/  @P1 STL.64 [R1+0x248], R14 ;  /* 0x0002480e01001387 */ /* 0x0003e80000100a00 */
[----:B-1----:R0:W3:Y:S04]  /*26e0*/  LDL.LU.64 R14, [R1+0x7b0] ;  /* 0x0007b000010e7983 */ /* 0x0020e80000300a00 */
[----:B------:R0:W3:Y:S01]  /*26f0*/  LDL.LU.64 R12, [R1+0x7a8] ;  /* 0x0007a800010c7983 */ /* 0x0000e20000300a00 */
[----:B----4-:R-:W-:-:S04]  /*2700*/  @P1 LEA R24, P3, R6, c[0x0][0x218], 0x5 ;  /* 0x0000860006181a11 */ /* 0x010fc800078628ff */
[----:B------:R-:W-:-:S05]  /*2710*/  @P1 LEA.HI.X R25, R6, c[0x0][0x21c], RZ, 0x5, P3 ;  /* 0x0000870006191a11 */ /* 0x000fca00018f2cff */
[----:B--2---:R-:W2:Y:S01]  /*2720*/  @P1 LDG.E.128 R16, [R24.64] ;  /* 0x0000000418101981 */ /* 0x004ea2000c1e1d00 */
[----:B------:R-:W-:-:S03]  /*2730*/  @P1 LEA R2, P4, R4, c[0x0][0x218], 0x5 ;  /* 0x0000860004021a11 */ /* 0x000fc600078828ff */
[----:B------:R1:W4:Y:S04]  /*2740*/  @P1 LDG.E.128 R8, [R24.64+0x10] ;  /* 0x0000100418081981 */ /* 0x000328000c1e1d00 */
[----:B---3--:R-:W3:Y:S01]  /*2750*/  @P1 LDG.E.128 R12, [R28.64+0x10] ;  /* 0x000010041c0c1981 */ /* 0x008ee2000c1e1d00 */
[----:B------:R-:W-:-:S05]  /*2760*/  @P1 LEA.HI.X R3, R4, c[0x0][0x21c], RZ, 0x5, P4 ;  /* 0x0000870004031a11 */ /* 0x000fca00020f2cff */
[----:B------:R0:W2:Y:S04]  /*2770*/  @P1 LDG.E.128 R20, [R2.64+0x10] ;  /* 0x0000100402141981 */ /* 0x0000a8000c1e1d00 */
[----:B---3--:R-:W-:Y:S04]  /*2780*/  @P1 STL.64 [R1+0x230], R12 ;  /* 0x0002300c01001387 */ /* 0x008fe80000100a00 */
[----:B------:R3:W-:Y:S04]  /*2790*/  @P1 STL.64 [R1+0x238], R14 ;  /* 0x0002380e01001387 */ /* 0x0007e80000100a00 */
[----:B---3--:R-:W3:Y:S04]  /*27a0*/  LDL.LU R14, [R1+0x7a4] ;  /* 0x0007a400010e7983 */ /* 0x008ee80000300800 */
[----:B------:R-:W3:Y:S04]  /*27b0*/  LDL.LU R12, [R1+0x7a0] ;  /* 0x0007a000010c7983 */ /* 0x000ee80000300800 */
[----:B------:R0:W-:Y:S04]  /*27c0*/  STL [R1+0x76c], R4 ;  /* 0x00076c0401007387 */ /* 0x0001e80000100800 */
[----:B0-----:R-:W3:Y:S04]  /*27d0*/  LDL R4, [R1+0xd4] ;  /* 0x0000d40001047983 */ /* 0x001ee80000100800 */
[----:B--2---:R-:W-:Y:S04]  /*27e0*/  @P1 STL.64 [R1+0x220], R16 ;  /* 0x0002201001001387 */ /* 0x004fe80000100a00 */
[----:B------:R0:W-:Y:S04]  /*27f0*/  @P1 STL.64 [R1+0x228], R18 ;  /* 0x0002281201001387 */ /* 0x0001e80000100a00 */
[----:B0-----:R-:W2:Y:S04]  /*2800*/  LDL.LU.64 R18, [R1+0x798] ;  /* 0x0007980001127983 */ /* 0x001ea80000300a00 */
[----:B------:R-:W2:Y:S04]  /*2810*/  LDL.LU.64 R16, [R1+0x790] ;  /* 0x0007900001107983 */ /* 0x000ea80000300a00 */
[----:B-1----:R0:W2:Y:S04]  /*2820*/  LDL.64 R24, [R1+0x200] ;  /* 0x0002000001187983 */ /* 0x0020a80000100a00 */
[----:B------:R0:W2:Y:S01]  /*2830*/  LDL.64 R26, [R1+0x208] ;  /* 0x00020800011a7983 */ /* 0x0000a20000100a00 */
[----:B------:R-:W-:-:S03]  /*2840*/  LEA R28, P3, R6, c[0x0][0x188], 0x5 ;  /* 0x00006200061c7a11 */ /* 0x000fc600078628ff */
[----:B----4-:R1:W-:Y:S04]  /*2850*/  @P1 STL.64 [R1+0x210], R8 ;  /* 0x0002100801001387 */ /* 0x0103e80000100a00 */
[----:B--2---:R2:W4:Y:S01]  /*2860*/  @P1 LDG.E.128 R24, [R2.64] ;  /* 0x0000000402181981 */ /* 0x004522000c1e1d00 */
[----:B------:R-:W-:-:S03]  /*2870*/  LEA.HI.X R29, R6, c[0x0][0x18c], RZ, 0x5, P3 ;  /* 0x00006300061d7a11 */ /* 0x000fc600018f2cff */
[----:B------:R0:W-:Y:S01]  /*2880*/  @P1 STL.64 [R1+0x218], R10 ;  /* 0x0002180a01001387 */ /* 0x0001e20000100a00 */
[----:B-1----:R-:W-:-:S04]  /*2890*/  IMAD.WIDE.U32 R8, R6, R7, c[0x0][0x208] ;  /* 0x0000820006087625 */ /* 0x002fc800078e0007 */
[----:B--2---:R-:W-:Y:S01]  /*28a0*/  IMAD.WIDE.U32 R2, R6, R7, c[0x0][0x210] ;  /* 0x0000840006027625 */ /* 0x004fe200078e0007 */
[----:B0-----:R-:W2:Y:S04]  /*28b0*/  LDL R10, [R1+0x384] ;  /* 0x00038400010a7983 */ /* 0x001ea80000100800 */
[----:B------:R-:W2:Y:S04]  /*28c0*/  LDL.LU R15, [R1+0x3dc] ;  /* 0x0003dc00010f7983 */ /* 0x000ea80000300800 */
[----:B------:R-:W2:Y:S04]  /*28d0*/  LDL.LU R13, [R1+0x3d8] ;  /* 0x0003d800010d7983 */ /* 0x000ea80000300800 */
[----:B------:R-:W2:Y:S04]  /*28e0*/  LDL R6, [R1+0x3c4] ;  /* 0x0003c40001067983 */ /* 0x000ea80000100800 */
[----:B----4-:R-:W-:Y:S04]  /*28f0*/  @P1 STL.64 [R1+0x200], R24 ;  /* 0x0002001801001387 */ /* 0x010fe80000100a00 */
[----:B------:R-:W-:Y:S04]  /*2900*/  @P1 STL.64 [R1+0x208], R26 ;  /* 0x0002081a01001387 */ /* 0x000fe80000100a00 */
[----:B------:R-:W-:Y:S04]  /*2910*/  @P1 STL.64 [R1+0x1f0], R20 ;  /* 0x0001f01401001387 */ /* 0x000fe80000100a00 */
[----:B------:R0:W-:Y:S04]  /*2920*/  @P1 STL.64 [R1+0x1f8], R22 ;  /* 0x0001f81601001387 */ /* 0x0001e80000100a00 */
[----:B0-----:R-:W4:Y:S01]  /*2930*/  LDG.E.128 R20, [R28.64] ;  /* 0x000000041c147981 */ /* 0x001f22000c1e1d00 */
[----:B---3--:R-:W-:-:S04]  /*2940*/  FADD.FTZ R24, R14, -R4 ;  /* 0x800000040e187221 */ /* 0x008fc80000010000 */
[----:B------:R-:W-:Y:S02]  /*2950*/  FMUL.FTZ R11, R0, R24 ;  /* 0x00000018000b7220 */ /* 0x000fe40000410000 */
[----:B------:R0:W3:Y:S04]  /*2960*/  LDG.E.128 R24, [R2.64] ;  /* 0x0000000402187981 */ /* 0x0000e8000c1e1d00 */
[----:B----4-:R-:W-:Y:S01]  /*2970*/  STL.64 [R1+0x70], R20 ;  /* 0x0000701401007387 */ /* 0x010fe20000100a00 */
[----:B------:R-:W-:-:S03]  /*2980*/  MOV R14, R23 ;  /* 0x00000017000e7202 */ /* 0x000fc60000000f00 */
[----:B------:R1:W-:Y:S04]  /*2990*/  STL [R1+0x78], R22 ;  /* 0x0000781601007387 */ /* 0x0003e80000100800 */
[----:B-1----:R-:W4:Y:S04]  /*29a0*/  LDL.LU.64 R22, [R1+0x788] ;  /* 0x0007880001167983 */ /* 0x002f280000300a00 */
[----:B------:R-:W4:Y:S01]  /*29b0*/  LDL.LU.64 R20, [R1+0x780] ;  /* 0x0007800001147983 */ /* 0x000f220000300a00 */
[----:B------:R-:W-:-:S05]  /*29c0*/  PRMT R16, RZ, 0x7610, R16 ;  /* 0x00007610ff107816 */ /* 0x000fca0000000010 */
[----:B--2---:R-:W-:Y:S01]  /*29d0*/  FADD.FTZ R15, R16, R15 ;  /* 0x0000000f100f7221 */ /* 0x004fe20000010000 */
[----:B------:R-:W-:Y:S04]  /*29e0*/  STL [R1+0x740], R14 ;  /* 0x0007400e01007387 */ /* 0x000fe80000100800 */
[----:B------:R-:W-:Y:S01]  /*29f0*/  STL [R1+0x118], R11 ;  /* 0x0001180b01007387 */ /* 0x000fe20000100800 */
[----:B------:R-:W-:-:S03]  /*2a00*/  FFMA.FTZ R13, R11, R16, R13 ;  /* 0x000000100b0d7223 */ /* 0x000fc6000001000d */
[----:B------:R-:W-:Y:S04]  /*2a10*/  STL [R1+0x3dc], R15 ;  /* 0x0003dc0f01007387 */ /* 0x000fe80000100800 */
[----:B0-----:R-:W2:Y:S04]  /*2a20*/  LDL.LU R2, [R1+0x68] ;  /* 0x0000680001027983 */ /* 0x001ea80000300800 */
[----:B---3--:R0:W-:Y:S02]  /*2a30*/  STL [R1+0x750], R24 ;  /* 0x0007501801007387 */ /* 0x0081e40000100800 */
[----:B0-----:R-:W-:-:S02]  /*2a40*/  MOV R24, R11 ;  /* 0x0000000b00187202 */ /* 0x001fc40000000f00 */
[----:B----4-:R-:W-:-:S05]  /*2a50*/  PRMT R20, RZ, 0x7610, R20 ;  /* 0x00007610ff147816 */ /* 0x010fca0000000014 */
[----:B------:R-:W-:-:S04]  /*2a60*/  FMUL.FTZ R10, R10, R20 ;  /* 0x000000140a0a7220 */ /* 0x000fc80000410000 */
[----:B------:R-:W-:Y:S02]  /*2a70*/  FFMA.FTZ R3, R6, R16, R10 ;  /* 0x0000001006037223 */ /* 0x000fe4000001000a */
[----:B------:R-:W3:Y:S04]  /*2a80*/  LDG.E.128 R8, [R8.64] ;  /* 0x0000000408087981 */ /* 0x000ee8000c1e1d00 */
[----:B------:R3:W-:Y:S04]  /*2a90*/  STL [R1+0x3d8], R13 ;  /* 0x0003d80d01007387 */ /* 0x0007e80000100800 */
[----:B------:R-:W-:Y:S04]  /*2aa0*/  STL [R1+0x748], R25 ;  /* 0x0007481901007387 */ /* 0x000fe80000100800 */
[----:B------:R0:W-:Y:S04]  /*2ab0*/  STL [R1+0x708], R27 ;  /* 0x0007081b01007387 */ /* 0x0001e80000100800 */
[----:B------:R1:W-:Y:S01]  /*2ac0*/  STL [R1+0x160], R3 ;  /* 0x0001600301007387 */ /* 0x0003e20000100800 */
[----:B---3--:R-:W-:-:S02]  /*2ad0*/  MOV R13, R11 ;  /* 0x0000000b000d7202 */ /* 0x008fc40000000f00 */
[----:B------:R-:W-:Y:S01]  /*2ae0*/  MOV R15, R9 ;  /* 0x00000009000f7202 */ /* 0x000fe20000000f00 */
[----:B------:R-:W3:Y:S01]  /*2af0*/  LDL.LU R11, [R1+0x778] ;  /* 0x00077800010b7983 */ /* 0x000ee20000300800 */
[----:B0-----:R-:W-:-:S03]  /*2b00*/  MOV R27, R10 ;  /* 0x0000000a001b7202 */ /* 0x001fc60000000f00 */
[----:B------:R-:W4:Y:S04]  /*2b10*/  LDL.LU R9, [R1+0x774] ;  /* 0x0007740001097983 */ /* 0x000f280000300800 */
[----:B------:R-:W2:Y:S04]  /*2b20*/  LDL.LU R16, [R1+0x3e4] ;  /* 0x0003e40001107983 */ /* 0x000ea80000300800 */
[----:B------:R-:W3:Y:S01]  /*2b30*/  LDL.LU R10, [R1+0x3e0] ;  /* 0x0003e000010a7983 */ /* 0x000ee20000300800 */
[----:B------:R-:W-:-:S03]  /*2b40*/  MOV R14, R8 ;  /* 0x00000008000e7202 */ /* 0x000fc60000000f00 */
[----:B-1----:R-:W4:Y:S04]  /*2b50*/  LDL R3, [R1+0x388] ;  /* 0x0003880001037983 */ /* 0x002f280000100800 */
[----:B------:R-:W4:Y:S04]  /*2b60*/  LDL.LU R8, [R1+0x3ec] ;  /* 0x0003ec0001087983 */ /* 0x000f280000300800 */
[----:B------:R-:W4:Y:S04]  /*2b70*/  LDL.LU R25, [R1+0x3f4] ;  /* 0x0003f40001197983 */ /* 0x000f280000300800 */
[----:B------:R-:W4:Y:S04]  /*2b80*/  LDL.LU R6, [R1+0x3f0] ;  /* 0x0003f00001067983 */ /* 0x000f280000300800 */
[----:B------:R-:W-:Y:S04]  /*2b90*/  STL [R1+0x754], R14 ;  /* 0x0007540e01007387 */ /* 0x000fe80000100800 */
[----:B------:R-:W-:Y:S04]  /*2ba0*/  STL [R1+0x74c], R15 ;  /* 0x00074c0f01007387 */ /* 0x000fe80000100800 */
[----:B------:R0:W-:Y:S04]  /*2bb0*/  STL.64 [R1+0x720], R26 ;  /* 0x0007201a01007387 */ /* 0x0001e80000100a00 */
[----:B0-----:R-:W4:Y:S04]  /*2bc0*/  LDL.LU R26, [R1+0x3e8] ;  /* 0x0003e800011a7983 */ /* 0x001f280000300800 */
[----:B------:R-:W4:Y:S04]  /*2bd0*/  LDL R27, [R1+0x3c8] ;  /* 0x0003c800011b7983 */ /* 0x000f280000100800 */
[----:B------:R0:W-:Y:S01]  /*2be0*/  STL [R1+0x70c], R13 ;  /* 0x00070c0d01007387 */ /* 0x0001e20000100800 */
[----:B--2---:R-:W-:-:S02]  /*2bf0*/  FADD.FTZ R16, R20, R16 ;  /* 0x0000001014107221 */ /* 0x004fc40000010000 */
[----:B---3--:R-:W-:Y:S02]  /*2c00*/  FFMA.FTZ R10, R24, R20, R10 ;  /* 0x00000014180a7223 */ /* 0x008fe4000001000a */
[----:B------:R-:W2:Y:S04]  /*2c10*/  LDL R24, [R1+0x38c] ;  /* 0x00038c0001187983 */ /* 0x000ea80000100800 */
[----:B------:R-:W3:Y:S04]  /*2c20*/  LDL.LU R15, [R1+0x3fc] ;  /* 0x0003fc00010f7983 */ /* 0x000ee80000300800 */
[----:B------:R-:W-:Y:S04]  /*2c30*/  STL [R1+0x3e4], R16 ;  /* 0x0003e41001007387 */ /* 0x000fe80000100800 */
[----:B------:R-:W3:Y:S04]  /*2c40*/  LDL.LU R14, [R1+0x3f8] ;  /* 0x0003f800010e7983 */ /* 0x000ee80000300800 */
[----:B------:R1:W-:Y:S04]  /*2c50*/  STL [R1+0x3e0], R10 ;  /* 0x0003e00a01007387 */ /* 0x0003e80000100800 */
[----:B0-----:R-:W3:Y:S01]  /*2c60*/  LDL R13, [R1+0x3cc] ;  /* 0x0003cc00010d7983 */ /* 0x001ee20000100800 */
[----:B------:R-:W-:-:S04]  /*2c70*/  FADD.FTZ R2, R2, -R4 ;  /* 0x8000000402027221 */ /* 0x000fc80000010000 */
[----:B-1----:R-:W-:Y:S01]  /*2c80*/  FMUL.FTZ R10, R0, R2 ;  /* 0x00000002000a7220 */ /* 0x002fe20000410000 */
[----:B------:R-:W-:-:S05]  /*2c90*/  PRMT R2, RZ, 0x5410, R21 ;  /* 0x00005410ff027816 */ /* 0x000fca0000000015 */
[-C--:B----4-:R-:W-:Y:S01]  /*2ca0*/  FMUL.FTZ R16, R3, R2.reuse ;  /* 0x0000000203107220 */ /* 0x090fe20000410000 */
[----:B------:R-:W-:Y:S01]  /*2cb0*/  PRMT R3, RZ, 0x5410, R17 ;  /* 0x00005410ff037816 */ /* 0x000fe20000000011 */
[----:B------:R-:W-:Y:S04]  /*2cc0*/  STL [R1+0x128], R10 ;  /* 0x0001280a01007387 */ /* 0x000fe80000100800 */
[----:B------:R-:W-:Y:S02]  /*2cd0*/  FADD.FTZ R8, R3, R8 ;  /* 0x0000000803087221 */ /* 0x000fe40000010000 */
[CC--:B------:R-:W-:Y:S02]  /*2ce0*/  FFMA.FTZ R26, R10.reuse, R3.reuse, R26 ;  /* 0x000000030a1a7223 */ /* 0x0c0fe4000001001a */
[----:B------:R-:W-:Y:S01]  /*2cf0*/  FFMA.FTZ R3, R27, R3, R16 ;  /* 0x000000031b037223 */ /* 0x000fe20000010010 */
[----:B------:R0:W-:Y:S01]  /*2d00*/  STL [R1+0x3ec], R8 ;  /* 0x0003ec0801007387 */ /* 0x0001e20000100800 */
[----:B------:R-:W-:-:S02]  /*2d10*/  FFMA.FTZ R6, R10, R2, R6 ;  /* 0x000000020a067223 */ /* 0x000fc40000010006 */
[----:B------:R-:W-:Y:S01]  /*2d20*/  FADD.FTZ R25, R2, R25 ;  /* 0x0000001902197221 */ /* 0x000fe20000010000 */
[----:B------:R-:W-:Y:S01]  /*2d30*/  PRMT R2, RZ, 0x7610, R17 ;  /* 0x00007610ff027816 */ /* 0x000fe20000000011 */
[----:B------:R-:W-:Y:S01]  /*2d40*/  FADD.FTZ R16, R9, -R4 ;  /* 0x8000000409107221 */ /* 0x000fe20000010000 */
[----:B0-----:R-:W4:Y:S04]  /*2d50*/  LDL.LU R8, [R1+0x54] ;  /* 0x0000540001087983 */ /* 0x001f280000300800 */
[----:B------:R-:W-:Y:S04]  /*2d60*/  STL [R1+0x3e8], R26 ;  /* 0x0003e81a01007387 */ /* 0x000fe80000100800 */
[----:B------:R0:W-:Y:S01]  /*2d70*/  STL [R1+0x17c], R3 ;  /* 0x00017c0301007387 */ /* 0x0001e20000100800 */
[----:B------:R-:W-:-:S03]  /*2d80*/  FMUL.FTZ R9, R0, R16 ;  /* 0x0000001000097220 */ /* 0x000fc60000410000 */
[----:B------:R-:W4:Y:S01]  /*2d90*/  LDL.LU R10, [R1+0x404] ;  /* 0x00040400010a7983 */ /* 0x000f220000300800 */
[----:B0-----:R-:W-:-:S03]  /*2da0*/  PRMT R3, RZ, 0x7610, R21 ;  /* 0x00007610ff037816 */ /* 0x001fc60000000015 */
[----:B------:R0:W-:Y:S04]  /*2db0*/  STL [R1+0x3f0], R6 ;  /* 0x0003f00601007387 */ /* 0x0001e80000100800 */
[----:B------:R1:W-:Y:S04]  /*2dc0*/  STL [R1+0x3f4], R25 ;  /* 0x0003f41901007387 */ /* 0x0003e80000100800 */
[----:B0-----:R-:W4:Y:S04]  /*2dd0*/  LDL.LU R6, [R1+0x400] ;  /* 0x0004000001067983 */ /* 0x001f280000300800 */
[----:B------:R-:W-:Y:S01]  /*2de0*/  STL [R1+0x120], R9 ;  /* 0x0001200901007387 */ /* 0x000fe20000100800 */
[----:B--2---:R-:W-:-:S02]  /*2df0*/  FMUL.FTZ R16, R24, R3 ;  /* 0x0000000318107220 */ /* 0x004fc40000410000 */
[----:B---3--:R-:W-:-:S05]  /*2e00*/  FADD.FTZ R15, R2, R15 ;  /* 0x0000000f020f7221 */ /* 0x008fca0000010000 */
[----:B------:R0:W-:Y:S01]  /*2e10*/  STL [R1+0x3fc], R15 ;  /* 0x0003fc0f01007387 */ /* 0x0001e20000100800 */
[----:B------:R-:W-:-:S03]  /*2e20*/  FFMA.FTZ R14, R9, R2, R14 ;  /* 0x00000002090e7223 */ /* 0x000fc6000001000e */
[----:B------:R-:W2:Y:S01]  /*2e30*/  LDL R26, [R1+0x370] ;  /* 0x00037000011a7983 */ /* 0x000ea20000100800 */
[----:B------:R-:W-:-:S03]  /*2e40*/  FFMA.FTZ R13, R13, R2, R16 ;  /* 0x000000020d0d7223 */ /* 0x000fc60000010010 */
[----:B------:R3:W-:Y:S04]  /*2e50*/  STL [R1+0x3f8], R14 ;  /* 0x0003f80e01007387 */ /* 0x0007e80000100800 */
[----:B------:R0:W-:Y:S04]  /*2e60*/  STL [R1+0x174], R13 ;  /* 0x0001740d01007387 */ /* 0x0001e80000100800 */
[----:B-1----:R-:W2:Y:S04]  /*2e70*/  LDL.LU R25, [R1+0x40c] ;  /* 0x00040c0001197983 */ /* 0x002ea80000300800 */
[----:B------:R-:W2:Y:S04]  /*2e80*/  LDL.LU R24, [R1+0x408] ;  /* 0x0004080001187983 */ /* 0x000ea80000300800 */
[----:B------:R-:W2:Y:S04]  /*2e90*/  LDL R21, [R1+0x3b0] ;  /* 0x0003b00001157983 */ /* 0x000ea80000100800 */
[----:B------:R-:W2:Y:S04]  /*2ea0*/  LDL.LU R20, [R1+0x414] ;  /* 0x0004140001147983 */ /* 0x000ea80000300800 */
[----:B0-----:R-:W2:Y:S01]  /*2eb0*/  LDL.LU R15, [R1+0x410] ;  /* 0x00041000010f7983 */ /* 0x001ea20000300800 */
[----:B------:R-:W-:-:S03]  /*2ec0*/  FADD.FTZ R2, R12, -R4 ;  /* 0x800000040c027221 */ /* 0x000fc60000010000 */
[----:B---3--:R-:W3:Y:S01]  /*2ed0*/  LDL R14, [R1+0x374] ;  /* 0x00037400010e7983 */ /* 0x008ee20000100800 */
[----:B------:R-:W-:Y:S01]  /*2ee0*/  FMUL.FTZ R17, R0, R2 ;  /* 0x0000000200117220 */ /* 0x000fe20000410000 */
[----:B------:R-:W-:Y:S02]  /*2ef0*/  PRMT R2, RZ, 0x5410, R22 ;  /* 0x00005410ff027816 */ /* 0x000fe40000000016 */
[----:B------:R-:W3:Y:S01]  /*2f00*/  LDL.LU R13, [R1+0x41c] ;  /* 0x00041c00010d7983 */ /* 0x000ee20000300800 */
[----:B----4-:R-:W-:-:S05]  /*2f10*/  FADD.FTZ R10, R3, R10 ;  /* 0x0000000a030a7221 */ /* 0x010fca0000010000 */
[----:B------:R0:W-:Y:S04]  /*2f20*/  STL [R1+0x404], R10 ;  /* 0x0004040a01007387 */ /* 0x0001e80000100800 */
[----:B------:R-:W4:Y:S01]  /*2f30*/  LDL.LU R12, [R1+0x418] ;  /* 0x00041800010c7983 */ /* 0x000f220000300800 */
[----:B------:R-:W-:Y:S01]  /*2f40*/  FFMA.FTZ R6, R9, R3, R6 ;  /* 0x0000000309067223 */ /* 0x000fe20000010006 */
[----:B------:R-:W-:-:S04]  /*2f50*/  PRMT R3, RZ, 0x5410, R18 ;  /* 0x00005410ff037816 */ /* 0x000fc80000000012 */
[----:B------:R1:W-:Y:S04]  /*2f60*/  STL [R1+0x400], R6 ;  /* 0x0004000601007387 */ /* 0x0003e80000100800 */
[----:B0-----:R-:W4:Y:S04]  /*2f70*/  LDL R10, [R1+0x3b4] ;  /* 0x0003b400010a7983 */ /* 0x001f280000100800 */
[----:B------:R-:W4:Y:S04]  /*2f80*/  LDL.LU R9, [R1+0x424] ;  /* 0x0004240001097983 */ /* 0x000f280000300800 */
[----:B-1----:R-:W4:Y:S04]  /*2f90*/  LDL.LU R6, [R1+0x420] ;  /* 0x0004200001067983 */ /* 0x002f280000300800 */
[----:B------:R-:W-:Y:S01]  /*2fa0*/  STL [R1+0x124], R17 ;  /* 0x0001241101007387 */ /* 0x000fe20000100800 */
[----:B--2---:R-:W-:-:S02]  /*2fb0*/  FMUL.FTZ R16, R26, R2 ;  /* 0x000000021a107220 */ /* 0x004fc40000410000 */
[----:B------:R-:W-:Y:S02]  /*2fc0*/  FADD.FTZ R25, R3, R25 ;  /* 0x0000001903197221 */ /* 0x000fe40000010000 */
[----:B------:R-:W-:-:S03]  /*2fd0*/  FFMA.FTZ R24, R17, R3, R24 ;  /* 0x0000000311187223 */ /* 0x000fc60000010018 */
[----:B------:R-:W-:Y:S01]  /*2fe0*/  STL [R1+0x40c], R25 ;  /* 0x00040c1901007387 */ /* 0x000fe20000100800 */
[----:B------:R-:W-:-:S03]  /*2ff0*/  FFMA.FTZ R3, R21, R3, R16 ;  /* 0x0000000315037223 */ /* 0x000fc60000010010 */
[----:B------:R-:W-:Y:S01]  /*3000*/  STL [R1+0x408], R24 ;  /* 0x0004081801007387 */ /* 0x000fe20000100800 */
[----:B------:R-:W-:-:S03]  /*3010*/  FADD.FTZ R20, R2, R20 ;  /* 0x0000001402147221 */ /* 0x000fc60000010000 */
[----:B------:R-:W-:Y:S01]  /*3020*/  STL [R1+0x178], R3 ;  /* 0x0001780301007387 */ /* 0x000fe20000100800 */
[----:B------:R-:W-:-:S03]  /*3030*/  FFMA.FTZ R15, R17, R2, R15 ;  /* 0x00000002110f7223 */ /* 0x000fc6000001000f */
[----:B------:R-:W-:Y:S01]  /*3040*/  STL [R1+0x414], R20 ;  /* 0x0004141401007387 */ /* 0x000fe20000100800 */
[----:B------:R-:W-:-:S03]  /*3050*/  PRMT R2, RZ, 0x7610, R22 ;  /* 0x00007610ff027816 */ /* 0x000fc60000000016 */
[----:B------:R-:W-:Y:S04]  /*3060*/  STL [R1+0x410], R15 ;  /* 0x0004100f01007387 */ /* 0x000fe80000100800 */
[----:B------:R0:W-:Y:S04]  /*3070*/  STL [R1+0x770], R23 ;  /* 0x0007701701007387 */ /* 0x0001e80000100800 */
[----:B0-----:R-:W2:Y:S01]  /*3080*/  LDG.E.128 R20, [R28.64+0x10] ;  /* 0x000010041c147981 */ /* 0x001ea2000c1e1d00 */
[----:B------:R-:W-:Y:S01]  /*3090*/  FADD.FTZ R16, R8, -R4 ;  /* 0x8000000408107221 */ /* 0x000fe20000010000 */
[----:B------:R-:W-:-:S03]  /*30a0*/  PRMT R3, RZ, 0x7610, R18 ;  /* 0x00007610ff037816 */ /* 0x000fc60000000012 */
[----:B------:R-:W-:Y:S02]  /*30b0*/  FMUL.FTZ R8, R0, R16 ;  /* 0x0000001000087220 */ /* 0x000fe40000410000 */
[----:B---3--:R-:W-:Y:S02]  /*30c0*/  FMUL.FTZ R16, R14, R2 ;  /* 0x000000020e107220 */ /* 0x008fe40000410000 */
[----:B------:R-:W-:Y:S02]  /*30d0*/  FADD.FTZ R13, R3, R13 ;  /* 0x0000000d030d7221 */ /* 0x000fe40000010000 */
[-C--:B----4-:R-:W-:Y:S01]  /*30e0*/  FFMA.FTZ R12, R8, R3.reuse, R12 ;  /* 0x00000003080c7223 */ /* 0x090fe2000001000c */
[----:B------:R-:W-:Y:S04]  /*30f0*/  STL [R1+0x11c], R8 ;  /* 0x00011c0801007387 */ /* 0x000fe80000100800 */
[----:B------:R-:W-:Y:S04]  /*3100*/  STL [R1+0x41c], R13 ;  /* 0x00041c0d01007387 */ /* 0x000fe80000100800 */
[----:B------:R-:W-:Y:S01]  /*3110*/  STL [R1+0x418], R12 ;  /* 0x0004180c01007387 */ /* 0x000fe20000100800 */
[----:B------:R-:W-:-:S02]  /*3120*/  FFMA.FTZ R3, R10, R3, R16 ;  /* 0x000000030a037223 */ /* 0x000fc40000010010 */
[----:B------:R-:W-:-:S03]  /*3130*/  FADD.FTZ R9, R2, R9 ;  /* 0x0000000902097221 */ /* 0x000fc60000010000 */
[----:B------:R0:W-:Y:S01]  /*3140*/  STL [R1+0x170], R3 ;  /* 0x0001700301007387 */ /* 0x0001e20000100800 */
[----:B------:R-:W-:-:S03]  /*3150*/  FFMA.FTZ R6, R8, R2, R6 ;  /* 0x0000000208067223 */ /* 0x000fc60000010006 */
[----:B------:R-:W3:Y:S04]  /*3160*/  LDL.LU R27, [R1+0x30] ;  /* 0x00003000011b7983 */ /* 0x000ee80000300800 */
[----:B------:R-:W-:Y:S04]  /*3170*/  STL [R1+0x424], R9 ;  /* 0x0004240901007387 */ /* 0x000fe80000100800 */
[----:B0-----:R-:W4:Y:S04]  /*3180*/  LDL R3, [R1+0x378] ;  /* 0x0003780001037983 */ /* 0x001f280000100800 */
[----:B------:R2:W-:Y:S04]  /*3190*/  STL [R1+0x420], R6 ;  /* 0x0004200601007387 */ /* 0x0005e80000100800 */
[----:B------:R-:W3:Y:S04]  /*31a0*/  LDL.LU R17, [R1+0x42c] ;  /* 0x00042c0001117983 */ /* 0x000ee80000300800 */
[----:B------:R-:W3:Y:S04]  /*31b0*/  LDL.LU R15, [R1+0x428] ;  /* 0x00042800010f7983 */ /* 0x000ee80000300800 */
[----:B------:R-:W3:Y:S04]  /*31c0*/  LDL R14, [R1+0x3b8] ;  /* 0x0003b800010e7983 */ /* 0x000ee80000100800 */
[----:B------:R-:W3:Y:S04]  /*31d0*/  LDL.LU R10, [R1+0x434] ;  /* 0x00043400010a7983 */ /* 0x000ee80000300800 */
[----:B------:R-:W3:Y:S01]  /*31e0*/  LDL.LU R8, [R1+0x430] ;  /* 0x0004300001087983 */ /* 0x000ee20000300800 */
[----:B--2---:R-:W-:-:S03]  /*31f0*/  MOV R6, R23 ;  /* 0x0000001700067202 */ /* 0x004fc60000000f00 */
[----:B------:R-:W2:Y:S01]  /*3200*/  LDL.LU R23, [R1+0x770] ;  /* 0x0007700001177983 */ /* 0x000ea20000300800 */
[----:B------:R-:W-:Y:S01]  /*3210*/  FADD.FTZ R2, R5, -R4 ;  /* 0x8000000405027221 */ /* 0x000fe20000010000 */
[----:B------:R-:W-:Y:S02]  /*3220*/  MOV R12, R22 ;  /* 0x00000016000c7202 */ /* 0x000fe40000000f00 */
[----:B------:R-:W-:Y:S01]  /*3230*/  MOV R13, R21 ;  /* 0x00000015000d7202 */ /* 0x000fe20000000f00 */
[----:B------:R-:W-:Y:S01]  /*3240*/  FMUL.FTZ R9, R0, R2 ;  /* 0x0000000200097220 */ /* 0x000fe20000410000 */
[----:B------:R-:W-:Y:S01]  /*3250*/  MOV R5, R20 ;  /* 0x0000001400057202 */ /* 0x000fe20000000f00 */
[----:B------:R-:W3:Y:S04]  /*3260*/  LDL.LU R24, [R1+0xb0] ;  /* 0x0000b00001187983 */ /* 0x000ee80000300800 */
[----:B------:R-:W3:Y:S04]  /*3270*/  LDL.LU R29, [R1+0x40] ;  /* 0x00004000011d7983 */ /* 0x000ee80000300800 */
[----:B------:R-:W-:Y:S04]  /*3280*/  STL [R1+0x744], R5 ;  /* 0x0007440501007387 */ /* 0x000fe80000100800 */
[----:B------:R-:W-:Y:S04]  /*3290*/  STL [R1+0x714], R12 ;  /* 0x0007140c01007387 */ /* 0x000fe80000100800 */
[----:B------:R-:W-:Y:S04]  /*32a0*/  STL [R1+0x710], R13 ;  /* 0x0007100d01007387 */ /* 0x000fe80000100800 */
[----:B------:R-:W-:Y:S04]  /*32b0*/  STL [R1+0x114], R9 ;  /* 0x0001140901007387 */ /* 0x000fe80000100800 */
[----:B------:R-:W3:Y:S01]  /*32c0*/  LDL R21, [R1+0x37c] ;  /* 0x00037c0001157983 */ /* 0x000ee20000100800 */
[----:B--2---:R-:W-:-:S05]  /*32d0*/  PRMT R2, RZ, 0x5410, R23 ;  /* 0x00005410ff027816 */ /* 0x004fca0000000017 */
[----:B----4-:R-:W-:Y:S01]  /*32e0*/  FMUL.FTZ R16, R3, R2 ;  /* 0x0000000203107220 */ /* 0x010fe20000410000 */
[----:B------:R-:W-:-:S05]  /*32f0*/  PRMT R3, RZ, 0x5410, R19 ;  /* 0x00005410ff037816 */ /* 0x000fca0000000013 */
[----:B---3--:R-:W-:Y:S02]  /*3300*/  FADD.FTZ R17, R3, R17 ;  /* 0x0000001103117221 */ /* 0x008fe40000010000 */
[-C--:B------:R-:W-:Y:S02]  /*3310*/  FFMA.FTZ R15, R9, R3.reuse, R15 ;  /* 0x00000003090f7223 */ /* 0x080fe4000001000f */
[----:B------:R-:W-:Y:S01]  /*3320*/  FFMA.FTZ R3, R14, R3, R16 ;  /* 0x000000030e037223 */ /* 0x000fe20000010010 */
[----:B------:R0:W-:Y:S04]  /*3330*/  STL [R1+0x42c], R17 ;  /* 0x00042c1101007387 */ /* 0x0001e80000100800 */
[----:B------:R-:W2:Y:S04]  /*3340*/  LDL.LU R20, [R1+0x43c] ;  /* 0x00043c0001147983 */ /* 0x000ea80000300800 */
[----:B------:R1:W-:Y:S04]  /*3350*/  STL [R1+0x428], R15 ;  /* 0x0004280f01007387 */ /* 0x0003e80000100800 */
[----:B------:R3:W-:Y:S04]  /*3360*/  STL [R1+0x16c], R3 ;  /* 0x00016c0301007387 */ /* 0x0007e80000100800 */
[----:B------:R-:W4:Y:S04]  /*3370*/  LDL.LU R18, [R1+0x438] ;  /* 0x0004380001127983 */ /* 0x000f280000300800 */
[----:B0-----:R-:W4:Y:S01]  /*3380*/  LDL R17, [R1+0x3bc] ;  /* 0x0003bc0001117983 */ /* 0x001f220000100800 */
[----:B------:R-:W-:-:S02]  /*3390*/  FADD.FTZ R10, R2, R10 ;  /* 0x0000000a020a7221 */ /* 0x000fc40000010000 */
[----:B------:R-:W-:-:S03]  /*33a0*/  FFMA.FTZ R8, R9, R2, R8 ;  /* 0x0000000209087223 */ /* 0x000fc60000010008 */
[----:B------:R-:W-:Y:S04]  /*33b0*/  STL [R1+0x434], R10 ;  /* 0x0004340a01007387 */ /* 0x000fe80000100800 */
[----:B-1----:R-:W4:Y:S04]  /*33c0*/  LDL.LU R15, [R1+0x444] ;  /* 0x00044400010f7983 */ /* 0x002f280000300800 */
[----:B------:R0:W-:Y:S04]  /*33d0*/  STL [R1+0x430], R8 ;  /* 0x0004300801007387 */ /* 0x0001e80000100800 */
[----:B------:R-:W4:Y:S01]  /*33e0*/  LDL.LU R9, [R1+0x440] ;  /* 0x0004400001097983 */ /* 0x000f220000300800 */
[----:B------:R-:W-:Y:S01]  /*33f0*/  FADD.FTZ R16, R11, -R4 ;  /* 0x800000040b107221 */ /* 0x000fe20000010000 */
[----:B------:R-:W-:-:S02]  /*3400*/  PRMT R2, RZ, 0x7610, R19 ;  /* 0x00007610ff027816 */ /* 0x000fc40000000013 */
[----:B---3--:R-:W-:Y:S01]  /*3410*/  PRMT R3, RZ, 0x7610, R23 ;  /* 0x00007610ff037816 */ /* 0x008fe20000000017 */
[----:B------:R-:W3:Y:S01]  /*3420*/  LDL R13, [R1+0x360] ;  /* 0x00036000010d7983 */ /* 0x000ee20000100800 */
[----:B------:R-:W-:-:S03]  /*3430*/  FMUL.FTZ R14, R0, R16 ;  /* 0x00000010000e7220 */ /* 0x000fc60000410000 */
[----:B------:R-:W3:Y:S01]  /*3440*/  LDL.LU R12, [R1+0x44c] ;  /* 0x00044c00010c7983 */ /* 0x000ee20000300800 */
[----:B------:R-:W-:-:S03]  /*3450*/  FMUL.FTZ R16, R21, R3 ;  /* 0x0000000315107220 */ /* 0x000fc60000410000 */
[----:B0-----:R-:W3:Y:S04]  /*3460*/  LDL.LU R8, [R1+0x448] ;  /* 0x0004480001087983 */ /* 0x001ee80000300800 */
[----:B------:R-:W3:Y:S04]  /*3470*/  LDL R11, [R1+0x3a0] ;  /* 0x0003a000010b7983 */ /* 0x000ee80000100800 */
[----:B------:R-:W3:Y:S04]  /*3480*/  LDL.LU R10, [R1+0x454] ;  /* 0x00045400010a7983 */ /* 0x000ee80000300800 */
[----:B------:R-:W3:Y:S04]  /*3490*/  LDL.LU R5, [R1+0x450] ;  /* 0x0004500001057983 */ /* 0x000ee80000300800 */
[----:B------:R-:W-:Y:S01]  /*34a0*/  STL [R1+0x110], R14 ;  /* 0x0001100e01007387 */ /* 0x000fe20000100800 */
[----:B--2---:R-:W-:-:S05]  /*34b0*/  FADD.FTZ R20, R2, R20 ;  /* 0x0000001402147221 */ /* 0x004fca0000010000 */
[----:B------:R-:W-:Y:S01]  /*34c0*/  STL [R1+0x43c], R20 ;  /* 0x00043c1401007387 */ /* 0x000fe20000100800 */
[-C--:B----4-:R-:W-:Y:S02]  /*34d0*/  FFMA.FTZ R18, R14, R2.reuse, R18 ;  /* 0x000000020e127223 */ /* 0x090fe40000010012 */
[----:B------:R-:W-:Y:S02]  /*34e0*/  FFMA.FTZ R16, R17, R2, R16 ;  /* 0x0000000211107223 */ /* 0x000fe40000010010 */
[----:B------:R-:W-:Y:S02]  /*34f0*/  FADD.FTZ R2, -R4, R24 ;  /* 0x0000001804027221 */ /* 0x000fe40000010100 */
[----:B------:R-:W2:Y:S04]  /*3500*/  LDL.LU R4, [R1+0x76c] ;  /* 0x00076c0001047983 */ /* 0x000ea80000300800 */
[----:B------:R-:W-:Y:S04]  /*3510*/  STL [R1+0x438], R18 ;  /* 0x0004381201007387 */ /* 0x000fe80000100800 */
[----:B------:R-:W-:Y:S01]  /*3520*/  STL [R1+0x168], R16 ;  /* 0x0001681001007387 */ /* 0x000fe20000100800 */
[----:B------:R-:W-:-:S02]  /*3530*/  FFMA.FTZ R9, R14, R3, R9 ;  /* 0x000000030e097223 */ /* 0x000fc40000010009 */
[----:B------:R-:W-:-:S03]  /*3540*/  FADD.FTZ R15, R3, R15 ;  /* 0x0000000f030f7221 */ /* 0x000fc60000010000 */
[----:B------:R0:W-:Y:S01]  /*3550*/  STL [R1+0x440], R9 ;  /* 0x0004400901007387 */ /* 0x0001e20000100800 */
[----:B------:R-:W-:Y:S01]  /*3560*/  PRMT R3, RZ, 0x5410, R29 ;  /* 0x00005410ff037816 */ /* 0x000fe2000000001d */
[----:B0-----:R-:W-:Y:S01]  /*3570*/  FMUL.FTZ R9, R0, R2 ;  /* 0x0000000200097220 */ /* 0x001fe20000410000 */
[----:B------:R-:W-:-:S03]  /*3580*/  PRMT R2, RZ, 0x5410, R27 ;  /* 0x00005410ff027816 */ /* 0x000fc6000000001b */
[----:B---3--:R-:W-:Y:S02]  /*3590*/  FADD.FTZ R12, R3, R12 ;  /* 0x0000000c030c7221 */ /* 0x008fe40000010000 */
[-C--:B------:R-:W-:Y:S02]  /*35a0*/  FFMA.FTZ R8, R9, R3.reuse, R8 ;  /* 0x0000000309087223 */ /* 0x080fe40000010008 */
[-C--:B------:R-:W-:Y:S01]  /*35b0*/  FMUL.FTZ R16, R13, R2.reuse ;  /* 0x000000020d107220 */ /* 0x080fe20000410000 */
[----:B------:R-:W-:Y:S01]  /*35c0*/  STL [R1+0x444], R15 ;  /* 0x0004440f01007387 */ /* 0x000fe20000100800 */
[----:B------:R-:W-:Y:S02]  /*35d0*/  FADD.FTZ R10, R2, R10 ;  /* 0x0000000a020a7221 */ /* 0x000fe40000010000 */
[----:B------:R-:W-:Y:S01]  /*35e0*/  FFMA.FTZ R3, R11, R3, R16 ;  /* 0x000000030b037223 */ /* 0x000fe20000010010 */
[----:B------:R-:W-:Y:S01]  /*35f0*/  STL [R1+0x148], R9 ;  /* 0x0001480901007387 */ /* 0x000fe20000100800 */
[----:B------:R-:W-:-:S03]  /*3600*/  FFMA.FTZ R5, R9, R2, R5 ;  /* 0x0000000209057223 */ /* 0x000fc60000010005 */
[----:B------:R0:W-:Y:S04]  /*3610*/  STL [R1+0x448], R8 ;  /* 0x0004480801007387 */ /* 0x0001e80000100800 */
[----:B0-----:R-:W3:Y:S04]  /*3620*/  LDL.LU R8, [R1+0xb4] ;  /* 0x0000b40001087983 */ /* 0x001ee80000300800 */
[----:B------:R-:W-:Y:S04]  /*3630*/  STL [R1+0x44c], R12 ;  /* 0x00044c0c01007387 */ /* 0x000fe80000100800 */
[----:B------:R0:W-:Y:S01]  /*3640*/  STL [R1+0x1bc], R3 ;  /* 0x0001bc0301007387 */ /* 0x0001e20000100800 */
[----:B--2---:R-:W-:-:S04]  /*3650*/  LEA R2, P1, R4, c[0x0][0x188], 0x5 ;  /* 0x0000620004027a11 */ /* 0x004fc800078228ff */
[C---:B0-----:R-:W-:Y:S01]  /*3660*/  LEA.HI.X R3, R4.reuse, c[0x0][0x18c], RZ, 0x5, P1 ;  /* 0x0000630004037a11 */ /* 0x041fe200008f2cff */
[----:B------:R-:W-:-:S04]  /*3670*/  IMAD.WIDE.U32 R16, R4, R7, c[0x0][0x210] ;  /* 0x0000840004107625 */ /* 0x000fc800078e0007 */
[----:B------:R-:W2:Y:S04]  /*3680*/  LDG.E.128 R12, [R2.64] ;  /* 0x00000004020c7981 */ /* 0x000ea8000c1e1d00 */
[----:B------:R-:W4:Y:S04]  /*3690*/  LDG.E.128 R16, [R16.64] ;  /* 0x0000000410107981 */ /* 0x000f28000c1e1d00 */
[----:B------:R0:W-:Y:S01]  /*36a0*/  STL [R1+0x454], R10 ;  /* 0x0004540a01007387 */ /* 0x0001e20000100800 */
[----:B------:R-:W-:-:S06]  /*36b0*/  IMAD.WIDE.U32 R20, R4, R7, c[0x0][0x208] ;  /* 0x0000820004147625 */ /* 0x000fcc00078e0007 */
[----:B------:R-:W3:Y:S04]  /*36c0*/  LDG.E.128 R20, [R20.64] ;  /* 0x0000000414147981 */ /* 0x000ee8000c1e1d00 */
[----:B0-----:R-:W3:Y:S04]  /*36d0*/  LDL.LU R10, [R1+0xb8] ;  /* 0x0000b800010a7983 */ /* 0x001ee80000300800 */
[----:B------:R0:W-:Y:S04]  /*36e0*/  STL [R1+0x450], R5 ;  /* 0x0004500501007387 */ /* 0x0001e80000100800 */
[----:B------:R-:W3:Y:S04]  /*36f0*/  LDL.LU R25, [R1+0x34] ;  /* 0x0000340001197983 */ /* 0x000ee80000300800 */
[----:B------:R-:W3:Y:S04]  /*3700*/  LDL R26, [R1+0x364] ;  /* 0x00036400011a7983 */ /* 0x000ee80000100800 */
[----:B------:R-:W3:Y:S01]  /*3710*/  LDL.LU R24, [R1+0x45c] ;  /* 0x00045c0001187983 */ /* 0x000ee20000300800 */
[----:B--2---:R-:W-:-:S02]  /*3720*/  MOV R7, R14 ;  /* 0x0000000e00077202 */ /* 0x004fc40000000f00 */
[----:B------:R-:W-:Y:S01]  /*3730*/  MOV R9, R13 ;  /* 0x0000000d00097202 */ /* 0x000fe20000000f00 */
[----:B------:R-:W2:Y:S01]  /*3740*/  LDL.LU R14, [R1+0x458] ;  /* 0x00045800010e7983 */ /* 0x000ea20000300800 */
[----:B------:R-:W-:-:S03]  /*3750*/  MOV R11, R12 ;  /* 0x0000000c000b7202 */ /* 0x000fc60000000f00 */
[----:B------:R-:W2:Y:S01]  /*3760*/  LDL R13, [R1+0x3a4] ;  /* 0x0003a400010d7983 */ /* 0x000ea20000100800 */
[----:B------:R-:W-:-:S03]  /*3770*/  MOV R4, R15 ;  /* 0x0000000f00047202 */ /* 0x000fc60000000f00 */
[----:B0-----:R-:W2:Y:S04]  /*3780*/  LDL.LU R5, [R1+0x464] ;  /* 0x0004640001057983 */ /* 0x001ea80000300800 */
[----:B------:R-:W-:Y:S04]  /*3790*/  STL [R1+0x768], R3 ;  /* 0x0007680301007387 */ /* 0x000fe80000100800 */
[----:B------:R-:W2:Y:S04]  /*37a0*/  LDL.LU R12, [R1+0xbc] ;  /* 0x0000bc00010c7983 */ /* 0x000ea80000300800 */
[----:B------:R-:W2:Y:S04]  /*37b0*/  LDL.LU R15, [R1+0x44] ;  /* 0x00004400010f7983 */ /* 0x000ea80000300800 */
[----:B------:R-:W-:Y:S04]  /*37c0*/  STL.64 [R1+0x718], R6 ;  /* 0x0007180601007387 */ /* 0x000fe80000100a00 */
[----:B----4-:R-:W-:Y:S04]  /*37d0*/  STL.64 [R1+0x728], R16 ;  /* 0x0007281001007387 */ /* 0x010fe80000100a00 */
[----:B------:R0:W-:Y:S04]  /*37e0*/  STL [R1+0x6fc], R19 ;  /* 0x0006fc1301007387 */ /* 0x0001e80000100800 */
[----:B0-----:R-:W4:Y:S01]  /*37f0*/  LDL.LU R19, [R1+0xd4] ;  /* 0x0000d40001137983 */ /* 0x001f220000300800 */
[----:B------:R-:W-:-:S02]  /*3800*/  PRMT R28, RZ, 0x7610, R29 ;  /* 0x00007610ff1c7816 */ /* 0x000fc4000000001d */
[----:B------:R-:W-:Y:S01]  /*3810*/  PRMT R29, RZ, 0x7610, R27 ;  /* 0x00007610ff1d7816 */ /* 0x000fe2000000001b */
[----:B---3--:R-:W-:Y:S02]  /*3820*/  STL [R1+0x704], R22 ;  /* 0x0007041601007387 */ /* 0x008fe40000100800 */
[----:B------:R-:W-:Y:S02]  /*3830*/  FADD.FTZ R24, R28, R24 ;  /* 0x000000181c187221 */ /* 0x000fe40000010000 */
[----:B------:R-:W-:Y:S01]  /*3840*/  FMUL.FTZ R3, R26, R29 ;  /* 0x0000001d1a037220 */ /* 0x000fe20000410000 */
[----:B------:R0:W-:Y:S04]  /*3850*/  STL [R1+0x700], R23 ;  /* 0x0007001701007387 */ /* 0x0001e80000100800 */
[----:B------:R-:W3:Y:S01]  /*3860*/  LDL.LU R7, [R1+0x460] ;  /* 0x0004600001077983 */ /* 0x000ee20000300800 */
[----:B--2---:R-:W-:-:S02]  /*3870*/  FFMA.FTZ R3, R13, R28, R3 ;  /* 0x0000001c0d037223 */ /* 0x004fc40000010003 */
[----:B------:R-:W-:Y:S02]  /*3880*/  FADD.FTZ R5, R29, R5 ;  /* 0x000000051d057221 */ /* 0x000fe40000010000 */
[----:B----4-:R-:W-:-:S04]  /*3890*/  FADD.FTZ R8, -R19, R8 ;  /* 0x0000000813087221 */ /* 0x010fc80000010100 */
[----:B------:R-:W-:-:S04]  /*38a0*/  FMUL.FTZ R8, R0, R8 ;  /* 0x0000000800087220 */ /* 0x000fc80000410000 */
[C---:B------:R-:W-:Y:S01]  /*38b0*/  FFMA.FTZ R14, R8.reuse, R28, R14 ;  /* 0x0000001c080e7223 */ /* 0x040fe2000001000e */
[----:B------:R-:W-:Y:S04]  /*38c0*/  STL [R1+0x138], R8 ;  /* 0x0001380801007387 */ /* 0x000fe80000100800 */
[----:B------:R-:W-:Y:S04]  /*38d0*/  STL [R1+0x45c], R24 ;  /* 0x00045c1801007387 */ /* 0x000fe80000100800 */
[----:B------:R-:W-:Y:S04]  /*38e0*/  STL [R1+0x458], R14 ;  /* 0x0004580e01007387 */ /* 0x000fe80000100800 */
[----:B------:R1:W-:Y:S04]  /*38f0*/  STL [R1+0x1a4], R3 ;  /* 0x0001a40301007387 */ /* 0x0003e80000100800 */
[----:B0-----:R-:W2:Y:S04]  /*3900*/  LDL R23, [R1+0x368] ;  /* 0x0003680001177983 */ /* 0x001ea80000100800 */
[----:B-1----:R-:W4:Y:S04]  /*3910*/  LDL.LU R3, [R1+0x46c] ;  /* 0x00046c0001037983 */ /* 0x002f280000300800 */
[----:B------:R0:W-:Y:S04]  /*3920*/  STL [R1+0x464], R5 ;  /* 0x0004640501007387 */ /* 0x0001e80000100800 */
[----:B0-----:R-:W2:Y:S04]  /*3930*/  LDL.LU R5, [R1+0x468] ;  /* 0x0004680001057983 */ /* 0x001ea80000300800 */
[----:B------:R-:W2:Y:S04]  /*3940*/  LDL R22, [R1+0x3a8] ;  /* 0x0003a80001167983 */ /* 0x000ea80000100800 */
[----:B------:R-:W2:Y:S04]  /*3950*/  LDL.LU R17, [R1+0x474] ;  /* 0x0004740001117983 */ /* 0x000ea80000300800 */
[----:B------:R-:W2:Y:S01]  /*3960*/  LDL.LU R6, [R1+0x470] ;  /* 0x0004700001067983 */ /* 0x000ea20000300800 */
[----:B---3--:R-:W-:-:S02]  /*3970*/  FFMA.FTZ R7, R8, R29, R7 ;  /* 0x0000001d08077223 */ /* 0x008fc40000010007 */
[----:B------:R-:W-:Y:S01]  /*3980*/  FADD.FTZ R28, -R19, R10 ;  /* 0x0000000a131c7221 */ /* 0x000fe20000010100 */
[----:B------:R-:W3:Y:S01]  /*3990*/  LDL.LU R24, [R1+0xa0] ;  /* 0x0000a00001187983 */ /* 0x000ee20000300800 */
[----:B------:R-:W-:-:S03]  /*39a0*/  PRMT R29, RZ, 0x5410, R15 ;  /* 0x00005410ff1d7816 */ /* 0x000fc6000000000f */
[----:B------:R-:W3:Y:S04]  /*39b0*/  LDL.LU R27, [R1+0x38] ;  /* 0x00003800011b7983 */ /* 0x000ee80000300800 */
[----:B------:R-:W3:Y:S04]  /*39c0*/  LDL R10, [R1+0x36c] ;  /* 0x00036c00010a7983 */ /* 0x000ee80000100800 */
[----:B------:R-:W3:Y:S01]  /*39d0*/  LDL.LU R14, [R1+0x47c] ;  /* 0x00047c00010e7983 */ /* 0x000ee20000300800 */
[----:B------:R-:W-:-:S03]  /*39e0*/  FMUL.FTZ R16, R0, R28 ;  /* 0x0000001c00107220 */ /* 0x000fc60000410000 */
[----:B------:R-:W3:Y:S04]  /*39f0*/  LDL.LU R13, [R1+0x478] ;  /* 0x00047800010d7983 */ /* 0x000ee80000300800 */
[----:B------:R0:W-:Y:S04]  /*3a00*/  STL [R1+0x460], R7 ;  /* 0x0004600701007387 */ /* 0x0001e80000100800 */
[----:B------:R-:W3:Y:S04]  /*3a10*/  LDL R8, [R1+0x3ac] ;  /* 0x0003ac0001087983 */ /* 0x000ee80000100800 */
[----:B0-----:R-:W3:Y:S04]  /*3a20*/  LDL.LU R7, [R1+0x484] ;  /* 0x0004840001077983 */ /* 0x001ee80000300800 */
[----:B------:R-:W3:Y:S04]  /*3a30*/  LDL.LU R26, [R1+0x48] ;  /* 0x00004800011a7983 */ /* 0x000ee80000300800 */
[----:B------:R-:W-:Y:S01]  /*3a40*/  STL [R1+0xb8], R16 ;  /* 0x0000b81001007387 */ /* 0x000fe20000100800 */
[----:B----4-:R-:W-:-:S05]  /*3a50*/  FADD.FTZ R3, R29, R3 ;  /* 0x000000031d037221 */ /* 0x010fca0000010000 */
[----:B------:R0:W-:Y:S01]  /*3a60*/  STL [R1+0x46c], R3 ;  /* 0x00046c0301007387 */ /* 0x0001e20000100800 */
[----:B--2---:R-:W-:-:S03]  /*3a70*/  FFMA.FTZ R5, R16, R29, R5 ;  /* 0x0000001d10057223 */ /* 0x004fc60000010005 */
[----:B0-----:R-:W2:Y:S04]  /*3a80*/  LDL.LU R3, [R1+0x768] ;  /* 0x0007680001037983 */ /* 0x001ea80000300800 */
[----:B------:R0:W-:Y:S04]  /*3a90*/  STL [R1+0x468], R5 ;  /* 0x0004680501007387 */ /* 0x0001e80000100800 */
[----:B0-----:R-:W4:Y:S01]  /*3aa0*/  LDL.LU R5, [R1+0x480] ;  /* 0x0004800001057983 */ /* 0x001f220000300800 */
[----:B------:R-:W-:-:S05]  /*3ab0*/  PRMT R28, RZ, 0x5410, R25 ;  /* 0x00005410ff1c7816 */ /* 0x000fca0000000019 */
[-C--:B------:R-:W-:Y:S02]  /*3ac0*/  FMUL.FTZ R23, R23, R28.reuse ;  /* 0x0000001c17177220 */ /* 0x080fe40000410000 */
[----:B------:R-:W-:Y:S02]  /*3ad0*/  FFMA.FTZ R6, R16, R28, R6 ;  /* 0x0000001c10067223 */ /* 0x000fe40000010006 */
[----:B------:R-:W-:Y:S02]  /*3ae0*/  FFMA.FTZ R22, R22, R29, R23 ;  /* 0x0000001d16167223 */ /* 0x000fe40000010017 */
[----:B------:R-:W-:Y:S01]  /*3af0*/  FADD.FTZ R17, R28, R17 ;  /* 0x000000111c117221 */ /* 0x000fe20000010000 */
[----:B------:R-:W-:Y:S02]  /*3b00*/  PRMT R28, RZ, 0x7610, R25 ;  /* 0x00007610ff1c7816 */ /* 0x000fe40000000019 */
[----:B------:R-:W-:Y:S01]  /*3b10*/  STL [R1+0x198], R22 ;  /* 0x0001981601007387 */ /* 0x000fe20000100800 */
[----:B------:R-:W-:-:S03]  /*3b20*/  PRMT R29, RZ, 0x7610, R15 ;  /* 0x00007610ff1d7816 */ /* 0x000fc6000000000f */
[----:B------:R0:W-:Y:S01]  /*3b30*/  STL [R1+0x470], R6 ;  /* 0x0004700601007387 */ /* 0x0001e20000100800 */
[----:B---3--:R-:W-:Y:S02]  /*3b40*/  FMUL.FTZ R10, R10, R28 ;  /* 0x0000001c0a0a7220 */ /* 0x008fe40000410000 */
[----:B------:R-:W-:Y:S02]  /*3b50*/  FADD.FTZ R14, R29, R14 ;  /* 0x0000000e1d0e7221 */ /* 0x000fe40000010000 */
[----:B0-----:R-:W-:-:S04]  /*3b60*/  FADD.FTZ R6, -R19, R12 ;  /* 0x0000000c13067221 */ /* 0x001fc80000010100 */
[----:B------:R-:W-:Y:S01]  /*3b70*/  FMUL.FTZ R6, R0, R6 ;  /* 0x0000000600067220 */ /* 0x000fe20000410000 */
[----:B------:R-:W-:Y:S01]  /*3b80*/  STL [R1+0x474], R17 ;  /* 0x0004741101007387 */ /* 0x000fe20000100800 */
[----:B------:R-:W-:Y:S02]  /*3b90*/  FADD.FTZ R7, R28, R7 ;  /* 0x000000071c077221 */ /* 0x000fe40000010000 */
[-C--:B------:R-:W-:Y:S01]  /*3ba0*/  FFMA.FTZ R13, R6, R29.reuse, R13 ;  /* 0x0000001d060d7223 */ /* 0x080fe2000001000d */
[----:B------:R-:W3:Y:S01]  /*3bb0*/  LDL.LU R12, [R1+0xa4] ;  /* 0x0000a400010c7983 */ /* 0x000ee20000300800 */
[----:B------:R-:W-:-:S03]  /*3bc0*/  FFMA.FTZ R8, R8, R29, R10 ;  /* 0x0000001d08087223 */ /* 0x000fc6000001000a */
[----:B------:R-:W-:Y:S04]  /*3bd0*/  STL [R1+0xb0], R6 ;  /* 0x0000b00601007387 */ /* 0x000fe80000100800 */
[----:B------:R-:W-:Y:S04]  /*3be0*/  STL [R1+0x47c], R14 ;  /* 0x00047c0e01007387 */ /* 0x000fe80000100800 */
[----:B------:R0:W-:Y:S04]  /*3bf0*/  STL [R1+0x484], R7 ;  /* 0x0004840701007387 */ /* 0x0001e80000100800 */
[----:B------:R-:W-:Y:S04]  /*3c00*/  STL [R1+0x478], R13 ;  /* 0x0004780d01007387 */ /* 0x000fe80000100800 */
[----:B------:R1:W-:Y:S04]  /*3c10*/  STL [R1+0x18c], R8 ;  /* 0x00018c0801007387 */ /* 0x0003e80000100800 */
[----:B0-----:R-:W2:Y:S04]  /*3c20*/  LDL R7, [R1+0x350] ;  /* 0x0003500001077983 */ /* 0x001ea80000100800 */
[----:B------:R-:W2:Y:S04]  /*3c30*/  LDL.LU R25, [R1+0xa8] ;  /* 0x0000a80001197983 */ /* 0x000ea80000300800 */
[----:B------:R-:W2:Y:S01]  /*3c40*/  LDL.LU R10, [R1+0x3c] ;  /* 0x00003c00010a7983 */ /* 0x000ea20000300800 */
[----:B----4-:R-:W-:-:S03]  /*3c50*/  FFMA.FTZ R5, R6, R28, R5 ;  /* 0x0000001c06057223 */ /* 0x010fc60000010005 */
[----:B------:R-:W4:Y:S04]  /*3c60*/  LDL.LU R6, [R1+0x48c] ;  /* 0x00048c0001067983 */ /* 0x000f280000300800 */
[----:B-1----:R-:W3:Y:S04]  /*3c70*/  LDL.LU R8, [R1+0x4c] ;  /* 0x00004c0001087983 */ /* 0x002ee80000300800 */
[----:B--2---:R-:W-:Y:S04]  /*3c80*/  STL.64 [R1+0x760], R10 ;  /* 0x0007600a01007387 */ /* 0x004fe80000100a00 */
[----:B------:R-:W-:Y:S04]  /*3c90*/  STL [R1+0x480], R5 ;  /* 0x0004800501007387 */ /* 0x000fe80000100800 */
[----:B---3--:R0:W-:Y:S04]  /*3ca0*/  STL.64 [R1+0x758], R8 ;  /* 0x0007580801007387 */ /* 0x0081e80000100a00 */
[----:B0-----:R0:W2:Y:S01]  /*3cb0*/  LDG.E.128 R8, [R2.64+0x10] ;  /* 0x0000100402087981 */ /* 0x0010a2000c1e1d00 */
[----:B------:R-:W-:-:S03]  /*3cc0*/  FADD.FTZ R28, -R19, R24 ;  /* 0x00000018131c7221 */ /* 0x000fc60000010100 */
[----:B------:R-:W3:Y:S04]  /*3cd0*/  LDL.LU R24, [R1+0x488] ;  /* 0x0004880001187983 */ /* 0x000ee80000300800 */
[----:B------:R-:W3:Y:S04]  /*3ce0*/  LDL R17, [R1+0x390] ;  /* 0x0003900001117983 */ /* 0x000ee80000100800 */
[----:B------:R-:W3:Y:S01]  /*3cf0*/  LDL.LU R5, [R1+0x494] ;  /* 0x0004940001057983 */ /* 0x000ee20000300800 */
[----:B0-----:R-:W-:-:S03]  /*3d00*/  PRMT R3, RZ, 0x5410, R26 ;  /* 0x00005410ff037816 */ /* 0x001fc6000000001a */
[----:B------:R-:W3:Y:S01]  /*3d10*/  LDL.LU R13, [R1+0x490] ;  /* 0x00049000010d7983 */ /* 0x000ee20000300800 */
[----:B------:R-:W-:Y:S01]  /*3d20*/  FMUL.FTZ R16, R0, R28 ;  /* 0x0000001c00107220 */ /* 0x000fe20000410000 */
[----:B------:R-:W-:Y:S01]  /*3d30*/  PRMT R2, RZ, 0x5410, R27 ;  /* 0x00005410ff027816 */ /* 0x000fe2000000001b */
[----:B----4-:R-:W-:-:S04]  /*3d40*/  FADD.FTZ R6, R3, R6 ;  /* 0x0000000603067221 */ /* 0x010fc80000010000 */
[----:B------:R-:W-:Y:S01]  /*3d50*/  FMUL.FTZ R28, R7, R2 ;  /* 0x00000002071c7220 */ /* 0x000fe20000410000 */
[----:B--2---:R-:W-:Y:S01]  /*3d60*/  STL [R1+0x54], R9 ;  /* 0x0000540901007387 */ /* 0x004fe20000100800 */
[----:B------:R-:W-:Y:S02]  /*3d70*/  MOV R23, R11 ;  /* 0x0000000b00177202 */ /* 0x000fe40000000f00 */
[----:B------:R-:W-:Y:S01]  /*3d80*/  MOV R22, R8 ;  /* 0x0000000800167202 */ /* 0x000fe20000000f00 */
[----:B------:R0:W-:Y:S04]  /*3d90*/  STL [R1+0x58], R10 ;  /* 0x0000580a01007387 */ /* 0x0001e80000100800 */
[----:B0-----:R-:W2:Y:S04]  /*3da0*/  LDL.LU.64 R10, [R1+0x760] ;  /* 0x00076000010a7983 */ /* 0x001ea80000300a00 */
[----:B------:R-:W4:Y:S04]  /*3db0*/  LDL.LU.64 R8, [R1+0x758] ;  /* 0x0007580001087983 */ /* 0x000f280000300a00 */
[----:B------:R-:W2:Y:S04]  /*3dc0*/  LDL R15, [R1+0x354] ;  /* 0x00035400010f7983 */ /* 0x000ea80000100800 */
[----:B------:R-:W4:Y:S04]  /*3dd0*/  LDL.LU R14, [R1+0x49c] ;  /* 0x00049c00010e7983 */ /* 0x000f280000300800 */
[----:B------:R-:W-:Y:S04]  /*3de0*/  STL [R1+0xb4], R16 ;  /* 0x0000b41001007387 */ /* 0x000fe80000100800 */
[----:B------:R-:W4:Y:S04]  /*3df0*/  LDL.LU R7, [R1+0x498] ;  /* 0x0004980001077983 */ /* 0x000f280000300800 */
[----:B------:R0:W-:Y:S04]  /*3e00*/  STL [R1+0x48c], R6 ;  /* 0x00048c0601007387 */ /* 0x0001e80000100800 */
[----:B0-----:R-:W4:Y:S01]  /*3e10*/  LDL R6, [R1+0x394] ;  /* 0x0003940001067983 */ /* 0x001f220000100800 */
[----:B---3--:R-:W-:-:S02]  /*3e20*/  FFMA.FTZ R24, R16, R3, R24 ;  /* 0x0000000310187223 */ /* 0x008fc40000010018 */
[----:B------:R-:W-:Y:S02]  /*3e30*/  FFMA.FTZ R3, R17, R3, R28 ;  /* 0x0000000311037223 */ /* 0x000fe4000001001c */
[----:B------:R-:W-:Y:S01]  /*3e40*/  FADD.FTZ R5, R2, R5 ;  /* 0x0000000502057221 */ /* 0x000fe20000010000 */
[----:B------:R0:W-:Y:S01]  /*3e50*/  STL [R1+0x488], R24 ;  /* 0x0004881801007387 */ /* 0x0001e20000100800 */
[----:B------:R-:W-:Y:S01]  /*3e60*/  FFMA.FTZ R13, R16, R2, R13 ;  /* 0x00000002100d7223 */ /* 0x000fe2000001000d */
[----:B------:R-:W-:Y:S01]  /*3e70*/  PRMT R2, RZ, 0x7610, R26 ;  /* 0x00007610ff027816 */ /* 0x000fe2000000001a */
[----:B------:R-:W-:Y:S01]  /*3e80*/  FADD.FTZ R28, -R19, R12 ;  /* 0x0000000c131c7221 */ /* 0x000fe20000010100 */
[----:B0-----:R-:W3:Y:S04]  /*3e90*/  LDL.LU R24, [R1+0xac] ;  /* 0x0000ac0001187983 */ /* 0x001ee80000300800 */
[----:B------:R0:W-:Y:S04]  /*3ea0*/  STL [R1+0x194], R3 ;  /* 0x0001940301007387 */ /* 0x0001e80000100800 */
[----:B------:R1:W-:Y:S01]  /*3eb0*/  STL [R1+0x494], R5 ;  /* 0x0004940501007387 */ /* 0x0003e20000100800 */
[----:B0-----:R-:W-:-:S03]  /*3ec0*/  PRMT R3, RZ, 0x7610, R27 ;  /* 0x00007610ff037816 */ /* 0x001fc6000000001b */
[----:B-1----:R-:W3:Y:S04]  /*3ed0*/  LDL.LU R5, [R1+0x4a4] ;  /* 0x0004a40001057983 */ /* 0x002ee80000300800 */
[----:B------:R0:W-:Y:S04]  /*3ee0*/  STL [R1+0x490], R13 ;  /* 0x0004900d01007387 */ /* 0x0001e80000100800 */
[----:B------:R-:W3:Y:S01]  /*3ef0*/  LDL.LU R12, [R1+0x4a0] ;  /* 0x0004a000010c7983 */ /* 0x000ee20000300800 */
[----:B0-----:R-:W-:Y:S02]  /*3f00*/  FMUL.FTZ R13, R0, R28 ;  /* 0x0000001c000d7220 */ /* 0x001fe40000410000 */
[----:B--2---:R-:W-:-:S02]  /*3f10*/  FMUL.FTZ R28, R15, R3 ;  /* 0x000000030f1c7220 */ /* 0x004fc40000410000 */
[----:B----4-:R-:W-:-:S05]  /*3f20*/  FADD.FTZ R14, R2, R14 ;  /* 0x0000000e020e7221 */ /* 0x010fca0000010000 */
[----:B------:R0:W-:Y:S01]  /*3f30*/  STL [R1+0x49c], R14 ;  /* 0x00049c0e01007387 */ /* 0x0001e20000100800 */
[----:B------:R-:W-:-:S03]  /*3f40*/  FFMA.FTZ R7, R13, R2, R7 ;  /* 0x000000020d077223 */ /* 0x000fc60000010007 */
[----:B0-----:R-:W2:Y:S04]  /*3f50*/  LDL R14, [R1+0x358] ;  /* 0x00035800010e7983 */ /* 0x001ea80000100800 */
[----:B------:R-:W-:Y:S01]  /*3f60*/  STL [R1+0xa0], R13 ;  /* 0x0000a00d01007387 */ /* 0x000fe20000100800 */
[----:B------:R-:W-:-:S03]  /*3f70*/  FFMA.FTZ R2, R6, R2, R28 ;  /* 0x0000000206027223 */ /* 0x000fc6000001001c */
[----:B------:R0:W-:Y:S04]  /*3f80*/  STL [R1+0x498], R7 ;  /* 0x0004980701007387 */ /* 0x0001e80000100800 */
[----:B0-----:R-:W4:Y:S04]  /*3f90*/  LDL.LU R7, [R1+0x4ac] ;  /* 0x0004ac0001077983 */ /* 0x001f280000300800 */
[----:B------:R-:W2:Y:S04]  /*3fa0*/  LDL.LU R15, [R1+0x10] ;  /* 0x00001000010f7983 */ /* 0x000ea80000300800 */
[----:B------:R0:W-:Y:S04]  /*3fb0*/  STL [R1+0x188], R2 ;  /* 0x0001880201007387 */ /* 0x0001e80000100800 */
[----:B------:R-:W2:Y:S04]  /*3fc0*/  LDL.LU R6, [R1+0x4a8] ;  /* 0x0004a80001067983 */ /* 0x000ea80000300800 */
[----:B------:R-:W2:Y:S04]  /*3fd0*/  LDL R26, [R1+0x398] ;  /* 0x00039800011a7983 */ /* 0x000ea80000100800 */
[----:B------:R-:W2:Y:S01]  /*3fe0*/  LDL.LU R17, [R1+0x4b4] ;  /* 0x0004b40001117983 */ /* 0x000ea20000300800 */
[----:B---3--:R-:W-:-:S02]  /*3ff0*/  FADD.FTZ R5, R3, R5 ;  /* 0x0000000503057221 */ /* 0x008fc40000010000 */
[----:B0-----:R-:W-:-:S03]  /*4000*/  FADD.FTZ R2, -R19, R25 ;  /* 0x0000001913027221 */ /* 0x001fc60000010100 */
[----:B------:R0:W-:Y:S01]  /*4010*/  STL [R1+0x4a4], R5 ;  /* 0x0004a40501007387 */ /* 0x0001e20000100800 */
[----:B------:R-:W-:Y:S01]  /*4020*/  FFMA.FTZ R12, R13, R3, R12 ;  /* 0x000000030d0c7223 */ /* 0x000fe2000001000c */
[----:B------:R-:W-:Y:S02]  /*4030*/  PRMT R3, RZ, 0x5410, R8 ;  /* 0x00005410ff037816 */ /* 0x000fe40000000008 */
[----:B0-----:R-:W3:Y:S04]  /*4040*/  LDL.LU R5, [R1+0x4b0] ;  /* 0x0004b00001057983 */ /* 0x001ee80000300800 */
[----:B------:R-:W3:Y:S04]  /*4050*/  LDL.LU R27, [R1+0x90] ;  /* 0x00009000011b7983 */ /* 0x000ee80000300800 */
[----:B------:R-:W3:Y:S04]  /*4060*/  LDL.LU R25, [R1+0x20] ;  /* 0x0000200001197983 */ /* 0x000ee80000300800 */
[----:B------:R-:W3:Y:S04]  /*4070*/  LDL.LU R13, [R1+0x4bc] ;  /* 0x0004bc00010d7983 */ /* 0x000ee80000300800 */
[----:B------:R0:W-:Y:S04]  /*4080*/  STL [R1+0x4a0], R12 ;  /* 0x0004a00c01007387 */ /* 0x0001e80000100800 */
[----:B------:R-:W3:Y:S01]  /*4090*/  LDL R16, [R1+0x35c] ;  /* 0x00035c0001107983 */ /* 0x000ee20000100800 */
[----:B0-----:R-:W-:-:S05]  /*40a0*/  FMUL.FTZ R12, R0, R2 ;  /* 0x00000002000c7220 */ /* 0x001fca0000410000 */
[----:B------:R-:W-:Y:S01]  /*40b0*/  STL [R1+0x48], R12 ;  /* 0x0000480c01007387 */ /* 0x000fe20000100800 */
[----:B----4-:R-:W-:-:S05]  /*40c0*/  FADD.FTZ R7, R3, R7 ;  /* 0x0000000703077221 */ /* 0x010fca0000010000 */
[----:B------:R0:W-:Y:S01]  /*40d0*/  STL [R1+0x4ac], R7 ;  /* 0x0004ac0701007387 */ /* 0x0001e20000100800 */
[----:B--2---:R-:W-:-:S03]  /*40e0*/  FFMA.FTZ R6, R12, R3, R6 ;  /* 0x000000030c067223 */ /* 0x004fc60000010006 */
[----:B0-----:R-:W2:Y:S04]  /*40f0*/  LDL.LU R7, [R1+0x4b8] ;  /* 0x0004b80001077983 */ /* 0x001ea80000300800 */
[----:B------:R0:W-:Y:S04]  /*4100*/  STL [R1+0x4a8], R6 ;  /* 0x0004a80601007387 */ /* 0x0001e80000100800 */
[----:B0-----:R-:W4:Y:S01]  /*4110*/  LDL R6, [R1+0x39c] ;  /* 0x00039c0001067983 */ /* 0x001f220000100800 */
[----:B------:R-:W-:-:S05]  /*4120*/  PRMT R2, RZ, 0x5410, R10 ;  /* 0x00005410ff027816 */ /* 0x000fca000000000a */
[-C--:B------:R-:W-:Y:S02]  /*4130*/  FMUL.FTZ R28, R14, R2.reuse ;  /* 0x000000020e1c7220 */ /* 0x080fe40000410000 */
[----:B------:R-:W-:Y:S01]  /*4140*/  FADD.FTZ R17, R2, R17 ;  /* 0x0000001102117221 */ /* 0x000fe20000010000 */
[----:B------:R-:W4:Y:S01]  /*4150*/  LDL.LU R14, [R1+0x94] ;  /* 0x00009400010e7983 */ /* 0x000f220000300800 */
[----:B------:R-:W-:Y:S02]  /*4160*/  FFMA.FTZ R3, R26, R3, R28 ;  /* 0x000000031a037223 */ /* 0x000fe4000001001c */
[----:B---3--:R-:W-:Y:S01]  /*4170*/  FFMA.FTZ R5, R12, R2, R5 ;  /* 0x000000020c057223 */ /* 0x008fe20000010005 */
[----:B------:R-:W-:Y:S01]  /*4180*/  PRMT R2, RZ, 0x7610, R8 ;  /* 0x00007610ff027816 */ /* 0x000fe20000000008 */
[----:B------:R-:W-:Y:S01]  /*4190*/  FADD.FTZ R28, -R19, R24 ;  /* 0x00000018131c7221 */ /* 0x000fe20000010100 */
[----:B------:R0:W-:Y:S04]  /*41a0*/  STL [R1+0x184], R3 ;  /* 0x0001840301007387 */ /* 0x0001e80000100800 */
[----:B------:R-:W-:Y:S04]  /*41b0*/  STL [R1+0x4b4], R17 ;  /* 0x0004b41101007387 */ /* 0x000fe80000100800 */
[----:B------:R1:W-:Y:S01]  /*41c0*/  STL [R1+0x4b0], R5 ;  /* 0x0004b00501007387 */ /* 0x0003e20000100800 */
[----:B0-----:R-:W-:Y:S01]  /*41d0*/  PRMT R3, RZ, 0x7610, R10 ;  /* 0x00007610ff037816 */ /* 0x001fe2000000000a */
[----:B------:R-:W-:-:S02]  /*41e0*/  FMUL.FTZ R10, R0, R28 ;  /* 0x0000001c000a7220 */ /* 0x000fc40000410000 */
[----:B------:R-:W3:Y:S01]  /*41f0*/  LDL.LU R12, [R1+0x4c4] ;  /* 0x0004c400010c7983 */ /* 0x000ee20000300800 */
[----:B------:R-:W-:Y:S02]  /*4200*/  FADD.FTZ R13, R2, R13 ;  /* 0x0000000d020d7221 */ /* 0x000fe40000010000 */
[----:B------:R-:W-:Y:S01]  /*4210*/  FMUL.FTZ R28, R16, R3 ;  /* 0x00000003101c7220 */ /* 0x000fe20000410000 */
[----:B-1----:R-:W3:Y:S04]  /*4220*/  LDL.LU R5, [R1+0x4c0] ;  /* 0x0004c00001057983 */ /* 0x002ee80000300800 */
[----:B------:R-:W3:Y:S04]  /*4230*/  LDL.LU R8, [R1+0x14] ;  /* 0x0000140001087983 */ /* 0x000ee80000300800 */
[----:B------:R-:W-:Y:S04]  /*4240*/  STL [R1+0x34], R10 ;  /* 0x0000340a01007387 */ /* 0x000fe80000100800 */
[----:B------:R-:W3:Y:S04]  /*4250*/  LDL R29, [R1+0x330] ;  /* 0x00033000011d7983 */ /* 0x000ee80000100800 */
[----:B------:R-:W-:Y:S04]  /*4260*/  STL [R1+0x4bc], R13 ;  /* 0x0004bc0d01007387 */ /* 0x000fe80000100800 */
[----:B------:R-:W3:Y:S01]  /*4270*/  LDL.LU R24, [R1+0x24] ;  /* 0x0000240001187983 */ /* 0x000ee20000300800 */
[----:B--2---:R-:W-:-:S05]  /*4280*/  FFMA.FTZ R7, R10, R2, R7 ;  /* 0x000000020a077223 */ /* 0x004fca0000010007 */
[----:B------:R0:W-:Y:S04]  /*4290*/  STL [R1+0x4b8], R7 ;  /* 0x0004b80701007387 */ /* 0x0001e80000100800 */
[----:B------:R-:W2:Y:S04]  /*42a0*/  LDL.LU R26, [R1+0x4cc] ;  /* 0x0004cc00011a7983 */ /* 0x000ea80000300800 */
[----:B------:R-:W2:Y:S01]  /*42b0*/  LDL.LU R17, [R1+0x4c8] ;  /* 0x0004c80001117983 */ /* 0x000ea20000300800 */
[----:B----4-:R-:W-:-:S05]  /*42c0*/  FFMA.FTZ R2, R6, R2, R28 ;  /* 0x0000000206027223 */ /* 0x010fca000001001c */
[----:B------:R1:W-:Y:S04]  /*42d0*/  STL [R1+0x180], R2 ;  /* 0x0001800201007387 */ /* 0x0003e80000100800 */
[----:B------:R-:W4:Y:S04]  /*42e0*/  LDL R16, [R1+0x340] ;  /* 0x0003400001107983 */ /* 0x000f280000100800 */
[----:B0-----:R-:W4:Y:S04]  /*42f0*/  LDL.LU R7, [R1+0x4d4] ;  /* 0x0004d40001077983 */ /* 0x001f280000300800 */
[----:B------:R-:W4:Y:S01]  /*4300*/  LDL.LU R6, [R1+0x4d0] ;  /* 0x0004d00001067983 */ /* 0x000f220000300800 */
[----:B-1----:R-:W-:-:S03]  /*4310*/  FADD.FTZ R2, -R19, R27 ;  /* 0x0000001b13027221 */ /* 0x002fc60000010100 */
[----:B------:R-:W4:Y:S04]  /*4320*/  LDL.LU R27, [R1+0x98] ;  /* 0x00009800011b7983 */ /* 0x000f280000300800 */
[----:B------:R-:W4:Y:S01]  /*4330*/  LDL R13, [R1+0x334] ;  /* 0x00033400010d7983 */ /* 0x000f220000100800 */
[----:B---3--:R-:W-:-:S05]  /*4340*/  FADD.FTZ R12, R3, R12 ;  /* 0x0000000c030c7221 */ /* 0x008fca0000010000 */
[----:B------:R0:W-:Y:S01]  /*4350*/  STL [R1+0x4c4], R12 ;  /* 0x0004c40c01007387 */ /* 0x0001e20000100800 */
[----:B------:R-:W-:Y:S01]  /*4360*/  FFMA.FTZ R5, R10, R3, R5 ;  /* 0x000000030a057223 */ /* 0x000fe20000010005 */
[----:B------:R-:W-:Y:S01]  /*4370*/  PRMT R3, RZ, 0x5410, R25 ;  /* 0x00005410ff037816 */ /* 0x000fe20000000019 */
[----:B0-----:R-:W-:Y:S01]  /*4380*/  FMUL.FTZ R12, R0, R2 ;  /* 0x00000002000c7220 */ /* 0x001fe20000410000 */
[----:B------:R-:W-:Y:S02]  /*4390*/  PRMT R2, RZ, 0x5410, R15 ;  /* 0x00005410ff027816 */ /* 0x000fe4000000000f */
[----:B------:R0:W-:Y:S03]  /*43a0*/  STL [R1+0x4c0], R5 ;  /* 0x0004c00501007387 */ /* 0x0001e60000100800 */
[----:B------:R-:W-:Y:S01]  /*43b0*/  FMUL.FTZ R28, R29, R2 ;  /* 0x000000021d1c7220 */ /* 0x000fe20000410000 */
[----:B0-----:R-:W3:Y:S04]  /*43c0*/  LDL.LU R5, [R1+0x4dc] ;  /* 0x0004dc0001057983 */ /* 0x001ee80000300800 */
[----:B------:R-:W3:Y:S04]  /*43d0*/  LDL.LU R10, [R1+0x9c] ;  /* 0x00009c00010a7983 */ /* 0x000ee80000300800 */
[----:B------:R-:W-:Y:S01]  /*43e0*/  STL [R1+0xa4], R12 ;  /* 0x0000a40c01007387 */ /* 0x000fe20000100800 */
[----:B--2---:R-:W-:-:S02]  /*43f0*/  FADD.FTZ R26, R3, R26 ;  /* 0x0000001a031a7221 */ /* 0x004fc40000010000 */
[----:B------:R-:W-:-:S03]  /*4400*/  FFMA.FTZ R17, R12, R3, R17 ;  /* 0x000000030c117223 */ /* 0x000fc60000010011 */
[----:B------:R-:W-:Y:S01]  /*4410*/  STL [R1+0x4cc], R26 ;  /* 0x0004cc1a01007387 */ /* 0x000fe20000100800 */
[----:B----4-:R-:W-:Y:S02]  /*4420*/  FFMA.FTZ R3, R16, R3, R28 ;  /* 0x0000000310037223 */ /* 0x010fe4000001001c */
[----:B------:R-:W-:-:S05]  /*4430*/  FADD.FTZ R7, R2, R7 ;  /* 0x0000000702077221 */ /* 0x000fca0000010000 */
[----:B------:R0:W-:Y:S04]  /*4440*/  STL [R1+0x4d4], R7 ;  /* 0x0004d40701007387 */ /* 0x0001e80000100800 */
[----:B------:R1:W-:Y:S04]  /*4450*/  STL [R1+0x4c8], R17 ;  /* 0x0004c81101007387 */ /* 0x0003e80000100800 */
[----:B------:R2:W-:Y:S04]  /*4460*/  STL [R1+0x1b4], R3 ;  /* 0x0001b40301007387 */ /* 0x0005e80000100800 */
[----:B0-----:R-:W4:Y:S01]  /*4470*/  LDL.LU R7, [R1+0x4d8] ;  /* 0x0004d80001077983 */ /* 0x001f220000300800 */
[----:B------:R-:W-:Y:S01]  /*4480*/  FFMA.FTZ R6, R12, R2, R6 ;  /* 0x000000020c067223 */ /* 0x000fe20000010006 */
[----:B------:R-:W-:-:S02]  /*4490*/  PRMT R2, RZ, 0x7610, R25 ;  /* 0x00007610ff027816 */ /* 0x000fc40000000019 */
[----:B------:R-:W4:Y:S01]  /*44a0*/  LDL R12, [R1+0x344] ;  /* 0x00034400010c7983 */ /* 0x000f220000100800 */
[----:B------:R-:W-:-:S03]  /*44b0*/  FADD.FTZ R28, -R19, R14 ;  /* 0x0000000e131c7221 */ /* 0x000fc60000010100 */
[----:B------:R0:W-:Y:S04]  /*44c0*/  STL [R1+0x4d0], R6 ;  /* 0x0004d00601007387 */ /* 0x0001e80000100800 */
[----:B------:R-:W4:Y:S04]  /*44d0*/  LDL.LU R25, [R1+0x4e4] ;  /* 0x0004e40001197983 */ /* 0x000f280000300800 */
[----:B------:R-:W4:Y:S01]  /*44e0*/  LDL.LU R14, [R1+0x4e0] ;  /* 0x0004e000010e7983 */ /* 0x000f220000300800 */
[----:B-1----:R-:W-:Y:S01]  /*44f0*/  FMUL.FTZ R17, R0, R28 ;  /* 0x0000001c00117220 */ /* 0x002fe20000410000 */
[----:B--2---:R-:W-:-:S02]  /*4500*/  PRMT R3, RZ, 0x7610, R15 ;  /* 0x00007610ff037816 */ /* 0x004fc4000000000f */
[----:B0-----:R-:W2:Y:S01]  /*4510*/  LDL R6, [R1+0x338] ;  /* 0x0003380001067983 */ /* 0x001ea20000100800 */
[----:B---3--:R-:W-:-:S03]  /*4520*/  FADD.FTZ R5, R2, R5 ;  /* 0x0000000502057221 */ /* 0x008fc60000010000 */
[----:B------:R-:W3:Y:S04]  /*4530*/  LDL.LU R16, [R1+0x4ec] ;  /* 0x0004ec0001107983 */ /* 0x000ee80000300800 */
[----:B------:R-:W-:Y:S01]  /*4540*/  STL [R1+0x94], R17 ;  /* 0x0000941101007387 */ /* 0x000fe20000100800 */
[----:B------:R-:W-:-:S03]  /*4550*/  FMUL.FTZ R28, R13, R3 ;  /* 0x000000030d1c7220 */ /* 0x000fc60000410000 */
[----:B------:R-:W2:Y:S04]  /*4560*/  LDL.LU R15, [R1+0x4e8] ;  /* 0x0004e800010f7983 */ /* 0x000ea80000300800 */
[----:B------:R0:W-:Y:S04]  /*4570*/  STL [R1+0x4dc], R5 ;  /* 0x0004dc0501007387 */ /* 0x0001e80000100800 */
[----:B0-----:R-:W2:Y:S04]  /*4580*/  LDL R5, [R1+0x348] ;  /* 0x0003480001057983 */ /* 0x001ea80000100800 */
[----:B------:R-:W2:Y:S04]  /*4590*/  LDL.LU R26, [R1+0x18] ;  /* 0x00001800011a7983 */ /* 0x000ea80000300800 */
[----:B------:R-:W2:Y:S01]  /*45a0*/  LDL.LU R13, [R1+0x4f4] ;  /* 0x0004f400010d7983 */ /* 0x000ea20000300800 */
[----:B----4-:R-:W-:-:S05]  /*45b0*/  FFMA.FTZ R7, R17, R2, R7 ;  /* 0x0000000211077223 */ /* 0x010fca0000010007 */
[----:B------:R0:W-:Y:S04]  /*45c0*/  STL [R1+0x4d8], R7 ;  /* 0x0004d80701007387 */ /* 0x0001e80000100800 */
[----:B0-----:R-:W4:Y:S01]  /*45d0*/  LDL.LU R7, [R1+0x4f0] ;  /* 0x0004f00001077983 */ /* 0x001f220000300800 */
[----:B------:R-:W-:Y:S02]  /*45e0*/  FFMA.FTZ R28, R12, R2, R28 ;  /* 0x000000020c1c7223 */ /* 0x000fe4000001001c */
[----:B------:R-:W-:Y:S01]  /*45f0*/  FFMA.FTZ R14, R17, R3, R14 ;  /* 0x00000003110e7223 */ /* 0x000fe2000001000e */
[----:B------:R-:W4:Y:S01]  /*4600*/  LDL.LU R12, [R1+0x28] ;  /* 0x00002800010c7983 */ /* 0x000f220000300800 */
[----:B------:R-:W-:-:S03]  /*4610*/  FADD.FTZ R2, -R19, R27 ;  /* 0x0000001b13027221 */ /* 0x000fc60000010100 */
[----:B------:R-:W-:Y:S01]  /*4620*/  STL [R1+0x1a8], R28 ;  /* 0x0001a81c01007387 */ /* 0x000fe20000100800 */
[----:B------:R-:W-:-:S03]  /*4630*/  FADD.FTZ R25, R3, R25 ;  /* 0x0000001903197221 */ /* 0x000fc60000010000 */
[----:B------:R0:W-:Y:S01]  /*4640*/  STL [R1+0x4e0], R14 ;  /* 0x0004e00e01007387 */ /* 0x0001e20000100800 */
[----:B------:R-:W-:Y:S01]  /*4650*/  PRMT R3, RZ, 0x5410, R24 ;  /* 0x00005410ff037816 */ /* 0x000fe20000000018 */
[----:B0-----:R-:W-:Y:S01]  /*4660*/  FMUL.FTZ R14, R0, R2 ;  /* 0x00000002000e7220 */ /* 0x001fe20000410000 */
[----:B------:R-:W-:-:S03]  /*4670*/  PRMT R2, RZ, 0x5410, R8 ;  /* 0x00005410ff027816 */ /* 0x000fc60000000008 */
[----:B---3--:R-:W-:Y:S01]  /*4680*/  FADD.FTZ R16, R3, R16 ;  /* 0x0000001003107221 */ /* 0x008fe20000010000 */
[----:B------:R-:W-:Y:S01]  /*4690*/  STL [R1+0x4e4], R25 ;  /* 0x0004e41901007387 */ /* 0x000fe20000100800 */
[----:B--2---:R-:W-:Y:S02]  /*46a0*/  FMUL.FTZ R28, R6, R2 ;  /* 0x00000002061c7220 */ /* 0x004fe40000410000 */
[-C--:B------:R-:W-:Y:S01]  /*46b0*/  FFMA.FTZ R15, R14, R3.reuse, R15 ;  /* 0x000000030e0f7223 */ /* 0x080fe2000001000f */
[----:B------:R-:W2:Y:S01]  /*46c0*/  LDL R6, [R1+0x33c] ;  /* 0x00033c0001067983 */ /* 0x000ea20000100800 */
[----:B------:R-:W-:-:S03]  /*46d0*/  FFMA.FTZ R3, R5, R3, R28 ;  /* 0x0000000305037223 */ /* 0x000fc6000001001c */
[----:B------:R-:W-:Y:S04]  /*46e0*/  STL [R1+0x4c], R14 ;  /* 0x00004c0e01007387 */ /* 0x000fe80000100800 */
[----:B------:R-:W3:Y:S01]  /*46f0*/  LDL.LU R5, [R1+0x4fc] ;  /* 0x0004fc0001057983 */ /* 0x000ee20000300800 */
[----:B------:R-:W-:-:S03]  /*4700*/  FADD.FTZ R13, R2, R13 ;  /* 0x0000000d020d7221 */ /* 0x000fc60000010000 */
[----:B------:R-:W-:Y:S04]  /*4710*/  STL [R1+0x4ec], R16 ;  /* 0x0004ec1001007387 */ /* 0x000fe80000100800 */
[----:B------:R-:W-:Y:S04]  /*4720*/  STL [R1+0x4e8], R15 ;  /* 0x0004e80f01007387 */ /* 0x000fe80000100800 */
[----:B------:R-:W-:Y:S04]  /*4730*/  STL [R1+0x1a0], R3 ;  /* 0x0001a00301007387 */ /* 0x000fe80000100800 */
[----:B------:R0:W-:Y:S04]  /*4740*/  STL [R1+0x4f4], R13 ;  /* 0x0004f40d01007387 */ /* 0x0001e80000100800 */
[----:B0-----:R-:W3:Y:S01]  /*4750*/  LDL.LU R13, [R1+0x84] ;  /* 0x00008400010d7983 */ /* 0x001ee20000300800 */
[----:B----4-:R-:W-:-:S03]  /*4760*/  FFMA.FTZ R7, R14, R2, R7 ;  /* 0x000000020e077223 */ /* 0x010fc60000010007 */
[----:B------:R-:W4:Y:S04]  /*4770*/  LDL.LU R14, [R1+0x4f8] ;  /* 0x0004f800010e7983 */ /* 0x000f280000300800 */
[----:B------:R-:W4:Y:S01]  /*4780*/  LDL R29, [R1+0x34c] ;  /* 0x00034c00011d7983 */ /* 0x000f220000100800 */
[----:B------:R-:W-:Y:S01]  /*4790*/  FADD.FTZ R28, -R19, R10 ;  /* 0x0000000a131c7221 */ /* 0x000fe20000010100 */
[----:B------:R-:W-:Y:S02]  /*47a0*/  PRMT R2, RZ, 0x7610, R24 ;  /* 0x00007610ff027816 */ /* 0x000fe40000000018 */
[----:B------:R0:W-:Y:S01]  /*47b0*/  STL [R1+0x4f0], R7 ;  /* 0x0004f00701007387 */ /* 0x0001e20000100800 */
[----:B------:R-:W-:-:S03]  /*47c0*/  FMUL.FTZ R15, R0, R28 ;  /* 0x0000001c000f7220 */ /* 0x000fc60000410000 */
[----:B------:R-:W4:Y:S01]  /*47d0*/  LDL.LU R10, [R1+0x1c] ;  /* 0x00001c00010a7983 */ /* 0x000f220000300800 */
[----:B------:R-:W-:-:S03]  /*47e0*/  PRMT R3, RZ, 0x7610, R8 ;  /* 0x00007610ff037816 */ /* 0x000fc60000000008 */
[----:B------:R-:W4:Y:S04]  /*47f0*/  LDL.LU R27, [R1+0x504] ;  /* 0x00050400011b7983 */ /* 0x000f280000300800 */
[----:B0-----:R-:W4:Y:S04]  /*4800*/  LDL.LU R7, [R1+0x500] ;  /* 0x0005000001077983 */ /* 0x001f280000300800 */
[----:B------:R-:W4:Y:S04]  /*4810*/  LDL R25, [R1+0x310] ;  /* 0x0003100001197983 */ /* 0x000f280000100800 */
[----:B------:R-:W4:Y:S01]  /*4820*/  LDL.LU R8, [R1+0x2c] ;  /* 0x00002c0001087983 */ /* 0x000f220000300800 */
[----:B--2---:R-:W-:-:S03]  /*4830*/  FMUL.FTZ R28, R6, R3 ;  /* 0x00000003061c7220 */ /* 0x004fc60000410000 */
[----:B------:R-:W-:Y:S04]  /*4840*/  STL [R1+0x3c], R15 ;  /* 0x00003c0f01007387 */ /* 0x000fe80000100800 */
[----:B------:R-:W2:Y:S01]  /*4850*/  LDL.LU R24, [R1+0x50c] ;  /* 0x00050c0001187983 */ /* 0x000ea20000300800 */
[----:B---3--:R-:W-:-:S03]  /*4860*/  FADD.FTZ R5, R2, R5 ;  /* 0x0000000502057221 */ /* 0x008fc60000010000 */
[----:B------:R-:W3:Y:S04]  /*4870*/  LDL.LU R17, [R1+0x508] ;  /* 0x0005080001117983 */ /* 0x000ee80000300800 */
[----:B------:R0:W-:Y:S04]  /*4880*/  STL [R1+0x4fc], R5 ;  /* 0x0004fc0501007387 */ /* 0x0001e80000100800 */
[----:B0-----:R-:W3:Y:S04]  /*4890*/  LDL R5, [R1+0x320] ;  /* 0x0003200001057983 */ /* 0x001ee80000100800 */
[----:B------:R-:W3:Y:S04]  /*48a0*/  LDL.LU R16, [R1+0x514] ;  /* 0x0005140001107983 */ /* 0x000ee80000300800 */
[----:B------:R-:W3:Y:S01]  /*48b0*/  LDL.LU R6, [R1+0x510] ;  /* 0x0005100001067983 */ /* 0x000ee20000300800 */
[----:B----4-:R-:W-:-:S02]  /*48c0*/  FFMA.FTZ R14, R15, R2, R14 ;  /* 0x000000020f0e7223 */ /* 0x010fc4000001000e */
[----:B------:R-:W-:-:S03]  /*48d0*/  FFMA.FTZ R2, R29, R2, R28 ;  /* 0x000000021d027223 */ /* 0x000fc6000001001c */
[----:B------:R0:W-:Y:S04]  /*48e0*/  STL [R1+0x4f8], R14 ;  /* 0x0004f80e01007387 */ /* 0x0001e80000100800 */
[----:B0-----:R-:W4:Y:S04]  /*48f0*/  LDL.LU R14, [R1+0x754] ;  /* 0x00075400010e7983 */ /* 0x001f280000300800 */
[----:B------:R-:W3:Y:S01]  /*4900*/  LDL.LU R28, [R1+0x80] ;  /* 0x00008000011c7983 */ /* 0x000ee20000300800 */
[----:B------:R-:W-:-:S03]  /*4910*/  FFMA.FTZ R7, R15, R3, R7 ;  /* 0x000000030f077223 */ /* 0x000fc60000010007 */
[----:B------:R-:W4:Y:S04]  /*4920*/  LDL.LU R29, [R1+0x88] ;  /* 0x00008800011d7983 */ /* 0x000f280000300800 */
[----:B------:R3:W-:Y:S04]  /*4930*/  STL [R1+0x19c], R2 ;  /* 0x00019c0201007387 */ /* 0x0007e80000100800 */
[----:B------:R-:W4:Y:S04]  /*4940*/  LDL.LU R15, [R1+0x8c] ;  /* 0x00008c00010f7983 */ /* 0x000f280000300800 */
[----:B------:R0:W-:Y:S01]  /*4950*/  STL [R1+0x500], R7 ;  /* 0x0005000701007387 */ /* 0x0001e20000100800 */
[----:B------:R-:W-:Y:S01]  /*4960*/  FADD.FTZ R27, R3, R27 ;  /* 0x0000001b031b7221 */ /* 0x000fe20000010000 */
[----:B------:R-:W-:-:S04]  /*4970*/  PRMT R3, RZ, 0x5410, R12 ;  /* 0x00005410ff037816 */ /* 0x000fc8000000000c */
[----:B------:R-:W-:Y:S01]  /*4980*/  STL [R1+0x504], R27 ;  /* 0x0005041b01007387 */ /* 0x000fe20000100800 */
[----:B--2---:R-:W-:Y:S02]  /*4990*/  FADD.FTZ R24, R3, R24 ;  /* 0x0000001803187221 */ /* 0x004fe40000010000 */
[----:B---3--:R-:W-:-:S04]  /*49a0*/  FADD.FTZ R2, -R19, R28 ;  /* 0x0000001c13027221 */ /* 0x008fc80000010100 */
[----:B0-----:R-:W-:Y:S01]  /*49b0*/  FMUL.FTZ R7, R0, R2 ;  /* 0x0000000200077220 */ /* 0x001fe20000410000 */
[----:B------:R-:W-:-:S05]  /*49c0*/  PRMT R2, RZ, 0x5410, R26 ;  /* 0x00005410ff027816 */ /* 0x000fca000000001a */
[----:B------:R-:W-:Y:S01]  /*49d0*/  FMUL.FTZ R28, R25, R2 ;  /* 0x00000002191c7220 */ /* 0x000fe20000410000 */
[----:B------:R-:W-:Y:S01]  /*49e0*/  STL [R1+0x38], R7 ;  /* 0x0000380701007387 */ /* 0x000fe20000100800 */
[-C--:B------:R-:W-:Y:S02]  /*49f0*/  FFMA.FTZ R17, R7, R3.reuse, R17 ;  /* 0x0000000307117223 */ /* 0x080fe40000010011 */
[----:B------:R-:W-:Y:S02]  /*4a00*/  FFMA.FTZ R3, R5, R3, R28 ;  /* 0x0000000305037223 */ /* 0x000fe4000001001c */
[----:B------:R-:W2:Y:S01]  /*4a10*/  LDL.LU R5, [R1+0x51c] ;  /* 0x00051c0001057983 */ /* 0x000ea20000300800 */
[----:B------:R-:W-:-:S03]  /*4a20*/  FADD.FTZ R16, R2, R16 ;  /* 0x0000001002107221 */ /* 0x000fc60000010000 */
[----:B------:R0:W-:Y:S01]  /*4a30*/  STL [R1+0x50c], R24 ;  /* 0x00050c1801007387 */ /* 0x0001e20000100800 */
[----:B------:R-:W-:-:S03]  /*4a40*/  FFMA.FTZ R6, R7, R2, R6 ;  /* 0x0000000207067223 */ /* 0x000fc60000010006 */
[----:B------:R-:W-:Y:S04]  /*4a50*/  STL [R1+0x508], R17 ;  /* 0x0005081101007387 */ /* 0x000fe80000100800 */
[----:B------:R1:W-:Y:S04]  /*4a60*/  STL [R1+0x190], R3 ;  /* 0x0001900301007387 */ /* 0x0003e80000100800 */
[----:B0-----:R-:W3:Y:S04]  /*4a70*/  LDL.LU R24, [R1+0x518] ;  /* 0x0005180001187983 */ /* 0x001ee80000300800 */
[----:B------:R-:W4:Y:S01]  /*4a80*/  LDL R25, [R1+0x324] ;  /* 0x0003240001197983 */ /* 0x000f220000100800 */
[----:B------:R-:W-:-:S03]  /*4a90*/  FADD.FTZ R28, -R19, R13 ;  /* 0x0000000d131c7221 */ /* 0x000fc60000010100 */
[----:B------:R0:W-:Y:S04]  /*4aa0*/  STL [R1+0x514], R16 ;  /* 0x0005141001007387 */ /* 0x0001e80000100800 */
[----:B------:R-:W4:Y:S04]  /*4ab0*/  LDL.LU R27, [R1+0x524] ;  /* 0x00052400011b7983 */ /* 0x000f280000300800 */
[----:B------:R0:W-:Y:S01]  /*4ac0*/  STL [R1+0x510], R6 ;  /* 0x0005100601007387 */ /* 0x0001e20000100800 */
[----:B------:R-:W-:-:S03]  /*4ad0*/  PRMT R2, RZ, 0x7610, R12 ;  /* 0x00007610ff027816 */ /* 0x000fc6000000000c */
[----:B------:R-:W4:Y:S01]  /*4ae0*/  LDL.LU R7, [R1+0x520] ;  /* 0x0005200001077983 */ /* 0x000f220000300800 */
[----:B-1----:R-:W-:-:S03]  /*4af0*/  PRMT R3, RZ, 0x7610, R26 ;  /* 0x00007610ff037816 */ /* 0x002fc6000000001a */
[----:B------:R-:W4:Y:S01]  /*4b00*/  LDL R17, [R1+0x318] ;  /* 0x0003180001117983 */ /* 0x000f220000100800 */
[----:B------:R-:W-:-:S03]  /*4b10*/  FMUL.FTZ R26, R0, R28 ;  /* 0x0000001c001a7220 */ /* 0x000fc60000410000 */
[----:B0-----:R-:W4:Y:S04]  /*4b20*/  LDL.LU R16, [R1+0x52c] ;  /* 0x00052c0001107983 */ /* 0x001f280000300800 */
[----:B------:R-:W4:Y:S04]  /*4b30*/  LDL.LU R13, [R1+0x528] ;  /* 0x00052800010d7983 */ /* 0x000f280000300800 */
[----:B------:R-:W4:Y:S04]  /*4b40*/  LDL R12, [R1+0x328] ;  /* 0x00032800010c7983 */ /* 0x000f280000100800 */
[----:B------:R-:W4:Y:S04]  /*4b50*/  LDL.LU R6, [R1+0x534] ;  /* 0x0005340001067983 */ /* 0x000f280000300800 */
[----:B------:R-:W4:Y:S01]  /*4b60*/  LDL R28, [R1+0x314] ;  /* 0x00031400011c7983 */ /* 0x000f220000100800 */
[----:B--2---:R-:W-:-:S05]  /*4b70*/  FADD.FTZ R5, R2, R5 ;  /* 0x0000000502057221 */ /* 0x004fca0000010000 */
[----:B------:R0:W-:Y:S04]  /*4b80*/  STL [R1+0x51c], R5 ;  /* 0x00051c0501007387 */ /* 0x0001e80000100800 */
[----:B0-----:R-:W2:Y:S01]  /*4b90*/  LDL.LU R5, [R1+0x530] ;  /* 0x0005300001057983 */ /* 0x001ea20000300800 */
[----:B---3--:R-:W-:-:S03]  /*4ba0*/  FFMA.FTZ R24, R26, R2, R24 ;  /* 0x000000021a187223 */ /* 0x008fc60000010018 */
[----:B------:R-:W-:Y:S04]  /*4bb0*/  STL [R1+0x98], R26 ;  /* 0x0000981a01007387 */ /* 0x000fe80000100800 */
[----:B------:R0:W-:Y:S01]  /*4bc0*/  STL [R1+0x518], R24 ;  /* 0x0005181801007387 */ /* 0x0001e20000100800 */
[----:B----4-:R-:W-:-:S03]  /*4bd0*/  FADD.FTZ R27, R3, R27 ;  /* 0x0000001b031b7221 */ /* 0x010fc60000010000 */
[----:B0-----:R-:W3:Y:S01]  /*4be0*/  LDL.LU R24, [R1+0x750] ;  /* 0x0007500001187983 */ /* 0x001ee20000300800 */
[-C--:B------:R-:W-:Y:S02]  /*4bf0*/  FFMA.FTZ R7, R26, R3.reuse, R7 ;  /* 0x000000031a077223 */ /* 0x080fe40000010007 */
[----:B------:R-:W-:-:S04]  /*4c00*/  FMUL.FTZ R28, R28, R3 ;  /* 0x000000031c1c7220 */ /* 0x000fc80000410000 */
[----:B------:R-:W-:Y:S02]  /*4c10*/  FFMA.FTZ R28, R25, R2, R28 ;  /* 0x00000002191c7223 */ /* 0x000fe4000001001c */
[----:B------:R-:W-:Y:S01]  /*4c20*/  FADD.FTZ R2, -R19, R29 ;  /* 0x0000001d13027221 */ /* 0x000fe20000010100 */
[----:B------:R-:W4:Y:S04]  /*4c30*/  LDL.LU R25, [R1+0x70] ;  /* 0x0000700001197983 */ /* 0x000f280000300800 */
[----:B------:R-:W-:Y:S01]  /*4c40*/  STL [R1+0x1ac], R28 ;  /* 0x0001ac1c01007387 */ /* 0x000fe20000100800 */
[----:B------:R-:W-:-:S03]  /*4c50*/  PRMT R3, RZ, 0x5410, R8 ;  /* 0x00005410ff037816 */ /* 0x000fc60000000008 */
[----:B------:R0:W-:Y:S02]  /*4c60*/  STL [R1+0x520], R7 ;  /* 0x0005200701007387 */ /* 0x0001e40000100800 */
[----:B------:R-:W-:Y:S02]  /*4c70*/  FADD.FTZ R16, R3, R16 ;  /* 0x0000001003107221 */ /* 0x000fe40000010000 */
[----:B0-----:R-:W-:Y:S01]  /*4c80*/  FMUL.FTZ R7, R0, R2 ;  /* 0x0000000200077220 */ /* 0x001fe20000410000 */
[----:B------:R-:W-:Y:S01]  /*4c90*/  PRMT R2, RZ, 0x5410, R10 ;  /* 0x00005410ff027816 */ /* 0x000fe2000000000a */
[----:B------:R-:W-:Y:S04]  /*4ca0*/  STL [R1+0x524], R27 ;  /* 0x0005241b01007387 */ /* 0x000fe80000100800 */
[----:B------:R-:W-:-:S02]  /*4cb0*/  FMUL.FTZ R28, R17, R2 ;  /* 0x00000002111c7220 */ /* 0x000fc40000410000 */
[-C--:B------:R-:W-:Y:S01]  /*4cc0*/  FFMA.FTZ R13, R7, R3.reuse, R13 ;  /* 0x00000003070d7223 */ /* 0x080fe2000001000d */
[----:B------:R-:W-:Y:S01]  /*4cd0*/  STL [R1+0xbc], R7 ;  /* 0x0000bc0701007387 */ /* 0x000fe20000100800 */
[----:B------:R-:W-:Y:S02]  /*4ce0*/  FFMA.FTZ R3, R12, R3, R28 ;  /* 0x000000030c037223 */ /* 0x000fe4000001001c */
[----:B------:R-:W-:Y:S01]  /*4cf0*/  FADD.FTZ R6, R2, R6 ;  /* 0x0000000602067221 */ /* 0x000fe20000010000 */
[----:B------:R-:W-:Y:S04]  /*4d00*/  STL [R1+0x52c], R16 ;  /* 0x00052c1001007387 */ /* 0x000fe80000100800 */
[----:B------:R-:W3:Y:S04]  /*4d10*/  LDL R29, [R1+0x31c] ;  /* 0x00031c00011d7983 */ /* 0x000ee80000100800 */
[----:B------:R-:W-:Y:S04]  /*4d20*/  STL [R1+0x528], R13 ;  /* 0x0005280d01007387 */ /* 0x000fe80000100800 */
[----:B------:R-:W-:Y:S04]  /*4d30*/  STL [R1+0x1e0], R3 ;  /* 0x0001e00301007387 */ /* 0x000fe80000100800 */
[----:B------:R0:W-:Y:S04]  /*4d40*/  STL [R1+0x534], R6 ;  /* 0x0005340601007387 */ /* 0x0001e80000100800 */
[----:B0-----:R-:W4:Y:S04]  /*4d50*/  LDL.LU R6, [R1+0x53c] ;  /* 0x00053c0001067983 */ /* 0x001f280000300800 */
[----:B------:R-:W4:Y:S04]  /*4d60*/  LDL.LU R27, [R1+0x538] ;  /* 0x00053800011b7983 */ /* 0x000f280000300800 */
[----:B------:R-:W4:Y:S01]  /*4d70*/  LDL R26, [R1+0x32c] ;  /* 0x00032c00011a7983 */ /* 0x000f220000100800 */
[----:B------:R-:W-:Y:S01]  /*4d80*/  FADD.FTZ R28, -R19, R15 ;  /* 0x0000000f131c7221 */ /* 0x000fe20000010100 */
[----:B------:R-:W-:Y:S01]  /*4d90*/  PRMT R3, RZ, 0x7610, R10 ;  /* 0x00007610ff037816 */ /* 0x000fe2000000000a */
[----:B--2---:R-:W-:-:S05]  /*4da0*/  FFMA.FTZ R5, R7, R2, R5 ;  /* 0x0000000207057223 */ /* 0x004fca0000010005 */
[----:B------:R0:W-:Y:S04]  /*4db0*/  STL [R1+0x530], R5 ;  /* 0x0005300501007387 */ /* 0x0001e80000100800 */
[----:B------:R-:W2:Y:S04]  /*4dc0*/  LDL.LU R17, [R1+0x544] ;  /* 0x0005440001117983 */ /* 0x000ea80000300800 */
[----:B------:R-:W2:Y:S04]  /*4dd0*/  LDL.LU R7, [R1+0x540] ;  /* 0x0005400001077983 */ /* 0x000ea80000300800 */
[----:B------:R-:W2:Y:S01]  /*4de0*/  LDL R15, [R1+0x2f0] ;  /* 0x0002f000010f7983 */ /* 0x000ea20000100800 */
[----:B------:R-:W-:-:S03]  /*4df0*/  PRMT R2, RZ, 0x7610, R8 ;  /* 0x00007610ff027816 */ /* 0x000fc60000000008 */
[----:B------:R-:W2:Y:S04]  /*4e00*/  LDL.LU R13, [R1+0x74] ;  /* 0x00007400010d7983 */ /* 0x000ea80000300800 */
[----:B------:R-:W2:Y:S04]  /*4e10*/  LDL.LU R12, [R1+0x54c] ;  /* 0x00054c00010c7983 */ /* 0x000ea80000300800 */
[----:B------:R-:W2:Y:S04]  /*4e20*/  LDL.LU R10, [R1+0x548] ;  /* 0x00054800010a7983 */ /* 0x000ea80000300800 */
[----:B------:R-:W2:Y:S04]  /*4e30*/  LDL R8, [R1+0x300] ;  /* 0x0003000001087983 */ /* 0x000ea80000100800 */
[----:B0-----:R-:W2:Y:S01]  /*4e40*/  LDL.LU R5, [R1+0x554] ;  /* 0x0005540001057983 */ /* 0x001ea20000300800 */
[----:B------:R-:W-:-:S02]  /*4e50*/  FMUL.FTZ R16, R0, R28 ;  /* 0x0000001c00107220 */ /* 0x000fc40000410000 */
[----:B---3--:R-:W-:Y:S02]  /*4e60*/  FMUL.FTZ R28, R29, R3 ;  /* 0x000000031d1c7220 */ /* 0x008fe40000410000 */
[----:B----4-:R-:W-:Y:S02]  /*4e70*/  FADD.FTZ R6, R2, R6 ;  /* 0x0000000602067221 */ /* 0x010fe40000010000 */
[----:B------:R-:W-:-:S03]  /*4e80*/  FFMA.FTZ R27, R16, R2, R27 ;  /* 0x00000002101b7223 */ /* 0x000fc6000001001b */
[----:B------:R0:W-:Y:S01]  /*4e90*/  STL [R1+0x53c], R6 ;  /* 0x00053c0601007387 */ /* 0x0001e20000100800 */
[----:B------:R-:W-:Y:S02]  /*4ea0*/  FFMA.FTZ R26, R26, R2, R28 ;  /* 0x000000021a1a7223 */ /* 0x000fe4000001001c */
[----:B------:R-:W-:Y:S01]  /*4eb0*/  FADD.FTZ R2, -R19, R25 ;  /* 0x0000001913027221 */ /* 0x000fe20000010100 */
[----:B0-----:R-:W3:Y:S04]  /*4ec0*/  LDL.LU R6, [R1+0x550] ;  /* 0x0005500001067983 */ /* 0x001ee80000300800 */
[----:B------:R-:W-:Y:S04]  /*4ed0*/  STL [R1+0xac], R16 ;  /* 0x0000ac1001007387 */ /* 0x000fe80000100800 */
[----:B------:R-:W-:Y:S04]  /*4ee0*/  STL [R1+0x538], R27 ;  /* 0x0005381b01007387 */ /* 0x000fe80000100800 */
[----:B------:R-:W-:Y:S01]  /*4ef0*/  STL [R1+0x1d0], R26 ;  /* 0x0001d01a01007387 */ /* 0x000fe20000100800 */
[----:B--2---:R-:W-:-:S02]  /*4f00*/  FFMA.FTZ R7, R16, R3, R7 ;  /* 0x0000000310077223 */ /* 0x004fc40000010007 */
[----:B------:R-:W-:-:S03]  /*4f10*/  FADD.FTZ R17, R3, R17 ;  /* 0x0000001103117221 */ /* 0x000fc60000010000 */
[----:B------:R0:W-:Y:S01]  /*4f20*/  STL [R1+0x540], R7 ;  /* 0x0005400701007387 */ /* 0x0001e20000100800 */
[----:B------:R-:W-:Y:S01]  /*4f30*/  PRMT R3, RZ, 0x5410, R14 ;  /* 0x00005410ff037816 */ /* 0x000fe2000000000e */
[----:B0-----:R-:W-:Y:S01]  /*4f40*/  FMUL.FTZ R7, R0, R2 ;  /* 0x0000000200077220 */ /* 0x001fe20000410000 */
[----:B------:R-:W-:-:S03]  /*4f50*/  PRMT R2, RZ, 0x5410, R24 ;  /* 0x00005410ff027816 */ /* 0x000fc60000000018 */
[----:B------:R-:W-:Y:S02]  /*4f60*/  FADD.FTZ R12, R3, R12 ;  /* 0x0000000c030c7221 */ /* 0x000fe40000010000 */
[----:B------:R-:W-:Y:S01]  /*4f70*/  FMUL.FTZ R28, R15, R2 ;  /* 0x000000020f1c7220 */ /* 0x000fe20000410000 */
[----:B------:R-:W-:Y:S01]  /*4f80*/  STL [R1+0x544], R17 ;  /* 0x0005441101007387 */ /* 0x000fe20000100800 */
[-C--:B------:R-:W-:Y:S02]  /*4f90*/  FFMA.FTZ R10, R7, R3.reuse, R10 ;  /* 0x00000003070a7223 */ /* 0x080fe4000001000a */
[----:B------:R-:W-:Y:S01]  /*4fa0*/  FFMA.FTZ R3, R8, R3, R28 ;  /* 0x0000000308037223 */ /* 0x000fe2000001001c */
[----:B------:R-:W-:Y:S01]  /*4fb0*/  STL [R1+0xa8], R7 ;  /* 0x0000a80701007387 */ /* 0x000fe20000100800 */
[----:B------:R-:W-:-:S03]  /*4fc0*/  FADD.FTZ R5, R2, R5 ;  /* 0x0000000502057221 */ /* 0x000fc60000010000 */
[----:B------:R-:W-:Y:S04]  /*4fd0*/  STL [R1+0x54c], R12 ;  /* 0x00054c0c01007387 */ /* 0x000fe80000100800 */
[----:B------:R-:W2:Y:S04]  /*4fe0*/  LDL R8, [R1+0x2f4] ;  /* 0x0002f40001087983 */ /* 0x000ea80000100800 */
[----:B------:R-:W-:Y:S04]  /*4ff0*/  STL [R1+0x548], R10 ;  /* 0x0005480a01007387 */ /* 0x000fe80000100800 */
[----:B------:R-:W-:Y:S04]  /*5000*/  STL [R1+0x1d4], R3 ;  /* 0x0001d40301007387 */ /* 0x000fe80000100800 */
[----:B------:R0:W-:Y:S04]  /*5010*/  STL [R1+0x554], R5 ;  /* 0x0005540501007387 */ /* 0x0001e80000100800 */
[----:B0-----:R-:W4:Y:S04]  /*5020*/  LDL.LU R5, [R1+0x55c] ;  /* 0x00055c0001057983 */ /* 0x001f280000300800 */
[----:B------:R-:W4:Y:S04]  /*5030*/  LDL.LU R12, [R1+0x130] ;  /* 0x00013000010c7983 */ /* 0x000f280000300800 */
[----:B------:R-:W4:Y:S04]  /*5040*/  LDL.LU R15, [R1+0x558] ;  /* 0x00055800010f7983 */ /* 0x000f280000300800 */
[----:B------:R-:W4:Y:S01]  /*5050*/  LDL R25, [R1+0x304] ;  /* 0x0003040001197983 */ /* 0x000f220000100800 */
[----:B------:R-:W-:-:S03]  /*5060*/  FADD.FTZ R28, -R19, R13 ;  /* 0x0000000d131c7221 */ /* 0x000fc60000010100 */
[----:B------:R-:W4:Y:S01]  /*5070*/  LDL.LU R29, [R1+0x564] ;  /* 0x00056400011d7983 */ /* 0x000f220000300800 */
[----:B------:R-:W-:Y:S01]  /*5080*/  FMUL.FTZ R16, R0, R28 ;  /* 0x0000001c00107220 */ /* 0x000fe20000410000 */
[----:B------:R-:W-:Y:S01]  /*5090*/  PRMT R3, RZ, 0x7610, R24 ;  /* 0x00007610ff037816 */ /* 0x000fe20000000018 */
[----:B---3--:R-:W-:Y:S01]  /*50a0*/  FFMA.FTZ R6, R7, R2, R6 ;  /* 0x0000000207067223 */ /* 0x008fe20000010006 */
[----:B------:R-:W-:-:S04]  /*50b0*/  PRMT R2, RZ, 0x7610, R14 ;  /* 0x00007610ff027816 */ /* 0x000fc8000000000e */
[----:B------:R0:W-:Y:S04]  /*50c0*/  STL [R1+0x550], R6 ;  /* 0x0005500601007387 */ /* 0x0001e80000100800 */
[----:B------:R-:W3:Y:S04]  /*50d0*/  LDL.LU R10, [R1+0x560] ;  /* 0x00056000010a7983 */ /* 0x000ee80000300800 */
[----:B------:R-:W3:Y:S04]  /*50e0*/  LDL.LU R17, [R1+0x144] ;  /* 0x0001440001117983 */ /* 0x000ee80000300800 */
[----:B0-----:R-:W3:Y:S04]  /*50f0*/  LDL.LU R6, [R1+0x140] ;  /* 0x0001400001067983 */ /* 0x001ee80000300800 */
[----:B------:R-:W3:Y:S04]  /*5100*/  LDL.LU R26, [R1+0x134] ;  /* 0x00013400011a7983 */ /* 0x000ee80000300800 */
[----:B------:R-:W3:Y:S04]  /*5110*/  LDL.LU R27, [R1+0x13c] ;  /* 0x00013c00011b7983 */ /* 0x000ee80000300800 */
[----:B------:R-:W3:Y:S04]  /*5120*/  LDL.LU R7, [R1+0x14c] ;  /* 0x00014c0001077983 */ /* 0x000ee80000300800 */
[----:B------:R-:W3:Y:S01]  /*5130*/  LDL.LU R28, [R1+0x78] ;  /* 0x00007800011c7983 */ /* 0x000ee20000300800 */
[----:B--2---:R-:W-:-:S02]  /*5140*/  FMUL.FTZ R24, R8, R3 ;  /* 0x0000000308187220 */ /* 0x004fc40000410000 */
[----:B----4-:R-:W-:-:S05]  /*5150*/  FADD.FTZ R5, R2, R5 ;  /* 0x0000000502057221 */ /* 0x010fca0000010000 */
[----:B------:R0:W-:Y:S01]  /*5160*/  STL [R1+0x55c], R5 ;  /* 0x00055c0501007387 */ /* 0x0001e20000100800 */
[----:B------:R-:W-:-:S03]  /*5170*/  FFMA.FTZ R15, R16, R2, R15 ;  /* 0x00000002100f7223 */ /* 0x000fc6000001000f */
[----:B0-----:R-:W2:Y:S04]  /*5180*/  LDL.LU R5, [R1+0x56c] ;  /* 0x00056c0001057983 */ /* 0x001ea80000300800 */
[----:B------:R-:W-:Y:S04]  /*5190*/  STL [R1+0x9c], R16 ;  /* 0x00009c1001007387 */ /* 0x000fe80000100800 */
[----:B------:R-:W4:Y:S04]  /*51a0*/  LDL.LU R14, [R1+0x568] ;  /* 0x00056800010e7983 */ /* 0x000f280000300800 */
[----:B------:R-:W2:Y:S04]  /*51b0*/  LDL R8, [R1+0x308] ;  /* 0x0003080001087983 */ /* 0x000ea80000100800 */
[----:B------:R-:W2:Y:S04]  /*51c0*/  LDL.LU R13, [R1+0x570] ;  /* 0x00057000010d7983 */ /* 0x000ea80000300800 */
[----:B------:R0:W-:Y:S01]  /*51d0*/  STL [R1+0x558], R15 ;  /* 0x0005580f01007387 */ /* 0x0001e20000100800 */
[----:B------:R-:W-:-:S03]  /*51e0*/  FFMA.FTZ R2, R25, R2, R24 ;  /* 0x0000000219027223 */ /* 0x000fc60000010018 */
[----:B0-----:R-:W2:Y:S04]  /*51f0*/  LDL.LU R15, [R1+0x74c] ;  /* 0x00074c00010f7983 */ /* 0x001ea80000300800 */
[----:B------:R-:W4:Y:S04]  /*5200*/  LDL.LU R25, [R1+0x748] ;  /* 0x0007480001197983 */ /* 0x000f280000300800 */
[----:B------:R-:W4:Y:S01]  /*5210*/  LDL R24, [R1+0x2f8] ;  /* 0x0002f80001187983 */ /* 0x000f220000100800 */
[----:B------:R-:W-:-:S03]  /*5220*/  FADD.FTZ R29, R3, R29 ;  /* 0x0000001d031d7221 */ /* 0x000fc60000010000 */
[----:B------:R-:W-:Y:S04]  /*5230*/  STL [R1+0x1cc], R2 ;  /* 0x0001cc0201007387 */ /* 0x000fe80000100800 */
[----:B------:R0:W-:Y:S01]  /*5240*/  STL [R1+0x564], R29 ;  /* 0x0005641d01007387 */ /* 0x0001e20000100800 */
[----:B---3--:R-:W-:-:S03]  /*5250*/  FFMA.FTZ R10, R16, R3, R10 ;  /* 0x00000003100a7223 */ /* 0x008fc6000001000a */
[----:B0-----:R-:W3:Y:S01]  /*5260*/  LDL.LU R29, [R1+0x57c] ;  /* 0x00057c00011d7983 */ /* 0x001ee20000300800 */
[----:B------:R-:W-:-:S03]  /*5270*/  FADD.FTZ R2, -R19, R28 ;  /* 0x0000001c13027221 */ /* 0x000fc60000010100 */
[----:B------:R-:W3:Y:S04]  /*5280*/  LDL.LU R28, [R1+0x578] ;  /* 0x00057800011c7983 */ /* 0x000ee80000300800 */
[----:B------:R-:W3:Y:S04]  /*5290*/  LDL R16, [R1+0x30c] ;  /* 0x00030c0001107983 */ /* 0x000ee80000100800 */
[----:B------:R0:W-:Y:S02]  /*52a0*/  STL [R1+0x560], R10 ;  /* 0x0005600a01007387 */ /* 0x0001e40000100800 */
[----:B0-----:R-:W-:-:S05]  /*52b0*/  FMUL.FTZ R10, R0, R2 ;  /* 0x00000002000a7220 */ /* 0x001fca0000410000 */
[----:B------:R-:W-:Y:S01]  /*52c0*/  STL [R1+0x90], R10 ;  /* 0x0000900a01007387 */ /* 0x000fe20000100800 */
[----:B--2---:R-:W-:Y:S02]  /*52d0*/  PRMT R3, RZ, 0x5410, R15 ;  /* 0x00005410ff037816 */ /* 0x004fe4000000000f */
[----:B----4-:R-:W-:-:S03]  /*52e0*/  PRMT R2, RZ, 0x5410, R25 ;  /* 0x00005410ff027816 */ /* 0x010fc60000000019 */
[----:B------:R-:W-:Y:S02]  /*52f0*/  FADD.FTZ R5, R3, R5 ;  /* 0x0000000503057221 */ /* 0x000fe40000010000 */
[-C--:B------:R-:W-:Y:S02]  /*5300*/  FFMA.FTZ R14, R10, R3.reuse, R14 ;  /* 0x000000030a0e7223 */ /* 0x080fe4000001000e */
[-C--:B------:R-:W-:Y:S01]  /*5310*/  FMUL.FTZ R24, R24, R2.reuse ;  /* 0x0000000218187220 */ /* 0x080fe20000410000 */
[----:B------:R0:W-:Y:S03]  /*5320*/  STL [R1+0x56c], R5 ;  /* 0x00056c0501007387 */ /* 0x0001e60000100800 */
[----:B------:R-:W-:Y:S01]  /*5330*/  FFMA.FTZ R3, R8, R3, R24 ;  /* 0x0000000308037223 */ /* 0x000fe20000010018 */
[----:B0-----:R-:W2:Y:S04]  /*5340*/  LDL.LU R5, [R1+0x744] ;  /* 0x0007440001057983 */ /* 0x001ea80000300800 */
[----:B------:R0:W-:Y:S04]  /*5350*/  STL [R1+0x568], R14 ;  /* 0x0005680e01007387 */ /* 0x0001e80000100800 */
[----:B0-----:R-:W4:Y:S04]  /*5360*/  LDL.LU R14, [R1+0x740] ;  /* 0x00074000010e7983 */ /* 0x001f280000300800 */
[----:B------:R-:W2:Y:S04]  /*5370*/  LDL.LU R8, [R1+0x73c] ;  /* 0x00073c0001087983 */ /* 0x000ea80000300800 */
[----:B------:R-:W2:Y:S01]  /*5380*/  LDL.LU R24, [R1+0x574] ;  /* 0x0005740001187983 */ /* 0x000ea20000300800 */
[----:B------:R-:W-:-:S03]  /*5390*/  FFMA.FTZ R13, R10, R2, R13 ;  /* 0x000000020a0d7223 */ /* 0x000fc6000001000d */
[----:B------:R0:W-:Y:S04]  /*53a0*/  STL [R1+0x1c8], R3 ;  /* 0x0001c80301007387 */ /* 0x0001e80000100800 */
[----:B------:R-:W3:Y:S01]  /*53b0*/  LDL.LU R10, [R1+0x738] ;  /* 0x00073800010a7983 */ /* 0x000ee20000300800 */
[----:B0-----:R-:W-:Y:S01]  /*53c0*/  PRMT R3, RZ, 0x7610, R15 ;  /* 0x00007610ff037816 */ /* 0x001fe2000000000f */
[----:B--2---:R-:W-:Y:S01]  /*53d0*/  FADD.FTZ R24, R2, R24 ;  /* 0x0000001802187221 */ /* 0x004fe20000010000 */
[----:B------:R-:W-:-:S04]  /*53e0*/  IADD3 R2, P1, R12, c[0x0][0x190], RZ ;  /* 0x000064000c027a10 */ /* 0x000fc80007f3e0ff */
[----:B------:R4:W-:Y:S01]  /*53f0*/  STL [R1+0x574], R24 ;  /* 0x0005741801007387 */ /* 0x0009e20000100800 */
[----:B------:R-:W-:Y:S01]  /*5400*/  PRMT R12, RZ, 0x7610, R25 ;  /* 0x00007610ff0c7816 */ /* 0x000fe20000000019 */
[----:B----4-:R-:W-:Y:S02]  /*5410*/  FADD.FTZ R24, -R19, R14 ;  /* 0x0000000e13187221 */ /* 0x010fe40000010100 */
[----:B------:R-:W2:Y:S04]  /*5420*/  LDL.LU R14, [R1+0x734] ;  /* 0x00073400010e7983 */ /* 0x000ea80000300800 */
[----:B------:R0:W-:Y:S04]  /*5430*/  STL [R1+0x570], R13 ;  /* 0x0005700d01007387 */ /* 0x0001e80000100800 */
[----:B------:R-:W4:Y:S04]  /*5440*/  LDL.LU R15, [R1+0x730] ;  /* 0x00073000010f7983 */ /* 0x000f280000300800 */
[----:B------:R-:W2:Y:S01]  /*5450*/  LDL R25, [R1+0x2fc] ;  /* 0x0002fc0001197983 */ /* 0x000ea20000100800 */
[----:B0-----:R-:W-:-:S02]  /*5460*/  FMUL.FTZ R13, R0, R24 ;  /* 0x00000018000d7220 */ /* 0x001fc40000410000 */
[----:B---3--:R-:W-:Y:S02]  /*5470*/  FADD.FTZ R29, R3, R29 ;  /* 0x0000001d031d7221 */ /* 0x008fe40000010000 */
[----:B------:R-:W-:Y:S01]  /*5480*/  FFMA.FTZ R28, R13, R3, R28 ;  /* 0x000000030d1c7223 */ /* 0x000fe2000001001c */
[----:B------:R-:W-:Y:S04]  /*5490*/  STL [R1+0x44], R13 ;  /* 0x0000440d01007387 */ /* 0x000fe80000100800 */
[----:B------:R-:W-:Y:S04]  /*54a0*/  STL [R1+0x57c], R29 ;  /* 0x00057c1d01007387 */ /* 0x000fe80000100800 */
[----:B------:R0:W-:Y:S01]  /*54b0*/  STL [R1+0x578], R28 ;  /* 0x0005781c01007387 */ /* 0x0001e20000100800 */
[----:B--2---:R-:W-:-:S04]  /*54c0*/  FMUL.FTZ R24, R25, R12 ;  /* 0x0000000c19187220 */ /* 0x004fc80000410000 */
[----:B------:R-:W-:Y:S01]  /*54d0*/  FFMA.FTZ R16, R16, R3, R24 ;  /* 0x0000000310107223 */ /* 0x000fe20000010018 */
[----:B------:R-:W-:Y:S02]  /*54e0*/  IADD3.X R3, R17, c[0x0][0x194], RZ, P1, !PT ;  /* 0x0000650011037a10 */ /* 0x000fe40000ffe4ff */
[----:B------:R-:W-:-:S04]  /*54f0*/  IADD3 R24, P1, R6, c[0x0][0x190], RZ ;  /* 0x0000640006187a10 */ /* 0x000fc80007f3e0ff */
[----:B------:R-:W2:Y:S01]  /*5500*/  LDG.E.64 R2, [R2.64] ;  /* 0x0000000402027981 */ /* 0x000ea2000c1e1b00 */
[----:B----4-:R-:W-:-:S05]  /*5510*/  IADD3.X R25, R15, c[0x0][0x194], RZ, P1, !PT ;  /* 0x000065000f197a10 */ /* 0x010fca0000ffe4ff */
[----:B0-----:R0:W3:Y:S04]  /*5520*/  LDG.E.64 R28, [R24.64] ;  /* 0x00000004181c7981 */ /* 0x0010e8000c1e1b00 */
[----:B------:R1:W-:Y:S02]  /*5530*/  STL [R1+0x1b8], R16 ;  /* 0x0001b81001007387 */ /* 0x0003e40000100800 */
[----:B-1----:R-:W-:Y:S02]  /*5540*/  IADD3 R16, P3, R26, c[0x0][0x190], RZ ;  /* 0x000064001a107a10 */ /* 0x002fe40007f7e0ff */
[----:B------:R-:W-:Y:S02]  /*5550*/  IADD3 R26, P4, R27, c[0x0][0x190], RZ ;  /* 0x000064001b1a7a10 */ /* 0x000fe40007f9e0ff */
[----:B------:R-:W-:-:S02]  /*5560*/  IADD3.X R17, R14, c[0x0][0x194], RZ, P3, !PT ;  /* 0x000065000e117a10 */ /* 0x000fc40001ffe4ff */
[----:B------:R-:W-:Y:S01]  /*5570*/  IADD3.X R27, R10, c[0x0][0x194], RZ, P4, !PT ;  /* 0x000065000a1b7a10 */ /* 0x000fe200027fe4ff */
[----:B------:R-:W-:Y:S01]  /*5580*/  FADD.FTZ R10, -R19, R5 ;  /* 0x00000005130a7221 */ /* 0x000fe20000010100 */
[----:B--2---:R-:W-:Y:S04]  /*5590*/  STL [R1+0x67c], R2 ;  /* 0x00067c0201007387 */ /* 0x004fe80000100800 */
[----:B------:R-:W-:Y:S04]  /*55a0*/  STL [R1+0x678], R3 ;  /* 0x0006780301007387 */ /* 0x000fe80000100800 */
[----:B------:R-:W2:Y:S04]  /*55b0*/  LDL R14, [R1+0x2d0] ;  /* 0x0002d000010e7983 */ /* 0x000ea80000100800 */
[----:B------:R-:W4:Y:S04]  /*55c0*/  LDL.LU R5, [R1+0x58c] ;  /* 0x00058c0001057983 */ /* 0x000f280000300800 */
[----:B0-----:R-:W2:Y:S04]  /*55d0*/  LDL.LU R24, [R1+0x584] ;  /* 0x0005840001187983 */ /* 0x001ea80000300800 */
[----:B------:R-:W2:Y:S04]  /*55e0*/  LDL.LU R25, [R1+0x580] ;  /* 0x0005800001197983 */ /* 0x000ea80000300800 */
[----:B---3--:R-:W-:Y:S04]  /*55f0*/  STL [R1+0x684], R28 ;  /* 0x0006841c01007387 */ /* 0x008fe80000100800 */
[----:B------:R0:W-:Y:S04]  /*5600*/  STL [R1+0x680], R29 ;  /* 0x0006801d01007387 */ /* 0x0001e80000100800 */
[----:B0-----:R0:W3:Y:S04]  /*5610*/  LDG.E.64 R28, [R16.64] ;  /* 0x00000004101c7981 */ /* 0x0010e8000c1e1b00 */
[----:B0-----:R-:W2:Y:S04]  /*5620*/  LDL.LU.64 R16, [R1+0x728] ;  /* 0x0007280001107983 */ /* 0x001ea80000300a00 */
[----:B------:R-:W2:Y:S04]  /*5630*/  LDL.LU R3, [R1+0x588] ;  /* 0x0005880001037983 */ /* 0x000ea80000300800 */
[----:B---3--:R0:W-:Y:S04]  /*5640*/  STL.64 [R1+0x10], R28 ;  /* 0x0000101c01007387 */ /* 0x0081e80000100a00 */
[----:B0-----:R0:W3:Y:S01]  /*5650*/  LDG.E.64 R28, [R26.64] ;  /* 0x000000041a1c7981 */ /* 0x0010e2000c1e1b00 */
[----:B------:R-:W-:-:S04]  /*5660*/  IADD3 R6, P5, R7, c[0x0][0x190], RZ ;  /* 0x0000640007067a10 */ /* 0x000fc80007fbe0ff */
[----:B------:R-:W-:Y:S01]  /*5670*/  IADD3.X R7, R8, c[0x0][0x194], RZ, P5, !PT ;  /* 0x0000650008077a10 */ /* 0x000fe20002ffe4ff */
[----:B0-----:R-:W2:Y:S04]  /*5680*/  LDL.LU.64 R26, [R1+0x720] ;  /* 0x00072000011a7983 */ /* 0x001ea80000300a00 */
[----:B------:R-:W4:Y:S04]  /*5690*/  LDL R15, [R1+0x2e0] ;  /* 0x0002e000010f7983 */ /* 0x000f280000100800 */
[----:B------:R-:W4:Y:S04]  /*56a0*/  LDL.LU R8, [R1+0x594] ;  /* 0x0005940001087983 */ /* 0x000f280000300800 */
[----:B------:R-:W4:Y:S04]  /*56b0*/  LDL.LU R2, [R1+0x590] ;  /* 0x0005900001027983 */ /* 0x000f280000300800 */
[----:B---3--:R0:W-:Y:S04]  /*56c0*/  STL.64 [R1], R28 ;  /* 0x0000001c01007387 */ /* 0x0081e80000100a00 */
[----:B0-----:R0:W3:Y:S01]  /*56d0*/  LDG.E.64 R28, [R6.64] ;  /* 0x00000004061c7981 */ /* 0x0010e2000c1e1b00 */
[----:B--2---:R-:W-:-:S02]  /*56e0*/  FADD.FTZ R24, R12, R24 ;  /* 0x000000180c187221 */ /* 0x004fc40000010000 */
[----:B------:R-:W-:Y:S01]  /*56f0*/  FFMA.FTZ R25, R13, R12, R25 ;  /* 0x0000000c0d197223 */ /* 0x000fe20000010019 */
[----:B0-----:R-:W2:Y:S04]  /*5700*/  LDL.LU.64 R6, [R1+0x718] ;  /* 0x0007180001067983 */ /* 0x001ea80000300a00 */
[----:B------:R-:W2:Y:S04]  /*5710*/  LDL.LU R12, [R1+0x714] ;  /* 0x00071400010c7983 */ /* 0x000ea80000300800 */
[----:B------:R-:W2:Y:S04]  /*5720*/  LDL.LU R13, [R1+0x710] ;  /* 0x00071000010d7983 */ /* 0x000ea80000300800 */
[----:B------:R0:W-:Y:S02]  /*5730*/  STL [R1+0x584], R24 ;  /* 0x0005841801007387 */ /* 0x0001e40000100800 */
[----:B0-----:R-:W-:-:S05]  /*5740*/  PRMT R24, RZ, 0x5410, R26 ;  /* 0x00005410ff187816 */ /* 0x001fca000000001a */
[----:B----4-:R-:W-:Y:S01]  /*5750*/  FADD.FTZ R8, R24, R8 ;  /* 0x0000000818087221 */ /* 0x010fe20000010000 */
[----:B---3--:R0:W-:Y:S02]  /*5760*/  STL.64 [R1+0x70], R28 ;  /* 0x0000701c01007387 */ /* 0x0081e40000100a00 */
[----:B0-----:R-:W-:Y:S02]  /*5770*/  FMUL.FTZ R28, R0, R10 ;  /* 0x0000000a001c7220 */ /* 0x001fe40000410000 */
[----:B------:R-:W3:Y:S04]  /*5780*/  LDL.LU R10, [R1+0x59c] ;  /* 0x00059c00010a7983 */ /* 0x000ee80000300800 */
[----:B------:R0:W-:Y:S01]  /*5790*/  STL [R1+0x580], R25 ;  /* 0x0005801901007387 */ /* 0x0001e20000100800 */
[----:B------:R-:W-:-:S03]  /*57a0*/  FMUL.FTZ R29, R14, R24 ;  /* 0x000000180e1d7220 */ /* 0x000fc60000410000 */
[----:B------:R-:W4:Y:S01]  /*57b0*/  LDL R14, [R1+0x2d4] ;  /* 0x0002d400010e7983 */ /* 0x000f220000100800 */
[----:B0-----:R-:W-:-:S03]  /*57c0*/  PRMT R25, RZ, 0x5410, R27 ;  /* 0x00005410ff197816 */ /* 0x001fc6000000001b */
[----:B------:R-:W-:Y:S02]  /*57d0*/  STL [R1+0x40], R28 ;  /* 0x0000401c01007387 */ /* 0x000fe40000100800 */
[----:B------:R-:W-:-:S05]  /*57e0*/  FADD.FTZ R5, R25, R5 ;  /* 0x0000000519057221 */ /* 0x000fca0000010000 */
[----:B------:R0:W-:Y:S01]  /*57f0*/  STL [R1+0x58c], R5 ;  /* 0x00058c0501007387 */ /* 0x0001e20000100800 */
[CC--:B------:R-:W-:Y:S02]  /*5800*/  FFMA.FTZ R3, R28.reuse, R25.reuse, R3 ;  /* 0x000000191c037223 */ /* 0x0c0fe40000010003 */
[----:B------:R-:W-:Y:S01]  /*5810*/  FFMA.FTZ R15, R15, R25, R29 ;  /* 0x000000190f0f7223 */ /* 0x000fe2000001001d */
[----:B0-----:R-:W4:Y:S04]  /*5820*/  LDL.LU R5, [R1+0x598] ;  /* 0x0005980001057983 */ /* 0x001f280000300800 */
[----:B------:R0:W-:Y:S04]  /*5830*/  STL [R1+0x588], R3 ;  /* 0x0005880301007387 */ /* 0x0001e80000100800 */
[----:B0-----:R-:W4:Y:S04]  /*5840*/  LDL R3, [R1+0x2e4] ;  /* 0x0002e40001037983 */ /* 0x001f280000100800 */
[----:B------:R-:W-:Y:S04]  /*5850*/  STL [R1+0xc0], R15 ;  /* 0x0000c00f01007387 */ /* 0x000fe80000100800 */
[----:B------:R0:W-:Y:S04]  /*5860*/  STL [R1+0x594], R8 ;  /* 0x0005940801007387 */ /* 0x0001e80000100800 */
[----:B0-----:R-:W4:Y:S01]  /*5870*/  LDL.LU R8, [R1+0x5a4] ;  /* 0x0005a40001087983 */ /* 0x001f220000300800 */
[----:B------:R-:W-:Y:S01]  /*5880*/  FFMA.FTZ R2, R28, R24, R2 ;  /* 0x000000181c027223 */ /* 0x000fe20000010002 */
[----:B------:R-:W-:Y:S01]  /*5890*/  PRMT R24, RZ, 0x7610, R27 ;  /* 0x00007610ff187816 */ /* 0x000fe2000000001b */
[----:B--2---:R-:W-:Y:S01]  /*58a0*/  FADD.FTZ R25, -R19, R13 ;  /* 0x0000000d13197221 */ /* 0x004fe20000010100 */
[----:B------:R-:W2:Y:S04]  /*58b0*/  LDL.LU R15, [R1+0x5a0] ;  /* 0x0005a000010f7983 */ /* 0x000ea80000300800 */
[----:B------:R-:W-:Y:S04]  /*58c0*/  STL [R1+0x688], R28 ;  /* 0x0006881c01007387 */ /* 0x000fe80000100800 */
[----:B------:R0:W-:Y:S04]  /*58d0*/  STL [R1+0x590], R2 ;  /* 0x0005900201007387 */ /* 0x0001e80000100800 */
[----:B------:R-:W2:Y:S04]  /*58e0*/  LDL.LU R13, [R1+0x70c] ;  /* 0x00070c00010d7983 */ /* 0x000ea80000300800 */
[----:B------:R-:W2:Y:S01]  /*58f0*/  LDL.LU R27, [R1+0x708] ;  /* 0x00070800011b7983 */ /* 0x000ea20000300800 */
[----:B0-----:R-:W-:Y:S01]  /*5900*/  FMUL.FTZ R2, R0, R25 ;  /* 0x0000001900027220 */ /* 0x001fe20000410000 */
[----:B------:R-:W-:Y:S01]  /*5910*/  PRMT R26, RZ, 0x7610, R26 ;  /* 0x00007610ff1a7816 */ /* 0x000fe2000000001a */
[----:B---3--:R-:W-:-:S05]  /*5920*/  FADD.FTZ R10, R24, R10 ;  /* 0x0000000a180a7221 */ /* 0x008fca0000010000 */
[----:B------:R0:W-:Y:S04]  /*5930*/  STL [R1+0x59c], R10 ;  /* 0x00059c0a01007387 */ /* 0x0001e80000100800 */
[----:B0-----:R-:W3:Y:S04]  /*5940*/  LDL R10, [R1+0x2d8] ;  /* 0x0002d800010a7983 */ /* 0x001ee80000100800 */
[----:B------:R-:W-:Y:S01]  /*5950*/  STL [R1+0x130], R2 ;  /* 0x0001300201007387 */ /* 0x000fe20000100800 */
[----:B----4-:R-:W-:Y:S02]  /*5960*/  FMUL.FTZ R25, R14, R26 ;  /* 0x0000001a0e197220 */ /* 0x010fe40000410000 */
[----:B------:R-:W-:-:S05]  /*5970*/  FFMA.FTZ R5, R2, R24, R5 ;  /* 0x0000001802057223 */ /* 0x000fca0000010005 */
[----:B------:R0:W-:Y:S04]  /*5980*/  STL [R1+0x598], R5 ;  /* 0x0005980501007387 */ /* 0x0001e80000100800 */
[----:B0-----:R-:W4:Y:S01]  /*5990*/  LDL.LU R5, [R1+0x5ac] ;  /* 0x0005ac0001057983 */ /* 0x001f220000300800 */
[----:B------:R-:W-:Y:S02]  /*59a0*/  FFMA.FTZ R29, R3, R24, R25 ;  /* 0x00000018031d7223 */ /* 0x000fe40000010019 */
[----:B------:R-:W-:Y:S01]  /*59b0*/  FADD.FTZ R24, -R19, R12 ;  /* 0x0000000c13187221 */ /* 0x000fe20000010100 */
[----:B------:R-:W4:Y:S04]  /*59c0*/  LDL.LU R14, [R1+0x5a8] ;  /* 0x0005a800010e7983 */ /* 0x000f280000300800 */
[----:B------:R-:W4:Y:S04]  /*59d0*/  LDL R3, [R1+0x2e8] ;  /* 0x0002e80001037983 */ /* 0x000f280000100800 */
[----:B------:R-:W4:Y:S01]  /*59e0*/  LDL.LU R12, [R1+0x5b4] ;  /* 0x0005b400010c7983 */ /* 0x000f220000300800 */
[----:B------:R-:W-:-:S05]  /*59f0*/  FADD.FTZ R8, R26, R8 ;  /* 0x000000081a087221 */ /* 0x000fca0000010000 */
[----:B------:R0:W-:Y:S04]  /*5a00*/  STL [R1+0x5a4], R8 ;  /* 0x0005a40801007387 */ /* 0x0001e80000100800 */
[----:B0-----:R-:W4:Y:S01]  /*5a10*/  LDL.LU R8, [R1+0x5b0] ;  /* 0x0005b00001087983 */ /* 0x001f220000300800 */
[----:B--2---:R-:W-:Y:S01]  /*5a20*/  FFMA.FTZ R15, R2, R26, R15 ;  /* 0x0000001a020f7223 */ /* 0x004fe2000001000f */
[----:B------:R-:W-:Y:S02]  /*5a30*/  PRMT R25, RZ, 0x5410, R13 ;  /* 0x00005410ff197816 */ /* 0x000fe4000000000d */
[----:B------:R-:W-:Y:S04]  /*5a40*/  STL [R1+0x68c], R2 ;  /* 0x00068c0201007387 */ /* 0x000fe80000100800 */
[----:B------:R-:W-:Y:S04]  /*5a50*/  STL [R1+0x1dc], R29 ;  /* 0x0001dc1d01007387 */ /* 0x000fe80000100800 */
[----:B------:R-:W-:Y:S04]  /*5a60*/  STL [R1+0x690], R29 ;  /* 0x0006901d01007387 */ /* 0x000fe80000100800 */
[----:B------:R0:W-:Y:S02]  /*5a70*/  STL [R1+0x5a0], R15 ;  /* 0x0005a00f01007387 */ /* 0x0001e40000100800 */
[----:B0-----:R-:W-:Y:S01]  /*5a80*/  FMUL.FTZ R15, R0, R24 ;  /* 0x00000018000f7220 */ /* 0x001fe20000410000 */
[----:B------:R-:W-:-:S04]  /*5a90*/  PRMT R24, RZ, 0x5410, R27 ;  /* 0x00005410ff187816 */ /* 0x000fc8000000001b */
[----:B------:R-:W-:Y:S01]  /*5aa0*/  STL [R1+0xc8], R15 ;  /* 0x0000c80f01007387 */ /* 0x000fe20000100800 */
[----:B---3--:R-:W-:-:S03]  /*5ab0*/  FMUL.FTZ R26, R10, R24 ;  /* 0x000000180a1a7220 */ /* 0x008fc60000410000 */
[----:B------:R-:W2:Y:S01]  /*5ac0*/  LDL R10, [R1+0x2dc] ;  /* 0x0002dc00010a7983 */ /* 0x000ea20000100800 */
[----:B----4-:R-:W-:-:S05]  /*5ad0*/  FADD.FTZ R5, R25, R5 ;  /* 0x0000000519057221 */ /* 0x010fca0000010000 */
[----:B------:R0:W-:Y:S01]  /*5ae0*/  STL [R1+0x5ac], R5 ;  /* 0x0005ac0501007387 */ /* 0x0001e20000100800 */
[----:B------:R-:W-:-:S03]  /*5af0*/  FFMA.FTZ R14, R15, R25, R14 ;  /* 0x000000190f0e7223 */ /* 0x000fc6000001000e */
[----:B0-----:R-:W3:Y:S04]  /*5b00*/  LDL.LU R5, [R1+0x5bc] ;  /* 0x0005bc0001057983 */ /* 0x001ee80000300800 */
[----:B------:R-:W4:Y:S01]  /*5b10*/  LDL.LU R2, [R1+0x5b8] ;  /* 0x0005b80001027983 */ /* 0x000f220000300800 */
[----:B------:R-:W-:-:S03]  /*5b20*/  FADD.FTZ R12, R24, R12 ;  /* 0x0000000c180c7221 */ /* 0x000fc60000010000 */
[----:B------:R-:W-:Y:S04]  /*5b30*/  STL [R1+0x5a8], R14 ;  /* 0x0005a80e01007387 */ /* 0x000fe80000100800 */
[----:B------:R0:W-:Y:S01]  /*5b40*/  STL [R1+0x5b4], R12 ;  /* 0x0005b40c01007387 */ /* 0x0001e20000100800 */
[----:B------:R-:W-:-:S03]  /*5b50*/  FFMA.FTZ R8, R15, R24, R8 ;  /* 0x000000180f087223 */ /* 0x000fc60000010008 */
[----:B0-----:R-:W4:Y:S01]  /*5b60*/  LDL R12, [R1+0x2ec] ;  /* 0x0002ec00010c7983 */ /* 0x001f220000100800 */
[----:B------:R-:W-:-:S03]  /*5b70*/  FFMA.FTZ R3, R3, R25, R26 ;  /* 0x0000001903037223 */ /* 0x000fc6000001001a */
[----:B------:R0:W-:Y:S01]  /*5b80*/  STL [R1+0x5b0], R8 ;  /* 0x0005b00801007387 */ /* 0x0001e20000100800 */
[----:B------:R-:W-:-:S03]  /*5b90*/  FADD.FTZ R25, -R19, R6 ;  /* 0x0000000613197221 */ /* 0x000fc60000010100 */
[----:B0-----:R-:W4:Y:S04]  /*5ba0*/  LDL.LU R8, [R1+0x5c4] ;  /* 0x0005c40001087983 */ /* 0x001f280000300800 */
[----:B------:R-:W-:Y:S04]  /*5bb0*/  STL [R1+0x694], R15 ;  /* 0x0006940f01007387 */ /* 0x000fe80000100800 */
[----:B------:R-:W4:Y:S01]  /*5bc0*/  LDL.LU R6, [R1+0x5c0] ;  /* 0x0005c00001067983 */ /* 0x000f220000300800 */
[----:B------:R-:W-:Y:S01]  /*5bd0*/  PRMT R24, RZ, 0x7610, R13 ;  /* 0x00007610ff187816 */ /* 0x000fe2000000000d */
[----:B------:R-:W-:Y:S01]  /*5be0*/  FMUL.FTZ R13, R0, R25 ;  /* 0x00000019000d7220 */ /* 0x000fe20000410000 */
[----:B------:R-:W-:Y:S01]  /*5bf0*/  PRMT R27, RZ, 0x7610, R27 ;  /* 0x00007610ff1b7816 */ /* 0x000fe2000000001b */
[----:B------:R-:W-:Y:S04]  /*5c00*/  STL [R1+0x1d8], R3 ;  /* 0x0001d80301007387 */ /* 0x000fe80000100800 */
[----:B------:R-:W-:Y:S01]  /*5c10*/  STL [R1+0x698], R3 ;  /* 0x0006980301007387 */ /* 0x000fe20000100800 */
[----:B--2---:R-:W-:-:S03]  /*5c20*/  FMUL.FTZ R25, R10, R27 ;  /* 0x0000001b0a197220 */ /* 0x004fc60000410000 */
[----:B------:R-:W2:Y:S04]  /*5c30*/  LDL R10, [R1+0x2b0] ;  /* 0x0002b000010a7983 */ /* 0x000ea80000100800 */
[----:B------:R-:W-:Y:S01]  /*5c40*/  STL [R1+0x8c], R13 ;  /* 0x00008c0d01007387 */ /* 0x000fe20000100800 */
[----:B---3--:R-:W-:Y:S02]  /*5c50*/  FADD.FTZ R5, R24, R5 ;  /* 0x0000000518057221 */ /* 0x008fe40000010000 */
[----:B----4-:R-:W-:-:S03]  /*5c60*/  FFMA.FTZ R2, R13, R24, R2 ;  /* 0x000000180d027223 */ /* 0x010fc60000010002 */
[----:B------:R0:W-:Y:S04]  /*5c70*/  STL [R1+0x5bc], R5 ;  /* 0x0005bc0501007387 */ /* 0x0001e80000100800 */
[----:B0-----:R-:W3:Y:S04]  /*5c80*/  LDL.LU R5, [R1+0x5cc] ;  /* 0x0005cc0001057983 */ /* 0x001ee80000300800 */
[----:B------:R0:W-:Y:S04]  /*5c90*/  STL [R1+0x5b8], R2 ;  /* 0x0005b80201007387 */ /* 0x0001e80000100800 */
[----:B0-----:R-:W4:Y:S01]  /*5ca0*/  LDL.LU R2, [R1+0x5c8] ;  /* 0x0005c80001027983 */ /* 0x001f220000300800 */
[----:B------:R-:W-:-:S05]  /*5cb0*/  FADD.FTZ R8, R27, R8 ;  /* 0x000000081b087221 */ /* 0x000fca0000010000 */
[----:B------:R0:W-:Y:S01]  /*5cc0*/  STL [R1+0x5c4], R8 ;  /* 0x0005c40801007387 */ /* 0x0001e20000100800 */
[----:B------:R-:W-:-:S03]  /*5cd0*/  FFMA.FTZ R6, R13, R27, R6 ;  /* 0x0000001b0d067223 */ /* 0x000fc60000010006 */
[----:B0-----:R-:W4:Y:S04]  /*5ce0*/  LDL R8, [R1+0x2c0] ;  /* 0x0002c00001087983 */ /* 0x001f280000100800 */
[----:B------:R0:W-:Y:S04]  /*5cf0*/  STL [R1+0x5c0], R6 ;  /* 0x0005c00601007387 */ /* 0x0001e80000100800 */
[----:B0-----:R-:W4:Y:S04]  /*5d00*/  LDL.LU R6, [R1+0x5d4] ;  /* 0x0005d40001067983 */ /* 0x001f280000300800 */
[----:B------:R-:W4:Y:S01]  /*5d10*/  LDL.LU R3, [R1+0x5d0] ;  /* 0x0005d00001037983 */ /* 0x000f220000300800 */
[----:B------:R-:W-:-:S02]  /*5d20*/  FFMA.FTZ R14, R12, R24, R25 ;  /* 0x000000180c0e7223 */ /* 0x000fc40000010019 */
[----:B------:R-:W-:Y:S01]  /*5d30*/  FADD.FTZ R24, -R19, R11 ;  /* 0x0000000b13187221 */ /* 0x000fe20000010100 */
[----:B------:R-:W-:Y:S01]  /*5d40*/  PRMT R25, RZ, 0x5410, R20 ;  /* 0x00005410ff197816 */ /* 0x000fe20000000014 */
[----:B------:R-:W-:Y:S02]  /*5d50*/  STL [R1+0x69c], R13 ;  /* 0x00069c0d01007387 */ /* 0x000fe40000100800 */
[----:B------:R-:W-:Y:S02]  /*5d60*/  FMUL.FTZ R11, R0, R24 ;  /* 0x00000018000b7220 */ /* 0x000fe40000410000 */
[----:B------:R-:W-:Y:S01]  /*5d70*/  STL [R1+0x1c4], R14 ;  /* 0x0001c40e01007387 */ /* 0x000fe20000100800 */
[----:B------:R-:W-:-:S03]  /*5d80*/  PRMT R24, RZ, 0x5410, R16 ;  /* 0x00005410ff187816 */ /* 0x000fc60000000010 */
[----:B------:R0:W-:Y:S04]  /*5d90*/  STL [R1+0x6a0], R14 ;  /* 0x0006a00e01007387 */ /* 0x0001e80000100800 */
[----:B------:R-:W-:Y:S04]  /*5da0*/  STL [R1+0x88], R11 ;  /* 0x0000880b01007387 */ /* 0x000fe80000100800 */
[----:B------:R-:W4:Y:S04]  /*5db0*/  LDL R15, [R1+0x2b4] ;  /* 0x0002b400010f7983 */ /* 0x000f280000100800 */
[----:B0-----:R-:W4:Y:S01]  /*5dc0*/  LDL.LU R14, [R1+0x5dc] ;  /* 0x0005dc00010e7983 */ /* 0x001f220000300800 */
[----:B--2---:R-:W-:-:S02]  /*5dd0*/  FMUL.FTZ R26, R10, R24 ;  /* 0x000000180a1a7220 */ /* 0x004fc40000410000 */
[----:B---3--:R-:W-:-:S05]  /*5de0*/  FADD.FTZ R5, R25, R5 ;  /* 0x0000000519057221 */ /* 0x008fca0000010000 */
[----:B------:R0:W-:Y:S01]  /*5df0*/  STL [R1+0x5cc], R5 ;  /* 0x0005cc0501007387 */ /* 0x0001e20000100800 */
[----:B----4-:R-:W-:-:S03]  /*5e00*/  FFMA.FTZ R2, R11, R25, R2 ;  /* 0x000000190b027223 */ /* 0x010fc60000010002 */
[----:B0-----:R-:W2:Y:S04]  /*5e10*/  LDL.LU R5, [R1+0x5e4] ;  /* 0x0005e40001057983 */ /* 0x001ea80000300800 */
[----:B------:R0:W-:Y:S04]  /*5e20*/  STL [R1+0x5c8], R2 ;  /* 0x0005c80201007387 */ /* 0x0001e80000100800 */
[----:B0-----:R-:W3:Y:S04]  /*5e30*/  LDL.LU R2, [R1+0x5e0] ;  /* 0x0005e00001027983 */ /* 0x001ee80000300800 */
[----:B------:R-:W4:Y:S01]  /*5e40*/  LDL.LU R10, [R1+0x5d8] ;  /* 0x0005d800010a7983 */ /* 0x000f220000300800 */
[----:B------:R-:W-:-:S03]  /*5e50*/  FFMA.FTZ R12, R8, R25, R26 ;  /* 0x00000019080c7223 */ /* 0x000fc6000001001a */
[----:B------:R-:W3:Y:S04]  /*5e60*/  LDL R13, [R1+0x2b8] ;  /* 0x0002b800010d7983 */ /* 0x000ee80000100800 */
[----:B------:R-:W3:Y:S01]  /*5e70*/  LDL R8, [R1+0x2c4] ;  /* 0x0002c40001087983 */ /* 0x000ee20000100800 */
[----:B------:R-:W-:Y:S02]  /*5e80*/  FADD.FTZ R6, R24, R6 ;  /* 0x0000000618067221 */ /* 0x000fe40000010000 */
[----:B------:R-:W-:-:S03]  /*5e90*/  FFMA.FTZ R3, R11, R24, R3 ;  /* 0x000000180b037223 */ /* 0x000fc60000010003 */
[----:B------:R0:W-:Y:S04]  /*5ea0*/  STL [R1+0x5d4], R6 ;  /* 0x0005d40601007387 */ /* 0x0001e80000100800 */
[----:B0-----:R-:W3:Y:S04]  /*5eb0*/  LDL.LU R6, [R1+0x5ec] ;  /* 0x0005ec0001067983 */ /* 0x001ee80000300800 */
[----:B------:R0:W-:Y:S04]  /*5ec0*/  STL [R1+0x5d0], R3 ;  /* 0x0005d00301007387 */ /* 0x0001e80000100800 */
[----:B0-----:R-:W3:Y:S01]  /*5ed0*/  LDL.LU R3, [R1+0x5e8] ;  /* 0x0005e80001037983 */ /* 0x001ee20000300800 */
[----:B------:R-:W-:Y:S01]  /*5ee0*/  FADD.FTZ R25, -R19, R9 ;  /* 0x0000000913197221 */ /* 0x000fe20000010100 */
[----:B------:R-:W-:-:S02]  /*5ef0*/  PRMT R24, RZ, 0x7610, R20 ;  /* 0x00007610ff187816 */ /* 0x000fc40000000014 */
[----:B------:R-:W-:Y:S01]  /*5f00*/  PRMT R20, RZ, 0x7610, R16 ;  /* 0x00007610ff147816 */ /* 0x000fe20000000010 */
[----:B------:R-:W-:Y:S01]  /*5f10*/  FMUL.FTZ R9, R0, R25 ;  /* 0x0000001900097220 */ /* 0x000fe20000410000 */
[----:B------:R-:W-:Y:S01]  /*5f20*/  STL [R1+0x6a4], R11 ;  /* 0x0006a40b01007387 */ /* 0x000fe20000100800 */
[----:B------:R-:W-:Y:S02]  /*5f30*/  FADD.FTZ R14, R24, R14 ;  /* 0x0000000e180e7221 */ /* 0x000fe40000010000 */
[----:B------:R-:W-:Y:S01]  /*5f40*/  FMUL.FTZ R16, R15, R20 ;  /* 0x000000140f107220 */ /* 0x000fe20000410000 */
[----:B------:R-:W-:Y:S04]  /*5f50*/  STL [R1+0x1c0], R12 ;  /* 0x0001c00c01007387 */ /* 0x000fe80000100800 */
[----:B------:R-:W-:Y:S04]  /*5f60*/  STL [R1+0x6a8], R12 ;  /* 0x0006a80c01007387 */ /* 0x000fe80000100800 */
[----:B------:R-:W-:Y:S01]  /*5f70*/  STL [R1+0x84], R9 ;  /* 0x0000840901007387 */ /* 0x000fe20000100800 */
[----:B--2---:R-:W-:-:S02]  /*5f80*/  FADD.FTZ R5, R20, R5 ;  /* 0x0000000514057221 */ /* 0x004fc40000010000 */
[C---:B----4-:R-:W-:Y:S02]  /*5f90*/  FFMA.FTZ R10, R9.reuse, R24, R10 ;  /* 0x00000018090a7223 */ /* 0x050fe4000001000a */
[----:B---3--:R-:W-:-:S03]  /*5fa0*/  FFMA.FTZ R2, R9, R20, R2 ;  /* 0x0000001409027223 */ /* 0x008fc60000010002 */
[----:B------:R0:W-:Y:S04]  /*5fb0*/  STL [R1+0x5d8], R10 ;  /* 0x0005d80a01007387 */ /* 0x0001e80000100800 */
[----:B------:R-:W-:Y:S01]  /*5fc0*/  STL [R1+0x5dc], R14 ;  /* 0x0005dc0e01007387 */ /* 0x000fe20000100800 */
[----:B------:R-:W-:Y:S01]  /*5fd0*/  PRMT R20, RZ, 0x5410, R21 ;  /* 0x00005410ff147816 */ /* 0x000fe20000000015 */
[----:B0-----:R-:W-:Y:S02]  /*5fe0*/  FFMA.FTZ R10, R8, R24, R16 ;  /* 0x00000018080a7223 */ /* 0x001fe40000010010 */
[----:B------:R-:W2:Y:S01]  /*5ff0*/  LDL R8, [R1+0x2c8] ;  /* 0x0002c80001087983 */ /* 0x000ea20000100800 */
[----:B------:R-:W-:-:S03]  /*6000*/  FADD.FTZ R16, -R19, R7 ;  /* 0x0000000713107221 */ /* 0x000fc60000010100 */
[----:B------:R0:W-:Y:S01]  /*6010*/  STL [R1+0x5e4], R5 ;  /* 0x0005e40501007387 */ /* 0x0001e20000100800 */
[----:B------:R-:W-:Y:S01]  /*6020*/  FMUL.FTZ R7, R0, R16 ;  /* 0x0000001000077220 */ /* 0x000fe20000410000 */
[----:B------:R-:W-:Y:S02]  /*6030*/  PRMT R16, RZ, 0x5410, R17 ;  /* 0x00005410ff107816 */ /* 0x000fe40000000011 */
[----:B0-----:R-:W3:Y:S04]  /*6040*/  LDL.LU R5, [R1+0x5f4] ;  /* 0x0005f40001057983 */ /* 0x001ee80000300800 */
[----:B------:R0:W-:Y:S01]  /*6050*/  STL [R1+0x5e0], R2 ;  /* 0x0005e00201007387 */ /* 0x0001e20000100800 */
[----:B------:R-:W-:Y:S02]  /*6060*/  FADD.FTZ R6, R20, R6 ;  /* 0x0000000614067221 */ /* 0x000fe40000010000 */
[----:B------:R-:W-:Y:S01]  /*6070*/  FMUL.FTZ R24, R13, R16 ;  /* 0x000000100d187220 */ /* 0x000fe20000410000 */
[----:B0-----:R-:W4:Y:S04]  /*6080*/  LDL.LU R2, [R1+0x5f0] ;  /* 0x0005f00001027983 */ /* 0x001f280000300800 */
[----:B------:R-:W4:Y:S04]  /*6090*/  LDL.LU R29, [R1+0x54] ;  /* 0x00005400011d7983 */ /* 0x000f280000300800 */
[----:B------:R-:W4:Y:S01]  /*60a0*/  LDL.LU R28, [R1+0x58] ;  /* 0x00005800011c7983 */ /* 0x000f220000300800 */
[----:B------:R-:W-:-:S03]  /*60b0*/  FFMA.FTZ R3, R7, R20, R3 ;  /* 0x0000001407037223 */ /* 0x000fc60000010003 */
[----:B------:R-:W-:Y:S04]  /*60c0*/  STL [R1+0x6ac], R9 ;  /* 0x0006ac0901007387 */ /* 0x000fe80000100800 */
[----:B------:R-:W-:Y:S04]  /*60d0*/  STL [R1+0x1b0], R10 ;  /* 0x0001b00a01007387 */ /* 0x000fe80000100800 */
[----:B------:R-:W-:Y:S04]  /*60e0*/  STL [R1+0x6b0], R10 ;  /* 0x0006b00a01007387 */ /* 0x000fe80000100800 */
[----:B------:R-:W-:Y:S04]  /*60f0*/  STL [R1+0x80], R7 ;  /* 0x0000800701007387 */ /* 0x000fe80000100800 */
[----:B------:R-:W4:Y:S04]  /*6100*/  LDL R14, [R1+0x2bc] ;  /* 0x0002bc00010e7983 */ /* 0x000f280000100800 */
[----:B------:R-:W4:Y:S04]  /*6110*/  LDL.LU R13, [R1+0x5fc] ;  /* 0x0005fc00010d7983 */ /* 0x000f280000300800 */
[----:B------:R0:W-:Y:S04]  /*6120*/  STL [R1+0x5ec], R6 ;  /* 0x0005ec0601007387 */ /* 0x0001e80000100800 */
[----:B------:R-:W4:Y:S04]  /*6130*/  LDL.LU R12, [R1+0x5f8] ;  /* 0x0005f800010c7983 */ /* 0x000f280000300800 */
[----:B------:R1:W-:Y:S04]  /*6140*/  STL [R1+0x5e8], R3 ;  /* 0x0005e80301007387 */ /* 0x0003e80000100800 */
[----:B0-----:R-:W4:Y:S04]  /*6150*/  LDL R6, [R1+0x2cc] ;  /* 0x0002cc0001067983 */ /* 0x001f280000100800 */
[----:B------:R-:W4:Y:S04]  /*6160*/  LDL.LU R11, [R1+0x604] ;  /* 0x00060400010b7983 */ /* 0x000f280000300800 */
[----:B-1----:R-:W4:Y:S04]  /*6170*/  LDL.LU R3, [R1+0x600] ;  /* 0x0006000001037983 */ /* 0x002f280000300800 */
[----:B------:R-:W-:Y:S01]  /*6180*/  STL [R1+0x6b4], R7 ;  /* 0x0006b40701007387 */ /* 0x000fe20000100800 */
[----:B------:R-:W-:Y:S01]  /*6190*/  PRMT R17, RZ, 0x7610, R17 ;  /* 0x00007610ff117816 */ /* 0x000fe20000000011 */
[----:B------:R-:W-:-:S02]  /*61a0*/  FADD.FTZ R25, -R19, R23 ;  /* 0x0000001713197221 */ /* 0x000fc40000010100 */
[----:B--2---:R-:W-:Y:S02]  /*61b0*/  FFMA.FTZ R8, R8, R20, R24 ;  /* 0x0000001408087223 */ /* 0x004fe40000010018 */
[----:B------:R-:W-:Y:S02]  /*61c0*/  FADD.FTZ R20, -R19, R4 ;  /* 0x0000000413147221 */ /* 0x000fe40000010100 */
[----:B---3--:R-:W-:-:S05]  /*61d0*/  FADD.FTZ R5, R16, R5 ;  /* 0x0000000510057221 */ /* 0x008fca0000010000 */
[----:B------:R0:W-:Y:S04]  /*61e0*/  STL [R1+0x5f4], R5 ;  /* 0x0005f40501007387 */ /* 0x0001e80000100800 */
[----:B------:R-:W2:Y:S01]  /*61f0*/  LDL R10, [R1+0x290] ;  /* 0x00029000010a7983 */ /* 0x000ea20000100800 */
[----:B----4-:R-:W-:Y:S01]  /*6200*/  FFMA.FTZ R2, R7, R16, R2 ;  /* 0x0000001007027223 */ /* 0x010fe20000010002 */
[----:B------:R-:W-:Y:S01]  /*6210*/  PRMT R16, RZ, 0x7610, R21 ;  /* 0x00007610ff107816 */ /* 0x000fe20000000015 */
[----:B0-----:R-:W-:-:S03]  /*6220*/  FMUL.FTZ R5, R0, R20 ;  /* 0x0000001400057220 */ /* 0x001fc60000410000 */
[----:B------:R0:W-:Y:S04]  /*6230*/  STL [R1+0x5f0], R2 ;  /* 0x0005f00201007387 */ /* 0x0001e80000100800 */
[----:B------:R-:W3:Y:S04]  /*6240*/  LDL.LU R9, [R1+0x60c] ;  /* 0x00060c0001097983 */ /* 0x000ee80000300800 */
[----:B------:R-:W4:Y:S04]  /*6250*/  LDL.LU R4, [R1+0x608] ;  /* 0x0006080001047983 */ /* 0x000f280000300800 */
[----:B0-----:R-:W3:Y:S04]  /*6260*/  LDL R2, [R1+0x2a0] ;  /* 0x0002a00001027983 */ /* 0x001ee80000100800 */
[----:B------:R-:W-:Y:S04]  /*6270*/  STL [R1+0x15c], R8 ;  /* 0x00015c0801007387 */ /* 0x000fe80000100800 */
[----:B------:R-:W-:Y:S01]  /*6280*/  STL [R1+0x6b8], R8 ;  /* 0x0006b80801007387 */ /* 0x000fe20000100800 */
[----:B------:R-:W-:-:S03]  /*6290*/  FMUL.FTZ R20, R14, R17 ;  /* 0x000000110e147220 */ /* 0x000fc60000410000 */
[----:B------:R-:W3:Y:S01]  /*62a0*/  LDL.LU R7, [R1+0x614] ;  /* 0x0006140001077983 */ /* 0x000ee20000300800 */
[----:B------:R-:W-:-:S03]  /*62b0*/  FADD.FTZ R13, R16, R13 ;  /* 0x0000000d100d7221 */ /* 0x000fc60000010000 */
[----:B------:R-:W-:Y:S01]  /*62c0*/  STL [R1+0x7c], R5 ;  /* 0x00007c0501007387 */ /* 0x000fe20000100800 */
[----:B------:R-:W-:-:S03]  /*62d0*/  FFMA.FTZ R12, R5, R16, R12 ;  /* 0x00000010050c7223 */ /* 0x000fc6000001000c */
[----:B------:R-:W-:Y:S04]  /*62e0*/  STL [R1+0x5fc], R13 ;  /* 0x0005fc0d01007387 */ /* 0x000fe80000100800 */
[----:B------:R-:W-:Y:S01]  /*62f0*/  STL [R1+0x5f8], R12 ;  /* 0x0005f80c01007387 */ /* 0x000fe20000100800 */
[----:B------:R-:W-:Y:S02]  /*6300*/  FFMA.FTZ R6, R6, R16, R20 ;  /* 0x0000001006067223 */ /* 0x000fe40000010014 */
[----:B------:R-:W-:Y:S01]  /*6310*/  FADD.FTZ R11, R17, R11 ;  /* 0x0000000b110b7221 */ /* 0x000fe20000010000 */
[----:B------:R-:W-:Y:S01]  /*6320*/  STL [R1+0x6bc], R5 ;  /* 0x0006bc0501007387 */ /* 0x000fe20000100800 */
[----:B------:R-:W-:-:S03]  /*6330*/  FADD.FTZ R16, -R19, R22 ;  /* 0x0000001613107221 */ /* 0x000fc60000010100 */
[----:B------:R-:W-:Y:S04]  /*6340*/  STL [R1+0x604], R11 ;  /* 0x0006040b01007387 */ /* 0x000fe80000100800 */
[----:B------:R-:W4:Y:S01]  /*6350*/  LDL.LU R22, [R1+0x704] ;  /* 0x0007040001167983 */ /* 0x000f220000300800 */
[----:B------:R-:W-:Y:S02]  /*6360*/  FFMA.FTZ R3, R5, R17, R3 ;  /* 0x0000001105037223 */ /* 0x000fe40000010003 */
[----:B------:R-:W-:-:S03]  /*6370*/  FADD.FTZ R24, -R19, R29 ;  /* 0x0000001d13187221 */ /* 0x000fc60000010100 */
[----:B------:R0:W-:Y:S01]  /*6380*/  STL [R1+0x600], R3 ;  /* 0x0006000301007387 */ /* 0x0001e20000100800 */
[----:B------:R-:W-:-:S03]  /*6390*/  FADD.FTZ R21, -R19, R28 ;  /* 0x0000001c13157221 */ /* 0x000fc60000010100 */
[----:B------:R-:W-:Y:S04]  /*63a0*/  STL [R1+0x158], R6 ;  /* 0x0001580601007387 */ /* 0x000fe80000100800 */
[----:B------:R-:W-:Y:S04]  /*63b0*/  STL [R1+0x6c0], R6 ;  /* 0x0006c00601007387 */ /* 0x000fe80000100800 */
[----:B------:R-:W4:Y:S04]  /*63c0*/  LDL.LU R23, [R1+0x700] ;  /* 0x0007000001177983 */ /* 0x000f280000300800 */
[----:B------:R-:W4:Y:S04]  /*63d0*/  LDL.LU R19, [R1+0x6fc] ;  /* 0x0006fc0001137983 */ /* 0x000f280000300800 */
[----:B0-----:R-:W4:Y:S01]  /*63e0*/  LDL.LU R3, [R1+0x610] ;  /* 0x0006100001037983 */ /* 0x001f220000300800 */
[----:B------:R-:W-:Y:S01]  /*63f0*/  FMUL.FTZ R27, R0, R16 ;  /* 0x00000010001b7220 */ /* 0x000fe20000410000 */
[----:B------:R-:W-:-:S04]  /*6400*/  PRMT R16, RZ, 0x5410, R18 ;  /* 0x00005410ff107816 */ /* 0x000fc80000000012 */
[----:B------:R-:W-:Y:S01]  /*6410*/  STL [R1+0x6c], R27 ;  /* 0x00006c1b01007387 */ /* 0x000fe20000100800 */
[----:B--2---:R-:W-:Y:S02]  /*6420*/  FMUL.FTZ R20, R10, R16 ;  /* 0x000000100a147220 */ /* 0x004fe40000410000 */
[----:B---3--:R-:W-:Y:S01]  /*6430*/  FADD.FTZ R7, R16, R7 ;  /* 0x0000000710077221 */ /* 0x008fe20000010000 */
[----:B----4-:R-:W-:-:S05]  /*6440*/  PRMT R17, RZ, 0x5410, R22 ;  /* 0x00005410ff117816 */ /* 0x010fca0000000016 */
[----:B------:R-:W-:Y:S02]  /*6450*/  FFMA.FTZ R4, R27, R17, R4 ;  /* 0x000000111b047223 */ /* 0x000fe40000010004 */
[----:B------:R-:W-:-:S03]  /*6460*/  FADD.FTZ R9, R17, R9 ;  /* 0x0000000911097221 */ /* 0x000fc60000010000 */
[----:B------:R0:W-:Y:S04]  /*6470*/  STL [R1+0x608], R4 ;  /* 0x0006080401007387 */ /* 0x0001e80000100800 */
[----:B------:R1:W-:Y:S04]  /*6480*/  STL [R1+0x60c], R9 ;  /* 0x00060c0901007387 */ /* 0x0003e80000100800 */
[----:B------:R-:W2:Y:S01]  /*6490*/  LDL R26, [R1+0x294] ;  /* 0x00029400011a7983 */ /* 0x000ea20000100800 */
[----:B0-----:R-:W-:-:S03]  /*64a0*/  FFMA.FTZ R4, R2, R17, R20 ;  /* 0x0000001102047223 */ /* 0x001fc60000010014 */
[----:B------:R-:W3:Y:S04]  /*64b0*/  LDL.LU R2, [R1+0x61c] ;  /* 0x00061c0001027983 */ /* 0x000ee80000300800 */
[----:B------:R-:W4:Y:S04]  /*64c0*/  LDL.LU R20, [R1+0x618] ;  /* 0x0006180001147983 */ /* 0x000f280000300800 */
[----:B------:R-:W4:Y:S04]  /*64d0*/  LDL R15, [R1+0x2a4] ;  /* 0x0002a400010f7983 */ /* 0x000f280000100800 */
[----:B------:R-:W4:Y:S04]  /*64e0*/  LDL.LU R11, [R1+0x62c] ;  /* 0x00062c00010b7983 */ /* 0x000f280000300800 */
[----:B------:R0:W-:Y:S04]  /*64f0*/  STL [R1+0x614], R7 ;  /* 0x0006140701007387 */ /* 0x0001e80000100800 */
[----:B------:R-:W4:Y:S04]  /*6500*/  LDL.LU R10, [R1+0x628] ;  /* 0x00062800010a7983 */ /* 0x000f280000300800 */
[----:B-1----:R-:W4:Y:S04]  /*6510*/  LDL R9, [R1+0x2a8] ;  /* 0x0002a80001097983 */ /* 0x002f280000100800 */
[----:B------:R-:W4:Y:S04]  /*6520*/  LDL.LU R8, [R1+0x634] ;  /* 0x0006340001087983 */ /* 0x000f280000300800 */
[----:B0-----:R-:W4:Y:S04]  /*6530*/  LDL.LU R7, [R1+0x630] ;  /* 0x0006300001077983 */ /* 0x001f280000300800 */
[----:B------:R-:W4:Y:S04]  /*6540*/  LDL.LU R14, [R1+0x624] ;  /* 0x00062400010e7983 */ /* 0x000f280000300800 */
[----:B------:R-:W4:Y:S01]  /*6550*/  LDL.LU R13, [R1+0x620] ;  /* 0x00062000010d7983 */ /* 0x000f220000300800 */
[----:B------:R-:W-:-:S03]  /*6560*/  FFMA.FTZ R3, R27, R16, R3 ;  /* 0x000000101b037223 */ /* 0x000fc60000010003 */
[----:B------:R-:W4:Y:S04]  /*6570*/  LDL R12, [R1+0x298] ;  /* 0x00029800010c7983 */ /* 0x000f280000100800 */
[----:B------:R0:W-:Y:S04]  /*6580*/  STL [R1+0x610], R3 ;  /* 0x0006100301007387 */ /* 0x0001e80000100800 */
[----:B------:R-:W4:Y:S04]  /*6590*/  LDL R6, [R1+0x29c] ;  /* 0x00029c0001067983 */ /* 0x000f280000100800 */
[----:B------:R-:W4:Y:S04]  /*65a0*/  LDL.LU R5, [R1+0x63c] ;  /* 0x00063c0001057983 */ /* 0x000f280000300800 */
[----:B0-----:R-:W4:Y:S01]  /*65b0*/  LDL.LU R3, [R1+0x638] ;  /* 0x0006380001037983 */ /* 0x001f220000300800 */
[----:B------:R-:W-:-:S02]  /*65c0*/  PRMT R16, RZ, 0x7610, R22 ;  /* 0x00007610ff107816 */ /* 0x000fc40000000016 */
[----:B------:R-:W-:Y:S01]  /*65d0*/  PRMT R18, RZ, 0x7610, R18 ;  /* 0x00007610ff127816 */ /* 0x000fe20000000012 */
[C---:B------:R-:W-:Y:S01]  /*65e0*/  FMUL.FTZ R24, R0.reuse, R24 ;  /* 0x0000001800187220 */ /* 0x040fe20000410000 */
[----:B------:R-:W-:Y:S04]  /*65f0*/  STL [R1+0x6c4], R27 ;  /* 0x0006c41b01007387 */ /* 0x000fe80000100800 */
[----:B------:R-:W-:Y:S01]  /*6600*/  STL [R1+0x150], R4 ;  /* 0x0001500401007387 */ /* 0x000fe20000100800 */
[----:B------:R-:W-:-:S03]  /*6610*/  FMUL.FTZ R21, R0, R21 ;  /* 0x0000001500157220 */ /* 0x000fc60000410000 */
[----:B------:R-:W-:Y:S01]  /*6620*/  STL [R1+0x6c8], R4 ;  /* 0x0006c80401007387 */ /* 0x000fe20000100800 */
[----:B--2---:R-:W-:Y:S02]  /*6630*/  FMUL.FTZ R17, R26, R18 ;  /* 0x000000121a117220 */ /* 0x004fe40000410000 */
[----:B---3--:R-:W-:Y:S02]  /*6640*/  FADD.FTZ R2, R16, R2 ;  /* 0x0000000210027221 */ /* 0x008fe40000010000 */
[----:B----4-:R-:W-:-:S03]  /*6650*/  FFMA.FTZ R20, R24, R16, R20 ;  /* 0x0000001018147223 */ /* 0x010fc60000010014 */
[----:B------:R0:W-:Y:S01]  /*6660*/  STL [R1+0x61c], R2 ;  /* 0x00061c0201007387 */ /* 0x0001e20000100800 */
[----:B------:R-:W-:Y:S01]  /*6670*/  FFMA.FTZ R26, R15, R16, R17 ;  /* 0x000000100f1a7223 */ /* 0x000fe20000010011 */
[----:B------:R-:W-:Y:S02]  /*6680*/  PRMT R16, RZ, 0x5410, R19 ;  /* 0x00005410ff107816 */ /* 0x000fe40000000013 */
[----:B0-----:R-:W2:Y:S04]  /*6690*/  LDL R2, [R1+0x2ac] ;  /* 0x0002ac0001027983 */ /* 0x001ea80000100800 */
[----:B------:R-:W-:Y:S04]  /*66a0*/  STL [R1+0x68], R24 ;  /* 0x0000681801007387 */ /* 0x000fe80000100800 */
[----:B------:R-:W-:Y:S04]  /*66b0*/  STL [R1+0x618], R20 ;  /* 0x0006181401007387 */ /* 0x000fe80000100800 */
[----:B------:R-:W-:Y:S01]  /*66c0*/  STL [R1+0x6cc], R24 ;  /* 0x0006cc1801007387 */ /* 0x000fe20000100800 */
[----:B------:R-:W-:-:S02]  /*66d0*/  FADD.FTZ R14, R18, R14 ;  /* 0x0000000e120e7221 */ /* 0x000fc40000010000 */
[----:B------:R-:W-:Y:S01]  /*66e0*/  FFMA.FTZ R13, R24, R18, R13 ;  /* 0x00000012180d7223 */ /* 0x000fe2000001000d */
[----:B------:R-:W-:Y:S02]  /*66f0*/  PRMT R18, RZ, 0x5410, R23 ;  /* 0x00005410ff127816 */ /* 0x000fe40000000017 */
[----:B------:R-:W-:Y:S01]  /*6700*/  STL [R1+0x624], R14 ;  /* 0x0006240e01007387 */ /* 0x000fe20000100800 */
[----:B------:R-:W-:Y:S02]  /*6710*/  FMUL.FTZ R17, R12, R16 ;  /* 0x000000100c117220 */ /* 0x000fe40000410000 */
[----:B------:R-:W-:Y:S01]  /*6720*/  FADD.FTZ R11, R18, R11 ;  /* 0x0000000b120b7221 */ /* 0x000fe20000010000 */
[----:B------:R-:W-:Y:S01]  /*6730*/  STL [R1+0x14c], R26 ;  /* 0x00014c1a01007387 */ /* 0x000fe20000100800 */
[-C--:B------:R-:W-:Y:S02]  /*6740*/  FFMA.FTZ R10, R21, R18.reuse, R10 ;  /* 0x00000012150a7223 */ /* 0x080fe4000001000a */
[----:B------:R-:W-:Y:S01]  /*6750*/  FADD.FTZ R8, R16, R8 ;  /* 0x0000000810087221 */ /* 0x000fe20000010000 */
[----:B------:R-:W-:Y:S01]  /*6760*/  STL [R1+0x620], R13 ;  /* 0x0006200d01007387 */ /* 0x000fe20000100800 */
[----:B------:R-:W-:-:S02]  /*6770*/  FFMA.FTZ R22, R9, R18, R17 ;  /* 0x0000001209167223 */ /* 0x000fc40000010011 */
[----:B------:R-:W-:Y:S01]  /*6780*/  FFMA.FTZ R7, R21, R16, R7 ;  /* 0x0000001015077223 */ /* 0x000fe20000010007 */
[----:B------:R-:W-:Y:S01]  /*6790*/  STL [R1+0x6d0], R26 ;  /* 0x0006d01a01007387 */ /* 0x000fe20000100800 */
[----:B------:R-:W-:-:S03]  /*67a0*/  PRMT R16, RZ, 0x7610, R23 ;  /* 0x00007610ff107816 */ /* 0x000fc60000000017 */
[----:B------:R-:W-:Y:S01]  /*67b0*/  STL [R1+0x54], R21 ;  /* 0x0000541501007387 */ /* 0x000fe20000100800 */
[----:B------:R-:W-:-:S03]  /*67c0*/  FMUL.FTZ R18, R0, R25 ;  /* 0x0000001900127220 */ /* 0x000fc60000410000 */
[----:B------:R-:W-:Y:S04]  /*67d0*/  STL [R1+0x62c], R11 ;  /* 0x00062c0b01007387 */ /* 0x000fe80000100800 */
[----:B------:R-:W-:Y:S01]  /*67e0*/  STL [R1+0x628], R10 ;  /* 0x0006280a01007387 */ /* 0x000fe20000100800 */
[----:B------:R-:W-:-:S03]  /*67f0*/  FADD.FTZ R5, R16, R5 ;  /* 0x0000000510057221 */ /* 0x000fc60000010000 */
[----:B------:R-:W-:Y:S04]  /*6800*/  STL [R1+0x6d4], R21 ;  /* 0x0006d41501007387 */ /* 0x000fe80000100800 */
[----:B------:R-:W-:Y:S04]  /*6810*/  STL [R1+0x634], R8 ;  /* 0x0006340801007387 */ /* 0x000fe80000100800 */
[----:B------:R-:W-:Y:S04]  /*6820*/  STL [R1+0x144], R22 ;  /* 0x0001441601007387 */ /* 0x000fe80000100800 */
[----:B------:R-:W-:Y:S04]  /*6830*/  STL [R1+0x630], R7 ;  /* 0x0006300701007387 */ /* 0x000fe80000100800 */
[----:B------:R-:W-:Y:S01]  /*6840*/  STL [R1+0x6d8], R22 ;  /* 0x0006d81601007387 */ /* 0x000fe20000100800 */
[----:B------:R-:W-:-:S03]  /*6850*/  FFMA.FTZ R3, R18, R16, R3 ;  /* 0x0000001012037223 */ /* 0x000fc60000010003 */
[----:B------:R-:W-:Y:S04]  /*6860*/  STL [R1+0x6dc], R0 ;  /* 0x0006dc0001007387 */ /* 0x000fe80000100800 */
[----:B------:R-:W-:Y:S04]  /*6870*/  STL [R1+0x30], R18 ;  /* 0x0000301201007387 */ /* 0x000fe80000100800 */
[----:B------:R0:W-:Y:S04]  /*6880*/  STL [R1+0x6f8], R18 ;  /* 0x0006f81201007387 */ /* 0x0001e80000100800 */
[----:B------:R1:W-:Y:S04]  /*6890*/  STL [R1+0x63c], R5 ;  /* 0x00063c0501007387 */ /* 0x0003e80000100800 */
[----:B0-----:R-:W3:Y:S01]  /*68a0*/  LDL.LU R18, [R1+0x644] ;  /* 0x0006440001127983 */ /* 0x001ee20000300800 */
[----:B------:R-:W-:-:S05]  /*68b0*/  PRMT R19, RZ, 0x7610, R19 ;  /* 0x00007610ff137816 */ /* 0x000fca0000000013 */
[----:B------:R-:W-:Y:S01]  /*68c0*/  FMUL.FTZ R17, R6, R19 ;  /* 0x0000001306117220 */ /* 0x000fe20000410000 */
[----:B------:R0:W-:Y:S03]  /*68d0*/  STL [R1+0x638], R3 ;  /* 0x0006380301007387 */ /* 0x0001e60000100800 */
[----:B--2---:R-:W-:Y:S02]  /*68e0*/  FFMA.FTZ R20, R2, R16, R17 ;  /* 0x0000001002147223 */ /* 0x004fe40000010011 */
[----:B------:R-:W2:Y:S04]  /*68f0*/  LDL.LU R17, [R1+0x640] ;  /* 0x0006400001117983 */ /* 0x000ea80000300800 */
[----:B------:R-:W4:Y:S04]  /*6900*/  LDL R16, [R1+0x12c] ;  /* 0x00012c0001107983 */ /* 0x000f280000100800 */
[----:B------:R-:W2:Y:S04]  /*6910*/  LDL R0, [R1+0x160] ;  /* 0x0001600001007983 */ /* 0x000ea80000100800 */
        /* <DEDUP_REMOVED lines=9> */
[----:B-1----:R-:W2:Y:S04]  /*69b0*/  LDL R5, [R1+0x16c] ;  /* 0x00016c0001057983 */ /* 0x002ea80000100800 */
        /* <DEDUP_REMOVED lines=8> */
[----:B0-----:R-:W2:Y:S04]  /*6a40*/  LDL R3, [R1+0xb8] ;  /* 0x0000b80001037983 */ /* 0x001ea80000100800 */
[----:B------:R-:W2:Y:S01]  /*6a50*/  LDL R15, [R1+0x18c] ;  /* 0x00018c00010f7983 */ /* 0x000ea20000100800 */
[----:B---3--:R-:W-:-:S03]  /*6a60*/  FADD.FTZ R18, R19, R18 ;  /* 0x0000001213127221 */ /* 0x008fc60000010000 */
[----:B------:R-:W3:Y:S04]  /*6a70*/  LDL R29, [R1+0xb0] ;  /* 0x0000b000011d7983 */ /* 0x000ee80000100800 */
[----:B------:R-:W2:Y:S04]  /*6a80*/  LDL R2, [R1+0x194] ;  /* 0x0001940001027983 */ /* 0x000ea80000100800 */
[----:B------:R-:W2:Y:S04]  /*6a90*/  LDL R28, [R1+0xb4] ;  /* 0x0000b400011c7983 */ /* 0x000ea80000100800 */
[----:B------:R0:W-:Y:S04]  /*6aa0*/  STL [R1+0x644], R18 ;  /* 0x0006441201007387 */ /* 0x0001e80000100800 */
[----:B0-----:R-:W2:Y:S02]  /*6ab0*/  LDL.LU R18, [R1+0x6f8] ;  /* 0x0006f80001127983 */ /* 0x001ea40000300800 */
[----:B--2---:R-:W-:-:S02]  /*6ac0*/  FFMA.FTZ R17, R18, R19, R17 ;  /* 0x0000001312117223 */ /* 0x004fc40000010011 */
[----:B------:R-:W2:Y:S04]  /*6ad0*/  LDL R19, [R1+0x164] ;  /* 0x0001640001137983 */ /* 0x000ea80000100800 */
[----:B------:R-:W-:Y:S04]  /*6ae0*/  STL [R1+0x6e0], R18 ;  /* 0x0006e01201007387 */ /* 0x000fe80000100800 */
[----:B------:R-:W-:Y:S04]  /*6af0*/  STL [R1+0x640], R17 ;  /* 0x0006401101007387 */ /* 0x000fe80000100800 */
[----:B------:R-:W-:Y:S04]  /*6b00*/  STL [R1+0x13c], R20 ;  /* 0x00013c1401007387 */ /* 0x000fe80000100800 */
[----:B------:R0:W-:Y:S04]  /*6b10*/  STL [R1+0x6e4], R20 ;  /* 0x0006e41401007387 */ /* 0x0001e80000100800 */
[----:B0-----:R-:W2:Y:S04]  /*6b20*/  LDL R20, [R1+0x180] ;  /* 0x0001800001147983 */ /* 0x001ea80000100800 */
[----:B--2---:R0:W-:Y:S04]  /*6b30*/  STL [R1+0x6e8], R20 ;  /* 0x0006e81401007387 */ /* 0x0041e80000100800 */
[----:B0-----:R-:W2:Y:S04]  /*6b40*/  LDL R20, [R1+0x48] ;  /* 0x0000480001147983 */ /* 0x001ea80000100800 */
[----:B--2---:R0:W-:Y:S04]  /*6b50*/  STL [R1+0x6f0], R20 ;  /* 0x0006f01401007387 */ /* 0x0041e80000100800 */
[----:B------:R-:W2:Y:S04]  /*6b60*/  LDL R18, [R1+0x34] ;  /* 0x0000340001127983 */ /* 0x000ea80000100800 */
[----:B0-----:R-:W3:Y:S04]  /*6b70*/  LDL R20, [R1+0xa0] ;  /* 0x0000a00001147983 */ /* 0x001ee80000100800 */
[----:B--2---:R0:W-:Y:S04]  /*6b80*/  STL [R1+0x6ec], R18 ;  /* 0x0006ec1201007387 */ /* 0x0041e80000100800 */
[----:B0-----:R-:W2:Y:S01]  /*6b90*/  LDL R18, [R1+0x184] ;  /* 0x0001840001127983 */ /* 0x001ea20000100800 */
[----:B------:R-:W-:-:S02]  /*6ba0*/  FADD.FTZ R17, RZ, R19 ;  /* 0x00000013ff117221 */ /* 0x000fc40000010000 */
[----:B----4-:R-:W-:Y:S02]  /*6bb0*/  FFMA.FTZ R16, R16, R19, RZ ;  /* 0x0000001310107223 */ /* 0x010fe400000100ff */
        /* <DEDUP_REMOVED lines=12> */
[----:B--2---:R0:W-:Y:S01]  /*6c80*/  STL [R1+0x6f4], R18 ;  /* 0x0006f41201007387 */ /* 0x0041e20000100800 */
[----:B------:R-:W-:Y:S02]  /*6c90*/  FADD.FTZ R17, R7, R17 ;  /* 0x0000001107117221 */ /* 0x000fe40000010000 */
[----:B------:R-:W-:Y:S01]  /*6ca0*/  FFMA.FTZ R16, R10, R7, R16 ;  /* 0x000000070a107223 */ /* 0x000fe20000010010 */
[----:B------:R-:W2:Y:S04]  /*6cb0*/  LDL R0, [R1+0x1b4] ;  /* 0x0001b40001007983 */ /* 0x000ea80000100800 */
[----:B------:R-:W4:Y:S04]  /*6cc0*/  LDL R22, [R1+0xa4] ;  /* 0x0000a40001167983 */ /* 0x000f280000100800 */
[----:B0-----:R-:W2:Y:S01]  /*6cd0*/  LDL R18, [R1+0x188] ;  /* 0x0001880001127983 */ /* 0x001ea20000100800 */
[----:B------:R-:W-:-:S02]  /*6ce0*/  FADD.FTZ R17, R9, R17 ;  /* 0x0000001109117221 */ /* 0x000fc40000010000 */
[----:B------:R-:W-:Y:S01]  /*6cf0*/  FFMA.FTZ R16, R12, R9, R16 ;  /* 0x000000090c107223 */ /* 0x000fe20000010010 */
[----:B------:R-:W4:Y:S01]  /*6d00*/  LDL R21, [R1+0x1a8] ;  /* 0x0001a80001157983 */ /* 0x000f220000100800 */
[----:B------:R-:W-:Y:S02]  /*6d10*/  FADD.FTZ R17, R11, R17 ;  /* 0x000000110b117221 */ /* 0x000fe40000010000 */
[----:B------:R-:W-:Y:S01]  /*6d20*/  FFMA.FTZ R16, R14, R11, R16 ;  /* 0x0000000b0e107223 */ /* 0x000fe20000010010 */
[----:B------:R-:W4:Y:S01]  /*6d30*/  LDL R26, [R1+0x94] ;  /* 0x00009400011a7983 */ /* 0x000f220000100800 */
[----:B------:R-:W-:Y:S02]  /*6d40*/  FADD.FTZ R17, R13, R17 ;  /* 0x000000110d117221 */ /* 0x000fe40000010000 */
[----:B------:R-:W-:Y:S01]  /*6d50*/  FFMA.FTZ R16, R3, R13, R16 ;  /* 0x0000000d03107223 */ /* 0x000fe20000010010 */
[----:B------:R-:W4:Y:S01]  /*6d60*/  LDL R24, [R1+0x1a0] ;  /* 0x0001a00001187983 */ /* 0x000f220000100800 */
[----:B------:R-:W-:-:S02]  /*6d70*/  FADD.FTZ R17, R15, R17 ;  /* 0x000000110f117221 */ /* 0x000fc40000010000 */
[----:B---3--:R-:W-:Y:S01]  /*6d80*/  FFMA.FTZ R16, R29, R15, R16 ;  /* 0x0000000f1d107223 */ /* 0x008fe20000010010 */
[----:B------:R-:W3:Y:S01]  /*6d90*/  LDL R4, [R1+0x4c] ;  /* 0x00004c0001047983 */ /* 0x000ee20000100800 */
[----:B------:R-:W-:Y:S02]  /*6da0*/  FADD.FTZ R17, R2, R17 ;  /* 0x0000001102117221 */ /* 0x000fe40000010000 */
[----:B------:R-:W-:Y:S01]  /*6db0*/  FFMA.FTZ R16, R28, R2, R16 ;  /* 0x000000021c107223 */ /* 0x000fe20000010010 */
[----:B------:R-:W3:Y:S04]  /*6dc0*/  LDL R27, [R1+0x19c] ;  /* 0x00019c00011b7983 */ /* 0x000ee80000100800 */
        /* <DEDUP_REMOVED lines=17> */
[----:B------:R-:W3:Y:S01]  /*6ee0*/  LDL R23, [R1+0xc0] ;  /* 0x0000c00001177983 */ /* 0x000ee20000100800 */
[----:B--2---:R-:W-:-:S02]  /*6ef0*/  FADD.FTZ R17, R18, R17 ;  /* 0x0000001112117221 */ /* 0x004fc40000010000 */
[----:B------:R-:W-:Y:S02]  /*6f00*/  FFMA.FTZ R16, R20, R18, R16 ;  /* 0x0000001214107223 */ /* 0x000fe40000010010 */
[----:B------:R-:W2:Y:S04]  /*6f10*/  LDL.LU R18, [R1+0x6f4] ;  /* 0x0006f40001127983 */ /* 0x000ea80000300800 */
[----:B------:R-:W3:Y:S01]  /*6f20*/  LDL.LU R20, [R1+0x6f0] ;  /* 0x0006f00001147983 */ /* 0x000ee20000300800 */
[----:B--2---:R-:W-:Y:S02]  /*6f30*/  FADD.FTZ R17, R18, R17 ;  /* 0x0000001112117221 */ /* 0x004fe40000010000 */
[----:B---3--:R-:W-:Y:S02]  /*6f40*/  FFMA.FTZ R16, R20, R18, R16 ;  /* 0x0000001214107223 */ /* 0x008fe40000010010 */
[----:B------:R-:W2:Y:S04]  /*6f50*/  LDL.LU R18, [R1+0x6ec] ;  /* 0x0006ec0001127983 */ /* 0x000ea80000300800 */
[----:B------:R-:W3:Y:S02]  /*6f60*/  LDL.LU R20, [R1+0x6e8] ;  /* 0x0006e80001147983 */ /* 0x000ee40000300800 */
[----:B---3--:R-:W-:-:S02]  /*6f70*/  FADD.FTZ R17, R20, R17 ;  /* 0x0000001114117221 */ /* 0x008fc40000010000 */
[----:B--2---:R-:W-:Y:S02]  /*6f80*/  FFMA.FTZ R16, R18, R20, R16 ;  /* 0x0000001412107223 */ /* 0x004fe40000010010 */
[----:B------:R-:W-:Y:S01]  /*6f90*/  FADD.FTZ R17, R0, R17 ;  /* 0x0000001100117221 */ /* 0x000fe20000010000 */
[----:B------:R-:W2:Y:S01]  /*6fa0*/  LDL.LU R20, [R1+0x6e4] ;  /* 0x0006e40001147983 */ /* 0x000ea20000300800 */
[----:B----4-:R-:W-:Y:S02]  /*6fb0*/  FFMA.FTZ R16, R22, R0, R16 ;  /* 0x0000000016107223 */ /* 0x010fe40000010010 */
[----:B------:R-:W-:Y:S01]  /*6fc0*/  FADD.FTZ R17, R21, R17 ;  /* 0x0000001115117221 */ /* 0x000fe20000010000 */
[----:B------:R-:W3:Y:S01]  /*6fd0*/  LDL.LU R18, [R1+0x6e0] ;  /* 0x0006e00001127983 */ /* 0x000ee20000300800 */
[----:B------:R-:W-:Y:S02]  /*6fe0*/  FFMA.FTZ R16, R26, R21, R16 ;  /* 0x000000151a107223 */ /* 0x000fe40000010010 */
[----:B------:R-:W-:Y:S01]  /*6ff0*/  FADD.FTZ R17, R24, R17 ;  /* 0x0000001118117221 */ /* 0x000fe20000010000 */
[----:B------:R0:W5:Y:S01]  /*7000*/  LDL.LU R0, [R1+0x6dc] ;  /* 0x0006dc0001007983 */ /* 0x0001620000300800 */
[----:B------:R-:W-:-:S02]  /*7010*/  FFMA.FTZ R16, R4, R24, R16 ;  /* 0x0000001804107223 */ /* 0x000fc40000010010 */
[----:B------:R-:W-:Y:S01]  /*7020*/  FADD.FTZ R17, R27, R17 ;  /* 0x000000111b117221 */ /* 0x000fe20000010000 */
[----:B------:R-:W4:Y:S01]  /*7030*/  LDL.LU R22, [R1+0x6d8] ;  /* 0x0006d80001167983 */ /* 0x000f220000300800 */
[----:B------:R-:W-:Y:S02]  /*7040*/  FFMA.FTZ R16, R6, R27, R16 ;  /* 0x0000001b06107223 */ /* 0x000fe40000010010 */
[----:B------:R-:W-:Y:S01]  /*7050*/  FADD.FTZ R17, R5, R17 ;  /* 0x0000001105117221 */ /* 0x000fe20000010000 */
[----:B------:R-:W2:Y:S01]  /*7060*/  LDL.LU R21, [R1+0x6d4] ;  /* 0x0006d40001157983 */ /* 0x000ea20000300800 */
[----:B------:R-:W-:Y:S02]  /*7070*/  FFMA.FTZ R16, R8, R5, R16 ;  /* 0x0000000508107223 */ /* 0x000fe40000010010 */
[----:B------:R-:W-:Y:S01]  /*7080*/  FADD.FTZ R17, R7, R17 ;  /* 0x0000001107117221 */ /* 0x000fe20000010000 */
[----:B------:R-:W2:Y:S01]  /*7090*/  LDL.LU R26, [R1+0x6d0] ;  /* 0x0006d000011a7983 */ /* 0x000ea20000300800 */
[----:B------:R-:W-:-:S02]  /*70a0*/  FFMA.FTZ R16, R10, R7, R16 ;  /* 0x000000070a107223 */ /* 0x000fc40000010010 */
[----:B------:R-:W-:Y:S01]  /*70b0*/  FADD.FTZ R17, R9, R17 ;  /* 0x0000001109117221 */ /* 0x000fe20000010000 */
[----:B------:R-:W2:Y:S01]  /*70c0*/  LDL.LU R24, [R1+0x6cc] ;  /* 0x0006cc0001187983 */ /* 0x000ea20000300800 */
[----:B------:R-:W-:-:S03]  /*70d0*/  FFMA.FTZ R16, R12, R9, R16 ;  /* 0x000000090c107223 */ /* 0x000fc60000010010 */
[----:B------:R-:W2:Y:S01]  /*70e0*/  LDL.LU R4, [R1+0x6c8] ;  /* 0x0006c80001047983 */ /* 0x000ea20000300800 */
[----:B------:R-:W-:Y:S02]  /*70f0*/  FADD.FTZ R17, R11, R17 ;  /* 0x000000110b117221 */ /* 0x000fe40000010000 */
[----:B------:R-:W-:Y:S01]  /*7100*/  FFMA.FTZ R16, R14, R11, R16 ;  /* 0x0000000b0e107223 */ /* 0x000fe20000010010 */
[----:B------:R-:W2:Y:S04]  /*7110*/  LDL.LU R27, [R1+0x6c4] ;  /* 0x0006c400011b7983 */ /* 0x000ea80000300800 */
[----:B------:R-:W2:Y:S01]  /*7120*/  LDL.LU R6, [R1+0x6c0] ;  /* 0x0006c00001067983 */ /* 0x000ea20000300800 */
[----:B------:R-:W-:-:S03]  /*7130*/  FADD.FTZ R17, R13, R17 ;  /* 0x000000110d117221 */ /* 0x000fc60000010000 */
[----:B------:R-:W2:Y:S01]  /*7140*/  LDL.LU R5, [R1+0x6bc] ;  /* 0x0006bc0001057983 */ /* 0x000ea20000300800 */
[----:B------:R-:W-:-:S03]  /*7150*/  FFMA.FTZ R16, R3, R13, R16 ;  /* 0x0000000d03107223 */ /* 0x000fc60000010010 */
[----:B------:R-:W2:Y:S04]  /*7160*/  LDL.LU R8, [R1+0x6b8] ;  /* 0x0006b80001087983 */ /* 0x000ea80000300800 */
        /* <DEDUP_REMOVED lines=13> */
[----:B------:R-:W2:Y:S04]  /*7240*/  LDL.LU R29, [R1+0x690] ;  /* 0x00069000011d7983 */ /* 0x000ea80000300800 */
[----:B------:R-:W3:Y:S04]  /*7250*/  LDL.LU R2, [R1+0x68c] ;  /* 0x00068c0001027983 */ /* 0x000ee80000300800 */
[----:B------:R-:W3:Y:S01]  /*7260*/  LDL.LU R28, [R1+0x688] ;  /* 0x00068800011c7983 */ /* 0x000ee20000300800 */
[----:B------:R-:W-:-:S02]  /*7270*/  FADD.FTZ R17, R19, R17 ;  /* 0x0000001113117221 */ /* 0x000fc40000010000 */
[----:B------:R-:W-:Y:S02]  /*7280*/  FFMA.FTZ R16, R25, R19, R16 ;  /* 0x0000001319107223 */ /* 0x000fe40000010010 */
[----:B------:R-:W-:-:S04]  /*7290*/  FADD.FTZ R17, R23, R17 ;  /* 0x0000001117117221 */ /* 0x000fc80000010000 */
[----:B--2---:R-:W-:Y:S02]  /*72a0*/  FADD.FTZ R17, R29, R17 ;  /* 0x000000111d117221 */ /* 0x004fe40000010000 */
[----:B---3--:R-:W-:Y:S02]  /*72b0*/  FFMA.FTZ R16, R28, R23, R16 ;  /* 0x000000171c107223 */ /* 0x008fe40000010010 */
[----:B------:R-:W-:Y:S01]  /*72c0*/  FADD.FTZ R17, R3, R17 ;  /* 0x0000001103117221 */ /* 0x000fe20000010000 */
[----:B------:R0:W5:Y:S01]  /*72d0*/  LDL.LU R28, [R1+0x684] ;  /* 0x00068400011c7983 */ /* 0x0001620000300800 */
[----:B------:R-:W-:Y:S02]  /*72e0*/  FFMA.FTZ R16, R2, R29, R16 ;  /* 0x0000001d02107223 */ /* 0x000fe40000010010 */
[----:B------:R-:W-:Y:S01]  /*72f0*/  FADD.FTZ R17, R14, R17 ;  /* 0x000000110e117221 */ /* 0x000fe20000010000 */
[----:B------:R0:W5:Y:S01]  /*7300*/  LDL.LU R29, [R1+0x680] ;  /* 0x00068000011d7983 */ /* 0x0001620000300800 */
[----:B------:R-:W-:-:S02]  /*7310*/  FFMA.FTZ R16, R15, R3, R16 ;  /* 0x000000030f107223 */ /* 0x000fc40000010010 */
[----:B------:R-:W-:Y:S01]  /*7320*/  FADD.FTZ R17, R12, R17 ;  /* 0x000000110c117221 */ /* 0x000fe20000010000 */
[----:B------:R0:W5:Y:S01]  /*7330*/  LDL.LU R2, [R1+0x67c] ;  /* 0x00067c0001027983 */ /* 0x0001620000300800 */
[----:B------:R-:W-:Y:S02]  /*7340*/  FFMA.FTZ R16, R13, R14, R16 ;  /* 0x0000000e0d107223 */ /* 0x000fe40000010010 */
[----:B------:R-:W-:Y:S01]  /*7350*/  FADD.FTZ R17, R17, R10 ;  /* 0x0000000a11117221 */ /* 0x000fe20000010000 */
[----:B------:R0:W5:Y:S01]  /*7360*/  LDL.LU R3, [R1+0x678] ;  /* 0x0006780001037983 */ /* 0x0001620000300800 */
[----:B------:R-:W-:-:S03]  /*7370*/  FFMA.FTZ R16, R11, R12, R16 ;  /* 0x0000000c0b107223 */ /* 0x000fc60000010010 */
[----:B------:R0:W5:Y:S01]  /*7380*/  LDL.LU R15, [R1+0x674] ;  /* 0x00067400010f7983 */ /* 0x0001620000300800 */
[----:B------:R-:W-:Y:S02]  /*7390*/  FFMA.FTZ R16, R9, R10, R16 ;  /* 0x0000000a09107223 */ /* 0x000fe40000010010 */
[----:B------:R-:W-:Y:S01]  /*73a0*/  FADD.FTZ R17, R17, R8 ;  /* 0x0000000811117221 */ /* 0x000fe20000010000 */
        /* <DEDUP_REMOVED lines=8> */
[----:B------:R0:W5:Y:S01]  /*7430*/  LDL.LU R9, [R1+0x65c] ;  /* 0x00065c0001097983 */ /* 0x0001620000300800 */
[----:B------:R-:W-:-:S03]  /*7440*/  FADD.FTZ R17, R17, R4 ;  /* 0x0000000411117221 */ /* 0x000fc60000010000 */
[----:B------:R0:W5:Y:S01]  /*7450*/  LDL.LU R8, [R1+0x658] ;  /* 0x0006580001087983 */ /* 0x0001620000300800 */
[----:B------:R-:W-:-:S03]  /*7460*/  FFMA.FTZ R16, R27, R4, R16 ;  /* 0x000000041b107223 */ /* 0x000fc60000010010 */
[----:B------:R0:W5:Y:S04]  /*7470*/  LDL.LU R7, [R1+0x654] ;  /* 0x0006540001077983 */ /* 0x0001680000300800 */
[----:B------:R0:W5:Y:S04]  /*7480*/  LDL.LU R6, [R1+0x650] ;  /* 0x0006500001067983 */ /* 0x0001680000300800 */
[----:B------:R0:W5:Y:S04]  /*7490*/  LDL.LU R5, [R1+0x64c] ;  /* 0x00064c0001057983 */ /* 0x0001680000300800 */
[----:B------:R0:W5:Y:S01]  /*74a0*/  LDL.LU R4, [R1+0x648] ;  /* 0x0006480001047983 */ /* 0x0001620000300800 */
[----:B------:R-:W-:-:S02]  /*74b0*/  FADD.FTZ R17, R17, R26 ;  /* 0x0000001a11117221 */ /* 0x000fc40000010000 */
[----:B------:R-:W-:Y:S02]  /*74c0*/  FFMA.FTZ R16, R24, R26, R16 ;  /* 0x0000001a18107223 */ /* 0x000fe40000010010 */
[----:B----4-:R-:W-:Y:S02]  /*74d0*/  FADD.FTZ R17, R17, R22 ;  /* 0x0000001611117221 */ /* 0x010fe40000010000 */
[----:B------:R-:W-:Y:S02]  /*74e0*/  FFMA.FTZ R16, R21, R22, R16 ;  /* 0x0000001615107223 */ /* 0x000fe40000010010 */
[----:B------:R-:W-:Y:S02]  /*74f0*/  FADD.FTZ R17, R17, R20 ;  /* 0x0000001411117221 */ /* 0x000fe40000010000 */
[----:B------:R-:W-:Y:S01]  /*7500*/  FFMA.FTZ R16, R18, R20, R16 ;  /* 0x0000001412107223 */ /* 0x000fe20000010010 */
[----:B------:R-:W-:Y:S05]  /*7510*/  BRA.DIV ~URZ, `(.L_x_1184) ;  /* 0x00008c527f007947 */ /* 0x000fea000b800000 */
[----:B0-----:R0:W1:Y:S02]  /*7520*/  SHFL.BFLY PT, R20, R17, 0x1, 0x1f ;  /* 0x0c201f0011147f89 */ /* 0x00106400000e0000 */
.L_x_1188:
        /* <DEDUP_REMOVED lines=18> */
.L_x_1189:
[----:B--2---:R-:W2:Y:S04]  /*7650*/  LDL.LU R22, [R1+0x12c] ;  /* 0x00012c0001167983 */ /* 0x004ea80000300800 */
[----:B------:R-:W3:Y:S04]  /*7660*/  LDL.LU R23, [R1+0x164] ;  /* 0x0001640001177983 */ /* 0x000ee80000300800 */
[----:B------:R-:W4:Y:S04]  /*7670*/  LDL.LU R19, [R1+0x118] ;  /* 0x0001180001137983 */ /* 0x000f280000300800 */
[----:B------:R-:W4:Y:S01]  /*7680*/  LDL.LU R24, [R1+0x160] ;  /* 0x0001600001187983 */ /* 0x000f220000300800 */
[----:B-1----:R-:W-:-:S03]  /*7690*/  FADD.FTZ R16, R20, R16 ;  /* 0x0000001014107221 */ /* 0x002fc60000010000 */
[----:B------:R-:W4:Y:S04]  /*76a0*/  LDL R21, [R1+0x280] ;  /* 0x0002800001157983 */ /* 0x000f280000100800 */
[----:B-----5:R1:W-:Y:S04]  /*76b0*/  STL [R1+0x798], R11 ;  /* 0x0007980b01007387 */ /* 0x0203e80000100800 */
[----:B------:R-:W-:Y:S04]  /*76c0*/  STL [R1+0x794], R12 ;  /* 0x0007940c01007387 */ /* 0x000fe80000100800 */
[----:B------:R-:W-:Y:S01]  /*76d0*/  STL [R1+0x790], R13 ;  /* 0x0007900d01007387 */ /* 0x000fe20000100800 */
[----:B------:R-:W-:-:S03]  /*76e0*/  FMUL.FTZ R16, R16, c[0x0][0x1e0] ;  /* 0x0000780010107a20 */ /* 0x000fc60000410000 */
[----:B------:R0:W-:Y:S02]  /*76f0*/  STL.64 [R1+0x788], R14 ;  /* 0x0007880e01007387 */ /* 0x0001e40000100a00 */
[----:B0-----:R-:W-:Y:S01]  /*7700*/  FADD.FTZ R18, R18, R17 ;  /* 0x0000001112127221 */ /* 0x001fe20000010000 */
[----:B------:R-:W-:-:S03]  /*7710*/  FSEL R16, R16, RZ, !P2 ;  /* 0x000000ff10107208 */ /* 0x000fc60005000000 */
[----:B-1----:R-:W-:Y:S01]  /*7720*/  FMUL.FTZ R11, R18, c[0x0][0x1e0] ;  /* 0x00007800120b7a20 */ /* 0x002fe20000410000 */
[----:B------:R-:W4:Y:S04]  /*7730*/  LDL.64 R14, [R1+0x108] ;  /* 0x00010800010e7983 */ /* 0x000f280000100a00 */
[----:B------:R-:W-:Y:S04]  /*7740*/  STL [R1+0x774], R28 ;  /* 0x0007741c01007387 */ /* 0x000fe80000100800 */
[----:B------:R-:W-:Y:S04]  /*7750*/  STL [R1+0x770], R29 ;  /* 0x0007701d01007387 */ /* 0x000fe80000100800 */
[----:B------:R-:W-:Y:S01]  /*7760*/  STL [R1+0x2c], R11 ;  /* 0x00002c0b01007387 */ /* 0x000fe20000100800 */
[----:B--2---:R-:W-:-:S03]  /*7770*/  FFMA.FTZ R17, R22, R11, R16 ;  /* 0x0000000b16117223 */ /* 0x004fc60000010010 */
[----:B------:R-:W2:Y:S01]  /*7780*/  LDL R22, [R1+0x284] ;  /* 0x0002840001167983 */ /* 0x000ea20000100800 */
[----:B------:R-:W-:Y:S01]  /*7790*/  ISETP.NE.U32.AND P2, PT, RZ, c[0x0][0x218], PT ;  /* 0x00008600ff007a0c */ /* 0x000fe20003f45070 */
[----:B---3--:R-:W-:Y:S02]  /*77a0*/  FADD.FTZ R17, R23, -R17 ;  /* 0x8000001117117221 */ /* 0x008fe40000010000 */
[----:B------:R-:W3:Y:S01]  /*77b0*/  LDL.LU R23, [R1+0x128] ;  /* 0x0001280001177983 */ /* 0x000ee20000300800 */
[----:B------:R-:W-:Y:S01]  /*77c0*/  ISETP.NE.AND.EX P2, PT, RZ, c[0x0][0x21c], PT, P2 ;  /* 0x00008700ff007a0c */ /* 0x000fe20003f45320 */
[----:B----4-:R-:W-:Y:S02]  /*77d0*/  FFMA.FTZ R18, R19, R11, R16 ;  /* 0x0000000b13127223 */ /* 0x010fe40000010010 */
[----:B------:R-:W4:Y:S01]  /*77e0*/  LDL.LU R19, [R1+0x17c] ;  /* 0x00017c0001137983 */ /* 0x000f220000300800 */
[----:B------:R-:W-:Y:S01]  /*77f0*/  FMUL.FTZ R20, R0, R17 ;  /* 0x0000001100147220 */ /* 0x000fe20000410000 */
[----:B------:R-:W-:Y:S01]  /*7800*/  MOV R17, R2 ;  /* 0x0000000200117202 */ /* 0x000fe20000000f00 */
[----:B------:R-:W-:Y:S01]  /*7810*/  FADD.FTZ R18, R24, -R18 ;  /* 0x8000001218127221 */ /* 0x000fe20000010000 */
[----:B------:R-:W3:Y:S02]  /*7820*/  LDL R12, [R1+0x288] ;  /* 0x00028800010c7983 */ /* 0x000ee40000100800 */
[----:B------:R-:W-:-:S04]  /*7830*/  LOP3.LUT P6, RZ, R17, 0xff, RZ, 0xc0, !PT ;  /* 0x000000ff11ff7812 */ /* 0x000fc800078cc0ff */
[----:B------:R-:W-:-:S04]  /*7840*/  @P2 FADD.FTZ R20, R21, R20 ;  /* 0x0000001415142221 */ /* 0x000fc80000010000 */
[----:B------:R-:W-:Y:S02]  /*7850*/  FMUL.FTZ R24, R20, c[0x0][0x1e8] ;  /* 0x00007a0014187a20 */ /* 0x000fe40000410000 */
[----:B------:R-:W-:Y:S01]  /*7860*/  FMUL.FTZ R21, R0, R18 ;  /* 0x0000001200157220 */ /* 0x000fe20000410000 */
[----:B------:R-:W-:-:S04]  /*7870*/  @P0 MOV R17, R14 ;  /* 0x0000000e00110202 */ /* 0x000fc80000000f00 */
[----:B------:R-:W-:-:S04]  /*7880*/  @P0 LOP3.LUT P1, RZ, R17, 0xff, RZ, 0xc0, !PT ;  /* 0x000000ff11ff0812 */ /* 0x000fc8000782c0ff */
[----:B------:R-:W-:-:S04]  /*7890*/  @P0 FSEL R17, R24, RZ, P1 ;  /* 0x000000ff18110208 */ /* 0x000fc80000800000 */
[----:B------:R-:W-:-:S04]  /*78a0*/  @P0 F2FP.BF16.PACK_AB R17, RZ, R17 ;  /* 0x00000011ff11023e */ /* 0x000fc800000010ff */
[----:B------:R-:W-:Y:S01]  /*78b0*/  @P0 PRMT R4, R17, 0x7610, R4 ;  /* 0x0000761011040816 */ /* 0x000fe20000000004 */
[----:B--2---:R-:W-:-:S04]  /*78c0*/  @P2 FADD.FTZ R21, R22, R21 ;  /* 0x0000001516152221 */ /* 0x004fc80000010000 */
[----:B------:R-:W-:-:S05]  /*78d0*/  FMUL.FTZ R17, R21, c[0x0][0x1e8] ;  /* 0x00007a0015117a20 */ /* 0x000fca0000410000 */
[----:B------:R0:W-:Y:S04]  /*78e0*/  STL [R1+0x20], R17 ;  /* 0x0000201101007387 */ /* 0x0001e80000100800 */
[----:B------:R-:W2:Y:S04]  /*78f0*/  LDL.LU R22, [R1+0x120] ;  /* 0x0001200001167983 */ /* 0x000ea80000300800 */
[----:B------:R-:W2:Y:S04]  /*7900*/  LDL.LU R18, [R1+0x174] ;  /* 0x0001740001127983 */ /* 0x000ea80000300800 */
[----:B------:R-:W2:Y:S01]  /*7910*/  LDL R25, [R1+0x28c] ;  /* 0x00028c0001197983 */ /* 0x000ea20000100800 */
[----:B------:R-:W-:-:S04]  /*7920*/  @P0 LOP3.LUT P1, RZ, R14, 0xff00, RZ, 0xc0, !PT ;  /* 0x0000ff000eff0812 */ /* 0x000fc8000782c0ff */
[----:B0-----:R-:W-:-:S04]  /*7930*/  @P0 FSEL R17, R17, RZ, P1 ;  /* 0x000000ff11110208 */ /* 0x001fc80000800000 */
[----:B------:R-:W-:-:S04]  /*7940*/  @P0 F2FP.BF16.PACK_AB R17, RZ, R17 ;  /* 0x00000011ff11023e */ /* 0x000fc800000010ff */
[----:B------:R-:W-:Y:S01]  /*7950*/  @P0 PRMT R4, R4, 0x5410, R17 ;  /* 0x0000541004040816 */ /* 0x000fe20000000011 */
[----:B---3--:R-:W-:-:S04]  /*7960*/  FFMA.FTZ R17, R23, R11, R16 ;  /* 0x0000000b17117223 */ /* 0x008fc80000010010 */
[----:B----4-:R-:W-:-:S04]  /*7970*/  FADD.FTZ R17, R19, -R17 ;  /* 0x8000001113117221 */ /* 0x010fc80000010000 */
[----:B------:R-:W-:Y:S01]  /*7980*/  FMUL.FTZ R19, R0, R17 ;  /* 0x0000001100137220 */ /* 0x000fe20000410000 */
[----:B------:R0:W-:Y:S03]  /*7990*/  STL [R1+0x778], R4 ;  /* 0x0007780401007387 */ /* 0x0001e60000100800 */
[----:B------:R-:W-:Y:S01]  /*79a0*/  @P2 FADD.FTZ R19, R12, R19 ;  /* 0x000000130c132221 */ /* 0x000fe20000010000 */
[----:B------:R-:W-:-:S03]  /*79b0*/  @P0 LOP3.LUT P1, RZ, R14, 0xff0000, RZ, 0xc0, !PT ;  /* 0x00ff00000eff0812 */ /* 0x000fc6000782c0ff */
[----:B0-----:R-:W-:-:S05]  /*79c0*/  FMUL.FTZ R4, R19, c[0x0][0x1e8] ;  /* 0x00007a0013047a20 */ /* 0x001fca0000410000 */
[----:B------:R0:W-:Y:S01]  /*79d0*/  STL [R1+0x18], R4 ;  /* 0x0000180401007387 */ /* 0x0001e20000100800 */
[----:B------:R-:W-:-:S03]  /*79e0*/  @P0 FSEL R17, R4, RZ, P1 ;  /* 0x000000ff04110208 */ /* 0x000fc60000800000 */
[----:B------:R-:W3:Y:S01]  /*79f0*/  LDL R23, [R1+0x124] ;  /* 0x0001240001177983 */ /* 0x000ee20000100800 */
[----:B------:R-:W-:-:S03]  /*7a00*/  @P0 F2FP.BF16.PACK_AB R17, RZ, R17 ;  /* 0x00000011ff11023e */ /* 0x000fc600000010ff */
[----:B------:R-:W4:Y:S01]  /*7a10*/  LDL.LU R12, [R1+0x178] ;  /* 0x00017800010c7983 */ /* 0x000f220000300800 */
[----:B------:R-:W-:-:S03]  /*7a20*/  @P0 PRMT R5, R17, 0x7610, R5 ;  /* 0x0000761011050816 */ /* 0x000fc60000000005 */
[----:B------:R-:W4:Y:S01]  /*7a30*/  LDL R28, [R1+0x11c] ;  /* 0x00011c00011c7983 */ /* 0x000f220000100800 */
[----:B--2---:R-:W-:-:S03]  /*7a40*/  FFMA.FTZ R17, R22, R11, R16 ;  /* 0x0000000b16117223 */ /* 0x004fc60000010010 */
[----:B------:R-:W2:Y:S01]  /*7a50*/  LDL R22, [R1+0x270] ;  /* 0x0002700001167983 */ /* 0x000ea20000100800 */
[----:B------:R-:W-:-:S04]  /*7a60*/  FADD.FTZ R17, R18, -R17 ;  /* 0x8000001112117221 */ /* 0x000fc80000010000 */
[----:B------:R-:W-:-:S04]  /*7a70*/  FMUL.FTZ R18, R0, R17 ;  /* 0x0000001100127220 */ /* 0x000fc80000410000 */
[----:B------:R-:W-:Y:S02]  /*7a80*/  @P2 FADD.FTZ R18, R25, R18 ;  /* 0x0000001219122221 */ /* 0x000fe40000010000 */
[----:B------:R-:W2:Y:S04]  /*7a90*/  LDL.LU R25, [R1+0x170] ;  /* 0x0001700001197983 */ /* 0x000ea80000300800 */
[----:B------:R-:W2:Y:S01]  /*7aa0*/  LDL R26, [R1+0x274] ;  /* 0x00027400011a7983 */ /* 0x000ea20000100800 */
[----:B0-----:R-:W-:Y:S01]  /*7ab0*/  FMUL.FTZ R4, R18, c[0x0][0x1e8] ;  /* 0x00007a0012047a20 */ /* 0x001fe20000410000 */
[----:B------:R-:W-:-:S04]  /*7ac0*/  @P0 LOP3.LUT P1, RZ, R14, 0xff000000, RZ, 0xc0, !PT ;  /* 0xff0000000eff0812 */ /* 0x000fc8000782c0ff */
[----:B------:R-:W-:-:S04]  /*7ad0*/  @P0 FSEL R17, R4, RZ, P1 ;  /* 0x000000ff04110208 */ /* 0x000fc80000800000 */
[----:B------:R-:W-:-:S04]  /*7ae0*/  @P0 F2FP.BF16.PACK_AB R17, RZ, R17 ;  /* 0x00000011ff11023e */ /* 0x000fc800000010ff */
[----:B------:R-:W-:Y:S01]  /*7af0*/  @P0 PRMT R5, R5, 0x5410, R17 ;  /* 0x0000541005050816 */ /* 0x000fe20000000011 */
[----:B---3--:R-:W-:-:S04]  /*7b00*/  FFMA.FTZ R17, R23, R11, R16 ;  /* 0x0000000b17117223 */ /* 0x008fc80000010010 */
[----:B----4-:R-:W-:-:S04]  /*7b10*/  FADD.FTZ R17, R12, -R17 ;  /* 0x800000110c117221 */ /* 0x010fc80000010000 */
[----:B------:R-:W-:Y:S01]  /*7b20*/  FMUL.FTZ R17, R0, R17 ;  /* 0x0000001100117220 */ /* 0x000fe20000410000 */
[----:B------:R-:W-:Y:S01]  /*7b30*/  @P0 LOP3.LUT P1, RZ, R15, 0xff, RZ, 0xc0, !PT ;  /* 0x000000ff0fff0812 */ /* 0x000fe2000782c0ff */
[----:B------:R0:W-:Y:S04]  /*7b40*/  STL [R1+0x77c], R5 ;  /* 0x00077c0501007387 */ /* 0x0001e80000100800 */
[----:B------:R-:W3:Y:S04]  /*7b50*/  LDL.LU R27, [R1+0x16c] ;  /* 0x00016c00011b7983 */ /* 0x000ee80000300800 */
[----:B------:R-:W4:Y:S01]  /*7b60*/  LDL R12, [R1+0x278] ;  /* 0x00027800010c7983 */ /* 0x000f220000100800 */
[----:B--2---:R-:W-:-:S04]  /*7b70*/  @P2 FADD.FTZ R17, R22, R17 ;  /* 0x0000001116112221 */ /* 0x004fc80000010000 */
[----:B------:R-:W-:-:S05]  /*7b80*/  FMUL.FTZ R23, R17, c[0x0][0x1e8] ;  /* 0x00007a0011177a20 */ /* 0x000fca0000410000 */
[----:B------:R-:W-:-:S04]  /*7b90*/  @P0 FSEL R22, R23, RZ, P1 ;  /* 0x000000ff17160208 */ /* 0x000fc80000800000 */
[----:B------:R-:W-:-:S04]  /*7ba0*/  @P0 F2FP.BF16.PACK_AB R22, RZ, R22 ;  /* 0x00000016ff16023e */ /* 0x000fc800000010ff */
[----:B------:R-:W-:Y:S01]  /*7bb0*/  @P0 PRMT R6, R22, 0x7610, R6 ;  /* 0x0000761016060816 */ /* 0x000fe20000000006 */
[----:B------:R-:W-:Y:S01]  /*7bc0*/  FFMA.FTZ R22, R28, R11, R16 ;  /* 0x0000000b1c167223 */ /* 0x000fe20000010010 */
[----:B------:R-:W-:Y:S01]  /*7bd0*/  @P0 LOP3.LUT P1, RZ, R15, 0xff00, RZ, 0xc0, !PT ;  /* 0x0000ff000fff0812 */ /* 0x000fe2000782c0ff */
[----:B------:R-:W2:Y:S02]  /*7be0*/  LDL R28, [R1+0x110] ;  /* 0x00011000011c7983 */ /* 0x000ea40000100800 */
[----:B------:R-:W-:Y:S02]  /*7bf0*/  FADD.FTZ R22, R25, -R22 ;  /* 0x8000001619167221 */ /* 0x000fe40000010000 */
[----:B0-----:R-:W2:Y:S02]  /*7c00*/  LDL.LU R5, [R1+0x168] ;  /* 0x0001680001057983 */ /* 0x001ea40000300800 */
[----:B------:R-:W-:-:S04]  /*7c10*/  FMUL.FTZ R25, R0, R22 ;  /* 0x0000001600197220 */ /* 0x000fc80000410000 */
[----:B------:R-:W-:-:S04]  /*7c20*/  @P2 FADD.FTZ R25, R26, R25 ;  /* 0x000000191a192221 */ /* 0x000fc80000010000 */
[----:B------:R-:W-:-:S05]  /*7c30*/  FMUL.FTZ R22, R25, c[0x0][0x1e8] ;  /* 0x00007a0019167a20 */ /* 0x000fca0000410000 */
[----:B------:R-:W-:-:S04]  /*7c40*/  @P0 FSEL R26, R22, RZ, P1 ;  /* 0x000000ff161a0208 */ /* 0x000fc80000800000 */
[----:B------:R-:W-:-:S04]  /*7c50*/  @P0 F2FP.BF16.PACK_AB R26, RZ, R26 ;  /* 0x0000001aff1a023e */ /* 0x000fc800000010ff */
[----:B------:R-:W-:Y:S02]  /*7c60*/  @P0 PRMT R6, R6, 0x5410, R26 ;  /* 0x0000541006060816 */ /* 0x000fe4000000001a */
[----:B------:R-:W2:Y:S04]  /*7c70*/  LDL R26, [R1+0x114] ;  /* 0x00011400011a7983 */ /* 0x000ea80000100800 */
[----:B------:R0:W-:Y:S02]  /*7c80*/  STL [R1+0x780], R6 ;  /* 0x0007800601007387 */ /* 0x0001e40000100800 */
[----:B0-----:R-:W-:Y:S02]  /*7c90*/  MOV R6, R11 ;  /* 0x0000000b00067202 */ /* 0x001fe40000000f00 */
[----:B------:R-:W-:Y:S01]  /*7ca0*/  @P0 LOP3.LUT P1, RZ, R15, 0xff0000, RZ, 0xc0, !PT ;  /* 0x00ff00000fff0812 */ /* 0x000fe2000782c0ff */
[----:B------:R-:W4:Y:S02]  /*7cb0*/  LDL.LU R11, [R1+0x798] ;  /* 0x00079800010b7983 */ /* 0x000f240000300800 */
[----:B--2---:R-:W-:-:S04]  /*7cc0*/  FFMA.FTZ R26, R26, R6, R16 ;  /* 0x000000061a1a7223 */ /* 0x004fc80000010010 */
[----:B---3--:R-:W-:-:S04]  /*7cd0*/  FADD.FTZ R26, R27, -R26 ;  /* 0x8000001a1b1a7221 */ /* 0x008fc80000010000 */
[----:B------:R-:W-:-:S04]  /*7ce0*/  FMUL.FTZ R26, R0, R26 ;  /* 0x0000001a001a7220 */ /* 0x000fc80000410000 */
[----:B----4-:R-:W-:-:S04]  /*7cf0*/  @P2 FADD.FTZ R26, R12, R26 ;  /* 0x0000001a0c1a2221 */ /* 0x010fc80000010000 */
[----:B------:R-:W-:-:S05]  /*7d00*/  FMUL.FTZ R27, R26, c[0x0][0x1e8] ;  /* 0x00007a001a1b7a20 */ /* 0x000fca0000410000 */
[----:B------:R-:W-:-:S04]  /*7d10*/  @P0 FSEL R12, R27, RZ, P1 ;  /* 0x000000ff1b0c0208 */ /* 0x000fc80000800000 */
[----:B------:R-:W-:Y:S02]  /*7d20*/  @P0 F2FP.BF16.PACK_AB R13, RZ, R12 ;  /* 0x0000000cff0d023e */ /* 0x000fe400000010ff */
[----:B------:R-:W2:Y:S02]  /*7d30*/  LDL.LU R12, [R1+0x794] ;  /* 0x00079400010c7983 */ /* 0x000ea40000300800 */
[----:B------:R-:W-:Y:S01]  /*7d40*/  PRMT R29, R13, 0x7610, R29 ;  /* 0x000076100d1d7816 */ /* 0x000fe2000000001d */
[----:B------:R-:W-:Y:S01]  /*7d50*/  FFMA.FTZ R28, R28, R6, R16 ;  /* 0x000000061c1c7223 */ /* 0x000fe20000010010 */
[----:B------:R-:W3:Y:S04]  /*7d60*/  LDL.LU R13, [R1+0x790] ;  /* 0x00079000010d7983 */ /* 0x000ee80000300800 */
[----:B------:R0:W-:Y:S04]  /*7d70*/  STL [R1+0x784], R16 ;  /* 0x0007841001007387 */ /* 0x0001e80000100800 */
[----:B0-----:R-:W4:Y:S01]  /*7d80*/  LDL R16, [R1+0x27c] ;  /* 0x00027c0001107983 */ /* 0x001f220000100800 */
[----:B------:R-:W-:-:S03]  /*7d90*/  @P0 PRMT R7, R29, 0x7610, R7 ;  /* 0x000076101d070816 */ /* 0x000fc60000000007 */
[----:B------:R-:W2:Y:S01]  /*7da0*/  LDL.LU R29, [R1+0xd0] ;  /* 0x0000d000011d7983 */ /* 0x000ea20000300800 */
[----:B------:R-:W-:Y:S01]  /*7db0*/  FADD.FTZ R5, R5, -R28 ;  /* 0x8000001c05057221 */ /* 0x000fe20000010000 */
[----:B------:R-:W-:Y:S02]  /*7dc0*/  FSEL R28, R24, RZ, P6 ;  /* 0x000000ff181c7208 */ /* 0x000fe40003000000 */
[----:B------:R-:W-:Y:S02]  /*7dd0*/  LOP3.LUT P1, RZ, R3, 0xff, RZ, 0xc0, !PT ;  /* 0x000000ff03ff7812 */ /* 0x000fe4000782c0ff */
[----:B------:R-:W-:Y:S02]  /*7de0*/  MOV R24, R5 ;  /* 0x0000000500187202 */ /* 0x000fe40000000f00 */
[----:B------:R-:W-:Y:S02]  /*7df0*/  FSEL R5, R23, RZ, P1 ;  /* 0x000000ff17057208 */ /* 0x000fe40000800000 */
[----:B------:R-:W-:Y:S01]  /*7e00*/  LOP3.LUT P1, RZ, R3, 0xff0000, RZ, 0xc0, !PT ;  /* 0x00ff000003ff7812 */ /* 0x000fe2000782c0ff */
[----:B------:R-:W-:Y:S01]  /*7e10*/  FMUL.FTZ R24, R0, R24 ;  /* 0x0000001800187220 */ /* 0x000fe20000410000 */
[----:B------:R-:W-:-:S02]  /*7e20*/  LOP3.LUT P5, RZ, R2, 0xff00, RZ, 0xc0, !PT ;  /* 0x0000ff0002ff7812 */ /* 0x000fc400078ac0ff */
[C---:B------:R-:W-:Y:S02]  /*7e30*/  LOP3.LUT P4, RZ, R2.reuse, 0xff0000, RZ, 0xc0, !PT ;  /* 0x00ff000002ff7812 */ /* 0x040fe4000788c0ff */
[C---:B------:R-:W-:Y:S02]  /*7e40*/  LOP3.LUT P3, RZ, R3.reuse, 0xff00, RZ, 0xc0, !PT ;  /* 0x0000ff0003ff7812 */ /* 0x040fe4000786c0ff */
[----:B------:R-:W-:Y:S02]  /*7e50*/  LOP3.LUT P6, RZ, R2, 0xff000000, RZ, 0xc0, !PT ;  /* 0xff00000002ff7812 */ /* 0x000fe400078cc0ff */
[----:B------:R-:W-:Y:S02]  /*7e60*/  MOV R23, R6 ;  /* 0x0000000600177202 */ /* 0x000fe40000000f00 */
[----:B------:R-:W-:Y:S02]  /*7e70*/  FSEL R6, R22, RZ, P3 ;  /* 0x000000ff16067208 */ /* 0x000fe40001800000 */
[----:B------:R-:W-:Y:S01]  /*7e80*/  LOP3.LUT P3, RZ, R3, 0xff000000, RZ, 0xc0, !PT ;  /* 0xff00000003ff7812 */ /* 0x000fe2000786c0ff */
[----:B----4-:R-:W-:Y:S01]  /*7e90*/  @P2 FADD.FTZ R24, R16, R24 ;  /* 0x0000001810182221 */ /* 0x010fe20000010000 */
[----:B------:R-:W-:-:S02]  /*7ea0*/  FSEL R16, R27, RZ, P1 ;  /* 0x000000ff1b107208 */ /* 0x000fc40000800000 */
[----:B------:R-:W-:Y:S02]  /*7eb0*/  @P0 LOP3.LUT P1, RZ, R15, 0xff000000, RZ, 0xc0, !PT ;  /* 0xff0000000fff0812 */ /* 0x000fe4000782c0ff */
[----:B------:R-:W4:Y:S01]  /*7ec0*/  LDL.LU.64 R14, [R1+0x788] ;  /* 0x00078800010e7983 */ /* 0x000f220000300a00 */
[----:B------:R-:W-:-:S05]  /*7ed0*/  FMUL.FTZ R2, R24, c[0x0][0x1e8] ;  /* 0x00007a0018027a20 */ /* 0x000fca0000410000 */
[----:B------:R-:W-:Y:S02]  /*7ee0*/  @P0 FSEL R3, R2, RZ, P1 ;  /* 0x000000ff02030208 */ /* 0x000fe40000800000 */
[----:B------:R-:W-:-:S04]  /*7ef0*/  ISETP.NE.U32.AND P1, PT, RZ, c[0x0][0x258], PT ;  /* 0x00009600ff007a0c */ /* 0x000fc80003f25070 */
[----:B------:R-:W-:Y:S02]  /*7f00*/  ISETP.NE.AND.EX P1, PT, RZ, c[0x0][0x25c], PT, P1 ;  /* 0x00009700ff007a0c */ /* 0x000fe40003f25310 */
[----:B------:R-:W-:Y:S02]  /*7f10*/  @P0 F2FP.BF16.PACK_AB R3, RZ, R3 ;  /* 0x00000003ff03023e */ /* 0x000fe400000010ff */
[----:B------:R-:W-:Y:S02]  /*7f20*/  FSEL R27, R2, RZ, P3 ;  /* 0x000000ff021b7208 */ /* 0x000fe40001800000 */
[----:B------:R-:W-:-:S07]  /*7f30*/  @P0 PRMT R7, R7, 0x5410, R3 ;  /* 0x0000541007070816 */ /* 0x000fce0000000003 */
[----:B--2---:R-:W-:-:S04]  /*7f40*/  @P1 LEA R2, P3, R29, c[0x0][0x258], 0x5 ;  /* 0x000096001d021a11 */ /* 0x004fc800078628ff */
[----:B------:R-:W-:Y:S02]  /*7f50*/  @P1 LEA.HI.X R3, R29, c[0x0][0x25c], RZ, 0x5, P3 ;  /* 0x000097001d031a11 */ /* 0x000fe400018f2cff */
[----:B------:R-:W-:-:S04]  /*7f60*/  ISETP.NE.U32.AND P3, PT, RZ, c[0x0][0x258], PT ;  /* 0x00009600ff007a0c */ /* 0x000fc80003f65070 */
[----:B------:R-:W-:-:S04]  /*7f70*/  ISETP.NE.AND.EX P3, PT, RZ, c[0x0][0x25c], PT, P3 ;  /* 0x00009700ff007a0c */ /* 0x000fc80003f65330 */
[----:B------:R-:W-:Y:S02]  /*7f80*/  SEL R22, R19, R10, P3 ;  /* 0x0000000a13167207 */ /* 0x000fe40001800000 */
[----:B------:R-:W-:Y:S02]  /*7f90*/  MOV R19, R23 ;  /* 0x0000001700137202 */ /* 0x000fe40000000f00 */
[----:B------:R-:W-:Y:S02]  /*7fa0*/  SEL R20, R20, R8, P3 ;  /* 0x0000000814147207 */ /* 0x000fe40001800000 */
[----:B------:R-:W-:Y:S02]  /*7fb0*/  SEL R21, R21, R9, P3 ;  /* 0x0000000915157207 */ /* 0x000fe40001800000 */
[----:B------:R-:W-:Y:S02]  /*7fc0*/  SEL R23, R18, R11, P3 ;  /* 0x0000000b12177207 */ /* 0x000fe40001800000 */
[----:B------:R-:W2:Y:S04]  /*7fd0*/  LDL.LU R18, [R1+0x20] ;  /* 0x0000200001127983 */ /* 0x000ea80000300800 */
[----:B------:R0:W-:Y:S02]  /*7fe0*/  @P1 STG.E.128 [R2.64], R20 ;  /* 0x0000001402001986 */ /* 0x0001e4000c101d04 */
[----:B0-----:R-:W-:-:S02]  /*7ff0*/  SEL R20, R17, R12, P3 ;  /* 0x0000000c11147207 */ /* 0x001fc40001800000 */
[----:B------:R-:W2:Y:S01]  /*8000*/  LDL.LU R17, [R1+0x18] ;  /* 0x0000180001117983 */ /* 0x000ea20000300800 */
[----:B---3--:R-:W-:Y:S02]  /*8010*/  SEL R21, R25, R13, P3 ;  /* 0x0000000d19157207 */ /* 0x008fe40001800000 */
[----:B------:R-:W-:Y:S02]  /*8020*/  F2FP.BF16.PACK_AB R27, R27, R16 ;  /* 0x000000101b1b723e */ /* 0x000fe400000010ff */
[----:B------:R-:W3:Y:S01]  /*8030*/  LDL.LU R16, [R1+0x784] ;  /* 0x0007840001107983 */ /* 0x000ee20000300800 */
[----:B----4-:R-:W-:Y:S02]  /*8040*/  SEL R22, R26, R14, P3 ;  /* 0x0000000e1a167207 */ /* 0x010fe40001800000 */
[----:B------:R-:W-:Y:S02]  /*8050*/  SEL R23, R24, R15, P3 ;  /* 0x0000000f18177207 */ /* 0x000fe40001800000 */
[----:B------:R-:W-:-:S02]  /*8060*/  F2FP.BF16.PACK_AB R26, R6, R5 ;  /* 0x00000005061a723e */ /* 0x000fc400000010ff */
[----:B------:R-:W4:Y:S04]  /*8070*/  LDL.LU R6, [R1+0x780] ;  /* 0x0007800001067983 */ /* 0x000f280000300800 */
[----:B------:R0:W-:Y:S04]  /*8080*/  @P1 STG.E.128 [R2.64+0x10], R20 ;  /* 0x0000101402001986 */ /* 0x0001e8000c101d04 */
[----:B------:R-:W4:Y:S01]  /*8090*/  LDL.LU R5, [R1+0x77c] ;  /* 0x00077c0001057983 */ /* 0x000f220000300800 */
[----:B0-----:R-:W-:-:S03]  /*80a0*/  FSEL R3, R4, RZ, P6 ;  /* 0x000000ff04037208 */ /* 0x001fc60003000000 */
[----:B------:R-:W4:Y:S01]  /*80b0*/  LDL.LU R4, [R1+0x778] ;  /* 0x0007780001047983 */ /* 0x000f220000300800 */
[----:B--2---:R-:W-:Y:S02]  /*80c0*/  FSEL R2, R17, RZ, P4 ;  /* 0x000000ff11027208 */ /* 0x004fe40002000000 */
[----:B------:R-:W-:-:S04]  /*80d0*/  FSEL R17, R18, RZ, P5 ;  /* 0x000000ff12117208 */ /* 0x000fc80002800000 */
[----:B------:R-:W-:Y:S02]  /*80e0*/  F2FP.BF16.PACK_AB R24, R17, R28 ;  /* 0x0000001c1118723e */ /* 0x000fe400000010ff */
[----:B------:R-:W-:Y:S01]  /*80f0*/  SHF.L.U32 R17, R29, 0x4, RZ ;  /* 0x000000041d117819 */ /* 0x000fe200000006ff */
[----:B------:R-:W2:Y:S01]  /*8100*/  LDL.LU R28, [R1+0x774] ;  /* 0x00077400011c7983 */ /* 0x000ea20000300800 */
[----:B------:R-:W-:Y:S02]  /*8110*/  F2FP.BF16.PACK_AB R25, R3, R2 ;  /* 0x000000020319723e */ /* 0x000fe400000010ff */
[----:B------:R-:W-:Y:S02]  /*8120*/  SHF.R.U32.HI R18, RZ, 0x1c, R29 ;  /* 0x0000001cff127819 */ /* 0x000fe4000001161d */
[----:B------:R-:W-:Y:S01]  /*8130*/  IADD3 R2, P4, R17, c[0x0][0x248], RZ ;  /* 0x0000920011027a10 */ /* 0x000fe20007f9e0ff */
[----:B------:R-:W2:Y:S03]  /*8140*/  LDL.LU R29, [R1+0x770] ;  /* 0x00077000011d7983 */ /* 0x000ea60000300800 */
[----:B------:R-:W-:-:S05]  /*8150*/  IADD3.X R3, R18, c[0x0][0x24c], RZ, P4, !PT ;  /* 0x0000930012037a10 */ /* 0x000fca00027fe4ff */
[----:B------:R0:W-:Y:S02]  /*8160*/  STG.E.128 [R2.64], R24 ;  /* 0x0000001802007986 */ /* 0x0001e4000c101d04 */
[----:B0-----:R-:W-:-:S04]  /*8170*/  @P0 IADD3 R2, P4, R17, c[0x0][0x250], RZ ;  /* 0x0000940011020a10 */ /* 0x001fc80007f9e0ff */
[----:B------:R-:W-:-:S05]  /*8180*/  @P0 IADD3.X R3, R18, c[0x0][0x254], RZ, P4, !PT ;  /* 0x0000950012030a10 */ /* 0x000fca00027fe4ff */
[----:B----4-:R0:W-:Y:S04]  /*8190*/  @P0 STG.E.128 [R2.64], R4 ;  /* 0x0000000402000986 */ /* 0x0101e8000c101d04 */
[----:B------:R1:W-:Y:S04]  /*81a0*/  STL [R1+0x718], R4 ;  /* 0x0007180401007387 */ /* 0x0003e80000100800 */
[----:B0-----:R-:W3:Y:S04]  /*81b0*/  LDL.LU R3, [R1+0x148] ;  /* 0x0001480001037983 */ /* 0x001ee80000300800 */
[----:B------:R-:W4:Y:S04]  /*81c0*/  LDL.LU R2, [R1+0x138] ;  /* 0x0001380001027983 */ /* 0x000f280000300800 */
[----:B------:R-:W2:Y:S04]  /*81d0*/  LDL.LU R18, [R1+0x1bc] ;  /* 0x0001bc0001127983 */ /* 0x000ea80000300800 */
[----:B------:R-:W2:Y:S04]  /*81e0*/  LDL.LU R17, [R1+0x1a4] ;  /* 0x0001a40001117983 */ /* 0x000ea80000300800 */
[----:B------:R-:W2:Y:S04]  /*81f0*/  LDL.LU R27, [R1+0xb8] ;  /* 0x0000b800011b7983 */ /* 0x000ea80000300800 */
[----:B------:R-:W2:Y:S04]  /*8200*/  LDL R26, [R1+0xb0] ;  /* 0x0000b000011a7983 */ /* 0x000ea80000100800 */
[----:B------:R-:W2:Y:S04]  /*8210*/  LDL.LU R25, [R1+0x198] ;  /* 0x0001980001197983 */ /* 0x000ea80000300800 */
[----:B------:R-:W2:Y:S01]  /*8220*/  LDL.LU R24, [R1+0x18c] ;  /* 0x00018c0001187983 */ /* 0x000ea20000300800 */
[----:B-1----:R-:W-:-:S03]  /*8230*/  MOV R4, R19 ;  /* 0x0000001300047202 */ /* 0x002fc60000000f00 */
[----:B------:R-:W2:Y:S04]  /*8240*/  LDL R19, [R1+0xd8] ;  /* 0x0000d80001137983 */ /* 0x000ea80000100800 */
[----:B------:R-:W2:Y:S04]  /*8250*/  LDL R23, [R1+0x260] ;  /* 0x0002600001177983 */ /* 0x000ea80000100800 */
[----:B------:R-:W2:Y:S04]  /*8260*/  LDL R22, [R1+0x264] ;  /* 0x0002640001167983 */ /* 0x000ea80000100800 */
[----:B------:R-:W2:Y:S04]  /*8270*/  LDL R21, [R1+0x268] ;  /* 0x0002680001157983 */ /* 0x000ea80000100800 */
[----:B------:R-:W2:Y:S04]  /*8280*/  LDL R20, [R1+0x26c] ;  /* 0x00026c0001147983 */ /* 0x000ea80000100800 */
[----:B------:R-:W-:Y:S04]  /*8290*/  STL [R1+0x714], R5 ;  /* 0x0007140501007387 */ /* 0x000fe80000100800 */
[----:B------:R0:W-:Y:S04]  /*82a0*/  STL [R1+0x748], R5 ;  /* 0x0007480501007387 */ /* 0x0001e80000100800 */
[----:B------:R-:W-:Y:S04]  /*82b0*/  STL [R1+0x710], R6 ;  /* 0x0007100601007387 */ /* 0x000fe80000100800 */
[----:B------:R-:W-:Y:S04]  /*82c0*/  STL [R1+0x738], R6 ;  /* 0x0007380601007387 */ /* 0x000fe80000100800 */
[----:B------:R-:W-:Y:S04]  /*82d0*/  STL [R1+0x70c], R7 ;  /* 0x00070c0701007387 */ /* 0x000fe80000100800 */
[----:B------:R1:W-:Y:S01]  /*82e0*/  STL [R1+0x728], R7 ;  /* 0x0007280701007387 */ /* 0x0003e20000100800 */
[----:B---3--:R-:W-:-:S02]  /*82f0*/  FFMA.FTZ R3, R3, R4, R16 ;  /* 0x0000000403037223 */ /* 0x008fc40000010010 */
[-C--:B----4-:R-:W-:Y:S02]  /*8300*/  FFMA.FTZ R2, R2, R4.reuse, R16 ;  /* 0x0000000402027223 */ /* 0x090fe40000010010 */
[----:B--2---:R-:W-:Y:S02]  /*8310*/  FADD.FTZ R18, R18, -R3 ;  /* 0x8000000312127221 */ /* 0x004fe40000010000 */
[----:B------:R-:W-:Y:S02]  /*8320*/  FADD.FTZ R17, R17, -R2 ;  /* 0x8000000211117221 */ /* 0x000fe40000010000 */
[-CC-:B------:R-:W-:Y:S02]  /*8330*/  FFMA.FTZ R3, R27, R4.reuse, R16.reuse ;  /* 0x000000041b037223 */ /* 0x180fe40000010010 */
[----:B------:R-:W-:Y:S02]  /*8340*/  FFMA.FTZ R2, R26, R4, R16 ;  /* 0x000000041a027223 */ /* 0x000fe40000010010 */
[----:B0-----:R-:W-:-:S02]  /*8350*/  FMUL.FTZ R5, R0, R18 ;  /* 0x0000001200057220 */ /* 0x001fc40000410000 */
[----:B------:R-:W-:Y:S01]  /*8360*/  FADD.FTZ R3, R25, -R3 ;  /* 0x8000000319037221 */ /* 0x000fe20000010000 */
[----:B------:R-:W2:Y:S01]  /*8370*/  LDL R18, [R1+0xa0] ;  /* 0x0000a00001127983 */ /* 0x000ea20000100800 */
[----:B------:R-:W-:Y:S02]  /*8380*/  FADD.FTZ R2, R24, -R2 ;  /* 0x8000000218027221 */ /* 0x000fe40000010000 */
[C---:B------:R-:W-:Y:S02]  /*8390*/  FMUL.FTZ R27, R0.reuse, R17 ;  /* 0x00000011001b7220 */ /* 0x040fe40000410000 */
[C---:B------:R-:W-:Y:S01]  /*83a0*/  FMUL.FTZ R25, R0.reuse, R2 ;  /* 0x0000000200197220 */ /* 0x040fe20000410000 */
[----:B------:R-:W-:Y:S01]  /*83b0*/  @P1 LEA R2, P4, R19, c[0x0][0x258], 0x5 ;  /* 0x0000960013021a11 */ /* 0x000fe200078828ff */
[----:B------:R-:W-:Y:S01]  /*83c0*/  FMUL.FTZ R26, R0, R3 ;  /* 0x00000003001a7220 */ /* 0x000fe20000410000 */
[----:B------:R-:W3:Y:S01]  /*83d0*/  LDL R17, [R1+0xb4] ;  /* 0x0000b40001117983 */ /* 0x000ee20000100800 */
[----:B------:R-:W-:Y:S01]  /*83e0*/  @P2 FADD.FTZ R5, R23, R5 ;  /* 0x0000000517052221 */ /* 0x000fe20000010000 */
[----:B------:R-:W-:-:S02]  /*83f0*/  @P1 LEA.HI.X R3, R19, c[0x0][0x25c], RZ, 0x5, P4 ;  /* 0x0000970013031a11 */ /* 0x000fc400020f2cff */
[----:B------:R-:W4:Y:S01]  /*8400*/  LDL.LU R19, [R1+0x34] ;  /* 0x0000340001137983 */ /* 0x000f220000300800 */
[----:B------:R-:W-:-:S03]  /*8410*/  @P2 FADD.FTZ R27, R22, R27 ;  /* 0x0000001b161b2221 */ /* 0x000fc60000010000 */
[----:B------:R-:W3:Y:S01]  /*8420*/  LDL.LU R24, [R1+0x180] ;  /* 0x0001800001187983 */ /* 0x000ee20000300800 */
[----:B------:R-:W-:Y:S02]  /*8430*/  @P2 FADD.FTZ R26, R21, R26 ;  /* 0x0000001a151a2221 */ /* 0x000fe40000010000 */
[----:B------:R-:W-:Y:S01]  /*8440*/  @P2 FADD.FTZ R25, R20, R25 ;  /* 0x0000001914192221 */ /* 0x000fe20000010000 */
[----:B-1----:R-:W3:Y:S01]  /*8450*/  LDL R7, [R1+0x258] ;  /* 0x0002580001077983 */ /* 0x002ee20000100800 */
[----:B------:R-:W-:-:S03]  /*8460*/  SEL R20, R5, R8, P3 ;  /* 0x0000000805147207 */ /* 0x000fc60001800000 */
[----:B------:R-:W3:Y:S01]  /*8470*/  LDL R6, [R1+0x25c] ;  /* 0x00025c0001067983 */ /* 0x000ee20000100800 */
[----:B------:R-:W-:-:S03]  /*8480*/  SEL R21, R27, R9, P3 ;  /* 0x000000091b157207 */ /* 0x000fc60001800000 */
[----:B------:R0:W-:Y:S01]  /*8490*/  STL.64 [R1+0x700], R8 ;  /* 0x0007000801007387 */ /* 0x0001e20000100a00 */
[----:B------:R-:W-:Y:S02]  /*84a0*/  SEL R22, R26, R10, P3 ;  /* 0x0000000a1a167207 */ /* 0x000fe40001800000 */
[----:B------:R-:W-:Y:S01]  /*84b0*/  SEL R23, R25, R11, P3 ;  /* 0x0000000b19177207 */ /* 0x000fe20001800000 */
[----:B0-----:R-:W3:Y:S04]  /*84c0*/  LDL.LU R8, [R1+0x48] ;  /* 0x0000480001087983 */ /* 0x001ee80000300800 */
[----:B------:R-:W3:Y:S04]  /*84d0*/  LDL.LU R9, [R1+0x184] ;  /* 0x0001840001097983 */ /* 0x000ee80000300800 */
[----:B------:R-:W-:Y:S04]  /*84e0*/  STL [R1+0x708], R10 ;  /* 0x0007080a01007387 */ /* 0x000fe80000100800 */
[----:B------:R0:W-:Y:S04]  /*84f0*/  STL [R1+0x740], R10 ;  /* 0x0007400a01007387 */ /* 0x0001e80000100800 */
[----:B------:R-:W-:Y:S04]  /*8500*/  @P1 STG.E.128 [R2.64], R20 ;  /* 0x0000001402001986 */ /* 0x000fe8000c101d04 */
[----:B0-----:R-:W3:Y:S04]  /*8510*/  LDL R10, [R1+0x254] ;  /* 0x00025400010a7983 */ /* 0x001ee80000100800 */
[----:B------:R0:W-:Y:S04]  /*8520*/  STL [R1+0x71c], R11 ;  /* 0x00071c0b01007387 */ /* 0x0001e80000100800 */
[----:B0-----:R-:W3:Y:S04]  /*8530*/  LDL R11, [R1+0x250] ;  /* 0x00025000010b7983 */ /* 0x001ee80000100800 */
[----:B------:R-:W3:Y:S04]  /*8540*/  LDL.LU R22, [R1+0x194] ;  /* 0x0001940001167983 */ /* 0x000ee80000300800 */
[----:B------:R-:W3:Y:S01]  /*8550*/  LDL.LU R23, [R1+0x188] ;  /* 0x0001880001177983 */ /* 0x000ee20000300800 */
[----:B--2---:R-:W-:-:S04]  /*8560*/  FFMA.FTZ R18, R18, R4, R16 ;  /* 0x0000000412127223 */ /* 0x004fc80000010010 */
[----:B---3--:R-:W-:Y:S02]  /*8570*/  FADD.FTZ R20, R23, -R18 ;  /* 0x8000001217147221 */ /* 0x008fe40000010000 */
[----:B------:R-:W-:-:S04]  /*8580*/  FFMA.FTZ R18, R8, R4, R16 ;  /* 0x0000000408127223 */ /* 0x000fc80000010010 */
[----:B------:R-:W-:Y:S02]  /*8590*/  FADD.FTZ R18, R9, -R18 ;  /* 0x8000001209127221 */ /* 0x000fe40000010000 */
[----:B------:R-:W2:Y:S01]  /*85a0*/  LDL.64 R8, [R1+0x100] ;  /* 0x0001000001087983 */ /* 0x000ea20000100a00 */
[-CC-:B------:R-:W-:Y:S02]  /*85b0*/  FFMA.FTZ R17, R17, R4.reuse, R16.reuse ;  /* 0x0000000411117223 */ /* 0x180fe40000010010 */
[----:B----4-:R-:W-:Y:S02]  /*85c0*/  FFMA.FTZ R19, R19, R4, R16 ;  /* 0x0000000413137223 */ /* 0x010fe40000010010 */
[----:B------:R-:W-:Y:S02]  /*85d0*/  FADD.FTZ R17, R22, -R17 ;  /* 0x8000001116117221 */ /* 0x000fe40000010000 */
[----:B------:R-:W-:Y:S02]  /*85e0*/  FADD.FTZ R19, R24, -R19 ;  /* 0x8000001318137221 */ /* 0x000fe40000010000 */
[----:B------:R-:W-:-:S02]  /*85f0*/  FMUL.FTZ R24, R0, R17 ;  /* 0x0000001100187220 */ /* 0x000fc40000410000 */
[C---:B------:R-:W-:Y:S02]  /*8600*/  FMUL.FTZ R17, R0.reuse, R20 ;  /* 0x0000001400117220 */ /* 0x040fe40000410000 */
[C---:B------:R-:W-:Y:S02]  /*8610*/  FMUL.FTZ R18, R0.reuse, R18 ;  /* 0x0000001200127220 */ /* 0x040fe40000410000 */
[----:B------:R-:W-:Y:S02]  /*8620*/  FMUL.FTZ R19, R0, R19 ;  /* 0x0000001300137220 */ /* 0x000fe40000410000 */
[----:B------:R-:W-:Y:S02]  /*8630*/  @P2 FADD.FTZ R24, R11, R24 ;  /* 0x000000180b182221 */ /* 0x000fe40000010000 */
[----:B------:R-:W-:Y:S02]  /*8640*/  @P2 FADD.FTZ R17, R10, R17 ;  /* 0x000000110a112221 */ /* 0x000fe40000010000 */
[----:B------:R-:W-:-:S02]  /*8650*/  @P2 FADD.FTZ R18, R7, R18 ;  /* 0x0000001207122221 */ /* 0x000fc40000010000 */
[----:B------:R-:W-:Y:S01]  /*8660*/  @P2 FADD.FTZ R19, R6, R19 ;  /* 0x0000001306132221 */ /* 0x000fe20000010000 */
[----:B------:R-:W-:Y:S02]  /*8670*/  SEL R20, R24, R12, P3 ;  /* 0x0000000c18147207 */ /* 0x000fe40001800000 */
[----:B------:R-:W-:Y:S02]  /*8680*/  SEL R21, R17, R13, P3 ;  /* 0x0000000d11157207 */ /* 0x000fe40001800000 */
[----:B------:R-:W-:Y:S02]  /*8690*/  SEL R22, R18, R14, P3 ;  /* 0x0000000e12167207 */ /* 0x000fe40001800000 */
[----:B------:R-:W-:-:S05]  /*86a0*/  SEL R23, R19, R15, P3 ;  /* 0x0000000f13177207 */ /* 0x000fca0001800000 */
[----:B------:R0:W-:Y:S01]  /*86b0*/  @P1 STG.E.128 [R2.64+0x10], R20 ;  /* 0x0000101402001986 */ /* 0x0001e2000c101d04 */
[----:B------:R-:W-:-:S03]  /*86c0*/  LOP3.LUT P4, RZ, R28, 0xff00, RZ, 0xc0, !PT ;  /* 0x0000ff001cff7812 */ /* 0x000fc6000788c0ff */
[----:B------:R-:W-:Y:S04]  /*86d0*/  STL.64 [R1+0x6d8], R12 ;  /* 0x0006d80c01007387 */ /* 0x000fe80000100a00 */
[----:B------:R-:W-:Y:S01]  /*86e0*/  STL [R1+0x6e0], R14 ;  /* 0x0006e00e01007387 */ /* 0x000fe20000100800 */
[----:B0-----:R-:W-:Y:S01]  /*86f0*/  MOV R20, R28 ;  /* 0x0000001c00147202 */ /* 0x001fe20000000f00 */
[----:B------:R-:W-:-:S03]  /*8700*/  FMUL.FTZ R3, R5, c[0x0][0x1e8] ;  /* 0x00007a0005037a20 */ /* 0x000fc60000410000 */
[----:B------:R-:W-:Y:S01]  /*8710*/  LOP3.LUT P6, RZ, R20, 0xff, RZ, 0xc0, !PT ;  /* 0x000000ff14ff7812 */ /* 0x000fe200078cc0ff */
[----:B------:R-:W-:Y:S03]  /*8720*/  STL [R1+0x6e4], R15 ;  /* 0x0006e40f01007387 */ /* 0x000fe60000100800 */
[----:B------:R-:W-:Y:S01]  /*8730*/  FSEL R5, R3, RZ, P6 ;  /* 0x000000ff03057208 */ /* 0x000fe20003000000 */
[----:B------:R-:W3:Y:S01]  /*8740*/  LDL R11, [R1+0xa4] ;  /* 0x0000a400010b7983 */ /* 0x000ee20000100800 */
[----:B------:R-:W-:-:S03]  /*8750*/  MOV R20, R4 ;  /* 0x0000000400147202 */ /* 0x000fc60000000f00 */
[----:B------:R0:W-:Y:S01]  /*8760*/  STL [R1+0x18], R5 ;  /* 0x0000180501007387 */ /* 0x0001e20000100800 */
[----:B--2---:R-:W-:-:S04]  /*8770*/  @P0 MOV R2, R8 ;  /* 0x0000000800020202 */ /* 0x004fc80000000f00 */
[----:B------:R-:W-:Y:S01]  /*8780*/  @P0 LOP3.LUT P5, RZ, R2, 0xff, RZ, 0xc0, !PT ;  /* 0x000000ff02ff0812 */ /* 0x000fe200078ac0ff */
[----:B------:R-:W-:Y:S01]  /*8790*/  FMUL.FTZ R2, R27, c[0x0][0x1e8] ;  /* 0x00007a001b027a20 */ /* 0x000fe20000410000 */
[----:B------:R-:W-:Y:S02]  /*87a0*/  @P0 LOP3.LUT P6, RZ, R8, 0xff00, RZ, 0xc0, !PT ;  /* 0x0000ff0008ff0812 */ /* 0x000fe400078cc0ff */
[----:B0-----:R-:W-:Y:S01]  /*87b0*/  @P0 FSEL R5, R3, RZ, P5 ;  /* 0x000000ff03050208 */ /* 0x001fe20002800000 */
[----:B------:R-:W-:Y:S01]  /*87c0*/  FMUL.FTZ R3, R26, c[0x0][0x1e8] ;  /* 0x00007a001a037a20 */ /* 0x000fe20000410000 */
[----:B------:R-:W-:Y:S02]  /*87d0*/  FSEL R4, R2, RZ, P4 ;  /* 0x000000ff02047208 */ /* 0x000fe40002000000 */
[----:B------:R-:W-:Y:S02]  /*87e0*/  LOP3.LUT P5, RZ, R28, 0xff0000, RZ, 0xc0, !PT ;  /* 0x00ff00001cff7812 */ /* 0x000fe400078ac0ff */
[----:B------:R-:W-:-:S02]  /*87f0*/  @P0 LOP3.LUT P4, RZ, R8, 0xff0000, RZ, 0xc0, !PT ;  /* 0x00ff000008ff0812 */ /* 0x000fc4000788c0ff */
[----:B------:R-:W-:Y:S01]  /*8800*/  @P0 FSEL R10, R2, RZ, P6 ;  /* 0x000000ff020a0208 */ /* 0x000fe20003000000 */
[----:B------:R-:W-:Y:S01]  /*8810*/  FMUL.FTZ R2, R25, c[0x0][0x1e8] ;  /* 0x00007a0019027a20 */ /* 0x000fe20000410000 */
[----:B------:R-:W-:Y:S01]  /*8820*/  LOP3.LUT P6, RZ, R28, 0xff000000, RZ, 0xc0, !PT ;  /* 0xff0000001cff7812 */ /* 0x000fe200078cc0ff */
[----:B------:R-:W-:Y:S01]  /*8830*/  STL [R1+0x74c], R5 ;  /* 0x00074c0501007387 */ /* 0x000fe20000100800 */
[C---:B------:R-:W-:Y:S02]  /*8840*/  FSEL R26, R3.reuse, RZ, P5 ;  /* 0x000000ff031a7208 */ /* 0x040fe40002800000 */
[----:B------:R-:W-:Y:S01]  /*8850*/  @P0 FSEL R6, R3, RZ, P4 ;  /* 0x000000ff03060208 */ /* 0x000fe20002000000 */
[----:B------:R-:W-:Y:S01]  /*8860*/  STL [R1+0xc], R4 ;  /* 0x00000c0401007387 */ /* 0x000fe20000100800 */
[----:B------:R-:W-:Y:S02]  /*8870*/  @P0 LOP3.LUT P5, RZ, R8, 0xff000000, RZ, 0xc0, !PT ;  /* 0xff00000008ff0812 */ /* 0x000fe400078ac0ff */
[C---:B------:R-:W-:Y:S01]  /*8880*/  FSEL R21, R2.reuse, RZ, P6 ;  /* 0x000000ff02157208 */ /* 0x040fe20003000000 */
[----:B------:R-:W-:Y:S01]  /*8890*/  STL [R1+0x744], R10 ;  /* 0x0007440a01007387 */ /* 0x000fe20000100800 */
[----:B------:R-:W-:-:S03]  /*88a0*/  @P0 FSEL R2, R2, RZ, P5 ;  /* 0x000000ff02020208 */ /* 0x000fc60002800000 */
[----:B------:R-:W-:Y:S04]  /*88b0*/  STL [R1+0x750], R10 ;  /* 0x0007500a01007387 */ /* 0x000fe80000100800 */
[----:B------:R-:W-:Y:S04]  /*88c0*/  STL [R1+0x73c], R6 ;  /* 0x00073c0601007387 */ /* 0x000fe80000100800 */
[----:B------:R0:W-:Y:S04]  /*88d0*/  STL [R1+0x754], R6 ;  /* 0x0007540601007387 */ /* 0x0001e80000100800 */
[----:B0-----:R-:W2:Y:S04]  /*88e0*/  LDL.LU R6, [R1+0x94] ;  /* 0x0000940001067983 */ /* 0x001ea80000300800 */
[----:B------:R-:W4:Y:S04]  /*88f0*/  LDL.LU R5, [R1+0x1b4] ;  /* 0x0001b40001057983 */ /* 0x000f280000300800 */
[----:B------:R3:W-:Y:S04]  /*8900*/  @P0 STL [R1+0x11c], R2 ;  /* 0x00011c0201000387 */ /* 0x0007e80000100800 */
[----:B------:R-:W4:Y:S01]  /*8910*/  LDL.LU R4, [R1+0x1a8] ;  /* 0x0001a80001047983 */ /* 0x000f220000300800 */
[----:B------:R-:W-:Y:S01]  /*8920*/  FMUL.FTZ R3, R24, c[0x0][0x1e8] ;  /* 0x00007a0018037a20 */ /* 0x000fe20000410000 */
[----:B------:R-:W-:-:S02]  /*8930*/  @P0 LOP3.LUT P6, RZ, R9, 0xff, RZ, 0xc0, !PT ;  /* 0x000000ff09ff0812 */ /* 0x000fc400078cc0ff */
[----:B------:R-:W-:Y:S01]  /*8940*/  LOP3.LUT P4, RZ, R29, 0xff, RZ, 0xc0, !PT ;  /* 0x000000ff1dff7812 */ /* 0x000fe2000788c0ff */
[----:B------:R-:W4:Y:S01]  /*8950*/  LDL.LU R10, [R1+0x4c] ;  /* 0x00004c00010a7983 */ /* 0x000f220000300800 */
[C---:B------:R-:W-:Y:S02]  /*8960*/  @P0 FSEL R7, R3.reuse, RZ, P6 ;  /* 0x000000ff03070208 */ /* 0x040fe40003000000 */
[----:B------:R-:W-:Y:S01]  /*8970*/  FSEL R22, R3, RZ, P4 ;  /* 0x000000ff03167208 */ /* 0x000fe20002000000 */
[----:B------:R-:W4:Y:S01]  /*8980*/  LDL.64 R12, [R1+0x10] ;  /* 0x00001000010c7983 */ /* 0x000f220000100a00 */
[----:B---3--:R-:W-:-:S03]  /*8990*/  FFMA.FTZ R2, R11, R20, R16 ;  /* 0x000000140b027223 */ /* 0x008fc60000010010 */
[----:B------:R-:W-:Y:S04]  /*89a0*/  STL [R1+0x72c], R7 ;  /* 0x00072c0701007387 */ /* 0x000fe80000100800 */
[----:B------:R-:W-:Y:S04]  /*89b0*/  STL [R1+0x734], R7 ;  /* 0x0007340701007387 */ /* 0x000fe80000100800 */
[----:B------:R-:W-:Y:S04]  /*89c0*/  STL [R1+0x758], R7 ;  /* 0x0007580701007387 */ /* 0x000fe80000100800 */
[----:B------:R-:W3:Y:S04]  /*89d0*/  LDL.LU R25, [R1+0x1a0] ;  /* 0x0001a00001197983 */ /* 0x000ee80000300800 */
[----:B------:R-:W3:Y:S04]  /*89e0*/  LDL.LU R23, [R1+0x3c] ;  /* 0x00003c0001177983 */ /* 0x000ee80000300800 */
[----:B------:R-:W3:Y:S04]  /*89f0*/  LDL.LU R24, [R1+0x38] ;  /* 0x0000380001187983 */ /* 0x000ee80000300800 */
[----:B------:R-:W3:Y:S04]  /*8a00*/  LDL R11, [R1+0xd8] ;  /* 0x0000d800010b7983 */ /* 0x000ee80000100800 */
[----:B------:R-:W3:Y:S01]  /*8a10*/  LDL.64 R14, [R1+0xf8] ;  /* 0x0000f800010e7983 */ /* 0x000ee20000100a00 */
[----:B--2---:R-:W-:-:S03]  /*8a20*/  FFMA.FTZ R3, R6, R20, R16 ;  /* 0x0000001406037223 */ /* 0x004fc60000010010 */
[----:B------:R-:W2:Y:S01]  /*8a30*/  LDL.LU R6, [R1+0x19c] ;  /* 0x00019c0001067983 */ /* 0x000ea20000300800 */
[----:B----4-:R-:W-:-:S03]  /*8a40*/  FADD.FTZ R2, R5, -R2 ;  /* 0x8000000205027221 */ /* 0x010fc60000010000 */
[----:B------:R-:W4:Y:S01]  /*8a50*/  LDL.LU R5, [R1+0x190] ;  /* 0x0001900001057983 */ /* 0x000f220000300800 */
[----:B------:R-:W-:-:S05]  /*8a60*/  FADD.FTZ R4, R4, -R3 ;  /* 0x8000000304047221 */ /* 0x000fca0000010000 */
[----:B------:R0:W-:Y:S04]  /*8a70*/  STL [R1+0x76c], R4 ;  /* 0x00076c0401007387 */ /* 0x0001e80000100800 */
[----:B0-----:R-:W2:Y:S01]  /*8a80*/  LDL R4, [R1+0x2c] ;  /* 0x00002c0001047983 */ /* 0x001ea20000100800 */
[----:B------:R-:W-:Y:S01]  /*8a90*/  FMUL.FTZ R3, R17, c[0x0][0x1e8] ;  /* 0x00007a0011037a20 */ /* 0x000fe20000410000 */
[C---:B------:R-:W-:Y:S02]  /*8aa0*/  LOP3.LUT P5, RZ, R29.reuse, 0xff00, RZ, 0xc0, !PT ;  /* 0x0000ff001dff7812 */ /* 0x040fe400078ac0ff */
[----:B------:R-:W-:Y:S01]  /*8ab0*/  MOV R17, R12 ;  /* 0x0000000c00117202 */ /* 0x000fe20000000f00 */
[----:B------:R-:W-:Y:S01]  /*8ac0*/  FMUL.FTZ R18, R18, c[0x0][0x1e8] ;  /* 0x00007a0012127a20 */ /* 0x000fe20000410000 */
[C---:B------:R-:W-:Y:S01]  /*8ad0*/  LOP3.LUT P4, RZ, R29.reuse, 0xff0000, RZ, 0xc0, !PT ;  /* 0x00ff00001dff7812 */ /* 0x040fe2000788c0ff */
[----:B------:R-:W4:Y:S01]  /*8ae0*/  LDL.LU R7, [R1+0xc] ;  /* 0x00000c0001077983 */ /* 0x000f220000300800 */
[----:B------:R-:W-:Y:S01]  /*8af0*/  LOP3.LUT P6, RZ, R29, 0xff000000, RZ, 0xc0, !PT ;  /* 0xff0000001dff7812 */ /* 0x000fe200078cc0ff */
[----:B--2---:R-:W-:-:S02]  /*8b00*/  FFMA.FTZ R20, R10, R4, R16 ;  /* 0x000000040a147223 */ /* 0x004fc40000010010 */
[-C--:B---3--:R-:W-:Y:S01]  /*8b10*/  FFMA.FTZ R24, R24, R4.reuse, R16 ;  /* 0x0000000418187223 */ /* 0x088fe20000010010 */
[----:B------:R-:W2:Y:S01]  /*8b20*/  LDL.LU R10, [R1+0x18] ;  /* 0x00001800010a7983 */ /* 0x000ea20000300800 */
[----:B------:R-:W-:Y:S01]  /*8b30*/  FADD.FTZ R29, R25, -R20 ;  /* 0x80000014191d7221 */ /* 0x000fe20000010000 */
[----:B------:R-:W-:Y:S02]  /*8b40*/  FSEL R20, R3, RZ, P5 ;  /* 0x000000ff03147208 */ /* 0x000fe40002800000 */
[----:B------:R-:W-:Y:S01]  /*8b50*/  LOP3.LUT P5, RZ, R17, 0xff, RZ, 0xc0, !PT ;  /* 0x000000ff11ff7812 */ /* 0x000fe200078ac0ff */
[----:B------:R-:W-:Y:S02]  /*8b60*/  FMUL.FTZ R17, R19, c[0x0][0x1e8] ;  /* 0x00007a0013117a20 */ /* 0x000fe40000410000 */
[----:B------:R-:W-:Y:S02]  /*8b70*/  FFMA.FTZ R23, R23, R4, R16 ;  /* 0x0000000417177223 */ /* 0x000fe40000010010 */
[----:B----4-:R-:W-:Y:S01]  /*8b80*/  FADD.FTZ R27, R5, -R24 ;  /* 0x80000018051b7221 */ /* 0x010fe20000010000 */
[----:B------:R-:W-:Y:S01]  /*8b90*/  FSEL R24, R17, RZ, P6 ;  /* 0x000000ff11187208 */ /* 0x000fe20003000000 */
[----:B------:R-:W-:Y:S01]  /*8ba0*/  FADD.FTZ R28, R6, -R23 ;  /* 0x80000017061c7221 */ /* 0x000fe20000010000 */
[----:B------:R-:W-:Y:S01]  /*8bb0*/  FSEL R23, R18, RZ, P4 ;  /* 0x000000ff12177208 */ /* 0x000fe20002000000 */
[----:B------:R-:W3:Y:S03]  /*8bc0*/  LDL R6, [R1+0x240] ;  /* 0x0002400001067983 */ /* 0x000ee60000100800 */
[----:B------:R-:W-:Y:S01]  /*8bd0*/  F2FP.BF16.PACK_AB R23, R24, R23 ;  /* 0x000000171817723e */ /* 0x000fe200000010ff */
[----:B------:R-:W4:Y:S04]  /*8be0*/  LDL.LU R5, [R1+0x1ac] ;  /* 0x0001ac0001057983 */ /* 0x000f280000300800 */
[----:B------:R-:W3:Y:S01]  /*8bf0*/  LDL.LU R24, [R1+0x98] ;  /* 0x0000980001187983 */ /* 0x000ee20000300800 */
[----:B------:R-:W-:-:S02]  /*8c00*/  @P0 MOV R19, R14 ;  /* 0x0000000e00130202 */ /* 0x000fc40000000f00 */
[----:B------:R-:W-:Y:S02]  /*8c10*/  @P0 LOP3.LUT P6, RZ, R9, 0xff00, RZ, 0xc0, !PT ;  /* 0x0000ff0009ff0812 */ /* 0x000fe400078cc0ff */
[----:B------:R-:W-:Y:S02]  /*8c20*/  @P0 LOP3.LUT P4, RZ, R19, 0xff, RZ, 0xc0, !PT ;  /* 0x000000ff13ff0812 */ /* 0x000fe4000788c0ff */
[----:B------:R-:W-:Y:S02]  /*8c30*/  @P0 FSEL R19, R3, RZ, P6 ;  /* 0x000000ff03130208 */ /* 0x000fe40003000000 */
[----:B------:R-:W-:Y:S02]  /*8c40*/  @P0 LOP3.LUT P6, RZ, R9, 0xff0000, RZ, 0xc0, !PT ;  /* 0x00ff000009ff0812 */ /* 0x000fe400078cc0ff */
[----:B------:R-:W-:Y:S02]  /*8c50*/  SHF.L.U32 R3, R11, 0x4, RZ ;  /* 0x000000040b037819 */ /* 0x000fe400000006ff */
[----:B------:R-:W-:-:S02]  /*8c60*/  SHF.R.U32.HI R25, RZ, 0x1c, R11 ;  /* 0x0000001cff197819 */ /* 0x000fc4000001160b */
[----:B------:R-:W-:Y:S01]  /*8c70*/  @P0 FSEL R11, R18, RZ, P6 ;  /* 0x000000ff120b0208 */ /* 0x000fe20003000000 */
[----:B------:R0:W-:Y:S01]  /*8c80*/  @P0 STL [R1+0x78], R19 ;  /* 0x0000781301000387 */ /* 0x0001e20000100800 */
[----:B------:R-:W-:-:S03]  /*8c90*/  F2FP.BF16.PACK_AB R21, R21, R26 ;  /* 0x0000001a1515723e */ /* 0x000fc600000010ff */
[----:B------:R-:W-:Y:S01]  /*8ca0*/  STL [R1+0x720], R11 ;  /* 0x0007200b01007387 */ /* 0x000fe20000100800 */
[----:B------:R-:W-:Y:S01]  /*8cb0*/  F2FP.BF16.PACK_AB R22, R20, R22 ;  /* 0x000000161416723e */ /* 0x000fe200000010ff */
[----:B------:R-:W-:Y:S01]  /*8cc0*/  FMUL.FTZ R2, R0, R2 ;  /* 0x0000000200027220 */ /* 0x000fe20000410000 */
[----:B--2---:R-:W-:Y:S01]  /*8cd0*/  F2FP.BF16.PACK_AB R20, R7, R10 ;  /* 0x0000000a0714723e */ /* 0x004fe200000010ff */
[----:B---3--:R-:W-:Y:S02]  /*8ce0*/  FFMA.FTZ R26, R24, R4, R16 ;  /* 0x00000004181a7223 */ /* 0x008fe40000010010 */
[----:B------:R-:W2:Y:S04]  /*8cf0*/  LDL.LU R4, [R1+0x76c] ;  /* 0x00076c0001047983 */ /* 0x000ea80000300800 */
[----:B------:R-:W3:Y:S01]  /*8d00*/  LDL R7, [R1+0x244] ;  /* 0x0002440001077983 */ /* 0x000ee20000100800 */
[----:B------:R-:W-:-:S03]  /*8d10*/  @P2 FADD.FTZ R2, R6, R2 ;  /* 0x0000000206022221 */ /* 0x000fc60000010000 */
[----:B------:R-:W3:Y:S01]  /*8d20*/  LDL R6, [R1+0x248] ;  /* 0x0002480001067983 */ /* 0x000ee20000100800 */
[----:B----4-:R-:W-:-:S03]  /*8d30*/  FADD.FTZ R26, R5, -R26 ;  /* 0x8000001a051a7221 */ /* 0x010fc60000010000 */
[----:B------:R-:W4:Y:S04]  /*8d40*/  LDL R5, [R1+0x24c] ;  /* 0x00024c0001057983 */ /* 0x000f280000100800 */
[----:B------:R-:W-:Y:S04]  /*8d50*/  STL [R1+0x724], R2 ;  /* 0x0007240201007387 */ /* 0x000fe80000100800 */
[----:B------:R1:W-:Y:S04]  /*8d60*/  STL [R1+0x730], R2 ;  /* 0x0007300201007387 */ /* 0x0003e80000100800 */
[----:B------:R-:W4:Y:S01]  /*8d70*/  LDL R10, [R1+0x230] ;  /* 0x00023000010a7983 */ /* 0x000f220000100800 */
[----:B------:R-:W-:Y:S01]  /*8d80*/  IADD3 R18, P6, R3, c[0x0][0x248], RZ ;  /* 0x0000920003127a10 */ /* 0x000fe20007fde0ff */
[----:B------:R-:W-:-:S03]  /*8d90*/  FMUL.FTZ R24, R2, c[0x0][0x1e8] ;  /* 0x00007a0002187a20 */ /* 0x000fc60000410000 */
[----:B0-----:R-:W-:Y:S02]  /*8da0*/  IADD3.X R19, R25, c[0x0][0x24c], RZ, P6, !PT ;  /* 0x0000930019137a10 */ /* 0x001fe400037fe4ff */
[----:B------:R-:W-:-:S03]  /*8db0*/  @P0 LOP3.LUT P6, RZ, R9, 0xff000000, RZ, 0xc0, !PT ;  /* 0xff00000009ff0812 */ /* 0x000fc600078cc0ff */
[----:B------:R0:W-:Y:S01]  /*8dc0*/  STG.E.128 [R18.64], R20 ;  /* 0x0000001412007986 */ /* 0x0001e2000c101d04 */
[----:B-1----:R-:W-:Y:S02]  /*8dd0*/  FSEL R2, R24, RZ, P5 ;  /* 0x000000ff18027208 */ /* 0x002fe40002800000 */
[----:B------:R-:W-:-:S04]  /*8de0*/  @P0 IADD3 R8, P5, R3, c[0x0][0x250], RZ ;  /* 0x0000940003080a10 */ /* 0x000fc80007fbe0ff */
[----:B------:R-:W-:Y:S01]  /*8df0*/  @P0 IADD3.X R9, R25, c[0x0][0x254], RZ, P5, !PT ;  /* 0x0000950019090a10 */ /* 0x000fe20002ffe4ff */
[----:B------:R-:W-:Y:S01]  /*8e00*/  FMUL.FTZ R3, R0, R28 ;  /* 0x0000001c00037220 */ /* 0x000fe20000410000 */
[----:B------:R-:W-:Y:S01]  /*8e10*/  LOP3.LUT P5, RZ, R12, 0xff0000, RZ, 0xc0, !PT ;  /* 0x00ff00000cff7812 */ /* 0x000fe200078ac0ff */
[C---:B0-----:R-:W-:Y:S02]  /*8e20*/  FMUL.FTZ R22, R0.reuse, R29 ;  /* 0x0000001d00167220 */ /* 0x041fe40000410000 */
[----:B--2---:R-:W-:Y:S01]  /*8e30*/  FMUL.FTZ R21, R0, R4 ;  /* 0x0000000400157220 */ /* 0x004fe20000410000 */
[----:B------:R-:W-:-:S03]  /*8e40*/  @P0 FSEL R4, R17, RZ, P6 ;  /* 0x000000ff11040208 */ /* 0x000fc60003000000 */
[----:B---3--:R-:W-:Y:S02]  /*8e50*/  @P2 FADD.FTZ R21, R7, R21 ;  /* 0x0000001507152221 */ /* 0x008fe40000010000 */
[----:B------:R-:W-:Y:S01]  /*8e60*/  STL [R1+0x75c], R4 ;  /* 0x00075c0401007387 */ /* 0x000fe20000100800 */
[----:B------:R-:W-:Y:S01]  /*8e70*/  LOP3.LUT P6, RZ, R12, 0xff00, RZ, 0xc0, !PT ;  /* 0x0000ff000cff7812 */ /* 0x000fe200078cc0ff */
[----:B------:R-:W-:Y:S02]  /*8e80*/  FMUL.FTZ R17, R21, c[0x0][0x1e8] ;  /* 0x00007a0015117a20 */ /* 0x000fe40000410000 */
[----:B------:R0:W-:Y:S01]  /*8e90*/  STL [R1+0x154], R2 ;  /* 0x0001540201007387 */ /* 0x0001e20000100800 */
[----:B------:R-:W-:Y:S01]  /*8ea0*/  @P2 FADD.FTZ R22, R6, R22 ;  /* 0x0000001606162221 */ /* 0x000fe20000010000 */
[----:B0-----:R-:W-:Y:S02]  /*8eb0*/  @P0 FSEL R2, R24, RZ, P4 ;  /* 0x000000ff18020208 */ /* 0x001fe40002000000 */
[----:B------:R-:W-:-:S03]  /*8ec0*/  FSEL R4, R17, RZ, P6 ;  /* 0x000000ff11047208 */ /* 0x000fc60003000000 */
[----:B------:R0:W-:Y:S01]  /*8ed0*/  @P0 STL [R1+0x124], R2 ;  /* 0x0001240201000387 */ /* 0x0001e20000100800 */
[----:B------:R-:W-:-:S03]  /*8ee0*/  @P0 LOP3.LUT P4, RZ, R14, 0xff00, RZ, 0xc0, !PT ;  /* 0x0000ff000eff0812 */ /* 0x000fc6000788c0ff */
[----:B------:R-:W-:Y:S01]  /*8ef0*/  STL [R1+0x760], R21 ;  /* 0x0007601501007387 */ /* 0x000fe20000100800 */
[----:B------:R-:W-:-:S03]  /*8f00*/  FMUL.FTZ R18, R22, c[0x0][0x1e8] ;  /* 0x00007a0016127a20 */ /* 0x000fc60000410000 */
[----:B------:R1:W-:Y:S01]  /*8f10*/  STL [R1+0x768], R8 ;  /* 0x0007680801007387 */ /* 0x0003e20000100800 */
[----:B0-----:R-:W-:-:S03]  /*8f20*/  FMUL.FTZ R2, R0, R27 ;  /* 0x0000001b00027220 */ /* 0x001fc60000410000 */
[----:B-1----:R-:W2:Y:S04]  /*8f30*/  LDL.LU R8, [R1+0x2c] ;  /* 0x00002c0001087983 */ /* 0x002ea80000300800 */
[----:B------:R0:W-:Y:S04]  /*8f40*/  STL [R1+0x764], R9 ;  /* 0x0007640901007387 */ /* 0x0001e80000100800 */
[----:B------:R1:W-:Y:S01]  /*8f50*/  STL [R1+0x148], R4 ;  /* 0x0001480401007387 */ /* 0x0003e20000100800 */
[----:B----4-:R-:W-:Y:S01]  /*8f60*/  @P2 FADD.FTZ R2, R10, R2 ;  /* 0x000000020a022221 */ /* 0x010fe20000010000 */
[----:B------:R-:W-:-:S02]  /*8f70*/  FSEL R10, R18, RZ, P5 ;  /* 0x000000ff120a7208 */ /* 0x000fc40002800000 */
[----:B------:R-:W2:Y:S01]  /*8f80*/  LDL.LU R7, [R1+0xbc] ;  /* 0x0000bc0001077983 */ /* 0x000ea20000300800 */
[----:B------:R-:W-:-:S03]  /*8f90*/  @P2 FADD.FTZ R3, R5, R3 ;  /* 0x0000000305032221 */ /* 0x000fc60000010000 */
[----:B0-----:R-:W3:Y:S01]  /*8fa0*/  LDL R9, [R1+0x234] ;  /* 0x0002340001097983 */ /* 0x001ee20000100800 */
[----:B-1----:R-:W-:-:S03]  /*8fb0*/  @P0 FSEL R4, R17, RZ, P4 ;  /* 0x000000ff11040208 */ /* 0x002fc60002000000 */
[----:B------:R-:W4:Y:S01]  /*8fc0*/  LDL.LU R6, [R1+0xac] ;  /* 0x0000ac0001067983 */ /* 0x000f220000300800 */
[----:B------:R-:W-:-:S03]  /*8fd0*/  @P0 LOP3.LUT P6, RZ, R14, 0xff0000, RZ, 0xc0, !PT ;  /* 0x00ff00000eff0812 */ /* 0x000fc600078cc0ff */
[----:B------:R0:W-:Y:S04]  /*8fe0*/  @P0 STL [R1+0x114], R4 ;  /* 0x0001140401000387 */ /* 0x0001e80000100800 */
[----:B------:R-:W4:Y:S01]  /*8ff0*/  LDL.LU R5, [R1+0x1e0] ;  /* 0x0001e00001057983 */ /* 0x000f220000300800 */
[----:B------:R-:W-:-:S03]  /*9000*/  FMUL.FTZ R17, R3, c[0x0][0x1e8] ;  /* 0x00007a0003117a20 */ /* 0x000fc60000410000 */
[----:B0-----:R-:W4:Y:S04]  /*9010*/  LDL.LU R4, [R1+0x1d0] ;  /* 0x0001d00001047983 */ /* 0x001f280000300800 */
[----:B------:R-:W-:Y:S01]  /*9020*/  STL [R1+0x38], R2 ;  /* 0x0000380201007387 */ /* 0x000fe20000100800 */
[----:B------:R-:W-:-:S03]  /*9030*/  LOP3.LUT P4, RZ, R12, 0xff000000, RZ, 0xc0, !PT ;  /* 0xff0000000cff7812 */ /* 0x000fc6000788c0ff */
[----:B------:R0:W-:Y:S01]  /*9040*/  STL [R1+0x140], R10 ;  /* 0x0001400a01007387 */ /* 0x0001e20000100800 */
[----:B------:R-:W-:Y:S02]  /*9050*/  @P0 LOP3.LUT P5, RZ, R14, 0xff000000, RZ, 0xc0, !PT ;  /* 0xff0000000eff0812 */ /* 0x000fe400078ac0ff */
[----:B0-----:R-:W-:Y:S01]  /*9060*/  @P0 FSEL R10, R18, RZ, P6 ;  /* 0x000000ff120a0208 */ /* 0x001fe20003000000 */
[----:B------:R-:W-:Y:S01]  /*9070*/  FMUL.FTZ R18, R2, c[0x0][0x1e8] ;  /* 0x00007a0002127a20 */ /* 0x000fe20000410000 */
[----:B------:R-:W-:-:S03]  /*9080*/  @P0 FSEL R2, R17, RZ, P5 ;  /* 0x000000ff11020208 */ /* 0x000fc60002800000 */
[----:B------:R0:W-:Y:S01]  /*9090*/  @P0 STL [R1+0x110], R10 ;  /* 0x0001100a01000387 */ /* 0x0001e20000100800 */
[----:B------:R-:W-:Y:S02]  /*90a0*/  LOP3.LUT P6, RZ, R13, 0xff, RZ, 0xc0, !PT ;  /* 0x000000ff0dff7812 */ /* 0x000fe400078cc0ff */
[----:B0-----:R-:W-:-:S05]  /*90b0*/  FSEL R10, R17, RZ, P4 ;  /* 0x000000ff110a7208 */ /* 0x001fca0002000000 */
[----:B------:R0:W-:Y:S04]  /*90c0*/  STL [R1+0x138], R10 ;  /* 0x0001380a01007387 */ /* 0x0001e80000100800 */
[----:B0-----:R-:W4:Y:S04]  /*90d0*/  LDL.LU.64 R10, [R1] ;  /* 0x00000000010a7983 */ /* 0x001f280000300a00 */
[----:B------:R0:W-:Y:S02]  /*90e0*/  @P0 STL [R1+0xd8], R2 ;  /* 0x0000d80201000387 */ /* 0x0001e40000100800 */
[----:B0-----:R-:W-:-:S05]  /*90f0*/  FSEL R2, R18, RZ, P6 ;  /* 0x000000ff12027208 */ /* 0x001fca0003000000 */
[----:B------:R0:W-:Y:S04]  /*9100*/  STL [R1+0x134], R2 ;  /* 0x0001340201007387 */ /* 0x0001e80000100800 */
[----:B0-----:R-:W4:Y:S01]  /*9110*/  LDL R2, [R1+0xa8] ;  /* 0x0000a80001027983 */ /* 0x001f220000100800 */
[----:B------:R-:W-:Y:S01]  /*9120*/  @P0 LOP3.LUT P4, RZ, R15, 0xff, RZ, 0xc0, !PT ;  /* 0x000000ff0fff0812 */ /* 0x000fe2000788c0ff */
[----:B------:R-:W-:-:S03]  /*9130*/  FMUL.FTZ R29, R0, R26 ;  /* 0x0000001a001d7220 */ /* 0x000fc60000410000 */
[----:B------:R-:W-:Y:S02]  /*9140*/  @P0 FSEL R17, R18, RZ, P4 ;  /* 0x000000ff12110208 */ /* 0x000fe40002000000 */
[----:B------:R-:W-:-:S03]  /*9150*/  LOP3.LUT P5, RZ, R13, 0xff00, RZ, 0xc0, !PT ;  /* 0x0000ff000dff7812 */ /* 0x000fc600078ac0ff */
[----:B------:R0:W-:Y:S01]  /*9160*/  @P0 STL [R1+0xd4], R17 ;  /* 0x0000d41101000387 */ /* 0x0001e20000100800 */
[----:B---3--:R-:W-:Y:S02]  /*9170*/  @P2 FADD.FTZ R29, R9, R29 ;  /* 0x0000001d091d2221 */ /* 0x008fe40000010000 */
[-CC-:B--2---:R-:W-:Y:S02]  /*9180*/  FFMA.FTZ R19, R7, R8.reuse, R16.reuse ;  /* 0x0000000807137223 */ /* 0x184fe40000010010 */
[----:B----4-:R-:W-:Y:S01]  /*9190*/  FFMA.FTZ R18, R6, R8, R16 ;  /* 0x0000000806127223 */ /* 0x010fe20000010010 */
[----:B------:R-:W-:Y:S01]  /*91a0*/  STL [R1+0x6e8], R29 ;  /* 0x0006e81d01007387 */ /* 0x000fe20000100800 */
[----:B0-----:R-:W-:-:S03]  /*91b0*/  FMUL.FTZ R17, R29, c[0x0][0x1e8] ;  /* 0x00007a001d117a20 */ /* 0x001fc60000410000 */
[----:B------:R-:W2:Y:S04]  /*91c0*/  LDL.LU R25, [R1+0x1d4] ;  /* 0x0001d40001197983 */ /* 0x000ea80000300800 */
[----:B------:R-:W3:Y:S04]  /*91d0*/  LDL R7, [R1+0x9c] ;  /* 0x00009c0001077983 */ /* 0x000ee80000100800 */
[----:B------:R-:W4:Y:S01]  /*91e0*/  LDL R24, [R1+0x238] ;  /* 0x0002380001187983 */ /* 0x000f220000100800 */
[----:B------:R-:W-:Y:S01]  /*91f0*/  FADD.FTZ R18, R4, -R18 ;  /* 0x8000001204127221 */ /* 0x000fe20000010000 */
[----:B------:R-:W-:-:S02]  /*9200*/  FSEL R4, R17, RZ, P5 ;  /* 0x000000ff11047208 */ /* 0x000fc40002800000 */
[----:B------:R-:W4:Y:S04]  /*9210*/  LDL.LU R9, [R1+0x90] ;  /* 0x0000900001097983 */ /* 0x000f280000300800 */
[----:B------:R0:W-:Y:S04]  /*9220*/  STL [R1+0xd0], R4 ;  /* 0x0000d00401007387 */ /* 0x0001e80000100800 */
[----:B------:R-:W4:Y:S04]  /*9230*/  LDL R6, [R1+0x44] ;  /* 0x0000440001067983 */ /* 0x000f280000100800 */
[----:B------:R-:W4:Y:S01]  /*9240*/  LDL.LU R21, [R1+0x1cc] ;  /* 0x0001cc0001157983 */ /* 0x000f220000300800 */
[----:B------:R-:W-:-:S03]  /*9250*/  FFMA.FTZ R20, R2, R8, R16 ;  /* 0x0000000802147223 */ /* 0x000fc60000010010 */
[----:B------:R-:W4:Y:S04]  /*9260*/  LDL.LU R2, [R1+0x1c8] ;  /* 0x0001c80001027983 */ /* 0x000f280000300800 */
[----:B------:R-:W4:Y:S01]  /*9270*/  LDL R12, [R1+0x23c] ;  /* 0x00023c00010c7983 */ /* 0x000f220000100800 */
[----:B------:R-:W-:Y:S01]  /*9280*/  @P0 LOP3.LUT P5, RZ, R15, 0xff00, RZ, 0xc0, !PT ;  /* 0x0000ff000fff0812 */ /* 0x000fe200078ac0ff */
[----:B------:R-:W-:Y:S01]  /*9290*/  FADD.FTZ R23, R5, -R19 ;  /* 0x8000001305177221 */ /* 0x000fe20000010000 */
[C---:B------:R-:W-:Y:S02]  /*92a0*/  LOP3.LUT P6, RZ, R13.reuse, 0xff0000, RZ, 0xc0, !PT ;  /* 0x00ff00000dff7812 */ /* 0x040fe400078cc0ff */
[----:B------:R-:W-:Y:S02]  /*92b0*/  LOP3.LUT P4, RZ, R13, 0xff000000, RZ, 0xc0, !PT ;  /* 0xff0000000dff7812 */ /* 0x000fe4000788c0ff */
[----:B------:R-:W-:Y:S01]  /*92c0*/  @P0 FSEL R17, R17, RZ, P5 ;  /* 0x000000ff11110208 */ /* 0x000fe20002800000 */
[----:B------:R-:W4:Y:S01]  /*92d0*/  LDL.LU R13, [R1+0x1b8] ;  /* 0x0001b800010d7983 */ /* 0x000f220000300800 */
[----:B------:R-:W-:-:S03]  /*92e0*/  FMUL.FTZ R28, R0, R23 ;  /* 0x00000017001c7220 */ /* 0x000fc60000410000 */
[----:B0-----:R-:W4:Y:S01]  /*92f0*/  LDL.64 R4, [R1+0xf0] ;  /* 0x0000f00001047983 */ /* 0x001f220000100a00 */
[----:B------:R-:W-:-:S03]  /*9300*/  MOV R19, R10 ;  /* 0x0000000a00137202 */ /* 0x000fc60000000f00 */
[----:B------:R4:W-:Y:S01]  /*9310*/  @P0 STL [R1+0xcc], R17 ;  /* 0x0000cc1101000387 */ /* 0x0009e20000100800 */
[----:B------:R-:W-:Y:S01]  /*9320*/  LOP3.LUT P5, RZ, R19, 0xff, RZ, 0xc0, !PT ;  /* 0x000000ff13ff7812 */ /* 0x000fe200078ac0ff */
[-C--:B---3--:R-:W-:Y:S02]  /*9330*/  FFMA.FTZ R23, R7, R8.reuse, R16 ;  /* 0x0000000807177223 */ /* 0x088fe40000010010 */
[----:B------:R-:W3:Y:S01]  /*9340*/  LDL R7, [R1+0x40] ;  /* 0x0000400001077983 */ /* 0x000ee20000100800 */
[----:B--2---:R-:W-:Y:S02]  /*9350*/  FADD.FTZ R19, R25, -R20 ;  /* 0x8000001419137221 */ /* 0x004fe40000010000 */
[--C-:B----4-:R-:W-:Y:S02]  /*9360*/  FFMA.FTZ R17, R9, R8, R16.reuse ;  /* 0x0000000809117223 */ /* 0x110fe40000010010 */
[----:B------:R-:W-:Y:S02]  /*9370*/  FMUL.FTZ R9, R0, R18 ;  /* 0x0000001200097220 */ /* 0x000fe40000410000 */
[----:B------:R-:W-:-:S02]  /*9380*/  FFMA.FTZ R20, R6, R8, R16 ;  /* 0x0000000806147223 */ /* 0x000fc40000010010 */
[----:B------:R-:W2:Y:S01]  /*9390*/  LDL R6, [R1+0xc0] ;  /* 0x0000c00001067983 */ /* 0x000ea20000100800 */
[----:B------:R-:W-:-:S03]  /*93a0*/  FADD.FTZ R17, R2, -R17 ;  /* 0x8000001102117221 */ /* 0x000fc60000010000 */
[----:B------:R-:W4:Y:S01]  /*93b0*/  LDL.LU R2, [R1+0xdc] ;  /* 0x0000dc0001027983 */ /* 0x000f220000300800 */
[----:B------:R-:W-:-:S03]  /*93c0*/  @P2 FADD.FTZ R9, R12, R9 ;  /* 0x000000090c092221 */ /* 0x000fc60000010000 */
[----:B------:R-:W4:Y:S01]  /*93d0*/  LDL R12, [R1+0x220] ;  /* 0x00022000010c7983 */ /* 0x000f220000100800 */
[----:B------:R-:W-:-:S04]  /*93e0*/  @P2 FADD.FTZ R28, R24, R28 ;  /* 0x0000001c181c2221 */ /* 0x000fc80000010000 */
[----:B------:R-:W-:Y:S02]  /*93f0*/  FMUL.FTZ R18, R28, c[0x0][0x1e8] ;  /* 0x00007a001c127a20 */ /* 0x000fe40000410000 */
[----:B------:R-:W-:Y:S02]  /*9400*/  FADD.FTZ R26, R13, -R20 ;  /* 0x800000140d1a7221 */ /* 0x000fe40000010000 */
[----:B------:R-:W-:Y:S01]  /*9410*/  FMUL.FTZ R20, R9, c[0x0][0x1e8] ;  /* 0x00007a0009147a20 */ /* 0x000fe20000410000 */
[----:B------:R-:W-:Y:S02]  /*9420*/  FSEL R13, R18, RZ, P6 ;  /* 0x000000ff120d7208 */ /* 0x000fe40003000000 */
[----:B------:R-:W-:Y:S01]  /*9430*/  @P0 LOP3.LUT P6, RZ, R15, 0xff0000, RZ, 0xc0, !PT ;  /* 0x00ff00000fff0812 */ /* 0x000fe200078cc0ff */
[----:B------:R0:W-:Y:S01]  /*9440*/  STL [R1+0x34], R9 ;  /* 0x0000340901007387 */ /* 0x0001e20000100800 */
[----:B------:R-:W-:-:S03]  /*9450*/  FADD.FTZ R25, R21, -R23 ;  /* 0x8000001715197221 */ /* 0x000fc60000010000 */
[----:B------:R1:W-:Y:S01]  /*9460*/  STL [R1+0xc4], R13 ;  /* 0x0000c40d01007387 */ /* 0x0003e20000100800 */
[----:B0-----:R-:W-:Y:S02]  /*9470*/  @P0 FSEL R9, R18, RZ, P6 ;  /* 0x000000ff12090208 */ /* 0x001fe40003000000 */
[----:B------:R-:W-:-:S03]  /*9480*/  @P0 LOP3.LUT P6, RZ, R15, 0xff000000, RZ, 0xc0, !PT ;  /* 0xff0000000fff0812 */ /* 0x000fc600078cc0ff */
[----:B------:R0:W-:Y:S01]  /*9490*/  @P0 STL [R1+0xb4], R9 ;  /* 0x0000b40901000387 */ /* 0x0001e20000100800 */
[----:B------:R-:W-:Y:S02]  /*94a0*/  @P0 MOV R23, R4 ;  /* 0x0000000400170202 */ /* 0x000fe40000000f00 */
[----:B-1----:R-:W-:Y:S01]  /*94b0*/  @P0 FSEL R13, R20, RZ, P6 ;  /* 0x000000ff140d0208 */ /* 0x002fe20003000000 */
[----:B------:R-:W-:Y:S02]  /*94c0*/  FMUL.FTZ R19, R0, R19 ;  /* 0x0000001300137220 */ /* 0x000fe40000410000 */
[----:B---3--:R-:W-:Y:S01]  /*94d0*/  FFMA.FTZ R24, R7, R8, R16 ;  /* 0x0000000807187223 */ /* 0x008fe20000010010 */
[----:B------:R-:W-:-:S05]  /*94e0*/  FSEL R7, R20, RZ, P4 ;  /* 0x000000ff14077208 */ /* 0x000fca0002000000 */
[----:B------:R1:W-:Y:S04]  /*94f0*/  STL [R1+0xb8], R7 ;  /* 0x0000b80701007387 */ /* 0x0003e80000100800 */
[----:B0-----:R-:W3:Y:S01]  /*9500*/  LDL R9, [R1+0x224] ;  /* 0x0002240001097983 */ /* 0x001ee20000100800 */
[----:B------:R-:W-:Y:S01]  /*9510*/  @P0 LOP3.LUT P4, RZ, R23, 0xff, RZ, 0xc0, !PT ;  /* 0x000000ff17ff0812 */ /* 0x000fe2000788c0ff */
[----:B--2---:R-:W-:Y:S02]  /*9520*/  FADD.FTZ R18, R6, -R24 ;  /* 0x8000001806127221 */ /* 0x004fe40000010000 */
[----:B------:R0:W-:Y:S01]  /*9530*/  @P0 STL [R1+0x9c], R13 ;  /* 0x00009c0d01000387 */ /* 0x0001e20000100800 */
[C---:B----4-:R-:W-:Y:S02]  /*9540*/  @P1 LEA R6, P6, R2.reuse, c[0x0][0x258], 0x5 ;  /* 0x0000960002061a11 */ /* 0x050fe400078c28ff */
[----:B------:R-:W-:-:S02]  /*9550*/  SHF.L.U32 R23, R2, 0x4, RZ ;  /* 0x0000000402177819 */ /* 0x000fc400000006ff */
[----:B------:R-:W-:Y:S01]  /*9560*/  SHF.R.U32.HI R20, RZ, 0x1c, R2 ;  /* 0x0000001cff147819 */ /* 0x000fe20000011602 */
[----:B------:R-:W-:Y:S01]  /*9570*/  @P2 FADD.FTZ R19, R12, R19 ;  /* 0x000000130c132221 */ /* 0x000fe20000010000 */
[----:B-1----:R-:W-:Y:S02]  /*9580*/  @P1 LEA.HI.X R7, R2, c[0x0][0x25c], RZ, 0x5, P6 ;  /* 0x0000970002071a11 */ /* 0x002fe400030f2cff */
[----:B------:R-:W2:Y:S01]  /*9590*/  LDL R2, [R1+0x228] ;  /* 0x0002280001027983 */ /* 0x000ea20000100800 */
[----:B------:R-:W-:Y:S01]  /*95a0*/  IADD3 R12, P6, R23, c[0x0][0x248], RZ ;  /* 0x00009200170c7a10 */ /* 0x000fe20007fde0ff */
[----:B------:R-:W-:-:S03]  /*95b0*/  FMUL.FTZ R24, R19, c[0x0][0x1e8] ;  /* 0x00007a0013187a20 */ /* 0x000fc60000410000 */
[----:B0-----:R-:W-:Y:S01]  /*95c0*/  IADD3.X R13, R20, c[0x0][0x24c], RZ, P6, !PT ;  /* 0x00009300140d7a10 */ /* 0x001fe200037fe4ff */
[----:B------:R0:W-:Y:S04]  /*95d0*/  @P1 STL.64 [R1+0x40], R6 ;  /* 0x0000400601001387 */ /* 0x0001e80000100a00 */
[----:B0-----:R-:W4:Y:S04]  /*95e0*/  LDL R6, [R1+0x22c] ;  /* 0x00022c0001067983 */ /* 0x001f280000100800 */
[----:B------:R0:W-:Y:S02]  /*95f0*/  STL.64 [R1+0x60], R12 ;  /* 0x0000600c01007387 */ /* 0x0001e40000100a00 */
[----:B0-----:R-:W-:-:S05]  /*9600*/  FSEL R12, R24, RZ, P5 ;  /* 0x000000ff180c7208 */ /* 0x001fca0002800000 */
[----:B------:R0:W-:Y:S04]  /*9610*/  STL [R1+0xbc], R12 ;  /* 0x0000bc0c01007387 */ /* 0x0001e80000100800 */
[----:B0-----:R-:W4:Y:S01]  /*9620*/  LDL R12, [R1+0x210] ;  /* 0x00021000010c7983 */ /* 0x001f220000100800 */
[----:B------:R-:W-:Y:S01]  /*9630*/  FMUL.FTZ R7, R0, R25 ;  /* 0x0000001900077220 */ /* 0x000fe20000410000 */
[----:B------:R-:W-:Y:S01]  /*9640*/  LOP3.LUT P6, RZ, R10, 0xff00, RZ, 0xc0, !PT ;  /* 0x0000ff000aff7812 */ /* 0x000fe200078cc0ff */
[----:B------:R-:W-:Y:S01]  /*9650*/  FMUL.FTZ R17, R0, R17 ;  /* 0x0000001100117220 */ /* 0x000fe20000410000 */
[----:B------:R-:W-:Y:S01]  /*9660*/  @P0 LOP3.LUT P5, RZ, R4, 0xff00, RZ, 0xc0, !PT ;  /* 0x0000ff0004ff0812 */ /* 0x000fe200078ac0ff */
[----:B------:R-:W-:Y:S02]  /*9670*/  FMUL.FTZ R26, R0, R26 ;  /* 0x0000001a001a7220 */ /* 0x000fe40000410000 */
[----:B---3--:R-:W-:Y:S01]  /*9680*/  @P2 FADD.FTZ R7, R9, R7 ;  /* 0x0000000709072221 */ /* 0x008fe20000010000 */
[----:B------:R-:W-:-:S02]  /*9690*/  @P0 FSEL R9, R24, RZ, P4 ;  /* 0x000000ff18090208 */ /* 0x000fc40002000000 */
[----:B------:R-:W-:Y:S01]  /*96a0*/  @P0 IADD3 R14, P4, R23, c[0x0][0x250], RZ ;  /* 0x00009400170e0a10 */ /* 0x000fe20007f9e0ff */
[----:B------:R-:W-:-:S03]  /*96b0*/  FMUL.FTZ R23, R7, c[0x0][0x1e8] ;  /* 0x00007a0007177a20 */ /* 0x000fc60000410000 */
[----:B------:R-:W-:Y:S01]  /*96c0*/  @P0 IADD3.X R15, R20, c[0x0][0x254], RZ, P4, !PT ;  /* 0x00009500140f0a10 */ /* 0x000fe200027fe4ff */
[----:B------:R-:W-:Y:S04]  /*96d0*/  @P0 STL [R1+0xc0], R9 ;  /* 0x0000c00901000387 */ /* 0x000fe80000100800 */
[----:B------:R-:W-:Y:S04]  /*96e0*/  STL [R1+0x8], R7 ;  /* 0x0000080701007387 */ /* 0x000fe80000100800 */
[----:B------:R-:W-:Y:S01]  /*96f0*/  @P0 STL.64 [R1+0x58], R14 ;  /* 0x0000580e01000387 */ /* 0x000fe20000100a00 */
[----:B------:R-:W-:Y:S01]  /*9700*/  LOP3.LUT P4, RZ, R10, 0xff0000, RZ, 0xc0, !PT ;  /* 0x00ff00000aff7812 */ /* 0x000fe2000788c0ff */
[----:B--2---:R-:W-:Y:S01]  /*9710*/  @P2 FADD.FTZ R17, R2, R17 ;  /* 0x0000001102112221 */ /* 0x004fe20000010000 */
[----:B------:R-:W-:-:S05]  /*9720*/  FSEL R2, R23, RZ, P6 ;  /* 0x000000ff17027208 */ /* 0x000fca0003000000 */
[----:B------:R0:W-:Y:S01]  /*9730*/  STL [R1+0xac], R2 ;  /* 0x0000ac0201007387 */ /* 0x0001e20000100800 */
[----:B------:R-:W-:Y:S01]  /*9740*/  FMUL.FTZ R20, R17, c[0x0][0x1e8] ;  /* 0x00007a0011147a20 */ /* 0x000fe20000410000 */
[----:B0-----:R-:W-:Y:S01]  /*9750*/  @P0 FSEL R2, R23, RZ, P5 ;  /* 0x000000ff17020208 */ /* 0x001fe20002800000 */
[----:B----4-:R-:W-:-:S04]  /*9760*/  @P2 FADD.FTZ R26, R6, R26 ;  /* 0x0000001a061a2221 */ /* 0x010fc80000010000 */
[----:B------:R0:W-:Y:S01]  /*9770*/  @P0 STL [R1+0xb0], R2 ;  /* 0x0000b00201000387 */ /* 0x0001e20000100800 */
[----:B------:R-:W-:Y:S02]  /*9780*/  FSEL R13, R20, RZ, P4 ;  /* 0x000000ff140d7208 */ /* 0x000fe40002000000 */
[----:B------:R-:W-:Y:S01]  /*9790*/  @P0 LOP3.LUT P6, RZ, R4, 0xff0000, RZ, 0xc0, !PT ;  /* 0x00ff000004ff0812 */ /* 0x000fe200078cc0ff */
[----:B------:R-:W2:Y:S01]  /*97a0*/  LDL.LU R9, [R1+0x130] ;  /* 0x0001300001097983 */ /* 0x000ea20000300800 */
[----:B------:R-:W-:-:S03]  /*97b0*/  LOP3.LUT P5, RZ, R10, 0xff000000, RZ, 0xc0, !PT ;  /* 0xff0000000aff7812 */ /* 0x000fc600078ac0ff */
[----:B------:R-:W3:Y:S01]  /*97c0*/  LDL.LU R7, [R1+0xc8] ;  /* 0x0000c80001077983 */ /* 0x000ee20000300800 */
[----:B0-----:R-:W-:Y:S02]  /*97d0*/  FMUL.FTZ R2, R0, R18 ;  /* 0x0000001200027220 */ /* 0x001fe40000410000 */
[----:B------:R-:W-:Y:S01]  /*97e0*/  FMUL.FTZ R18, R26, c[0x0][0x1e8] ;  /* 0x00007a001a127a20 */ /* 0x000fe20000410000 */
[----:B------:R-:W4:Y:S04]  /*97f0*/  LDL R6, [R1+0x8c] ;  /* 0x00008c0001067983 */ /* 0x000f280000100800 */
[----:B------:R-:W-:Y:S01]  /*9800*/  STL [R1+0x98], R13 ;  /* 0x0000980d01007387 */ /* 0x000fe20000100800 */
[----:B------:R-:W-:Y:S01]  /*9810*/  @P0 LOP3.LUT P4, RZ, R4, 0xff000000, RZ, 0xc0, !PT ;  /* 0xff00000004ff0812 */ /* 0x000fe2000788c0ff */
[----:B------:R-:W-:Y:S01]  /*9820*/  @P2 FADD.FTZ R2, R12, R2 ;  /* 0x000000020c022221 */ /* 0x000fe20000010000 */
[----:B------:R-:W-:-:S03]  /*9830*/  @P0 FSEL R12, R20, RZ, P6 ;  /* 0x000000ff140c0208 */ /* 0x000fc60003000000 */
[----:B------:R-:W-:Y:S01]  /*9840*/  FMUL.FTZ R20, R2, c[0x0][0x1e8] ;  /* 0x00007a0002147a20 */ /* 0x000fe20000410000 */
[----:B------:R0:W-:Y:S01]  /*9850*/  STL [R1+0xc], R2 ;  /* 0x00000c0201007387 */ /* 0x0001e20000100800 */
[----:B------:R-:W-:-:S03]  /*9860*/  LOP3.LUT P6, RZ, R11, 0xff, RZ, 0xc0, !PT ;  /* 0x000000ff0bff7812 */ /* 0x000fc600078cc0ff */
[----:B------:R1:W-:Y:S01]  /*9870*/  @P0 STL [R1+0xa8], R12 ;  /* 0x0000a80c01000387 */ /* 0x0003e20000100800 */
[----:B0-----:R-:W-:Y:S02]  /*9880*/  FSEL R2, R18, RZ, P5 ;  /* 0x000000ff12027208 */ /* 0x001fe40002800000 */
[----:B------:R-:W-:Y:S02]  /*9890*/  @P0 LOP3.LUT P5, RZ, R5, 0xff, RZ, 0xc0, !PT ;  /* 0x000000ff05ff0812 */ /* 0x000fe400078ac0ff */
[----:B------:R-:W4:Y:S01]  /*98a0*/  LDL.LU R5, [R1+0x88] ;  /* 0x0000880001057983 */ /* 0x000f220000300800 */
[----:B-1----:R-:W-:-:S03]  /*98b0*/  FSEL R12, R20, RZ, P6 ;  /* 0x000000ff140c7208 */ /* 0x002fc60003000000 */
[----:B------:R0:W-:Y:S04]  /*98c0*/  STL [R1+0x94], R2 ;  /* 0x0000940201007387 */ /* 0x0001e80000100800 */
[----:B------:R-:W4:Y:S01]  /*98d0*/  LDL.LU R4, [R1+0x84] ;  /* 0x0000840001047983 */ /* 0x000f220000300800 */
[----:B0-----:R-:W-:-:S05]  /*98e0*/  @P0 FSEL R2, R18, RZ, P4 ;  /* 0x000000ff12020208 */ /* 0x001fca0002000000 */
[----:B------:R0:W-:Y:S04]  /*98f0*/  @P0 STL [R1+0xa4], R2 ;  /* 0x0000a40201000387 */ /* 0x0001e80000100800 */
[----:B0-----:R-:W4:Y:S04]  /*9900*/  LDL.LU R2, [R1+0x80] ;  /* 0x0000800001027983 */ /* 0x001f280000300800 */
[----:B------:R0:W-:Y:S02]  /*9910*/  STL [R1+0x90], R12 ;  /* 0x0000900c01007387 */ /* 0x0001e40000100800 */
[----:B0-----:R-:W-:-:S05]  /*9920*/  @P0 FSEL R12, R20, RZ, P5 ;  /* 0x000000ff140c0208 */ /* 0x001fca0002800000 */
[----:B------:R0:W-:Y:S04]  /*9930*/  @P0 STL [R1+0xa0], R12 ;  /* 0x0000a00c01000387 */ /* 0x0001e80000100800 */
[----:B------:R-:W4:Y:S04]  /*9940*/  LDL R15, [R1+0x7c] ;  /* 0x00007c00010f7983 */ /* 0x000f280000100800 */
[----:B------:R-:W4:Y:S04]  /*9950*/  LDL.LU R14, [R1+0x6c] ;  /* 0x00006c00010e7983 */ /* 0x000f280000300800 */
[----:B0-----:R-:W4:Y:S04]  /*9960*/  LDL.LU R12, [R1+0x68] ;  /* 0x00006800010c7983 */ /* 0x001f280000300800 */
[----:B------:R-:W4:Y:S04]  /*9970*/  LDL.LU R10, [R1+0x54] ;  /* 0x00005400010a7983 */ /* 0x000f280000300800 */
[----:B------:R-:W4:Y:S01]  /*9980*/  LDL.LU R23, [R1+0x30] ;  /* 0x0000300001177983 */ /* 0x000f220000300800 */
[----:B------:R-:W-:-:S02]  /*9990*/  LOP3.LUT P4, RZ, R11, 0xff00, RZ, 0xc0, !PT ;  /* 0x0000ff000bff7812 */ /* 0x000fc4000788c0ff */
[C---:B------:R-:W-:Y:S02]  /*99a0*/  LOP3.LUT P6, RZ, R11.reuse, 0xff0000, RZ, 0xc0, !PT ;  /* 0x00ff00000bff7812 */ /* 0x040fe400078cc0ff */
[----:B------:R-:W-:Y:S01]  /*99b0*/  LOP3.LUT P5, RZ, R11, 0xff000000, RZ, 0xc0, !PT ;  /* 0xff0000000bff7812 */ /* 0x000fe200078ac0ff */
[-CC-:B--2---:R-:W-:Y:S02]  /*99c0*/  FFMA.FTZ R24, R9, R8.reuse, R16.reuse ;  /* 0x0000000809187223 */ /* 0x184fe40000010010 */
[----:B------:R-:W2:Y:S01]  /*99d0*/  LDL.LU R9, [R1+0x1dc] ;  /* 0x0001dc0001097983 */ /* 0x000ea20000300800 */
[----:B---3--:R-:W-:-:S03]  /*99e0*/  FFMA.FTZ R18, R7, R8, R16 ;  /* 0x0000000807127223 */ /* 0x008fc60000010010 */
[----:B------:R-:W3:Y:S01]  /*99f0*/  LDL.LU R29, [R1+0x1d8] ;  /* 0x0001d800011d7983 */ /* 0x000ee20000300800 */
[----:B----4-:R-:W-:-:S03]  /*9a00*/  FFMA.FTZ R20, R6, R8, R16 ;  /* 0x0000000806147223 */ /* 0x010fc60000010010 */
[----:B------:R-:W4:Y:S04]  /*9a10*/  LDL.LU R21, [R1+0x1c4] ;  /* 0x0001c40001157983 */ /* 0x000f280000300800 */
[----:B------:R-:W4:Y:S04]  /*9a20*/  LDL.LU R7, [R1+0x15c] ;  /* 0x00015c0001077983 */ /* 0x000f280000300800 */
[----:B------:R-:W4:Y:S04]  /*9a30*/  LDL.LU R6, [R1+0x158] ;  /* 0x0001580001067983 */ /* 0x000f280000300800 */
[----:B------:R-:W4:Y:S04]  /*9a40*/  LDL.LU R13, [R1+0x150] ;  /* 0x00015000010d7983 */ /* 0x000f280000300800 */
[----:B------:R-:W4:Y:S01]  /*9a50*/  LDL.LU R11, [R1+0x14c] ;  /* 0x00014c00010b7983 */ /* 0x000f220000300800 */
[----:B------:R-:W-:-:S03]  /*9a60*/  FFMA.FTZ R25, R5, R8, R16 ;  /* 0x0000000805197223 */ /* 0x000fc60000010010 */
[----:B------:R-:W4:Y:S01]  /*9a70*/  LDL.LU R5, [R1+0x144] ;  /* 0x0001440001057983 */ /* 0x000f220000300800 */
[-CC-:B------:R-:W-:Y:S02]  /*9a80*/  FFMA.FTZ R27, R4, R8.reuse, R16.reuse ;  /* 0x00000008041b7223 */ /* 0x180fe40000010010 */
[-CC-:B------:R-:W-:Y:S02]  /*9a90*/  FFMA.FTZ R4, R2, R8.reuse, R16.reuse ;  /* 0x0000000802047223 */ /* 0x180fe40000010010 */
[----:B------:R-:W4:Y:S01]  /*9aa0*/  LDL.LU R2, [R1+0x13c] ;  /* 0x00013c0001027983 */ /* 0x000f220000300800 */
[-CC-:B------:R-:W-:Y:S02]  /*9ab0*/  FFMA.FTZ R15, R15, R8.reuse, R16.reuse ;  /* 0x000000080f0f7223 */ /* 0x180fe40000010010 */
[-CC-:B------:R-:W-:Y:S02]  /*9ac0*/  FFMA.FTZ R14, R14, R8.reuse, R16.reuse ;  /* 0x000000080e0e7223 */ /* 0x180fe40000010010 */
[----:B------:R-:W-:-:S02]  /*9ad0*/  FFMA.FTZ R12, R12, R8, R16 ;  /* 0x000000080c0c7223 */ /* 0x000fc40000010010 */
[-CC-:B------:R-:W-:Y:S02]  /*9ae0*/  FFMA.FTZ R10, R10, R8.reuse, R16.reuse ;  /* 0x000000080a0a7223 */ /* 0x180fe40000010010 */
[----:B------:R-:W-:Y:S02]  /*9af0*/  FFMA.FTZ R23, R23, R8, R16 ;  /* 0x0000000817177223 */ /* 0x000fe40000010010 */
[----:B------:R-:W4:Y:S04]  /*9b00*/  LDL.LU R8, [R1+0x768] ;  /* 0x0007680001087983 */ /* 0x000f280000300800 */
[----:B------:R-:W4:Y:S01]  /*9b10*/  LDL.LU R16, [R1+0x1c0] ;  /* 0x0001c00001107983 */ /* 0x000f220000300800 */
[----:B--2---:R-:W-:-:S03]  /*9b20*/  FADD.FTZ R24, R9, -R24 ;  /* 0x8000001809187221 */ /* 0x004fc60000010000 */
[----:B------:R-:W2:Y:S01]  /*9b30*/  LDL.LU R9, [R1+0x764] ;  /* 0x0007640001097983 */ /* 0x000ea20000300800 */
[----:B---3--:R-:W-:-:S03]  /*9b40*/  FADD.FTZ R18, R29, -R18 ;  /* 0x800000121d127221 */ /* 0x008fc60000010000 */
[----:B------:R-:W3:Y:S01]  /*9b50*/  LDL R29, [R1+0x214] ;  /* 0x00021400011d7983 */ /* 0x000ee20000100800 */
[----:B----4-:R-:W-:-:S03]  /*9b60*/  FADD.FTZ R20, R21, -R20 ;  /* 0x8000001415147221 */ /* 0x010fc60000010000 */
[----:B------:R-:W4:Y:S01]  /*9b70*/  LDL.LU R21, [R1+0x760] ;  /* 0x0007600001157983 */ /* 0x000f220000300800 */
[----:B------:R-:W-:-:S03]  /*9b80*/  FADD.FTZ R16, R16, -R25 ;  /* 0x8000001910107221 */ /* 0x000fc60000010000 */
[----:B------:R-:W2:Y:S01]  /*9b90*/  LDL.LU R25, [R1+0x1b0] ;  /* 0x0001b00001197983 */ /* 0x000ea20000300800 */
[----:B------:R-:W-:Y:S02]  /*9ba0*/  FADD.FTZ R5, R5, -R10 ;  /* 0x8000000a05057221 */ /* 0x000fe40000010000 */
[----:B------:R-:W-:Y:S02]  /*9bb0*/  FMUL.FTZ R10, R0, R24 ;  /* 0x00000018000a7220 */ /* 0x000fe40000410000 */
[----:B------:R-:W-:Y:S02]  /*9bc0*/  FADD.FTZ R7, R7, -R4 ;  /* 0x8000000407077221 */ /* 0x000fe40000010000 */
[----:B------:R-:W-:Y:S01]  /*9bd0*/  FADD.FTZ R6, R6, -R15 ;  /* 0x8000000f06067221 */ /* 0x000fe20000010000 */
[----:B------:R-:W4:Y:S01]  /*9be0*/  LDL.LU R4, [R1+0x75c] ;  /* 0x00075c0001047983 */ /* 0x000f220000300800 */
[----:B------:R-:W-:Y:S02]  /*9bf0*/  FMUL.FTZ R20, R0, R20 ;  /* 0x0000001400147220 */ /* 0x000fe40000410000 */
[----:B------:R-:W-:-:S02]  /*9c00*/  FADD.FTZ R15, R13, -R14 ;  /* 0x8000000e0d0f7221 */ /* 0x000fc40000010000 */
[----:B------:R-:W-:Y:S02]  /*9c10*/  FADD.FTZ R23, R2, -R23 ;  /* 0x8000001702177221 */ /* 0x000fe40000010000 */
[----:B------:R-:W-:Y:S01]  /*9c20*/  FADD.FTZ R14, R11, -R12 ;  /* 0x8000000c0b0e7221 */ /* 0x000fe20000010000 */
[----:B------:R-:W4:Y:S01]  /*9c30*/  LDL.LU R2, [R1+0x11c] ;  /* 0x00011c0001027983 */ /* 0x000f220000300800 */
[----:B------:R-:W-:-:S03]  /*9c40*/  FMUL.FTZ R24, R0, R7 ;  /* 0x0000000700187220 */ /* 0x000fc60000410000 */
[----:B------:R-:W4:Y:S04]  /*9c50*/  LDL R11, [R1+0x78] ;  /* 0x00007800010b7983 */ /* 0x000f280000100800 */
[----:B------:R-:W4:Y:S04]  /*9c60*/  LDL.LU.64 R12, [R1+0x70] ;  /* 0x00007000010c7983 */ /* 0x000f280000300a00 */
[----:B------:R0:W-:Y:S01]  /*9c70*/  STL [R1+0x4], R20 ;  /* 0x0000041401007387 */ /* 0x0001e20000100800 */
[----:B---3--:R-:W-:-:S04]  /*9c80*/  @P2 FADD.FTZ R10, R29, R10 ;  /* 0x0000000a1d0a2221 */ /* 0x008fc80000010000 */
[----:B0-----:R-:W-:Y:S02]  /*9c90*/  FMUL.FTZ R20, R10, c[0x0][0x1e8] ;  /* 0x00007a000a147a20 */ /* 0x001fe40000410000 */
[----:B--2---:R-:W-:-:S04]  /*9ca0*/  FADD.FTZ R27, R25, -R27 ;  /* 0x8000001b191b7221 */ /* 0x004fc80000010000 */
[C---:B------:R-:W-:Y:S02]  /*9cb0*/  FMUL.FTZ R29, R0.reuse, R27 ;  /* 0x0000001b001d7220 */ /* 0x040fe40000410000 */
[C---:B------:R-:W-:Y:S02]  /*9cc0*/  FMUL.FTZ R25, R0.reuse, R16 ;  /* 0x0000001000197220 */ /* 0x040fe40000410000 */
[C---:B------:R-:W-:Y:S01]  /*9cd0*/  FMUL.FTZ R16, R0.reuse, R6 ;  /* 0x0000000600107220 */ /* 0x040fe20000410000 */
[----:B------:R-:W-:Y:S04]  /*9ce0*/  STL.64 [R1+0x6f0], R28 ;  /* 0x0006f01c01007387 */ /* 0x000fe80000100a00 */
[----:B------:R0:W2:Y:S04]  /*9cf0*/  LDL.LU R7, [R1+0x758] ;  /* 0x0007580001077983 */ /* 0x0000a80000300800 */
[----:B------:R-:W-:Y:S04]  /*9d00*/  STL [R1], R10 ;  /* 0x0000000a01007387 */ /* 0x000fe80000100800 */
[----:B------:R0:W3:Y:S04]  /*9d10*/  LDL.LU R6, [R1+0x754] ;  /* 0x0007540001067983 */ /* 0x0000e80000300800 */
[----:B------:R1:W-:Y:S01]  /*9d20*/  STL.64 [R1+0x6f8], R16 ;  /* 0x0006f81001007387 */ /* 0x0003e20000100a00 */
[----:B------:R-:W-:-:S03]  /*9d30*/  FMUL.FTZ R27, R0, R5 ;  /* 0x00000005001b7220 */ /* 0x000fc60000410000 */
[----:B-1----:R-:W2:Y:S04]  /*9d40*/  LDL.64 R16, [R1+0xf0] ;  /* 0x0000f00001107983 */ /* 0x002ea80000100a00 */
[----:B------:R0:W3:Y:S04]  /*9d50*/  LDL.LU R10, [R1+0x750] ;  /* 0x00075000010a7983 */ /* 0x0000e80000300800 */
[----:B------:R-:W3:Y:S01]  /*9d60*/  LDL.LU R5, [R1+0x74c] ;  /* 0x00074c0001057983 */ /* 0x000ee20000300800 */
[C---:B------:R-:W-:Y:S02]  /*9d70*/  FMUL.FTZ R18, R0.reuse, R18 ;  /* 0x0000001200127220 */ /* 0x040fe40000410000 */
[----:B------:R-:W-:-:S02]  /*9d80*/  FMUL.FTZ R15, R0, R15 ;  /* 0x0000000f000f7220 */ /* 0x000fc40000410000 */
[----:B------:R-:W-:Y:S01]  /*9d90*/  FMUL.FTZ R14, R0, R14 ;  /* 0x0000000e000e7220 */ /* 0x000fe20000410000 */
[----:B------:R-:W-:Y:S01]  /*9da0*/  FSEL R28, R20, RZ, P4 ;  /* 0x000000ff141c7208 */ /* 0x000fe20002000000 */
[----:B------:R-:W-:-:S05]  /*9db0*/  FMUL.FTZ R0, R0, R23 ;  /* 0x0000001700007220 */ /* 0x000fca0000410000 */
[----:B------:R-:W-:Y:S04]  /*9dc0*/  STL [R1+0x20], R0 ;  /* 0x0000200001007387 */ /* 0x000fe80000100800 */
[----:B------:R1:W-:Y:S01]  /*9dd0*/  STL [R1+0x80], R28 ;  /* 0x0000801c01007387 */ /* 0x0003e20000100800 */
[----:B--2---:R-:W-:-:S04]  /*9de0*/  @P0 LOP3.LUT P4, RZ, R17, 0xff00, RZ, 0xc0, !PT ;  /* 0x0000ff0011ff0812 */ /* 0x004fc8000788c0ff */
[----:B-1----:R-:W-:Y:S02]  /*9df0*/  @P0 FSEL R28, R20, RZ, P4 ;  /* 0x000000ff141c0208 */ /* 0x002fe40002000000 */
[----:B---3--:R-:W-:-:S03]  /*9e00*/  @P0 F2FP.BF16.PACK_AB R10, RZ, R5 ;  /* 0x00000005ff0a023e */ /* 0x008fc600000010ff */
[----:B------:R1:W-:Y:S04]  /*9e10*/  @P0 STL [R1+0x8c], R28 ;  /* 0x00008c1c01000387 */ /* 0x0003e80000100800 */
[----:B-1----:R-:W2:Y:S04]  /*9e20*/  LDL R28, [R1+0x218] ;  /* 0x00021800011c7983 */ /* 0x002ea80000100800 */
[----:B------:R-:W3:Y:S02]  /*9e30*/  LDL.LU R5, [R1+0x748] ;  /* 0x0007480001057983 */ /* 0x000ee40000300800 */
[----:B---3--:R-:W-:-:S02]  /*9e40*/  PRMT R5, R10, 0x7610, R5 ;  /* 0x000076100a057816 */ /* 0x008fc40000000005 */
[----:B------:R-:W3:Y:S02]  /*9e50*/  LDL.LU R10, [R1+0x744] ;  /* 0x00074400010a7983 */ /* 0x000ee40000300800 */
[----:B---3--:R-:W-:Y:S02]  /*9e60*/  @P0 F2FP.BF16.PACK_AB R6, RZ, R10 ;  /* 0x0000000aff06023e */ /* 0x008fe400000010ff */
[----:B------:R-:W3:Y:S02]  /*9e70*/  LDL.LU R10, [R1+0x740] ;  /* 0x00074000010a7983 */ /* 0x000ee40000300800 */
[----:B---3--:R-:W-:Y:S02]  /*9e80*/  PRMT R10, R6, 0x7610, R10 ;  /* 0x00007610060a7816 */ /* 0x008fe4000000000a */
[----:B------:R-:W3:Y:S02]  /*9e90*/  LDL.LU R6, [R1+0x73c] ;  /* 0x00073c0001067983 */ /* 0x000ee40000300800 */
[----:B---3--:R-:W-:-:S02]  /*9ea0*/  @P0 F2FP.BF16.PACK_AB R7, RZ, R6 ;  /* 0x00000006ff07023e */ /* 0x008fc400000010ff */
[----:B------:R-:W3:Y:S02]  /*9eb0*/  LDL.LU R6, [R1+0x738] ;  /* 0x0007380001067983 */ /* 0x000ee40000300800 */
[----:B---3--:R-:W-:Y:S02]  /*9ec0*/  PRMT R6, R7, 0x7610, R6 ;  /* 0x0000761007067816 */ /* 0x008fe40000000006 */
[----:B------:R0:W4:Y:S02]  /*9ed0*/  LDL.LU R7, [R1+0x734] ;  /* 0x0007340001077983 */ /* 0x0001240000300800 */
[----:B----4-:R-:W-:Y:S02]  /*9ee0*/  @P0 F2FP.BF16.PACK_AB R7, RZ, R2 ;  /* 0x00000002ff07023e */ /* 0x010fe400000010ff */
[----:B------:R0:W3:Y:S02]  /*9ef0*/  LDL.LU R2, [R1+0x730] ;  /* 0x0007300001027983 */ /* 0x0000e40000300800 */
[----:B------:R-:W-:-:S02]  /*9f00*/  PRMT R29, R7, 0x7610, R29 ;  /* 0x00007610071d7816 */ /* 0x000fc4000000001d */
[----:B------:R-:W3:Y:S02]  /*9f10*/  LDL.LU R7, [R1+0x72c] ;  /* 0x00072c0001077983 */ /* 0x000ee40000300800 */
[----:B---3--:R-:W-:Y:S02]  /*9f20*/  @P0 F2FP.BF16.PACK_AB R2, RZ, R7 ;  /* 0x00000007ff02023e */ /* 0x008fe400000010ff */
[----:B------:R-:W3:Y:S01]  /*9f30*/  LDL.LU R7, [R1+0x728] ;  /* 0x0007280001077983 */ /* 0x000ee20000300800 */
[----:B------:R-:W-:Y:S02]  /*9f40*/  @P0 F2FP.BF16.PACK_AB R23, RZ, R11 ;  /* 0x0000000bff17023e */ /* 0x000fe400000010ff */
[----:B---3--:R-:W-:Y:S02]  /*9f50*/  PRMT R7, R2, 0x7610, R7 ;  /* 0x0000761002077816 */ /* 0x008fe40000000007 */
[----:B------:R-:W3:Y:S04]  /*9f60*/  LDL.LU R2, [R1+0x724] ;  /* 0x0007240001027983 */ /* 0x000ee80000300800 */
[----:B------:R-:W4:Y:S01]  /*9f70*/  LDL.LU R11, [R1+0x720] ;  /* 0x00072000010b7983 */ /* 0x000f220000300800 */
[----:B------:R-:W-:-:S04]  /*9f80*/  MOV R0, R12 ;  /* 0x0000000c00007202 */ /* 0x000fc80000000f00 */
[----:B------:R-:W-:Y:S02]  /*9f90*/  LOP3.LUT P4, RZ, R0, 0xff, RZ, 0xc0, !PT ;  /* 0x000000ff00ff7812 */ /* 0x000fe4000788c0ff */
[----:B------:R-:W-:Y:S02]  /*9fa0*/  @P0 F2FP.BF16.PACK_AB R0, RZ, R4 ;  /* 0x00000004ff00023e */ /* 0x000fe400000010ff */
[----:B----4-:R-:W-:Y:S02]  /*9fb0*/  @P0 F2FP.BF16.PACK_AB R20, RZ, R11 ;  /* 0x0000000bff14023e */ /* 0x010fe400000010ff */
[----:B------:R-:W4:Y:S04]  /*9fc0*/  LDL.LU R11, [R1+0x71c] ;  /* 0x00071c00010b7983 */ /* 0x000f280000300800 */
[----:B------:R-:W2:Y:S02]  /*9fd0*/  LDL.LU R4, [R1+0x718] ;  /* 0x0007180001047983 */ /* 0x000ea40000300800 */
[----:B--2---:R-:W-:-:S02]  /*9fe0*/  @P0 PRMT R4, R5, 0x7610, R4 ;  /* 0x0000761005040816 */ /* 0x004fc40000000004 */
[----:B------:R-:W2:Y:S02]  /*9ff0*/  LDL.LU R5, [R1+0x714] ;  /* 0x0007140001057983 */ /* 0x000ea40000300800 */
[----:B--2---:R-:W-:Y:S02]  /*a000*/  @P0 PRMT R5, R6, 0x7610, R5 ;  /* 0x0000761006050816 */ /* 0x004fe40000000005 */
[----:B------:R-:W2:Y:S02]  /*a010*/  LDL.LU R6, [R1+0x710] ;  /* 0x0007100001067983 */ /* 0x000ea40000300800 */
[----:B--2---:R-:W-:Y:S02]  /*a020*/  @P0 PRMT R6, R7, 0x7610, R6 ;  /* 0x0000761007060816 */ /* 0x004fe40000000006 */
[----:B------:R-:W2:Y:S01]  /*a030*/  LDL.LU R7, [R1+0x70c] ;  /* 0x00070c0001077983 */ /* 0x000ea20000300800 */
[----:B------:R-:W-:Y:S02]  /*a040*/  @P0 PRMT R4, R4, 0x5410, R10 ;  /* 0x0000541004040816 */ /* 0x000fe4000000000a */
[----:B------:R-:W-:Y:S01]  /*a050*/  @P0 PRMT R5, R5, 0x5410, R29 ;  /* 0x0000541005050816 */ /* 0x000fe2000000001d */
[----:B------:R-:W3:Y:S01]  /*a060*/  LDL.LU R10, [R1+0x708] ;  /* 0x00070800010a7983 */ /* 0x000ee20000300800 */
[----:B------:R-:W-:-:S02]  /*a070*/  @P0 PRMT R6, R6, 0x5410, R23 ;  /* 0x0000541006060816 */ /* 0x000fc40000000017 */
[----:B--2---:R-:W-:-:S04]  /*a080*/  @P0 PRMT R7, R20, 0x7610, R7 ;  /* 0x0000761014070816 */ /* 0x004fc80000000007 */
[----:B------:R-:W-:-:S05]  /*a090*/  @P0 PRMT R7, R7, 0x5410, R0 ;  /* 0x0000541007070816 */ /* 0x000fca0000000000 */
[----:B------:R1:W-:Y:S04]  /*a0a0*/  @P0 STG.E.128 [R8.64], R4 ;  /* 0x0000000408000986 */ /* 0x0003e8000c101d04 */
[----:B-1----:R-:W3:Y:S01]  /*a0b0*/  LDL.LU.64 R8, [R1+0x700] ;  /* 0x0007000001087983 */ /* 0x002ee20000300a00 */
[----:B------:R-:W-:-:S03]  /*a0c0*/  @P2 FADD.FTZ R18, R28, R18 ;  /* 0x000000121c122221 */ /* 0x000fc60000010000 */
[----:B------:R-:W2:Y:S04]  /*a0d0*/  LDL R29, [R1+0x21c] ;  /* 0x00021c00011d7983 */ /* 0x000ea80000100800 */
[----:B------:R-:W2:Y:S04]  /*a0e0*/  LDL R28, [R1+0x200] ;  /* 0x00020000011c7983 */ /* 0x000ea80000100800 */
[----:B------:R1:W-:Y:S01]  /*a0f0*/  STL [R1+0x6a4], R4 ;  /* 0x0006a40401007387 */ /* 0x0003e20000100800 */
[----:B----4-:R-:W-:-:S03]  /*a100*/  SEL R23, R3, R11, P3 ;  /* 0x0000000b03177207 */ /* 0x010fc60001800000 */
[----:B-1----:R-:W2:Y:S04]  /*a110*/  LDL.LU R4, [R1+0x4] ;  /* 0x0000040001047983 */ /* 0x002ea80000300800 */
[----:B------:R-:W-:Y:S04]  /*a120*/  STL [R1+0x6a0], R5 ;  /* 0x0006a00501007387 */ /* 0x000fe80000100800 */
[----:B------:R-:W-:Y:S04]  /*a130*/  STL [R1+0x69c], R6 ;  /* 0x00069c0601007387 */ /* 0x000fe80000100800 */
[----:B------:R1:W-:Y:S04]  /*a140*/  STL [R1+0x6c0], R6 ;  /* 0x0006c00601007387 */ /* 0x0003e80000100800 */
[----:B-1----:R-:W4:Y:S04]  /*a150*/  LDL.LU R6, [R1+0xe0] ;  /* 0x0000e00001067983 */ /* 0x002f280000300800 */
[----:B------:R-:W-:Y:S04]  /*a160*/  STL [R1+0x698], R7 ;  /* 0x0006980701007387 */ /* 0x000fe80000100800 */
[----:B------:R-:W-:Y:S04]  /*a170*/  STL [R1+0x6b4], R7 ;  /* 0x0006b40701007387 */ /* 0x000fe80000100800 */
[----:B------:R-:W-:Y:S04]  /*a180*/  STL [R1+0x6bc], R7 ;  /* 0x0006bc0701007387 */ /* 0x000fe80000100800 */
[----:B------:R1:W-:Y:S01]  /*a190*/  STL [R1+0x6d0], R7 ;  /* 0x0006d00701007387 */ /* 0x0003e20000100800 */
[----:B---3--:R-:W-:-:S03]  /*a1a0*/  SEL R20, R2, R8, P3 ;  /* 0x0000000802147207 */ /* 0x008fc60001800000 */
[----:B------:R-:W3:Y:S01]  /*a1b0*/  LDL.64 R2, [R1+0x40] ;  /* 0x0000400001027983 */ /* 0x000ee20000100a00 */
[----:B------:R-:W-:-:S05]  /*a1c0*/  FMUL.FTZ R0, R18, c[0x0][0x1e8] ;  /* 0x00007a0012007a20 */ /* 0x000fca0000410000 */
[----:B-1----:R-:W-:Y:S02]  /*a1d0*/  FSEL R7, R0, RZ, P6 ;  /* 0x000000ff00077208 */ /* 0x002fe40003000000 */
[----:B------:R-:W-:Y:S02]  /*a1e0*/  @P0 LOP3.LUT P6, RZ, R17, 0xff0000, RZ, 0xc0, !PT ;  /* 0x00ff000011ff0812 */ /* 0x000fe400078cc0ff */
[----:B------:R-:W-:Y:S02]  /*a1f0*/  SEL R21, R21, R9, P3 ;  /* 0x0000000915157207 */ /* 0x000fe40001800000 */
[----:B------:R-:W-:Y:S02]  /*a200*/  SEL R22, R22, R10, P3 ;  /* 0x0000000a16167207 */ /* 0x000fe40001800000 */
[----:B------:R-:W-:Y:S01]  /*a210*/  @P0 FSEL R0, R0, RZ, P6 ;  /* 0x000000ff00000208 */ /* 0x000fe20003000000 */
[----:B------:R1:W-:Y:S01]  /*a220*/  STL [R1+0x68], R7 ;  /* 0x0000680701007387 */ /* 0x0003e20000100800 */
[----:B------:R-:W-:-:S03]  /*a230*/  @P0 LOP3.LUT P6, RZ, R17, 0xff000000, RZ, 0xc0, !PT ;  /* 0xff00000011ff0812 */ /* 0x000fc600078cc0ff */
[----:B------:R-:W4:Y:S04]  /*a240*/  LDL.LU.64 R16, [R1+0x6f8] ;  /* 0x0006f80001107983 */ /* 0x000f280000300a00 */
[----:B------:R-:W-:Y:S01]  /*a250*/  @P0 STL [R1+0x7c], R0 ;  /* 0x00007c0001000387 */ /* 0x000fe20000100800 */
[----:B--2---:R-:W-:Y:S02]  /*a260*/  @P2 FADD.FTZ R4, R29, R4 ;  /* 0x000000041d042221 */ /* 0x004fe40000010000 */
[----:B------:R-:W-:Y:S01]  /*a270*/  @P2 FADD.FTZ R25, R28, R25 ;  /* 0x000000191c192221 */ /* 0x000fe20000010000 */
[----:B-1----:R-:W2:Y:S04]  /*a280*/  LDL R7, [R1+0x20] ;  /* 0x0000200001077983 */ /* 0x002ea80000100800 */
[----:B---3--:R1:W-:Y:S04]  /*a290*/  @P1 STG.E.128 [R2.64], R20 ;  /* 0x0000001402001986 */ /* 0x0083e8000c101d04 */
[----:B-1----:R-:W3:Y:S01]  /*a2a0*/  LDL R21, [R1+0x208] ;  /* 0x0002080001157983 */ /* 0x002ee20000100800 */
[----:B------:R-:W-:Y:S01]  /*a2b0*/  FMUL.FTZ R3, R4, c[0x0][0x1e8] ;  /* 0x00007a0004037a20 */ /* 0x000fe20000410000 */
[----:B----4-:R-:W-:-:S04]  /*a2c0*/  SHF.L.U32 R20, R6, 0x4, RZ ;  /* 0x0000000406147819 */ /* 0x010fc800000006ff */
[C---:B------:R-:W-:Y:S02]  /*a2d0*/  FSEL R22, R3.reuse, RZ, P5 ;  /* 0x000000ff03167208 */ /* 0x040fe40002800000 */
[----:B------:R-:W-:Y:S02]  /*a2e0*/  @P0 FSEL R3, R3, RZ, P6 ;  /* 0x000000ff03030208 */ /* 0x000fe40003000000 */
[----:B------:R-:W-:Y:S01]  /*a2f0*/  @P1 LEA R2, P5, R6, c[0x0][0x258], 0x5 ;  /* 0x0000960006021a11 */ /* 0x000fe200078a28ff */
[----:B------:R-:W-:Y:S01]  /*a300*/  STL [R1+0x54], R22 ;  /* 0x0000541601007387 */ /* 0x000fe20000100800 */
[----:B------:R-:W-:-:S03]  /*a310*/  SHF.R.U32.HI R0, RZ, 0x1c, R6 ;  /* 0x0000001cff007819 */ /* 0x000fc60000011606 */
[----:B------:R-:W4:Y:S01]  /*a320*/  LDL R23, [R1+0x1f8] ;  /* 0x0001f80001177983 */ /* 0x000f220000100800 */
[----:B------:R-:W-:-:S03]  /*a330*/  IADD3 R28, P6, R20, c[0x0][0x248], RZ ;  /* 0x00009200141c7a10 */ /* 0x000fc60007fde0ff */
[----:B------:R1:W-:Y:S01]  /*a340*/  @P0 STL [R1+0x78], R3 ;  /* 0x0000780301000387 */ /* 0x0003e20000100800 */
[----:B------:R-:W-:-:S03]  /*a350*/  IADD3.X R29, R0, c[0x0][0x24c], RZ, P6, !PT ;  /* 0x00009300001d7a10 */ /* 0x000fc600037fe4ff */
[----:B------:R-:W-:Y:S01]  /*a360*/  STL [R1+0x674], R2 ;  /* 0x0006740201007387 */ /* 0x000fe20000100800 */
[----:B-1----:R-:W-:Y:S01]  /*a370*/  @P1 LEA.HI.X R3, R6, c[0x0][0x25c], RZ, 0x5, P5 ;  /* 0x0000970006031a11 */ /* 0x002fe200028f2cff */
[----:B------:R-:W-:-:S04]  /*a380*/  FMUL.FTZ R6, R25, c[0x0][0x1e8] ;  /* 0x00007a0019067a20 */ /* 0x000fc80000410000 */
[----:B------:R1:W-:Y:S04]  /*a390*/  STL [R1+0x670], R3 ;  /* 0x0006700301007387 */ /* 0x0003e80000100800 */
[----:B------:R-:W-:Y:S01]  /*a3a0*/  STL [R1+0x50], R6 ;  /* 0x0000500601007387 */ /* 0x000fe20000100800 */
[----:B-1----:R-:W-:-:S03]  /*a3b0*/  FSEL R3, R6, RZ, P4 ;  /* 0x000000ff06037208 */ /* 0x002fc60002000000 */
[----:B------:R1:W-:Y:S04]  /*a3c0*/  STL.64 [R1+0x18], R28 ;  /* 0x0000181c01007387 */ /* 0x0003e80000100a00 */
[----:B------:R-:W2:Y:S01]  /*a3d0*/  LDL R22, [R1+0x204] ;  /* 0x0002040001167983 */ /* 0x000ea20000100800 */
[----:B-1----:R-:W-:Y:S01]  /*a3e0*/  @P0 IADD3 R28, P4, R20, c[0x0][0x250], RZ ;  /* 0x00009400141c0a10 */ /* 0x002fe20007f9e0ff */
[----:B---3--:R-:W-:Y:S02]  /*a3f0*/  @P2 FADD.FTZ R24, R21, R24 ;  /* 0x0000001815182221 */ /* 0x008fe40000010000 */
[----:B------:R-:W2:Y:S04]  /*a400*/  LDL R21, [R1+0x1f0] ;  /* 0x0001f00001157983 */ /* 0x000ea80000100800 */
[----:B------:R1:W-:Y:S04]  /*a410*/  STL [R1+0x88], R3 ;  /* 0x0000880301007387 */ /* 0x0003e80000100800 */
[----:B------:R-:W2:Y:S01]  /*a420*/  LDL R20, [R1+0x20c] ;  /* 0x00020c0001147983 */ /* 0x000ea20000100800 */
[----:B------:R-:W-:-:S03]  /*a430*/  @P0 IADD3.X R29, R0, c[0x0][0x254], RZ, P4, !PT ;  /* 0x00009500001d0a10 */ /* 0x000fc600027fe4ff */
[----:B------:R-:W2:Y:S04]  /*a440*/  LDL R6, [R1+0x1f4] ;  /* 0x0001f40001067983 */ /* 0x000ea80000100800 */
[----:B-1----:R-:W2:Y:S04]  /*a450*/  LDL R3, [R1+0x1fc] ;  /* 0x0001fc0001037983 */ /* 0x002ea80000100800 */
[----:B------:R1:W-:Y:S01]  /*a460*/  @P0 STL.64 [R1+0x10], R28 ;  /* 0x0000101c01000387 */ /* 0x0003e20000100a00 */
[----:B--2---:R-:W-:Y:S02]  /*a470*/  @P2 FADD.FTZ R16, R20, R16 ;  /* 0x0000001014102221 */ /* 0x004fe40000010000 */
[----:B------:R-:W-:-:S05]  /*a480*/  FMUL.FTZ R20, R24, c[0x0][0x1e8] ;  /* 0x00007a0018147a20 */ /* 0x000fca0000410000 */
[----:B------:R2:W-:Y:S04]  /*a490*/  STL [R1+0x4c], R20 ;  /* 0x00004c1401007387 */ /* 0x0005e80000100800 */
[----:B-1----:R-:W3:Y:S01]  /*a4a0*/  LDL.LU.64 R28, [R1+0x6f0] ;  /* 0x0006f000011c7983 */ /* 0x002ee20000300a00 */
[----:B------:R-:W-:Y:S01]  /*a4b0*/  FMUL.FTZ R0, R24, c[0x0][0x1e8] ;  /* 0x00007a0018007a20 */ /* 0x000fe20000410000 */
[----:B------:R-:W-:Y:S01]  /*a4c0*/  LOP3.LUT P5, RZ, R12, 0xff0000, RZ, 0xc0, !PT ;  /* 0x00ff00000cff7812 */ /* 0x000fe200078ac0ff */
[----:B----4-:R-:W-:Y:S02]  /*a4d0*/  @P2 FADD.FTZ R27, R23, R27 ;  /* 0x0000001b171b2221 */ /* 0x010fe40000010000 */
[----:B------:R-:W-:Y:S01]  /*a4e0*/  FMUL.FTZ R23, R16, c[0x0][0x1e8] ;  /* 0x00007a0010177a20 */ /* 0x000fe20000410000 */
[----:B------:R-:W-:-:S02]  /*a4f0*/  FSEL R0, R0, RZ, P5 ;  /* 0x000000ff00007208 */ /* 0x000fc40002800000 */
[----:B------:R-:W-:Y:S01]  /*a500*/  LOP3.LUT P6, RZ, R12, 0xff000000, RZ, 0xc0, !PT ;  /* 0xff0000000cff7812 */ /* 0x000fe200078cc0ff */
[----:B--2---:R-:W-:Y:S01]  /*a510*/  FMUL.FTZ R20, R27, c[0x0][0x1e8] ;  /* 0x00007a001b147a20 */ /* 0x004fe20000410000 */
[----:B------:R-:W-:Y:S01]  /*a520*/  STL [R1+0x48], R23 ;  /* 0x0000481701007387 */ /* 0x000fe20000100800 */
[----:B------:R-:W-:-:S03]  /*a530*/  LOP3.LUT P4, RZ, R13, 0xff0000, RZ, 0xc0, !PT ;  /* 0x00ff00000dff7812 */ /* 0x000fc6000788c0ff */
[----:B------:R1:W-:Y:S04]  /*a540*/  STL [R1+0x84], R0 ;  /* 0x0000840001007387 */ /* 0x0003e80000100800 */
[----:B------:R-:W-:Y:S01]  /*a550*/  STL [R1+0x3c], R20 ;  /* 0x00003c1401007387 */ /* 0x000fe20000100800 */
[----:B-1----:R-:W-:Y:S01]  /*a560*/  FSEL R0, R23, RZ, P6 ;  /* 0x000000ff17007208 */ /* 0x002fe20003000000 */
[----:B------:R-:W-:-:S04]  /*a570*/  @P2 FADD.FTZ R15, R21, R15 ;  /* 0x0000000f150f2221 */ /* 0x000fc80000010000 */
[----:B------:R1:W-:Y:S01]  /*a580*/  STL [R1+0x70], R0 ;  /* 0x0000700001007387 */ /* 0x0003e20000100800 */
[----:B------:R-:W-:Y:S01]  /*a590*/  @P2 FADD.FTZ R14, R6, R14 ;  /* 0x0000000e060e2221 */ /* 0x000fe20000010000 */
[----:B-1----:R-:W-:Y:S01]  /*a5a0*/  FSEL R0, R20, RZ, P4 ;  /* 0x000000ff14007208 */ /* 0x002fe20002000000 */
[----:B------:R-:W-:-:S04]  /*a5b0*/  @P2 FADD.FTZ R7, R3, R7 ;  /* 0x0000000703072221 */ /* 0x000fc80000010000 */
[----:B------:R-:W-:Y:S01]  /*a5c0*/  STL [R1+0x6c], R0 ;  /* 0x00006c0001007387 */ /* 0x000fe20000100800 */
[----:B------:R-:W-:Y:S02]  /*a5d0*/  LOP3.LUT P5, RZ, R12, 0xff00, RZ, 0xc0, !PT ;  /* 0x0000ff000cff7812 */ /* 0x000fe400078ac0ff */
[C---:B------:R-:W-:Y:S02]  /*a5e0*/  LOP3.LUT P6, RZ, R13.reuse, 0xff, RZ, 0xc0, !PT ;  /* 0x000000ff0dff7812 */ /* 0x040fe400078cc0ff */
[----:B------:R-:W-:Y:S02]  /*a5f0*/  LOP3.LUT P4, RZ, R13, 0xff00, RZ, 0xc0, !PT ;  /* 0x0000ff000dff7812 */ /* 0x000fe4000788c0ff */
[-C--:B------:R-:W-:Y:S02]  /*a600*/  SEL R20, R19, R8.reuse, P3 ;  /* 0x0000000813147207 */ /* 0x080fe40001800000 */
[----:B------:R-:W-:Y:S02]  /*a610*/  SEL R8, R25, R8, P3 ;  /* 0x0000000819087207 */ /* 0x000fe40001800000 */
[----:B------:R-:W-:Y:S01]  /*a620*/  SEL R23, R26, R11, P3 ;  /* 0x0000000b1a177207 */ /* 0x000fe20001800000 */
[----:B---3--:R-:W-:-:S05]  /*a630*/  @P2 FADD.FTZ R29, R22, R29 ;  /* 0x0000001d161d2221 */ /* 0x008fca0000010000 */
[----:B------:R1:W-:Y:S01]  /*a640*/  STL [R1+0x2c], R29 ;  /* 0x00002c1d01007387 */ /* 0x0003e20000100800 */
[----:B------:R-:W-:-:S03]  /*a650*/  SEL R22, R17, R10, P3 ;  /* 0x0000000a11167207 */ /* 0x000fc60001800000 */
[----:B-1----:R-:W2:Y:S04]  /*a660*/  LDL.LU R29, [R1+0x6e8] ;  /* 0x0006e800011d7983 */ /* 0x002ea80000300800 */
[----:B------:R1:W-:Y:S01]  /*a670*/  STL [R1+0x28], R15 ;  /* 0x0000280f01007387 */ /* 0x0003e20000100800 */
[----:B------:R-:W-:-:S03]  /*a680*/  SEL R10, R24, R10, P3 ;  /* 0x0000000a180a7207 */ /* 0x000fc60001800000 */
[----:B-1----:R-:W3:Y:S04]  /*a690*/  LDL.LU R15, [R1+0x6e4] ;  /* 0x0006e400010f7983 */ /* 0x002ee80000300800 */
[----:B------:R1:W-:Y:S04]  /*a6a0*/  STL [R1+0x24], R14 ;  /* 0x0000240e01007387 */ /* 0x0003e80000100800 */
[----:B-1----:R-:W4:Y:S04]  /*a6b0*/  LDL.LU R14, [R1+0x6e0] ;  /* 0x0006e000010e7983 */ /* 0x002f280000300800 */
[----:B------:R-:W2:Y:S04]  /*a6c0*/  LDL.LU R21, [R1+0x8] ;  /* 0x0000080001157983 */ /* 0x000ea80000300800 */
[----:B------:R-:W-:Y:S01]  /*a6d0*/  @P2 STL [R1+0x20], R7 ;  /* 0x0000200701002387 */ /* 0x000fe20000100800 */
[----:B------:R-:W-:-:S03]  /*a6e0*/  LOP3.LUT P2, RZ, R13, 0xff000000, RZ, 0xc0, !PT ;  /* 0xff0000000dff7812 */ /* 0x000fc6000784c0ff */
[----:B------:R-:W3:Y:S04]  /*a6f0*/  LDL.LU.64 R12, [R1+0x6d8] ;  /* 0x0006d800010c7983 */ /* 0x000ee80000300a00 */
[----:B------:R-:W3:Y:S04]  /*a700*/  LDL.LU R3, [R1+0xc] ;  /* 0x00000c0001037983 */ /* 0x000ee80000300800 */
[----:B------:R-:W3:Y:S04]  /*a710*/  LDL.LU R6, [R1] ;  /* 0x0000000001067983 */ /* 0x000ee80000300800 */
[----:B------:R-:W3:Y:S04]  /*a720*/  LDL.LU R19, [R1+0x34] ;  /* 0x0000340001137983 */ /* 0x000ee80000300800 */
[----:B------:R-:W-:Y:S04]  /*a730*/  STL [R1+0x678], R20 ;  /* 0x0006781401007387 */ /* 0x000fe80000100800 */
[----:B------:R-:W3:Y:S04]  /*a740*/  LDL.LU R25, [R1+0x38] ;  /* 0x0000380001197983 */ /* 0x000ee80000300800 */
[----:B------:R-:W-:Y:S04]  /*a750*/  STL [R1+0x650], R8 ;  /* 0x0006500801007387 */ /* 0x000fe80000100800 */
[----:B------:R1:W-:Y:S04]  /*a760*/  STL [R1+0x654], R10 ;  /* 0x0006540a01007387 */ /* 0x0003e80000100800 */
[----:B-1----:R-:W3:Y:S04]  /*a770*/  LDL.LU R10, [R1+0x2c] ;  /* 0x00002c00010a7983 */ /* 0x002ee80000300800 */
[----:B------:R1:W-:Y:S04]  /*a780*/  STL.64 [R1+0x680], R22 ;  /* 0x0006801601007387 */ /* 0x0003e80000100a00 */
[----:B-1----:R-:W3:Y:S01]  /*a790*/  LDL.64 R22, [R1+0xe8] ;  /* 0x0000e80001167983 */ /* 0x002ee20000100a00 */
[----:B------:R-:W-:-:S05]  /*a7a0*/  SEL R11, R16, R11, P3 ;  /* 0x0000000b100b7207 */ /* 0x000fca0001800000 */
[----:B------:R1:W-:Y:S04]  /*a7b0*/  STL [R1+0x658], R11 ;  /* 0x0006580b01007387 */ /* 0x0003e80000100800 */
[----:B-1----:R-:W3:Y:S04]  /*a7c0*/  LDL.LU R11, [R1+0x24] ;  /* 0x00002400010b7983 */ /* 0x002ee80000300800 */
[----:B------:R-:W-:Y:S01]  /*a7d0*/  STL [R1+0x6b0], R28 ;  /* 0x0006b01c01007387 */ /* 0x000fe20000100800 */
[-C--:B----4-:R-:W-:Y:S02]  /*a7e0*/  SEL R18, R18, R14.reuse, P3 ;  /* 0x0000000e12127207 */ /* 0x090fe40001800000 */
[----:B------:R-:W-:-:S02]  /*a7f0*/  SEL R26, R28, R14, P3 ;  /* 0x0000000e1c1a7207 */ /* 0x000fc40001800000 */
[----:B------:R-:W-:Y:S01]  /*a800*/  SEL R14, R27, R14, P3 ;  /* 0x0000000e1b0e7207 */ /* 0x000fe20001800000 */
[----:B------:R-:W-:Y:S01]  /*a810*/  STL [R1+0x688], R18 ;  /* 0x0006881201007387 */ /* 0x000fe20000100800 */
[----:B--2---:R-:W-:-:S03]  /*a820*/  SEL R21, R21, R9, P3 ;  /* 0x0000000915157207 */ /* 0x004fc60001800000 */
[----:B------:R-:W-:Y:S04]  /*a830*/  STL [R1+0x6b8], R18 ;  /* 0x0006b81201007387 */ /* 0x000fe80000100800 */
[----:B------:R1:W-:Y:S01]  /*a840*/  STL [R1+0x65c], R14 ;  /* 0x00065c0e01007387 */ /* 0x0003e20000100800 */
[----:B---3--:R-:W-:Y:S02]  /*a850*/  SEL R16, R3, R12, P3 ;  /* 0x0000000c03107207 */ /* 0x008fe40001800000 */
[----:B------:R-:W-:Y:S01]  /*a860*/  SEL R17, R6, R13, P3 ;  /* 0x0000000d06117207 */ /* 0x000fe20001800000 */
[----:B-1----:R-:W2:Y:S04]  /*a870*/  LDL.LU R14, [R1+0x28] ;  /* 0x00002800010e7983 */ /* 0x002ea80000300800 */
[----:B------:R-:W-:Y:S01]  /*a880*/  STL [R1+0x68c], R21 ;  /* 0x00068c1501007387 */ /* 0x000fe20000100800 */
[----:B------:R-:W-:-:S03]  /*a890*/  SEL R27, R19, R15, P3 ;  /* 0x0000000f131b7207 */ /* 0x000fc60001800000 */
[----:B------:R1:W-:Y:S01]  /*a8a0*/  STL.64 [R1+0x6c8], R20 ;  /* 0x0006c81401007387 */ /* 0x0003e20000100a00 */
[----:B------:R-:W-:-:S03]  /*a8b0*/  SEL R19, R4, R15, P3 ;  /* 0x0000000f04137207 */ /* 0x000fc60001800000 */
[----:B-1----:R-:W3:Y:S04]  /*a8c0*/  LDL.LU.64 R20, [R1+0x40] ;  /* 0x0000400001147983 */ /* 0x002ee80000300a00 */
[----:B------:R-:W4:Y:S04]  /*a8d0*/  LDL.LU R23, [R1+0x124] ;  /* 0x0001240001177983 */ /* 0x000f280000300800 */
[----:B------:R-:W4:Y:S04]  /*a8e0*/  LDL.LU R3, [R1+0x114] ;  /* 0x0001140001037983 */ /* 0x000f280000300800 */
[----:B------:R-:W-:Y:S04]  /*a8f0*/  STL.64 [R1+0x690], R16 ;  /* 0x0006901001007387 */ /* 0x000fe80000100a00 */
[----:B------:R-:W4:Y:S04]  /*a900*/  LDL.LU R6, [R1+0x110] ;  /* 0x0001100001067983 */ /* 0x000f280000300800 */
[----:B------:R-:W4:Y:S04]  /*a910*/  LDL.LU R18, [R1+0xd8] ;  /* 0x0000d80001127983 */ /* 0x000f280000300800 */
[----:B------:R-:W4:Y:S04]  /*a920*/  LDL.LU R28, [R1+0xcc] ;  /* 0x0000cc00011c7983 */ /* 0x000f280000300800 */
[----:B------:R-:W4:Y:S04]  /*a930*/  LDL.LU R8, [R1+0xc4] ;  /* 0x0000c40001087983 */ /* 0x000f280000300800 */
[----:B------:R1:W-:Y:S04]  /*a940*/  STL [R1+0x6a8], R19 ;  /* 0x0006a81301007387 */ /* 0x0003e80000100800 */
[----:B-1----:R-:W4:Y:S01]  /*a950*/  LDL.LU R19, [R1+0x138] ;  /* 0x0001380001137983 */ /* 0x002f220000300800 */
[----:B------:R-:W-:-:S02]  /*a960*/  SEL R9, R10, R9, P3 ;  /* 0x000000090a097207 */ /* 0x000fc40001800000 */
[-C--:B------:R-:W-:Y:S02]  /*a970*/  SEL R24, R25, R12.reuse, P3 ;  /* 0x0000000c19187207 */ /* 0x080fe40001800000 */
[-C--:B------:R-:W-:Y:S02]  /*a980*/  SEL R25, R29, R13.reuse, P3 ;  /* 0x0000000d1d197207 */ /* 0x080fe40001800000 */
[----:B------:R-:W-:Y:S02]  /*a990*/  SEL R13, R11, R13, P3 ;  /* 0x0000000d0b0d7207 */ /* 0x000fe40001800000 */
[----:B------:R-:W-:Y:S02]  /*a9a0*/  SEL R15, R7, R15, P3 ;  /* 0x0000000f070f7207 */ /* 0x000fe40001800000 */
[----:B--2---:R-:W-:Y:S01]  /*a9b0*/  SEL R12, R14, R12, P3 ;  /* 0x0000000c0e0c7207 */ /* 0x004fe20001800000 */
[----:B---3--:R-:W-:Y:S04]  /*a9c0*/  @P1 STG.E.128 [R20.64+0x10], R24 ;  /* 0x0000101814001986 */ /* 0x008fe8000c101d04 */
[----:B----4-:R1:W-:Y:S04]  /*a9d0*/  STL [R1+0x6ac], R19 ;  /* 0x0006ac1301007387 */ /* 0x0103e80000100800 */
[----:B-1----:R-:W2:Y:S04]  /*a9e0*/  LDL.LU R19, [R1+0xd0] ;  /* 0x0000d00001137983 */ /* 0x002ea80000300800 */
[----:B------:R-:W3:Y:S04]  /*a9f0*/  LDL.LU R4, [R1+0x148] ;  /* 0x0001480001047983 */ /* 0x000ee80000300800 */
[----:B------:R-:W4:Y:S04]  /*aa00*/  LDL.LU.64 R16, [R1+0x60] ;  /* 0x0000600001107983 */ /* 0x000f280000300a00 */
[----:B------:R1:W-:Y:S04]  /*aa10*/  STL [R1+0x664], R9 ;  /* 0x0006640901007387 */ /* 0x0003e80000100800 */
[----:B-1----:R-:W2:Y:S04]  /*aa20*/  LDL.LU R9, [R1+0xb8] ;  /* 0x0000b80001097983 */ /* 0x002ea80000300800 */
[----:B------:R1:W-:Y:S04]  /*aa30*/  STL [R1+0x660], R10 ;  /* 0x0006600a01007387 */ /* 0x0003e80000100800 */
[----:B-1----:R-:W2:Y:S04]  /*aa40*/  LDL.LU R10, [R1+0x9c] ;  /* 0x00009c00010a7983 */ /* 0x002ea80000300800 */
[----:B------:R1:W-:Y:S04]  /*aa50*/  STL.64 [R1+0x668], R12 ;  /* 0x0006680c01007387 */ /* 0x0003e80000100a00 */
[----:B-1----:R-:W2:Y:S04]  /*aa60*/  LDL.LU R13, [R1+0xd4] ;  /* 0x0000d400010d7983 */ /* 0x002ea80000300800 */
[----:B------:R0:W2:Y:S04]  /*aa70*/  LDL.LU R7, [R1+0x6d0] ;  /* 0x0006d00001077983 */ /* 0x0000a80000300800 */
[----:B------:R-:W2:Y:S01]  /*aa80*/  LDL.LU.64 R20, [R1+0x6c8] ;  /* 0x0006c80001147983 */ /* 0x000ea20000300a00 */
[----:B------:R-:W-:-:S03]  /*aa90*/  @P0 F2FP.BF16.PACK_AB R2, RZ, R3 ;  /* 0x00000003ff02023e */ /* 0x000fc600000010ff */
[----:B------:R-:W3:Y:S01]  /*aaa0*/  LDL.LU R27, [R1+0xb4] ;  /* 0x0000b400011b7983 */ /* 0x000ee20000300800 */
[----:B------:R-:W-:-:S03]  /*aab0*/  @P0 MOV R0, R22 ;  /* 0x0000001600000202 */ /* 0x000fc60000000f00 */
[----:B------:R-:W3:Y:S04]  /*aac0*/  LDL.LU R26, [R1+0x134] ;  /* 0x00013400011a7983 */ /* 0x000ee80000300800 */
[----:B------:R-:W3:Y:S04]  /*aad0*/  LDL.LU R25, [R1+0x140] ;  /* 0x0001400001197983 */ /* 0x000ee80000300800 */
[----:B------:R-:W3:Y:S01]  /*aae0*/  LDL.LU R24, [R1+0x154] ;  /* 0x0001540001187983 */ /* 0x000ee20000300800 */
[----:B--2---:R-:W-:-:S03]  /*aaf0*/  @P0 F2FP.BF16.PACK_AB R20, RZ, R23 ;  /* 0x00000017ff14023e */ /* 0x004fc600000010ff */
[----:B------:R-:W2:Y:S01]  /*ab00*/  LDL.LU.64 R22, [R1+0x58] ;  /* 0x0000580001167983 */ /* 0x000ea20000300a00 */
[----:B------:R-:W-:Y:S02]  /*ab10*/  PRMT R21, R2, 0x7610, R21 ;  /* 0x0000761002157816 */ /* 0x000fe40000000015 */
[----:B------:R-:W-:Y:S02]  /*ab20*/  PRMT R5, R20, 0x7610, R5 ;  /* 0x0000761014057816 */ /* 0x000fe40000000005 */
[----:B------:R-:W2:Y:S01]  /*ab30*/  LDL.LU R20, [R1+0x54] ;  /* 0x0000540001147983 */ /* 0x000ea20000300800 */
[----:B------:R-:W-:-:S03]  /*ab40*/  @P0 F2FP.BF16.PACK_AB R7, RZ, R6 ;  /* 0x00000006ff07023e */ /* 0x000fc600000010ff */
[----:B------:R-:W2:Y:S04]  /*ab50*/  LDL.LU R2, [R1+0x94] ;  /* 0x0000940001027983 */ /* 0x000ea80000300800 */
[----:B------:R-:W2:Y:S04]  /*ab60*/  LDL.LU R3, [R1+0xac] ;  /* 0x0000ac0001037983 */ /* 0x000ea80000300800 */
[----:B------:R-:W2:Y:S02]  /*ab70*/  LDL.LU R6, [R1+0x6c0] ;  /* 0x0006c00001067983 */ /* 0x000ea40000300800 */
[----:B--2---:R-:W-:-:S02]  /*ab80*/  PRMT R6, R7, 0x7610, R6 ;  /* 0x0000761007067816 */ /* 0x004fc40000000006 */
[----:B------:R0:W2:Y:S02]  /*ab90*/  LDL.LU R7, [R1+0x6bc] ;  /* 0x0006bc0001077983 */ /* 0x0000a40000300800 */
[----:B--2---:R-:W-:Y:S02]  /*aba0*/  @P0 F2FP.BF16.PACK_AB R7, RZ, R18 ;  /* 0x00000012ff07023e */ /* 0x004fe400000010ff */
[----:B------:R-:W2:Y:S01]  /*abb0*/  LDL.LU R18, [R1+0x6b8] ;  /* 0x0006b80001127983 */ /* 0x000ea20000300800 */
[----:B------:R-:W-:Y:S02]  /*abc0*/  @P0 F2FP.BF16.PACK_AB R12, RZ, R13 ;  /* 0x0000000dff0c023e */ /* 0x000fe400000010ff */
[----:B--2---:R-:W-:Y:S02]  /*abd0*/  PRMT R18, R7, 0x7610, R18 ;  /* 0x0000761007127816 */ /* 0x004fe40000000012 */
[----:B------:R-:W2:Y:S01]  /*abe0*/  LDL.LU R7, [R1+0x6b4] ;  /* 0x0006b40001077983 */ /* 0x000ea20000300800 */
[----:B------:R-:W-:-:S02]  /*abf0*/  @P0 F2FP.BF16.PACK_AB R29, RZ, R28 ;  /* 0x0000001cff1d023e */ /* 0x000fc400000010ff */
[----:B--2---:R-:W-:Y:S02]  /*ac00*/  PRMT R7, R12, 0x7610, R7 ;  /* 0x000076100c077816 */ /* 0x004fe40000000007 */
[----:B------:R-:W2:Y:S04]  /*ac10*/  LDL.LU.64 R12, [R1+0x18] ;  /* 0x00001800010c7983 */ /* 0x000ea80000300a00 */
[----:B------:R0:W2:Y:S01]  /*ac20*/  LDL.LU R28, [R1+0x6b0] ;  /* 0x0006b000011c7983 */ /* 0x0000a20000300800 */
[----:B------:R-:W-:Y:S02]  /*ac30*/  @P0 LOP3.LUT P3, RZ, R0, 0xff, RZ, 0xc0, !PT ;  /* 0x000000ff00ff0812 */ /* 0x000fe4000786c0ff */
[----:B------:R-:W-:Y:S02]  /*ac40*/  @P0 F2FP.BF16.PACK_AB R0, RZ, R10 ;  /* 0x0000000aff00023e */ /* 0x000fe400000010ff */
[----:B---3--:R-:W-:-:S02]  /*ac50*/  F2FP.BF16.PACK_AB R26, R19, R26 ;  /* 0x0000001a131a723e */ /* 0x008fc400000010ff */
[----:B--2---:R-:W-:Y:S02]  /*ac60*/  @P0 F2FP.BF16.PACK_AB R28, RZ, R27 ;  /* 0x0000001bff1c023e */ /* 0x004fe400000010ff */
[----:B------:R-:W-:Y:S02]  /*ac70*/  F2FP.BF16.PACK_AB R27, R9, R8 ;  /* 0x00000008091b723e */ /* 0x000fe400000010ff */
[----:B------:R-:W2:Y:S04]  /*ac80*/  LDL.LU R9, [R1+0xc0] ;  /* 0x0000c00001097983 */ /* 0x000ea80000300800 */
[----:B------:R-:W3:Y:S04]  /*ac90*/  LDL.LU R10, [R1+0xb0] ;  /* 0x0000b000010a7983 */ /* 0x000ee80000300800 */
[----:B------:R-:W2:Y:S04]  /*aca0*/  LDL.LU R8, [R1+0x78] ;  /* 0x0000780001087983 */ /* 0x000ea80000300800 */
[----:B------:R-:W2:Y:S01]  /*acb0*/  LDL.LU R19, [R1+0x6ac] ;  /* 0x0006ac0001137983 */ /* 0x000ea20000300800 */
[----:B------:R-:W-:-:S02]  /*acc0*/  F2FP.BF16.PACK_AB R24, R4, R24 ;  /* 0x000000180418723e */ /* 0x000fc400000010ff */
[----:B--2---:R-:W-:Y:S02]  /*acd0*/  F2FP.BF16.PACK_AB R25, R19, R25 ;  /* 0x000000191319723e */ /* 0x004fe400000010ff */
[----:B------:R-:W2:Y:S04]  /*ace0*/  LDL.LU R19, [R1+0x6a8] ;  /* 0x0006a80001137983 */ /* 0x000ea80000300800 */
[----:B------:R-:W2:Y:S02]  /*acf0*/  LDL.LU R4, [R1+0x6a4] ;  /* 0x0006a40001047983 */ /* 0x000ea40000300800 */
[----:B--2---:R-:W-:Y:S02]  /*ad00*/  @P0 PRMT R4, R5, 0x7610, R4 ;  /* 0x0000761005040816 */ /* 0x004fe40000000004 */
[----:B------:R-:W2:Y:S02]  /*ad10*/  LDL.LU R5, [R1+0x6a0] ;  /* 0x0006a00001057983 */ /* 0x000ea40000300800 */
[----:B--2---:R-:W-:-:S02]  /*ad20*/  @P0 PRMT R5, R6, 0x7610, R5 ;  /* 0x0000761006050816 */ /* 0x004fc40000000005 */
[----:B------:R-:W2:Y:S02]  /*ad30*/  LDL.LU R6, [R1+0x69c] ;  /* 0x00069c0001067983 */ /* 0x000ea40000300800 */
[----:B--2---:R-:W-:Y:S02]  /*ad40*/  @P0 PRMT R6, R7, 0x7610, R6 ;  /* 0x0000761007060816 */ /* 0x004fe40000000006 */
[----:B------:R-:W2:Y:S04]  /*ad50*/  LDL.LU R7, [R1+0x698] ;  /* 0x0006980001077983 */ /* 0x000ea80000300800 */
[----:B----4-:R1:W-:Y:S01]  /*ad60*/  STG.E.128 [R16.64], R24 ;  /* 0x0000001810007986 */ /* 0x0103e2000c101d04 */
[----:B--2---:R-:W-:-:S03]  /*ad70*/  @P0 PRMT R7, R28, 0x7610, R7 ;  /* 0x000076101c070816 */ /* 0x004fc60000000007 */
[----:B------:R-:W2:Y:S04]  /*ad80*/  LDL.LU R28, [R1+0x90] ;  /* 0x00009000011c7983 */ /* 0x000ea80000300800 */
[----:B-1----:R-:W4:Y:S04]  /*ad90*/  LDL.LU.64 R16, [R1+0x690] ;  /* 0x0006900001107983 */ /* 0x002f280000300a00 */
[----:B------:R-:W2:Y:S04]  /*ada0*/  LDL.LU R27, [R1+0x68] ;  /* 0x00006800011b7983 */ /* 0x000ea80000300800 */
[----:B------:R-:W3:Y:S04]  /*adb0*/  LDL.LU R26, [R1+0x80] ;  /* 0x00008000011a7983 */ /* 0x000ee80000300800 */
[----:B------:R-:W4:Y:S04]  /*adc0*/  LDL.LU R25, [R1+0x98] ;  /* 0x0000980001197983 */ /* 0x000f280000300800 */
[----:B------:R-:W4:Y:S01]  /*add0*/  LDL.LU R24, [R1+0xbc] ;  /* 0x0000bc0001187983 */ /* 0x000f220000300800 */
[----:B------:R-:W-:-:S02]  /*ade0*/  @P0 PRMT R4, R4, 0x5410, R21 ;  /* 0x0000541004040816 */ /* 0x000fc40000000015 */
[----:B------:R-:W-:Y:S01]  /*adf0*/  @P0 PRMT R5, R5, 0x5410, R18 ;  /* 0x0000541005050816 */ /* 0x000fe20000000012 */
[----:B------:R-:W4:Y:S01]  /*ae00*/  LDL.LU R21, [R1+0x68c] ;  /* 0x00068c0001157983 */ /* 0x000f220000300800 */
[----:B------:R-:W-:Y:S02]  /*ae10*/  @P0 PRMT R6, R6, 0x5410, R29 ;  /* 0x0000541006060816 */ /* 0x000fe4000000001d */
[----:B------:R-:W-:Y:S01]  /*ae20*/  @P0 PRMT R7, R7, 0x5410, R0 ;  /* 0x0000541007070816 */ /* 0x000fe20000000000 */
[----:B------:R-:W4:Y:S04]  /*ae30*/  LDL.LU R18, [R1+0x688] ;  /* 0x0006880001127983 */ /* 0x000f280000300800 */
[----:B------:R-:W4:Y:S04]  /*ae40*/  LDL.LU R29, [R1+0x20] ;  /* 0x00002000011d7983 */ /* 0x000f280000300800 */
[----:B------:R1:W-:Y:S04]  /*ae50*/  @P0 STG.E.128 [R22.64], R4 ;  /* 0x0000000416000986 */ /* 0x0003e8000c101d04 */
[----:B-1----:R-:W4:Y:S01]  /*ae60*/  LDL.LU.64 R22, [R1+0x680] ;  /* 0x0006800001167983 */ /* 0x002f220000300a00 */
[----:B--2---:R-:W-:-:S03]  /*ae70*/  F2FP.BF16.PACK_AB R27, R20, R27 ;  /* 0x0000001b141b723e */ /* 0x004fc600000010ff */
[----:B------:R-:W2:Y:S01]  /*ae80*/  LDL.LU R20, [R1+0x678] ;  /* 0x0006780001147983 */ /* 0x000ea20000300800 */
[----:B---3--:R-:W-:-:S03]  /*ae90*/  F2FP.BF16.PACK_AB R26, R26, R28 ;  /* 0x0000001c1a1a723e */ /* 0x008fc600000010ff */
[----:B------:R-:W3:Y:S01]  /*aea0*/  LDL.LU R28, [R1+0x6c] ;  /* 0x00006c00011c7983 */ /* 0x000ee20000300800 */
[----:B----4-:R-:W-:-:S03]  /*aeb0*/  F2FP.BF16.PACK_AB R25, R2, R25 ;  /* 0x000000190219723e */ /* 0x010fc600000010ff */
[----:B------:R-:W2:Y:S01]  /*aec0*/  LDL.LU R2, [R1+0x674] ;  /* 0x0006740001027983 */ /* 0x000ea20000300800 */
[----:B------:R-:W-:-:S03]  /*aed0*/  F2FP.BF16.PACK_AB R24, R3, R24 ;  /* 0x000000180318723e */ /* 0x000fc600000010ff */
[----:B------:R-:W2:Y:S01]  /*aee0*/  LDL.LU R3, [R1+0x670] ;  /* 0x0006700001037983 */ /* 0x000ea20000300800 */
[----:B------:R-:W-:-:S03]  /*aef0*/  @P0 F2FP.BF16.PACK_AB R0, RZ, R9 ;  /* 0x00000009ff00023e */ /* 0x000fc600000010ff */
[----:B--2---:R1:W-:Y:S04]  /*af00*/  @P1 STG.E.128 [R2.64], R20 ;  /* 0x0000001402001986 */ /* 0x0043e8000c101d04 */
[----:B-1----:R-:W2:Y:S04]  /*af10*/  LDL.LU R21, [R1+0x7c] ;  /* 0x00007c0001157983 */ /* 0x002ea80000300800 */
[----:B------:R-:W-:Y:S04]  /*af20*/  @P1 STG.E.128 [R2.64+0x10], R16 ;  /* 0x0000101002001986 */ /* 0x000fe8000c101d04 */
[----:B------:R-:W4:Y:S04]  /*af30*/  LDL.LU.64 R22, [R1+0x10] ;  /* 0x0000100001167983 */ /* 0x000f280000300a00 */
[----:B------:R1:W-:Y:S04]  /*af40*/  STG.E.128 [R12.64], R24 ;  /* 0x000000180c007986 */ /* 0x0003e8000c101d04 */
[----:B-1----:R-:W3:Y:S04]  /*af50*/  LDL.LU.64 R12, [R1+0x668] ;  /* 0x00066800010c7983 */ /* 0x002ee80000300a00 */
[----:B------:R-:W3:Y:S04]  /*af60*/  LDL.LU R24, [R1+0xa8] ;  /* 0x0000a80001187983 */ /* 0x000ee80000300800 */
[----:B------:R-:W4:Y:S04]  /*af70*/  LDL.LU R25, [R1+0xa4] ;  /* 0x0000a40001197983 */ /* 0x000f280000300800 */
[----:B------:R-:W4:Y:S04]  /*af80*/  LDL.LU R26, [R1+0xa0] ;  /* 0x0000a000011a7983 */ /* 0x000f280000300800 */
[----:B------:R-:W4:Y:S01]  /*af90*/  LDL.LU R27, [R1+0x8c] ;  /* 0x00008c00011b7983 */ /* 0x000f220000300800 */
[----:B------:R-:W-:-:S03]  /*afa0*/  @P0 F2FP.BF16.PACK_AB R3, RZ, R10 ;  /* 0x0000000aff03023e */ /* 0x000fc600000010ff */
[----:B------:R-:W4:Y:S04]  /*afb0*/  LDL.LU R9, [R1+0x664] ;  /* 0x0006640001097983 */ /* 0x000f280000300800 */
[----:B------:R-:W4:Y:S01]  /*afc0*/  LDL.LU R10, [R1+0x660] ;  /* 0x00066000010a7983 */ /* 0x000f220000300800 */
[----:B--2---:R-:W-:-:S03]  /*afd0*/  @P0 F2FP.BF16.PACK_AB R17, RZ, R21 ;  /* 0x00000015ff11023e */ /* 0x004fc600000010ff */
[----:B------:R-:W2:Y:S01]  /*afe0*/  LDL.LU R21, [R1+0xe4] ;  /* 0x0000e40001157983 */ /* 0x000ea20000300800 */
[----:B------:R-:W-:Y:S02]  /*aff0*/  @P0 F2FP.BF16.PACK_AB R18, RZ, R8 ;  /* 0x00000008ff12023e */ /* 0x000fe400000010ff */
[----:B------:R-:W-:Y:S01]  /*b000*/  @P0 PRMT R4, R0, 0x7610, R4 ;  /* 0x0000761000040816 */ /* 0x000fe20000000004 */
[----:B------:R-:W2:Y:S01]  /*b010*/  LDL.LU R8, [R1+0x70] ;  /* 0x0000700001087983 */ /* 0x000ea20000300800 */
[----:B------:R-:W-:Y:S02]  /*b020*/  @P0 PRMT R7, R17, 0x7610, R7 ;  /* 0x0000761011070816 */ /* 0x000fe40000000007 */
[----:B------:R-:W-:Y:S02]  /*b030*/  @P0 PRMT R4, R4, 0x5410, R3 ;  /* 0x0000541004040816 */ /* 0x000fe40000000003 */
[----:B------:R-:W-:Y:S01]  /*b040*/  @P0 PRMT R7, R7, 0x5410, R18 ;  /* 0x0000541007070816 */ /* 0x000fe20000000012 */
[----:B------:R-:W-:Y:S01]  /*b050*/  FMUL.FTZ R0, R29, c[0x0][0x1e8] ;  /* 0x00007a001d007a20 */ /* 0x000fe20000410000 */
[----:B---3--:R-:W-:-:S02]  /*b060*/  @P0 F2FP.BF16.PACK_AB R19, RZ, R24 ;  /* 0x00000018ff13023e */ /* 0x008fc400000010ff */
[----:B----4-:R-:W-:Y:S02]  /*b070*/  @P0 F2FP.BF16.PACK_AB R2, RZ, R25 ;  /* 0x00000019ff02023e */ /* 0x010fe400000010ff */
[----:B------:R-:W-:Y:S02]  /*b080*/  @P0 F2FP.BF16.PACK_AB R20, RZ, R26 ;  /* 0x0000001aff14023e */ /* 0x000fe400000010ff */
[----:B------:R-:W-:Y:S02]  /*b090*/  @P0 PRMT R5, R19, 0x7610, R5 ;  /* 0x0000761013050816 */ /* 0x000fe40000000005 */
[----:B------:R-:W-:Y:S02]  /*b0a0*/  @P0 F2FP.BF16.PACK_AB R16, RZ, R27 ;  /* 0x0000001bff10023e */ /* 0x000fe400000010ff */
[----:B------:R-:W-:Y:S01]  /*b0b0*/  @P0 PRMT R6, R20, 0x7610, R6 ;  /* 0x0000761014060816 */ /* 0x000fe20000000006 */
[----:B------:R-:W-:Y:S01]  /*b0c0*/  FMUL.FTZ R25, R11, c[0x0][0x1e8] ;  /* 0x00007a000b197a20 */ /* 0x000fe20000410000 */
[----:B------:R-:W-:Y:S01]  /*b0d0*/  @P0 PRMT R5, R5, 0x5410, R2 ;  /* 0x0000541005050816 */ /* 0x000fe20000000002 */
[----:B------:R-:W3:Y:S01]  /*b0e0*/  LDL.LU R27, [R1+0x4c] ;  /* 0x00004c00011b7983 */ /* 0x000ee20000300800 */
[----:B------:R-:W-:-:S02]  /*b0f0*/  @P0 PRMT R6, R6, 0x5410, R16 ;  /* 0x0000541006060816 */ /* 0x000fc40000000010 */
[----:B------:R-:W-:Y:S01]  /*b100*/  FSEL R2, R0, RZ, P2 ;  /* 0x000000ff00027208 */ /* 0x000fe20001000000 */
[----:B------:R-:W4:Y:S04]  /*b110*/  LDL.LU R29, [R1+0x48] ;  /* 0x00004800011d7983 */ /* 0x000f280000300800 */
[----:B------:R1:W-:Y:S01]  /*b120*/  @P0 STG.E.128 [R22.64], R4 ;  /* 0x0000000416000986 */ /* 0x0003e2000c101d04 */
[----:B------:R-:W-:-:S03]  /*b130*/  FSEL R17, R25, RZ, P4 ;  /* 0x000000ff19117208 */ /* 0x000fc60002000000 */
[----:B------:R0:W-:Y:S01]  /*b140*/  STL.64 [R1+0x648], R6 ;  /* 0x0006480601007387 */ /* 0x0001e20000100a00 */
[----:B------:R-:W-:Y:S01]  /*b150*/  FMUL.FTZ R26, R10, c[0x0][0x1e8] ;  /* 0x00007a000a1a7a20 */ /* 0x000fe20000410000 */
[----:B------:R-:W-:Y:S01]  /*b160*/  F2FP.BF16.PACK_AB R19, R2, R28 ;  /* 0x0000001c0213723e */ /* 0x000fe200000010ff */
[----:B-1----:R-:W-:Y:S01]  /*b170*/  FMUL.FTZ R22, R14, c[0x0][0x1e8] ;  /* 0x00007a000e167a20 */ /* 0x002fe20000410000 */
[----:B0-----:R-:W3:Y:S04]  /*b180*/  LDL.64 R6, [R1+0xe8] ;  /* 0x0000e80001067983 */ /* 0x001ee80000100a00 */
[----:B------:R-:W3:Y:S01]  /*b190*/  LDL.LU R14, [R1+0x65c] ;  /* 0x00065c00010e7983 */ /* 0x000ee20000300800 */
[----:B------:R-:W-:-:S03]  /*b1a0*/  FSEL R18, R22, RZ, P6 ;  /* 0x000000ff16127208 */ /* 0x000fc60003000000 */
[----:B------:R-:W3:Y:S01]  /*b1b0*/  LDL.LU R11, [R1+0x658] ;  /* 0x00065800010b7983 */ /* 0x000ee20000300800 */
[----:B------:R-:W-:-:S03]  /*b1c0*/  F2FP.BF16.PACK_AB R18, R17, R18 ;  /* 0x000000121112723e */ /* 0x000fc600000010ff */
[----:B------:R-:W3:Y:S04]  /*b1d0*/  LDL.LU R10, [R1+0x654] ;  /* 0x00065400010a7983 */ /* 0x000ee80000300800 */
[----:B------:R-:W3:Y:S01]  /*b1e0*/  LDL.LU R28, [R1+0x3c] ;  /* 0x00003c00011c7983 */ /* 0x000ee20000300800 */
[C---:B--2---:R-:W-:Y:S02]  /*b1f0*/  SHF.L.U32 R23, R21.reuse, 0x4, RZ ;  /* 0x0000000415177819 */ /* 0x044fe400000006ff */
[----:B------:R-:W-:Y:S02]  /*b200*/  SHF.R.U32.HI R24, RZ, 0x1c, R21 ;  /* 0x0000001cff187819 */ /* 0x000fe40000011615 */
[----:B------:R-:W-:Y:S02]  /*b210*/  @P1 LEA R2, P2, R21, c[0x0][0x258], 0x5 ;  /* 0x0000960015021a11 */ /* 0x000fe400078428ff */
[----:B------:R-:W-:-:S02]  /*b220*/  MOV R3, R21 ;  /* 0x0000001500037202 */ /* 0x000fc40000000f00 */
[----:B------:R-:W2:Y:S04]  /*b230*/  LDL.LU R21, [R1+0x88] ;  /* 0x0000880001157983 */ /* 0x000ea80000300800 */
[----:B------:R-:W2:Y:S01]  /*b240*/  LDL.LU R17, [R1+0x84] ;  /* 0x0000840001117983 */ /* 0x000ea20000300800 */
[----:B------:R-:W-:Y:S02]  /*b250*/  @P1 LEA.HI.X R3, R3, c[0x0][0x25c], RZ, 0x5, P2 ;  /* 0x0000970003031a11 */ /* 0x000fe400010f2cff */
[----:B--2---:R-:W-:Y:S02]  /*b260*/  F2FP.BF16.PACK_AB R17, R8, R17 ;  /* 0x000000110811723e */ /* 0x004fe400000010ff */
[----:B------:R-:W2:Y:S04]  /*b270*/  LDL.LU R8, [R1+0x650] ;  /* 0x0006500001087983 */ /* 0x000ea80000300800 */
[----:B---3--:R-:W-:Y:S01]  /*b280*/  @P1 STG.E.128 [R2.64+0x10], R12 ;  /* 0x0000100c02001986 */ /* 0x008fe2000c101d04 */
[----:B------:R-:W-:-:S02]  /*b290*/  FSEL R16, R26, RZ, P5 ;  /* 0x000000ff1a107208 */ /* 0x000fc40002800000 */
[----:B------:R-:W-:Y:S01]  /*b2a0*/  IADD3 R20, P4, R23, c[0x0][0x248], RZ ;  /* 0x0000920017147a10 */ /* 0x000fe20007f9e0ff */
[----:B--2---:R0:W-:Y:S04]  /*b2b0*/  @P1 STG.E.128 [R2.64], R8 ;  /* 0x0000000802001986 */ /* 0x0041e8000c101d04 */
[----:B0-----:R-:W2:Y:S01]  /*b2c0*/  LDL.LU R3, [R1+0x50] ;  /* 0x0000500001037983 */ /* 0x001ea20000300800 */
[----:B------:R-:W-:Y:S02]  /*b2d0*/  F2FP.BF16.PACK_AB R16, R16, R21 ;  /* 0x000000151010723e */ /* 0x000fe400000010ff */
[----:B------:R-:W-:Y:S02]  /*b2e0*/  IADD3.X R21, R24, c[0x0][0x24c], RZ, P4, !PT ;  /* 0x0000930018157a10 */ /* 0x000fe400027fe4ff */
[----:B------:R-:W-:-:S02]  /*b2f0*/  @P0 LOP3.LUT P1, RZ, R6, 0xff00, RZ, 0xc0, !PT ;  /* 0x0000ff0006ff0812 */ /* 0x000fc4000782c0ff */
[C---:B------:R-:W-:Y:S02]  /*b300*/  @P0 LOP3.LUT P2, RZ, R6.reuse, 0xff0000, RZ, 0xc0, !PT ;  /* 0x00ff000006ff0812 */ /* 0x040fe4000784c0ff */
[----:B------:R-:W-:Y:S01]  /*b310*/  @P0 LOP3.LUT P4, RZ, R6, 0xff000000, RZ, 0xc0, !PT ;  /* 0xff00000006ff0812 */ /* 0x000fe2000788c0ff */
[----:B------:R0:W-:Y:S02]  /*b320*/  STG.E.128 [R20.64], R16 ;  /* 0x0000001014007986 */ /* 0x0001e4000c101d04 */
[----:B0-----:R-:W-:Y:S02]  /*b330*/  @P0 FSEL R16, R27, RZ, P2 ;  /* 0x000000ff1b100208 */ /* 0x001fe40001000000 */
[----:B----4-:R-:W-:Y:S02]  /*b340*/  @P0 FSEL R17, R29, RZ, P4 ;  /* 0x000000ff1d110208 */ /* 0x010fe40002000000 */
[C---:B------:R-:W-:Y:S02]  /*b350*/  @P0 LOP3.LUT P2, RZ, R7.reuse, 0xff00, RZ, 0xc0, !PT ;  /* 0x0000ff0007ff0812 */ /* 0x040fe4000784c0ff */
[----:B------:R-:W-:-:S02]  /*b360*/  @P0 LOP3.LUT P4, RZ, R7, 0xff000000, RZ, 0xc0, !PT ;  /* 0xff00000007ff0812 */ /* 0x000fc4000788c0ff */
[----:B--2---:R-:W-:Y:S02]  /*b370*/  @P0 FSEL R2, R3, RZ, P3 ;  /* 0x000000ff03020208 */ /* 0x004fe40001800000 */
[----:B------:R-:W-:Y:S02]  /*b380*/  @P0 FSEL R3, R26, RZ, P1 ;  /* 0x000000ff1a030208 */ /* 0x000fe40000800000 */
[----:B------:R-:W2:Y:S01]  /*b390*/  LDL.LU R26, [R1+0x1e4] ;  /* 0x0001e400011a7983 */ /* 0x000ea20000300800 */
[C---:B------:R-:W-:Y:S02]  /*b3a0*/  @P0 LOP3.LUT P1, RZ, R7.reuse, 0xff, RZ, 0xc0, !PT ;  /* 0x000000ff07ff0812 */ /* 0x040fe4000782c0ff */
[----:B------:R-:W-:Y:S02]  /*b3b0*/  @P0 LOP3.LUT P3, RZ, R7, 0xff0000, RZ, 0xc0, !PT ;  /* 0x00ff000007ff0812 */ /* 0x000fe4000786c0ff */
[----:B------:R-:W3:Y:S01]  /*b3c0*/  LDL.LU.64 R6, [R1+0x648] ;  /* 0x0006480001067983 */ /* 0x000ee20000300a00 */
[----:B------:R-:W-:-:S02]  /*b3d0*/  @P0 FSEL R18, R22, RZ, P1 ;  /* 0x000000ff16120208 */ /* 0x000fc40000800000 */
[----:B------:R-:W-:Y:S02]  /*b3e0*/  @P0 FSEL R22, R0, RZ, P4 ;  /* 0x000000ff00160208 */ /* 0x000fe40002000000 */
[----:B------:R-:W-:Y:S02]  /*b3f0*/  @P0 FSEL R19, R25, RZ, P2 ;  /* 0x000000ff19130208 */ /* 0x000fe40001000000 */
[----:B------:R-:W-:Y:S02]  /*b400*/  @P0 F2FP.BF16.PACK_AB R0, RZ, R18 ;  /* 0x00000012ff00023e */ /* 0x000fe400000010ff */
[----:B------:R-:W-:Y:S02]  /*b410*/  @P0 FSEL R20, R28, RZ, P3 ;  /* 0x000000ff1c140208 */ /* 0x000fe40001800000 */
        /* <DEDUP_REMOVED lines=8> */
[----:B------:R-:W-:Y:S02]  /*b4a0*/  @P0 IADD3 R18, P1, R23, c[0x0][0x250], RZ ;  /* 0x0000940017120a10 */ /* 0x000fe40007f3e0ff */
[----:B------:R-:W-:Y:S02]  /*b4b0*/  @P0 PRMT R5, R16, 0x7610, R5 ;  /* 0x0000761010050816 */ /* 0x000fe40000000005 */
[----:B------:R-:W-:Y:S02]  /*b4c0*/  @P0 PRMT R4, R4, 0x5410, R3 ;  /* 0x0000541004040816 */ /* 0x000fe40000000003 */
[----:B------:R-:W-:Y:S02]  /*b4d0*/  @P0 PRMT R5, R5, 0x5410, R17 ;  /* 0x0000541005050816 */ /* 0x000fe40000000011 */
[----:B---3--:R-:W-:Y:S02]  /*b4e0*/  @P0 PRMT R6, R0, 0x7610, R6 ;  /* 0x0000761000060816 */ /* 0x008fe40000000006 */
[----:B------:R-:W-:-:S02]  /*b4f0*/  MOV R0, c[0x0][0x160] ;  /* 0x0000580000007a02 */ /* 0x000fc40000000f00 */
[----:B------:R-:W-:Y:S02]  /*b500*/  @P0 PRMT R7, R19, 0x7610, R7 ;  /* 0x0000761013070816 */ /* 0x000fe40000000007 */
[----:B--2---:R-:W-:Y:S02]  /*b510*/  LEA R26, R0, R26, 0x2 ;  /* 0x0000001a001a7211 */ /* 0x004fe400078e10ff */
[----:B------:R-:W-:Y:S02]  /*b520*/  @P0 IADD3.X R19, R24, c[0x0][0x254], RZ, P1, !PT ;  /* 0x0000950018130a10 */ /* 0x000fe40000ffe4ff */
[----:B------:R-:W-:Y:S01]  /*b530*/  @P0 PRMT R6, R6, 0x5410, R21 ;  /* 0x0000541006060816 */ /* 0x000fe20000000015 */
[----:B------:R0:W-:Y:S01]  /*b540*/  STL [R1+0x1e4], R26 ;  /* 0x0001e41a01007387 */ /* 0x0001e20000100800 */
[----:B------:R-:W-:-:S05]  /*b550*/  @P0 PRMT R7, R7, 0x5410, R22 ;  /* 0x0000541007070816 */ /* 0x000fca0000000016 */
[----:B------:R0:W-:Y:S01]  /*b560*/  @P0 STG.E.128 [R18.64], R4 ;  /* 0x0000000412000986 */ /* 0x0001e2000c101d04 */
[----:B------:R-:W-:-:S13]  /*b570*/  ISETP.GE.AND P0, PT, R26, c[0x0][0x164], PT ;  /* 0x000059001a007a0c */ /* 0x000fda0003f06270 */
[----:B0-----:R-:W-:Y:S01]  /*b580*/  @P0 CALL.REL.NOINC `(.L_x_1186) ;  /* 0x0000001000000944 */ /* 0x001fe20003c00000 */
[----:B------:R-:W-:Y:S05]  /*b590*/  BRA `(.L_x_1187) ;  /* 0xffff629000007947 */ /* 0x000fea000383ffff */
.L_x_1186:
[----:B------:R-:W-:Y:S05]  /*b5a0*/  BSYNC B1 ;  /* 0x0000000000017941 */ /* 0x000fea0003800000 */
.L_x_1183:
[----:B------:R-:W2:Y:S04]  /*b5b0*/  LDL.LU R2, [R1+0x1e8] ;  /* 0x0001e80001027983 */ /* 0x000ea80000300800 */
[----:B------:R-:W3:Y:S04]  /*b5c0*/  LDL.LU R0, [R1+0x1ec] ;  /* 0x0001ec0001007983 */ /* 0x000ee80000300800 */
[----:B--2---:R0:W-:Y:S04]  /*b5d0*/  STL [R1+0x1d0], R2 ;  /* 0x0001d00201007387 */ /* 0x0041e80000100800 */
[----:B0-----:R-:W2:Y:S04]  /*b5e0*/  LDL.LU R2, [R1+0x3d0] ;  /* 0x0003d00001027983 */ /* 0x001ea80000300800 */
[----:B---3--:R0:W-:Y:S04]  /*b5f0*/  STL [R1+0x1c0], R0 ;  /* 0x0001c00001007387 */ /* 0x0081e80000100800 */
[----:B0-----:R-:W3:Y:S04]  /*b600*/  LDL.LU R0, [R1+0x3d4] ;  /* 0x0003d40001007983 */ /* 0x001ee80000300800 */
        /* <DEDUP_REMOVED lines=253> */
[----:B------:R1:W5:Y:S04]  /*c5e0*/  LDL.LU R8, [R1+0x5d0] ;  /* 0x0005d00001087983 */ /* 0x0003680000300800 */
[----:B---3--:R2:W-:Y:S04]  /*c5f0*/  STL [R1], R0 ;  /* 0x0000000001007387 */ /* 0x0085e80000100800 */
[----:B------:R1:W5:Y:S04]  /*c600*/  LDL.LU R16, [R1+0x5d4] ;  /* 0x0005d40001107983 */ /* 0x0003680000300800 */
[----:B0-----:R-:W3:Y:S04]  /*c610*/  LDL.LU R2, [R1+0x5d8] ;  /* 0x0005d80001027983 */ /* 0x001ee80000300800 */
[----:B--2---:R-:W2:Y:S04]  /*c620*/  LDL.LU R0, [R1+0x5dc] ;  /* 0x0005dc0001007983 */ /* 0x004ea80000300800 */
[----:B---3--:R0:W-:Y:S04]  /*c630*/  STL [R1+0x14], R2 ;  /* 0x0000140201007387 */ /* 0x0081e80000100800 */
[----:B------:R1:W5:Y:S04]  /*c640*/  LDL.LU R9, [R1+0x5e0] ;  /* 0x0005e00001097983 */ /* 0x0003680000300800 */
[----:B--2---:R2:W-:Y:S04]  /*c650*/  STL [R1+0x4], R0 ;  /* 0x0000040001007387 */ /* 0x0045e80000100800 */
        /* <DEDUP_REMOVED lines=28> */
[----:B------:R1:W5:Y:S02]  /*c820*/  LDL.LU R23, [R1+0x644] ;  /* 0x0006440001177983 */ /* 0x0003640000300800 */
.L_x_1182:
[----:B------:R-:W-:Y:S05]  /*c830*/  BSYNC B0 ;  /* 0x0000000000007941 */ /* 0x000fea0003800000 */
.L_x_1180:
[----:B-----5:R-:W-:Y:S04]  /*c840*/  STL.64 [R1+0x808], R6 ;  /* 0x0008080601007387 */ /* 0x020fe80000100a00 */
[----:B------:R2:W-:Y:S04]  /*c850*/  STL.64 [R1+0x800], R4 ;  /* 0x0008000401007387 */ /* 0x0005e80000100a00 */
[----:B--2---:R-:W2:Y:S04]  /*c860*/  LDL.LU R4, [R1+0x100] ;  /* 0x0001000001047983 */ /* 0x004ea80000300800 */
[----:B------:R-:W2:Y:S04]  /*c870*/  LDL.LU R5, [R1+0x104] ;  /* 0x0001040001057983 */ /* 0x000ea80000300800 */
[----:B------:R-:W3:Y:S04]  /*c880*/  LDL.LU R6, [R1+0x108] ;  /* 0x0001080001067983 */ /* 0x000ee80000300800 */
[----:B------:R-:W3:Y:S04]  /*c890*/  LDL.LU R7, [R1+0x10c] ;  /* 0x00010c0001077983 */ /* 0x000ee80000300800 */
[----:B---3--:R-:W-:Y:S04]  /*c8a0*/  STL.64 [R1+0x818], R6 ;  /* 0x0008180601007387 */ /* 0x008fe80000100a00 */
[----:B--2---:R2:W-:Y:S04]  /*c8b0*/  STL.64 [R1+0x810], R4 ;  /* 0x0008100401007387 */ /* 0x0045e80000100a00 */
        /* <DEDUP_REMOVED lines=20> */
[----:B------:R-:W2:Y:S04]  /*ca00*/  LDL.LU R6, [R1+0x1c8] ;  /* 0x0001c80001067983 */ /* 0x000ea80000300800 */
[----:B------:R-:W2:Y:S04]  /*ca10*/  LDL.LU R7, [R1+0x1cc] ;  /* 0x0001cc0001077983 */ /* 0x000ea80000300800 */
[----:B------:R-:W-:Y:S04]  /*ca20*/  STL.64 [R1+0x798], R26 ;  /* 0x0007981a01007387 */ /* 0x000fe80000100a00 */
[----:B------:R3:W-:Y:S04]  /*ca30*/  STL.64 [R1+0x790], R24 ;  /* 0x0007901801007387 */ /* 0x0007e80000100a00 */
[----:B---3--:R-:W3:Y:S04]  /*ca40*/  LDL.LU R24, [R1] ;  /* 0x0000000001187983 */ /* 0x008ee80000300800 */
[----:B------:R-:W3:Y:S04]  /*ca50*/  LDL.LU R25, [R1+0x4] ;  /* 0x0000040001197983 */ /* 0x000ee80000300800 */
[----:B------:R-:W3:Y:S04]  /*ca60*/  LDL.LU R26, [R1+0x8] ;  /* 0x00000800011a7983 */ /* 0x000ee80000300800 */
[----:B------:R-:W3:Y:S04]  /*ca70*/  LDL.LU R27, [R1+0xc] ;  /* 0x00000c00011b7983 */ /* 0x000ee80000300800 */
[----:B------:R-:W-:Y:S04]  /*ca80*/  STL.64 [R1+0x738], R18 ;  /* 0x0007381201007387 */ /* 0x000fe80000100a00 */
[----:B------:R4:W-:Y:S04]  /*ca90*/  STL.64 [R1+0x730], R16 ;  /* 0x0007301001007387 */ /* 0x0009e80000100a00 */
[----:B----4-:R-:W4:Y:S04]  /*caa0*/  LDL.LU R16, [R1+0x40] ;  /* 0x0000400001107983 */ /* 0x010f280000300800 */
[----:B------:R-:W4:Y:S04]  /*cab0*/  LDL.LU R17, [R1+0x44] ;  /* 0x0000440001117983 */ /* 0x000f280000300800 */
[----:B------:R-:W4:Y:S04]  /*cac0*/  LDL.LU R18, [R1+0x48] ;  /* 0x0000480001127983 */ /* 0x000f280000300800 */
[----:B------:R-:W4:Y:S04]  /*cad0*/  LDL.LU R19, [R1+0x4c] ;  /* 0x00004c0001137983 */ /* 0x000f280000300800 */
[----:B------:R-:W-:Y:S04]  /*cae0*/  STL.64 [R1+0x728], R22 ;  /* 0x0007281601007387 */ /* 0x000fe80000100a00 */
[----:B------:R0:W-:Y:S04]  /*caf0*/  STL.64 [R1+0x720], R20 ;  /* 0x0007201401007387 */ /* 0x0001e80000100a00 */
[----:B0-----:R-:W3:Y:S04]  /*cb00*/  LDL.LU R20, [R1+0x80] ;  /* 0x0000800001147983 */ /* 0x001ee80000300800 */
[----:B------:R-:W3:Y:S04]  /*cb10*/  LDL.LU R21, [R1+0x84] ;  /* 0x0000840001157983 */ /* 0x000ee80000300800 */
[----:B------:R-:W3:Y:S04]  /*cb20*/  LDL.LU R22, [R1+0x88] ;  /* 0x0000880001167983 */ /* 0x000ee80000300800 */
[----:B------:R-:W3:Y:S04]  /*cb30*/  LDL.LU R23, [R1+0x8c] ;  /* 0x00008c0001177983 */ /* 0x000ee80000300800 */
        /* <DEDUP_REMOVED lines=8> */
[----:B0-----:R-:W0:Y:S02]  /*cbc0*/  S2R R12, SR_TID.X ;  /* 0x00000000000c7919 */ /* 0x001e240000002100 */
[----:B0-----:R-:W-:-:S02]  /*cbd0*/  SHF.R.U32.HI R3, RZ, 0x5, R12 ;  /* 0x00000005ff037819 */ /* 0x001fc4000001160c */
[----:B-1----:R-:W-:-:S05]  /*cbe0*/  LOP3.LUT R0, R12, 0x1f, RZ, 0xc0, !PT ;  /* 0x0000001f0c007812 */ /* 0x002fca00078ec0ff */
[----:B------:R-:W-:-:S05]  /*cbf0*/  IMAD R0, R3, 0xa0, R0 ;  /* 0x000000a003007824 */ /* 0x000fca00078e0200 */
[----:B------:R-:W-:-:S05]  /*cc00*/  SHF.L.U32 R0, R0, 0x5, RZ ;  /* 0x0000000500007819 */ /* 0x000fca00000006ff */
        /* <DEDUP_REMOVED lines=17> */
[----:B------:R-:W-:Y:S04]  /*cd20*/  STS.128 [R0+0xc00], R20 ;  /* 0x000c001400007388 */ /* 0x000fe80000000c00 */
[----:B----4-:R-:W-:Y:S04]  /*cd30*/  STS.128 [R0+0xc10], R16 ;  /* 0x000c101000007388 */ /* 0x010fe80000000c00 */
[----:B------:R-:W-:Y:S04]  /*cd40*/  STS.128 [R0+0x1000], R24 ;  /* 0x0010001800007388 */ /* 0x000fe80000000c00 */
[----:B--2---:R-:W-:Y:S04]  /*cd50*/  STS.128 [R0+0x1010], R4 ;  /* 0x0010100400007388 */ /* 0x004fe80000000c00 */
[----:B------:R-:W-:Y:S06]  /*cd60*/  BAR.SYNC.DEFER_BLOCKING 0x0 ;  /* 0x0000000000007b1d */ /* 0x000fec0000010000 */
[----:B------:R-:W0:Y:S04]  /*cd70*/  LDS R8, [R12.X4+0x1800] ;  /* 0x001800000c087984 */ /* 0x000e280000004800 */
[----:B------:R-:W1:Y:S04]  /*cd80*/  LDS R9, [R12.X4+0x1a00] ;  /* 0x001a00000c097984 */ /* 0x000e680000004800 */
[----:B------:R-:W-:Y:S04]  /*cd90*/  LDS R10, [R12.X4+0x1e00] ;  /* 0x001e00000c0a7984 */ /* 0x000fe80000004800 */
[----:B------:R-:W-:Y:S04]  /*cda0*/  LDS R23, [R12.X4+0x4000] ;  /* 0x004000000c177984 */ /* 0x000fe80000004800 */
[----:B------:R-:W-:Y:S04]  /*cdb0*/  LDS R22, [R12.X4+0x4200] ;  /* 0x004200000c167984 */ /* 0x000fe80000004800 */
[----:B------:R-:W-:Y:S04]  /*cdc0*/  LDS R21, [R12.X4+0x4400] ;  /* 0x004400000c157984 */ /* 0x000fe80000004800 */
[----:B------:R-:W-:Y:S04]  /*cdd0*/  LDS R3, [R12.X4] ;  /* 0x000000000c037984 */ /* 0x000fe80000004800 */
[----:B------:R-:W-:Y:S04]  /*cde0*/  LDS R20, [R12.X4+0x4600] ;  /* 0x004600000c147984 */ /* 0x000fe80000004800 */
[----:B------:R-:W-:Y:S04]  /*cdf0*/  LDS R5, [R12.X4+0x1400] ;  /* 0x001400000c057984 */ /* 0x000fe80000004800 */
[----:B------:R-:W-:Y:S04]  /*ce00*/  LDS R19, [R12.X4+0x4800] ;  /* 0x004800000c137984 */ /* 0x000fe80000004800 */
[----:B0-----:R-:W-:Y:S04]  /*ce10*/  STL [R1+0x40], R8 ;  /* 0x0000400801007387 */ /* 0x001fe80000100800 */
[----:B------:R-:W0:Y:S04]  /*ce20*/  LDS R8, [R12.X4+0x1c00] ;  /* 0x001c00000c087984 */ /* 0x000e280000004800 */
[----:B-1----:R-:W-:Y:S04]  /*ce30*/  STL [R1+0x44], R9 ;  /* 0x0000440901007387 */ /* 0x002fe80000100800 */
[----:B------:R-:W1:Y:S04]  /*ce40*/  LDS R9, [R12.X4+0xc00] ;  /* 0x000c00000c097984 */ /* 0x000e680000004800 */
[----:B------:R-:W-:Y:S04]  /*ce50*/  LDS R18, [R12.X4+0x4a00] ;  /* 0x004a00000c127984 */ /* 0x000fe80000004800 */
[----:B------:R-:W-:Y:S04]  /*ce60*/  LDS R17, [R12.X4+0x4c00] ;  /* 0x004c00000c117984 */ /* 0x000fe80000004800 */
[----:B------:R-:W-:Y:S04]  /*ce70*/  LDS R16, [R12.X4+0x4e00] ;  /* 0x004e00000c107984 */ /* 0x000fe80000004800 */
[----:B------:R-:W-:Y:S04]  /*ce80*/  LDS R2, [R12.X4+0x200] ;  /* 0x000200000c027984 */ /* 0x000fe80000004800 */
[----:B------:R-:W-:Y:S04]  /*ce90*/  LDS R4, [R12.X4+0x1600] ;  /* 0x001600000c047984 */ /* 0x000fe80000004800 */
[----:B------:R-:W-:Y:S04]  /*cea0*/  LDS R6, [R12.X4+0x400] ;  /* 0x000400000c067984 */ /* 0x000fe80000004800 */
[----:B------:R-:W-:Y:S04]  /*ceb0*/  LDS R7, [R12.X4+0x600] ;  /* 0x000600000c077984 */ /* 0x000fe80000004800 */
[----:B0-----:R-:W-:Y:S04]  /*cec0*/  STL [R1+0x48], R8 ;  /* 0x0000480801007387 */ /* 0x001fe80000100800 */
[----:B------:R-:W0:Y:S04]  /*ced0*/  LDS R8, [R12.X4+0x2000] ;  /* 0x002000000c087984 */ /* 0x000e280000004800 */
[----:B------:R-:W-:Y:S04]  /*cee0*/  STL [R1+0x4c], R10 ;  /* 0x00004c0a01007387 */ /* 0x000fe80000100800 */
[----:B------:R-:W2:Y:S04]  /*cef0*/  LDS R10, [R12.X4+0xe00] ;  /* 0x000e00000c0a7984 */ /* 0x000ea80000004800 */
[----:B-1----:R-:W-:Y:S04]  /*cf00*/  STL [R1+0x80], R9 ;  /* 0x0000800901007387 */ /* 0x002fe80000100800 */
[----:B------:R-:W1:Y:S04]  /*cf10*/  LDS R9, [R12.X4+0x2200] ;  /* 0x002200000c097984 */ /* 0x000e680000004800 */
[----:B------:R-:W-:Y:S04]  /*cf20*/  LDS R28, [R12.X4+0x800] ;  /* 0x000800000c1c7984 */ /* 0x000fe80000004800 */
[----:B------:R-:W-:Y:S04]  /*cf30*/  LDS R29, [R12.X4+0xa00] ;  /* 0x000a00000c1d7984 */ /* 0x000fe80000004800 */
[----:B0-----:R-:W-:Y:S04]  /*cf40*/  STL [R1+0xc4], R8 ;  /* 0x0000c40801007387 */ /* 0x001fe80000100800 */
[----:B------:R-:W0:Y:S04]  /*cf50*/  LDS R8, [R12.X4+0x1000] ;  /* 0x001000000c087984 */ /* 0x000e280000004800 */
[----:B--2---:R-:W-:Y:S04]  /*cf60*/  STL [R1+0x84], R10 ;  /* 0x0000840a01007387 */ /* 0x004fe80000100800 */
[----:B------:R-:W2:Y:S04]  /*cf70*/  LDS R10, [R12.X4+0x2400] ;  /* 0x002400000c0a7984 */ /* 0x000ea80000004800 */
[----:B-1----:R-:W-:Y:S04]  /*cf80*/  STL [R1+0xcc], R9 ;  /* 0x0000cc0901007387 */ /* 0x002fe80000100800 */
[----:B------:R-:W1:Y:S04]  /*cf90*/  LDS R9, [R12.X4+0x1200] ;  /* 0x001200000c097984 */ /* 0x000e680000004800 */
        /* <DEDUP_REMOVED lines=24> */
[----:B0-----:R0:W-:Y:S04]  /*d120*/  STL [R1+0x16c], R8 ;  /* 0x00016c0801007387 */ /* 0x0011e80000100800 */
[----:B0-----:R-:W3:Y:S04]  /*d130*/  LDL.LU R8, [R1+0x10] ;  /* 0x0000100001087983 */ /* 0x001ee80000300800 */
[----:B--2---:R-:W-:Y:S04]  /*d140*/  STL [R1+0x190], R10 ;  /* 0x0001900a01007387 */ /* 0x004fe80000100800 */
[----:B-1----:R0:W-:Y:S04]  /*d150*/  STL [R1+0x224], R9 ;  /* 0x0002240901007387 */ /* 0x0021e80000100800 */
[----:B0-----:R-:W3:Y:S04]  /*d160*/  LDL.LU R9, [R1+0x14] ;  /* 0x0000140001097983 */ /* 0x001ee80000300800 */
[----:B------:R-:W2:Y:S04]  /*d170*/  LDL.LU R10, [R1+0x18] ;  /* 0x00001800010a7983 */ /* 0x000ea80000300800 */
[----:B------:R-:W2:Y:S04]  /*d180*/  LDL.LU R11, [R1+0x1c] ;  /* 0x00001c00010b7983 */ /* 0x000ea80000300800 */
[----:B--2---:R-:W-:Y:S04]  /*d190*/  STL.64 [R1+0x7a8], R10 ;  /* 0x0007a80a01007387 */ /* 0x004fe80000100a00 */
[----:B---3--:R-:W-:Y:S04]  /*d1a0*/  STL.64 [R1+0x7a0], R8 ;  /* 0x0007a00801007387 */ /* 0x008fe80000100a00 */
[----:B------:R-:W0:Y:S04]  /*d1b0*/  LDS R8, [R12.X4+0x3e00] ;  /* 0x003e00000c087984 */ /* 0x000e280000004800 */
[----:B------:R-:W2:Y:S04]  /*d1c0*/  LDL.LU R24, [R1+0x90] ;  /* 0x0000900001187983 */ /* 0x000ea80000300800 */
[----:B0-----:R-:W-:Y:S04]  /*d1d0*/  STL [R1+0x220], R8 ;  /* 0x0002200801007387 */ /* 0x001fe80000100800 */
[----:B------:R-:W2:Y:S04]  /*d1e0*/  LDL.LU R25, [R1+0x94] ;  /* 0x0000940001197983 */ /* 0x000ea80000300800 */
[----:B------:R-:W3:Y:S04]  /*d1f0*/  LDL.LU R26, [R1+0x98] ;  /* 0x00009800011a7983 */ /* 0x000ee80000300800 */
[----:B------:R-:W3:Y:S01]  /*d200*/  LDL.LU R27, [R1+0x9c] ;  /* 0x00009c00011b7983 */ /* 0x000ee20000300800 */
[----:B------:R-:W-:-:S03]  /*d210*/  FADD.FTZ R3, RZ, R3 ;  /* 0x00000003ff037221 */ /* 0x000fc60000010000 */
[----:B------:R-:W-:Y:S06]  /*d220*/  BAR.SYNC.DEFER_BLOCKING 0x0 ;  /* 0x0000000000007b1d */ /* 0x000fec0000010000 */
[----:B---3--:R-:W-:Y:S04]  /*d230*/  STL.64 [R1+0x7b8], R26 ;  /* 0x0007b81a01007387 */ /* 0x008fe80000100a00 */
[----:B--2---:R0:W-:Y:S04]  /*d240*/  STL.64 [R1+0x7b0], R24 ;  /* 0x0007b01801007387 */ /* 0x0041e80000100a00 */
[----:B0-----:R-:W2:Y:S04]  /*d250*/  LDL.LU R24, [R1+0x110] ;  /* 0x0001100001187983 */ /* 0x001ea80000300800 */
[----:B------:R-:W2:Y:S04]  /*d260*/  LDL.LU R25, [R1+0x114] ;  /* 0x0001140001197983 */ /* 0x000ea80000300800 */
[----:B------:R-:W3:Y:S04]  /*d270*/  LDL.LU R26, [R1+0x118] ;  /* 0x00011800011a7983 */ /* 0x000ee80000300800 */
[----:B------:R-:W3:Y:S04]  /*d280*/  LDL.LU R27, [R1+0x11c] ;  /* 0x00011c00011b7983 */ /* 0x000ee80000300800 */
        /* <DEDUP_REMOVED lines=22> */
[----:B------:R-:W2:Y:S04]  /*d3f0*/  LDL.LU R26, [R1+0x1d8] ;  /* 0x0001d800011a7983 */ /* 0x000ea80000300800 */
[----:B------:R-:W2:Y:S04]  /*d400*/  LDL.LU R27, [R1+0x1dc] ;  /* 0x0001dc00011b7983 */ /* 0x000ea80000300800 */
[----:B------:R-:W3:Y:S04]  /*d410*/  LDL.LU R8, [R1+0xd0] ;  /* 0x0000d00001087983 */ /* 0x000ee80000300800 */
[----:B------:R-:W3:Y:S04]  /*d420*/  LDL.LU R9, [R1+0xd4] ;  /* 0x0000d40001097983 */ /* 0x000ee80000300800 */
[----:B------:R-:W3:Y:S04]  /*d430*/  LDL.LU R10, [R1+0xd8] ;  /* 0x0000d800010a7983 */ /* 0x000ee80000300800 */
[----:B------:R-:W3:Y:S04]  /*d440*/  LDL.LU R11, [R1+0xdc] ;  /* 0x0000dc00010b7983 */ /* 0x000ee80000300800 */
[----:B------:R-:W-:Y:S04]  /*d450*/  STL [R1+0x770], R23 ;  /* 0x0007701701007387 */ /* 0x000fe80000100800 */
[----:B------:R-:W-:Y:S04]  /*d460*/  STL [R1+0x774], R22 ;  /* 0x0007741601007387 */ /* 0x000fe80000100800 */
[----:B------:R-:W-:Y:S04]  /*d470*/  STL [R1+0x778], R21 ;  /* 0x0007781501007387 */ /* 0x000fe80000100800 */
[----:B------:R0:W-:Y:S01]  /*d480*/  STL [R1+0x77c], R20 ;  /* 0x00077c1401007387 */ /* 0x0001e20000100800 */
[----:B------:R-:W-:-:S03]  /*d490*/  FADD.FTZ R3, R3, R5 ;  /* 0x0000000503037221 */ /* 0x000fc60000010000 */
[----:B0-----:R-:W4:Y:S04]  /*d4a0*/  LDL.LU R20, [R1+0x50] ;  /* 0x0000500001147983 */ /* 0x001f280000300800 */
[----:B------:R-:W4:Y:S04]  /*d4b0*/  LDL.LU R21, [R1+0x54] ;  /* 0x0000540001157983 */ /* 0x000f280000300800 */
[----:B------:R-:W4:Y:S04]  /*d4c0*/  LDL.LU R22, [R1+0x58] ;  /* 0x0000580001167983 */ /* 0x000f280000300800 */
[----:B------:R-:W4:Y:S01]  /*d4d0*/  LDL.LU R23, [R1+0x5c] ;  /* 0x00005c0001177983 */ /* 0x000f220000300800 */
[----:B------:R-:W-:-:S03]  /*d4e0*/  FADD.FTZ R2, RZ, R2 ;  /* 0x00000002ff027221 */ /* 0x000fc60000010000 */
[----:B------:R-:W-:Y:S04]  /*d4f0*/  STL [R1+0x780], R19 ;  /* 0x0007801301007387 */ /* 0x000fe80000100800 */
[----:B------:R0:W-:Y:S04]  /*d500*/  STL [R1+0x784], R18 ;  /* 0x0007841201007387 */ /* 0x0001e80000100800 */
[----:B------:R-:W-:Y:S04]  /*d510*/  STL [R1+0x788], R17 ;  /* 0x0007881101007387 */ /* 0x000fe80000100800 */
[----:B------:R-:W-:Y:S04]  /*d520*/  STL [R1+0x78c], R16 ;  /* 0x00078c1001007387 */ /* 0x000fe80000100800 */
[----:B--2---:R1:W-:Y:S01]  /*d530*/  STS.128 [R0], R24 ;  /* 0x0000001800007388 */ /* 0x0043e20000000c00 */
[----:B0-----:R-:W-:-:S03]  /*d540*/  FADD.FTZ R18, R2, R4 ;  /* 0x0000000402127221 */ /* 0x001fc60000010000 */
[----:B------:R-:W-:Y:S04]  /*d550*/  STL [R1+0xc8], R3 ;  /* 0x0000c80301007387 */ /* 0x000fe80000100800 */
[----:B-1----:R-:W2:Y:S04]  /*d560*/  LDL.LU.64 R26, [R1+0x7f8] ;  /* 0x0007f800011a7983 */ /* 0x002ea80000300a00 */
        /* <DEDUP_REMOVED lines=13> */
[----:B---3--:R0:W-:Y:S04]  /*d640*/  STS.128 [R0+0x810], R8 ;  /* 0x0008100800007388 */ /* 0x0081e80000000c00 */
[----:B0-----:R-:W3:Y:S04]  /*d650*/  LDL.LU.64 R10, [R1+0x7a8] ;  /* 0x0007a800010a7983 */ /* 0x001ee80000300a00 */
[----:B------:R-:W3:Y:S04]  /*d660*/  LDL.LU.64 R8, [R1+0x7a0] ;  /* 0x0007a00001087983 */ /* 0x000ee80000300a00 */
[----:B--2---:R0:W-:Y:S04]  /*d670*/  STS.128 [R0+0xc00], R24 ;  /* 0x000c001800007388 */ /* 0x0041e80000000c00 */
[----:B0-----:R-:W2:Y:S04]  /*d680*/  LDL.LU.64 R26, [R1+0x798] ;  /* 0x00079800011a7983 */ /* 0x001ea80000300a00 */
[----:B------:R-:W2:Y:S04]  /*d690*/  LDL.LU.64 R24, [R1+0x790] ;  /* 0x0007900001187983 */ /* 0x000ea80000300a00 */
[----:B------:R-:W2:Y:S04]  /*d6a0*/  LDL.LU R16, [R1+0x104] ;  /* 0x0001040001107983 */ /* 0x000ea80000300800 */
[----:B------:R-:W2:Y:S04]  /*d6b0*/  LDL.LU R17, [R1+0x108] ;  /* 0x0001080001117983 */ /* 0x000ea80000300800 */
[----:B----4-:R0:W-:Y:S04]  /*d6c0*/  STS.128 [R0+0xc10], R20 ;  /* 0x000c101400007388 */ /* 0x0101e80000000c00 */
[----:B------:R-:W4:Y:S01]  /*d6d0*/  LDL.LU R19, [R1+0x130] ;  /* 0x0001300001137983 */ /* 0x000f220000300800 */
[----:B------:R-:W-:-:S02]  /*d6e0*/  FADD.FTZ R5, RZ, R6 ;  /* 0x00000006ff057221 */ /* 0x000fc40000010000 */
[----:B------:R-:W-:Y:S01]  /*d6f0*/  FADD.FTZ R4, RZ, R7 ;  /* 0x00000007ff047221 */ /* 0x000fe20000010000 */
[----:B---3--:R-:W-:Y:S04]  /*d700*/  STS.128 [R0+0x1000], R8 ;  /* 0x0010000800007388 */ /* 0x008fe80000000c00 */
[----:B0-----:R-:W3:Y:S04]  /*d710*/  LDL.LU R20, [R1+0x134] ;  /* 0x0001340001147983 */ /* 0x001ee80000300800 */
[----:B------:R-:W3:Y:S04]  /*d720*/  LDL.LU R21, [R1+0x138] ;  /* 0x0001380001157983 */ /* 0x000ee80000300800 */
[----:B------:R-:W3:Y:S04]  /*d730*/  LDL.LU R22, [R1+0x13c] ;  /* 0x00013c0001167983 */ /* 0x000ee80000300800 */
[----:B------:R-:W3:Y:S04]  /*d740*/  LDL.LU R23, [R1+0x224] ;  /* 0x0002240001177983 */ /* 0x000ee80000300800 */
[----:B--2---:R0:W-:Y:S01]  /*d750*/  STS.128 [R0+0x1010], R24 ;  /* 0x0010101800007388 */ /* 0x0041e20000000c00 */
[----:B------:R-:W-:-:S02]  /*d760*/  FADD.FTZ R3, RZ, R28 ;  /* 0x0000001cff037221 */ /* 0x000fc40000010000 */
[----:B------:R-:W-:Y:S01]  /*d770*/  FADD.FTZ R2, RZ, R29 ;  /* 0x0000001dff027221 */ /* 0x000fe20000010000 */
[----:B------:R-:W-:Y:S06]  /*d780*/  BAR.SYNC.DEFER_BLOCKING 0x0 ;  /* 0x0000000000007b1d */ /* 0x000fec0000010000 */
[----:B0-----:R-:W2:Y:S04]  /*d790*/  LDL.LU R26, [R1+0x40] ;  /* 0x00004000011a7983 */ /* 0x001ea80000300800 */
[----:B------:R-:W3:Y:S04]  /*d7a0*/  LDL.LU R25, [R1+0x44] ;  /* 0x0000440001197983 */ /* 0x000ee80000300800 */
[----:B------:R-:W4:Y:S04]  /*d7b0*/  LDL.LU R24, [R1+0x48] ;  /* 0x0000480001187983 */ /* 0x000f280000300800 */
[----:B------:R-:W4:Y:S04]  /*d7c0*/  LDL.LU R27, [R1+0x10c] ;  /* 0x00010c00011b7983 */ /* 0x000f280000300800 */
[----:B------:R-:W4:Y:S04]  /*d7d0*/  LDL.LU R6, [R1+0xc0] ;  /* 0x0000c00001067983 */ /* 0x000f280000300800 */
[----:B------:R-:W4:Y:S04]  /*d7e0*/  LDL.LU R7, [R1+0x4c] ;  /* 0x00004c0001077983 */ /* 0x000f280000300800 */
[----:B------:R-:W4:Y:S04]  /*d7f0*/  LDL.LU R28, [R1+0xc8] ;  /* 0x0000c800011c7983 */ /* 0x000f280000300800 */
[----:B------:R-:W0:Y:S04]  /*d800*/  LDS R29, [R12.X4] ;  /* 0x000000000c1d7984 */ /* 0x000e280000004800 */
[----:B------:R-:W1:Y:S04]  /*d810*/  LDS R15, [R12.X4+0x200] ;  /* 0x000200000c0f7984 */ /* 0x000e680000004800 */
[----:B------:R-:W0:Y:S04]  /*d820*/  LDS R11, [R12.X4+0x1400] ;  /* 0x001400000c0b7984 */ /* 0x000e280000004800 */
[----:B------:R-:W0:Y:S04]  /*d830*/  LDS R10, [R12.X4+0x1600] ;  /* 0x001600000c0a7984 */ /* 0x000e280000004800 */
[----:B------:R-:W0:Y:S04]  /*d840*/  LDS R14, [R12.X4+0x400] ;  /* 0x000400000c0e7984 */ /* 0x000e280000004800 */
[----:B------:R-:W0:Y:S04]  /*d850*/  LDS R13, [R12.X4+0x600] ;  /* 0x000600000c0d7984 */ /* 0x000e280000004800 */
[----:B------:R-:W0:Y:S04]  /*d860*/  LDS R9, [R12.X4+0x1800] ;  /* 0x001800000c097984 */ /* 0x000e280000004800 */
[----:B------:R-:W0:Y:S01]  /*d870*/  LDS R8, [R12.X4+0x1a00] ;  /* 0x001a00000c087984 */ /* 0x000e220000004800 */
[----:B--2---:R-:W-:-:S03]  /*d880*/  FADD.FTZ R26, R5, R26 ;  /* 0x0000001a051a7221 */ /* 0x004fc60000010000 */
[----:B------:R-:W2:Y:S01]  /*d890*/  LDL.LU R5, [R1+0x88] ;  /* 0x0000880001057983 */ /* 0x000ea20000300800 */
[----:B---3--:R-:W-:-:S03]  /*d8a0*/  FADD.FTZ R25, R4, R25 ;  /* 0x0000001904197221 */ /* 0x008fc60000010000 */
[----:B------:R-:W3:Y:S01]  /*d8b0*/  LDL.LU R4, [R1+0xc4] ;  /* 0x0000c40001047983 */ /* 0x000ee20000300800 */
[----:B----4-:R-:W-:-:S03]  /*d8c0*/  FADD.FTZ R24, R3, R24 ;  /* 0x0000001803187221 */ /* 0x010fc60000010000 */
[----:B------:R-:W4:Y:S01]  /*d8d0*/  LDL.LU R3, [R1+0x80] ;  /* 0x0000800001037983 */ /* 0x000f220000300800 */
[----:B------:R-:W-:-:S03]  /*d8e0*/  FADD.FTZ R7, R2, R7 ;  /* 0x0000000702077221 */ /* 0x000fc60000010000 */
[----:B------:R-:W2:Y:S01]  /*d8f0*/  LDL.LU R2, [R1+0x84] ;  /* 0x0000840001027983 */ /* 0x000ea20000300800 */
[----:B----4-:R-:W-:-:S04]  /*d900*/  FADD.FTZ R3, RZ, R3 ;  /* 0x00000003ff037221 */ /* 0x010fc80000010000 */
[----:B---3--:R-:W-:Y:S02]  /*d910*/  FADD.FTZ R4, R3, R4 ;  /* 0x0000000403047221 */ /* 0x008fe40000010000 */
[----:B------:R-:W3:Y:S01]  /*d920*/  LDL.LU R3, [R1+0xcc] ;  /* 0x0000cc0001037983 */ /* 0x000ee20000300800 */
[----:B--2---:R-:W-:-:S04]  /*d930*/  FADD.FTZ R2, RZ, R2 ;  /* 0x00000002ff027221 */ /* 0x004fc80000010000 */
[----:B---3--:R-:W-:Y:S02]  /*d940*/  FADD.FTZ R3, R2, R3 ;  /* 0x0000000302037221 */ /* 0x008fe40000010000 */
[----:B------:R-:W2:Y:S01]  /*d950*/  LDL.LU R2, [R1+0x100] ;  /* 0x0001000001027983 */ /* 0x000ea20000300800 */
[----:B------:R-:W-:Y:S02]  /*d960*/  FADD.FTZ R5, RZ, R5 ;  /* 0x00000005ff057221 */ /* 0x000fe40000010000 */
[----:B------:R-:W-:Y:S02]  /*d970*/  FADD.FTZ R6, RZ, R6 ;  /* 0x00000006ff067221 */ /* 0x000fe40000010000 */
[----:B------:R-:W-:Y:S02]  /*d980*/  FADD.FTZ R28, R28, R17 ;  /* 0x000000111c1c7221 */ /* 0x000fe40000010000 */
[----:B--2---:R-:W-:Y:S02]  /*d990*/  FADD.FTZ R2, R5, R2 ;  /* 0x0000000205027221 */ /* 0x004fe40000010000 */
[----:B------:R-:W2:Y:S01]  /*d9a0*/  LDL.LU R5, [R1+0x160] ;  /* 0x0001600001057983 */ /* 0x000ea20000300800 */
[----:B------:R-:W-:-:S02]  /*d9b0*/  FADD.FTZ R6, R6, R16 ;  /* 0x0000001006067221 */ /* 0x000fc40000010000 */
[----:B------:R-:W-:Y:S01]  /*d9c0*/  FADD.FTZ R27, R18, R27 ;  /* 0x0000001b121b7221 */ /* 0x000fe20000010000 */
[----:B------:R-:W3:Y:S01]  /*d9d0*/  LDL.LU R16, [R1+0x78c] ;  /* 0x00078c0001107983 */ /* 0x000ee20000300800 */
[----:B------:R-:W-:-:S03]  /*d9e0*/  FADD.FTZ R26, R26, R19 ;  /* 0x000000131a1a7221 */ /* 0x000fc60000010000 */
[----:B------:R-:W4:Y:S01]  /*d9f0*/  LDL.LU R17, [R1+0x788] ;  /* 0x0007880001117983 */ /* 0x000f220000300800 */
[----:B------:R-:W-:-:S03]  /*da00*/  FADD.FTZ R25, R25, R20 ;  /* 0x0000001419197221 */ /* 0x000fc60000010000 */
[----:B------:R-:W3:Y:S01]  /*da10*/  LDL.LU R18, [R1+0x784] ;  /* 0x0007840001127983 */ /* 0x000ee20000300800 */
[----:B------:R-:W-:-:S03]  /*da20*/  FADD.FTZ R24, R24, R21 ;  /* 0x0000001518187221 */ /* 0x000fc60000010000 */
[----:B------:R-:W3:Y:S01]  /*da30*/  LDL.LU R19, [R1+0x780] ;  /* 0x0007800001137983 */ /* 0x000ee20000300800 */
[----:B------:R-:W-:-:S03]  /*da40*/  FADD.FTZ R7, R7, R22 ;  /* 0x0000001607077221 */ /* 0x000fc60000010000 */
[----:B------:R-:W3:Y:S04]  /*da50*/  LDL.LU R20, [R1+0x77c] ;  /* 0x00077c0001147983 */ /* 0x000ee80000300800 */
[----:B------:R-:W3:Y:S04]  /*da60*/  LDL.LU R21, [R1+0x778] ;  /* 0x0007780001157983 */ /* 0x000ee80000300800 */
[----:B------:R-:W3:Y:S01]  /*da70*/  LDL.LU R22, [R1+0x774] ;  /* 0x0007740001167983 */ /* 0x000ee20000300800 */
[----:B--2---:R-:W-:-:S03]  /*da80*/  FADD.FTZ R5, R4, R5 ;  /* 0x0000000504057221 */ /* 0x004fc60000010000 */
[----:B------:R-:W2:Y:S02]  /*da90*/  LDL.LU R4, [R1+0x164] ;  /* 0x0001640001047983 */ /* 0x000ea40000300800 */
[----:B--2---:R-:W-:Y:S02]  /*daa0*/  FADD.FTZ R4, R3, R4 ;  /* 0x0000000403047221 */ /* 0x004fe40000010000 */
[----:B------:R-:W2:Y:S02]  /*dab0*/  LDL.LU R3, [R1+0x16c] ;  /* 0x00016c0001037983 */ /* 0x000ea40000300800 */
[----:B--2---:R-:W-:Y:S02]  /*dac0*/  FADD.FTZ R3, R2, R3 ;  /* 0x0000000302037221 */ /* 0x004fe40000010000 */
[----:B------:R-:W2:Y:S01]  /*dad0*/  LDL.LU R2, [R1+0x190] ;  /* 0x0001900001027983 */ /* 0x000ea20000300800 */
[----:B------:R-:W-:Y:S02]  /*dae0*/  FADD.FTZ R28, R28, R23 ;  /* 0x000000171c1c7221 */ /* 0x000fe40000010000 */
[----:B--2---:R-:W-:-:S02]  /*daf0*/  FADD.FTZ R2, R6, R2 ;  /* 0x0000000206027221 */ /* 0x004fc40000010000 */
[----:B------:R-:W2:Y:S04]  /*db00*/  LDL.LU R6, [R1+0x220] ;  /* 0x0002200001067983 */ /* 0x000ea80000300800 */
[----:B------:R-:W2:Y:S01]  /*db10*/  LDL.LU R23, [R1+0x770] ;  /* 0x0007700001177983 */ /* 0x000ea20000300800 */
[----:B---3--:R-:W-:-:S03]  /*db20*/  FADD.FTZ R22, R25, R22 ;  /* 0x0000001619167221 */ /* 0x008fc60000010000 */
[----:B------:R-:W-:Y:S01]  /*db30*/  STL [R1+0x10c], R28 ;  /* 0x00010c1c01007387 */ /* 0x000fe20000100800 */
[----:B------:R-:W-:Y:S02]  /*db40*/  FADD.FTZ R21, R24, R21 ;  /* 0x0000001518157221 */ /* 0x000fe40000010000 */
[----:B------:R-:W-:Y:S02]  /*db50*/  FADD.FTZ R5, R5, R19 ;  /* 0x0000001305057221 */ /* 0x000fe40000010000 */
[----:B------:R-:W-:Y:S02]  /*db60*/  FADD.FTZ R4, R4, R18 ;  /* 0x0000001204047221 */ /* 0x000fe40000010000 */
[----:B----4-:R-:W-:Y:S02]  /*db70*/  FADD.FTZ R3, R3, R17 ;  /* 0x0000001103037221 */ /* 0x010fe40000010000 */
[----:B------:R-:W-:Y:S02]  /*db80*/  FADD.FTZ R2, R2, R16 ;  /* 0x0000001002027221 */ /* 0x000fe40000010000 */
[----:B--2---:R-:W-:-:S02]  /*db90*/  FADD.FTZ R27, R27, R6 ;  /* 0x000000061b1b7221 */ /* 0x004fc40000010000 */
[----:B------:R-:W-:-:S03]  /*dba0*/  FADD.FTZ R6, R26, R23 ;  /* 0x000000171a067221 */ /* 0x000fc60000010000 */
[----:B------:R-:W-:Y:S04]  /*dbb0*/  STL [R1+0x110], R27 ;  /* 0x0001101b01007387 */ /* 0x000fe80000100800 */
[----:B------:R2:W-:Y:S04]  /*dbc0*/  STL [R1+0x114], R6 ;  /* 0x0001140601007387 */ /* 0x0005e80000100800 */
[----:B------:R-:W-:Y:S01]  /*dbd0*/  STL [R1+0x11c], R22 ;  /* 0x00011c1601007387 */ /* 0x000fe20000100800 */
[----:B--2---:R-:W-:-:S03]  /*dbe0*/  FADD.FTZ R6, R7, R20 ;  /* 0x0000001407067221 */ /* 0x004fc60000010000 */
[----:B------:R-:W-:Y:S04]  /*dbf0*/  STL [R1+0x138], R21 ;  /* 0x0001381501007387 */ /* 0x000fe80000100800 */
[----:B------:R-:W-:Y:S04]  /*dc00*/  STL [R1+0x134], R6 ;  /* 0x0001340601007387 */ /* 0x000fe80000100800 */
[----:B------:R0:W-:Y:S04]  /*dc10*/  STL [R1+0x140], R5 ;  /* 0x0001400501007387 */ /* 0x0001e80000100800 */
[----:B------:R1:W-:Y:S04]  /*dc20*/  STL [R1+0x13c], R4 ;  /* 0x00013c0401007387 */ /* 0x0003e80000100800 */
[----:B------:R-:W-:Y:S01]  /*dc30*/  LDS R7, [R12.X4+0xc00] ;  /* 0x000c00000c077984 */ /* 0x000fe20000004800 */
[----:B0-----:R-:W-:-:S02]  /*dc40*/  FADD.FTZ R5, RZ, R29 ;  /* 0x0000001dff057221 */ /* 0x001fc40000010000 */
[----:B-1----:R-:W-:Y:S02]  /*dc50*/  FADD.FTZ R4, RZ, R15 ;  /* 0x0000000fff047221 */ /* 0x002fe40000010000 */
[----:B------:R-:W-:Y:S01]  /*dc60*/  FADD.FTZ R6, R5, R11 ;  /* 0x0000000b05067221 */ /* 0x000fe20000010000 */
[----:B------:R0:W-:Y:S01]  /*dc70*/  STL [R1+0x130], R3 ;  /* 0x0001300301007387 */ /* 0x0001e20000100800 */
[----:B------:R-:W-:-:S03]  /*dc80*/  FADD.FTZ R5, R4, R10 ;  /* 0x0000000a04057221 */ /* 0x000fc60000010000 */
[----:B------:R1:W-:Y:S04]  /*dc90*/  STL [R1+0x118], R2 ;  /* 0x0001180201007387 */ /* 0x0003e80000100800 */
[----:B------:R-:W-:Y:S04]  /*dca0*/  STL [R1+0x94], R6 ;  /* 0x0000940601007387 */ /* 0x000fe80000100800 */
[----:B------:R-:W2:Y:S04]  /*dcb0*/  LDS R6, [R12.X4+0x1e00] ;  /* 0x001e00000c067984 */ /* 0x000ea80000004800 */
[----:B------:R-:W-:Y:S04]  /*dcc0*/  STL [R1+0x8c], R5 ;  /* 0x00008c0501007387 */ /* 0x000fe80000100800 */
[----:B------:R-:W3:Y:S01]  /*dcd0*/  LDS R5, [R12.X4+0x1c00] ;  /* 0x001c00000c057984 */ /* 0x000ee20000004800 */
[----:B0-----:R-:W-:-:S02]  /*dce0*/  FADD.FTZ R3, RZ, R14 ;  /* 0x0000000eff037221 */ /* 0x001fc40000010000 */
[----:B-1----:R-:W-:Y:S01]  /*dcf0*/  FADD.FTZ R2, RZ, R13 ;  /* 0x0000000dff027221 */ /* 0x002fe20000010000 */
[----:B------:R-:W-:Y:S01]  /*dd00*/  LDS R15, [R12.X4+0x3000] ;  /* 0x003000000c0f7984 */ /* 0x000fe20000004800 */
[----:B------:R-:W-:Y:S02]  /*dd10*/  FADD.FTZ R4, R3, R9 ;  /* 0x0000000903047221 */ /* 0x000fe40000010000 */
[----:B------:R-:W-:Y:S01]  /*dd20*/  FADD.FTZ R2, R2, R8 ;  /* 0x0000000802027221 */ /* 0x000fe20000010000 */
[----:B------:R-:W-:Y:S04]  /*dd30*/  LDS R13, [R12.X4+0x2e00] ;  /* 0x002e00000c0d7984 */ /* 0x000fe80000004800 */
[----:B------:R-:W-:Y:S04]  /*dd40*/  STL [R1+0x84], R4 ;  /* 0x0000840401007387 */ /* 0x000fe80000100800 */
[----:B------:R-:W-:Y:S04]  /*dd50*/  STL [R1+0x5c], R2 ;  /* 0x00005c0201007387 */ /* 0x000fe80000100800 */
[----:B------:R-:W-:Y:S04]  /*dd60*/  LDS R4, [R12.X4+0x2200] ;  /* 0x002200000c047984 */ /* 0x000fe80000004800 */
[----:B------:R-:W-:Y:S04]  /*dd70*/  LDS R14, [R12.X4+0x3200] ;  /* 0x003200000c0e7984 */ /* 0x000fe80000004800 */
[----:B------:R-:W-:Y:S04]  /*dd80*/  LDS R3, [R12.X4+0x800] ;  /* 0x000800000c037984 */ /* 0x000fe80000004800 */
[----:B--2---:R-:W-:Y:S04]  /*dd90*/  STL.64 [R1+0x748], R6 ;  /* 0x0007480601007387 */ /* 0x004fe80000100a00 */
[----:B------:R-:W0:Y:S04]  /*dda0*/  LDS R6, [R12.X4+0x2000] ;  /* 0x002000000c067984 */ /* 0x000e280000004800 */
[----:B---3--:R-:W-:Y:S04]  /*ddb0*/  STL [R1+0x740], R5 ;  /* 0x0007400501007387 */ /* 0x008fe80000100800 */
[----:B------:R-:W1:Y:S04]  /*ddc0*/  LDS R5, [R12.X4+0xe00] ;  /* 0x000e00000c057984 */ /* 0x000e680000004800 */
[----:B------:R-:W-:Y:S04]  /*ddd0*/  LDS R2, [R12.X4+0xa00] ;  /* 0x000a00000c027984 */ /* 0x000fe80000004800 */
[----:B0-----:R-:W-:Y:S04]  /*dde0*/  STL [R1+0x1c], R6 ;  /* 0x00001c0601007387 */ /* 0x001fe80000100800 */
[----:B------:R-:W0:Y:S04]  /*ddf0*/  LDS R6, [R12.X4+0x1000] ;  /* 0x001000000c067984 */ /* 0x000e280000004800 */
[----:B-1----:R-:W-:Y:S04]  /*de00*/  STL [R1], R5 ;  /* 0x0000000501007387 */ /* 0x002fe80000100800 */
[----:B------:R-:W1:Y:S04]  /*de10*/  LDS R5, [R12.X4+0x2400] ;  /* 0x002400000c057984 */ /* 0x000e680000004800 */
        /* <DEDUP_REMOVED lines=9> */
[----:B------:R-:W3:Y:S04]  /*deb0*/  LDL.LU R24, [R1+0x60] ;  /* 0x0000600001187983 */ /* 0x000ee80000300800 */
[----:B-1----:R-:W-:Y:S04]  /*dec0*/  STL [R1+0x4c], R5 ;  /* 0x00004c0501007387 */ /* 0x002fe80000100800 */
[----:B--2---:R-:W-:Y:S04]  /*ded0*/  STL [R1+0x50], R4 ;  /* 0x0000500401007387 */ /* 0x004fe80000100800 */
[----:B------:R-:W3:Y:S04]  /*dee0*/  LDL.LU R25, [R1+0x64] ;  /* 0x0000640001197983 */ /* 0x000ee80000300800 */
[----:B------:R-:W2:Y:S04]  /*def0*/  LDL.LU R26, [R1+0x68] ;  /* 0x00006800011a7983 */ /* 0x000ea80000300800 */
[----:B------:R-:W2:Y:S04]  /*df00*/  LDL.LU R27, [R1+0x6c] ;  /* 0x00006c00011b7983 */ /* 0x000ea80000300800 */
[----:B------:R-:W0:Y:S04]  /*df10*/  LDS R4, [R12.X4+0x2c00] ;  /* 0x002c00000c047984 */ /* 0x000e280000004800 */
[----:B--2---:R-:W-:Y:S04]  /*df20*/  STL.64 [R1+0x758], R26 ;  /* 0x0007581a01007387 */ /* 0x004fe80000100a00 */
[----:B---3--:R-:W-:Y:S04]  /*df30*/  STL.64 [R1+0x750], R24 ;  /* 0x0007501801007387 */ /* 0x008fe80000100a00 */
[----:B------:R-:W2:Y:S04]  /*df40*/  LDL.LU R8, [R1+0x20] ;  /* 0x0000200001087983 */ /* 0x000ea80000300800 */
[----:B------:R-:W2:Y:S04]  /*df50*/  LDL.LU R9, [R1+0x24] ;  /* 0x0000240001097983 */ /* 0x000ea80000300800 */
[----:B------:R-:W3:Y:S04]  /*df60*/  LDL.LU R10, [R1+0x28] ;  /* 0x00002800010a7983 */ /* 0x000ee80000300800 */
[----:B------:R-:W3:Y:S04]  /*df70*/  LDL.LU R11, [R1+0x2c] ;  /* 0x00002c00010b7983 */ /* 0x000ee80000300800 */
[----:B---3--:R-:W-:Y:S04]  /*df80*/  STL.64 [R1+0x768], R10 ;  /* 0x0007680a01007387 */ /* 0x008fe80000100a00 */
[----:B--2---:R-:W-:Y:S04]  /*df90*/  STL.64 [R1+0x760], R8 ;  /* 0x0007600801007387 */ /* 0x004fe80000100a00 */
[----:B------:R-:W4:Y:S04]  /*dfa0*/  LDL.LU R16, [R1+0x120] ;  /* 0x0001200001107983 */ /* 0x000f280000300800 */
[----:B0-----:R0:W-:Y:S04]  /*dfb0*/  STL [R1+0x54], R4 ;  /* 0x0000540401007387 */ /* 0x0011e80000100800 */
[----:B------:R-:W4:Y:S04]  /*dfc0*/  LDL.LU R17, [R1+0x124] ;  /* 0x0001240001117983 */ /* 0x000f280000300800 */
[----:B------:R-:W4:Y:S04]  /*dfd0*/  LDL.LU R18, [R1+0x128] ;  /* 0x0001280001127983 */ /* 0x000f280000300800 */
[----:B------:R-:W4:Y:S04]  /*dfe0*/  LDL.LU R19, [R1+0x12c] ;  /* 0x00012c0001137983 */ /* 0x000f280000300800 */
[----:B0-----:R-:W3:Y:S04]  /*dff0*/  LDL.LU R4, [R1+0x150] ;  /* 0x0001500001047983 */ /* 0x001ee80000300800 */
[----:B------:R-:W3:Y:S04]  /*e000*/  LDL.LU R5, [R1+0x154] ;  /* 0x0001540001057983 */ /* 0x000ee80000300800 */
[----:B------:R-:W3:Y:S04]  /*e010*/  LDL.LU R6, [R1+0x158] ;  /* 0x0001580001067983 */ /* 0x000ee80000300800 */
[----:B------:R-:W3:Y:S04]  /*e020*/  LDL.LU R7, [R1+0x15c] ;  /* 0x00015c0001077983 */ /* 0x000ee80000300800 */
        /* <DEDUP_REMOVED lines=12> */
[----:B------:R-:W-:Y:S04]  /*e0f0*/  STL [R1+0x58], R13 ;  /* 0x0000580d01007387 */ /* 0x000fe80000100800 */
[----:B------:R-:W0:Y:S04]  /*e100*/  LDS R13, [R12.X4+0x3400] ;  /* 0x003400000c0d7984 */ /* 0x000e280000004800 */
[----:B------:R-:W-:Y:S04]  /*e110*/  STL [R1+0x80], R15 ;  /* 0x0000800f01007387 */ /* 0x000fe80000100800 */
        /* <DEDUP_REMOVED lines=16> */
[----:B------:R-:W-:Y:S04]  /*e220*/  LDS R13, [R12.X4+0x4600] ;  /* 0x004600000c0d7984 */ /* 0x000fe80000004800 */
[----:B-1----:R-:W-:Y:S04]  /*e230*/  STL [R1+0xd4], R15 ;  /* 0x0000d40f01007387 */ /* 0x002fe80000100800 */
[----:B------:R-:W0:Y:S04]  /*e240*/  LDS R15, [R12.X4+0x4800] ;  /* 0x004800000c0f7984 */ /* 0x000e280000004800 */
[----:B------:R-:W-:Y:S04]  /*e250*/  STL [R1+0xd0], R14 ;  /* 0x0000d00e01007387 */ /* 0x000fe80000100800 */
[----:B------:R-:W1:Y:S04]  /*e260*/  LDS R14, [R12.X4+0x4a00] ;  /* 0x004a00000c0e7984 */ /* 0x000e680000004800 */
[----:B0-----:R-:W-:Y:S04]  /*e270*/  STL [R1+0x6f0], R15 ;  /* 0x0006f00f01007387 */ /* 0x001fe80000100800 */
[----:B------:R-:W-:Y:S04]  /*e280*/  STL [R1+0xcc], R13 ;  /* 0x0000cc0d01007387 */ /* 0x000fe80000100800 */
[----:B------:R-:W0:Y:S04]  /*e290*/  LDS R13, [R12.X4+0x4c00] ;  /* 0x004c00000c0d7984 */ /* 0x000e280000004800 */
[----:B------:R-:W0:Y:S04]  /*e2a0*/  LDS R12, [R12.X4+0x4e00] ;  /* 0x004e00000c0c7984 */ /* 0x000e280000004800 */
[----:B-1----:R-:W-:Y:S04]  /*e2b0*/  STL [R1+0x6f4], R14 ;  /* 0x0006f40e01007387 */ /* 0x002fe80000100800 */
[----:B------:R-:W-:Y:S06]  /*e2c0*/  BAR.SYNC.DEFER_BLOCKING 0x0 ;  /* 0x0000000000007b1d */ /* 0x000fec0000010000 */
[----:B0-----:R-:W-:Y:S04]  /*e2d0*/  STL [R1+0x6f8], R13 ;  /* 0x0006f80d01007387 */ /* 0x001fe80000100800 */
[----:B------:R0:W-:Y:S04]  /*e2e0*/  STL [R1+0x6fc], R12 ;  /* 0x0006fc0c01007387 */ /* 0x0001e80000100800 */
[----:B0-----:R-:W2:Y:S04]  /*e2f0*/  LDL.LU R12, [R1+0xa0] ;  /* 0x0000a000010c7983 */ /* 0x001ea80000300800 */
[----:B------:R-:W2:Y:S04]  /*e300*/  LDL.LU R13, [R1+0xa4] ;  /* 0x0000a400010d7983 */ /* 0x000ea80000300800 */
[----:B------:R-:W2:Y:S04]  /*e310*/  LDL.LU R14, [R1+0xa8] ;  /* 0x0000a800010e7983 */ /* 0x000ea80000300800 */
[----:B------:R-:W2:Y:S04]  /*e320*/  LDL.LU R15, [R1+0xac] ;  /* 0x0000ac00010f7983 */ /* 0x000ea80000300800 */
[----:B---3--:R-:W-:Y:S04]  /*e330*/  STS.128 [R0+0x400], R4 ;  /* 0x0004000400007388 */ /* 0x008fe80000000c00 */
[----:B----4-:R-:W-:Y:S04]  /*e340*/  STS.128 [R0+0x10], R24 ;  /* 0x0000101800007388 */ /* 0x010fe80000000c00 */
[----:B------:R-:W-:Y:S04]  /*e350*/  STS.128 [R0+0x410], R16 ;  /* 0x0004101000007388 */ /* 0x000fe80000000c00 */
[----:B------:R0:W-:Y:S04]  /*e360*/  STS.128 [R0], R8 ;  /* 0x0000000800007388 */ /* 0x0001e80000000c00 */
[----:B0-----:R-:W3:Y:S04]  /*e370*/  LDL.LU.64 R10, [R1+0x768] ;  /* 0x00076800010a7983 */ /* 0x001ee80000300a00 */
[----:B------:R-:W3:Y:S04]  /*e380*/  LDL.LU.64 R8, [R1+0x760] ;  /* 0x0007600001087983 */ /* 0x000ee80000300a00 */
[----:B------:R-:W4:Y:S04]  /*e390*/  LDL.LU.64 R26, [R1+0x758] ;  /* 0x00075800011a7983 */ /* 0x000f280000300a00 */
[----:B------:R-:W4:Y:S04]  /*e3a0*/  LDL.LU.64 R24, [R1+0x750] ;  /* 0x0007500001187983 */ /* 0x000f280000300a00 */
[----:B------:R-:W3:Y:S04]  /*e3b0*/  LDL.LU.64 R6, [R1+0x748] ;  /* 0x0007480001067983 */ /* 0x000ee80000300a00 */
[----:B------:R-:W3:Y:S04]  /*e3c0*/  LDL.LU R5, [R1+0x740] ;  /* 0x0007400001057983 */ /* 0x000ee80000300800 */
[----:B------:R-:W3:Y:S04]  /*e3d0*/  LDL.LU.64 R18, [R1+0x738] ;  /* 0x0007380001127983 */ /* 0x000ee80000300a00 */
[----:B------:R-:W3:Y:S04]  /*e3e0*/  LDL.LU.64 R16, [R1+0x730] ;  /* 0x0007300001107983 */ /* 0x000ee80000300a00 */
[----:B------:R0:W-:Y:S04]  /*e3f0*/  STS.128 [R0+0x800], R20 ;  /* 0x0008001400007388 */ /* 0x0001e80000000c00 */
[----:B0-----:R-:W3:Y:S04]  /*e400*/  LDL.LU.64 R22, [R1+0x728] ;  /* 0x0007280001167983 */ /* 0x001ee80000300a00 */
[----:B------:R-:W3:Y:S04]  /*e410*/  LDL.LU.64 R20, [R1+0x720] ;  /* 0x0007200001147983 */ /* 0x000ee80000300a00 */
[----:B--2---:R0:W-:Y:S04]  /*e420*/  STS.128 [R0+0x810], R12 ;  /* 0x0008100c00007388 */ /* 0x0041e80000000c00 */
[----:B0-----:R-:W2:Y:S04]  /*e430*/  LDL.LU R12, [R1+0x9c] ;  /* 0x00009c00010c7983 */ /* 0x001ea80000300800 */
[----:B--2---:R0:W-:Y:S04]  /*e440*/  STL [R1+0x700], R12 ;  /* 0x0007000c01007387 */ /* 0x0041e80000100800 */
        /* <DEDUP_REMOVED lines=12> */
[----:B0-----:R-:W2:Y:S01]  /*e510*/  LDL.LU R12, [R1+0x44] ;  /* 0x00004400010c7983 */ /* 0x001ea20000300800 */
[----:B------:R-:W-:-:S03]  /*e520*/  FADD.FTZ R4, RZ, R3 ;  /* 0x00000003ff047221 */ /* 0x000fc60000010000 */
[----:B---3--:R0:W-:Y:S01]  /*e530*/  STS.128 [R0+0x1000], R16 ;  /* 0x0010001000007388 */ /* 0x0081e20000000c00 */
[----:B------:R-:W-:-:S03]  /*e540*/  FADD.FTZ R3, RZ, R2 ;  /* 0x00000002ff037221 */ /* 0x000fc60000010000 */
[----:B------:R-:W-:Y:S01]  /*e550*/  STS.128 [R0+0x1010], R20 ;  /* 0x0010101400007388 */ /* 0x000fe20000000c00 */
[----:B------:R-:W-:Y:S02]  /*e560*/  FADD.FTZ R2, R4, R5 ;  /* 0x0000000504027221 */ /* 0x000fe40000010000 */
[----:B0-----:R-:W-:Y:S01]  /*e570*/  FADD.FTZ R17, R3, R6 ;  /* 0x0000000603117221 */ /* 0x001fe20000010000 */
[----:B--2---:R0:W-:Y:S04]  /*e580*/  STL [R1+0x71c], R12 ;  /* 0x00071c0c01007387 */ /* 0x0041e80000100800 */
[----:B0-----:R-:W2:Y:S04]  /*e590*/  LDL.LU R12, [R1+0x40] ;  /* 0x00004000010c7983 */ /* 0x001ea80000300800 */
[----:B------:R-:W3:Y:S04]  /*e5a0*/  LDL.LU R13, [R1+0xc0] ;  /* 0x0000c000010d7983 */ /* 0x000ee80000300800 */
        /* <DEDUP_REMOVED lines=8> */
[----:B------:R-:W3:Y:S04]  /*e630*/  LDL.LU R4, [R1+0x10] ;  /* 0x0000100001047983 */ /* 0x000ee80000300800 */
[----:B------:R-:W3:Y:S04]  /*e640*/  LDL.LU R5, [R1+0x14] ;  /* 0x0000140001057983 */ /* 0x000ee80000300800 */
[----:B------:R-:W3:Y:S01]  /*e650*/  LDL.LU R3, [R1] ;  /* 0x0000000001037983 */ /* 0x000ee20000300800 */
[----:B------:R-:W-:-:S03]  /*e660*/  FADD.FTZ R6, RZ, R7 ;  /* 0x00000007ff067221 */ /* 0x000fc60000010000 */
[----:B------:R-:W4:Y:S01]  /*e670*/  LDL.LU R7, [R1+0x80] ;  /* 0x0000800001077983 */ /* 0x000f220000300800 */
[----:B--2---:R-:W-:-:S03]  /*e680*/  FADD.FTZ R16, R6, R16 ;  /* 0x0000001006107221 */ /* 0x004fc60000010000 */
[----:B------:R-:W2:Y:S01]  /*e690*/  LDL.LU R6, [R1+0x88] ;  /* 0x0000880001067983 */ /* 0x000ea20000300800 */
[----:B---3--:R-:W-:-:S04]  /*e6a0*/  FADD.FTZ R3, RZ, R3 ;  /* 0x00000003ff037221 */ /* 0x008fc80000010000 */
[----:B------:R-:W-:Y:S02]  /*e6b0*/  FADD.FTZ R3, R3, R12 ;  /* 0x0000000c03037221 */ /* 0x000fe40000010000 */
[----:B------:R-:W3:Y:S01]  /*e6c0*/  LDL.LU R12, [R1+0x71c] ;  /* 0x00071c00010c7983 */ /* 0x000ee20000300800 */
[----:B------:R-:W-:Y:S02]  /*e6d0*/  FADD.FTZ R4, RZ, R4 ;  /* 0x00000004ff047221 */ /* 0x000fe40000010000 */
[----:B------:R-:W-:Y:S02]  /*e6e0*/  FADD.FTZ R5, RZ, R5 ;  /* 0x00000005ff057221 */ /* 0x000fe40000010000 */
[----:B---3--:R-:W-:Y:S02]  /*e6f0*/  FADD.FTZ R4, R4, R12 ;  /* 0x0000000c04047221 */ /* 0x008fe40000010000 */
[----:B------:R-:W3:Y:S02]  /*e700*/  LDL.LU R12, [R1+0x718] ;  /* 0x00071800010c7983 */ /* 0x000ee40000300800 */
[----:B---3--:R-:W-:-:S02]  /*e710*/  FADD.FTZ R5, R5, R12 ;  /* 0x0000000c05057221 */ /* 0x008fc40000010000 */
[----:B------:R-:W3:Y:S02]  /*e720*/  LDL.LU R12, [R1+0x714] ;  /* 0x00071400010c7983 */ /* 0x000ee40000300800 */
[----:B---3--:R-:W-:Y:S02]  /*e730*/  FADD.FTZ R21, R21, R12 ;  /* 0x0000000c15157221 */ /* 0x008fe40000010000 */
[----:B------:R-:W3:Y:S02]  /*e740*/  LDL.LU R12, [R1+0x710] ;  /* 0x00071000010c7983 */ /* 0x000ee40000300800 */
[----:B---3--:R-:W-:Y:S02]  /*e750*/  FADD.FTZ R20, R20, R12 ;  /* 0x0000000c14147221 */ /* 0x008fe40000010000 */
[----:B------:R-:W3:Y:S02]  /*e760*/  LDL.LU R12, [R1+0x70c] ;  /* 0x00070c00010c7983 */ /* 0x000ee40000300800 */
[----:B---3--:R-:W-:-:S02]  /*e770*/  FADD.FTZ R19, R19, R12 ;  /* 0x0000000c13137221 */ /* 0x008fc40000010000 */
[----:B------:R-:W3:Y:S01]  /*e780*/  LDL.LU R12, [R1+0x708] ;  /* 0x00070800010c7983 */ /* 0x000ee20000300800 */
[----:B----4-:R-:W-:Y:S02]  /*e790*/  FADD.FTZ R7, R2, R7 ;  /* 0x0000000702077221 */ /* 0x010fe40000010000 */
[----:B---3--:R-:W-:Y:S02]  /*e7a0*/  FADD.FTZ R18, R18, R12 ;  /* 0x0000000c12127221 */ /* 0x008fe40000010000 */
[----:B------:R-:W3:Y:S04]  /*e7b0*/  LDL.LU R12, [R1+0x704] ;  /* 0x00070400010c7983 */ /* 0x000ee80000300800 */
[----:B------:R-:W4:Y:S01]  /*e7c0*/  LDL.LU R2, [R1+0x90] ;  /* 0x0000900001027983 */ /* 0x000f220000300800 */
[----:B--2---:R-:W-:-:S03]  /*e7d0*/  FADD.FTZ R6, R17, R6 ;  /* 0x0000000611067221 */ /* 0x004fc60000010000 */
[----:B------:R-:W2:Y:S01]  /*e7e0*/  LDL.LU R17, [R1+0xcc] ;  /* 0x0000cc0001117983 */ /* 0x000ea20000300800 */
[----:B---3--:R-:W-:Y:S02]  /*e7f0*/  FADD.FTZ R3, R3, R12 ;  /* 0x0000000c03037221 */ /* 0x008fe40000010000 */
[----:B----4-:R-:W-:Y:S02]  /*e800*/  FADD.FTZ R2, R16, R2 ;  /* 0x0000000210027221 */ /* 0x010fe40000010000 */
[----:B------:R-:W3:Y:S04]  /*e810*/  LDL.LU R16, [R1+0xd0] ;  /* 0x0000d00001107983 */ /* 0x000ee80000300800 */
[----:B------:R-:W4:Y:S01]  /*e820*/  LDL.LU R12, [R1+0x700] ;  /* 0x00070000010c7983 */ /* 0x000f220000300800 */
[----:B------:R-:W-:-:S02]  /*e830*/  FADD.FTZ R21, R21, R14 ;  /* 0x0000000e15157221 */ /* 0x000fc40000010000 */
[----:B------:R-:W-:Y:S02]  /*e840*/  FADD.FTZ R5, R5, R13 ;  /* 0x0000000d05057221 */ /* 0x000fe40000010000 */
[----:B------:R-:W-:Y:S01]  /*e850*/  FADD.FTZ R20, R20, R15 ;  /* 0x0000000f14147221 */ /* 0x000fe20000010000 */
[----:B------:R-:W-:Y:S04]  /*e860*/  STS.128 [R0+0xc00], R24 ;  /* 0x000c001800007388 */ /* 0x000fe80000000c00 */
[----:B------:R0:W-:Y:S04]  /*e870*/  STS.128 [R0+0xc10], R8 ;  /* 0x000c100800007388 */ /* 0x0001e80000000c00 */
[----:B0-----:R-:W0:Y:S04]  /*e880*/  S2R R0, SR_TID.X ;  /* 0x0000000000007919 */ /* 0x001e280000002100 */
[----:B------:R-:W-:Y:S06]  /*e890*/  BAR.SYNC.DEFER_BLOCKING 0x0 ;  /* 0x0000000000007b1d */ /* 0x000fec0000010000 */
[----:B0-----:R-:W0:Y:S04]  /*e8a0*/  LDS R23, [R0.X4] ;  /* 0x0000000000177984 */ /* 0x001e280000004800 */
[----:B------:R-:W1:Y:S04]  /*e8b0*/  LDS R24, [R0.X4+0x200] ;  /* 0x0002000000187984 */ /* 0x000e680000004800 */
[----:B------:R-:W0:Y:S04]  /*e8c0*/  LDS R22, [R0.X4+0x1400] ;  /* 0x0014000000167984 */ /* 0x000e280000004800 */
[----:B------:R-:W-:Y:S04]  /*e8d0*/  LDS R26, [R0.X4+0x1600] ;  /* 0x00160000001a7984 */ /* 0x000fe80000004800 */
[----:B------:R-:W0:Y:S04]  /*e8e0*/  LDS R25, [R0.X4+0x400] ;  /* 0x0004000000197984 */ /* 0x000e280000004800 */
[----:B------:R-:W0:Y:S04]  /*e8f0*/  LDS R28, [R0.X4+0x800] ;  /* 0x00080000001c7984 */ /* 0x000e280000004800 */
[----:B------:R-:W-:Y:S04]  /*e900*/  LDS R29, [R0.X4+0x1800] ;  /* 0x00180000001d7984 */ /* 0x000fe80000004800 */
[----:B------:R-:W-:Y:S04]  /*e910*/  LDS R11, [R0.X4+0xa00] ;  /* 0x000a0000000b7984 */ /* 0x000fe80000004800 */
[----:B------:R-:W0:Y:S04]  /*e920*/  LDS R9, [R0.X4+0x1c00] ;  /* 0x001c000000097984 */ /* 0x000e280000004800 */
[----:B------:R-:W0:Y:S04]  /*e930*/  LDS R27, [R0.X4+0x600] ;  /* 0x00060000001b7984 */ /* 0x000e280000004800 */
[----:B------:R-:W0:Y:S04]  /*e940*/  LDS R8, [R0.X4+0x1e00] ;  /* 0x001e000000087984 */ /* 0x000e280000004800 */
[----:B------:R-:W0:Y:S01]  /*e950*/  LDS R10, [R0.X4+0x1a00] ;  /* 0x001a0000000a7984 */ /* 0x000e220000004800 */
[----:B----4-:R-:W-:-:S03]  /*e960*/  FADD.FTZ R4, R4, R12 ;  /* 0x0000000c04047221 */ /* 0x010fc60000010000 */
[----:B------:R-:W4:Y:S04]  /*e970*/  LDL.LU R12, [R1+0x6fc] ;  /* 0x0006fc00010c7983 */ /* 0x000f280000300800 */
[----:B------:R-:W4:Y:S04]  /*e980*/  LDL.LU R13, [R1+0x6f8] ;  /* 0x0006f800010d7983 */ /* 0x000f280000300800 */
[----:B------:R-:W4:Y:S04]  /*e990*/  LDL.LU R14, [R1+0x6f4] ;  /* 0x0006f400010e7983 */ /* 0x000f280000300800 */
[----:B------:R0:W-:Y:S04]  /*e9a0*/  STL [R1+0x48], R21 ;  /* 0x0000481501007387 */ /* 0x0001e80000100800 */
[----:B0-----:R-:W4:Y:S04]  /*e9b0*/  LDL.LU R21, [R1+0xd4] ;  /* 0x0000d40001157983 */ /* 0x001f280000300800 */
[----:B------:R-:W4:Y:S04]  /*e9c0*/  LDL.LU R15, [R1+0x6f0] ;  /* 0x0006f000010f7983 */ /* 0x000f280000300800 */
[----:B------:R0:W-:Y:S04]  /*e9d0*/  STL [R1+0x4c], R20 ;  /* 0x00004c1401007387 */ /* 0x0001e80000100800 */
[----:B0-----:R-:W4:Y:S01]  /*e9e0*/  LDL.LU R20, [R1+0xd8] ;  /* 0x0000d80001147983 */ /* 0x001f220000300800 */
[----:B---3--:R-:W-:-:S02]  /*e9f0*/  FADD.FTZ R16, R7, R16 ;  /* 0x0000001007107221 */ /* 0x008fc40000010000 */
[----:B--2---:R-:W-:Y:S02]  /*ea00*/  FADD.FTZ R7, R6, R17 ;  /* 0x0000001106077221 */ /* 0x004fe40000010000 */
[----:B------:R-:W-:Y:S01]  /*ea10*/  LDS R17, [R0.X4+0x3200] ;  /* 0x0032000000117984 */ /* 0x000fe20000004800 */
[----:B----4-:R-:W-:Y:S02]  /*ea20*/  FADD.FTZ R5, R5, R12 ;  /* 0x0000000c05057221 */ /* 0x010fe40000010000 */
[----:B------:R-:W-:Y:S02]  /*ea30*/  FADD.FTZ R4, R4, R13 ;  /* 0x0000000d04047221 */ /* 0x000fe40000010000 */
[----:B------:R-:W-:Y:S02]  /*ea40*/  FADD.FTZ R3, R3, R14 ;  /* 0x0000000e03037221 */ /* 0x000fe40000010000 */
[----:B------:R-:W-:Y:S02]  /*ea50*/  FADD.FTZ R18, R18, R21 ;  /* 0x0000001512127221 */ /* 0x000fe40000010000 */
[----:B------:R-:W-:Y:S01]  /*ea60*/  LDS R21, [R0.X4+0x2a00] ;  /* 0x002a000000157984 */ /* 0x000fe20000004800 */
[----:B------:R-:W-:-:S02]  /*ea70*/  FADD.FTZ R6, R2, R15 ;  /* 0x0000000f02067221 */ /* 0x000fc40000010000 */
[----:B------:R-:W-:Y:S02]  /*ea80*/  FADD.FTZ R2, RZ, R23 ;  /* 0x00000017ff027221 */ /* 0x000fe40000010000 */
[----:B------:R-:W-:Y:S01]  /*ea90*/  LDS R23, [R0.X4+0x2600] ;  /* 0x0026000000177984 */ /* 0x000fe20000004800 */
[----:B------:R-:W-:-:S03]  /*eaa0*/  FADD.FTZ R19, R19, R20 ;  /* 0x0000001413137221 */ /* 0x000fc60000010000 */
[----:B------:R-:W-:Y:S04]  /*eab0*/  LDS R20, [R0.X4+0x2c00] ;  /* 0x002c000000147984 */ /* 0x000fe80000004800 */
[----:B------:R-:W-:Y:S04]  /*eac0*/  STL [R1+0x50], R19 ;  /* 0x0000501301007387 */ /* 0x000fe80000100800 */
[----:B------:R-:W-:Y:S04]  /*ead0*/  STL [R1+0x54], R18 ;  /* 0x0000541201007387 */ /* 0x000fe80000100800 */
[----:B------:R-:W-:Y:S04]  /*eae0*/  STL [R1+0x64], R16 ;  /* 0x0000641001007387 */ /* 0x000fe80000100800 */
[----:B------:R-:W-:Y:S04]  /*eaf0*/  STL [R1+0x6c], R7 ;  /* 0x00006c0701007387 */ /* 0x000fe80000100800 */
[----:B------:R-:W-:Y:S04]  /*eb00*/  STL [R1+0x68], R6 ;  /* 0x0000680601007387 */ /* 0x000fe80000100800 */
[----:B------:R1:W-:Y:S04]  /*eb10*/  STL [R1+0x60], R3 ;  /* 0x0000600301007387 */ /* 0x0003e80000100800 */
[----:B------:R0:W-:Y:S04]  /*eb20*/  STL [R1+0x5c], R4 ;  /* 0x00005c0401007387 */ /* 0x0001e80000100800 */
[----:B------:R-:W-:Y:S01]  /*eb30*/  LDS R19, [R0.X4+0x2e00] ;  /* 0x002e000000137984 */ /* 0x000fe20000004800 */
[----:B-1----:R-:W-:-:S03]  /*eb40*/  FADD.FTZ R3, RZ, R24 ;  /* 0x00000018ff037221 */ /* 0x002fc60000010000 */
[----:B------:R1:W-:Y:S01]  /*eb50*/  STL [R1+0x58], R5 ;  /* 0x0000580501007387 */ /* 0x0003e20000100800 */
[----:B0-----:R-:W-:Y:S02]  /*eb60*/  FADD.FTZ R4, R2, R22 ;  /* 0x0000001602047221 */ /* 0x001fe40000010000 */
[----:B------:R-:W-:Y:S01]  /*eb70*/  FADD.FTZ R2, RZ, R25 ;  /* 0x00000019ff027221 */ /* 0x000fe20000010000 */
[----:B------:R-:W-:Y:S04]  /*eb80*/  LDS R24, [R0.X4+0x2400] ;  /* 0x0024000000187984 */ /* 0x000fe80000004800 */
[----:B------:R-:W-:Y:S01]  /*eb90*/  LDS R18, [R0.X4+0x3000] ;  /* 0x0030000000127984 */ /* 0x000fe20000004800 */
[----:B-1----:R-:W-:Y:S02]  /*eba0*/  FADD.FTZ R5, R3, R26 ;  /* 0x0000001a03057221 */ /* 0x002fe40000010000 */
[----:B------:R-:W-:Y:S01]  /*ebb0*/  FADD.FTZ R3, RZ, R28 ;  /* 0x0000001cff037221 */ /* 0x000fe20000010000 */
[----:B------:R-:W-:Y:S04]  /*ebc0*/  STL [R1+0x1c], R4 ;  /* 0x00001c0401007387 */ /* 0x000fe80000100800 */
[----:B------:R0:W-:Y:S01]  /*ebd0*/  STL [R1+0x14], R5 ;  /* 0x0000140501007387 */ /* 0x0001e20000100800 */
[----:B------:R-:W-:-:S03]  /*ebe0*/  FADD.FTZ R28, R3, R9 ;  /* 0x00000009031c7221 */ /* 0x000fc60000010000 */
[----:B------:R-:W1:Y:S04]  /*ebf0*/  LDS R3, [R0.X4+0xc00] ;  /* 0x000c000000037984 */ /* 0x000e680000004800 */
[----:B------:R-:W-:Y:S01]  /*ec00*/  LDS R26, [R0.X4+0x2000] ;  /* 0x00200000001a7984 */ /* 0x000fe20000004800 */
[----:B0-----:R-:W-:Y:S02]  /*ec10*/  FADD.FTZ R5, R2, R29 ;  /* 0x0000001d02057221 */ /* 0x001fe40000010000 */
[----:B------:R-:W-:Y:S01]  /*ec20*/  FADD.FTZ R2, RZ, R11 ;  /* 0x0000000bff027221 */ /* 0x000fe20000010000 */
[----:B------:R-:W-:Y:S01]  /*ec30*/  LDS R25, [R0.X4+0x2200] ;  /* 0x0022000000197984 */ /* 0x000fe20000004800 */
[----:B------:R-:W-:Y:S02]  /*ec40*/  FADD.FTZ R4, RZ, R27 ;  /* 0x0000001bff047221 */ /* 0x000fe40000010000 */
[----:B------:R-:W-:Y:S01]  /*ec50*/  FADD.FTZ R27, R2, R8 ;  /* 0x00000008021b7221 */ /* 0x000fe20000010000 */
[----:B------:R-:W-:Y:S04]  /*ec60*/  LDS R22, [R0.X4+0x2800] ;  /* 0x0028000000167984 */ /* 0x000fe80000004800 */
[----:B------:R-:W0:Y:S01]  /*ec70*/  LDS R2, [R0.X4+0xe00] ;  /* 0x000e000000027984 */ /* 0x000e220000004800 */
[----:B------:R-:W-:-:S03]  /*ec80*/  FADD.FTZ R29, R4, R10 ;  /* 0x0000000a041d7221 */ /* 0x000fc60000010000 */
[----:B------:R-:W-:Y:S04]  /*ec90*/  STL [R1], R5 ;  /* 0x0000000501007387 */ /* 0x000fe80000100800 */
[----:B------:R-:W-:Y:S04]  /*eca0*/  STL [R1+0x65c], R29 ;  /* 0x00065c1d01007387 */ /* 0x000fe80000100800 */
[----:B------:R-:W-:Y:S04]  /*ecb0*/  STL [R1+0x660], R28 ;  /* 0x0006601c01007387 */ /* 0x000fe80000100800 */
[----:B------:R-:W-:Y:S04]  /*ecc0*/  STL [R1+0x6ec], R27 ;  /* 0x0006ec1b01007387 */ /* 0x000fe80000100800 */
[----:B------:R-:W2:Y:S04]  /*ecd0*/  LDS R27, [R0.X4+0x4200] ;  /* 0x00420000001b7984 */ /* 0x000ea80000004800 */
[----:B-1----:R-:W-:Y:S04]  /*ece0*/  STL [R1+0x10], R3 ;  /* 0x0000100301007387 */ /* 0x002fe80000100800 */
[----:B------:R-:W3:Y:S04]  /*ecf0*/  LDL.LU R12, [R1+0x30] ;  /* 0x00003000010c7983 */ /* 0x000ee80000300800 */
[----:B------:R-:W-:Y:S04]  /*ed00*/  LDS R28, [R0.X4+0x1000] ;  /* 0x00100000001c7984 */ /* 0x000fe80000004800 */
[----:B------:R-:W-:Y:S04]  /*ed10*/  LDS R29, [R0.X4+0x1200] ;  /* 0x00120000001d7984 */ /* 0x000fe80000004800 */
[----:B0-----:R-:W-:Y:S04]  /*ed20*/  STL [R1+0xc], R2 ;  /* 0x00000c0201007387 */ /* 0x001fe80000100800 */
[----:B------:R-:W3:Y:S04]  /*ed30*/  LDL.LU R13, [R1+0x34] ;  /* 0x00003400010d7983 */ /* 0x000ee80000300800 */
[----:B------:R-:W4:Y:S04]  /*ed40*/  LDL.LU R14, [R1+0x38] ;  /* 0x00003800010e7983 */ /* 0x000f280000300800 */
[----:B------:R-:W4:Y:S04]  /*ed50*/  LDL.LU R15, [R1+0x3c] ;  /* 0x00003c00010f7983 */ /* 0x000f280000300800 */
[----:B------:R-:W-:Y:S04]  /*ed60*/  LDS R16, [R0.X4+0x3400] ;  /* 0x0034000000107984 */ /* 0x000fe80000004800 */
[----:B------:R-:W-:Y:S04]  /*ed70*/  LDS R7, [R0.X4+0x3600] ;  /* 0x0036000000077984 */ /* 0x000fe80000004800 */
[----:B------:R-:W-:Y:S04]  /*ed80*/  LDS R6, [R0.X4+0x3800] ;  /* 0x0038000000067984 */ /* 0x000fe80000004800 */
[----:B------:R-:W-:Y:S04]  /*ed90*/  LDS R2, [R0.X4+0x3a00] ;  /* 0x003a000000027984 */ /* 0x000fe80000004800 */
[----:B------:R-:W-:Y:S04]  /*eda0*/  LDS R3, [R0.X4+0x3c00] ;  /* 0x003c000000037984 */ /* 0x000fe80000004800 */
[----:B------:R-:W-:Y:S04]  /*edb0*/  LDS R4, [R0.X4+0x3e00] ;  /* 0x003e000000047984 */ /* 0x000fe80000004800 */
[----:B------:R-:W-:Y:S04]  /*edc0*/  LDS R5, [R0.X4+0x4000] ;  /* 0x0040000000057984 */ /* 0x000fe80000004800 */
[----:B----4-:R-:W-:Y:S04]  /*edd0*/  STL.64 [R1+0x690], R14 ;  /* 0x0006900e01007387 */ /* 0x010fe80000100a00 */
[----:B---3--:R0:W-:Y:S04]  /*ede0*/  STL.64 [R1+0x688], R12 ;  /* 0x0006880c01007387 */ /* 0x0081e80000100a00 */
[----:B------:R-:W3:Y:S04]  /*edf0*/  LDL.LU R8, [R1+0x70] ;  /* 0x0000700001087983 */ /* 0x000ee80000300800 */
[----:B------:R-:W3:Y:S04]  /*ee00*/  LDL.LU R9, [R1+0x74] ;  /* 0x0000740001097983 */ /* 0x000ee80000300800 */
[----:B------:R-:W4:Y:S04]  /*ee10*/  LDL.LU R10, [R1+0x78] ;  /* 0x00007800010a7983 */ /* 0x000f280000300800 */
[----:B------:R-:W4:Y:S04]  /*ee20*/  LDL.LU R11, [R1+0x7c] ;  /* 0x00007c00010b7983 */ /* 0x000f280000300800 */
[----:B----4-:R-:W-:Y:S04]  /*ee30*/  STL.64 [R1+0x6a0], R10 ;  /* 0x0006a00a01007387 */ /* 0x010fe80000100a00 */
[----:B---3--:R-:W-:Y:S04]  /*ee40*/  STL.64 [R1+0x698], R8 ;  /* 0x0006980801007387 */ /* 0x008fe80000100a00 */
[----:B0-----:R-:W3:Y:S04]  /*ee50*/  LDL.LU R12, [R1+0xb0] ;  /* 0x0000b000010c7983 */ /* 0x001ee80000300800 */
[----:B------:R-:W3:Y:S04]  /*ee60*/  LDL.LU R13, [R1+0xb4] ;  /* 0x0000b400010d7983 */ /* 0x000ee80000300800 */
[----:B------:R-:W4:Y:S04]  /*ee70*/  LDL.LU R14, [R1+0xb8] ;  /* 0x0000b800010e7983 */ /* 0x000f280000300800 */
[----:B------:R-:W4:Y:S04]  /*ee80*/  LDL.LU R15, [R1+0xbc] ;  /* 0x0000bc00010f7983 */ /* 0x000f280000300800 */
[----:B----4-:R-:W-:Y:S04]  /*ee90*/  STL.64 [R1+0x6b0], R14 ;  /* 0x0006b00e01007387 */ /* 0x010fe80000100a00 */
[----:B---3--:R0:W-:Y:S04]  /*eea0*/  STL.64 [R1+0x6a8], R12 ;  /* 0x0006a80c01007387 */ /* 0x0081e80000100a00 */
        /* <DEDUP_REMOVED lines=26> */
[----:B--2---:R-:W-:Y:S04]  /*f050*/  STL [R1+0x18], R27 ;  /* 0x0000181b01007387 */ /* 0x004fe80000100800 */
[----:B------:R-:W0:Y:S04]  /*f060*/  LDS R27, [R0.X4+0x4400] ;  /* 0x00440000001b7984 */ /* 0x000e280000004800 */
[----:B0-----:R-:W-:Y:S04]  /*f070*/  STL [R1+0x20], R27 ;  /* 0x0000201b01007387 */ /* 0x001fe80000100800 */
        /* <DEDUP_REMOVED lines=11> */
[----:B0-----:R-:W3:Y:S04]  /*f130*/  LDL.LU R0, [R1+0x6e8] ;  /* 0x0006e80001007983 */ /* 0x001ee80000300800 */
[----:B------:R-:W-:Y:S06]  /*f140*/  BAR.SYNC.DEFER_BLOCKING 0x0 ;  /* 0x0000000000007b1d */ /* 0x000fec0000010000 */
[----:B---3--:R0:W-:Y:S04]  /*f150*/  STS.128 [R0], R12 ;  /* 0x0000000c00007388 */ /* 0x0081e80000000c00 */
[----:B0-----:R-:W3:Y:S04]  /*f160*/  LDL.LU.64 R14, [R1+0x6e0] ;  /* 0x0006e000010e7983 */ /* 0x001ee80000300a00 */
[----:B------:R-:W3:Y:S04]  /*f170*/  LDL.LU.64 R12, [R1+0x6d8] ;  /* 0x0006d800010c7983 */ /* 0x000ee80000300a00 */
[----:B---3--:R0:W-:Y:S04]  /*f180*/  STS.128 [R0+0x10], R12 ;  /* 0x0000100c00007388 */ /* 0x0081e80000000c00 */
[----:B0-----:R-:W3:Y:S04]  /*f190*/  LDL.LU.64 R14, [R1+0x6d0] ;  /* 0x0006d000010e7983 */ /* 0x001ee80000300a00 */
[----:B------:R-:W3:Y:S04]  /*f1a0*/  LDL.LU.64 R12, [R1+0x6c8] ;  /* 0x0006c800010c7983 */ /* 0x000ee80000300a00 */
[----:B---3--:R0:W-:Y:S04]  /*f1b0*/  STS.128 [R0+0x400], R12 ;  /* 0x0004000c00007388 */ /* 0x0081e80000000c00 */
[----:B0-----:R-:W3:Y:S04]  /*f1c0*/  LDL.LU.64 R14, [R1+0x6c0] ;  /* 0x0006c000010e7983 */ /* 0x001ee80000300a00 */
[----:B------:R-:W3:Y:S04]  /*f1d0*/  LDL.LU.64 R12, [R1+0x6b8] ;  /* 0x0006b800010c7983 */ /* 0x000ee80000300a00 */
[----:B----4-:R-:W-:Y:S04]  /*f1e0*/  STS.128 [R0+0x800], R8 ;  /* 0x0008000800007388 */ /* 0x010fe80000000c00 */
[----:B---3--:R0:W-:Y:S04]  /*f1f0*/  STS.128 [R0+0x410], R12 ;  /* 0x0004100c00007388 */ /* 0x0081e80000000c00 */
[----:B0-----:R-:W3:Y:S04]  /*f200*/  LDL.LU.64 R14, [R1+0x6b0] ;  /* 0x0006b000010e7983 */ /* 0x001ee80000300a00 */
[----:B------:R-:W3:Y:S04]  /*f210*/  LDL.LU.64 R12, [R1+0x6a8] ;  /* 0x0006a800010c7983 */ /* 0x000ee80000300a00 */
[----:B------:R-:W4:Y:S04]  /*f220*/  LDL.LU.64 R10, [R1+0x6a0] ;  /* 0x0006a000010a7983 */ /* 0x000f280000300a00 */
[----:B------:R-:W4:Y:S04]  /*f230*/  LDL.LU.64 R8, [R1+0x698] ;  /* 0x0006980001087983 */ /* 0x000f280000300a00 */
[----:B---3--:R0:W-:Y:S04]  /*f240*/  STS.128 [R0+0x810], R12 ;  /* 0x0008100c00007388 */ /* 0x0081e80000000c00 */
[----:B----4-:R1:W-:Y:S04]  /*f250*/  STS.128 [R0+0xc00], R8 ;  /* 0x000c000800007388 */ /* 0x0103e80000000c00 */
[----:B0-----:R-:W3:Y:S04]  /*f260*/  LDL.LU.64 R14, [R1+0x690] ;  /* 0x00069000010e7983 */ /* 0x001ee80000300a00 */
[----:B------:R-:W3:Y:S04]  /*f270*/  LDL.LU.64 R12, [R1+0x688] ;  /* 0x00068800010c7983 */ /* 0x000ee80000300a00 */
[----:B-1----:R-:W4:Y:S04]  /*f280*/  LDL.LU.64 R10, [R1+0x680] ;  /* 0x00068000010a7983 */ /* 0x002f280000300a00 */
[----:B------:R-:W4:Y:S04]  /*f290*/  LDL.LU.64 R8, [R1+0x678] ;  /* 0x0006780001087983 */ /* 0x000f280000300a00 */
[----:B---3--:R0:W-:Y:S04]  /*f2a0*/  STS.128 [R0+0xc10], R12 ;  /* 0x000c100c00007388 */ /* 0x0081e80000000c00 */
[----:B----4-:R1:W-:Y:S04]  /*f2b0*/  STS.128 [R0+0x1000], R8 ;  /* 0x0010000800007388 */ /* 0x0103e80000000c00 */
[----:B0-----:R-:W3:Y:S04]  /*f2c0*/  LDL.LU.64 R14, [R1+0x670] ;  /* 0x00067000010e7983 */ /* 0x001ee80000300a00 */
[----:B------:R-:W3:Y:S04]  /*f2d0*/  LDL.LU.64 R12, [R1+0x668] ;  /* 0x00066800010c7983 */ /* 0x000ee80000300a00 */
[----:B-1----:R-:W4:Y:S04]  /*f2e0*/  LDL.LU R10, [R1+0x10] ;  /* 0x00001000010a7983 */ /* 0x002f280000300800 */
[----:B------:R-:W2:Y:S01]  /*f2f0*/  LDL.LU R11, [R1+0xc] ;  /* 0x00000c00010b7983 */ /* 0x000ea20000300800 */
[----:B----4-:R-:W-:-:S03]  /*f300*/  FADD.FTZ R9, RZ, R10 ;  /* 0x0000000aff097221 */ /* 0x010fc60000010000 */
[----:B---3--:R0:W-:Y:S01]  /*f310*/  STS.128 [R0+0x1010], R12 ;  /* 0x0010100c00007388 */ /* 0x0081e20000000c00 */
[----:B------:R-:W-:Y:S02]  /*f320*/  FADD.FTZ R10, RZ, R29 ;  /* 0x0000001dff0a7221 */ /* 0x000fe40000010000 */
[----:B------:R-:W-:Y:S02]  /*f330*/  FADD.FTZ R26, R9, R26 ;  /* 0x0000001a091a7221 */ /* 0x000fe40000010000 */
[----:B--2---:R-:W-:Y:S02]  /*f340*/  FADD.FTZ R9, RZ, R11 ;  /* 0x0000000bff097221 */ /* 0x004fe40000010000 */
[----:B------:R-:W-:Y:S02]  /*f350*/  FADD.FTZ R11, RZ, R28 ;  /* 0x0000001cff0b7221 */ /* 0x000fe40000010000 */
[----:B------:R-:W-:Y:S02]  /*f360*/  FADD.FTZ R23, R10, R23 ;  /* 0x000000170a177221 */ /* 0x000fe40000010000 */
[----:B------:R-:W-:Y:S01]  /*f370*/  FADD.FTZ R11, R11, R24 ;  /* 0x000000180b0b7221 */ /* 0x000fe20000010000 */
[----:B0-----:R-:W2:Y:S04]  /*f380*/  LDL.LU R12, [R1+0x14] ;  /* 0x00001400010c7983 */ /* 0x001ea80000300800 */
[----:B------:R-:W3:Y:S04]  /*f390*/  LDL.LU R15, [R1] ;  /* 0x00000000010f7983 */ /* 0x000ee80000300800 */
[----:B------:R-:W4:Y:S04]  /*f3a0*/  LDL.LU R28, [R1+0x660] ;  /* 0x00066000011c7983 */ /* 0x000f280000300800 */
[----:B------:R-:W4:Y:S04]  /*f3b0*/  LDL.LU R29, [R1+0x65c] ;  /* 0x00065c00011d7983 */ /* 0x000f280000300800 */
[----:B------:R-:W4:Y:S04]  /*f3c0*/  LDL.LU R24, [R1+0x20] ;  /* 0x0000200001187983 */ /* 0x000f280000300800 */
[----:B------:R-:W4:Y:S04]  /*f3d0*/  LDL.LU R10, [R1+0x1c] ;  /* 0x00001c00010a7983 */ /* 0x000f280000300800 */
[----:B------:R-:W0:Y:S04]  /*f3e0*/  S2R R13, SR_TID.X ;  /* 0x00000000000d7919 */ /* 0x000e280000002100 */
[----:B------:R-:W-:Y:S01]  /*f3f0*/  BAR.SYNC.DEFER_BLOCKING 0x0 ;  /* 0x0000000000007b1d */ /* 0x000fe20000010000 */
[----:B------:R-:W-:-:S02]  /*f400*/  FADD.FTZ R25, R9, R25 ;  /* 0x0000001909197221 */ /* 0x000fc40000010000 */
[----:B------:R-:W-:Y:S02]  /*f410*/  FADD.FTZ R17, R27, R17 ;  /* 0x000000111b117221 */ /* 0x000fe40000010000 */
[----:B------:R-:W-:Y:S01]  /*f420*/  FADD.FTZ R16, R26, R16 ;  /* 0x000000101a107221 */ /* 0x000fe20000010000 */
[----:B0-----:R-:W0:Y:S04]  /*f430*/  LDS R8, [R13.X4] ;  /* 0x000000000d087984 */ /* 0x001e280000004800 */
[----:B------:R-:W-:Y:S04]  /*f440*/  LDS R0, [R13.X4+0x1400] ;  /* 0x001400000d007984 */ /* 0x000fe80000004800 */
[----:B------:R-:W-:Y:S01]  /*f450*/  LDS R9, [R13.X4+0x2800] ;  /* 0x002800000d097984 */ /* 0x000fe20000004800 */
[----:B--2---:R-:W-:-:S02]  /*f460*/  FADD.FTZ R21, R12, R21 ;  /* 0x000000150c157221 */ /* 0x004fc40000010000 */
[----:B---3--:R-:W-:Y:S02]  /*f470*/  FADD.FTZ R20, R15, R20 ;  /* 0x000000140f147221 */ /* 0x008fe40000010000 */
[----:B------:R-:W2:Y:S01]  /*f480*/  LDL.LU R15, [R1+0x48] ;  /* 0x00004800010f7983 */ /* 0x000ea20000300800 */
[----:B----4-:R-:W-:Y:S02]  /*f490*/  FADD.FTZ R18, R28, R18 ;  /* 0x000000121c127221 */ /* 0x010fe40000010000 */
[----:B------:R-:W-:Y:S02]  /*f4a0*/  FADD.FTZ R19, R29, R19 ;  /* 0x000000131d137221 */ /* 0x000fe40000010000 */
[----:B------:R-:W3:Y:S01]  /*f4b0*/  LDL.LU R29, [R1+0x2c] ;  /* 0x00002c00011d7983 */ /* 0x000ee20000300800 */
[----:B------:R-:W-:-:S03]  /*f4c0*/  FADD.FTZ R12, R25, R7 ;  /* 0x00000007190c7221 */ /* 0x000fc60000010000 */
[----:B------:R-:W4:Y:S01]  /*f4d0*/  LDL.LU R28, [R1+0x24] ;  /* 0x00002400011c7983 */ /* 0x000f220000300800 */
[----:B------:R-:W-:Y:S02]  /*f4e0*/  FADD.FTZ R7, R11, R6 ;  /* 0x000000060b077221 */ /* 0x000fe40000010000 */
[----:B------:R-:W-:Y:S01]  /*f4f0*/  FADD.FTZ R22, R10, R22 ;  /* 0x000000160a167221 */ /* 0x000fe20000010000 */
[----:B------:R-:W2:Y:S04]  /*f500*/  LDL.LU R27, [R1+0x44] ;  /* 0x00004400011b7983 */ /* 0x000ea80000300800 */
[----:B------:R1:W-:Y:S04]  /*f510*/  LDS R10, [R13.X4+0x3c00] ;  /* 0x003c00000d0a7984 */ /* 0x0003e80000004800 */
[----:B------:R-:W2:Y:S04]  /*f520*/  LDL.LU R26, [R1+0x40] ;  /* 0x00004000011a7983 */ /* 0x000ea80000300800 */
[----:B------:R-:W2:Y:S01]  /*f530*/  LDL.LU R11, [R1+0x28] ;  /* 0x00002800010b7983 */ /* 0x000ea20000300800 */
[----:B-1----:R-:W-:-:S03]  /*f540*/  FADD.FTZ R13, R23, R2 ;  /* 0x00000002170d7221 */ /* 0x002fc60000010000 */
[----:B------:R-:W2:Y:S01]  /*f550*/  LDL.LU R23, [R1+0x18] ;  /* 0x0000180001177983 */ /* 0x000ea20000300800 */
[----:B------:R-:W-:Y:S02]  /*f560*/  FADD.FTZ R6, R21, R4 ;  /* 0x0000000415067221 */ /* 0x000fe40000010000 */
[----:B------:R-:W-:Y:S01]  /*f570*/  FADD.FTZ R4, R18, R24 ;  /* 0x0000001812047221 */ /* 0x000fe20000010000 */
[----:B------:R-:W1:Y:S01]  /*f580*/  S2R R14, SR_CTAID.X ;  /* 0x00000000000e7919 */ /* 0x000e620000002500 */
[----:B------:R-:W-:Y:S02]  /*f590*/  FADD.FTZ R2, R22, R3 ;  /* 0x0000000316027221 */ /* 0x000fe40000010000 */
[----:B-1----:R-:W-:Y:S02]  /*f5a0*/  IMAD R3, R14, c[0x0][0x168], RZ ;  /* 0x00005a000e037a24 */ /* 0x002fe400078e02ff */
[----:B------:R-:W1:Y:S04]  /*f5b0*/  S2R R14, SR_TID.X ;  /* 0x00000000000e7919 */ /* 0x000e680000002100 */
[----:B-1----:R-:W1:Y:S04]  /*f5c0*/  LDS R25, [R14.X4+0x200] ;  /* 0x000200000e197984 */ /* 0x002e680000004800 */
[----:B------:R-:W0:Y:S04]  /*f5d0*/  LDS R24, [R14.X4+0x1600] ;  /* 0x001600000e187984 */ /* 0x000e280000004800 */
[----:B------:R-:W0:Y:S01]  /*f5e0*/  LDS R22, [R14.X4+0x2a00] ;  /* 0x002a00000e167984 */ /* 0x000e220000004800 */
[----:B--2---:R-:W-:-:S02]  /*f5f0*/  FADD.FTZ R19, R19, R23 ;  /* 0x0000001713137221 */ /* 0x004fc40000010000 */
[----:B------:R-:W-:Y:S01]  /*f600*/  FADD.FTZ R11, R16, R11 ;  /* 0x0000000b100b7221 */ /* 0x000fe20000010000 */
[----:B------:R-:W-:Y:S01]  /*f610*/  IADD3 R3, P0, R3, R14, RZ ;  /* 0x0000000e03037210 */ /* 0x000fe20007f1e0ff */
[----:B0-----:R-:W-:Y:S01]  /*f620*/  FADD.FTZ R8, RZ, R8 ;  /* 0x00000008ff087221 */ /* 0x001fe20000010000 */
[----:B------:R-:W-:Y:S04]  /*f630*/  STL [R1+0x10], R19 ;  /* 0x0000101301007387 */ /* 0x000fe80000100800 */
[----:B------:R4:W-:Y:S01]  /*f640*/  STL [R1+0x20], R4 ;  /* 0x0000200401007387 */ /* 0x0009e20000100800 */
[----:B-1----:R-:W-:Y:S02]  /*f650*/  FADD.FTZ R25, RZ, R25 ;  /* 0x00000019ff197221 */ /* 0x002fe40000010000 */
[----:B------:R-:W-:Y:S01]  /*f660*/  FADD.FTZ R5, R20, R5 ;  /* 0x0000000514057221 */ /* 0x000fe20000010000 */
[----:B------:R-:W-:Y:S04]  /*f670*/  LDS R23, [R14.X4+0x400] ;  /* 0x000400000e177984 */ /* 0x000fe80000004800 */
[----:B------:R-:W-:Y:S01]  /*f680*/  LDS R21, [R14.X4+0x1800] ;  /* 0x001800000e157984 */ /* 0x000fe20000004800 */
[----:B----4-:R-:W-:-:S03]  /*f690*/  FADD.FTZ R4, R17, R28 ;  /* 0x0000001c11047221 */ /* 0x010fc60000010000 */
[----:B------:R-:W2:Y:S04]  /*f6a0*/  LDL.LU R28, [R1+0x10c] ;  /* 0x00010c00011c7983 */ /* 0x000ea80000300800 */
[----:B------:R-:W-:Y:S04]  /*f6b0*/  STL [R1+0x1c], R4 ;  /* 0x00001c0401007387 */ /* 0x000fe80000100800 */
[----:B------:R3:W-:Y:S01]  /*f6c0*/  STL [R1+0x18], R11 ;  /* 0x0000180b01007387 */ /* 0x0007e20000100800 */
[----:B------:R-:W-:-:S03]  /*f6d0*/  FADD.FTZ R0, R8, R0 ;  /* 0x0000000008007221 */ /* 0x000fc60000010000 */
[----:B------:R-:W-:Y:S01]  /*f6e0*/  LDS R20, [R14.X4+0x2c00] ;  /* 0x002c00000e147984 */ /* 0x000fe20000004800 */
[----:B---3--:R-:W-:Y:S01]  /*f6f0*/  FADD.FTZ R11, R12, R29 ;  /* 0x0000001d0c0b7221 */ /* 0x008fe20000010000 */
[----:B------:R-:W-:Y:S02]  /*f700*/  IADD3.X R4, RZ, RZ, RZ, P0, !PT ;  /* 0x000000ffff047210 */ /* 0x000fe400007fe4ff */
[----:B------:R-:W3:Y:S04]  /*f710*/  LDL.LU R29, [R1+0x4c] ;  /* 0x00004c00011d7983 */ /* 0x000ee80000300800 */
[----:B------:R-:W-:Y:S04]  /*f720*/  STL [R1+0x14], R11 ;  /* 0x0000140b01007387 */ /* 0x000fe80000100800 */
[----:B------:R-:W0:Y:S01]  /*f730*/  LDS R11, [R14.X4+0x3e00] ;  /* 0x003e00000e0b7984 */ /* 0x000e220000004800 */
[----:B------:R-:W-:-:S02]  /*f740*/  SHF.L.U32 R12, R3, 0x2, RZ ;  /* 0x00000002030c7819 */ /* 0x000fc400000006ff */
[----:B------:R-:W-:Y:S01]  /*f750*/  SHF.L.U64.HI R4, R3, 0x2, R4 ;  /* 0x0000000203047819 */ /* 0x000fe20000010204 */
[----:B------:R1:W4:Y:S01]  /*f760*/  LDS R8, [R14.X4+0x4000] ;  /* 0x004000000e087984 */ /* 0x0003220000004800 */
[----:B------:R-:W-:Y:S01]  /*f770*/  IADD3 R18, P0, R12, c[0x0][0x228], RZ ;  /* 0x00008a000c127a10 */ /* 0x000fe20007f1e0ff */
[----:B------:R-:W-:Y:S02]  /*f780*/  FADD.FTZ R3, R7, R26 ;  /* 0x0000001a07037221 */ /* 0x000fe40000010000 */
[----:B------:R-:W-:Y:S01]  /*f790*/  FADD.FTZ R9, R0, R9 ;  /* 0x0000000900097221 */ /* 0x000fe20000010000 */
[----:B------:R-:W-:Y:S01]  /*f7a0*/  IADD3.X R19, R4, c[0x0][0x22c], RZ, P0, !PT ;  /* 0x00008b0004137a10 */ /* 0x000fe200007fe4ff */
[----:B------:R-:W-:Y:S01]  /*f7b0*/  FADD.FTZ R24, R25, R24 ;  /* 0x0000001819187221 */ /* 0x000fe20000010000 */
[C---:B------:R-:W-:Y:S01]  /*f7c0*/  IADD3 R16, P0, R12.reuse, c[0x0][0x220], RZ ;  /* 0x000088000c107a10 */ /* 0x040fe20007f1e0ff */
[----:B------:R-:W3:Y:S01]  /*f7d0*/  LDL.LU R26, [R1+0x110] ;  /* 0x00011000011a7983 */ /* 0x000ee20000300800 */
[----:B-1----:R-:W-:Y:S01]  /*f7e0*/  IADD3 R14, P1, R12, c[0x0][0x238], RZ ;  /* 0x00008e000c0e7a10 */ /* 0x002fe20007f3e0ff */
[----:B------:R-:W-:Y:S01]  /*f7f0*/  FADD.FTZ R10, R9, R10 ;  /* 0x0000000a090a7221 */ /* 0x000fe20000010000 */
[----:B------:R-:W-:Y:S01]  /*f800*/  IADD3.X R17, R4, c[0x0][0x224], RZ, P0, !PT ;  /* 0x0000890004117a10 */ /* 0x000fe200007fe4ff */
[----:B------:R1:W-:Y:S01]  /*f810*/  STL [R1+0xc], R3 ;  /* 0x00000c0301007387 */ /* 0x0003e20000100800 */
[----:B------:R-:W-:-:S03]  /*f820*/  FADD.FTZ R22, R24, R22 ;  /* 0x0000001618167221 */ /* 0x000fc60000010000 */
[----:B------:R1:W-:Y:S02]  /*f830*/  STG.E [R18.64], R15 ;  /* 0x0000000f12007986 */ /* 0x0003e4000c101904 */
[----:B-1----:R-:W-:Y:S01]  /*f840*/  FADD.FTZ R3, R13, R27 ;  /* 0x0000001b0d037221 */ /* 0x002fe20000010000 */
[----:B------:R-:W-:-:S04]  /*f850*/  IADD3.X R15, R4, c[0x0][0x23c], RZ, P1, !PT ;  /* 0x00008f00040f7a10 */ /* 0x000fc80000ffe4ff */
[----:B------:R-:W-:Y:S01]  /*f860*/  STL [R1+0x8], R3 ;  /* 0x0000080301007387 */ /* 0x000fe20000100800 */
[----:B0-----:R-:W-:-:S03]  /*f870*/  FADD.FTZ R11, R22, R11 ;  /* 0x0000000b160b7221 */ /* 0x001fc60000010000 */
[----:B--2---:R-:W-:Y:S04]  /*f880*/  STG.E [R16.64], R28 ;  /* 0x0000001c10007986 */ /* 0x004fe8000c101904 */
[----:B------:R0:W-:Y:S04]  /*f890*/  STG.E [R14.64], R10 ;  /* 0x0000000a0e007986 */ /* 0x0001e8000c101904 */
[----:B0-----:R-:W2:Y:S04]  /*f8a0*/  LDL.LU R10, [R1+0x114] ;  /* 0x00011400010a7983 */ /* 0x001ea80000300800 */
[----:B------:R-:W2:Y:S04]  /*f8b0*/  LDL.LU R22, [R1+0x50] ;  /* 0x0000500001167983 */ /* 0x000ea80000300800 */
[----:B------:R-:W0:Y:S01]  /*f8c0*/  S2R R9, SR_TID.X ;  /* 0x0000000000097919 */ /* 0x000e220000002100 */
[----:B------:R-:W-:-:S04]  /*f8d0*/  FADD.FTZ R23, RZ, R23 ;  /* 0x00000017ff177221 */ /* 0x000fc80000010000 */
[----:B------:R-:W-:-:S04]  /*f8e0*/  FADD.FTZ R21, R23, R21 ;  /* 0x0000001517157221 */ /* 0x000fc80000010000 */
[----:B------:R-:W-:Y:S01]  /*f8f0*/  FADD.FTZ R20, R21, R20 ;  /* 0x0000001415147221 */ /* 0x000fe20000010000 */
[----:B0-----:R-:W0:Y:S04]  /*f900*/  LDS R25, [R9.X4+0x4400] ;  /* 0x0044000009197984 */ /* 0x001e280000004800 */
[----:B------:R-:W1:Y:S04]  /*f910*/  LDS R24, [R9.X4+0x3200] ;  /* 0x0032000009187984 */ /* 0x000e680000004800 */
[----:B------:R-:W1:Y:S01]  /*f920*/  LDS R21, [R9.X4+0xc00] ;  /* 0x000c000009157984 */ /* 0x000e620000004800 */
[----:B------:R-:W-:-:S03]  /*f930*/  IADD3 R12, P0, R12, c[0x0][0x230], RZ ;  /* 0x00008c000c0c7a10 */ /* 0x000fc60007f1e0ff */
[----:B------:R-:W1:Y:S01]  /*f940*/  LDS R23, [R9.X4+0x4600] ;  /* 0x0046000009177984 */ /* 0x000e620000004800 */
[----:B------:R-:W-:Y:S01]  /*f950*/  IADD3.X R13, R4, c[0x0][0x234], RZ, P0, !PT ;  /* 0x00008d00040d7a10 */ /* 0x000fe200007fe4ff */
[----:B----4-:R-:W-:Y:S02]  /*f960*/  FADD.FTZ R8, R20, R8 ;  /* 0x0000000814087221 */ /* 0x010fe40000010000 */
[----:B------:R-:W4:Y:S04]  /*f970*/  LDS R7, [R9.X4+0x600] ;  /* 0x0006000009077984 */ /* 0x000f280000004800 */
[----:B------:R-:W-:Y:S04]  /*f980*/  STG.E [R12.64], R2 ;  /* 0x000000020c007986 */ /* 0x000fe8000c101904 */
[----:B---3--:R-:W-:Y:S04]  /*f990*/  STG.E [R18.64+0x200], R29 ;  /* 0x0002001d12007986 */ /* 0x008fe8000c101904 */
[----:B------:R-:W-:Y:S04]  /*f9a0*/  STG.E [R16.64+0x200], R26 ;  /* 0x0002001a10007986 */ /* 0x000fe8000c101904 */
[----:B------:R-:W-:Y:S04]  /*f9b0*/  STG.E [R14.64+0x200], R11 ;  /* 0x0002000b0e007986 */ /* 0x000fe8000c101904 */
[----:B------:R3:W-:Y:S04]  /*f9c0*/  STG.E [R12.64+0x200], R6 ;  /* 0x000200060c007986 */ /* 0x0007e8000c101904 */
[----:B0-----:R0:W-:Y:S04]  /*f9d0*/  STL [R1+0x658], R25 ;  /* 0x0006581901007387 */ /* 0x0011e80000100800 */
[----:B-1----:R1:W-:Y:S04]  /*f9e0*/  STL [R1+0x654], R24 ;  /* 0x0006541801007387 */ /* 0x0023e80000100800 */
[----:B------:R-:W-:Y:S04]  /*f9f0*/  STL [R1+0x4], R21 ;  /* 0x0000041501007387 */ /* 0x000fe80000100800 */
[----:B------:R-:W-:Y:S04]  /*fa00*/  LDS R21, [R9.X4+0x4800] ;  /* 0x0048000009157984 */ /* 0x000fe80000004800 */
[----:B------:R-:W-:Y:S04]  /*fa10*/  LDS R11, [R9.X4+0x2200] ;  /* 0x00220000090b7984 */ /* 0x000fe80000004800 */
[----:B------:R-:W-:Y:S04]  /*fa20*/  STL [R1+0x650], R23 ;  /* 0x0006501701007387 */ /* 0x000fe80000100800 */
[----:B---3--:R-:W3:Y:S04]  /*fa30*/  LDL.LU R6, [R1+0x54] ;  /* 0x0000540001067983 */ /* 0x008ee80000300800 */
[----:B0-----:R-:W3:Y:S04]  /*fa40*/  LDL.LU R25, [R1+0x10] ;  /* 0x0000100001197983 */ /* 0x001ee80000300800 */
[----:B-1----:R-:W3:Y:S04]  /*fa50*/  LDL.LU R24, [R1+0x64] ;  /* 0x0000640001187983 */ /* 0x002ee80000300800 */
[----:B------:R-:W-:Y:S04]  /*fa60*/  LDS R3, [R9.X4+0x1a00] ;  /* 0x001a000009037984 */ /* 0x000fe80000004800 */
[----:B------:R-:W-:Y:S04]  /*fa70*/  LDS R4, [R9.X4+0x2e00] ;  /* 0x002e000009047984 */ /* 0x000fe80000004800 */
[----:B------:R-:W-:Y:S04]  /*fa80*/  LDS R2, [R9.X4+0x4200] ;  /* 0x0042000009027984 */ /* 0x000fe80000004800 */
[----:B------:R-:W0:Y:S04]  /*fa90*/  LDS R29, [R9.X4+0xa00] ;  /* 0x000a0000091d7984 */ /* 0x000e280000004800 */
[----:B------:R-:W-:Y:S04]  /*faa0*/  LDS R26, [R9.X4+0x1e00] ;  /* 0x001e0000091a7984 */ /* 0x000fe80000004800 */
[----:B------:R-:W1:Y:S04]  /*fab0*/  LDS R0, [R9.X4+0x800] ;  /* 0x0008000009007984 */ /* 0x000e680000004800 */
[----:B------:R-:W-:Y:S04]  /*fac0*/  LDS R27, [R9.X4+0x1c00] ;  /* 0x001c0000091b7984 */ /* 0x000fe80000004800 */
[----:B------:R-:W-:Y:S04]  /*fad0*/  LDS R28, [R9.X4+0x3000] ;  /* 0x00300000091c7984 */ /* 0x000fe80000004800 */
[----:B------:R-:W-:Y:S04]  /*fae0*/  LDS R20, [R9.X4+0x2000] ;  /* 0x0020000009147984 */ /* 0x000fe80000004800 */
[----:B--2---:R-:W-:Y:S04]  /*faf0*/  STG.E [R18.64+0x400], R22 ;  /* 0x0004001612007986 */ /* 0x004fe8000c101904 */
[----:B------:R-:W-:Y:S04]  /*fb00*/  STG.E [R16.64+0x400], R10 ;  /* 0x0004000a10007986 */ /* 0x000fe8000c101904 */
[----:B------:R-:W-:Y:S04]  /*fb10*/  STG.E [R14.64+0x400], R8 ;  /* 0x000400080e007986 */ /* 0x000fe8000c101904 */
[----:B------:R-:W2:Y:S01]  /*fb20*/  LDS R8, [R9.X4+0xe00] ;  /* 0x000e000009087984 */ /* 0x000ea20000004800 */
[----:B----4-:R-:W-:-:S02]  /*fb30*/  FADD.FTZ R7, RZ, R7 ;  /* 0x00000007ff077221 */ /* 0x010fc40000010000 */
[----:B0-----:R-:W-:Y:S01]  /*fb40*/  FADD.FTZ R29, RZ, R29 ;  /* 0x0000001dff1d7221 */ /* 0x001fe20000010000 */
[----:B------:R-:W0:Y:S01]  /*fb50*/  LDS R22, [R9.X4+0x3400] ;  /* 0x0034000009167984 */ /* 0x000e220000004800 */
[----:B-1----:R-:W-:-:S03]  /*fb60*/  FADD.FTZ R0, RZ, R0 ;  /* 0x00000000ff007221 */ /* 0x002fc60000010000 */
[----:B------:R-:W-:Y:S04]  /*fb70*/  LDS R10, [R9.X4+0x1000] ;  /* 0x00100000090a7984 */ /* 0x000fe80000004800 */
[----:B--2---:R-:W-:Y:S04]  /*fb80*/  STL [R1], R8 ;  /* 0x0000000801007387 */ /* 0x004fe80000100800 */
[----:B------:R-:W2:Y:S04]  /*fb90*/  LDL.LU R23, [R1+0x138] ;  /* 0x0001380001177983 */ /* 0x000ea80000300800 */
[----:B------:R-:W-:Y:S04]  /*fba0*/  STL [R1+0x64c], R21 ;  /* 0x00064c1501007387 */ /* 0x000fe80000100800 */
[----:B------:R1:W-:Y:S01]  /*fbb0*/  STL [R1+0x648], R11 ;  /* 0x0006480b01007387 */ /* 0x0003e20000100800 */
[----:B------:R-:W-:-:S03]  /*fbc0*/  FADD.FTZ R3, R7, R3 ;  /* 0x0000000307037221 */ /* 0x000fc60000010000 */
[----:B------:R-:W-:Y:S01]  /*fbd0*/  STG.E [R12.64+0x400], R5 ;  /* 0x000400050c007986 */ /* 0x000fe2000c101904 */
[----:B------:R-:W-:Y:S02]  /*fbe0*/  FADD.FTZ R26, R29, R26 ;  /* 0x0000001a1d1a7221 */ /* 0x000fe40000010000 */
[----:B------:R-:W-:Y:S01]  /*fbf0*/  FADD.FTZ R27, R0, R27 ;  /* 0x0000001b001b7221 */ /* 0x000fe20000010000 */
[----:B------:R-:W4:Y:S04]  /*fc00*/  LDS R9, [R9.X4+0x3600] ;  /* 0x0036000009097984 */ /* 0x000f280000004800 */
[----:B-1----:R-:W2:Y:S01]  /*fc10*/  LDL.LU R11, [R1+0x11c] ;  /* 0x00011c00010b7983 */ /* 0x002ea20000300800 */
[----:B------:R-:W-:-:S03]  /*fc20*/  FADD.FTZ R4, R3, R4 ;  /* 0x0000000403047221 */ /* 0x000fc60000010000 */
[----:B------:R-:W4:Y:S01]  /*fc30*/  LDL.LU R21, [R1+0x1c] ;  /* 0x00001c0001157983 */ /* 0x000f220000300800 */
[----:B------:R-:W-:-:S03]  /*fc40*/  FADD.FTZ R2, R4, R2 ;  /* 0x0000000204027221 */ /* 0x000fc60000010000 */
[----:B---3--:R-:W-:Y:S04]  /*fc50*/  STG.E [R18.64+0x600], R6 ;  /* 0x0006000612007986 */ /* 0x008fe8000c101904 */
[----:B--2---:R1:W-:Y:S04]  /*fc60*/  STG.E [R16.64+0x600], R11 ;  /* 0x0006000b10007986 */ /* 0x0043e8000c101904 */
[----:B------:R2:W-:Y:S04]  /*fc70*/  STG.E [R14.64+0x600], R2 ;  /* 0x000600020e007986 */ /* 0x0005e8000c101904 */
[----:B------:R3:W-:Y:S04]  /*fc80*/  STG.E [R12.64+0x600], R25 ;  /* 0x000600190c007986 */ /* 0x0007e8000c101904 */
[----:B-1----:R-:W4:Y:S04]  /*fc90*/  LDL.LU R11, [R1+0x68] ;  /* 0x00006800010b7983 */ /* 0x002f280000300800 */
[----:B--2---:R-:W2:Y:S04]  /*fca0*/  LDL.LU R2, [R1+0x4] ;  /* 0x0000040001027983 */ /* 0x004ea80000300800 */
[----:B------:R-:W2:Y:S04]  /*fcb0*/  LDL.LU R29, [R1+0x134] ;  /* 0x00013400011d7983 */ /* 0x000ea80000300800 */
[----:B---3--:R-:W3:Y:S01]  /*fcc0*/  LDL.LU R25, [R1+0x658] ;  /* 0x0006580001197983 */ /* 0x008ee20000300800 */
[----:B------:R-:W-:-:S03]  /*fcd0*/  FADD.FTZ R27, R27, R28 ;  /* 0x0000001c1b1b7221 */ /* 0x000fc60000010000 */
[----:B------:R1:W-:Y:S01]  /*fce0*/  STG.E [R18.64+0x800], R24 ;  /* 0x0008001812007986 */ /* 0x0003e2000c101904 */
[----:B---3--:R-:W-:-:S03]  /*fcf0*/  FADD.FTZ R25, R27, R25 ;  /* 0x000000191b197221 */ /* 0x008fc60000010000 */
[----:B------:R-:W3:Y:S04]  /*fd00*/  LDL.LU R27, [R1+0x6c] ;  /* 0x00006c00011b7983 */ /* 0x000ee80000300800 */
[----:B-1----:R-:W2:Y:S04]  /*fd10*/  LDL.LU R24, [R1+0x654] ;  /* 0x0006540001187983 */ /* 0x002ea80000300800 */
[----:B------:R1:W-:Y:S01]  /*fd20*/  STG.E [R16.64+0x800], R23 ;  /* 0x0008001710007986 */ /* 0x0003e2000c101904 */
[----:B--2---:R-:W-:-:S03]  /*fd30*/  FADD.FTZ R24, R26, R24 ;  /* 0x000000181a187221 */ /* 0x004fc60000010000 */
[----:B------:R-:W2:Y:S04]  /*fd40*/  LDL.LU R26, [R1+0x20] ;  /* 0x00002000011a7983 */ /* 0x000ea80000300800 */
[----:B-1----:R-:W3:Y:S01]  /*fd50*/  LDL.LU R23, [R1+0x650] ;  /* 0x0006500001177983 */ /* 0x002ee20000300800 */
[----:B------:R-:W-:-:S04]  /*fd60*/  FADD.FTZ R2, RZ, R2 ;  /* 0x00000002ff027221 */ /* 0x000fc80000010000 */
[----:B------:R-:W-:Y:S01]  /*fd70*/  FADD.FTZ R2, R2, R20 ;  /* 0x0000001402027221 */ /* 0x000fe20000010000 */
[----:B------:R1:W-:Y:S04]  /*fd80*/  STG.E [R14.64+0x800], R25 ;  /* 0x000800190e007986 */ /* 0x0003e8000c101904 */
[----:B------:R-:W4:Y:S01]  /*fd90*/  LDL.LU R20, [R1] ;  /* 0x0000000001147983 */ /* 0x000f220000300800 */
[----:B0-----:R-:W-:-:S03]  /*fda0*/  FADD.FTZ R2, R2, R22 ;  /* 0x0000001602027221 */ /* 0x001fc60000010000 */
[----:B--2---:R0:W-:Y:S01]  /*fdb0*/  STG.E [R12.64+0x800], R26 ;  /* 0x0008001a0c007986 */ /* 0x0041e2000c101904 */
[----:B---3--:R-:W-:-:S03]  /*fdc0*/  FADD.FTZ R23, R24, R23 ;  /* 0x0000001718177221 */ /* 0x008fc60000010000 */
[----:B------:R-:W2:Y:S04]  /*fdd0*/  LDL.LU R24, [R1+0x130] ;  /* 0x0001300001187983 */ /* 0x000ea80000300800 */
[----:B-1----:R-:W3:Y:S04]  /*fde0*/  LDL.LU R25, [R1+0xc] ;  /* 0x00000c0001197983 */ /* 0x002ee80000300800 */
[----:B------:R1:W-:Y:S04]  /*fdf0*/  STG.E [R18.64+0xa00], R27 ;  /* 0x000a001b12007986 */ /* 0x0003e8000c101904 */
[----:B0-----:R-:W2:Y:S04]  /*fe00*/  LDL.LU R26, [R1+0x58] ;  /* 0x00005800011a7983 */ /* 0x001ea80000300800 */
[----:B------:R0:W-:Y:S04]  /*fe10*/  STG.E [R16.64+0xa00], R29 ;  /* 0x000a001d10007986 */ /* 0x0001e8000c101904 */
[----:B-1----:R-:W2:Y:S04]  /*fe20*/  LDL.LU R27, [R1+0x118] ;  /* 0x00011800011b7983 */ /* 0x002ea80000300800 */
[----:B------:R1:W-:Y:S04]  /*fe30*/  STG.E [R14.64+0xa00], R23 ;  /* 0x000a00170e007986 */ /* 0x0003e8000c101904 */
[----:B0-----:R-:W2:Y:S04]  /*fe40*/  LDL.LU R29, [R1+0x8] ;  /* 0x00000800011d7983 */ /* 0x001ea80000300800 */
[----:B------:R-:W2:Y:S04]  /*fe50*/  LDL.LU R22, [R1+0x5c] ;  /* 0x00005c0001167983 */ /* 0x000ea80000300800 */
[----:B-1----:R-:W2:Y:S04]  /*fe60*/  LDL.LU R23, [R1+0x14] ;  /* 0x0000140001177983 */ /* 0x002ea80000300800 */
[----:B----4-:R0:W-:Y:S04]  /*fe70*/  STG.E [R12.64+0xa00], R21 ;  /* 0x000a00150c007986 */ /* 0x0101e8000c101904 */
[----:B0-----:R-:W4:Y:S04]  /*fe80*/  LDL.LU R21, [R1+0x64c] ;  /* 0x00064c0001157983 */ /* 0x001f280000300800 */
[----:B------:R0:W-:Y:S01]  /*fe90*/  STG.E [R18.64+0xc00], R11 ;  /* 0x000c000b12007986 */ /* 0x0001e2000c101904 */
[----:B----4-:R-:W-:-:S03]  /*fea0*/  FADD.FTZ R2, R2, R21 ;  /* 0x0000001502027221 */ /* 0x010fc60000010000 */
[----:B------:R-:W4:Y:S04]  /*feb0*/  LDL.LU R21, [R1+0x13c] ;  /* 0x00013c0001157983 */ /* 0x000f280000300800 */
[----:B0-----:R-:W2:Y:S01]  /*fec0*/  LDL.LU R11, [R1+0x648] ;  /* 0x00064800010b7983 */ /* 0x001ea20000300800 */
[----:B------:R-:W-:-:S04]  /*fed0*/  FADD.FTZ R20, RZ, R20 ;  /* 0x00000014ff147221 */ /* 0x000fc80000010000 */
[----:B--2---:R-:W-:Y:S02]  /*fee0*/  FADD.FTZ R11, R20, R11 ;  /* 0x0000000b140b7221 */ /* 0x004fe40000010000 */
[----:B------:R-:W2:Y:S04]  /*fef0*/  LDL.LU R20, [R1+0x140] ;  /* 0x0001400001147983 */ /* 0x000ea80000300800 */
[----:B------:R-:W0:Y:S04]  /*ff00*/  S2R R3, SR_TID.X ;  /* 0x0000000000037919 */ /* 0x000e280000002100 */
[----:B------:R-:W1:Y:S04]  /*ff10*/  S2R R0, SR_TID.X ;  /* 0x0000000000007919 */ /* 0x000e680000002100 */
[----:B------:R-:W1:Y:S04]  /*ff20*/  S2R R28, SR_TID.X ;  /* 0x00000000001c7919 */ /* 0x000e680000002100 */
[----:B0-----:R-:W-:Y:S04]  /*ff30*/  LDS R8, [R3.X4+0x2400] ;  /* 0x0024000003087984 */ /* 0x001fe80000004800 */
[----:B------:R-:W0:Y:S04]  /*ff40*/  LDS R6, [R3.X4+0x1200] ;  /* 0x0012000003067984 */ /* 0x000e280000004800 */
[----:B------:R-:W0:Y:S04]  /*ff50*/  LDS R5, [R3.X4+0x4a00] ;  /* 0x004a000003057984 */ /* 0x000e280000004800 */
[----:B------:R-:W0:Y:S04]  /*ff60*/  LDS R7, [R3.X4+0x3800] ;  /* 0x0038000003077984 */ /* 0x000e280000004800 */
[----:B------:R-:W0:Y:S04]  /*ff70*/  LDS R3, [R3.X4+0x2600] ;  /* 0x0026000003037984 */ /* 0x000e280000004800 */
[----:B-1----:R-:W1:Y:S04]  /*ff80*/  LDS R4, [R0.X4+0x4c00] ;  /* 0x004c000000047984 */ /* 0x002e680000004800 */
[----:B------:R-:W0:Y:S04]  /*ff90*/  LDS R0, [R0.X4+0x3a00] ;  /* 0x003a000000007984 */ /* 0x000e280000004800 */
[----:B------:R-:W0:Y:S04]  /*ffa0*/  LDS R28, [R28.X4+0x4e00] ;  /* 0x004e00001c1c7984 */ /* 0x000e280000004800 */
[----:B--2---:R2:W-:Y:S04]  /*ffb0*/  STG.E [R16.64+0xc00], R20 ;  /* 0x000c001410007986 */ /* 0x0045e8000c101904 */
[----:B------:R0:W-:Y:S01]  /*ffc0*/  STG.E [R14.64+0xc00], R2 ;  /* 0x000c00020e007986 */ /* 0x0001e2000c101904 */
[----:B--2---:R-:W-:-:S03]  /*ffd0*/  FADD.FTZ R20, R11, R9 ;  /* 0x000000090b147221 */ /* 0x004fc60000010000 */
[----:B0-----:R-:W2:Y:S04]  /*ffe0*/  LDL.LU R2, [R1+0x60] ;  /* 0x0000600001027983 */ /* 0x001ea80000300800 */
[----:B------:R-:W2:Y:S01]  /*fff0*/  LDL.LU R9, [R1+0x18] ;  /* 0x0000180001097983 */ /* 0x000ea20000300800 */
[----:B------:R-:W-:Y:S02]  /*10000*/  FADD.FTZ R10, RZ, R10 ;  /* 0x0000000aff0a7221 */ /* 0x000fe40000010000 */
[----:B------:R-:W-:Y:S02]  /*10010*/  FADD.FTZ R6, RZ, R6 ;  /* 0x00000006ff067221 */ /* 0x000fe40000010000 */
[----:B------:R-:W-:Y:S02]  /*10020*/  FADD.FTZ R8, R10, R8 ;  /* 0x000000080a087221 */ /* 0x000fe40000010000 */
[----:B------:R-:W-:-:S02]  /*10030*/  FADD.FTZ R5, R20, R5 ;  /* 0x0000000514057221 */ /* 0x000fc40000010000 */
[----:B------:R-:W-:Y:S02]  /*10040*/  FADD.FTZ R7, R8, R7 ;  /* 0x0000000708077221 */ /* 0x000fe40000010000 */
[----:B------:R-:W-:Y:S02]  /*10050*/  FADD.FTZ R3, R6, R3 ;  /* 0x0000000306037221 */ /* 0x000fe40000010000 */
[----:B-1----:R-:W-:Y:S02]  /*10060*/  FADD.FTZ R7, R7, R4 ;  /* 0x0000000407077221 */ /* 0x002fe40000010000 */
[----:B------:R-:W-:-:S04]  /*10070*/  FADD.FTZ R3, R3, R0 ;  /* 0x0000000003037221 */ /* 0x000fc80000010000 */
[----:B------:R-:W-:Y:S01]  /*10080*/  FADD.FTZ R3, R3, R28 ;  /* 0x0000001c03037221 */ /* 0x000fe20000010000 */
[----:B--2---:R-:W-:Y:S04]  /*10090*/  STG.E [R12.64+0xc00], R9 ;  /* 0x000c00090c007986 */ /* 0x004fe8000c101904 */
[----:B------:R-:W-:Y:S04]  /*100a0*/  STG.E [R18.64+0xe00], R2 ;  /* 0x000e000212007986 */ /* 0x000fe8000c101904 */
[----:B----4-:R-:W-:Y:S04]  /*100b0*/  STG.E [R16.64+0xe00], R21 ;  /* 0x000e001510007986 */ /* 0x010fe8000c101904 */
[----:B------:R-:W-:Y:S04]  /*100c0*/  STG.E [R14.64+0xe00], R5 ;  /* 0x000e00050e007986 */ /* 0x000fe8000c101904 */
[----:B------:R-:W-:Y:S04]  /*100d0*/  STG.E [R12.64+0xe00], R23 ;  /* 0x000e00170c007986 */ /* 0x000fe8000c101904 */
[----:B------:R-:W-:Y:S04]  /*100e0*/  STG.E [R18.64+0x1000], R22 ;  /* 0x0010001612007986 */ /* 0x000fe8000c101904 */
[----:B------:R-:W-:Y:S04]  /*100f0*/  STG.E [R16.64+0x1000], R24 ;  /* 0x0010001810007986 */ /* 0x000fe8000c101904 */
[----:B------:R-:W-:Y:S04]  /*10100*/  STG.E [R14.64+0x1000], R7 ;  /* 0x001000070e007986 */ /* 0x000fe8000c101904 */
[----:B---3--:R-:W-:Y:S04]  /*10110*/  STG.E [R12.64+0x1000], R25 ;  /* 0x001000190c007986 */ /* 0x008fe8000c101904 */
[----:B------:R-:W-:Y:S04]  /*10120*/  STG.E [R18.64+0x1200], R26 ;  /* 0x0012001a12007986 */ /* 0x000fe8000c101904 */
[----:B------:R-:W-:Y:S04]  /*10130*/  STG.E [R16.64+0x1200], R27 ;  /* 0x0012001b10007986 */ /* 0x000fe8000c101904 */
[----:B------:R-:W-:Y:S04]  /*10140*/  STG.E [R14.64+0x1200], R3 ;  /* 0x001200030e007986 */ /* 0x000fe8000c101904 */
[----:B------:R-:W-:Y:S01]  /*10150*/  STG.E [R12.64+0x1200], R29 ;  /* 0x0012001d0c007986 */ /* 0x000fe2000c101904 */
[----:B------:R-:W-:Y:S05]  /*10160*/  EXIT ;  /* 0x000000000000794d */ /* 0x000fea0003800000 */
.L_x_1184:
[----:B0-----:R-:W-:Y:S02]  /*10170*/  MOV R19, R17 ;  /* 0x0000001100137202 */ /* 0x001fe40000000f00 */
[----:B------:R-:W-:-:S02]  /*10180*/  MOV R21, 0x1 ;  /* 0x0000000100157802 */ /* 0x000fc40000000f00 */
[----:B------:R-:W-:Y:S02]  /*10190*/  MOV R23, 0x1f ;  /* 0x0000001f00177802 */ /* 0x000fe40000000f00 */
[----:B------:R-:W-:Y:S02]  /*101a0*/  MOV R22, 0xffffffff ;  /* 0xffffffff00167802 */ /* 0x000fe40000000f00 */
[----:B------:R-:W-:Y:S02]  /*101b0*/  MOV R18, 0x101d0 ;  /* 0x000101d000127802 */ /* 0x000fe40000000f00 */
[----:B-----5:R-:W-:Y:S05]  /*101c0*/  CALL.REL.NOINC `($__internal_53_$__cuda_sm70_shflsync_bfly_p) ;  /* 0x0000046000007944 */ /* 0x020fea0003c00000 */
[----:B-1----:R-:W-:Y:S01]  /*101d0*/  MOV R20, R21 ;  /* 0x0000001500147202 */ /* 0x002fe20000000f00 */
[----:B------:R-:W-:Y:S05]  /*101e0*/  BRA `(.L_x_1188) ;  /* 0xffff734000007947 */ /* 0x000fea000383ffff */
.L_x_1185:
[----:B------:R-:W-:Y:S01]  /*101f0*/  HFMA2.MMA R21, -RZ, RZ, 0, 5.9604644775390625e-08 ;  /* 0x00000001ff157435 */ /* 0x000fe200000001ff */
[----:B------:R-:W-:Y:S02]  /*10200*/  MOV R19, R16 ;  /* 0x0000001000137202 */ /* 0x000fe40000000f00 */
[----:B------:R-:W-:Y:S02]  /*10210*/  MOV R23, 0x1f ;  /* 0x0000001f00177802 */ /* 0x000fe40000000f00 */
[----:B------:R-:W-:-:S02]  /*10220*/  MOV R22, 0xffffffff ;  /* 0xffffffff00167802 */ /* 0x000fc40000000f00 */
[----:B------:R-:W-:Y:S02]  /*10230*/  MOV R18, 0x10250 ;  /* 0x0001025000127802 */ /* 0x000fe40000000f00 */
[----:B01---5:R-:W-:Y:S05]  /*10240*/  CALL.REL.NOINC `($__internal_53_$__cuda_sm70_shflsync_bfly_p) ;  /* 0x000003e000007944 */ /* 0x023fea0003c00000 */
[----:B------:R-:W-:Y:S01]  /*10250*/  FADD.FTZ R17, R17, R20 ;  /* 0x0000001411117221 */ /* 0x000fe20000010000 */
[----:B------:R-:W-:Y:S01]  /*10260*/  MOV R23, 0x1f ;  /* 0x0000001f00177802 */ /* 0x000fe20000000f00 */
[----:B-1----:R-:W-:Y:S01]  /*10270*/  FADD.FTZ R16, R16, R21 ;  /* 0x0000001510107221 */ /* 0x002fe20000010000 */
[----:B------:R-:W-:Y:S01]  /*10280*/  HFMA2.MMA R21, -RZ, RZ, 0, 1.1920928955078125e-07 ;  /* 0x00000002ff157435 */ /* 0x000fe200000001ff */
[----:B------:R-:W-:Y:S02]  /*10290*/  MOV R22, 0xffffffff ;  /* 0xffffffff00167802 */ /* 0x000fe40000000f00 */
[----:B------:R-:W-:Y:S02]  /*102a0*/  MOV R19, R17 ;  /* 0x0000001100137202 */ /* 0x000fe40000000f00 */
[----:B------:R-:W-:Y:S02]  /*102b0*/  MOV R18, 0x102d0 ;  /* 0x000102d000127802 */ /* 0x000fe40000000f00 */
[----:B------:R-:W-:Y:S05]  /*102c0*/  CALL.REL.NOINC `($__internal_53_$__cuda_sm70_shflsync_bfly_p) ;  /* 0x0000036000007944 */ /* 0x000fea0003c00000 */
[----:B-1----:R-:W-:Y:S01]  /*102d0*/  MOV R20, R21 ;  /* 0x0000001500147202 */ /* 0x002fe20000000f00 */
[----:B------:R-:W-:Y:S01]  /*102e0*/  HFMA2.MMA R21, -RZ, RZ, 0, 1.1920928955078125e-07 ;  /* 0x00000002ff157435 */ /* 0x000fe200000001ff */
[----:B------:R-:W-:-:S02]  /*102f0*/  MOV R19, R16 ;  /* 0x0000001000137202 */ /* 0x000fc40000000f00 */
[----:B------:R-:W-:Y:S02]  /*10300*/  MOV R23, 0x1f ;  /* 0x0000001f00177802 */ /* 0x000fe40000000f00 */
[----:B------:R-:W-:Y:S02]  /*10310*/  MOV R22, 0xffffffff ;  /* 0xffffffff00167802 */ /* 0x000fe40000000f00 */
[----:B------:R-:W-:Y:S02]  /*10320*/  MOV R18, 0x10340 ;  /* 0x0001034000127802 */ /* 0x000fe40000000f00 */
[----:B------:R-:W-:Y:S05]  /*10330*/  CALL.REL.NOINC `($__internal_53_$__cuda_sm70_shflsync_bfly_p) ;  /* 0x000002f000007944 */ /* 0x000fea0003c00000 */
[----:B------:R-:W-:Y:S01]  /*10340*/  FADD.FTZ R20, R20, R17 ;  /* 0x0000001114147221 */ /* 0x000fe20000010000 */
[----:B------:R-:W-:Y:S01]  /*10350*/  MOV R23, 0x1f ;  /* 0x0000001f00177802 */ /* 0x000fe20000000f00 */
[----:B-1----:R-:W-:Y:S01]  /*10360*/  FADD.FTZ R17, R16, R21 ;  /* 0x0000001510117221 */ /* 0x002fe20000010000 */
[----:B------:R-:W-:Y:S01]  /*10370*/  HFMA2.MMA R21, -RZ, RZ, 0, 2.384185791015625e-07 ;  /* 0x00000004ff157435 */ /* 0x000fe200000001ff */
[----:B------:R-:W-:Y:S02]  /*10380*/  MOV R22, 0xffffffff ;  /* 0xffffffff00167802 */ /* 0x000fe40000000f00 */
[----:B------:R-:W-:-:S02]  /*10390*/  MOV R19, R20 ;  /* 0x0000001400137202 */ /* 0x000fc40000000f00 */
[----:B------:R-:W-:Y:S02]  /*103a0*/  MOV R18, 0x103c0 ;  /* 0x000103c000127802 */ /* 0x000fe40000000f00 */
[----:B------:R-:W-:Y:S05]  /*103b0*/  CALL.REL.NOINC `($__internal_53_$__cuda_sm70_shflsync_bfly_p) ;  /* 0x0000027000007944 */ /* 0x000fea0003c00000 */
[----:B-1----:R-:W-:Y:S01]  /*103c0*/  MOV R16, R21 ;  /* 0x0000001500107202 */ /* 0x002fe20000000f00 */
[----:B------:R-:W-:Y:S01]  /*103d0*/  HFMA2.MMA R21, -RZ, RZ, 0, 2.384185791015625e-07 ;  /* 0x00000004ff157435 */ /* 0x000fe200000001ff */
[----:B------:R-:W-:Y:S02]  /*103e0*/  MOV R19, R17 ;  /* 0x0000001100137202 */ /* 0x000fe40000000f00 */
[----:B------:R-:W-:Y:S02]  /*103f0*/  MOV R23, 0x1f ;  /* 0x0000001f00177802 */ /* 0x000fe40000000f00 */
[----:B------:R-:W-:Y:S02]  /*10400*/  MOV R22, 0xffffffff ;  /* 0xffffffff00167802 */ /* 0x000fe40000000f00 */
[----:B------:R-:W-:Y:S02]  /*10410*/  MOV R18, 0x10430 ;  /* 0x0001043000127802 */ /* 0x000fe40000000f00 */
[----:B------:R-:W-:Y:S05]  /*10420*/  CALL.REL.NOINC `($__internal_53_$__cuda_sm70_shflsync_bfly_p) ;  /* 0x0000020000007944 */ /* 0x000fea0003c00000 */
[----:B------:R-:W-:Y:S01]  /*10430*/  FADD.FTZ R16, R16, R20 ;  /* 0x0000001410107221 */ /* 0x000fe20000010000 */
[----:B------:R-:W-:Y:S01]  /*10440*/  MOV R23, 0x1f ;  /* 0x0000001f00177802 */ /* 0x000fe20000000f00 */
[----:B-1----:R-:W-:Y:S01]  /*10450*/  FADD.FTZ R17, R17, R21 ;  /* 0x0000001511117221 */ /* 0x002fe20000010000 */
[----:B------:R-:W-:Y:S01]  /*10460*/  HFMA2.MMA R21, -RZ, RZ, 0, 4.76837158203125e-07 ;  /* 0x00000008ff157435 */ /* 0x000fe200000001ff */
[----:B------:R-:W-:-:S02]  /*10470*/  MOV R22, 0xffffffff ;  /* 0xffffffff00167802 */ /* 0x000fc40000000f00 */
[----:B------:R-:W-:Y:S02]  /*10480*/  MOV R19, R16 ;  /* 0x0000001000137202 */ /* 0x000fe40000000f00 */
[----:B------:R-:W-:Y:S02]  /*10490*/  MOV R18, 0x104b0 ;  /* 0x000104b000127802 */ /* 0x000fe40000000f00 */
[----:B------:R-:W-:Y:S05]  /*104a0*/  CALL.REL.NOINC `($__internal_53_$__cuda_sm70_shflsync_bfly_p) ;  /* 0x0000018000007944 */ /* 0x000fea0003c00000 */
[----:B-1----:R-:W-:Y:S01]  /*104b0*/  MOV R20, R21 ;  /* 0x0000001500147202 */ /* 0x002fe20000000f00 */
[----:B------:R-:W-:Y:S01]  /*104c0*/  HFMA2.MMA R21, -RZ, RZ, 0, 4.76837158203125e-07 ;  /* 0x00000008ff157435 */ /* 0x000fe200000001ff */
[----:B------:R-:W-:Y:S02]  /*104d0*/  MOV R19, R17 ;  /* 0x0000001100137202 */ /* 0x000fe40000000f00 */
[----:B------:R-:W-:Y:S02]  /*104e0*/  MOV R23, 0x1f ;  /* 0x0000001f00177802 */ /* 0x000fe40000000f00 */
[----:B------:R-:W-:Y:S02]  /*104f0*/  MOV R22, 0xffffffff ;  /* 0xffffffff00167802 */ /* 0x000fe40000000f00 */
[----:B------:R-:W-:-:S02]  /*10500*/  MOV R18, 0x10520 ;  /* 0x0001052000127802 */ /* 0x000fc40000000f00 */
[----:B------:R-:W-:Y:S05]  /*10510*/  CALL.REL.NOINC `($__internal_53_$__cuda_sm70_shflsync_bfly_p) ;  /* 0x0000011000007944 */ /* 0x000fea0003c00000 */
[----:B------:R-:W-:Y:S01]  /*10520*/  FADD.FTZ R16, R20, R16 ;  /* 0x0000001014107221 */ /* 0x000fe20000010000 */
[----:B------:R-:W-:Y:S01]  /*10530*/  MOV R23, 0x1f ;  /* 0x0000001f00177802 */ /* 0x000fe20000000f00 */
[----:B-1----:R-:W-:Y:S01]  /*10540*/  FADD.FTZ R17, R17, R21 ;  /* 0x0000001511117221 */ /* 0x002fe20000010000 */
[----:B------:R-:W-:Y:S01]  /*10550*/  HFMA2.MMA R21, -RZ, RZ, 0, 9.5367431640625e-07 ;  /* 0x00000010ff157435 */ /* 0x000fe200000001ff */
[----:B------:R-:W-:-:S02]  /*10560*/  MOV R22, 0xffffffff ;  /* 0xffffffff00167802 */ /* 0x000fc40000000f00 */
[----:B------:R-:W-:Y:S02]  /*10570*/  MOV R19, R16 ;  /* 0x0000001000137202 */ /* 0x000fe40000000f00 */
[----:B------:R-:W-:Y:S02]  /*10580*/  MOV R18, 0x105a0 ;  /* 0x000105a000127802 */ /* 0x000fe40000000f00 */
[----:B------:R-:W-:Y:S05]  /*10590*/  CALL.REL.NOINC `($__internal_53_$__cuda_sm70_shflsync_bfly_p) ;  /* 0x0000009000007944 */ /* 0x000fea0003c00000 */
[----:B-1----:R-:W-:Y:S01]  /*105a0*/  MOV R20, R21 ;  /* 0x0000001500147202 */ /* 0x002fe20000000f00 */
[----:B------:R-:W-:Y:S01]  /*105b0*/  HFMA2.MMA R21, -RZ, RZ, 0, 9.5367431640625e-07 ;  /* 0x00000010ff157435 */ /* 0x000fe200000001ff */
[----:B------:R-:W-:Y:S02]  /*105c0*/  MOV R19, R17 ;  /* 0x0000001100137202 */ /* 0x000fe40000000f00 */
[----:B------:R-:W-:Y:S02]  /*105d0*/  MOV R23, 0x1f ;  /* 0x0000001f00177802 */ /* 0x000fe40000000f00 */
[----:B------:R-:W-:Y:S02]  /*105e0*/  MOV R22, 0xffffffff ;  /* 0xffffffff00167802 */ /* 0x000fe40000000f00 */
[----:B------:R-:W-:-:S02]  /*105f0*/  MOV R18, 0x10610 ;  /* 0x0001061000127802 */ /* 0x000fc40000000f00 */
[----:B------:R-:W-:Y:S05]  /*10600*/  CALL.REL.NOINC `($__internal_53_$__cuda_sm70_shflsync_bfly_p) ;  /* 0x0000002000007944 */ /* 0x000fea0003c00000 */
[----:B-1----:R-:W-:Y:S01]  /*10610*/  MOV R18, R21 ;  /* 0x0000001500127202 */ /* 0x002fe20000000f00 */
[----:B------:R-:W-:Y:S05]  /*10620*/  BRA `(.L_x_1189) ;  /* 0xffff702000007947 */ /* 0x000fea000383ffff */
        .weak           $__internal_53_$__cuda_sm70_shflsync_bfly_p
        .type           $__internal_53_$__cuda_sm70_shflsync_bfly_p,@function
        .size           $__internal_53_$__cuda_sm70_shflsync_bfly_p,(.L_x_2879 - $__internal_53_$__cuda_sm70_shflsync_bfly_p)
$__internal_53_$__cuda_sm70_shflsync_bfly_p:
[----:B------:R-:W-:Y:S04]  /*10630*/  WARPSYNC R22 ;  /* 0x0000001600007348 */ /* 0x000fe80003800000 */
[----:B------:R0:W1:Y:S02]  /*10640*/  SHFL.BFLY PT, R21, R19, R21, R23 ;  /* 0x0c00001513157389 */ /* 0x00006400000e0017 */
[----:B0-----:R-:W-:-:S06]  /*10650*/  HFMA2.MMA R19, -RZ, RZ, 0, 0 ;  /* 0x00000000ff137435 */ /* 0x001fcc00000001ff */
[----:B------:R-:W-:Y:S05]  /*10660*/  RET.REL.NODEC R18 `(_ZN10layer_norm31ln_parallel_residual_bwd_kernelINS_13Kernel_traitsIf13__nv_bfloat16fS2_fjLj1280ELj1ELj4ELj1ELj16ENS_18Kernel_traits_baseILj1280EfS2_fS2_fjLj128EEEEELb1ELb0ELb1EEEvNS_9BwdParamsE) ;  /* 0xfffef99012007950 */ /* 0x000fea0003c3ffff */
.L_x_1190:
        /* <DEDUP_REMOVED lines=9> */
.L_x_2879:


//--------------------- .text._ZN10layer_norm22ln_bwd_finalize_kernelINS_22Kernel_traits_finalizeILj1280Ef13__nv_bfloat16fS2_fjLb0ELj1024ELj4ENS_18Kernel_traits_baseILj1280EfS2_fS2_fjLj1024EEEEELb0ELb0EEEvNS_9BwdParamsE --------------------------
	.section	.text._ZN10layer_norm22ln_bwd_finalize_kernelINS_22Kernel_traits_finalizeILj1280Ef13__nv_bfloat16fS2_fjLb0ELj1024ELj4ENS_18Kernel_traits_baseILj1280EfS2_fS2_fjLj1024EEEEELb0ELb0EEEvNS_9BwdParamsE,"ax",@progbits
	.sectioninfo	@"SHI_REGISTERS=30"
	.align	128
        .global         _ZN10layer_norm22ln_bwd_finalize_kernelINS_22Kernel_traits_finalizeILj1280Ef13__nv_bfloat16fS2_fjLb0ELj1024ELj4ENS_18Kernel_traits_baseILj1280EfS2_fS2_fjLj1024EEEEELb0ELb0EEEvNS_9BwdParamsE
        .type           _ZN10layer_norm22ln_bwd_finalize_kernelINS_22Kernel_traits_finalizeILj1280Ef13__nv_bfloat16fS2_fjLb0ELj1024ELj4ENS_18Kernel_traits_baseILj1280EfS2_fS2_fjLj1024EEEEELb0ELb0EEEvNS_9BwdParamsE,@function
        .size           _ZN10layer_norm22ln_bwd_finalize_kernelINS_22Kernel_traits_finalizeILj1280Ef13__nv_bfloat16fS2_fjLb0ELj1024ELj4ENS_18Kernel_traits_baseILj1280EfS2_fS2_fjLj1024EEEEELb0ELb0EEEvNS_9BwdParamsE,(.L_x_2880 - _ZN10layer_norm22ln_bwd_finalize_kernelINS_22Kernel_traits_finalizeILj1280Ef13__nv_bfloat16fS2_fjLb0ELj1024ELj4ENS_18Kernel_traits_baseILj1280EfS2_fS2_fjLj1024EEEEELb0ELb0EEEvNS_9BwdParamsE)
        .other          _ZN10layer_norm22ln_bwd_finalize_kernelINS_22Kernel_traits_finalizeILj1280Ef13__nv_bfloat16fS2_fjLb0ELj1024ELj4ENS_18Kernel_traits_baseILj1280EfS2_fS2_fjLj1024EEEEELb0ELb0EEEvNS_9BwdParamsE,@"STO_CUDA_ENTRY STV_DEFAULT"
_ZN10layer_norm22ln_bwd_finalize_kernelINS_22Kernel_traits_finalizeILj1280Ef13__nv_bfloat16fS2_fjLb0ELj1024ELj4ENS_18Kernel_traits_baseILj1280EfS2_fS2_fjLj1024EEEEELb0ELb0EEEvNS_9BwdParamsE:
.text._ZN10layer_norm22ln_bwd_finalize_kernelINS_22Kernel_traits_finalizeILj1280Ef13__nv_bfloat16fS2_fjLb0ELj1024ELj4ENS_18Kernel_traits_baseILj1280EfS2_fS2_fjLj1024EEEEELb0ELb0EEEvNS_9BwdParamsE:
        /* <DEDUP_REMOVED lines=19> */
.L_x_1204:
        /* <DEDUP_REMOVED lines=28> */
.L_x_1195:
        /* <DEDUP_REMOVED lines=35> */
.L_x_1194:
[----:B------:R-:W-:Y:S05]  /*0520*/  BSYNC B1 ;  /* 0x0000000000017941 */ /* 0x000fea0003800000 */
.L_x_1193:
        /* <DEDUP_REMOVED lines=23> */
.L_x_1197:
[----:B------:R-:W-:Y:S05]  /*06a0*/  BSYNC B1 ;  /* 0x0000000000017941 */ /* 0x000fea0003800000 */
.L_x_1196:
        /* <DEDUP_REMOVED lines=11> */
.L_x_1198:
[----:B------:R-:W-:Y:S05]  /*0760*/  BSYNC B1 ;  /* 0x0000000000017941 */ /* 0x000fea0003800000 */
.L_x_1192:
[----:B------:R-:W-:Y:S05]  /*0770*/  BSYNC B0 ;  /* 0x0000000000007941 */ /* 0x000fea0003800000 */
.L_x_1191:
        /* <DEDUP_REMOVED lines=11> */
.L_x_1205:
        /* <DEDUP_REMOVED lines=18> */
.L_x_1206:
[----:B---3--:R-:W-:Y:S02]  /*0950*/  FADD.FTZ R4, R4, R9 ;  /* 0x0000000904047221 */ /* 0x008fe40000010000 */
[----:B-12---:R-:W-:-:S03]  /*0960*/  FADD.FTZ R6, R5, R6 ;  /* 0x0000000605067221 */ /* 0x006fc60000010000 */
[----:B------:R1:W-:Y:S04]  /*0970*/  @!P1 STS [R17.X4+0x2000], R4 ;  /* 0x0020000411009388 */ /* 0x0003e80000004800 */
[----:B------:R1:W-:Y:S02]  /*0980*/  @!P1 STS [R17.X4+0x2080], R6 ;  /* 0x0020800611009388 */ /* 0x0003e40000004800 */
.L_x_1199:
        /* <DEDUP_REMOVED lines=15> */
.L_x_1203:
[----:B------:R-:W-:Y:S05]  /*0a80*/  BSYNC B0 ;  /* 0x0000000000007941 */ /* 0x000fea0003800000 */
.L_x_1202:
[C---:B------:R-:W-:Y:S02]  /*0a90*/  ISETP.GT.U32.AND P1, PT, R18.reuse, -0x501, PT ;  /* 0xfffffaff1200780c */ /* 0x040fe40003f24070 */
[----:B------:R-:W-:Y:S02]  /*0aa0*/  IADD3 R18, R18, 0x500, RZ ;  /* 0x0000050012127810 */ /* 0x000fe40007ffe0ff */
[----:B------:R-:W-:-:S09]  /*0ab0*/  IADD3 R19, R19, 0x280, RZ ;  /* 0x0000028013137810 */ /* 0x000fd20007ffe0ff */
[----:B01----:R-:W-:Y:S05]  /*0ac0*/  @P1 BRA `(.L_x_1204) ;  /* 0xfffff66000001947 */ /* 0x003fea000383ffff */
[----:B------:R-:W-:Y:S05]  /*0ad0*/  EXIT ;  /* 0x000000000000794d */ /* 0x000fea0003800000 */
.L_x_1200:
[----:B--2---:R-:W-:Y:S01]  /*0ae0*/  IMAD.MOV.U32 R9, RZ, RZ, R5 ;  /* 0x000000ffff097224 */ /* 0x004fe200078e0005 */
[----:B------:R-:W-:Y:S01]  /*0af0*/  MOV R8, 0x1 ;  /* 0x0000000100087802 */ /* 0x000fe20000000f00 */
[----:B------:R-:W-:Y:S01]  /*0b00*/  IMAD.MOV.U32 R7, RZ, RZ, 0x1f ;  /* 0x0000001fff077424 */ /* 0x000fe200078e00ff */
[----:B------:R-:W-:Y:S02]  /*0b10*/  MOV R10, 0xffffffff ;  /* 0xffffffff000a7802 */ /* 0x000fe40000000f00 */
[----:B------:R-:W-:Y:S02]  /*0b20*/  MOV R2, 0xb40 ;  /* 0x00000b4000027802 */ /* 0x000fe40000000f00 */
[----:B01----:R-:W-:Y:S05]  /*0b30*/  CALL.REL.NOINC `($__internal_54_$__cuda_sm70_shflsync_bfly_p) ;  /* 0x000003b000007944 */ /* 0x003fea0003c00000 */
[----:B-1----:R-:W-:Y:S01]  /*0b40*/  IMAD.MOV.U32 R2, RZ, RZ, R7 ;  /* 0x000000ffff027224 */ /* 0x002fe200078e0007 */
[----:B0-----:R-:W-:Y:S05]  /*0b50*/  BRA `(.L_x_1205) ;  /* 0xfffffcd000007947 */ /* 0x001fea000383ffff */
.L_x_1201:
[----:B------:R-:W-:Y:S01]  /*0b60*/  HFMA2.MMA R8, -RZ, RZ, 0, 1.1920928955078125e-07 ;  /* 0x00000002ff087435 */ /* 0x000fe200000001ff */
[----:B------:R-:W-:Y:S01]  /*0b70*/  MOV R7, 0x1f ;  /* 0x0000001f00077802 */ /* 0x000fe20000000f00 */
[----:B------:R-:W-:Y:S01]  /*0b80*/  IMAD.MOV.U32 R10, RZ, RZ, -0x1 ;  /* 0xffffffffff0a7424 */ /* 0x000fe200078e00ff */
[----:B------:R-:W-:-:S03]  /*0b90*/  MOV R2, 0xbb0 ;  /* 0x00000bb000027802 */ /* 0x000fc60000000f00 */
[----:B012---:R-:W-:Y:S05]  /*0ba0*/  CALL.REL.NOINC `($__internal_54_$__cuda_sm70_shflsync_bfly_p) ;  /* 0x0000034000007944 */ /* 0x007fea0003c00000 */
[----:B0-----:R-:W-:Y:S01]  /*0bb0*/  HFMA2.MMA R8, -RZ, RZ, 0, 2.384185791015625e-07 ;  /* 0x00000004ff087435 */ /* 0x001fe200000001ff */
[----:B-1----:R-:W-:Y:S01]  /*0bc0*/  FADD.FTZ R9, R9, R7 ;  /* 0x0000000709097221 */ /* 0x002fe20000010000 */
[----:B------:R-:W-:Y:S01]  /*0bd0*/  MOV R7, 0x1f ;  /* 0x0000001f00077802 */ /* 0x000fe20000000f00 */
[----:B------:R-:W-:Y:S01]  /*0be0*/  IMAD.MOV.U32 R10, RZ, RZ, -0x1 ;  /* 0xffffffffff0a7424 */ /* 0x000fe200078e00ff */
[----:B------:R-:W-:-:S02]  /*0bf0*/  MOV R2, 0xc10 ;  /* 0x00000c1000027802 */ /* 0x000fc40000000f00 */
[----:B------:R-:W-:Y:S05]  /*0c00*/  CALL.REL.NOINC `($__internal_54_$__cuda_sm70_shflsync_bfly_p) ;  /* 0x000002e000007944 */ /* 0x000fea0003c00000 */
[----:B0-----:R-:W-:Y:S01]  /*0c10*/  HFMA2.MMA R8, -RZ, RZ, 0, 4.76837158203125e-07 ;  /* 0x00000008ff087435 */ /* 0x001fe200000001ff */
[----:B-1----:R-:W-:Y:S01]  /*0c20*/  FADD.FTZ R9, R9, R7 ;  /* 0x0000000709097221 */ /* 0x002fe20000010000 */
[----:B------:R-:W-:Y:S01]  /*0c30*/  MOV R7, 0x1f ;  /* 0x0000001f00077802 */ /* 0x000fe20000000f00 */
[----:B------:R-:W-:Y:S01]  /*0c40*/  IMAD.MOV.U32 R10, RZ, RZ, -0x1 ;  /* 0xffffffffff0a7424 */ /* 0x000fe200078e00ff */
[----:B------:R-:W-:-:S02]  /*0c50*/  MOV R2, 0xc70 ;  /* 0x00000c7000027802 */ /* 0x000fc40000000f00 */
[----:B------:R-:W-:Y:S05]  /*0c60*/  CALL.REL.NOINC `($__internal_54_$__cuda_sm70_shflsync_bfly_p) ;  /* 0x0000028000007944 */ /* 0x000fea0003c00000 */
[----:B-1----:R-:W-:Y:S01]  /*0c70*/  FADD.FTZ R6, R9, R7 ;  /* 0x0000000709067221 */ /* 0x002fe20000010000 */
[----:B0-----:R-:W-:Y:S01]  /*0c80*/  HFMA2.MMA R8, -RZ, RZ, 0, 9.5367431640625e-07 ;  /* 0x00000010ff087435 */ /* 0x001fe200000001ff */
[----:B------:R-:W-:Y:S01]  /*0c90*/  MOV R7, 0x1f ;  /* 0x0000001f00077802 */ /* 0x000fe20000000f00 */
[----:B------:R-:W-:Y:S01]  /*0ca0*/  IMAD.MOV.U32 R10, RZ, RZ, -0x1 ;  /* 0xffffffffff0a7424 */ /* 0x000fe200078e00ff */
[----:B------:R-:W-:-:S02]  /*0cb0*/  MOV R2, 0xce0 ;  /* 0x00000ce000027802 */ /* 0x000fc40000000f00 */
[----:B------:R-:W-:Y:S02]  /*0cc0*/  MOV R9, R6 ;  /* 0x0000000600097202 */ /* 0x000fe40000000f00 */
[----:B------:R-:W-:Y:S05]  /*0cd0*/  CALL.REL.NOINC `($__internal_54_$__cuda_sm70_shflsync_bfly_p) ;  /* 0x0000021000007944 */ /* 0x000fea0003c00000 */
[----:B0-----:R-:W-:Y:S01]  /*0ce0*/  HFMA2.MMA R8, -RZ, RZ, 0, 5.9604644775390625e-08 ;  /* 0x00000001ff087435 */ /* 0x001fe200000001ff */
[----:B-1----:R-:W-:Y:S01]  /*0cf0*/  MOV R5, R7 ;  /* 0x0000000700057202 */ /* 0x002fe20000000f00 */
[----:B------:R-:W-:Y:S01]  /*0d00*/  IMAD.MOV.U32 R9, RZ, RZ, R4 ;  /* 0x000000ffff097224 */ /* 0x000fe200078e0004 */
[----:B------:R-:W-:Y:S01]  /*0d10*/  MOV R7, 0x1f ;  /* 0x0000001f00077802 */ /* 0x000fe20000000f00 */
[----:B------:R-:W-:Y:S01]  /*0d20*/  IMAD.MOV.U32 R10, RZ, RZ, -0x1 ;  /* 0xffffffffff0a7424 */ /* 0x000fe200078e00ff */
[----:B------:R-:W-:Y:S02]  /*0d30*/  MOV R2, 0xd50 ;  /* 0x00000d5000027802 */ /* 0x000fe40000000f00 */
[----:B------:R-:W-:Y:S05]  /*0d40*/  CALL.REL.NOINC `($__internal_54_$__cuda_sm70_shflsync_bfly_p) ;  /* 0x000001a000007944 */ /* 0x000fea0003c00000 */
[----:B0-----:R-:W-:Y:S01]  /*0d50*/  HFMA2.MMA R8, -RZ, RZ, 0, 1.1920928955078125e-07 ;  /* 0x00000002ff087435 */ /* 0x001fe200000001ff */
[----:B-1----:R-:W-:Y:S01]  /*0d60*/  FADD.FTZ R9, R4, R7 ;  /* 0x0000000704097221 */ /* 0x002fe20000010000 */
[----:B------:R-:W-:Y:S01]  /*0d70*/  MOV R7, 0x1f ;  /* 0x0000001f00077802 */ /* 0x000fe20000000f00 */
[----:B------:R-:W-:Y:S01]  /*0d80*/  IMAD.MOV.U32 R10, RZ, RZ, -0x1 ;  /* 0xffffffffff0a7424 */ /* 0x000fe200078e00ff */
[----:B------:R-:W-:Y:S02]  /*0d90*/  MOV R2, 0xdb0 ;  /* 0x00000db000027802 */ /* 0x000fe40000000f00 */
[----:B------:R-:W-:Y:S05]  /*0da0*/  CALL.REL.NOINC `($__internal_54_$__cuda_sm70_shflsync_bfly_p) ;  /* 0x0000014000007944 */ /* 0x000fea0003c00000 */
        /* <DEDUP_REMOVED lines=12> */
[----:B0-----:R-:W-:Y:S01]  /*0e70*/  HFMA2.MMA R8, -RZ, RZ, 0, 9.5367431640625e-07 ;  /* 0x00000010ff087435 */ /* 0x001fe200000001ff */
[----:B-1----:R-:W-:Y:S01]  /*0e80*/  FADD.FTZ R9, R9, R7 ;  /* 0x0000000709097221 */ /* 0x002fe20000010000 */
[----:B------:R-:W-:Y:S01]  /*0e90*/  MOV R7, 0x1f ;  /* 0x0000001f00077802 */ /* 0x000fe20000000f00 */
[----:B------:R-:W-:Y:S01]  /*0ea0*/  IMAD.MOV.U32 R10, RZ, RZ, -0x1 ;  /* 0xffffffffff0a7424 */ /* 0x000fe200078e00ff */
[----:B------:R-:W-:-:S02]  /*0eb0*/  MOV R2, 0xed0 ;  /* 0x00000ed000027802 */ /* 0x000fc40000000f00 */
[----:B------:R-:W-:Y:S05]  /*0ec0*/  CALL.REL.NOINC `($__internal_54_$__cuda_sm70_shflsync_bfly_p) ;  /* 0x0000002000007944 */ /* 0x000fea0003c00000 */
[----:B-1----:R-:W-:Y:S01]  /*0ed0*/  MOV R4, R7 ;  /* 0x0000000700047202 */ /* 0x002fe20000000f00 */
[----:B0-----:R-:W-:Y:S05]  /*0ee0*/  BRA `(.L_x_1206) ;  /* 0xfffffa6000007947 */ /* 0x001fea000383ffff */
        .weak           $__internal_54_$__cuda_sm70_shflsync_bfly_p
        .type           $__internal_54_$__cuda_sm70_shflsync_bfly_p,@function
        .size           $__internal_54_$__cuda_sm70_shflsync_bfly_p,(.L_x_2880 - $__internal_54_$__cuda_sm70_shflsync_bfly_p)
$__internal_54_$__cuda_sm70_shflsync_bfly_p:
[----:B------:R-:W-:Y:S01]  /*0ef0*/  HFMA2.MMA R3, -RZ, RZ, 0, 0 ;  /* 0x00000000ff037435 */ /* 0x000fe200000001ff */
[----:B------:R-:W-:Y:S04]  /*0f00*/  WARPSYNC R10 ;  /* 0x0000000a00007348 */ /* 0x000fe80003800000 */
[----:B------:R0:W1:Y:S01]  /*0f10*/  SHFL.BFLY PT, R7, R9, R8, R7 ;  /* 0x0c00000809077389 */ /* 0x00006200000e0007 */
[----:B------:R-:W-:Y:S05]  /*0f20*/  RET.REL.NODEC R2 `(_ZN10layer_norm22ln_bwd_finalize_kernelINS_22Kernel_traits_finalizeILj1280Ef13__nv_bfloat16fS2_fjLb0ELj1024ELj4ENS_18Kernel_traits_baseILj1280EfS2_fS2_fjLj1024EEEEELb0ELb0EEEvNS_9BwdParamsE) ;  /* 0xfffff0d002007950 */ /* 0x000fea0003c3ffff */
.L_x_1207:
        /* <DEDUP_REMOVED lines=13> */
.L_x_2880:


//--------------------- .text._ZN10layer_norm40ln_parallel_residual_bwd_finalize_kernelINS_22Kernel_traits_finalizeILj1280Ef13__nv_bfloat16fS2_fjLb0ELj1024ELj4ENS_18Kernel_traits_baseILj1280EfS2_fS2_fjLj1024EEEEELb0EEEvNS_9BwdParamsE --------------------------
	.section	.text._ZN10layer_norm40ln_parallel_residual_bwd_finalize_kernelINS_22Kernel_traits_finalizeILj1280Ef13__nv_bfloat16fS2_fjLb0ELj1024ELj4ENS_18Kernel_traits_baseILj1280EfS2_fS2_fjLj1024EEEEELb0EEEvNS_9BwdParamsE,"ax",@progbits
	.sectioninfo	@"SHI_REGISTERS=32"
	.align	128
        .global         _ZN10layer_norm40ln_parallel_residual_bwd_finalize_kernelINS_22Kernel_traits_finalizeILj1280Ef13__nv_bfloat16fS2_fjLb0ELj1024ELj4ENS_18Kernel_traits_baseILj1280EfS2_fS2_fjLj1024EEEEELb0EEEvNS_9BwdParamsE
        .type           _ZN10layer_norm40ln_parallel_residual_bwd_finalize_kernelINS_22Kernel_traits_finalizeILj1280Ef13__nv_bfloat16fS2_fjLb0ELj1024ELj4ENS_18Kernel_traits_baseILj1280EfS2_fS2_fjLj1024EEEEELb0EEEvNS_9BwdParamsE,@function
        .size           _ZN10layer_norm40ln_parallel_residual_bwd_finalize_kernelINS_22Kernel_traits_finalizeILj1280Ef13__nv_bfloat16fS2_fjLb0ELj1024ELj4ENS_18Kernel_traits_baseILj1280EfS2_fS2_fjLj1024EEEEELb0EEEvNS_9BwdParamsE,(.L_x_2881 - _ZN10layer_norm40ln_parallel_residual_bwd_finalize_kernelINS_22Kernel_traits_finalizeILj1280Ef13__nv_bfloat16fS2_fjLb0ELj1024ELj4ENS_18Kernel_traits_baseILj1280EfS2_fS2_fjLj1024EEEEELb0EEEvNS_9BwdParamsE)
        .other          _ZN10layer_norm40ln_parallel_residual_bwd_finalize_kernelINS_22Kernel_traits_finalizeILj1280Ef13__nv_bfloat16fS2_fjLb0ELj1024ELj4ENS_18Kernel_traits_baseILj1280EfS2_fS2_fjLj1024EEEEELb0EEEvNS_9BwdParamsE,@"STO_CUDA_ENTRY STV_DEFAULT"
_ZN10layer_norm40ln_parallel_residual_bwd_finalize_kernelINS_22Kernel_traits_finalizeILj1280Ef13__nv_bfloat16fS2_fjLb0ELj1024ELj4ENS_18Kernel_traits_baseILj1280EfS2_fS2_fjLj1024EEEEELb0EEEvNS_9BwdParamsE:
.text._ZN10layer_norm40ln_parallel_residual_bwd_finalize_kernelINS_22Kernel_traits_finalizeILj1280Ef13__nv_bfloat16fS2_fjLb0ELj1024ELj4ENS_18Kernel_traits_baseILj1280EfS2_fS2_fjLj1024EEEEELb0EEEvNS_9BwdParamsE:
        /* <DEDUP_REMOVED lines=19> */
.L_x_1222:
        /* <DEDUP_REMOVED lines=36> */
.L_x_1212:
        /* <DEDUP_REMOVED lines=59> */
.L_x_1211:
[----:B------:R-:W-:Y:S05]  /*0720*/  BSYNC B1 ;  /* 0x0000000000017941 */ /* 0x000fea0003800000 */
.L_x_1210:
        /* <DEDUP_REMOVED lines=35> */
.L_x_1214:
[----:B------:R-:W-:Y:S05]  /*0960*/  BSYNC B1 ;  /* 0x0000000000017941 */ /* 0x000fea0003800000 */
.L_x_1213:
        /* <DEDUP_REMOVED lines=17> */
.L_x_1215:
[----:B------:R-:W-:Y:S05]  /*0a80*/  BSYNC B1 ;  /* 0x0000000000017941 */ /* 0x000fea0003800000 */
.L_x_1209:
[----:B------:R-:W-:Y:S05]  /*0a90*/  BSYNC B0 ;  /* 0x0000000000007941 */ /* 0x000fea0003800000 */
.L_x_1208:
        /* <DEDUP_REMOVED lines=14> */
.L_x_1223:
        /* <DEDUP_REMOVED lines=36> */
.L_x_1224:
        /* <DEDUP_REMOVED lines=11> */
.L_x_1216:
        /* <DEDUP_REMOVED lines=21> */
.L_x_1220:
[----:B------:R-:W-:Y:S05]  /*0fc0*/  BSYNC B0 ;  /* 0x0000000000007941 */ /* 0x000fea0003800000 */
.L_x_1219:
[C---:B------:R-:W-:Y:S02]  /*0fd0*/  ISETP.GT.U32.AND P1, PT, R4.reuse, -0x501, PT ;  /* 0xfffffaff0400780c */ /* 0x040fe40003f24070 */
[----:B------:R-:W-:-:S02]  /*0fe0*/  IADD3 R4, R4, 0x500, RZ ;  /* 0x0000050004047810 */ /* 0x000fc40007ffe0ff */
[----:B------:R-:W-:-:S09]  /*0ff0*/  IADD3 R5, R5, 0x280, RZ ;  /* 0x0000028005057810 */ /* 0x000fd20007ffe0ff */
[----:B0-----:R-:W-:Y:S01]  /*1000*/  @!P1 CALL.REL.NOINC `(.L_x_1221) ;  /* 0x0000001000009944 */ /* 0x001fe20003c00000 */
[----:B------:R-:W-:Y:S05]  /*1010*/  BRA `(.L_x_1222) ;  /* 0xfffff11000007947 */ /* 0x000fea000383ffff */
.L_x_1221:
[----:B------:R-:W-:Y:S05]  /*1020*/  EXIT ;  /* 0x000000000000794d */ /* 0x000fea0003800000 */
.L_x_1217:
[----:B------:R-:W-:Y:S01]  /*1030*/  HFMA2.MMA R17, -RZ, RZ, 0, 1.847743988037109375e-06 ;  /* 0x0000001fff117435 */ /* 0x000fe200000001ff */
[----:B----4-:R-:W-:Y:S01]  /*1040*/  IMAD.MOV.U32 R19, RZ, RZ, R12 ;  /* 0x000000ffff137224 */ /* 0x010fe200078e000c */
[----:B------:R-:W-:Y:S02]  /*1050*/  MOV R16, 0x1 ;  /* 0x0000000100107802 */ /* 0x000fe40000000f00 */
[----:B------:R-:W-:Y:S02]  /*1060*/  MOV R14, 0xffffffff ;  /* 0xffffffff000e7802 */ /* 0x000fe40000000f00 */
[----:B------:R-:W-:Y:S02]  /*1070*/  MOV R8, 0x1090 ;  /* 0x0000109000087802 */ /* 0x000fe40000000f00 */
[----:B0123--:R-:W-:Y:S05]  /*1080*/  CALL.REL.NOINC `($__internal_55_$__cuda_sm70_shflsync_bfly_p) ;  /* 0x000007b000007944 */ /* 0x00ffea0003c00000 */
[----:B01----:R-:W-:Y:S05]  /*1090*/  BRA `(.L_x_1223) ;  /* 0xfffffae000007947 */ /* 0x003fea000383ffff */
.L_x_1218:
[----:B------:R-:W-:Y:S01]  /*10a0*/  HFMA2.MMA R16, -RZ, RZ, 0, 1.1920928955078125e-07 ;  /* 0x00000002ff107435 */ /* 0x000fe200000001ff */
[----:B------:R-:W-:Y:S01]  /*10b0*/  IMAD.MOV.U32 R19, RZ, RZ, R12 ;  /* 0x000000ffff137224 */ /* 0x000fe200078e000c */
[----:B------:R-:W-:Y:S02]  /*10c0*/  MOV R17, 0x1f ;  /* 0x0000001f00117802 */ /* 0x000fe40000000f00 */
[----:B------:R-:W-:-:S02]  /*10d0*/  MOV R14, 0xffffffff ;  /* 0xffffffff000e7802 */ /* 0x000fc40000000f00 */
[----:B------:R-:W-:Y:S02]  /*10e0*/  MOV R8, 0x1100 ;  /* 0x0000110000087802 */ /* 0x000fe40000000f00 */
[----:B-123--:R-:W-:Y:S05]  /*10f0*/  CALL.REL.NOINC `($__internal_55_$__cuda_sm70_shflsync_bfly_p) ;  /* 0x0000074000007944 */ /* 0x00efea0003c00000 */
[----:B0-----:R-:W-:Y:S01]  /*1100*/  HFMA2.MMA R17, -RZ, RZ, 0, 1.847743988037109375e-06 ;  /* 0x0000001fff117435 */ /* 0x001fe200000001ff */
[----:B-1----:R-:W-:Y:S01]  /*1110*/  FADD.FTZ R19, R12, R14 ;  /* 0x0000000e0c137221 */ /* 0x002fe20000010000 */
[----:B------:R-:W-:Y:S01]  /*1120*/  MOV R14, 0xffffffff ;  /* 0xffffffff000e7802 */ /* 0x000fe20000000f00 */
[----:B------:R-:W-:Y:S01]  /*1130*/  IMAD.MOV.U32 R16, RZ, RZ, 0x4 ;  /* 0x00000004ff107424 */ /* 0x000fe200078e00ff */
[----:B------:R-:W-:Y:S02]  /*1140*/  MOV R8, 0x1160 ;  /* 0x0000116000087802 */ /* 0x000fe40000000f00 */
[----:B------:R-:W-:Y:S05]  /*1150*/  CALL.REL.NOINC `($__internal_55_$__cuda_sm70_shflsync_bfly_p) ;  /* 0x000006e000007944 */ /* 0x000fea0003c00000 */
[----:B0-----:R-:W-:Y:S01]  /*1160*/  HFMA2.MMA R16, -RZ, RZ, 0, 4.76837158203125e-07 ;  /* 0x00000008ff107435 */ /* 0x001fe200000001ff */
[----:B-1----:R-:W-:Y:S01]  /*1170*/  FADD.FTZ R19, R19, R14 ;  /* 0x0000000e13137221 */ /* 0x002fe20000010000 */
[----:B------:R-:W-:Y:S01]  /*1180*/  MOV R14, 0xffffffff ;  /* 0xffffffff000e7802 */ /* 0x000fe20000000f00 */
[----:B------:R-:W-:Y:S01]  /*1190*/  IMAD.MOV.U32 R17, RZ, RZ, 0x1f ;  /* 0x0000001fff117424 */ /* 0x000fe200078e00ff */
[----:B------:R-:W-:Y:S02]  /*11a0*/  MOV R8, 0x11c0 ;  /* 0x000011c000087802 */ /* 0x000fe40000000f00 */
[----:B------:R-:W-:Y:S05]  /*11b0*/  CALL.REL.NOINC `($__internal_55_$__cuda_sm70_shflsync_bfly_p) ;  /* 0x0000068000007944 */ /* 0x000fea0003c00000 */
[----:B-1----:R-:W-:Y:S01]  /*11c0*/  FADD.FTZ R12, R19, R14 ;  /* 0x0000000e130c7221 */ /* 0x002fe20000010000 */
[----:B0-----:R-:W-:Y:S01]  /*11d0*/  HFMA2.MMA R16, -RZ, RZ, 0, 9.5367431640625e-07 ;  /* 0x00000010ff107435 */ /* 0x001fe200000001ff */
[----:B------:R-:W-:Y:S01]  /*11e0*/  MOV R17, 0x1f ;  /* 0x0000001f00117802 */ /* 0x000fe20000000f00 */
[----:B------:R-:W-:Y:S01]  /*11f0*/  IMAD.MOV.U32 R14, RZ, RZ, -0x1 ;  /* 0xffffffffff0e7424 */ /* 0x000fe200078e00ff */
[----:B------:R-:W-:-:S02]  /*1200*/  MOV R8, 0x1230 ;  /* 0x0000123000087802 */ /* 0x000fc40000000f00 */
[----:B------:R-:W-:Y:S02]  /*1210*/  MOV R19, R12 ;  /* 0x0000000c00137202 */ /* 0x000fe40000000f00 */
[----:B------:R-:W-:Y:S05]  /*1220*/  CALL.REL.NOINC `($__internal_55_$__cuda_sm70_shflsync_bfly_p) ;  /* 0x0000061000007944 */ /* 0x000fea0003c00000 */
[----:B0-----:R-:W-:Y:S01]  /*1230*/  HFMA2.MMA R17, -RZ, RZ, 0, 1.847743988037109375e-06 ;  /* 0x0000001fff117435 */ /* 0x001fe200000001ff */
[----:B-1----:R-:W-:Y:S01]  /*1240*/  MOV R15, R14 ;  /* 0x0000000e000f7202 */ /* 0x002fe20000000f00 */
[----:B------:R-:W-:Y:S01]  /*1250*/  IMAD.MOV.U32 R16, RZ, RZ, 0x1 ;  /* 0x00000001ff107424 */ /* 0x000fe200078e00ff */
[----:B------:R-:W-:Y:S02]  /*1260*/  MOV R19, R13 ;  /* 0x0000000d00137202 */ /* 0x000fe40000000f00 */
[----:B------:R-:W-:Y:S02]  /*1270*/  MOV R14, 0xffffffff ;  /* 0xffffffff000e7802 */ /* 0x000fe40000000f00 */
[----:B------:R-:W-:Y:S02]  /*1280*/  MOV R8, 0x12a0 ;  /* 0x000012a000087802 */ /* 0x000fe40000000f00 */
[----:B------:R-:W-:Y:S05]  /*1290*/  CALL.REL.NOINC `($__internal_55_$__cuda_sm70_shflsync_bfly_p) ;  /* 0x000005a000007944 */ /* 0x000fea0003c00000 */
[----:B0-----:R-:W-:Y:S01]  /*12a0*/  HFMA2.MMA R16, -RZ, RZ, 0, 1.1920928955078125e-07 ;  /* 0x00000002ff107435 */ /* 0x001fe200000001ff */
[----:B-1----:R-:W-:Y:S01]  /*12b0*/  FADD.FTZ R19, R13, R14 ;  /* 0x0000000e0d137221 */ /* 0x002fe20000010000 */
[----:B------:R-:W-:Y:S01]  /*12c0*/  MOV R14, 0xffffffff ;  /* 0xffffffff000e7802 */ /* 0x000fe20000000f00 */
[----:B------:R-:W-:Y:S01]  /*12d0*/  IMAD.MOV.U32 R17, RZ, RZ, 0x1f ;  /* 0x0000001fff117424 */ /* 0x000fe200078e00ff */
[----:B------:R-:W-:-:S02]  /*12e0*/  MOV R8, 0x1300 ;  /* 0x0000130000087802 */ /* 0x000fc40000000f00 */
[----:B------:R-:W-:Y:S05]  /*12f0*/  CALL.REL.NOINC `($__internal_55_$__cuda_sm70_shflsync_bfly_p) ;  /* 0x0000054000007944 */ /* 0x000fea0003c00000 */
[----:B0-----:R-:W-:Y:S01]  /*1300*/  HFMA2.MMA R16, -RZ, RZ, 0, 2.384185791015625e-07 ;  /* 0x00000004ff107435 */ /* 0x001fe200000001ff */
[----:B-1----:R-:W-:Y:S01]  /*1310*/  FADD.FTZ R19, R19, R14 ;  /* 0x0000000e13137221 */ /* 0x002fe20000010000 */
[----:B------:R-:W-:Y:S01]  /*1320*/  MOV R17, 0x1f ;  /* 0x0000001f00117802 */ /* 0x000fe20000000f00 */
[----:B------:R-:W-:Y:S01]  /*1330*/  IMAD.MOV.U32 R14, RZ, RZ, -0x1 ;  /* 0xffffffffff0e7424 */ /* 0x000fe200078e00ff */
[----:B------:R-:W-:-:S02]  /*1340*/  MOV R8, 0x1360 ;  /* 0x0000136000087802 */ /* 0x000fc40000000f00 */
[----:B------:R-:W-:Y:S05]  /*1350*/  CALL.REL.NOINC `($__internal_55_$__cuda_sm70_shflsync_bfly_p) ;  /* 0x000004e000007944 */ /* 0x000fea0003c00000 */
[----:B0-----:R-:W-:Y:S01]  /*1360*/  HFMA2.MMA R16, -RZ, RZ, 0, 4.76837158203125e-07 ;  /* 0x00000008ff107435 */ /* 0x001fe200000001ff */
[----:B-1----:R-:W-:Y:S01]  /*1370*/  FADD.FTZ R19, R19, R14 ;  /* 0x0000000e13137221 */ /* 0x002fe20000010000 */
[----:B------:R-:W-:-:S02]  /*1380*/  MOV R17, 0x1f ;  /* 0x0000001f00117802 */ /* 0x000fc40000000f00 */
[----:B------:R-:W-:Y:S02]  /*1390*/  MOV R14, 0xffffffff ;  /* 0xffffffff000e7802 */ /* 0x000fe40000000f00 */
[----:B------:R-:W-:Y:S02]  /*13a0*/  MOV R8, 0x13c0 ;  /* 0x000013c000087802 */ /* 0x000fe40000000f00 */
[----:B------:R-:W-:Y:S05]  /*13b0*/  CALL.REL.NOINC `($__internal_55_$__cuda_sm70_shflsync_bfly_p) ;  /* 0x0000048000007944 */ /* 0x000fea0003c00000 */
[----:B-1----:R-:W-:Y:S01]  /*13c0*/  FADD.FTZ R13, R19, R14 ;  /* 0x0000000e130d7221 */ /* 0x002fe20000010000 */
[----:B0-----:R-:W-:Y:S01]  /*13d0*/  HFMA2.MMA R16, -RZ, RZ, 0, 9.5367431640625e-07 ;  /* 0x00000010ff107435 */ /* 0x001fe200000001ff */
[----:B------:R-:W-:Y:S01]  /*13e0*/  IMAD.MOV.U32 R17, RZ, RZ, 0x1f ;  /* 0x0000001fff117424 */ /* 0x000fe200078e00ff */
[----:B------:R-:W-:Y:S02]  /*13f0*/  MOV R14, 0xffffffff ;  /* 0xffffffff000e7802 */ /* 0x000fe40000000f00 */
[----:B------:R-:W-:Y:S02]  /*1400*/  MOV R19, R13 ;  /* 0x0000000d00137202 */ /* 0x000fe40000000f00 */
[----:B------:R-:W-:Y:S02]  /*1410*/  MOV R8, 0x1430 ;  /* 0x0000143000087802 */ /* 0x000fe40000000f00 */
[----:B------:R-:W-:Y:S05]  /*1420*/  CALL.REL.NOINC `($__internal_55_$__cuda_sm70_shflsync_bfly_p) ;  /* 0x0000041000007944 */ /* 0x000fea0003c00000 */
[----:B0-----:R-:W-:Y:S01]  /*1430*/  HFMA2.MMA R17, -RZ, RZ, 0, 1.847743988037109375e-06 ;  /* 0x0000001fff117435 */ /* 0x001fe200000001ff */
[----:B-1----:R-:W-:Y:S01]  /*1440*/  MOV R18, R14 ;  /* 0x0000000e00127202 */ /* 0x002fe20000000f00 */
[----:B------:R-:W-:Y:S01]  /*1450*/  IMAD.MOV.U32 R16, RZ, RZ, 0x1 ;  /* 0x00000001ff107424 */ /* 0x000fe200078e00ff */
[----:B------:R-:W-:-:S02]  /*1460*/  MOV R19, R11 ;  /* 0x0000000b00137202 */ /* 0x000fc40000000f00 */
[----:B------:R-:W-:Y:S02]  /*1470*/  MOV R14, 0xffffffff ;  /* 0xffffffff000e7802 */ /* 0x000fe40000000f00 */
[----:B------:R-:W-:Y:S02]  /*1480*/  MOV R8, 0x14a0 ;  /* 0x000014a000087802 */ /* 0x000fe40000000f00 */
[----:B------:R-:W-:Y:S05]  /*1490*/  CALL.REL.NOINC `($__internal_55_$__cuda_sm70_shflsync_bfly_p) ;  /* 0x000003a000007944 */ /* 0x000fea0003c00000 */
[----:B0-----:R-:W-:Y:S01]  /*14a0*/  HFMA2.MMA R16, -RZ, RZ, 0, 1.1920928955078125e-07 ;  /* 0x00000002ff107435 */ /* 0x001fe200000001ff */
[----:B-1----:R-:W-:Y:S01]  /*14b0*/  FADD.FTZ R19, R11, R14 ;  /* 0x0000000e0b137221 */ /* 0x002fe20000010000 */
[----:B------:R-:W-:Y:S01]  /*14c0*/  MOV R17, 0x1f ;  /* 0x0000001f00117802 */ /* 0x000fe20000000f00 */
[----:B------:R-:W-:Y:S01]  /*14d0*/  IMAD.MOV.U32 R14, RZ, RZ, -0x1 ;  /* 0xffffffffff0e7424 */ /* 0x000fe200078e00ff */
[----:B------:R-:W-:Y:S02]  /*14e0*/  MOV R8, 0x1500 ;  /* 0x0000150000087802 */ /* 0x000fe40000000f00 */
[----:B------:R-:W-:Y:S05]  /*14f0*/  CALL.REL.NOINC `($__internal_55_$__cuda_sm70_shflsync_bfly_p) ;  /* 0x0000034000007944 */ /* 0x000fea0003c00000 */
[----:B0-----:R-:W-:Y:S01]  /*1500*/  HFMA2.MMA R16, -RZ, RZ, 0, 2.384185791015625e-07 ;  /* 0x00000004ff107435 */ /* 0x001fe200000001ff */
[----:B-1----:R-:W-:Y:S01]  /*1510*/  FADD.FTZ R19, R19, R14 ;  /* 0x0000000e13137221 */ /* 0x002fe20000010000 */
[----:B------:R-:W-:Y:S02]  /*1520*/  MOV R17, 0x1f ;  /* 0x0000001f00117802 */ /* 0x000fe40000000f00 */
[----:B------:R-:W-:-:S02]  /*1530*/  MOV R14, 0xffffffff ;  /* 0xffffffff000e7802 */ /* 0x000fc40000000f00 */
        /* <DEDUP_REMOVED lines=10> */
[----:B------:R-:W-:Y:S02]  /*15e0*/  MOV R17, 0x1f ;  /* 0x0000001f00117802 */ /* 0x000fe40000000f00 */
[----:B------:R-:W-:Y:S01]  /*15f0*/  MOV R14, 0xffffffff ;  /* 0xffffffff000e7802 */ /* 0x000fe20000000f00 */
[----:B------:R-:W-:Y:S01]  /*1600*/  IMAD.MOV.U32 R19, RZ, RZ, R11 ;  /* 0x000000ffff137224 */ /* 0x000fe200078e000b */
[----:B------:R-:W-:-:S02]  /*1610*/  MOV R8, 0x1630 ;  /* 0x0000163000087802 */ /* 0x000fc40000000f00 */
[----:B------:R-:W-:Y:S05]  /*1620*/  CALL.REL.NOINC `($__internal_55_$__cuda_sm70_shflsync_bfly_p) ;  /* 0x0000021000007944 */ /* 0x000fea0003c00000 */
[----:B0-----:R-:W-:Y:S01]  /*1630*/  HFMA2.MMA R16, -RZ, RZ, 0, 5.9604644775390625e-08 ;  /* 0x00000001ff107435 */ /* 0x001fe200000001ff */
[----:B-1----:R-:W-:Y:S01]  /*1640*/  MOV R20, R14 ;  /* 0x0000000e00147202 */ /* 0x002fe20000000f00 */
[----:B------:R-:W-:Y:S01]  /*1650*/  IMAD.MOV.U32 R14, RZ, RZ, -0x1 ;  /* 0xffffffffff0e7424 */ /* 0x000fe200078e00ff */
[----:B------:R-:W-:-:S02]  /*1660*/  MOV R19, R10 ;  /* 0x0000000a00137202 */ /* 0x000fc40000000f00 */
[----:B------:R-:W-:Y:S02]  /*1670*/  MOV R17, 0x1f ;  /* 0x0000001f00117802 */ /* 0x000fe40000000f00 */
[----:B------:R-:W-:Y:S02]  /*1680*/  MOV R8, 0x16a0 ;  /* 0x000016a000087802 */ /* 0x000fe40000000f00 */
[----:B------:R-:W-:Y:S05]  /*1690*/  CALL.REL.NOINC `($__internal_55_$__cuda_sm70_shflsync_bfly_p) ;  /* 0x000001a000007944 */ /* 0x000fea0003c00000 */
[----:B0-----:R-:W-:Y:S01]  /*16a0*/  HFMA2.MMA R16, -RZ, RZ, 0, 1.1920928955078125e-07 ;  /* 0x00000002ff107435 */ /* 0x001fe200000001ff */
[----:B-1----:R-:W-:Y:S01]  /*16b0*/  FADD.FTZ R19, R10, R14 ;  /* 0x0000000e0a137221 */ /* 0x002fe20000010000 */
[----:B------:R-:W-:Y:S02]  /*16c0*/  MOV R17, 0x1f ;  /* 0x0000001f00117802 */ /* 0x000fe40000000f00 */
[----:B------:R-:W-:Y:S02]  /*16d0*/  MOV R14, 0xffffffff ;  /* 0xffffffff000e7802 */ /* 0x000fe40000000f00 */
[----:B------:R-:W-:Y:S02]  /*16e0*/  MOV R8, 0x1700 ;  /* 0x0000170000087802 */ /* 0x000fe40000000f00 */
[----:B------:R-:W-:Y:S05]  /*16f0*/  CALL.REL.NOINC `($__internal_55_$__cuda_sm70_shflsync_bfly_p) ;  /* 0x0000014000007944 */ /* 0x000fea0003c00000 */
[----:B0-----:R-:W-:Y:S01]  /*1700*/  HFMA2.MMA R16, -RZ, RZ, 0, 2.384185791015625e-07 ;  /* 0x00000004ff107435 */ /* 0x001fe200000001ff */
[----:B-1----:R-:W-:Y:S01]  /*1710*/  FADD.FTZ R19, R19, R14 ;  /* 0x0000000e13137221 */ /* 0x002fe20000010000 */
[----:B------:R-:W-:Y:S01]  /*1720*/  MOV R14, 0xffffffff ;  /* 0xffffffff000e7802 */ /* 0x000fe20000000f00 */
[----:B------:R-:W-:Y:S01]  /*1730*/  IMAD.MOV.U32 R17, RZ, RZ, 0x1f ;  /* 0x0000001fff117424 */ /* 0x000fe200078e00ff */
        /* <DEDUP_REMOVED lines=8> */
[----:B0-----:R-:W-:Y:S01]  /*17c0*/  HFMA2.MMA R17, -RZ, RZ, 0, 1.847743988037109375e-06 ;  /* 0x0000001fff117435 */ /* 0x001fe200000001ff */
[----:B-1----:R-:W-:Y:S01]  /*17d0*/  FADD.FTZ R19, R19, R14 ;  /* 0x0000000e13137221 */ /* 0x002fe20000010000 */
[----:B------:R-:W-:Y:S01]  /*17e0*/  MOV R14, 0xffffffff ;  /* 0xffffffff000e7802 */ /* 0x000fe20000000f00 */
[----:B------:R-:W-:Y:S01]  /*17f0*/  IMAD.MOV.U32 R16, RZ, RZ, 0x10 ;  /* 0x00000010ff107424 */ /* 0x000fe200078e00ff */
[----:B------:R-:W-:Y:S02]  /*1800*/  MOV R8, 0x1820 ;  /* 0x0000182000087802 */ /* 0x000fe40000000f00 */
[----:B------:R-:W-:Y:S05]  /*1810*/  CALL.REL.NOINC `($__internal_55_$__cuda_sm70_shflsync_bfly_p) ;  /* 0x0000002000007944 */ /* 0x000fea0003c00000 */
[----:B-1----:R-:W-:Y:S01]  /*1820*/  MOV R8, R14 ;  /* 0x0000000e00087202 */ /* 0x002fe20000000f00 */
[----:B0-----:R-:W-:Y:S05]  /*1830*/  BRA `(.L_x_1224) ;  /* 0xfffff58000007947 */ /* 0x001fea000383ffff */
        .weak           $__internal_55_$__cuda_sm70_shflsync_bfly_p
        .type           $__internal_55_$__cuda_sm70_shflsync_bfly_p,@function
        .size           $__internal_55_$__cuda_sm70_shflsync_bfly_p,(.L_x_2881 - $__internal_55_$__cuda_sm70_shflsync_bfly_p)
$__internal_55_$__cuda_sm70_shflsync_bfly_p:
[----:B------:R-:W-:Y:S01]  /*1840*/  HFMA2.MMA R9, -RZ, RZ, 0, 0 ;  /* 0x00000000ff097435 */ /* 0x000fe200000001ff */
[----:B------:R-:W-:Y:S04]  /*1850*/  WARPSYNC R14 ;  /* 0x0000000e00007348 */ /* 0x000fe80003800000 */
[----:B------:R0:W1:Y:S01]  /*1860*/  SHFL.BFLY PT, R14, R19, R16, R17 ;  /* 0x0c000010130e7389 */ /* 0x00006200000e0011 */
[----:B------:R-:W-:Y:S05]  /*1870*/  RET.REL.NODEC R8 `(_ZN10layer_norm40ln_parallel_residual_bwd_finalize_kernelINS_22Kernel_traits_finalizeILj1280Ef13__nv_bfloat16fS2_fjLb0ELj1024ELj4ENS_18Kernel_traits_baseILj1280EfS2_fS2_fjLj1024EEEEELb0EEEvNS_9BwdParamsE) ;  /* 0xffffe78008007950 */ /* 0x000fea0003c3ffff */
.L_x_1225:
        /* <DEDUP_REMOVED lines=16> */
.L_x_2881:


//--------------------- .text._ZN10layer_norm31ln_parallel_residual_bwd_kernelINS_13Kernel_traitsIf13__nv_bfloat16fS2_fjLj1280ELj1ELj4ELj1ELj16ENS_18Kernel_traits_baseILj1280EfS2_fS2_fjLj128EEEEELb1ELb1ELb0EEEvNS_9BwdParamsE --------------------------
	.section	.text._ZN10layer_norm31ln_parallel_residual_bwd_kernelINS_13Kernel_traitsIf13__nv_bfloat16fS2_fjLj1280ELj1ELj4ELj1ELj16ENS_18Kernel_traits_baseILj1280EfS2_fS2_fjLj128EEEEELb1ELb1ELb0EEEvNS_9BwdParamsE,"ax",@progbits
	.sectioninfo	@"SHI_REGISTERS=255"
	.align	128
        .global         _ZN10layer_norm31ln_parallel_residual_bwd_kernelINS_13Kernel_traitsIf13__nv_bfloat16fS2_fjLj1280ELj1ELj4ELj1ELj16ENS_18Kernel_traits_baseILj1280EfS2_fS2_fjLj128EEEEELb1ELb1ELb0EEEvNS_9BwdParamsE
        .type           _ZN10layer_norm31ln_parallel_residual_bwd_kernelINS_13Kernel_traitsIf13__nv_bfloat16fS2_fjLj1280ELj1ELj4ELj1ELj16ENS_18Kernel_traits_baseILj1280EfS2_fS2_fjLj128EEEEELb1ELb1ELb0EEEvNS_9BwdParamsE,@function
        .size           _ZN10layer_norm31ln_parallel_residual_bwd_kernelINS_13Kernel_traitsIf13__nv_bfloat16fS2_fjLj1280ELj1ELj4ELj1ELj16ENS_18Kernel_traits_baseILj1280EfS2_fS2_fjLj128EEEEELb1ELb1ELb0EEEvNS_9BwdParamsE,(.L_x_2882 - _ZN10layer_norm31ln_parallel_residual_bwd_kernelINS_13Kernel_traitsIf13__nv_bfloat16fS2_fjLj1280ELj1ELj4ELj1ELj16ENS_18Kernel_traits_baseILj1280EfS2_fS2_fjLj128EEEEELb1ELb1ELb0EEEvNS_9BwdParamsE)
        .other          _ZN10layer_norm31ln_parallel_residual_bwd_kernelINS_13Kernel_traitsIf13__nv_bfloat16fS2_fjLj1280ELj1ELj4ELj1ELj16ENS_18Kernel_traits_baseILj1280EfS2_fS2_fjLj128EEEEELb1ELb1ELb0EEEvNS_9BwdParamsE,@"STO_CUDA_ENTRY STV_DEFAULT"
_ZN10layer_norm31ln_parallel_residual_bwd_kernelINS_13Kernel_traitsIf13__nv_bfloat16fS2_fjLj1280ELj1ELj4ELj1ELj16ENS_18Kernel_traits_baseILj1280EfS2_fS2_fjLj128EEEEELb1ELb1ELb0EEEvNS_9BwdParamsE:
.text._ZN10layer_norm31ln_parallel_residual_bwd_kernelINS_13Kernel_traitsIf13__nv_bfloat16fS2_fjLj1280ELj1ELj4ELj1ELj16ENS_18Kernel_traits_baseILj1280EfS2_fS2_fjLj128EEEEELb1ELb1ELb0EEEvNS_9BwdParamsE:
[----:B------:R-:W-:-:S04]  /*0000*/  MOV R1, c[0x0][0x28] ;  /* 0x00000a0000017a02 */ /* 0x000fc80000000f00 */
[----:B------:R-:W-:-:S05]  /*0010*/  IADD3 R1, R1, -0xa0, RZ ;  /* 0xffffff6001017810 */ /* 0x000fca0007ffe0ff */
[----:B------:R0:W2:Y:S04]  /*0020*/  LDL.64 R48, [R1+0x90] ;  /* 0x0000900001307983 */ /* 0x0000a80000100a00 */
[----:B------:R0:W2:Y:S04]  /*0030*/  LDL.64 R50, [R1+0x98] ;  /* 0x0000980001327983 */ /* 0x0000a80000100a00 */
[----:B------:R0:W3:Y:S04]  /*0040*/  LDL.64 R44, [R1+0x80] ;  /* 0x00008000012c7983 */ /* 0x0000e80000100a00 */
[----:B------:R0:W3:Y:S04]  /*0050*/  LDL.64 R46, [R1+0x88] ;  /* 0x00008800012e7983 */ /* 0x0000e80000100a00 */
[----:B------:R0:W4:Y:S04]  /*0060*/  LDL.64 R40, [R1+0x70] ;  /* 0x0000700001287983 */ /* 0x0001280000100a00 */
        /* <DEDUP_REMOVED lines=34> */
[----:B------:R-:W-:-:S05]  /*0290*/  @P3 IADD3 R6, R6, 0x20, RZ ;  /* 0x0000002006063810 */ /* 0x000fca0007ffe0ff */
[C---:B------:R-:W-:Y:S01]  /*02a0*/  @P0 IMAD.WIDE.U32 R10, R6.reuse, R11, c[0x0][0x1b0] ;  /* 0x00006c00060a0625 */ /* 0x040fe200078e000b */
[----:B------:R-:W-:-:S05]  /*02b0*/  @P0 IADD3 R6, R6, 0x20, RZ ;  /* 0x0000002006060810 */ /* 0x000fca0007ffe0ff */
[C---:B------:R-:W-:Y:S01]  /*02c0*/  @P1 IMAD.WIDE.U32 R12, R6.reuse, R13, c[0x0][0x1b0] ;  /* 0x00006c00060c1625 */ /* 0x040fe200078e000d */
[----:B------:R-:W-:-:S05]  /*02d0*/  @P1 IADD3 R6, R6, 0x20, RZ ;  /* 0x0000002006061810 */ /* 0x000fca0007ffe0ff */
[----:B------:R-:W-:Y:S01]  /*02e0*/  @P2 IMAD.WIDE.U32 R6, R6, R7, c[0x0][0x1b0] ;  /* 0x00006c0006062625 */ /* 0x000fe200078e0007 */
[----:B------:R-:W1:Y:S01]  /*02f0*/  S2R R15, SR_CTAID.X ;  /* 0x00000000000f7919 */ /* 0x000e620000002500 */
[----:B------:R-:W-:-:S03]  /*0300*/  SHF.R.U32.HI R0, RZ, 0x5, R2 ;  /* 0x00000005ff007819 */ /* 0x000fc60000011602 */
[----:B------:R0:W5:Y:S04]  /*0310*/  @P2 LDG.E.128 R136, [R6.64+0x10] ;  /* 0x0000100406882981 */ /* 0x000168000c1e1d00 */
[----:B--2---:R-:W2:Y:S04]  /*0320*/  @P4 LDG.E.128 R48, [R4.64] ;  /* 0x0000000404304981 */ /* 0x004ea8000c1e1d00 */
[----:B---3--:R-:W3:Y:S04]  /*0330*/  @P4 LDG.E.128 R44, [R4.64+0x10] ;  /* 0x00001004042c4981 */ /* 0x008ee8000c1e1d00 */
[----:B----4-:R-:W4:Y:S04]  /*0340*/  @P3 LDG.E.128 R40, [R8.64] ;  /* 0x0000000408283981 */ /* 0x010f28000c1e1d00 */
[----:B------:R-:W4:Y:S04]  /*0350*/  @P3 LDG.E.128 R36, [R8.64+0x10] ;  /* 0x0000100408243981 */ /* 0x000f28000c1e1d00 */
[----:B------:R-:W4:Y:S04]  /*0360*/  @P0 LDG.E.128 R32, [R10.64] ;  /* 0x000000040a200981 */ /* 0x000f28000c1e1d00 */
[----:B------:R-:W4:Y:S04]  /*0370*/  @P0 LDG.E.128 R28, [R10.64+0x10] ;  /* 0x000010040a1c0981 */ /* 0x000f28000c1e1d00 */
[----:B------:R-:W4:Y:S04]  /*0380*/  @P1 LDG.E.128 R24, [R12.64] ;  /* 0x000000040c181981 */ /* 0x000f28000c1e1d00 */
[----:B------:R-:W4:Y:S04]  /*0390*/  @P1 LDG.E.128 R20, [R12.64+0x10] ;  /* 0x000010040c141981 */ /* 0x000f28000c1e1d00 */
[----:B------:R-:W4:Y:S01]  /*03a0*/  @P2 LDG.E.128 R16, [R6.64] ;  /* 0x0000000406102981 */ /* 0x000f22000c1e1d00 */
[----:B-1----:R-:W-:Y:S01]  /*03b0*/  LEA R0, R15, R0, 0x2 ;  /* 0x000000000f007211 */ /* 0x002fe200078e10ff */
        /* <DEDUP_REMOVED lines=46> */
[----:B------:R0:W-:Y:S04]  /*06a0*/  @P3 STL.64 [R1+0x78], R42 ;  /* 0x0000782a01003387 */ /* 0x0001e80000100a00 */
        /* <DEDUP_REMOVED lines=11> */
[----:B------:R0:W-:Y:S01]  /*0760*/  @P2 STL.64 [R1+0x18], R18 ;  /* 0x0000181201002387 */ /* 0x0001e20000100a00 */
[----:B------:R-:W-:-:S13]  /*0770*/  ISETP.GE.AND P2, PT, R0, c[0x0][0x164], PT ;  /* 0x0000590000007a0c */ /* 0x000fda0003f46270 */
[----:B------:R-:W-:Y:S05]  /*0780*/  @P2 BRA `(.L_x_1227) ;  /* 0x000049e000002947 */ /* 0x000fea0003800000 */
[----:B0-----:R-:W-:Y:S02]  /*0790*/  IMAD.MOV.U32 R133, RZ, RZ, RZ ;  /* 0x000000ffff857224 */ /* 0x001fe400078e00ff */
.L_x_1250:
[----:B------:R-:W-:-:S10]  /*07a0*/  HFMA2.MMA R168, -RZ, RZ, 0, 2.384185791015625e-07 ;  /* 0x00000004ffa87435 */ /* 0x000fd400000001ff */
[CC--:B------:R-:W-:Y:S01]  /*07b0*/  IMAD.WIDE R170, R0.reuse, R168.reuse, c[0x0][0x1a0] ;  /* 0x0000680000aa7625 */ /* 0x0c0fe200078e02a8 */
[----:B------:R-:W0:Y:S03]  /*07c0*/  S2R R172, SR_TID.X ;  /* 0x0000000000ac7919 */ /* 0x000e260000002100 */
[C---:B------:R-:W-:Y:S01]  /*07d0*/  IMAD.WIDE R168, R0.reuse, R168, c[0x0][0x1a8] ;  /* 0x00006a0000a87625 */ /* 0x040fe200078e02a8 */
[----:B-----5:R1:W5:Y:S03]  /*07e0*/  LDG.E R204, [R170.64] ;  /* 0x00000004aacc7981 */ /* 0x020366000c1e1900 */
[----:B------:R-:W-:Y:S01]  /*07f0*/  IMAD R2, R0, c[0x0][0x168], RZ ;  /* 0x00005a0000027a24 */ /* 0x000fe200078e02ff */
        /* <DEDUP_REMOVED lines=11> */
[----:B------:R-:W-:Y:S01]  /*08b0*/  IMAD.MOV.U32 R26, RZ, RZ, 0x10 ;  /* 0x00000010ff1a7424 */ /* 0x000fe200078e00ff */
[C---:B------:R-:W-:Y:S01]  /*08c0*/  SHF.L.U32 R6, R2.reuse, 0x3, RZ ;  /* 0x0000000302067819 */ /* 0x040fe200000006ff */
[----:B------:R-:W2:Y:S01]  /*08d0*/  LDL R250, [R1+0x90] ;  /* 0x0000900001fa7983 */ /* 0x000ea20000100800 */
[C---:B------:R-:W-:Y:S02]  /*08e0*/  LEA.HI.X R169, R2.reuse, c[0x0][0x18c], RZ, 0x5, P2 ;  /* 0x0000630002a97a11 */ /* 0x040fe400010f2cff */
[----:B------:R-:W-:Y:S01]  /*08f0*/  ISETP.NE.U32.AND P2, PT, RZ, c[0x0][0x250], PT ;  /* 0x00009400ff007a0c */ /* 0x000fe20003f45070 */
[C---:B------:R-:W-:Y:S01]  /*0900*/  IMAD.WIDE.U32 R26, R2.reuse, R26, c[0x0][0x208] ;  /* 0x00008200021a7625 */ /* 0x040fe200078e001a */
[----:B------:R-:W-:Y:S01]  /*0910*/  SHF.L.U64.HI R5, R2, 0x3, RZ ;  /* 0x0000000302057819 */ /* 0x000fe200000102ff */
[----:B------:R0:W3:Y:S01]  /*0920*/  LDG.E.128 R172, [R168.64] ;  /* 0x00000004a8ac7981 */ /* 0x0000e2000c1e1d00 */
[----:B------:R-:W-:-:S03]  /*0930*/  ISETP.NE.AND.EX P2, PT, RZ, c[0x0][0x254], PT, P2 ;  /* 0x00009500ff007a0c */ /* 0x000fc60003f45320 */
[----:B------:R0:W4:Y:S01]  /*0940*/  LDG.E.128 R176, [R168.64+0x10] ;  /* 0x00001004a8b07981 */ /* 0x000122000c1e1d00 */
[----:B------:R-:W1:Y:S03]  /*0950*/  LDC.U8 R249, c[0x0][0x1f0] ;  /* 0x00007c00fff97b82 */ /* 0x000e660000000000 */
[----:B------:R-:W2:Y:S04]  /*0960*/  LDL R201, [R1+0x98] ;  /* 0x0000980001c97983 */ /* 0x000ea80000100800 */
[----:B------:R-:W2:Y:S04]  /*0970*/  LDL R251, [R1+0x80] ;  /* 0x0000800001fb7983 */ /* 0x000ea80000100800 */
[----:B0-----:R0:W2:Y:S04]  /*0980*/  LDG.E.128 R168, [R26.64] ;  /* 0x000000041aa87981 */ /* 0x0010a8000c1e1d00 */
[----:B------:R-:W2:Y:S04]  /*0990*/  LDL R202, [R1+0x94] ;  /* 0x0000940001ca7983 */ /* 0x000ea80000100800 */
[----:B------:R-:W2:Y:S01]  /*09a0*/  LDL R252, [R1+0x9c] ;  /* 0x00009c0001fc7983 */ /* 0x000ea20000100800 */
[----:B0-----:R-:W-:-:S03]  /*09b0*/  @P2 IADD3 R26, P3, R6, c[0x0][0x198], RZ ;  /* 0x00006600061a2a10 */ /* 0x001fc60007f7e0ff */
[----:B------:R-:W2:Y:S01]  /*09c0*/  LDL R215, [R1+0x88] ;  /* 0x0000880001d77983 */ /* 0x000ea20000100800 */
[----:B------:R-:W-:Y:S02]  /*09d0*/  @P2 IADD3.X R27, R5, c[0x0][0x19c], RZ, P3, !PT ;  /* 0x00006700051b2a10 */ /* 0x000fe40001ffe4ff */
[----:B------:R-:W-:Y:S01]  /*09e0*/  ISETP.NE.U32.AND P3, PT, RZ, c[0x0][0x218], PT ;  /* 0x00008600ff007a0c */ /* 0x000fe20003f65070 */
[----:B------:R-:W2:Y:S03]  /*09f0*/  LDL R214, [R1+0x8c] ;  /* 0x00008c0001d67983 */ /* 0x000ea60000100800 */
[----:B------:R-:W-:Y:S01]  /*0a00*/  ISETP.NE.AND.EX P3, PT, RZ, c[0x0][0x21c], PT, P3 ;  /* 0x00008700ff007a0c */ /* 0x000fe20003f65330 */
[----:B------:R0:W5:-:S12]  /*0a10*/  @P2 LDG.E.64 R24, [R26.64] ;  /* 0x000000041a182981 */ /* 0x000158000c1e1b00 */
[----:B0-----:R-:W-:-:S04]  /*0a20*/  @P3 LEA R26, P2, R2, c[0x0][0x218], 0x5 ;  /* 0x00008600021a3a11 */ /* 0x001fc800078428ff */
[----:B------:R-:W-:-:S05]  /*0a30*/  @P3 LEA.HI.X R27, R2, c[0x0][0x21c], RZ, 0x5, P2 ;  /* 0x00008700021b3a11 */ /* 0x000fca00010f2cff */
[----:B------:R0:W5:Y:S04]  /*0a40*/  @P3 LDG.E.128 R52, [R26.64] ;  /* 0x000000041a343981 */ /* 0x000168000c1e1d00 */
[----:B------:R0:W5:Y:S02]  /*0a50*/  @P3 LDG.E.128 R48, [R26.64+0x10] ;  /* 0x000010041a303981 */ /* 0x000164000c1e1d00 */
[----:B0-----:R-:W-:-:S04]  /*0a60*/  IADD3 R26, P2, R6, c[0x0][0x190], RZ ;  /* 0x00006400061a7a10 */ /* 0x001fc80007f5e0ff */
[----:B------:R-:W-:Y:S02]  /*0a70*/  IADD3.X R27, R5, c[0x0][0x194], RZ, P2, !PT ;  /* 0x00006500051b7a10 */ /* 0x000fe400017fe4ff */
[----:B-1----:R-:W-:Y:S02]  /*0a80*/  ISETP.NE.AND P2, PT, R249, RZ, PT ;  /* 0x000000fff900720c */ /* 0x002fe40003f45270 */
[----:B------:R-:W2:Y:S04]  /*0a90*/  LDL R249, [R1+0x84] ;  /* 0x0000840001f97983 */ /* 0x000ea80000100800 */
[----:B------:R-:W5:Y:S02]  /*0aa0*/  LDG.E.64 R26, [R26.64] ;  /* 0x000000041a1a7981 */ /* 0x000f64000c1e1b00 */
[----:B-----5:R-:W-:-:S05]  /*0ab0*/  FSEL R200, R204, RZ, !P2 ;  /* 0x000000ffccc87208 */ /* 0x020fca0005000000 */
[--C-:B---3--:R-:W-:Y:S02]  /*0ac0*/  FADD.FTZ R203, R174, -R200.reuse ;  /* 0x800000c8aecb7221 */ /* 0x108fe40000010000 */
[--C-:B------:R-:W-:Y:S02]  /*0ad0*/  FADD.FTZ R5, R172, -R200.reuse ;  /* 0x800000c8ac057221 */ /* 0x100fe40000010000 */
[--C-:B----4-:R-:W-:Y:S02]  /*0ae0*/  FADD.FTZ R174, R177, -R200.reuse ;  /* 0x800000c8b1ae7221 */ /* 0x110fe40000010000 */
[--C-:B------:R-:W-:Y:S02]  /*0af0*/  FADD.FTZ R199, R175, -R200.reuse ;  /* 0x800000c8afc77221 */ /* 0x100fe40000010000 */
[--C-:B------:R-:W-:Y:S02]  /*0b00*/  FADD.FTZ R172, R179, -R200.reuse ;  /* 0x800000c8b3ac7221 */ /* 0x100fe40000010000 */
[----:B------:R-:W-:-:S02]  /*0b10*/  FADD.FTZ R6, R173, -R200 ;  /* 0x800000c8ad067221 */ /* 0x000fc40000010000 */
[----:B------:R-:W-:Y:S01]  /*0b20*/  FADD.FTZ R175, R176, -R200 ;  /* 0x800000c8b0af7221 */ /* 0x000fe20000010000 */
[--C-:B--2---:R-:W-:Y:S02]  /*0b30*/  PRMT R177, RZ, 0x5410, R169.reuse ;  /* 0x00005410ffb17816 */ /* 0x104fe400000000a9 */
[----:B------:R-:W-:Y:S01]  /*0b40*/  PRMT R179, RZ, 0x5410, R168 ;  /* 0x00005410ffb37816 */ /* 0x000fe200000000a8 */
[----:B------:R-:W-:Y:S01]  /*0b50*/  FADD.FTZ R173, R178, -R200 ;  /* 0x800000c8b2ad7221 */ /* 0x000fe20000010000 */
[----:B------:R-:W-:Y:S01]  /*0b60*/  PRMT R176, RZ, 0x7610, R169 ;  /* 0x00007610ffb07816 */ /* 0x000fe200000000a9 */
[----:B------:R-:W-:Y:S01]  /*0b70*/  FMUL.FTZ R216, R201, R177 ;  /* 0x000000b1c9d87220 */ /* 0x000fe20000410000 */
[----:B------:R-:W-:Y:S01]  /*0b80*/  PRMT R169, RZ, 0x5410, R170 ;  /* 0x00005410ffa97816 */ /* 0x000fe200000000aa */
[C---:B------:R-:W-:Y:S01]  /*0b90*/  FMUL.FTZ R205, R4.reuse, R6 ;  /* 0x0000000604cd7220 */ /* 0x040fe20000410000 */
[----:B------:R-:W-:Y:S01]  /*0ba0*/  PRMT R178, RZ, 0x7610, R168 ;  /* 0x00007610ffb27816 */ /* 0x000fe200000000a8 */
[----:B------:R-:W-:-:S02]  /*0bb0*/  FMUL.FTZ R201, R4, R175 ;  /* 0x000000af04c97220 */ /* 0x000fc40000410000 */
[----:B------:R-:W-:Y:S02]  /*0bc0*/  FMUL.FTZ R5, R4, R5 ;  /* 0x0000000504057220 */ /* 0x000fe40000410000 */
[----:B------:R-:W-:Y:S02]  /*0bd0*/  FMUL.FTZ R6, R250, R179 ;  /* 0x000000b3fa067220 */ /* 0x000fe40000410000 */
[----:B------:R-:W-:Y:S02]  /*0be0*/  FADD.FTZ R88, R88, R169 ;  /* 0x000000a958587221 */ /* 0x000fe40000010000 */
[-C--:B------:R-:W-:Y:S02]  /*0bf0*/  FFMA.FTZ R128, R201, R169.reuse, R128 ;  /* 0x000000a9c9807223 */ /* 0x080fe40000010080 */
[----:B------:R-:W-:Y:S02]  /*0c00*/  FMUL.FTZ R175, R251, R169 ;  /* 0x000000a9fbaf7220 */ /* 0x000fe40000410000 */
[----:B------:R-:W-:-:S02]  /*0c10*/  FMUL.FTZ R200, R4, R174 ;  /* 0x000000ae04c87220 */ /* 0x000fc40000410000 */
[----:B------:R-:W-:Y:S02]  /*0c20*/  FMUL.FTZ R250, R202, R178 ;  /* 0x000000b2cafa7220 */ /* 0x000fe40000410000 */
[----:B------:R-:W-:Y:S02]  /*0c30*/  FADD.FTZ R174, RZ, R6 ;  /* 0x00000006ffae7221 */ /* 0x000fe40000010000 */
[----:B------:R-:W-:Y:S01]  /*0c40*/  FFMA.FTZ R169, R5, R6, RZ ;  /* 0x0000000605a97223 */ /* 0x000fe200000100ff */
[----:B------:R-:W-:Y:S01]  /*0c50*/  PRMT R170, RZ, 0x7610, R170 ;  /* 0x00007610ffaa7816 */ /* 0x000fe200000000aa */
[----:B------:R-:W-:Y:S02]  /*0c60*/  FADD.FTZ R93, R93, R178 ;  /* 0x000000b25d5d7221 */ /* 0x000fe40000010000 */
[----:B------:R-:W-:Y:S02]  /*0c70*/  FFMA.FTZ R133, R205, R178, R133 ;  /* 0x000000b2cd857223 */ /* 0x000fe40000010085 */
[----:B------:R-:W-:Y:S01]  /*0c80*/  FMUL.FTZ R178, R252, R176 ;  /* 0x000000b0fcb27220 */ /* 0x000fe20000410000 */
[----:B------:R0:W-:Y:S01]  /*0c90*/  STL [R1+0xc], R250 ;  /* 0x00000cfa01007387 */ /* 0x0001e20000100800 */
[----:B------:R-:W-:-:S02]  /*0ca0*/  FMUL.FTZ R203, R4, R203 ;  /* 0x000000cb04cb7220 */ /* 0x000fc40000410000 */
[----:B------:R-:W-:Y:S02]  /*0cb0*/  FADD.FTZ R174, R174, R250 ;  /* 0x000000faaeae7221 */ /* 0x000fe40000010000 */
[----:B------:R-:W-:Y:S01]  /*0cc0*/  FFMA.FTZ R169, R205, R250, R169 ;  /* 0x000000facda97223 */ /* 0x000fe200000100a9 */
[----:B------:R1:W-:Y:S01]  /*0cd0*/  STL [R1+0x8], R216 ;  /* 0x000008d801007387 */ /* 0x0003e20000100800 */
[----:B------:R-:W-:Y:S02]  /*0ce0*/  FADD.FTZ R89, R89, R170 ;  /* 0x000000aa59597221 */ /* 0x000fe40000010000 */
[----:B------:R-:W-:Y:S01]  /*0cf0*/  FFMA.FTZ R129, R200, R170, R129 ;  /* 0x000000aac8817223 */ /* 0x000fe20000010081 */
[----:B------:R2:W-:Y:S01]  /*0d00*/  STL [R1+0x4], R178 ;  /* 0x000004b201007387 */ /* 0x0005e20000100800 */
[----:B------:R-:W-:Y:S02]  /*0d10*/  FMUL.FTZ R202, R4, R199 ;  /* 0x000000c704ca7220 */ /* 0x000fe40000410000 */
[----:B------:R-:W-:Y:S01]  /*0d20*/  FFMA.FTZ R169, R203, R216, R169 ;  /* 0x000000d8cba97223 */ /* 0x000fe200000100a9 */
[----:B------:R2:W-:Y:S03]  /*0d30*/  STL [R1], R175 ;  /* 0x000000af01007387 */ /* 0x0005e60000100800 */
[----:B------:R-:W-:Y:S01]  /*0d40*/  FFMA.FTZ R169, R202, R178, R169 ;  /* 0x000000b2caa97223 */ /* 0x000fe200000100a9 */
[----:B------:R-:W-:-:S03]  /*0d50*/  PRMT R168, RZ, 0x5410, R171 ;  /* 0x00005410ffa87816 */ /* 0x000fc600000000ab */
[----:B------:R-:W-:Y:S02]  /*0d60*/  FFMA.FTZ R169, R201, R175, R169 ;  /* 0x000000afc9a97223 */ /* 0x000fe400000100a9 */
[----:B------:R-:W-:Y:S02]  /*0d70*/  FMUL.FTZ R252, R249, R170 ;  /* 0x000000aaf9fc7220 */ /* 0x000fe40000410000 */
[----:B------:R-:W-:-:S04]  /*0d80*/  FADD.FTZ R170, R174, R216 ;  /* 0x000000d8aeaa7221 */ /* 0x000fc80000010000 */
[----:B------:R-:W-:Y:S01]  /*0d90*/  FADD.FTZ R170, R170, R178 ;  /* 0x000000b2aaaa7221 */ /* 0x000fe20000010000 */
[----:B------:R-:W-:-:S03]  /*0da0*/  PRMT R171, RZ, 0x7610, R171 ;  /* 0x00007610ffab7816 */ /* 0x000fc600000000ab */
[----:B------:R-:W-:Y:S02]  /*0db0*/  FADD.FTZ R170, R170, R175 ;  /* 0x000000afaaaa7221 */ /* 0x000fe40000010000 */
[----:B------:R-:W-:Y:S02]  /*0dc0*/  FMUL.FTZ R199, R4, R173 ;  /* 0x000000ad04c77220 */ /* 0x000fe40000410000 */
[----:B------:R-:W-:Y:S02]  /*0dd0*/  FMUL.FTZ R251, R215, R168 ;  /* 0x000000a8d7fb7220 */ /* 0x000fe40000410000 */
[----:B------:R-:W-:Y:S02]  /*0de0*/  FADD.FTZ R170, R170, R252 ;  /* 0x000000fcaaaa7221 */ /* 0x000fe40000010000 */
[----:B------:R-:W-:Y:S02]  /*0df0*/  FFMA.FTZ R169, R200, R252, R169 ;  /* 0x000000fcc8a97223 */ /* 0x000fe400000100a9 */
[----:B0-----:R-:W-:-:S02]  /*0e00*/  FMUL.FTZ R250, R4, R172 ;  /* 0x000000ac04fa7220 */ /* 0x001fc40000410000 */
[----:B------:R-:W-:Y:S02]  /*0e10*/  FMUL.FTZ R249, R214, R171 ;  /* 0x000000abd6f97220 */ /* 0x000fe40000410000 */
[----:B------:R-:W-:Y:S02]  /*0e20*/  FADD.FTZ R170, R170, R251 ;  /* 0x000000fbaaaa7221 */ /* 0x000fe40000010000 */
[----:B------:R-:W-:Y:S01]  /*0e30*/  FFMA.FTZ R169, R199, R251, R169 ;  /* 0x000000fbc7a97223 */ /* 0x000fe200000100a9 */
[----:B-1----:R-:W-:Y:S01]  /*0e40*/  IADD3 R216, R2, 0x20, RZ ;  /* 0x0000002002d87810 */ /* 0x002fe20007ffe0ff */
        /* <DEDUP_REMOVED lines=12> */
.L_x_1229:
[----:B-12---:R-:W-:Y:S05]  /*0f10*/  BSYNC B1 ;  /* 0x0000000000017941 */ /* 0x006fea0003800000 */
.L_x_1228:
[----:B------:R-:W-:Y:S01]  /*0f20*/  ISETP.GE.U32.AND P2, PT, R3, 0x40, PT ;  /* 0x000000400300780c */ /* 0x000fe20003f46070 */
[----:B------:R-:W-:-:S12]  /*0f30*/  BSSY B1, `(.L_x_1230) ;  /* 0x0000065000017945 */ /* 0x000fd80003800000 */
[----:B------:R-:W-:Y:S05]  /*0f40*/  @!P2 BRA `(.L_x_1231) ;  /* 0x000006300000a947 */ /* 0x000fea0003800000 */
[----:B------:R-:W-:Y:S01]  /*0f50*/  HFMA2.MMA R8, -RZ, RZ, 0, 9.5367431640625e-07 ;  /* 0x00000010ff087435 */ /* 0x000fe200000001ff */
[C---:B------:R-:W-:Y:S01]  /*0f60*/  LEA R20, P2, R216.reuse, c[0x0][0x188], 0x5 ;  /* 0x00006200d8147a11 */ /* 0x040fe200078428ff */
[C---:B------:R-:W-:Y:S01]  /*0f70*/  IMAD.SHL.U32 R10, R216.reuse, 0x8, RZ ;  /* 0x00000008d80a7824 */ /* 0x040fe200078e00ff */
[C---:B------:R-:W-:Y:S01]  /*0f80*/  SHF.L.U64.HI R7, R216.reuse, 0x3, RZ ;  /* 0x00000003d8077819 */ /* 0x040fe200000102ff */
[----:B------:R-:W0:Y:S01]  /*0f90*/  LDC.U8 R240, c[0x0][0x1f0] ;  /* 0x00007c00fff07b82 */ /* 0x000e220000000000 */
[----:B------:R-:W-:Y:S01]  /*0fa0*/  LEA.HI.X R21, R216, c[0x0][0x18c], RZ, 0x5, P2 ;  /* 0x00006300d8157a11 */ /* 0x000fe200010f2cff */
[----:B------:R-:W2:Y:S01]  /*0fb0*/  LDL R247, [R1+0x70] ;  /* 0x0000700001f77983 */ /* 0x000ea20000100800 */
[----:B------:R-:W-:-:S03]  /*0fc0*/  ISETP.NE.U32.AND P2, PT, RZ, c[0x0][0x250], PT ;  /* 0x00009400ff007a0c */ /* 0x000fc60003f45070 */
[----:B------:R-:W-:Y:S01]  /*0fd0*/  IMAD.WIDE.U32 R8, R216, R8, c[0x0][0x208] ;  /* 0x00008200d8087625 */ /* 0x000fe200078e0008 */
[----:B------:R1:W3:Y:S04]  /*0fe0*/  LDG.E.128 R168, [R20.64] ;  /* 0x0000000414a87981 */ /* 0x0002e8000c1e1d00 */
[----:B------:R1:W4:Y:S04]  /*0ff0*/  LDG.E.128 R172, [R20.64+0x10] ;  /* 0x0000100414ac7981 */ /* 0x000328000c1e1d00 */
[----:B------:R0:W2:Y:S01]  /*1000*/  LDG.E.128 R176, [R8.64] ;  /* 0x0000000408b07981 */ /* 0x0000a2000c1e1d00 */
[----:B------:R-:W-:-:S03]  /*1010*/  ISETP.NE.AND.EX P2, PT, RZ, c[0x0][0x254], PT, P2 ;  /* 0x00009500ff007a0c */ /* 0x000fc60003f45320 */
[----:B------:R-:W2:Y:S04]  /*1020*/  LDL R246, [R1+0x74] ;  /* 0x0000740001f67983 */ /* 0x000ea80000100800 */
[----:B------:R-:W2:Y:S04]  /*1030*/  LDL R245, [R1+0x78] ;  /* 0x0000780001f57983 */ /* 0x000ea80000100800 */
[----:B------:R-:W2:Y:S02]  /*1040*/  LDL R244, [R1+0x7c] ;  /* 0x00007c0001f47983 */ /* 0x000ea40000100800 */
[----:B0-----:R-:W-:-:S02]  /*1050*/  @P2 IADD3 R8, P3, R10, c[0x0][0x198], RZ ;  /* 0x000066000a082a10 */ /* 0x001fc40007f7e0ff */
[----:B------:R-:W2:Y:S02]  /*1060*/  LDL R243, [R1+0x60] ;  /* 0x0000600001f37983 */ /* 0x000ea40000100800 */
[----:B------:R-:W-:Y:S02]  /*1070*/  @P2 IADD3.X R9, R7, c[0x0][0x19c], RZ, P3, !PT ;  /* 0x0000670007092a10 */ /* 0x000fe40001ffe4ff */
[----:B------:R-:W-:Y:S01]  /*1080*/  ISETP.NE.U32.AND P3, PT, RZ, c[0x0][0x218], PT ;  /* 0x00008600ff007a0c */ /* 0x000fe20003f65070 */
[----:B------:R-:W2:Y:S03]  /*1090*/  LDL R242, [R1+0x64] ;  /* 0x0000640001f27983 */ /* 0x000ea60000100800 */
[----:B------:R-:W-:Y:S01]  /*10a0*/  ISETP.NE.AND.EX P3, PT, RZ, c[0x0][0x21c], PT, P3 ;  /* 0x00008700ff007a0c */ /* 0x000fe20003f65330 */
[----:B------:R0:W5:Y:S04]  /*10b0*/  @P2 LDG.E.64 R22, [R8.64] ;  /* 0x0000000408162981 */ /* 0x000168000c1e1b00 */
[----:B------:R-:W2:Y:S08]  /*10c0*/  LDL R241, [R1+0x68] ;  /* 0x0000680001f17983 */ /* 0x000eb00000100800 */
[----:B0-----:R-:W-:-:S04]  /*10d0*/  @P3 LEA R8, P2, R216, c[0x0][0x218], 0x5 ;  /* 0x00008600d8083a11 */ /* 0x001fc800078428ff */
[----:B------:R-:W-:-:S05]  /*10e0*/  @P3 LEA.HI.X R9, R216, c[0x0][0x21c], RZ, 0x5, P2 ;  /* 0x00008700d8093a11 */ /* 0x000fca00010f2cff */
[----:B------:R0:W5:Y:S04]  /*10f0*/  @P3 LDG.E.128 R44, [R8.64] ;  /* 0x00000004082c3981 */ /* 0x000168000c1e1d00 */
[----:B------:R0:W5:Y:S02]  /*1100*/  @P3 LDG.E.128 R40, [R8.64+0x10] ;  /* 0x0000100408283981 */ /* 0x000164000c1e1d00 */
[----:B0-----:R-:W-:-:S04]  /*1110*/  IADD3 R8, P2, R10, c[0x0][0x190], RZ ;  /* 0x000064000a087a10 */ /* 0x001fc80007f5e0ff */
[----:B------:R-:W-:Y:S02]  /*1120*/  IADD3.X R9, R7, c[0x0][0x194], RZ, P2, !PT ;  /* 0x0000650007097a10 */ /* 0x000fe400017fe4ff */
[----:B------:R-:W-:-:S03]  /*1130*/  ISETP.NE.AND P2, PT, R240, RZ, PT ;  /* 0x000000fff000720c */ /* 0x000fc60003f45270 */
[----:B-1----:R4:W5:Y:S02]  /*1140*/  LDG.E.64 R20, [R8.64] ;  /* 0x0000000408147981 */ /* 0x002964000c1e1b00 */
[----:B-----5:R-:W-:-:S05]  /*1150*/  FSEL R240, R204, RZ, !P2 ;  /* 0x000000ffccf07208 */ /* 0x020fca0005000000 */
[C---:B---3--:R-:W-:Y:S02]  /*1160*/  FADD.FTZ R209, -R240.reuse, R168 ;  /* 0x000000a8f0d17221 */ /* 0x048fe40000010100 */
[C---:B------:R-:W-:Y:S02]  /*1170*/  FADD.FTZ R198, -R240.reuse, R169 ;  /* 0x000000a9f0c67221 */ /* 0x040fe40000010100 */
[C---:B------:R-:W-:Y:S02]  /*1180*/  FADD.FTZ R197, -R240.reuse, R170 ;  /* 0x000000aaf0c57221 */ /* 0x040fe40000010100 */
[C---:B------:R-:W-:Y:S02]  /*1190*/  FADD.FTZ R7, -R240.reuse, R171 ;  /* 0x000000abf0077221 */ /* 0x040fe40000010100 */
[C---:B----4-:R-:W-:Y:S02]  /*11a0*/  FADD.FTZ R8, -R240.reuse, R172 ;  /* 0x000000acf0087221 */ /* 0x050fe40000010100 */
[----:B------:R-:W-:-:S02]  /*11b0*/  FADD.FTZ R9, -R240, R173 ;  /* 0x000000adf0097221 */ /* 0x000fc40000010100 */
[C---:B------:R-:W-:Y:S02]  /*11c0*/  FADD.FTZ R10, -R240.reuse, R174 ;  /* 0x000000aef00a7221 */ /* 0x040fe40000010100 */
[----:B------:R-:W-:Y:S01]  /*11d0*/  FADD.FTZ R168, -R240, R175 ;  /* 0x000000aff0a87221 */ /* 0x000fe20000010100 */
[--C-:B--2---:R-:W-:Y:S02]  /*11e0*/  PRMT R240, RZ, 0x5410, R176.reuse ;  /* 0x00005410fff07816 */ /* 0x104fe400000000b0 */
[----:B------:R-:W-:Y:S02]  /*11f0*/  PRMT R175, RZ, 0x7610, R176 ;  /* 0x00007610ffaf7816 */ /* 0x000fe400000000b0 */
[----:B------:R-:W2:Y:S01]  /*1200*/  LDL R176, [R1+0x6c] ;  /* 0x00006c0001b07983 */ /* 0x000ea20000100800 */
[--C-:B------:R-:W-:Y:S02]  /*1210*/  PRMT R174, RZ, 0x5410, R177.reuse ;  /* 0x00005410ffae7816 */ /* 0x100fe400000000b1 */
[----:B------:R-:W-:Y:S01]  /*1220*/  PRMT R173, RZ, 0x7610, R177 ;  /* 0x00007610ffad7816 */ /* 0x000fe200000000b1 */
[----:B------:R-:W-:Y:S01]  /*1230*/  FMUL.FTZ R248, R247, R240 ;  /* 0x000000f0f7f87220 */ /* 0x000fe20000410000 */
[----:B------:R-:W-:Y:S01]  /*1240*/  PRMT R172, RZ, 0x5410, R178 ;  /* 0x00005410ffac7816 */ /* 0x000fe200000000b2 */
[----:B------:R-:W-:-:S02]  /*1250*/  FMUL.FTZ R7, R4, R7 ;  /* 0x0000000704077220 */ /* 0x000fc40000410000 */
[C---:B------:R-:W-:Y:S02]  /*1260*/  FMUL.FTZ R8, R4.reuse, R8 ;  /* 0x0000000804087220 */ /* 0x040fe40000410000 */
[----:B------:R-:W-:Y:S02]  /*1270*/  FMUL.FTZ R209, R4, R209 ;  /* 0x000000d104d17220 */ /* 0x000fe40000410000 */
[----:B------:R-:W-:Y:S02]  /*1280*/  FMUL.FTZ R247, R246, R175 ;  /* 0x000000aff6f77220 */ /* 0x000fe40000410000 */
[----:B------:R-:W-:Y:S02]  /*1290*/  FMUL.FTZ R246, R245, R174 ;  /* 0x000000aef5f67220 */ /* 0x000fe40000410000 */
        /* <DEDUP_REMOVED lines=8> */
[----:B------:R-:W-:Y:S01]  /*1320*/  FFMA.FTZ R173, R209, R248, R214 ;  /* 0x000000f8d1ad7223 */ /* 0x000fe200000100d6 */
[----:B------:R-:W-:Y:S01]  /*1330*/  PRMT R171, RZ, 0x7610, R178 ;  /* 0x00007610ffab7816 */ /* 0x000fe200000000b2 */
[C---:B------:R-:W-:Y:S02]  /*1340*/  FMUL.FTZ R9, R4.reuse, R9 ;  /* 0x0000000904097220 */ /* 0x040fe40000410000 */
        /* <DEDUP_REMOVED lines=31> */
[-C--:B------:R-:W-:Y:S02]  /*1540*/  FFMA.FTZ R123, R241, R169.reuse, R123 ;  /* 0x000000a9f17b7223 */ /* 0x080fe4000001007b */
[----:B--2---:R-:W-:-:S04]  /*1550*/  FMUL.FTZ R240, R176, R169 ;  /* 0x000000a9b0f07220 */ /* 0x004fc80000410000 */
[----:B------:R-:W-:Y:S02]  /*1560*/  FADD.FTZ R215, R171, R240 ;  /* 0x000000f0abd77221 */ /* 0x000fe40000010000 */
[----:B------:R-:W-:Y:S02]  /*1570*/  FFMA.FTZ R214, R241, R240, R170 ;  /* 0x000000f0f1d67223 */ /* 0x000fe400000100aa */
.L_x_1231:
[----:B------:R-:W-:Y:S05]  /*1580*/  BSYNC B1 ;  /* 0x0000000000017941 */ /* 0x000fea0003800000 */
.L_x_1230:
[----:B------:R-:W-:Y:S01]  /*1590*/  BSSY B1, `(.L_x_1232) ;  /* 0x0000065000017945 */ /* 0x000fe20003800000 */
[----:B------:R-:W-:Y:S05]  /*15a0*/  @!P0 BRA `(.L_x_1233) ;  /* 0x0000063000008947 */ /* 0x000fea0003800000 */
[C---:B------:R-:W-:Y:S01]  /*15b0*/  LEA R168, P2, R216.reuse, c[0x0][0x188], 0x5 ;  /* 0x00006200d8a87a11 */ /* 0x040fe200078428ff */
[----:B------:R-:W-:Y:S01]  /*15c0*/  HFMA2.MMA R30, -RZ, RZ, 0, 9.5367431640625e-07 ;  /* 0x00000010ff1e7435 */ /* 0x000fe200000001ff */
[C---:B------:R-:W-:Y:S01]  /*15d0*/  SHF.L.U32 R16, R216.reuse, 0x3, RZ ;  /* 0x00000003d8107819 */ /* 0x040fe200000006ff */
[----:B------:R-:W2:Y:S01]  /*15e0*/  LDL R238, [R1+0x50] ;  /* 0x0000500001ee7983 */ /* 0x000ea20000100800 */
[C---:B------:R-:W-:Y:S02]  /*15f0*/  LEA.HI.X R169, R216.reuse, c[0x0][0x18c], RZ, 0x5, P2 ;  /* 0x00006300d8a97a11 */ /* 0x040fe400010f2cff */
[----:B------:R-:W-:Y:S01]  /*1600*/  ISETP.NE.U32.AND P2, PT, RZ, c[0x0][0x250], PT ;  /* 0x00009400ff007a0c */ /* 0x000fe20003f45070 */
[----:B------:R-:W3:Y:S03]  /*1610*/  LDL R237, [R1+0x54] ;  /* 0x0000540001ed7983 */ /* 0x000ee60000100800 */
[----:B------:R-:W-:Y:S01]  /*1620*/  ISETP.NE.AND.EX P2, PT, RZ, c[0x0][0x254], PT, P2 ;  /* 0x00009500ff007a0c */ /* 0x000fe20003f45320 */
[C---:B------:R-:W-:Y:S01]  /*1630*/  IMAD.WIDE.U32 R30, R216.reuse, R30, c[0x0][0x208] ;  /* 0x00008200d81e7625 */ /* 0x040fe200078e001e */
[----:B------:R0:W4:Y:S01]  /*1640*/  LDG.E.128 R12, [R168.64] ;  /* 0x00000004a80c7981 */ /* 0x000122000c1e1d00 */
[----:B------:R-:W-:-:S03]  /*1650*/  SHF.L.U64.HI R11, R216, 0x3, RZ ;  /* 0x00000003d80b7819 */ /* 0x000fc600000102ff */
[----:B------:R1:W2:Y:S04]  /*1660*/  LDG.E.128 R172, [R30.64] ;  /* 0x000000041eac7981 */ /* 0x0002a8000c1e1d00 */
[----:B------:R-:W3:Y:S04]  /*1670*/  LDL R236, [R1+0x58] ;  /* 0x0000580001ec7983 */ /* 0x000ee80000100800 */
[----:B0-----:R-:W3:Y:S01]  /*1680*/  LDG.E.128 R168, [R168.64+0x10] ;  /* 0x00001004a8a87981 */ /* 0x001ee2000c1e1d00 */
[----:B-1----:R-:W-:-:S03]  /*1690*/  @P2 IADD3 R30, P3, R16, c[0x0][0x198], RZ ;  /* 0x00006600101e2a10 */ /* 0x002fc60007f7e0ff */
[----:B------:R-:W3:Y:S01]  /*16a0*/  LDL R235, [R1+0x5c] ;  /* 0x00005c0001eb7983 */ /* 0x000ee20000100800 */
[----:B------:R-:W-:Y:S02]  /*16b0*/  @P2 IADD3.X R31, R11, c[0x0][0x19c], RZ, P3, !PT ;  /* 0x000067000b1f2a10 */ /* 0x000fe40001ffe4ff */
[----:B------:R-:W-:Y:S01]  /*16c0*/  ISETP.NE.U32.AND P3, PT, RZ, c[0x0][0x218], PT ;  /* 0x00008600ff007a0c */ /* 0x000fe20003f65070 */
[----:B------:R-:W3:Y:S03]  /*16d0*/  LDL R234, [R1+0x40] ;  /* 0x0000400001ea7983 */ /* 0x000ee60000100800 */
[----:B------:R-:W-:Y:S01]  /*16e0*/  ISETP.NE.AND.EX P3, PT, RZ, c[0x0][0x21c], PT, P3 ;  /* 0x00008700ff007a0c */ /* 0x000fe20003f65330 */
[----:B------:R-:W3:Y:S04]  /*16f0*/  LDL R233, [R1+0x44] ;  /* 0x0000440001e97983 */ /* 0x000ee80000100800 */
[----:B------:R0:W5:Y:S04]  /*1700*/  @P2 LDG.E.64 R28, [R30.64] ;  /* 0x000000041e1c2981 */ /* 0x000168000c1e1b00 */
[----:B------:R-:W3:Y:S04]  /*1710*/  LDL R232, [R1+0x48] ;  /* 0x0000480001e87983 */ /* 0x000ee80000100800 */
[----:B------:R-:W3:Y:S01]  /*1720*/  LDL R231, [R1+0x4c] ;  /* 0x00004c0001e77983 */ /* 0x000ee20000100800 */
[----:B0-----:R-:W-:-:S04]  /*1730*/  @P3 LEA R30, P2, R216, c[0x0][0x218], 0x5 ;  /* 0x00008600d81e3a11 */ /* 0x001fc800078428ff */
[----:B------:R-:W-:-:S05]  /*1740*/  @P3 LEA.HI.X R31, R216, c[0x0][0x21c], RZ, 0x5, P2 ;  /* 0x00008700d81f3a11 */ /* 0x000fca00010f2cff */
[----:B------:R0:W5:Y:S04]  /*1750*/  @P3 LDG.E.128 R36, [R30.64] ;  /* 0x000000041e243981 */ /* 0x000168000c1e1d00 */
[----:B------:R0:W5:Y:S02]  /*1760*/  @P3 LDG.E.128 R32, [R30.64+0x10] ;  /* 0x000010041e203981 */ /* 0x000164000c1e1d00 */
[----:B0-----:R-:W-:-:S04]  /*1770*/  IADD3 R30, P2, R16, c[0x0][0x190], RZ ;  /* 0x00006400101e7a10 */ /* 0x001fc80007f5e0ff */
[----:B------:R-:W-:-:S06]  /*1780*/  IADD3.X R31, R11, c[0x0][0x194], RZ, P2, !PT ;  /* 0x000065000b1f7a10 */ /* 0x000fcc00017fe4ff */
[----:B------:R-:W5:Y:S01]  /*1790*/  LDG.E.64 R30, [R30.64] ;  /* 0x000000041e1e7981 */ /* 0x000f62000c1e1b00 */
[----:B------:R-:W0:Y:S02]  /*17a0*/  LDC.U8 R176, c[0x0][0x1f0] ;  /* 0x00007c00ffb07b82 */ /* 0x000e240000000000 */
[----:B0-----:R-:W-:-:S04]  /*17b0*/  ISETP.NE.AND P2, PT, R176, RZ, PT ;  /* 0x000000ffb000720c */ /* 0x001fc80003f45270 */
[----:B-----5:R-:W-:Y:S02]  /*17c0*/  FSEL R177, R204, RZ, !P2 ;  /* 0x000000ffccb17208 */ /* 0x020fe40005000000 */
[----:B------:R-:W-:-:S03]  /*17d0*/  IADD3 R216, R216, 0x20, RZ ;  /* 0x00000020d8d87810 */ /* 0x000fc60007ffe0ff */
[C---:B----4-:R-:W-:Y:S02]  /*17e0*/  FADD.FTZ R176, -R177.reuse, R12 ;  /* 0x0000000cb1b07221 */ /* 0x050fe40000010100 */
[C---:B------:R-:W-:Y:S02]  /*17f0*/  FADD.FTZ R11, -R177.reuse, R13 ;  /* 0x0000000db10b7221 */ /* 0x040fe40000010100 */
[C---:B------:R-:W-:Y:S01]  /*1800*/  FADD.FTZ R12, -R177.reuse, R14 ;  /* 0x0000000eb10c7221 */ /* 0x040fe20000010100 */
[--C-:B--2---:R-:W-:Y:S01]  /*1810*/  PRMT R179, RZ, 0x5410, R172.reuse ;  /* 0x00005410ffb37816 */ /* 0x104fe200000000ac */
[C---:B------:R-:W-:Y:S01]  /*1820*/  FADD.FTZ R13, -R177.reuse, R15 ;  /* 0x0000000fb10d7221 */ /* 0x040fe20000010100 */
[----:B------:R-:W-:Y:S02]  /*1830*/  PRMT R178, RZ, 0x7610, R172 ;  /* 0x00007610ffb27816 */ /* 0x000fe400000000ac */
[----:B------:R-:W-:Y:S01]  /*1840*/  PRMT R172, RZ, 0x5410, R174 ;  /* 0x00005410ffac7816 */ /* 0x000fe200000000ae */
[----:B---3--:R-:W-:-:S02]  /*1850*/  FADD.FTZ R14, -R177, R168 ;  /* 0x000000a8b10e7221 */ /* 0x008fc40000010100 */
[C---:B------:R-:W-:Y:S02]  /*1860*/  FADD.FTZ R15, -R177.reuse, R169 ;  /* 0x000000a9b10f7221 */ /* 0x040fe40000010100 */
[C---:B------:R-:W-:Y:S02]  /*1870*/  FADD.FTZ R16, -R177.reuse, R170 ;  /* 0x000000aab1107221 */ /* 0x040fe40000010100 */
[----:B------:R-:W-:Y:S01]  /*1880*/  FADD.FTZ R171, -R177, R171 ;  /* 0x000000abb1ab7221 */ /* 0x000fe20000010100 */
[--C-:B------:R-:W-:Y:S02]  /*1890*/  PRMT R177, RZ, 0x5410, R173.reuse ;  /* 0x00005410ffb17816 */ /* 0x100fe400000000ad */
[----:B------:R-:W-:Y:S01]  /*18a0*/  PRMT R173, RZ, 0x7610, R173 ;  /* 0x00007610ffad7816 */ /* 0x000fe200000000ad */
[----:B------:R-:W-:Y:S02]  /*18b0*/  FMUL.FTZ R239, R238, R179 ;  /* 0x000000b3eeef7220 */ /* 0x000fe40000410000 */
        /* <DEDUP_REMOVED lines=50> */
.L_x_1233:
[----:B------:R-:W-:Y:S05]  /*1be0*/  BSYNC B1 ;  /* 0x0000000000017941 */ /* 0x000fea0003800000 */
.L_x_1232:
[----:B------:R-:W-:Y:S01]  /*1bf0*/  BSSY B1, `(.L_x_1234) ;  /* 0x0000065000017945 */ /* 0x000fe20003800000 */
[----:B------:R-:W-:Y:S05]  /*1c00*/  @!P1 BRA `(.L_x_1235) ;  /* 0x0000063000009947 */ /* 0x000fea0003800000 */
[C---:B------:R-:W-:Y:S01]  /*1c10*/  LEA R172, P2, R216.reuse, c[0x0][0x188], 0x5 ;  /* 0x00006200d8ac7a11 */ /* 0x040fe200078428ff */
[----:B------:R-:W-:Y:S01]  /*1c20*/  IMAD.MOV.U32 R18, RZ, RZ, 0x10 ;  /* 0x00000010ff127424 */ /* 0x000fe200078e00ff */
[C---:B------:R-:W-:Y:S01]  /*1c30*/  SHF.L.U32 R182, R216.reuse, 0x3, RZ ;  /* 0x00000003d8b67819 */ /* 0x040fe200000006ff */
[----:B------:R-:W2:Y:S01]  /*1c40*/  LDL R229, [R1+0x30] ;  /* 0x0000300001e57983 */ /* 0x000ea20000100800 */
[C---:B------:R-:W-:Y:S01]  /*1c50*/  LEA.HI.X R173, R216.reuse, c[0x0][0x18c], RZ, 0x5, P2 ;  /* 0x00006300d8ad7a11 */ /* 0x040fe200010f2cff */
[C---:B------:R-:W-:Y:S01]  /*1c60*/  IMAD.WIDE.U32 R18, R216.reuse, R18, c[0x0][0x208] ;  /* 0x00008200d8127625 */ /* 0x040fe200078e0012 */
[----:B------:R-:W-:Y:S01]  /*1c70*/  ISETP.NE.U32.AND P2, PT, RZ, c[0x0][0x250], PT ;  /* 0x00009400ff007a0c */ /* 0x000fe20003f45070 */
[----:B------:R-:W3:Y:S03]  /*1c80*/  LDL R228, [R1+0x34] ;  /* 0x0000340001e47983 */ /* 0x000ee60000100800 */
[----:B------:R-:W-:Y:S01]  /*1c90*/  ISETP.NE.AND.EX P2, PT, RZ, c[0x0][0x254], PT, P2 ;  /* 0x00009500ff007a0c */ /* 0x000fe20003f45320 */
[----:B------:R0:W4:Y:S01]  /*1ca0*/  LDG.E.128 R176, [R18.64] ;  /* 0x0000000412b07981 */ /* 0x000122000c1e1d00 */
[----:B------:R-:W-:-:S03]  /*1cb0*/  SHF.L.U64.HI R17, R216, 0x3, RZ ;  /* 0x00000003d8117819 */ /* 0x000fc600000102ff */
[----:B------:R1:W2:Y:S01]  /*1cc0*/  LDG.E.128 R168, [R172.64] ;  /* 0x00000004aca87981 */ /* 0x0002a2000c1e1d00 */
[----:B------:R-:W1:Y:S03]  /*1cd0*/  LDC.U8 R217, c[0x0][0x1f0] ;  /* 0x00007c00ffd97b82 */ /* 0x000e660000000000 */
[----:B------:R-:W3:Y:S04]  /*1ce0*/  LDL R227, [R1+0x38] ;  /* 0x0000380001e37983 */ /* 0x000ee80000100800 */
[----:B0-----:R-:W-:Y:S01]  /*1cf0*/  @P2 IADD3 R18, P3, R182, c[0x0][0x198], RZ ;  /* 0x00006600b6122a10 */ /* 0x001fe20007f7e0ff */
[----:B------:R-:W3:Y:S03]  /*1d00*/  LDL R221, [R1+0x3c] ;  /* 0x00003c0001dd7983 */ /* 0x000ee60000100800 */
[----:B------:R-:W-:Y:S01]  /*1d10*/  @P2 IADD3.X R19, R17, c[0x0][0x19c], RZ, P3, !PT ;  /* 0x0000670011132a10 */ /* 0x000fe20001ffe4ff */
[----:B-1----:R-:W3:Y:S01]  /*1d20*/  LDG.E.128 R172, [R172.64+0x10] ;  /* 0x00001004acac7981 */ /* 0x002ee2000c1e1d00 */
[----:B------:R-:W-:-:S03]  /*1d30*/  ISETP.NE.U32.AND P3, PT, RZ, c[0x0][0x218], PT ;  /* 0x00008600ff007a0c */ /* 0x000fc60003f65070 */
[----:B------:R-:W3:Y:S01]  /*1d40*/  LDL R220, [R1+0x20] ;  /* 0x0000200001dc7983 */ /* 0x000ee20000100800 */
[----:B------:R-:W-:-:S03]  /*1d50*/  ISETP.NE.AND.EX P3, PT, RZ, c[0x0][0x21c], PT, P3 ;  /* 0x00008700ff007a0c */ /* 0x000fc60003f65330 */
[----:B------:R0:W5:Y:S04]  /*1d60*/  @P2 LDG.E.64 R180, [R18.64] ;  /* 0x0000000412b42981 */ /* 0x000168000c1e1b00 */
[----:B------:R-:W3:Y:S04]  /*1d70*/  LDL R219, [R1+0x24] ;  /* 0x0000240001db7983 */ /* 0x000ee80000100800 */
[----:B------:R-:W3:Y:S02]  /*1d80*/  LDL R218, [R1+0x28] ;  /* 0x0000280001da7983 */ /* 0x000ee40000100800 */
[----:B0-----:R-:W-:-:S04]  /*1d90*/  @P3 LEA R18, P2, R216, c[0x0][0x218], 0x5 ;  /* 0x00008600d8123a11 */ /* 0x001fc800078428ff */
[----:B------:R-:W-:-:S05]  /*1da0*/  @P3 LEA.HI.X R19, R216, c[0x0][0x21c], RZ, 0x5, P2 ;  /* 0x00008700d8133a11 */ /* 0x000fca00010f2cff */
[----:B------:R0:W5:Y:S04]  /*1db0*/  @P3 LDG.E.128 R140, [R18.64] ;  /* 0x00000004128c3981 */ /* 0x000168000c1e1d00 */
[----:B------:R0:W5:Y:S02]  /*1dc0*/  @P3 LDG.E.128 R144, [R18.64+0x10] ;  /* 0x0000100412903981 */ /* 0x000164000c1e1d00 */
[----:B0-----:R-:W-:-:S04]  /*1dd0*/  IADD3 R18, P2, R182, c[0x0][0x190], RZ ;  /* 0x00006400b6127a10 */ /* 0x001fc80007f5e0ff */
[----:B------:R-:W-:Y:S02]  /*1de0*/  IADD3.X R19, R17, c[0x0][0x194], RZ, P2, !PT ;  /* 0x0000650011137a10 */ /* 0x000fe400017fe4ff */
[----:B------:R-:W-:Y:S02]  /*1df0*/  ISETP.NE.AND P2, PT, R217, RZ, PT ;  /* 0x000000ffd900720c */ /* 0x000fe40003f45270 */
[----:B------:R-:W3:Y:S02]  /*1e00*/  LDL R217, [R1+0x2c] ;  /* 0x00002c0001d97983 */ /* 0x000ee40000100800 */
[----:B-----5:R-:W-:Y:S02]  /*1e10*/  FSEL R189, R204, RZ, !P2 ;  /* 0x000000ffccbd7208 */ /* 0x020fe40005000000 */
[----:B------:R0:W5:Y:S01]  /*1e20*/  LDG.E.64 R182, [R18.64] ;  /* 0x0000000412b67981 */ /* 0x000162000c1e1b00 */
[----:B------:R-:W-:Y:S02]  /*1e30*/  IADD3 R216, R216, 0x20, RZ ;  /* 0x00000020d8d87810 */ /* 0x000fe40007ffe0ff */
[----:B----4-:R-:W-:Y:S01]  /*1e40*/  PRMT R190, RZ, 0x5410, R176 ;  /* 0x00005410ffbe7816 */ /* 0x010fe200000000b0 */
[----:B--2---:R-:W-:-:S02]  /*1e50*/  FADD.FTZ R188, -R189, R168 ;  /* 0x000000a8bdbc7221 */ /* 0x004fc40000010100 */
[C---:B------:R-:W-:Y:S02]  /*1e60*/  FADD.FTZ R17, -R189.reuse, R169 ;  /* 0x000000a9bd117221 */ /* 0x040fe40000010100 */
[C---:B0-----:R-:W-:Y:S02]  /*1e70*/  FADD.FTZ R18, -R189.reuse, R170 ;  /* 0x000000aabd127221 */ /* 0x041fe40000010100 */
[C---:B------:R-:W-:Y:S02]  /*1e80*/  FADD.FTZ R19, -R189.reuse, R171 ;  /* 0x000000abbd137221 */ /* 0x040fe40000010100 */
[----:B------:R-:W-:Y:S02]  /*1e90*/  FMUL.FTZ R207, R4, R188 ;  /* 0x000000bc04cf7220 */ /* 0x000fe40000410000 */
[C---:B---3--:R-:W-:Y:S02]  /*1ea0*/  FADD.FTZ R172, -R189.reuse, R172 ;  /* 0x000000acbdac7221 */ /* 0x048fe40000010100 */
[----:B------:R-:W-:-:S02]  /*1eb0*/  FADD.FTZ R170, -R189, R173 ;  /* 0x000000adbdaa7221 */ /* 0x000fc40000010100 */
[C---:B------:R-:W-:Y:S02]  /*1ec0*/  FADD.FTZ R169, -R189.reuse, R174 ;  /* 0x000000aebda97221 */ /* 0x040fe40000010100 */
[----:B------:R-:W-:Y:S01]  /*1ed0*/  FADD.FTZ R168, -R189, R175 ;  /* 0x000000afbda87221 */ /* 0x000fe20000010100 */
[----:B------:R-:W-:Y:S02]  /*1ee0*/  PRMT R189, RZ, 0x7610, R176 ;  /* 0x00007610ffbd7816 */ /* 0x000fe400000000b0 */
[--C-:B------:R-:W-:Y:S02]  /*1ef0*/  PRMT R176, RZ, 0x5410, R177.reuse ;  /* 0x00005410ffb07816 */ /* 0x100fe400000000b1 */
[----:B------:R-:W-:Y:S01]  /*1f00*/  PRMT R177, RZ, 0x7610, R177 ;  /* 0x00007610ffb17816 */ /* 0x000fe200000000b1 */
[----:B------:R-:W-:Y:S01]  /*1f10*/  FMUL.FTZ R230, R229, R190 ;  /* 0x000000bee5e67220 */ /* 0x000fe20000410000 */
[----:B------:R-:W-:Y:S01]  /*1f20*/  PRMT R175, RZ, 0x5410, R178 ;  /* 0x00005410ffaf7816 */ /* 0x000fe200000000b2 */
[----:B------:R-:W-:-:S02]  /*1f30*/  FMUL.FTZ R188, R4, R172 ;  /* 0x000000ac04bc7220 */ /* 0x000fc40000410000 */
[----:B------:R-:W-:Y:S02]  /*1f40*/  FMUL.FTZ R229, R228, R189 ;  /* 0x000000bde4e57220 */ /* 0x000fe40000410000 */
[----:B------:R-:W-:Y:S02]  /*1f50*/  FMUL.FTZ R228, R227, R176 ;  /* 0x000000b0e3e47220 */ /* 0x000fe40000410000 */
[----:B------:R-:W-:Y:S02]  /*1f60*/  FMUL.FTZ R17, R4, R17 ;  /* 0x0000001104117220 */ /* 0x000fe40000410000 */
[----:B------:R-:W-:Y:S02]  /*1f70*/  FMUL.FTZ R227, R221, R177 ;  /* 0x000000b1dde37220 */ /* 0x000fe40000410000 */
[----:B------:R-:W-:Y:S02]  /*1f80*/  FADD.FTZ R64, R64, R175 ;  /* 0x000000af40407221 */ /* 0x000fe40000010000 */
[----:B------:R-:W-:-:S02]  /*1f90*/  FFMA.FTZ R104, R188, R175, R104 ;  /* 0x000000afbc687223 */ /* 0x000fc40000010068 */
        /* <DEDUP_REMOVED lines=42> */
.L_x_1235:
[----:B------:R-:W-:Y:S05]  /*2240*/  BSYNC B1 ;  /* 0x0000000000017941 */ /* 0x000fea0003800000 */
.L_x_1234:
[----:B------:R-:W-:Y:S01]  /*2250*/  ISETP.GE.U32.AND P2, PT, R3, 0xa0, PT ;  /* 0x000000a00300780c */ /* 0x000fe20003f46070 */
[----:B------:R-:W-:-:S12]  /*2260*/  BSSY B1, `(.L_x_1236) ;  /* 0x0000060000017945 */ /* 0x000fd80003800000 */
[----:B------:R-:W-:Y:S05]  /*2270*/  @!P2 BRA `(.L_x_1237) ;  /* 0x000005e00000a947 */ /* 0x000fea0003800000 */
[----:B------:R-:W-:Y:S01]  /*2280*/  ISETP.NE.U32.AND P2, PT, RZ, c[0x0][0x218], PT ;  /* 0x00008600ff007a0c */ /* 0x000fe20003f45070 */
[----:B------:R-:W-:Y:S01]  /*2290*/  IMAD.MOV.U32 R176, RZ, RZ, 0x10 ;  /* 0x00000010ffb07424 */ /* 0x000fe200078e00ff */
[----:B------:R-:W0:Y:S01]  /*22a0*/  LDC.U8 R210, c[0x0][0x1f0] ;  /* 0x00007c00ffd27b82 */ /* 0x000e220000000000 */
[----:B------:R-:W2:Y:S01]  /*22b0*/  LDL R213, [R1+0x10] ;  /* 0x0000100001d57983 */ /* 0x000ea20000100800 */
[----:B------:R-:W-:Y:S01]  /*22c0*/  ISETP.NE.AND.EX P2, PT, RZ, c[0x0][0x21c], PT, P2 ;  /* 0x00008700ff007a0c */ /* 0x000fe20003f45320 */
[C---:B------:R-:W-:Y:S01]  /*22d0*/  IMAD.WIDE.U32 R176, R216.reuse, R176, c[0x0][0x208] ;  /* 0x00008200d8b07625 */ /* 0x040fe200078e00b0 */
[----:B------:R-:W-:Y:S01]  /*22e0*/  SHF.L.U32 R194, R216, 0x3, RZ ;  /* 0x00000003d8c27819 */ /* 0x000fe200000006ff */
[----:B------:R-:W3:Y:S01]  /*22f0*/  LDL R212, [R1+0x14] ;  /* 0x0000140001d47983 */ /* 0x000ee20000100800 */
[----:B------:R-:W-:-:S03]  /*2300*/  SHF.R.U32.HI R191, RZ, 0x1d, R216 ;  /* 0x0000001dffbf7819 */ /* 0x000fc600000116d8 */
[----:B------:R-:W4:Y:S04]  /*2310*/  LDG.E.128 R176, [R176.64] ;  /* 0x00000004b0b07981 */ /* 0x000f28000c1e1d00 */
[----:B------:R-:W2:Y:S02]  /*2320*/  LDL R211, [R1+0x18] ;  /* 0x0000180001d37983 */ /* 0x000ea40000100800 */
[----:B------:R-:W-:-:S04]  /*2330*/  @P2 LEA R186, P3, R216, c[0x0][0x218], 0x5 ;  /* 0x00008600d8ba2a11 */ /* 0x000fc800078628ff */
[C---:B------:R-:W-:Y:S02]  /*2340*/  @P2 LEA.HI.X R187, R216.reuse, c[0x0][0x21c], RZ, 0x5, P3 ;  /* 0x00008700d8bb2a11 */ /* 0x040fe400018f2cff */
[----:B------:R-:W-:-:S03]  /*2350*/  LEA R172, P3, R216, c[0x0][0x188], 0x5 ;  /* 0x00006200d8ac7a11 */ /* 0x000fc600078628ff */
[----:B------:R1:W5:Y:S01]  /*2360*/  @P2 LDG.E.128 R148, [R186.64] ;  /* 0x00000004ba942981 */ /* 0x000362000c1e1d00 */
[----:B------:R-:W-:Y:S02]  /*2370*/  LEA.HI.X R173, R216, c[0x0][0x18c], RZ, 0x5, P3 ;  /* 0x00006300d8ad7a11 */ /* 0x000fe400018f2cff */
[----:B------:R-:W-:Y:S01]  /*2380*/  ISETP.NE.U32.AND P3, PT, RZ, c[0x0][0x250], PT ;  /* 0x00009400ff007a0c */ /* 0x000fe20003f65070 */
[----:B------:R1:W5:Y:S03]  /*2390*/  @P2 LDG.E.128 R152, [R186.64+0x10] ;  /* 0x00001004ba982981 */ /* 0x000366000c1e1d00 */
[----:B------:R-:W-:Y:S01]  /*23a0*/  ISETP.NE.AND.EX P3, PT, RZ, c[0x0][0x254], PT, P3 ;  /* 0x00009500ff007a0c */ /* 0x000fe20003f65330 */
[----:B------:R0:W3:Y:S04]  /*23b0*/  LDG.E.128 R168, [R172.64] ;  /* 0x00000004aca87981 */ /* 0x0000e8000c1e1d00 */
[----:B0-----:R-:W3:Y:S01]  /*23c0*/  LDG.E.128 R172, [R172.64+0x10] ;  /* 0x00001004acac7981 */ /* 0x001ee2000c1e1d00 */
[----:B-1----:R-:W-:-:S07]  /*23d0*/  IADD3 R186, P2, R194, c[0x0][0x190], RZ ;  /* 0x00006400c2ba7a10 */ /* 0x002fce0007f5e0ff */
[----:B------:R-:W-:Y:S02]  /*23e0*/  @P3 IADD3 R192, P4, R194, c[0x0][0x198], RZ ;  /* 0x00006600c2c03a10 */ /* 0x000fe40007f9e0ff */
[C---:B------:R-:W-:Y:S02]  /*23f0*/  IADD3.X R187, R191.reuse, c[0x0][0x194], RZ, P2, !PT ;  /* 0x00006500bfbb7a10 */ /* 0x040fe400017fe4ff */
[----:B------:R-:W-:Y:S02]  /*2400*/  ISETP.NE.AND P2, PT, R210, RZ, PT ;  /* 0x000000ffd200720c */ /* 0x000fe40003f45270 */
[----:B------:R-:W3:Y:S01]  /*2410*/  LDL R210, [R1+0x1c] ;  /* 0x00001c0001d27983 */ /* 0x000ee20000100800 */
[----:B------:R-:W-:-:S03]  /*2420*/  @P3 IADD3.X R193, R191, c[0x0][0x19c], RZ, P4, !PT ;  /* 0x00006700bfc13a10 */ /* 0x000fc600027fe4ff */
[----:B------:R-:W5:Y:S02]  /*2430*/  LDG.E.64 R186, [R186.64] ;  /* 0x00000004baba7981 */ /* 0x000f64000c1e1b00 */
[----:B-----5:R-:W-:Y:S02]  /*2440*/  FSEL R195, R204, RZ, !P2 ;  /* 0x000000ffccc37208 */ /* 0x020fe40005000000 */
[----:B------:R0:W5:Y:S01]  /*2450*/  @P3 LDG.E.64 R184, [R192.64] ;  /* 0x00000004c0b83981 */ /* 0x000162000c1e1b00 */
[----:B----4-:R-:W-:-:S05]  /*2460*/  PRMT R196, RZ, 0x5410, R176 ;  /* 0x00005410ffc47816 */ /* 0x010fca00000000b0 */
[----:B--2---:R-:W-:Y:S02]  /*2470*/  FMUL.FTZ R226, R213, R196 ;  /* 0x000000c4d5e27220 */ /* 0x004fe40000410000 */
[C---:B---3--:R-:W-:Y:S02]  /*2480*/  FADD.FTZ R194, -R195.reuse, R168 ;  /* 0x000000a8c3c27221 */ /* 0x048fe40000010100 */
[C---:B------:R-:W-:Y:S02]  /*2490*/  FADD.FTZ R191, -R195.reuse, R169 ;  /* 0x000000a9c3bf7221 */ /* 0x040fe40000010100 */
[C---:B0-----:R-:W-:Y:S02]  /*24a0*/  FADD.FTZ R192, -R195.reuse, R170 ;  /* 0x000000aac3c07221 */ /* 0x041fe40000010100 */
[C---:B------:R-:W-:Y:S02]  /*24b0*/  FADD.FTZ R193, -R195.reuse, R171 ;  /* 0x000000abc3c17221 */ /* 0x040fe40000010100 */
[----:B------:R-:W-:-:S02]  /*24c0*/  FADD.FTZ R172, -R195, R172 ;  /* 0x000000acc3ac7221 */ /* 0x000fc40000010100 */
[C---:B------:R-:W-:Y:S01]  /*24d0*/  FADD.FTZ R168, -R195.reuse, R175 ;  /* 0x000000afc3a87221 */ /* 0x040fe20000010100 */
[----:B------:R-:W-:Y:S01]  /*24e0*/  PRMT R175, RZ, 0x5410, R178 ;  /* 0x00005410ffaf7816 */ /* 0x000fe200000000b2 */
[C---:B------:R-:W-:Y:S02]  /*24f0*/  FADD.FTZ R170, -R195.reuse, R173 ;  /* 0x000000adc3aa7221 */ /* 0x040fe40000010100 */
[----:B------:R-:W-:Y:S01]  /*2500*/  FADD.FTZ R169, -R195, R174 ;  /* 0x000000aec3a97221 */ /* 0x000fe20000010100 */
[----:B------:R-:W-:Y:S01]  /*2510*/  PRMT R195, RZ, 0x7610, R176 ;  /* 0x00007610ffc37816 */ /* 0x000fe200000000b0 */
[C---:B------:R-:W-:Y:S02]  /*2520*/  FMUL.FTZ R206, R4.reuse, R194 ;  /* 0x000000c204ce7220 */ /* 0x040fe40000410000 */
[C---:B------:R-:W-:Y:S01]  /*2530*/  FMUL.FTZ R194, R4.reuse, R172 ;  /* 0x000000ac04c27220 */ /* 0x040fe20000410000 */
[----:B------:R-:W-:Y:S01]  /*2540*/  PRMT R176, RZ, 0x5410, R177 ;  /* 0x00005410ffb07816 */ /* 0x000fe200000000b1 */
[----:B------:R-:W-:-:S02]  /*2550*/  FMUL.FTZ R191, R4, R191 ;  /* 0x000000bf04bf7220 */ /* 0x000fc40000410000 */
[----:B------:R-:W-:Y:S02]  /*2560*/  FADD.FTZ R56, R56, R175 ;  /* 0x000000af38387221 */ /* 0x000fe40000010000 */
        /* <DEDUP_REMOVED lines=47> */
.L_x_1237:
[----:B------:R-:W-:Y:S05]  /*2860*/  BSYNC B1 ;  /* 0x0000000000017941 */ /* 0x000fea0003800000 */
.L_x_1236:
[----:B------:R-:W-:Y:S05]  /*2870*/  BRA.DIV ~URZ, `(.L_x_1238) ;  /* 0x00003c527f007947 */ /* 0x000fea000b800000 */
[----:B------:R0:W1:Y:S02]  /*2880*/  SHFL.BFLY PT, R171, R215, 0x1, 0x1f ;  /* 0x0c201f00d7ab7f89 */ /* 0x00006400000e0000 */
.L_x_1251:
        /* <DEDUP_REMOVED lines=18> */
.L_x_1252:
[----:B---3-5:R-:W3:Y:S01]  /*29b0*/  LDC.U8 R204, c[0x0][0x1f0] ;  /* 0x00007c00ffcc7b82 */ /* 0x028ee20000000000 */
        /* <DEDUP_REMOVED lines=9> */
[----:B------:R-:W5:Y:S01]  /*2a50*/  LDL R179, [R1+0x4] ;  /* 0x0000040001b37983 */ /* 0x000f620000100800 */
[----:B---3--:R-:W-:Y:S02]  /*2a60*/  ISETP.NE.AND P2, PT, R204, RZ, PT ;  /* 0x000000ffcc00720c */ /* 0x008fe40003f45270 */
[----:B------:R-:W-:Y:S01]  /*2a70*/  ISETP.NE.U32.AND P5, PT, RZ, c[0x0][0x218], PT ;  /* 0x00008600ff007a0c */ /* 0x000fe20003fa5070 */
[----:B------:R-:W3:Y:S01]  /*2a80*/  LDL R178, [R1] ;  /* 0x0000000001b27983 */ /* 0x000ee20000100800 */
[----:B------:R-:W-:-:S02]  /*2a90*/  FSEL R171, R176, RZ, !P2 ;  /* 0x000000ffb0ab7208 */ /* 0x000fc40005000000 */
[----:B------:R-:W-:Y:S02]  /*2aa0*/  ISETP.NE.U32.AND P2, PT, RZ, c[0x0][0x250], PT ;  /* 0x00009400ff007a0c */ /* 0x000fe40003f45070 */
[----:B------:R-:W-:Y:S01]  /*2ab0*/  ISETP.NE.AND.EX P5, PT, RZ, c[0x0][0x21c], PT, P5 ;  /* 0x00008700ff007a0c */ /* 0x000fe20003fa5350 */
[----:B------:R-:W-:Y:S01]  /*2ac0*/  FFMA.FTZ R168, R5, R177, R171 ;  /* 0x000000b105a87223 */ /* 0x000fe200000100ab */
[----:B------:R-:W-:-:S03]  /*2ad0*/  ISETP.NE.AND.EX P2, PT, RZ, c[0x0][0x254], PT, P2 ;  /* 0x00009500ff007a0c */ /* 0x000fc60003f45320 */
[----:B------:R-:W-:-:S04]  /*2ae0*/  FADD.FTZ R168, R6, -R168 ;  /* 0x800000a806a87221 */ /* 0x000fc80000010000 */
[----:B------:R-:W-:-:S04]  /*2af0*/  FMUL.FTZ R170, R4, R168 ;  /* 0x000000a804aa7220 */ /* 0x000fc80000410000 */
[----:B------:R-:W-:Y:S02]  /*2b00*/  @P5 FADD.FTZ R170, R52, R170 ;  /* 0x000000aa34aa5221 */ /* 0x000fe40000010000 */
[----:B------:R-:W-:Y:S02]  /*2b10*/  @P2 MOV R168, R24 ;  /* 0x0000001800a82202 */ /* 0x000fe40000000f00 */
[----:B------:R-:W-:Y:S02]  /*2b20*/  FMUL.FTZ R173, R170, c[0x0][0x1e8] ;  /* 0x00007a00aaad7a20 */ /* 0x000fe40000410000 */
[----:B------:R-:W-:Y:S01]  /*2b30*/  @P2 LOP3.LUT P3, RZ, R168, 0xff, RZ, 0xc0, !PT ;  /* 0x000000ffa8ff2812 */ /* 0x000fe2000786c0ff */
[----:B------:R-:W-:-:S03]  /*2b40*/  FFMA.FTZ R168, R203, R177, R171 ;  /* 0x000000b1cba87223 */ /* 0x000fc600000100ab */
[----:B------:R-:W-:Y:S02]  /*2b50*/  @P2 FSEL R172, R173, RZ, P3 ;  /* 0x000000ffadac2208 */ /* 0x000fe40001800000 */
[C---:B------:R-:W-:Y:S02]  /*2b60*/  @P2 LOP3.LUT P3, RZ, R24.reuse, 0xff0000, RZ, 0xc0, !PT ;  /* 0x00ff000018ff2812 */ /* 0x040fe4000786c0ff */
[----:B------:R-:W-:Y:S02]  /*2b70*/  @P2 LOP3.LUT P4, RZ, R24, 0xff00, RZ, 0xc0, !PT ;  /* 0x0000ff0018ff2812 */ /* 0x000fe4000788c0ff */
[----:B------:R-:W-:-:S04]  /*2b80*/  @P2 F2FP.BF16.PACK_AB R172, RZ, R172 ;  /* 0x000000acffac223e */ /* 0x000fc800000010ff */
[----:B------:R-:W-:Y:S02]  /*2b90*/  @P2 PRMT R160, R172, 0x7610, R160 ;  /* 0x00007610aca02816 */ /* 0x000fe400000000a0 */
[----:B------:R-:W-:Y:S01]  /*2ba0*/  @P2 LOP3.LUT P6, RZ, R25, 0xff00, RZ, 0xc0, !PT ;  /* 0x0000ff0019ff2812 */ /* 0x000fe200078cc0ff */
[----:B--2---:R-:W-:-:S04]  /*2bb0*/  FADD.FTZ R168, R169, -R168 ;  /* 0x800000a8a9a87221 */ /* 0x004fc80000010000 */
[----:B------:R-:W-:-:S04]  /*2bc0*/  FMUL.FTZ R168, R4, R168 ;  /* 0x000000a804a87220 */ /* 0x000fc80000410000 */
[----:B------:R-:W-:-:S04]  /*2bd0*/  @P5 FADD.FTZ R168, R54, R168 ;  /* 0x000000a836a85221 */ /* 0x000fc80000010000 */
[----:B------:R-:W-:-:S05]  /*2be0*/  FMUL.FTZ R175, R168, c[0x0][0x1e8] ;  /* 0x00007a00a8af7a20 */ /* 0x000fca0000410000 */
[----:B------:R-:W-:Y:S02]  /*2bf0*/  @P2 FSEL R169, R175, RZ, P3 ;  /* 0x000000ffafa92208 */ /* 0x000fe40001800000 */
[----:B------:R-:W-:-:S04]  /*2c00*/  ISETP.NE.U32.AND P3, PT, RZ, c[0x0][0x258], PT ;  /* 0x00009600ff007a0c */ /* 0x000fc80003f65070 */
[----:B------:R-:W-:-:S04]  /*2c10*/  ISETP.NE.AND.EX P3, PT, RZ, c[0x0][0x25c], PT, P3 ;  /* 0x00009700ff007a0c */ /* 0x000fc80003f65330 */
[----:B------:R-:W-:Y:S01]  /*2c20*/  SEL R156, R170, R156, P3 ;  /* 0x0000009caa9c7207 */ /* 0x000fe20001800000 */
[----:B------:R-:W-:-:S04]  /*2c30*/  FFMA.FTZ R170, R205, R177, R171 ;  /* 0x000000b1cdaa7223 */ /* 0x000fc800000100ab */
[----:B----4-:R-:W-:Y:S02]  /*2c40*/  FADD.FTZ R170, R174, -R170 ;  /* 0x800000aaaeaa7221 */ /* 0x010fe40000010000 */
[----:B------:R-:W-:-:S04]  /*2c50*/  FFMA.FTZ R174, R202, R177, R171 ;  /* 0x000000b1caae7223 */ /* 0x000fc800000100ab */
[----:B-----5:R-:W-:-:S04]  /*2c60*/  FADD.FTZ R174, R179, -R174 ;  /* 0x800000aeb3ae7221 */ /* 0x020fc80000010000 */
[C---:B------:R-:W-:Y:S01]  /*2c70*/  FMUL.FTZ R174, R4.reuse, R174 ;  /* 0x000000ae04ae7220 */ /* 0x040fe20000410000 */
[----:B------:R-:W-:Y:S01]  /*2c80*/  @P2 F2FP.BF16.PACK_AB R169, RZ, R169 ;  /* 0x000000a9ffa9223e */ /* 0x000fe200000010ff */
[----:B------:R-:W-:Y:S02]  /*2c90*/  FMUL.FTZ R170, R4, R170 ;  /* 0x000000aa04aa7220 */ /* 0x000fe40000410000 */
[----:B------:R-:W-:Y:S01]  /*2ca0*/  @P5 FADD.FTZ R174, R55, R174 ;  /* 0x000000ae37ae5221 */ /* 0x000fe20000010000 */
[----:B------:R-:W-:Y:S01]  /*2cb0*/  @P2 PRMT R161, R169, 0x7610, R161 ;  /* 0x00007610a9a12816 */ /* 0x000fe200000000a1 */
[----:B------:R-:W-:Y:S02]  /*2cc0*/  @P5 FADD.FTZ R170, R53, R170 ;  /* 0x000000aa35aa5221 */ /* 0x000fe40000010000 */
[C---:B------:R-:W-:Y:S01]  /*2cd0*/  FMUL.FTZ R169, R174.reuse, c[0x0][0x1e8] ;  /* 0x00007a00aea97a20 */ /* 0x040fe20000410000 */
[----:B------:R-:W-:Y:S01]  /*2ce0*/  SEL R159, R174, R159, P3 ;  /* 0x0000009fae9f7207 */ /* 0x000fe20001800000 */
[----:B------:R-:W-:Y:S01]  /*2cf0*/  FFMA.FTZ R174, R201, R177, R171 ;  /* 0x000000b1c9ae7223 */ /* 0x000fe200000100ab */
[----:B------:R-:W-:Y:S01]  /*2d00*/  SEL R158, R168, R158, P3 ;  /* 0x0000009ea89e7207 */ /* 0x000fe20001800000 */
[----:B------:R-:W-:-:S02]  /*2d10*/  FMUL.FTZ R168, R170, c[0x0][0x1e8] ;  /* 0x00007a00aaa87a20 */ /* 0x000fc40000410000 */
[----:B---3--:R-:W-:Y:S01]  /*2d20*/  FADD.FTZ R174, R178, -R174 ;  /* 0x800000aeb2ae7221 */ /* 0x008fe20000010000 */
[----:B------:R-:W-:Y:S02]  /*2d30*/  SEL R157, R170, R157, P3 ;  /* 0x0000009daa9d7207 */ /* 0x000fe40001800000 */
[----:B------:R-:W-:Y:S01]  /*2d40*/  @P2 FSEL R170, R168, RZ, P4 ;  /* 0x000000ffa8aa2208 */ /* 0x000fe20002000000 */
[----:B------:R-:W-:Y:S01]  /*2d50*/  FMUL.FTZ R174, R4, R174 ;  /* 0x000000ae04ae7220 */ /* 0x000fe20000410000 */
[----:B------:R-:W-:Y:S02]  /*2d60*/  @P2 LOP3.LUT P4, RZ, R24, 0xff000000, RZ, 0xc0, !PT ;  /* 0xff00000018ff2812 */ /* 0x000fe4000788c0ff */
[----:B------:R-:W-:Y:S01]  /*2d70*/  @P2 F2FP.BF16.PACK_AB R170, RZ, R170 ;  /* 0x000000aaffaa223e */ /* 0x000fe200000010ff */
[----:B------:R-:W-:Y:S01]  /*2d80*/  @P5 FADD.FTZ R174, R48, R174 ;  /* 0x000000ae30ae5221 */ /* 0x000fe20000010000 */
        /* <DEDUP_REMOVED lines=11> */
[----:B------:R-:W-:-:S04]  /*2e40*/  FFMA.FTZ R172, R200, R177, R171 ;  /* 0x000000b1c8ac7223 */ /* 0x000fc800000100ab */
[----:B------:R-:W-:-:S04]  /*2e50*/  FADD.FTZ R172, R252, -R172 ;  /* 0x800000acfcac7221 */ /* 0x000fc80000010000 */
[----:B------:R-:W-:Y:S01]  /*2e60*/  FMUL.FTZ R172, R4, R172 ;  /* 0x000000ac04ac7220 */ /* 0x000fe20000410000 */
[----:B------:R-:W-:-:S03]  /*2e70*/  SEL R164, R174, R164, P3 ;  /* 0x000000a4aea47207 */ /* 0x000fc60001800000 */
[----:B------:R-:W-:-:S04]  /*2e80*/  @P5 FADD.FTZ R172, R49, R172 ;  /* 0x000000ac31ac5221 */ /* 0x000fc80000010000 */
[C---:B------:R-:W-:Y:S01]  /*2e90*/  FMUL.FTZ R174, R172.reuse, c[0x0][0x1e8] ;  /* 0x00007a00acae7a20 */ /* 0x040fe20000410000 */
[----:B------:R-:W-:-:S04]  /*2ea0*/  SEL R165, R172, R165, P3 ;  /* 0x000000a5aca57207 */ /* 0x000fc80001800000 */
[----:B------:R-:W-:-:S04]  /*2eb0*/  @P2 FSEL R172, R174, RZ, P6 ;  /* 0x000000ffaeac2208 */ /* 0x000fc80003000000 */
[----:B------:R-:W-:-:S04]  /*2ec0*/  @P2 F2FP.BF16.PACK_AB R172, RZ, R172 ;  /* 0x000000acffac223e */ /* 0x000fc800000010ff */
[----:B------:R-:W-:Y:S01]  /*2ed0*/  @P2 PRMT R162, R162, 0x5410, R172 ;  /* 0x00005410a2a22816 */ /* 0x000fe200000000ac */
[----:B------:R-:W-:-:S04]  /*2ee0*/  FFMA.FTZ R172, R199, R177, R171 ;  /* 0x000000b1c7ac7223 */ /* 0x000fc800000100ab */
[----:B------:R-:W-:-:S04]  /*2ef0*/  FADD.FTZ R172, R251, -R172 ;  /* 0x800000acfbac7221 */ /* 0x000fc80000010000 */
[----:B------:R-:W-:-:S04]  /*2f00*/  FMUL.FTZ R172, R4, R172 ;  /* 0x000000ac04ac7220 */ /* 0x000fc80000410000 */
[----:B------:R-:W-:Y:S01]  /*2f10*/  @P5 FADD.FTZ R172, R50, R172 ;  /* 0x000000ac32ac5221 */ /* 0x000fe20000010000 */
[----:B------:R-:W-:-:S04]  /*2f20*/  @P2 LOP3.LUT P6, RZ, R25, 0xff0000, RZ, 0xc0, !PT ;  /* 0x00ff000019ff2812 */ /* 0x000fc800078cc0ff */
[C---:B------:R-:W-:Y:S01]  /*2f30*/  SEL R166, R172.reuse, R166, P3 ;  /* 0x000000a6aca67207 */ /* 0x040fe20001800000 */
[----:B------:R-:W-:Y:S01]  /*2f40*/  FMUL.FTZ R172, R172, c[0x0][0x1e8] ;  /* 0x00007a00acac7a20 */ /* 0x000fe20000410000 */
[----:B------:R-:W-:Y:S02]  /*2f50*/  FSEL R173, R173, RZ, P4 ;  /* 0x000000ffadad7208 */ /* 0x000fe40002000000 */
[----:B------:R-:W-:Y:S02]  /*2f60*/  LOP3.LUT P4, RZ, R26, 0xff00, RZ, 0xc0, !PT ;  /* 0x0000ff001aff7812 */ /* 0x000fe4000788c0ff */
[----:B------:R-:W-:Y:S02]  /*2f70*/  @P2 FSEL R178, R172, RZ, P6 ;  /* 0x000000ffacb22208 */ /* 0x000fe40003000000 */
[----:B------:R-:W-:Y:S02]  /*2f80*/  FSEL R168, R168, RZ, P4 ;  /* 0x000000ffa8a87208 */ /* 0x000fe40002000000 */
[----:B------:R-:W-:-:S02]  /*2f90*/  @P2 F2FP.BF16.PACK_AB R178, RZ, R178 ;  /* 0x000000b2ffb2223e */ /* 0x000fc400000010ff */
[----:B------:R-:W-:Y:S02]  /*2fa0*/  LOP3.LUT P4, RZ, R26, 0xff0000, RZ, 0xc0, !PT ;  /* 0x00ff00001aff7812 */ /* 0x000fe4000788c0ff */
[----:B------:R-:W-:Y:S02]  /*2fb0*/  @P2 PRMT R163, R178, 0x7610, R163 ;  /* 0x00007610b2a32816 */ /* 0x000fe400000000a3 */
[----:B------:R-:W-:Y:S02]  /*2fc0*/  FSEL R178, R175, RZ, P4 ;  /* 0x000000ffafb27208 */ /* 0x000fe40002000000 */
        /* <DEDUP_REMOVED lines=9> */
[----:B------:R-:W-:Y:S01]  /*3060*/  FSEL R179, R174, RZ, P4 ;  /* 0x000000ffaeb37208 */ /* 0x000fe20002000000 */
[----:B------:R-:W-:Y:S01]  /*3070*/  @P3 IMAD.MOV.U32 R174, RZ, RZ, 0x20 ;  /* 0x00000020ffae3424 */ /* 0x000fe200078e00ff */
[----:B------:R-:W-:-:S03]  /*3080*/  SEL R167, R171, R167, P3 ;  /* 0x000000a7aba77207 */ /* 0x000fc60001800000 */
[----:B------:R-:W-:Y:S01]  /*3090*/  @P3 IMAD.WIDE.U32 R174, R2, R174, c[0x0][0x258] ;  /* 0x0000960002ae3625 */ /* 0x000fe200078e00ae */
[----:B------:R-:W-:Y:S01]  /*30a0*/  F2FP.BF16.PACK_AB R168, R168, R173 ;  /* 0x000000ada8a8723e */ /* 0x000fe200000010ff */
[----:B------:R-:W-:Y:S01]  /*30b0*/  HFMA2.MMA R173, -RZ, RZ, 0, 9.5367431640625e-07 ;  /* 0x00000010ffad7435 */ /* 0x000fe200000001ff */
[C---:B------:R-:W-:Y:S02]  /*30c0*/  LOP3.LUT P4, RZ, R27.reuse, 0xff0000, RZ, 0xc0, !PT ;  /* 0x00ff00001bff7812 */ /* 0x040fe4000788c0ff */
[----:B------:R-:W-:Y:S04]  /*30d0*/  @P3 STG.E.128 [R174.64], R156 ;  /* 0x0000009cae003986 */ /* 0x000fe8000c101d04 */
[----:B------:R1:W-:Y:S01]  /*30e0*/  @P3 STG.E.128 [R174.64+0x10], R164 ;  /* 0x000010a4ae003986 */ /* 0x0003e2000c101d04 */
[----:B------:R-:W-:-:S02]  /*30f0*/  LOP3.LUT P3, RZ, R27, 0xff000000, RZ, 0xc0, !PT ;  /* 0xff0000001bff7812 */ /* 0x000fc4000786c0ff */
[----:B------:R-:W-:Y:S02]  /*3100*/  FSEL R172, R172, RZ, P4 ;  /* 0x000000ffacac7208 */ /* 0x000fe40002000000 */
[----:B------:R-:W-:Y:S02]  /*3110*/  F2FP.BF16.PACK_AB R170, R179, R170 ;  /* 0x000000aab3aa723e */ /* 0x000fe400000010ff */
[----:B------:R-:W-:Y:S01]  /*3120*/  F2FP.BF16.PACK_AB R169, R169, R178 ;  /* 0x000000b2a9a9723e */ /* 0x000fe200000010ff */
[----:B-1----:R-:W-:-:S05]  /*3130*/  FMUL.FTZ R174, R171, c[0x0][0x1e8] ;  /* 0x00007a00abae7a20 */ /* 0x002fca0000410000 */
[----:B------:R-:W-:-:S04]  /*3140*/  FSEL R171, R174, RZ, P3 ;  /* 0x000000ffaeab7208 */ /* 0x000fc80001800000 */
[----:B------:R-:W-:Y:S01]  /*3150*/  F2FP.BF16.PACK_AB R171, R171, R172 ;  /* 0x000000acabab723e */ /* 0x000fe200000010ff */
[----:B------:R-:W-:Y:S01]  /*3160*/  IMAD.WIDE.U32 R172, R2, R173, c[0x0][0x248] ;  /* 0x0000920002ac7625 */ /* 0x000fe200078e00ad */
[----:B------:R-:W-:-:S04]  /*3170*/  @P2 LOP3.LUT P3, RZ, R25, 0xff000000, RZ, 0xc0, !PT ;  /* 0xff00000019ff2812 */ /* 0x000fc8000786c0ff */
[----:B------:R1:W-:Y:S02]  /*3180*/  STG.E.128 [R172.64], R168 ;  /* 0x000000a8ac007986 */ /* 0x0003e4000c101d04 */
[----:B-1----:R-:W-:-:S04]  /*3190*/  @P2 FSEL R168, R174, RZ, P3 ;  /* 0x000000ffaea82208 */ /* 0x002fc80001800000 */
[----:B------:R-:W-:-:S04]  /*31a0*/  @P2 F2FP.BF16.PACK_AB R168, RZ, R168 ;  /* 0x000000a8ffa8223e */ /* 0x000fc800000010ff */
[----:B------:R-:W-:Y:S02]  /*31b0*/  @P2 PRMT R163, R163, 0x5410, R168 ;  /* 0x00005410a3a32816 */ /* 0x000fe400000000a8 */
[----:B------:R-:W-:-:S04]  /*31c0*/  @P2 LEA R168, P3, R2, c[0x0][0x250], 0x4 ;  /* 0x0000940002a82a11 */ /* 0x000fc800078620ff */
[----:B------:R-:W-:-:S05]  /*31d0*/  @P2 LEA.HI.X R169, R2, c[0x0][0x254], RZ, 0x4, P3 ;  /* 0x0000950002a92a11 */ /* 0x000fca00018f24ff */
[----:B------:R1:W-:Y:S01]  /*31e0*/  @P2 STG.E.128 [R168.64], R160 ;  /* 0x000000a0a8002986 */ /* 0x0003e2000c101d04 */
[----:B------:R-:W-:-:S03]  /*31f0*/  IADD3 R2, R2, 0x20, RZ ;  /* 0x0000002002027810 */ /* 0x000fc60007ffe0ff */
.L_x_1241:
[----:B------:R-:W-:Y:S05]  /*3200*/  BSYNC B1 ;  /* 0x0000000000017941 */ /* 0x000fea0003800000 */
.L_x_1240:
[----:B------:R-:W-:Y:S01]  /*3210*/  ISETP.GE.U32.AND P2, PT, R3, 0x40, PT ;  /* 0x000000400300780c */ /* 0x000fe20003f46070 */
[----:B------:R-:W-:-:S12]  /*3220*/  BSSY B1, `(.L_x_1242) ;  /* 0x000007b000017945 */ /* 0x000fd80003800000 */
[----:B------:R-:W-:Y:S05]  /*3230*/  @!P2 BRA `(.L_x_1243) ;  /* 0x000007900000a947 */ /* 0x000fea0003800000 */
[----:B---3--:R-:W-:Y:S02]  /*3240*/  ISETP.NE.AND P2, PT, R204, RZ, PT ;  /* 0x000000ffcc00720c */ /* 0x008fe40003f45270 */
[----:B------:R-:W-:Y:S02]  /*3250*/  ISETP.NE.U32.AND P5, PT, RZ, c[0x0][0x218], PT ;  /* 0x00008600ff007a0c */ /* 0x000fe40003fa5070 */
[----:B------:R-:W-:Y:S02]  /*3260*/  FSEL R171, R176, RZ, !P2 ;  /* 0x000000ffb0ab7208 */ /* 0x000fe40005000000 */
[----:B------:R-:W-:Y:S02]  /*3270*/  ISETP.NE.U32.AND P2, PT, RZ, c[0x0][0x250], PT ;  /* 0x00009400ff007a0c */ /* 0x000fe40003f45070 */
[----:B------:R-:W-:Y:S01]  /*3280*/  ISETP.NE.AND.EX P5, PT, RZ, c[0x0][0x21c], PT, P5 ;  /* 0x00008700ff007a0c */ /* 0x000fe20003fa5350 */
[-CC-:B-1----:R-:W-:Y:S01]  /*3290*/  FFMA.FTZ R168, R209, R177.reuse, R171.reuse ;  /* 0x000000b1d1a87223 */ /* 0x182fe200000100ab */
[----:B------:R-:W-:Y:S01]  /*32a0*/  ISETP.NE.AND.EX P2, PT, RZ, c[0x0][0x254], PT, P2 ;  /* 0x00009500ff007a0c */ /* 0x000fe20003f45320 */
[----:B------:R-:W-:-:S02]  /*32b0*/  FFMA.FTZ R174, R7, R177, R171 ;  /* 0x000000b107ae7223 */ /* 0x000fc400000100ab */
[----:B------:R-:W-:Y:S02]  /*32c0*/  FADD.FTZ R168, R248, -R168 ;  /* 0x800000a8f8a87221 */ /* 0x000fe40000010000 */
[----:B------:R-:W-:Y:S02]  /*32d0*/  FADD.FTZ R174, R245, -R174 ;  /* 0x800000aef5ae7221 */ /* 0x000fe40000010000 */
[C---:B------:R-:W-:Y:S02]  /*32e0*/  FMUL.FTZ R170, R4.reuse, R168 ;  /* 0x000000a804aa7220 */ /* 0x040fe40000410000 */
[----:B------:R-:W-:Y:S02]  /*32f0*/  FMUL.FTZ R174, R4, R174 ;  /* 0x000000ae04ae7220 */ /* 0x000fe40000410000 */
[----:B------:R-:W-:Y:S02]  /*3300*/  @P5 FADD.FTZ R170, R44, R170 ;  /* 0x000000aa2caa5221 */ /* 0x000fe40000010000 */
[----:B------:R-:W-:Y:S01]  /*3310*/  @P2 MOV R168, R22 ;  /* 0x0000001600a82202 */ /* 0x000fe20000000f00 */
[----:B------:R-:W-:Y:S01]  /*3320*/  @P5 FADD.FTZ R174, R47, R174 ;  /* 0x000000ae2fae5221 */ /* 0x000fe20000010000 */
[----:B------:R-:W-:Y:S01]  /*3330*/  @P2 LOP3.LUT P4, RZ, R22, 0xff00, RZ, 0xc0, !PT ;  /* 0x0000ff0016ff2812 */ /* 0x000fe2000788c0ff */
[----:B------:R-:W-:Y:S01]  /*3340*/  FMUL.FTZ R173, R170, c[0x0][0x1e8] ;  /* 0x00007a00aaad7a20 */ /* 0x000fe20000410000 */
[----:B------:R-:W-:Y:S01]  /*3350*/  @P2 LOP3.LUT P3, RZ, R168, 0xff, RZ, 0xc0, !PT ;  /* 0x000000ffa8ff2812 */ /* 0x000fe2000786c0ff */
[----:B------:R-:W-:Y:S01]  /*3360*/  FFMA.FTZ R168, R197, R177, R171 ;  /* 0x000000b1c5a87223 */ /* 0x000fe200000100ab */
[----:B------:R-:W-:-:S02]  /*3370*/  @P2 LOP3.LUT P6, RZ, R23, 0xff00, RZ, 0xc0, !PT ;  /* 0x0000ff0017ff2812 */ /* 0x000fc400078cc0ff */
[----:B------:R-:W-:Y:S01]  /*3380*/  @P2 FSEL R172, R173, RZ, P3 ;  /* 0x000000ffadac2208 */ /* 0x000fe20001800000 */
[----:B------:R-:W-:Y:S01]  /*3390*/  FADD.FTZ R168, R246, -R168 ;  /* 0x800000a8f6a87221 */ /* 0x000fe20000010000 */
[----:B------:R-:W-:Y:S02]  /*33a0*/  @P2 LOP3.LUT P3, RZ, R22, 0xff0000, RZ, 0xc0, !PT ;  /* 0x00ff000016ff2812 */ /* 0x000fe4000786c0ff */
[----:B------:R-:W-:Y:S01]  /*33b0*/  @P2 F2FP.BF16.PACK_AB R172, RZ, R172 ;  /* 0x000000acffac223e */ /* 0x000fe200000010ff */
[----:B------:R-:W-:-:S03]  /*33c0*/  FMUL.FTZ R168, R4, R168 ;  /* 0x000000a804a87220 */ /* 0x000fc60000410000 */
[----:B------:R-:W-:Y:S01]  /*33d0*/  @P2 PRMT R160, R172, 0x7610, R160 ;  /* 0x00007610aca02816 */ /* 0x000fe200000000a0 */
[----:B------:R-:W-:-:S04]  /*33e0*/  @P5 FADD.FTZ R168, R46, R168 ;  /* 0x000000a82ea85221 */ /* 0x000fc80000010000 */
[----:B------:R-:W-:-:S05]  /*33f0*/  FMUL.FTZ R175, R168, c[0x0][0x1e8] ;  /* 0x00007a00a8af7a20 */ /* 0x000fca0000410000 */
[----:B------:R-:W-:Y:S02]  /*3400*/  @P2 FSEL R169, R175, RZ, P3 ;  /* 0x000000ffafa92208 */ /* 0x000fe40001800000 */
[----:B------:R-:W-:Y:S02]  /*3410*/  ISETP.NE.U32.AND P3, PT, RZ, c[0x0][0x258], PT ;  /* 0x00009600ff007a0c */ /* 0x000fe40003f65070 */
[----:B------:R-:W-:Y:S02]  /*3420*/  @P2 F2FP.BF16.PACK_AB R169, RZ, R169 ;  /* 0x000000a9ffa9223e */ /* 0x000fe400000010ff */
[----:B------:R-:W-:Y:S02]  /*3430*/  ISETP.NE.AND.EX P3, PT, RZ, c[0x0][0x25c], PT, P3 ;  /* 0x00009700ff007a0c */ /* 0x000fe40003f65330 */
[----:B------:R-:W-:Y:S01]  /*3440*/  @P2 PRMT R161, R169, 0x7610, R161 ;  /* 0x00007610a9a12816 */ /* 0x000fe200000000a1 */
[----:B------:R-:W-:Y:S01]  /*3450*/  FMUL.FTZ R169, R174, c[0x0][0x1e8] ;  /* 0x00007a00aea97a20 */ /* 0x000fe20000410000 */
        /* <DEDUP_REMOVED lines=37> */
[----:B------:R-:W-:Y:S02]  /*36b0*/  HFMA2.MMA R173, -RZ, RZ, 0, 9.5367431640625e-07 ;  /* 0x00000010ffad7435 */ /* 0x000fe400000001ff */
[C---:B------:R-:W-:Y:S01]  /*36c0*/  FMUL.FTZ R174, R172.reuse, c[0x0][0x1e8] ;  /* 0x00007a00acae7a20 */ /* 0x040fe20000410000 */
[----:B------:R-:W-:-:S04]  /*36d0*/  SEL R165, R172, R165, P3 ;  /* 0x000000a5aca57207 */ /* 0x000fc80001800000 */
        /* <DEDUP_REMOVED lines=10> */
[----:B------:R-:W-:Y:S02]  /*3780*/  @P5 FADD.FTZ R172, R42, R172 ;  /* 0x000000ac2aac5221 */ /* 0x000fe40000010000 */
[----:B------:R-:W-:-:S03]  /*3790*/  @P5 FADD.FTZ R171, R43, R171 ;  /* 0x000000ab2bab5221 */ /* 0x000fc60000010000 */
[C---:B------:R-:W-:Y:S01]  /*37a0*/  SEL R166, R172.reuse, R166, P3 ;  /* 0x000000a6aca67207 */ /* 0x040fe20001800000 */
[----:B------:R-:W-:Y:S01]  /*37b0*/  FMUL.FTZ R172, R172, c[0x0][0x1e8] ;  /* 0x00007a00acac7a20 */ /* 0x000fe20000410000 */
[----:B------:R-:W-:-:S04]  /*37c0*/  SEL R167, R171, R167, P3 ;  /* 0x000000a7aba77207 */ /* 0x000fc80001800000 */
[----:B------:R-:W-:-:S04]  /*37d0*/  @P2 FSEL R178, R172, RZ, P6 ;  /* 0x000000ffacb22208 */ /* 0x000fc80003000000 */
[----:B------:R-:W-:-:S04]  /*37e0*/  @P2 F2FP.BF16.PACK_AB R178, RZ, R178 ;  /* 0x000000b2ffb2223e */ /* 0x000fc800000010ff */
[----:B------:R-:W-:Y:S02]  /*37f0*/  @P2 PRMT R163, R178, 0x7610, R163 ;  /* 0x00007610b2a32816 */ /* 0x000fe400000000a3 */
[----:B------:R-:W-:Y:S02]  /*3800*/  FSEL R178, R175, RZ, P4 ;  /* 0x000000ffafb27208 */ /* 0x000fe40002000000 */
[----:B------:R-:W-:-:S04]  /*3810*/  LOP3.LUT P4, RZ, R20, 0xff000000, RZ, 0xc0, !PT ;  /* 0xff00000014ff7812 */ /* 0x000fc8000788c0ff */
[----:B------:R-:W-:Y:S02]  /*3820*/  FSEL R169, R169, RZ, P4 ;  /* 0x000000ffa9a97208 */ /* 0x000fe40002000000 */
[----:B------:R-:W-:Y:S02]  /*3830*/  LOP3.LUT P4, RZ, R21, 0xff, RZ, 0xc0, !PT ;  /* 0x000000ff15ff7812 */ /* 0x000fe4000788c0ff */
[----:B------:R-:W-:Y:S02]  /*3840*/  F2FP.BF16.PACK_AB R169, R169, R178 ;  /* 0x000000b2a9a9723e */ /* 0x000fe400000010ff */
[----:B------:R-:W-:Y:S02]  /*3850*/  FSEL R170, R170, RZ, P4 ;  /* 0x000000ffaaaa7208 */ /* 0x000fe40002000000 */
[----:B------:R-:W-:-:S04]  /*3860*/  LOP3.LUT P4, RZ, R21, 0xff00, RZ, 0xc0, !PT ;  /* 0x0000ff0015ff7812 */ /* 0x000fc8000788c0ff */
[----:B------:R-:W-:Y:S02]  /*3870*/  FSEL R179, R174, RZ, P4 ;  /* 0x000000ffaeb37208 */ /* 0x000fe40002000000 */
[----:B------:R-:W-:Y:S02]  /*3880*/  @P3 MOV R174, 0x20 ;  /* 0x0000002000ae3802 */ /* 0x000fe40000000f00 */
[----:B------:R-:W-:Y:S02]  /*3890*/  LOP3.LUT P4, RZ, R21, 0xff0000, RZ, 0xc0, !PT ;  /* 0x00ff000015ff7812 */ /* 0x000fe4000788c0ff */
[----:B------:R-:W-:Y:S01]  /*38a0*/  F2FP.BF16.PACK_AB R170, R179, R170 ;  /* 0x000000aab3aa723e */ /* 0x000fe200000010ff */
[----:B------:R-:W-:Y:S01]  /*38b0*/  @P3 IMAD.WIDE.U32 R174, R2, R174, c[0x0][0x258] ;  /* 0x0000960002ae3625 */ /* 0x000fe200078e00ae */
[----:B------:R-:W-:-:S04]  /*38c0*/  FSEL R172, R172, RZ, P4 ;  /* 0x000000ffacac7208 */ /* 0x000fc80002000000 */
[----:B------:R-:W-:Y:S04]  /*38d0*/  @P3 STG.E.128 [R174.64], R156 ;  /* 0x0000009cae003986 */ /* 0x000fe8000c101d04 */
[----:B------:R1:W-:Y:S01]  /*38e0*/  @P3 STG.E.128 [R174.64+0x10], R164 ;  /* 0x000010a4ae003986 */ /* 0x0003e2000c101d04 */
[----:B------:R-:W-:Y:S01]  /*38f0*/  LOP3.LUT P3, RZ, R21, 0xff000000, RZ, 0xc0, !PT ;  /* 0xff00000015ff7812 */ /* 0x000fe2000786c0ff */
[----:B-1----:R-:W-:-:S05]  /*3900*/  FMUL.FTZ R174, R171, c[0x0][0x1e8] ;  /* 0x00007a00abae7a20 */ /* 0x002fca0000410000 */
[----:B------:R-:W-:Y:S02]  /*3910*/  FSEL R171, R174, RZ, P3 ;  /* 0x000000ffaeab7208 */ /* 0x000fe40001800000 */
[----:B------:R-:W-:Y:S02]  /*3920*/  @P2 LOP3.LUT P3, RZ, R23, 0xff000000, RZ, 0xc0, !PT ;  /* 0xff00000017ff2812 */ /* 0x000fe4000786c0ff */
[----:B------:R-:W-:Y:S01]  /*3930*/  F2FP.BF16.PACK_AB R171, R171, R172 ;  /* 0x000000acabab723e */ /* 0x000fe200000010ff */
[----:B------:R-:W-:-:S05]  /*3940*/  IMAD.WIDE.U32 R172, R2, R173, c[0x0][0x248] ;  /* 0x0000920002ac7625 */ /* 0x000fca00078e00ad */
[----:B------:R1:W-:Y:S02]  /*3950*/  STG.E.128 [R172.64], R168 ;  /* 0x000000a8ac007986 */ /* 0x0003e4000c101d04 */
[----:B-1----:R-:W-:-:S04]  /*3960*/  @P2 FSEL R168, R174, RZ, P3 ;  /* 0x000000ffaea82208 */ /* 0x002fc80001800000 */
[----:B------:R-:W-:-:S04]  /*3970*/  @P2 F2FP.BF16.PACK_AB R168, RZ, R168 ;  /* 0x000000a8ffa8223e */ /* 0x000fc800000010ff */
[----:B------:R-:W-:Y:S02]  /*3980*/  @P2 PRMT R163, R163, 0x5410, R168 ;  /* 0x00005410a3a32816 */ /* 0x000fe400000000a8 */
[----:B------:R-:W-:-:S04]  /*3990*/  @P2 LEA R168, P3, R2, c[0x0][0x250], 0x4 ;  /* 0x0000940002a82a11 */ /* 0x000fc800078620ff */
[C---:B------:R-:W-:Y:S02]  /*39a0*/  @P2 LEA.HI.X R169, R2.reuse, c[0x0][0x254], RZ, 0x4, P3 ;  /* 0x0000950002a92a11 */ /* 0x040fe400018f24ff */
[----:B------:R-:W-:-:S03]  /*39b0*/  IADD3 R2, R2, 0x20, RZ ;  /* 0x0000002002027810 */ /* 0x000fc60007ffe0ff */
[----:B------:R1:W-:Y:S04]  /*39c0*/  @P2 STG.E.128 [R168.64], R160 ;  /* 0x000000a0a8002986 */ /* 0x0003e8000c101d04 */
.L_x_1243:
[----:B------:R-:W-:Y:S05]  /*39d0*/  BSYNC B1 ;  /* 0x0000000000017941 */ /* 0x000fea0003800000 */
.L_x_1242:
[----:B------:R-:W-:Y:S01]  /*39e0*/  BSSY B1, `(.L_x_1244) ;  /* 0x000007b000017945 */ /* 0x000fe20003800000 */
        /* <DEDUP_REMOVED lines=72> */
[----:B------:R-:W-:Y:S02]  /*3e70*/  IMAD.MOV.U32 R173, RZ, RZ, 0x10 ;  /* 0x00000010ffad7424 */ /* 0x000fe400078e00ff */
        /* <DEDUP_REMOVED lines=49> */
.L_x_1245:
[----:B------:R-:W-:Y:S05]  /*4190*/  BSYNC B1 ;  /* 0x0000000000017941 */ /* 0x000fea0003800000 */
.L_x_1244:
        /* <DEDUP_REMOVED lines=101> */
[----:B------:R-:W-:Y:S01]  /*47f0*/  FSEL R179, R174, RZ, P4 ;  /* 0x000000ffaeb37208 */ /* 0x000fe20002000000 */
[----:B------:R-:W-:Y:S01]  /*4800*/  @P3 IMAD.MOV.U32 R174, RZ, RZ, 0x20 ;  /* 0x00000020ffae3424 */ /* 0x000fe200078e00ff */
        /* <DEDUP_REMOVED lines=20> */
.L_x_1247:
[----:B------:R-:W-:Y:S05]  /*4950*/  BSYNC B1 ;  /* 0x0000000000017941 */ /* 0x000fea0003800000 */
.L_x_1246:
        /* <DEDUP_REMOVED lines=21> */
[----:B------:R-:W-:Y:S01]  /*4ab0*/  FMUL.FTZ R172, R170, c[0x0][0x1e8] ;  /* 0x00007a00aaac7a20 */ /* 0x000fe20000410000 */
[----:B------:R-:W-:Y:S01]  /*4ac0*/  @P2 LOP3.LUT P6, RZ, R185, 0xff, RZ, 0xc0, !PT ;  /* 0x000000ffb9ff2812 */ /* 0x000fe200078cc0ff */
[----:B------:R-:W-:Y:S01]  /*4ad0*/  FFMA.FTZ R173, R193, R177, R175 ;  /* 0x000000b1c1ad7223 */ /* 0x000fe200000100af */
[----:B------:R-:W-:-:S02]  /*4ae0*/  @P2 FSEL R169, R168, RZ, P3 ;  /* 0x000000ffa8a92208 */ /* 0x000fc40001800000 */
[----:B------:R-:W-:Y:S01]  /*4af0*/  ISETP.NE.U32.AND P3, PT, RZ, c[0x0][0x258], PT ;  /* 0x00009600ff007a0c */ /* 0x000fe20003f65070 */
[----:B------:R-:W-:Y:S01]  /*4b00*/  FADD.FTZ R173, R223, -R173 ;  /* 0x800000addfad7221 */ /* 0x000fe20000010000 */
[----:B------:R-:W-:Y:S02]  /*4b10*/  @P2 F2FP.BF16.PACK_AB R169, RZ, R169 ;  /* 0x000000a9ffa9223e */ /* 0x000fe400000010ff */
[----:B------:R-:W-:Y:S01]  /*4b20*/  ISETP.NE.AND.EX P3, PT, RZ, c[0x0][0x25c], PT, P3 ;  /* 0x00009700ff007a0c */ /* 0x000fe20003f65330 */
[----:B------:R-:W-:Y:S01]  /*4b30*/  FMUL.FTZ R173, R4, R173 ;  /* 0x000000ad04ad7220 */ /* 0x000fe20000410000 */
[----:B------:R-:W-:Y:S02]  /*4b40*/  @P2 PRMT R160, R169, 0x7610, R160 ;  /* 0x00007610a9a02816 */ /* 0x000fe400000000a0 */
[----:B------:R-:W-:Y:S01]  /*4b50*/  SEL R157, R170, R157, P3 ;  /* 0x0000009daa9d7207 */ /* 0x000fe20001800000 */
[----:B------:R-:W-:Y:S01]  /*4b60*/  FFMA.FTZ R170, R192, R177, R175 ;  /* 0x000000b1c0aa7223 */ /* 0x000fe200000100af */
[----:B------:R-:W-:Y:S01]  /*4b70*/  SEL R156, R171, R156, P3 ;  /* 0x0000009cab9c7207 */ /* 0x000fe20001800000 */
[----:B------:R-:W-:Y:S01]  /*4b80*/  @P5 FADD.FTZ R173, R151, R173 ;  /* 0x000000ad97ad5221 */ /* 0x000fe20000010000 */
[----:B------:R-:W-:Y:S01]  /*4b90*/  @P2 FSEL R171, R172, RZ, P4 ;  /* 0x000000ffacab2208 */ /* 0x000fe20002000000 */
[----:B------:R-:W-:Y:S01]  /*4ba0*/  FADD.FTZ R170, R224, -R170 ;  /* 0x800000aae0aa7221 */ /* 0x000fe20000010000 */
[----:B------:R-:W-:-:S02]  /*4bb0*/  @P2 LOP3.LUT P4, RZ, R184, 0xff0000, RZ, 0xc0, !PT ;  /* 0x00ff0000b8ff2812 */ /* 0x000fc4000788c0ff */
        /* <DEDUP_REMOVED lines=60> */
[C---:B------:R-:W-:Y:S01]  /*4f80*/  SEL R167, R4.reuse, R167, P3 ;  /* 0x000000a704a77207 */ /* 0x040fe20001800000 */
[----:B------:R-:W-:-:S03]  /*4f90*/  FMUL.FTZ R4, R4, c[0x0][0x1e8] ;  /* 0x00007a0004047a20 */ /* 0x000fc60000410000 */
[----:B------:R-:W-:-:S04]  /*4fa0*/  @P2 FSEL R176, R174, RZ, P6 ;  /* 0x000000ffaeb02208 */ /* 0x000fc80003000000 */
[----:B------:R-:W-:-:S04]  /*4fb0*/  @P2 F2FP.BF16.PACK_AB R176, RZ, R176 ;  /* 0x000000b0ffb0223e */ /* 0x000fc800000010ff */
[----:B------:R-:W-:Y:S02]  /*4fc0*/  @P2 PRMT R163, R176, 0x7610, R163 ;  /* 0x00007610b0a32816 */ /* 0x000fe400000000a3 */
[----:B------:R-:W-:Y:S02]  /*4fd0*/  FSEL R176, R171, RZ, P4 ;  /* 0x000000ffabb07208 */ /* 0x000fe40002000000 */
[----:B------:R-:W-:Y:S02]  /*4fe0*/  LOP3.LUT P4, RZ, R187, 0xff0000, RZ, 0xc0, !PT ;  /* 0x00ff0000bbff7812 */ /* 0x000fe4000788c0ff */
[----:B------:R-:W-:Y:S02]  /*4ff0*/  F2FP.BF16.PACK_AB R170, R176, R170 ;  /* 0x000000aab0aa723e */ /* 0x000fe400000010ff */
[----:B------:R-:W-:Y:S02]  /*5000*/  FSEL R171, R174, RZ, P4 ;  /* 0x000000ffaeab7208 */ /* 0x000fe40002000000 */
[----:B------:R-:W-:-:S05]  /*5010*/  @P3 MOV R174, 0x20 ;  /* 0x0000002000ae3802 */ /* 0x000fca0000000f00 */
        /* <DEDUP_REMOVED lines=12> */
[----:B-1----:R-:W-:-:S04]  /*50e0*/  @P2 LEA R168, P3, R2, c[0x0][0x250], 0x4 ;  /* 0x0000940002a82a11 */ /* 0x002fc800078620ff */
[----:B------:R-:W-:-:S05]  /*50f0*/  @P2 LEA.HI.X R169, R2, c[0x0][0x254], RZ, 0x4, P3 ;  /* 0x0000950002a92a11 */ /* 0x000fca00018f24ff */
[----:B------:R1:W-:Y:S04]  /*5100*/  @P2 STG.E.128 [R168.64], R160 ;  /* 0x000000a0a8002986 */ /* 0x0003e8000c101d04 */
.L_x_1249:
[----:B------:R-:W-:Y:S05]  /*5110*/  BSYNC B1 ;  /* 0x0000000000017941 */ /* 0x000fea0003800000 */
.L_x_1248:
[----:B------:R-:W-:-:S05]  /*5120*/  IMAD.MOV.U32 R2, RZ, RZ, c[0x0][0x160] ;  /* 0x00005800ff027624 */ /* 0x000fca00078e00ff */
[----:B------:R-:W-:-:S04]  /*5130*/  LEA R0, R2, R0, 0x2 ;  /* 0x0000000002007211 */ /* 0x000fc800078e10ff */
[----:B------:R-:W-:-:S13]  /*5140*/  ISETP.GE.AND P2, PT, R0, c[0x0][0x164], PT ;  /* 0x0000590000007a0c */ /* 0x000fda0003f46270 */
[----:B01-3--:R-:W-:Y:S01]  /*5150*/  @P2 CALL.REL.NOINC `(.L_x_1227) ;  /* 0x0000001000002944 */ /* 0x00bfe20003c00000 */
[----:B------:R-:W-:Y:S05]  /*5160*/  BRA `(.L_x_1250) ;  /* 0xffffb63000007947 */ /* 0x000fea000383ffff */
.L_x_1227:
[----:B0-----:R-:W-:Y:S05]  /*5170*/  BSYNC B0 ;  /* 0x0000000000007941 */ /* 0x001fea0003800000 */
.L_x_1226:
[----:B------:R-:W0:Y:S01]  /*5180*/  S2R R168, SR_TID.X ;  /* 0x0000000000a87919 */ /* 0x000e220000002100 */
[----:B------:R-:W-:Y:S03]  /*5190*/  WARPSYNC 0xffffffff ;  /* 0xffffffff00007948 */ /* 0x000fe60003800000 */
[----:B------:R-:W1:Y:S01]  /*51a0*/  S2R R44, SR_CTAID.X ;  /* 0x00000000002c7919 */ /* 0x000e620000002500 */
[----:B0-----:R-:W-:Y:S02]  /*51b0*/  SHF.R.U32.HI R0, RZ, 0x5, R168 ;  /* 0x00000005ff007819 */ /* 0x001fe400000116a8 */
[----:B------:R-:W-:Y:S01]  /*51c0*/  LOP3.LUT R3, R168, 0x1f, RZ, 0xc0, !PT ;  /* 0x0000001fa8037812 */ /* 0x000fe200078ec0ff */
[----:B-1----:R-:W-:-:S04]  /*51d0*/  IMAD R44, R44, c[0x0][0x168], RZ ;  /* 0x00005a002c2c7a24 */ /* 0x002fc800078e02ff */
        /* <DEDUP_REMOVED lines=38> */
[C---:B------:R-:W-:Y:S01]  /*5440*/  ISETP.GE.U32.AND P5, PT, R14.reuse, 0x180, PT ;  /* 0x000001800e00780c */ /* 0x040fe20003fa6070 */
[----:B------:R-:W-:Y:S01]  /*5450*/  IMAD.X R13, RZ, RZ, RZ, P0 ;  /* 0x000000ffff0d7224 */ /* 0x000fe200000e06ff */
[----:B------:R-:W4:Y:S01]  /*5460*/  LDS R11, [R168.X4+0x1000] ;  /* 0x00100000a80b7984 */ /* 0x000f220000004800 */
[C---:B------:R-:W-:Y:S01]  /*5470*/  LOP3.LUT P0, RZ, R14.reuse, 0xffffff80, RZ, 0xc0, !PT ;  /* 0xffffff800eff7812 */ /* 0x040fe2000780c0ff */
[----:B------:R-:W-:Y:S01]  /*5480*/  FADD.FTZ R6, RZ, R6 ;  /* 0x00000006ff067221 */ /* 0x000fe20000010000 */
[----:B------:R-:W-:Y:S01]  /*5490*/  ISETP.GE.U32.AND P4, PT, R14, 0x280, PT ;  /* 0x000002800e00780c */ /* 0x000fe20003f86070 */
[----:B------:R-:W4:Y:S02]  /*54a0*/  LDS R20, [R168.X4+0x2400] ;  /* 0x00240000a8147984 */ /* 0x000f240000004800 */
[----:B------:R-:W-:-:S02]  /*54b0*/  FADD.FTZ R6, R6, R15 ;  /* 0x0000000f06067221 */ /* 0x000fc40000010000 */
        /* <DEDUP_REMOVED lines=31> */
[----:B0-----:R-:W-:Y:S02]  /*56b0*/  FADD.FTZ R4, R4, R25 ;  /* 0x0000001904047221 */ /* 0x001fe40000010000 */
[----:B------:R-:W0:Y:S01]  /*56c0*/  LDS R39, [R168.X4+0x4200] ;  /* 0x00420000a8277984 */ /* 0x000e220000004800 */
[----:B------:R-:W-:Y:S01]  /*56d0*/  IADD3 R46, P1, R44, c[0x0][0x228], RZ ;  /* 0x00008a002c2e7a10 */ /* 0x000fe20007f3e0ff */
[----:B-1----:R-:W-:Y:S01]  /*56e0*/  FADD.FTZ R6, R6, R27 ;  /* 0x0000001b06067221 */ /* 0x002fe20000010000 */
[----:B------:R-:W-:Y:S01]  /*56f0*/  IADD3 R44, P2, R44, c[0x0][0x220], RZ ;  /* 0x000088002c2c7a10 */ /* 0x000fe20007f5e0ff */
        /* <DEDUP_REMOVED lines=83> */
[--C-:B-1----:R-:W-:Y:S01]  /*5c30*/  @P1 IMAD.MOV.U32 R3, RZ, RZ, R51.reuse ;  /* 0x000000ffff031224 */ /* 0x102fe200078e0033 */
[----:B------:R-:W-:Y:S01]  /*5c40*/  @P1 MOV R2, R46 ;  /* 0x0000002e00021202 */ /* 0x000fe20000000f00 */
[----:B------:R-:W-:Y:S01]  /*5c50*/  LDS R27, [R168.X4+0x4600] ;  /* 0x00460000a81b7984 */ /* 0x000fe20000004800 */
[----:B------:R-:W-:Y:S02]  /*5c60*/  @P1 IADD3 R46, P0, R46, 0x200, RZ ;  /* 0x000002002e2e1810 */ /* 0x000fe40007f1e0ff */
[C---:B------:R-:W-:Y:S01]  /*5c70*/  ISETP.GE.U32.AND P2, PT, R14.reuse, 0x380, PT ;  /* 0x000003800e00780c */ /* 0x040fe20003f46070 */
[----:B------:R1:W-:Y:S02]  /*5c80*/  @P1 STG.E [R2.64], R57 ;  /* 0x0000003902001986 */ /* 0x0003e4000c101904 */
[----:B------:R-:W-:Y:S01]  /*5c90*/  @P1 IMAD.X R51, RZ, RZ, R51, P0 ;  /* 0x000000ffff331224 */ /* 0x000fe200000e0633 */
[----:B------:R-:W-:Y:S01]  /*5ca0*/  ISETP.GE.U32.AND P0, PT, R14, 0x200, PT ;  /* 0x000002000e00780c */ /* 0x000fe20003f06070 */
[----:B------:R-:W-:Y:S04]  /*5cb0*/  @P1 STG.E [R4.64], R13 ;  /* 0x0000000d04001986 */ /* 0x000fe8000c101904 */
[----:B------:R-:W2:Y:S01]  /*5cc0*/  LDS R13, [R168.X4+0x800] ;  /* 0x00080000a80d7984 */ /* 0x000ea20000004800 */
[----:B-1----:R-:W-:Y:S01]  /*5cd0*/  @P5 MOV R2, R46 ;  /* 0x0000002e00025202 */ /* 0x002fe20000000f00 */
[--C-:B------:R-:W-:Y:S01]  /*5ce0*/  @P5 IMAD.MOV.U32 R3, RZ, RZ, R51.reuse ;  /* 0x000000ffff035224 */ /* 0x100fe200078e0033 */
[----:B------:R-:W-:Y:S01]  /*5cf0*/  @P5 IADD3 R46, P1, R46, 0x200, RZ ;  /* 0x000002002e2e5810 */ /* 0x000fe20007f3e0ff */
[----:B------:R-:W1:Y:S04]  /*5d00*/  LDS R15, [R168.X4+0xc00] ;  /* 0x000c0000a80f7984 */ /* 0x000e680000004800 */
[----:B------:R3:W-:Y:S01]  /*5d10*/  @P5 STG.E [R2.64], R23 ;  /* 0x0000001702005986 */ /* 0x0007e2000c101904 */
[----:B------:R-:W-:Y:S01]  /*5d20*/  @P5 IMAD.X R51, RZ, RZ, R51, P1 ;  /* 0x000000ffff335224 */ /* 0x000fe200008e0633 */
[----:B------:R-:W-:-:S02]  /*5d30*/  ISETP.GE.U32.AND P1, PT, R14, 0x400, PT ;  /* 0x000004000e00780c */ /* 0x000fc40003f26070 */
[----:B------:R-:W4:Y:S04]  /*5d40*/  LDS R23, [R168.X4+0x1a00] ;  /* 0x001a0000a8177984 */ /* 0x000f280000004800 */
[----:B------:R-:W4:Y:S01]  /*5d50*/  LDS R16, [R168.X4+0x2000] ;  /* 0x00200000a8107984 */ /* 0x000f220000004800 */
[----:B0-----:R-:W-:Y:S01]  /*5d60*/  FADD.FTZ R0, RZ, R0 ;  /* 0x00000000ff007221 */ /* 0x001fe20000010000 */
[----:B---3--:R-:W-:Y:S02]  /*5d70*/  @P5 MOV R2, R44 ;  /* 0x0000002c00025202 */ /* 0x008fe40000000f00 */
[----:B------:R-:W0:Y:S01]  /*5d80*/  LDS R18, [R168.X4+0x3400] ;  /* 0x00340000a8127984 */ /* 0x000e220000004800 */
[-C--:B------:R-:W-:Y:S02]  /*5d90*/  @P5 MOV R3, R47.reuse ;  /* 0x0000002f00035202 */ /* 0x080fe40000000f00 */
[----:B------:R-:W-:Y:S01]  /*5da0*/  @P5 IADD3 R44, P6, R44, 0x200, RZ ;  /* 0x000002002c2c5810 */ /* 0x000fe20007fde0ff */
[----:B------:R-:W3:Y:S03]  /*5db0*/  LDS R10, [R168.X4+0x4800] ;  /* 0x00480000a80a7984 */ /* 0x000ee60000004800 */
[----:B------:R-:W-:Y:S01]  /*5dc0*/  @P5 IADD3.X R47, RZ, R47, RZ, P6, !PT ;  /* 0x0000002fff2f5210 */ /* 0x000fe200037fe4ff */
[----:B------:R1:W-:Y:S01]  /*5dd0*/  @P5 STG.E [R2.64], R37 ;  /* 0x0000002502005986 */ /* 0x0003e2000c101904 */
[----:B------:R-:W-:-:S02]  /*5de0*/  @P0 MOV R4, R44 ;  /* 0x0000002c00040202 */ /* 0x000fc40000000f00 */
[----:B------:R-:W-:Y:S01]  /*5df0*/  @P0 MOV R5, R47 ;  /* 0x0000002f00050202 */ /* 0x000fe20000000f00 */
[----:B------:R-:W3:Y:S01]  /*5e00*/  LDS R37, [R168.X4+0x4400] ;  /* 0x00440000a8257984 */ /* 0x000ee20000004800 */
[----:B------:R-:W-:Y:S01]  /*5e10*/  ISETP.GE.U32.AND P5, PT, R14, 0x480, PT ;  /* 0x000004800e00780c */ /* 0x000fe20003fa6070 */
[----:B--2---:R-:W-:Y:S02]  /*5e20*/  FADD.FTZ R13, RZ, R13 ;  /* 0x0000000dff0d7221 */ /* 0x004fe40000010000 */
[----:B------:R-:W2:Y:S01]  /*5e30*/  LDS R6, [R168.X4+0x1000] ;  /* 0x00100000a8067984 */ /* 0x000ea20000004800 */
[----:B-1----:R-:W-:Y:S01]  /*5e40*/  @P0 MOV R2, R46 ;  /* 0x0000002e00020202 */ /* 0x002fe20000000f00 */
[----:B------:R-:W-:Y:S01]  /*5e50*/  @P0 IMAD.MOV.U32 R3, RZ, RZ, R51 ;  /* 0x000000ffff030224 */ /* 0x000fe200078e0033 */
[----:B------:R-:W-:Y:S01]  /*5e60*/  @P0 IADD3 R46, P6, R46, 0x200, RZ ;  /* 0x000002002e2e0810 */ /* 0x000fe20007fde0ff */
[----:B------:R-:W-:Y:S01]  /*5e70*/  FADD.FTZ R13, R13, R22 ;  /* 0x000000160d0d7221 */ /* 0x000fe20000010000 */
[----:B------:R-:W-:Y:S01]  /*5e80*/  LDS R21, [R168.X4+0x3600] ;  /* 0x00360000a8157984 */ /* 0x000fe20000004800 */
[----:B------:R-:W-:-:S02]  /*5e90*/  FADD.FTZ R15, RZ, R15 ;  /* 0x0000000fff0f7221 */ /* 0x000fc40000010000 */
[----:B------:R-:W-:Y:S01]  /*5ea0*/  @P0 IMAD.X R51, RZ, RZ, R51, P6 ;  /* 0x000000ffff330224 */ /* 0x000fe200030e0633 */
[----:B------:R-:W-:Y:S01]  /*5eb0*/  @P0 IADD3 R44, P6, R44, 0x200, RZ ;  /* 0x000002002c2c0810 */ /* 0x000fe20007fde0ff */
[----:B------:R-:W-:Y:S01]  /*5ec0*/  FADD.FTZ R30, R13, R30 ;  /* 0x0000001e0d1e7221 */ /* 0x000fe20000010000 */
[----:B------:R-:W-:Y:S01]  /*5ed0*/  LDS R29, [R168.X4+0x4a00] ;  /* 0x004a0000a81d7984 */ /* 0x000fe20000004800 */
[----:B----4-:R-:W-:Y:S01]  /*5ee0*/  FADD.FTZ R0, R0, R23 ;  /* 0x0000001700007221 */ /* 0x010fe20000010000 */
[----:B------:R-:W-:Y:S02]  /*5ef0*/  @P0 IADD3.X R47, RZ, R47, RZ, P6, !PT ;  /* 0x0000002fff2f0210 */ /* 0x000fe400037fe4ff */
[----:B------:R-:W-:Y:S01]  /*5f00*/  ISETP.GE.U32.AND P6, PT, R14, 0x500, PT ;  /* 0x000005000e00780c */ /* 0x000fe20003fc6070 */
[----:B------:R-:W-:Y:S01]  /*5f10*/  FADD.FTZ R0, R0, R25 ;  /* 0x0000001900007221 */ /* 0x000fe20000010000 */
[----:B------:R-:W1:Y:S01]  /*5f20*/  LDS R14, [R168.X4+0xa00] ;  /* 0x000a0000a80e7984 */ /* 0x000e620000004800 */
[----:B------:R-:W-:-:S02]  /*5f30*/  FADD.FTZ R15, R15, R16 ;  /* 0x000000100f0f7221 */ /* 0x000fc40000010000 */
[----:B------:R-:W-:Y:S01]  /*5f40*/  FADD.FTZ R35, R0, R35 ;  /* 0x0000002300237221 */ /* 0x000fe20000010000 */
[----:B------:R-:W-:Y:S01]  /*5f50*/  LDS R13, [R168.X4+0x2200] ;  /* 0x00220000a80d7984 */ /* 0x000fe20000004800 */
[----:B0-----:R-:W-:-:S03]  /*5f60*/  FADD.FTZ R15, R15, R18 ;  /* 0x000000120f0f7221 */ /* 0x001fc60000010000 */
[----:B------:R-:W0:Y:S01]  /*5f70*/  LDS R0, [R168.X4+0xe00] ;  /* 0x000e0000a8007984 */ /* 0x000e220000004800 */
[----:B---3--:R-:W-:-:S03]  /*5f80*/  FADD.FTZ R15, R15, R10 ;  /* 0x0000000a0f0f7221 */ /* 0x008fc60000010000 */
[----:B------:R3:W-:Y:S01]  /*5f90*/  @P0 STG.E [R2.64], R35 ;  /* 0x0000002302000986 */ /* 0x0007e2000c101904 */
[----:B------:R-:W-:-:S03]  /*5fa0*/  FADD.FTZ R37, R30, R37 ;  /* 0x000000251e257221 */ /* 0x000fc60000010000 */
[----:B------:R-:W-:Y:S04]  /*5fb0*/  @P0 STG.E [R4.64], R39 ;  /* 0x0000002704000986 */ /* 0x000fe8000c101904 */
[----:B------:R-:W-:Y:S01]  /*5fc0*/  LDS R23, [R168.X4+0x3800] ;  /* 0x00380000a8177984 */ /* 0x000fe20000004800 */
[----:B--2---:R-:W-:Y:S01]  /*5fd0*/  FADD.FTZ R6, RZ, R6 ;  /* 0x00000006ff067221 */ /* 0x004fe20000010000 */
[----:B---3--:R-:W-:Y:S01]  /*5fe0*/  @P4 MOV R2, R46 ;  /* 0x0000002e00024202 */ /* 0x008fe20000000f00 */
[--C-:B------:R-:W-:Y:S01]  /*5ff0*/  @P4 IMAD.MOV.U32 R3, RZ, RZ, R51.reuse ;  /* 0x000000ffff034224 */ /* 0x100fe200078e0033 */
[----:B------:R-:W-:Y:S01]  /*6000*/  @P4 IADD3 R46, P0, R46, 0x200, RZ ;  /* 0x000002002e2e4810 */ /* 0x000fe20007f1e0ff */
[----:B------:R-:W2:Y:S04]  /*6010*/  LDS R8, [R168.X4+0x1200] ;  /* 0x00120000a8087984 */ /* 0x000ea80000004800 */
[----:B------:R3:W-:Y:S01]  /*6020*/  @P4 STG.E [R2.64], R37 ;  /* 0x0000002502004986 */ /* 0x0007e2000c101904 */
[----:B------:R-:W-:-:S03]  /*6030*/  @P4 IMAD.X R51, RZ, RZ, R51, P0 ;  /* 0x000000ffff334224 */ /* 0x000fc600000e0633 */
[----:B------:R-:W-:Y:S04]  /*6040*/  LDS R31, [R168.X4+0x4c00] ;  /* 0x004c0000a81f7984 */ /* 0x000fe80000004800 */
[----:B------:R-:W-:Y:S01]  /*6050*/  LDS R25, [R168.X4+0x3a00] ;  /* 0x003a0000a8197984 */ /* 0x000fe20000004800 */
[----:B-1----:R-:W-:Y:S01]  /*6060*/  FADD.FTZ R14, RZ, R14 ;  /* 0x0000000eff0e7221 */ /* 0x002fe20000010000 */
[----:B---3--:R-:W-:-:S03]  /*6070*/  @P4 MOV R2, R44 ;  /* 0x0000002c00024202 */ /* 0x008fc60000000f00 */
[----:B------:R-:W-:Y:S01]  /*6080*/  FADD.FTZ R14, R14, R17 ;  /* 0x000000110e0e7221 */ /* 0x000fe20000010000 */
[----:B------:R-:W-:Y:S01]  /*6090*/  @P4 MOV R3, R47 ;  /* 0x0000002f00034202 */ /* 0x000fe20000000f00 */
[----:B------:R-:W1:Y:S01]  /*60a0*/  LDS R17, [R168.X4+0x2400] ;  /* 0x00240000a8117984 */ /* 0x000e620000004800 */
[----:B------:R-:W-:Y:S01]  /*60b0*/  @P4 IADD3 R44, P0, R44, 0x200, RZ ;  /* 0x000002002c2c4810 */ /* 0x000fe20007f1e0ff */
[----:B------:R-:W-:Y:S02]  /*60c0*/  FADD.FTZ R14, R14, R19 ;  /* 0x000000130e0e7221 */ /* 0x000fe40000010000 */
[----:B------:R-:W3:Y:S01]  /*60d0*/  LDS R19, [R168.X4+0x2600] ;  /* 0x00260000a8137984 */ /* 0x000ee20000004800 */
[----:B0-----:R-:W-:Y:S02]  /*60e0*/  FADD.FTZ R0, RZ, R0 ;  /* 0x00000000ff007221 */ /* 0x001fe40000010000 */
[----:B------:R-:W-:Y:S01]  /*60f0*/  FADD.FTZ R27, R14, R27 ;  /* 0x0000001b0e1b7221 */ /* 0x000fe20000010000 */
[----:B------:R0:W-:Y:S01]  /*6100*/  @P4 STG.E [R2.64], R7 ;  /* 0x0000000702004986 */ /* 0x0001e2000c101904 */
[----:B------:R-:W-:-:S02]  /*6110*/  @P4 IMAD.X R47, RZ, RZ, R47, P0 ;  /* 0x000000ffff2f4224 */ /* 0x000fc400000e062f */
[----:B------:R-:W-:Y:S01]  /*6120*/  FADD.FTZ R0, R0, R13 ;  /* 0x0000000d00007221 */ /* 0x000fe20000010000 */
[----:B------:R-:W4:Y:S03]  /*6130*/  LDS R33, [R168.X4+0x4e00] ;  /* 0x004e0000a8217984 */ /* 0x000f260000004800 */
[----:B------:R-:W-:-:S04]  /*6140*/  FADD.FTZ R0, R0, R21 ;  /* 0x0000001500007221 */ /* 0x000fc80000010000 */
[----:B------:R-:W-:Y:S01]  /*6150*/  FADD.FTZ R29, R0, R29 ;  /* 0x0000001d001d7221 */ /* 0x000fe20000010000 */
[----:B0-----:R-:W-:Y:S01]  /*6160*/  @P3 MOV R2, R46 ;  /* 0x0000002e00023202 */ /* 0x001fe20000000f00 */
[----:B--2---:R-:W-:Y:S01]  /*6170*/  FADD.FTZ R8, RZ, R8 ;  /* 0x00000008ff087221 */ /* 0x004fe20000010000 */
[----:B------:R-:W-:Y:S02]  /*6180*/  @P3 MOV R3, R51 ;  /* 0x0000003300033202 */ /* 0x000fe40000000f00 */
[----:B------:R-:W-:-:S03]  /*6190*/  @P3 IADD3 R46, P0, R46, 0x200, RZ ;  /* 0x000002002e2e3810 */ /* 0x000fc60007f1e0ff */
[----:B------:R0:W-:Y:S02]  /*61a0*/  @P3 STG.E [R2.64], R27 ;  /* 0x0000001b02003986 */ /* 0x0001e4000c101904 */
[----:B------:R-:W-:Y:S01]  /*61b0*/  @P3 IMAD.X R51, RZ, RZ, R51, P0 ;  /* 0x000000ffff333224 */ /* 0x000fe200000e0633 */
[----:B0-----:R-:W-:Y:S01]  /*61c0*/  @P3 MOV R2, R44 ;  /* 0x0000002c00023202 */ /* 0x001fe20000000f00 */
[----:B-1----:R-:W-:Y:S01]  /*61d0*/  FADD.FTZ R6, R6, R17 ;  /* 0x0000001106067221 */ /* 0x002fe20000010000 */
[-C--:B------:R-:W-:Y:S02]  /*61e0*/  @P3 MOV R3, R47.reuse ;  /* 0x0000002f00033202 */ /* 0x080fe40000000f00 */
[----:B------:R-:W-:Y:S01]  /*61f0*/  @P3 IADD3 R44, P4, R44, 0x200, RZ ;  /* 0x000002002c2c3810 */ /* 0x000fe20007f9e0ff */
[----:B------:R-:W-:Y:S02]  /*6200*/  FADD.FTZ R6, R6, R23 ;  /* 0x0000001706067221 */ /* 0x000fe40000010000 */
[----:B------:R0:W-:Y:S01]  /*6210*/  @P3 STG.E [R2.64], R41 ;  /* 0x0000002902003986 */ /* 0x0001e2000c101904 */
[----:B------:R-:W-:Y:S01]  /*6220*/  @P3 IADD3.X R47, RZ, R47, RZ, P4, !PT ;  /* 0x0000002fff2f3210 */ /* 0x000fe200027fe4ff */
[----:B------:R-:W-:-:S02]  /*6230*/  FADD.FTZ R31, R6, R31 ;  /* 0x0000001f061f7221 */ /* 0x000fc40000010000 */
[----:B---3--:R-:W-:-:S04]  /*6240*/  FADD.FTZ R8, R8, R19 ;  /* 0x0000001308087221 */ /* 0x008fc80000010000 */
[----:B------:R-:W-:Y:S01]  /*6250*/  FADD.FTZ R8, R8, R25 ;  /* 0x0000001908087221 */ /* 0x000fe20000010000 */
[----:B0-----:R-:W-:Y:S01]  /*6260*/  @P2 MOV R2, R46 ;  /* 0x0000002e00022202 */ /* 0x001fe20000000f00 */
[----:B------:R-:W-:Y:S01]  /*6270*/  @P2 IMAD.MOV.U32 R3, RZ, RZ, R51 ;  /* 0x000000ffff032224 */ /* 0x000fe200078e0033 */
[----:B------:R-:W-:Y:S01]  /*6280*/  @P2 IADD3 R46, P0, R46, 0x200, RZ ;  /* 0x000002002e2e2810 */ /* 0x000fe20007f1e0ff */
[----:B----4-:R-:W-:-:S03]  /*6290*/  FADD.FTZ R33, R8, R33 ;  /* 0x0000002108217221 */ /* 0x010fc60000010000 */
[----:B------:R0:W-:Y:S01]  /*62a0*/  @P2 STG.E [R2.64], R15 ;  /* 0x0000000f02002986 */ /* 0x0001e2000c101904 */
[----:B------:R-:W-:Y:S01]  /*62b0*/  @P2 IMAD.X R51, RZ, RZ, R51, P0 ;  /* 0x000000ffff332224 */ /* 0x000fe200000e0633 */
        /* <DEDUP_REMOVED lines=11> */
[----:B------:R-:W-:-:S02]  /*6370*/  @P1 MOV R2, R46 ;  /* 0x0000002e00021202 */ /* 0x000fc40000000f00 */
[----:B------:R-:W-:Y:S02]  /*6380*/  @P1 IADD3 R46, P0, R46, 0x200, RZ ;  /* 0x000002002e2e1810 */ /* 0x000fe40007f1e0ff */
[-C--:B------:R-:W-:Y:S01]  /*6390*/  @P5 MOV R7, R47.reuse ;  /* 0x0000002f00075202 */ /* 0x080fe20000000f00 */
[----:B------:R0:W-:Y:S01]  /*63a0*/  @P1 STG.E [R2.64], R29 ;  /* 0x0000001d02001986 */ /* 0x0001e2000c101904 */
[----:B------:R-:W-:Y:S01]  /*63b0*/  @P5 IADD3 R44, P2, R44, 0x200, RZ ;  /* 0x000002002c2c5810 */ /* 0x000fe20007f5e0ff */
[----:B------:R-:W-:Y:S02]  /*63c0*/  @P1 IMAD.X R51, RZ, RZ, R51, P0 ;  /* 0x000000ffff331224 */ /* 0x000fe400000e0633 */
[----:B------:R1:W-:Y:S01]  /*63d0*/  @P1 STG.E [R4.64], R43 ;  /* 0x0000002b04001986 */ /* 0x0003e2000c101904 */
[----:B------:R-:W-:Y:S02]  /*63e0*/  @P5 IADD3.X R47, RZ, R47, RZ, P2, !PT ;  /* 0x0000002fff2f5210 */ /* 0x000fe400017fe4ff */
[----:B0-----:R-:W-:Y:S01]  /*63f0*/  @P5 MOV R2, R46 ;  /* 0x0000002e00025202 */ /* 0x001fe20000000f00 */
[----:B------:R-:W-:Y:S01]  /*6400*/  @P5 IMAD.MOV.U32 R3, RZ, RZ, R51 ;  /* 0x000000ffff035224 */ /* 0x000fe200078e0033 */
[----:B------:R-:W-:-:S02]  /*6410*/  @P5 IADD3 R46, P0, R46, 0x200, RZ ;  /* 0x000002002e2e5810 */ /* 0x000fc40007f1e0ff */
[----:B-1----:R-:W-:Y:S02]  /*6420*/  MOV R4, R44 ;  /* 0x0000002c00047202 */ /* 0x002fe40000000f00 */
[----:B------:R0:W-:Y:S01]  /*6430*/  @P5 STG.E [R2.64], R31 ;  /* 0x0000001f02005986 */ /* 0x0001e2000c101904 */
[----:B------:R-:W-:Y:S01]  /*6440*/  @P5 IMAD.X R51, RZ, RZ, R51, P0 ;  /* 0x000000ffff335224 */ /* 0x000fe200000e0633 */
[----:B------:R-:W-:Y:S02]  /*6450*/  MOV R5, R47 ;  /* 0x0000002f00057202 */ /* 0x000fe40000000f00 */
[----:B------:R1:W-:Y:S01]  /*6460*/  @P5 STG.E [R6.64], R11 ;  /* 0x0000000b06005986 */ /* 0x0003e2000c101904 */
[----:B0-----:R-:W-:Y:S01]  /*6470*/  MOV R2, R46 ;  /* 0x0000002e00027202 */ /* 0x001fe20000000f00 */
[----:B------:R-:W-:Y:S01]  /*6480*/  IMAD.MOV.U32 R3, RZ, RZ, R51 ;  /* 0x000000ffff037224 */ /* 0x000fe200078e0033 */
[----:B------:R-:W-:Y:S06]  /*6490*/  @!P6 EXIT ;  /* 0x000000000000e94d */ /* 0x000fec0003800000 */
[----:B------:R-:W-:Y:S04]  /*64a0*/  STG.E [R2.64], R33 ;  /* 0x0000002102007986 */ /* 0x000fe8000c101904 */
[----:B------:R-:W-:Y:S01]  /*64b0*/  STG.E [R4.64], R45 ;  /* 0x0000002d04007986 */ /* 0x000fe2000c101904 */
[----:B------:R-:W-:Y:S05]  /*64c0*/  EXIT ;  /* 0x000000000000794d */ /* 0x000fea0003800000 */
.L_x_1238:
[----:B------:R-:W-:Y:S01]  /*64d0*/  HFMA2.MMA R170, -RZ, RZ, 0, 5.9604644775390625e-08 ;  /* 0x00000001ffaa7435 */ /* 0x000fe200000001ff */
[----:B------:R-:W-:Y:S01]  /*64e0*/  IMAD.MOV.U32 R169, RZ, RZ, R215 ;  /* 0x000000ffffa97224 */ /* 0x000fe200078e00d7 */
[----:B------:R-:W-:Y:S01]  /*64f0*/  MOV R175, 0x1f ;  /* 0x0000001f00af7802 */ /* 0x000fe20000000f00 */
[----:B------:R-:W-:Y:S01]  /*6500*/  IMAD.MOV.U32 R174, RZ, RZ, -0x1 ;  /* 0xffffffffffae7424 */ /* 0x000fe200078e00ff */
[----:B------:R-:W-:-:S02]  /*6510*/  MOV R168, 0x6530 ;  /* 0x0000653000a87802 */ /* 0x000fc40000000f00 */
[----:B-----5:R-:W-:Y:S05]  /*6520*/  CALL.REL.NOINC `($__internal_56_$__cuda_sm70_shflsync_bfly_p) ;  /* 0x0000046000007944 */ /* 0x020fea0003c00000 */
[----:B-1----:R-:W-:Y:S01]  /*6530*/  MOV R171, R170 ;  /* 0x000000aa00ab7202 */ /* 0x002fe20000000f00 */
[----:B------:R-:W-:Y:S05]  /*6540*/  BRA `(.L_x_1251) ;  /* 0xffffc34000007947 */ /* 0x000fea000383ffff */
.L_x_1239:
[----:B------:R-:W-:Y:S01]  /*6550*/  HFMA2.MMA R175, -RZ, RZ, 0, 1.847743988037109375e-06 ;  /* 0x0000001fffaf7435 */ /* 0x000fe200000001ff */
[----:B------:R-:W-:Y:S01]  /*6560*/  MOV R169, R214 ;  /* 0x000000d600a97202 */ /* 0x000fe20000000f00 */
[----:B------:R-:W-:Y:S01]  /*6570*/  IMAD.MOV.U32 R170, RZ, RZ, 0x1 ;  /* 0x00000001ffaa7424 */ /* 0x000fe200078e00ff */
[----:B------:R-:W-:-:S02]  /*6580*/  MOV R174, 0xffffffff ;  /* 0xffffffff00ae7802 */ /* 0x000fc40000000f00 */
[----:B------:R-:W-:Y:S02]  /*6590*/  MOV R168, 0x65b0 ;  /* 0x000065b000a87802 */ /* 0x000fe40000000f00 */
[----:B01---5:R-:W-:Y:S05]  /*65a0*/  CALL.REL.NOINC `($__internal_56_$__cuda_sm70_shflsync_bfly_p) ;  /* 0x000003e000007944 */ /* 0x023fea0003c00000 */
[----:B------:R-:W-:Y:S01]  /*65b0*/  FADD.FTZ R171, R171, R215 ;  /* 0x000000d7abab7221 */ /* 0x000fe20000010000 */
[----:B------:R-:W-:Y:S01]  /*65c0*/  HFMA2.MMA R175, -RZ, RZ, 0, 1.847743988037109375e-06 ;  /* 0x0000001fffaf7435 */ /* 0x000fe200000001ff */
[----:B-1----:R-:W-:Y:S01]  /*65d0*/  FADD.FTZ R172, R214, R170 ;  /* 0x000000aad6ac7221 */ /* 0x002fe20000010000 */
[----:B------:R-:W-:Y:S01]  /*65e0*/  MOV R174, 0xffffffff ;  /* 0xffffffff00ae7802 */ /* 0x000fe20000000f00 */
[----:B------:R-:W-:Y:S01]  /*65f0*/  IMAD.MOV.U32 R170, RZ, RZ, 0x2 ;  /* 0x00000002ffaa7424 */ /* 0x000fe200078e00ff */
[----:B------:R-:W-:Y:S01]  /*6600*/  MOV R168, 0x6630 ;  /* 0x0000663000a87802 */ /* 0x000fe20000000f00 */
[----:B------:R-:W-:Y:S02]  /*6610*/  IMAD.MOV.U32 R169, RZ, RZ, R171 ;  /* 0x000000ffffa97224 */ /* 0x000fe400078e00ab */
[----:B------:R-:W-:Y:S05]  /*6620*/  CALL.REL.NOINC `($__internal_56_$__cuda_sm70_shflsync_bfly_p) ;  /* 0x0000036000007944 */ /* 0x000fea0003c00000 */
[----:B------:R-:W-:Y:S01]  /*6630*/  HFMA2.MMA R175, -RZ, RZ, 0, 1.847743988037109375e-06 ;  /* 0x0000001fffaf7435 */ /* 0x000fe200000001ff */
[----:B-1----:R-:W-:Y:S01]  /*6640*/  MOV R173, R170 ;  /* 0x000000aa00ad7202 */ /* 0x002fe20000000f00 */
[----:B------:R-:W-:Y:S01]  /*6650*/  IMAD.MOV.U32 R170, RZ, RZ, 0x2 ;  /* 0x00000002ffaa7424 */ /* 0x000fe200078e00ff */
[----:B------:R-:W-:Y:S02]  /*6660*/  MOV R169, R172 ;  /* 0x000000ac00a97202 */ /* 0x000fe40000000f00 */
[----:B------:R-:W-:-:S02]  /*6670*/  MOV R174, 0xffffffff ;  /* 0xffffffff00ae7802 */ /* 0x000fc40000000f00 */
[----:B------:R-:W-:Y:S02]  /*6680*/  MOV R168, 0x66a0 ;  /* 0x000066a000a87802 */ /* 0x000fe40000000f00 */
[----:B------:R-:W-:Y:S05]  /*6690*/  CALL.REL.NOINC `($__internal_56_$__cuda_sm70_shflsync_bfly_p) ;  /* 0x000002f000007944 */ /* 0x000fea0003c00000 */
[----:B------:R-:W-:Y:S01]  /*66a0*/  FADD.FTZ R171, R173, R171 ;  /* 0x000000abadab7221 */ /* 0x000fe20000010000 */
[----:B------:R-:W-:Y:S01]  /*66b0*/  MOV R174, 0xffffffff ;  /* 0xffffffff00ae7802 */ /* 0x000fe20000000f00 */
[----:B-1----:R-:W-:Y:S01]  /*66c0*/  FADD.FTZ R172, R172, R170 ;  /* 0x000000aaacac7221 */ /* 0x002fe20000010000 */
[----:B------:R-:W-:Y:S01]  /*66d0*/  HFMA2.MMA R170, -RZ, RZ, 0, 2.384185791015625e-07 ;  /* 0x00000004ffaa7435 */ /* 0x000fe200000001ff */
[----:B------:R-:W-:Y:S01]  /*66e0*/  IMAD.MOV.U32 R175, RZ, RZ, 0x1f ;  /* 0x0000001fffaf7424 */ /* 0x000fe200078e00ff */
[----:B------:R-:W-:Y:S02]  /*66f0*/  MOV R169, R171 ;  /* 0x000000ab00a97202 */ /* 0x000fe40000000f00 */
[----:B------:R-:W-:Y:S02]  /*6700*/  MOV R168, 0x6720 ;  /* 0x0000672000a87802 */ /* 0x000fe40000000f00 */
[----:B------:R-:W-:Y:S05]  /*6710*/  CALL.REL.NOINC `($__internal_56_$__cuda_sm70_shflsync_bfly_p) ;  /* 0x0000027000007944 */ /* 0x000fea0003c00000 */
[----:B-1----:R-:W-:Y:S01]  /*6720*/  MOV R173, R170 ;  /* 0x000000aa00ad7202 */ /* 0x002fe20000000f00 */
[----:B------:R-:W-:Y:S01]  /*6730*/  HFMA2.MMA R170, -RZ, RZ, 0, 2.384185791015625e-07 ;  /* 0x00000004ffaa7435 */ /* 0x000fe200000001ff */
[----:B------:R-:W-:Y:S01]  /*6740*/  IMAD.MOV.U32 R169, RZ, RZ, R172 ;  /* 0x000000ffffa97224 */ /* 0x000fe200078e00ac */
[----:B------:R-:W-:-:S02]  /*6750*/  MOV R175, 0x1f ;  /* 0x0000001f00af7802 */ /* 0x000fc40000000f00 */
[----:B------:R-:W-:Y:S02]  /*6760*/  MOV R174, 0xffffffff ;  /* 0xffffffff00ae7802 */ /* 0x000fe40000000f00 */
[----:B------:R-:W-:Y:S02]  /*6770*/  MOV R168, 0x6790 ;  /* 0x0000679000a87802 */ /* 0x000fe40000000f00 */
[----:B------:R-:W-:Y:S05]  /*6780*/  CALL.REL.NOINC `($__internal_56_$__cuda_sm70_shflsync_bfly_p) ;  /* 0x0000020000007944 */ /* 0x000fea0003c00000 */
[----:B------:R-:W-:Y:S01]  /*6790*/  FADD.FTZ R171, R173, R171 ;  /* 0x000000abadab7221 */ /* 0x000fe20000010000 */
[----:B------:R-:W-:Y:S01]  /*67a0*/  HFMA2.MMA R175, -RZ, RZ, 0, 1.847743988037109375e-06 ;  /* 0x0000001fffaf7435 */ /* 0x000fe200000001ff */
[----:B-1----:R-:W-:Y:S01]  /*67b0*/  FADD.FTZ R172, R172, R170 ;  /* 0x000000aaacac7221 */ /* 0x002fe20000010000 */
[----:B------:R-:W-:Y:S01]  /*67c0*/  MOV R174, 0xffffffff ;  /* 0xffffffff00ae7802 */ /* 0x000fe20000000f00 */
[----:B------:R-:W-:Y:S01]  /*67d0*/  IMAD.MOV.U32 R170, RZ, RZ, 0x8 ;  /* 0x00000008ffaa7424 */ /* 0x000fe200078e00ff */
[----:B------:R-:W-:Y:S02]  /*67e0*/  MOV R169, R171 ;  /* 0x000000ab00a97202 */ /* 0x000fe40000000f00 */
[----:B------:R-:W-:Y:S02]  /*67f0*/  MOV R168, 0x6810 ;  /* 0x0000681000a87802 */ /* 0x000fe40000000f00 */
[----:B------:R-:W-:Y:S05]  /*6800*/  CALL.REL.NOINC `($__internal_56_$__cuda_sm70_shflsync_bfly_p) ;  /* 0x0000018000007944 */ /* 0x000fea0003c00000 */
[----:B-1----:R-:W-:Y:S01]  /*6810*/  IMAD.MOV.U32 R173, RZ, RZ, R170 ;  /* 0x000000ffffad7224 */ /* 0x002fe200078e00aa */
[----:B------:R-:W-:Y:S01]  /*6820*/  HFMA2.MMA R170, -RZ, RZ, 0, 4.76837158203125e-07 ;  /* 0x00000008ffaa7435 */ /* 0x000fe200000001ff */
[----:B------:R-:W-:Y:S01]  /*6830*/  MOV R169, R172 ;  /* 0x000000ac00a97202 */ /* 0x000fe20000000f00 */
[----:B------:R-:W-:Y:S01]  /*6840*/  IMAD.MOV.U32 R174, RZ, RZ, -0x1 ;  /* 0xffffffffffae7424 */ /* 0x000fe200078e00ff */
[----:B------:R-:W-:-:S02]  /*6850*/  MOV R175, 0x1f ;  /* 0x0000001f00af7802 */ /* 0x000fc40000000f00 */
[----:B------:R-:W-:Y:S02]  /*6860*/  MOV R168, 0x6880 ;  /* 0x0000688000a87802 */ /* 0x000fe40000000f00 */
[----:B------:R-:W-:Y:S05]  /*6870*/  CALL.REL.NOINC `($__internal_56_$__cuda_sm70_shflsync_bfly_p) ;  /* 0x0000011000007944 */ /* 0x000fea0003c00000 */
[----:B------:R-:W-:Y:S01]  /*6880*/  FADD.FTZ R171, R173, R171 ;  /* 0x000000abadab7221 */ /* 0x000fe20000010000 */
[----:B------:R-:W-:Y:S01]  /*6890*/  MOV R175, 0x1f ;  /* 0x0000001f00af7802 */ /* 0x000fe20000000f00 */
[----:B-1----:R-:W-:Y:S01]  /*68a0*/  FADD.FTZ R172, R172, R170 ;  /* 0x000000aaacac7221 */ /* 0x002fe20000010000 */
[----:B------:R-:W-:Y:S01]  /*68b0*/  HFMA2.MMA R170, -RZ, RZ, 0, 9.5367431640625e-07 ;  /* 0x00000010ffaa7435 */ /* 0x000fe200000001ff */
[----:B------:R-:W-:Y:S01]  /*68c0*/  MOV R174, 0xffffffff ;  /* 0xffffffff00ae7802 */ /* 0x000fe20000000f00 */
[----:B------:R-:W-:Y:S01]  /*68d0*/  IMAD.MOV.U32 R169, RZ, RZ, R171 ;  /* 0x000000ffffa97224 */ /* 0x000fe200078e00ab */
[----:B------:R-:W-:-:S03]  /*68e0*/  MOV R168, 0x6900 ;  /* 0x0000690000a87802 */ /* 0x000fc60000000f00 */
[----:B------:R-:W-:Y:S05]  /*68f0*/  CALL.REL.NOINC `($__internal_56_$__cuda_sm70_shflsync_bfly_p) ;  /* 0x0000009000007944 */ /* 0x000fea0003c00000 */
[----:B-1----:R-:W-:Y:S01]  /*6900*/  MOV R173, R170 ;  /* 0x000000aa00ad7202 */ /* 0x002fe20000000f00 */
[----:B------:R-:W-:Y:S01]  /*6910*/  HFMA2.MMA R170, -RZ, RZ, 0, 9.5367431640625e-07 ;  /* 0x00000010ffaa7435 */ /* 0x000fe200000001ff */
[----:B------:R-:W-:Y:S01]  /*6920*/  MOV R169, R172 ;  /* 0x000000ac00a97202 */ /* 0x000fe20000000f00 */
[----:B------:R-:W-:Y:S01]  /*6930*/  IMAD.MOV.U32 R175, RZ, RZ, 0x1f ;  /* 0x0000001fffaf7424 */ /* 0x000fe200078e00ff */
[----:B------:R-:W-:-:S02]  /*6940*/  MOV R174, 0xffffffff ;  /* 0xffffffff00ae7802 */ /* 0x000fc40000000f00 */
[----:B------:R-:W-:Y:S02]  /*6950*/  MOV R168, 0x6970 ;  /* 0x0000697000a87802 */ /* 0x000fe40000000f00 */
[----:B------:R-:W-:Y:S05]  /*6960*/  CALL.REL.NOINC `($__internal_56_$__cuda_sm70_shflsync_bfly_p) ;  /* 0x0000002000007944 */ /* 0x000fea0003c00000 */
[----:B-1----:R-:W-:Y:S01]  /*6970*/  MOV R168, R170 ;  /* 0x000000aa00a87202 */ /* 0x002fe20000000f00 */
[----:B------:R-:W-:Y:S05]  /*6980*/  BRA `(.L_x_1252) ;  /* 0xffffc02000007947 */ /* 0x000fea000383ffff */
        .weak           $__internal_56_$__cuda_sm70_shflsync_bfly_p
        .type           $__internal_56_$__cuda_sm70_shflsync_bfly_p,@function
        .size           $__internal_56_$__cuda_sm70_shflsync_bfly_p,(.L_x_2882 - $__internal_56_$__cuda_sm70_shflsync_bfly_p)
$__internal_56_$__cuda_sm70_shflsync_bfly_p:
[----:B------:R-:W-:Y:S04]  /*6990*/  WARPSYNC R174 ;  /* 0x000000ae00007348 */ /* 0x000fe80003800000 */
[----:B------:R0:W1:Y:S02]  /*69a0*/  SHFL.BFLY PT, R170, R169, R170, R175 ;  /* 0x0c0000aaa9aa7389 */ /* 0x00006400000e00af */
[----:B0-----:R-:W-:-:S06]  /*69b0*/  HFMA2.MMA R169, -RZ, RZ, 0, 0 ;  /* 0x00000000ffa97435 */ /* 0x001fcc00000001ff */
[----:B------:R-:W-:Y:S05]  /*69c0*/  RET.REL.NODEC R168 `(_ZN10layer_norm31ln_parallel_residual_bwd_kernelINS_13Kernel_traitsIf13__nv_bfloat16fS2_fjLj1280ELj1ELj4ELj1ELj16ENS_18Kernel_traits_baseILj1280EfS2_fS2_fjLj128EEEEELb1ELb1ELb0EEEvNS_9BwdParamsE) ;  /* 0xffff9630a8007950 */ /* 0x000fea0003c3ffff */
.L_x_1253:
        /* <DEDUP_REMOVED lines=11> */
.L_x_2882:


//--------------------- .text._ZN10layer_norm22ln_bwd_finalize_kernelINS_22Kernel_traits_finalizeILj1280Ef13__nv_bfloat16fS2_fjLb0ELj1024ELj4ENS_18Kernel_traits_baseILj1280EfS2_fS2_fjLj1024EEEEELb0ELb1EEEvNS_9BwdParamsE --------------------------
	.section	.text._ZN10layer_norm22ln_bwd_finalize_kernelINS_22Kernel_traits_finalizeILj1280Ef13__nv_bfloat16fS2_fjLb0ELj1024ELj4ENS_18Kernel_traits_baseILj1280EfS2_fS2_fjLj1024EEEEELb0ELb1EEEvNS_9BwdParamsE,"ax",@progbits
	.sectioninfo	@"SHI_REGISTERS=32"
	.align	128
        .global         _ZN10layer_norm22ln_bwd_finalize_kernelINS_22Kernel_traits_finalizeILj1280Ef13__nv_bfloat16fS2_fjLb0ELj1024ELj4ENS_18Kernel_traits_baseILj1280EfS2_fS2_fjLj1024EEEEELb0ELb1EEEvNS_9BwdParamsE
        .type           _ZN10layer_norm22ln_bwd_finalize_kernelINS_22Kernel_traits_finalizeILj1280Ef13__nv_bfloat16fS2_fjLb0ELj1024ELj4ENS_18Kernel_traits_baseILj1280EfS2_fS2_fjLj1024EEEEELb0ELb1EEEvNS_9BwdParamsE,@function
        .size           _ZN10layer_norm22ln_bwd_finalize_kernelINS_22Kernel_traits_finalizeILj1280Ef13__nv_bfloat16fS2_fjLb0ELj1024ELj4ENS_18Kernel_traits_baseILj1280EfS2_fS2_fjLj1024EEEEELb0ELb1EEEvNS_9BwdParamsE,(.L_x_2883 - _ZN10layer_norm22ln_bwd_finalize_kernelINS_22Kernel_traits_finalizeILj1280Ef13__nv_bfloat16fS2_fjLb0ELj1024ELj4ENS_18Kernel_traits_baseILj1280EfS2_fS2_fjLj1024EEEEELb0ELb1EEEvNS_9BwdParamsE)
        .other          _ZN10layer_norm22ln_bwd_finalize_kernelINS_22Kernel_traits_finalizeILj1280Ef13__nv_bfloat16fS2_fjLb0ELj1024ELj4ENS_18Kernel_traits_baseILj1280EfS2_fS2_fjLj1024EEEEELb0ELb1EEEvNS_9BwdParamsE,@"STO_CUDA_ENTRY STV_DEFAULT"
_ZN10layer_norm22ln_bwd_finalize_kernelINS_22Kernel_traits_finalizeILj1280Ef13__nv_bfloat16fS2_fjLb0ELj1024ELj4ENS_18Kernel_traits_baseILj1280EfS2_fS2_fjLj1024EEEEELb0ELb1EEEvNS_9BwdParamsE:
.text._ZN10layer_norm22ln_bwd_finalize_kernelINS_22Kernel_traits_finalizeILj1280Ef13__nv_bfloat16fS2_fjLb0ELj1024ELj4ENS_18Kernel_traits_baseILj1280EfS2_fS2_fjLj1024EEEEELb0ELb1EEEvNS_9BwdParamsE:
        /* <DEDUP_REMOVED lines=19> */
.L_x_1264:
        /* <DEDUP_REMOVED lines=27> */
.L_x_1258:
        /* <DEDUP_REMOVED lines=35> */
.L_x_1257:
[----:B------:R-:W-:Y:S05]  /*0510*/  BSYNC B1 ;  /* 0x0000000000017941 */ /* 0x000fea0003800000 */
.L_x_1256:
        /* <DEDUP_REMOVED lines=23> */
.L_x_1260:
[----:B------:R-:W-:Y:S05]  /*0690*/  BSYNC B1 ;  /* 0x0000000000017941 */ /* 0x000fea0003800000 */
.L_x_1259:
        /* <DEDUP_REMOVED lines=10> */
.L_x_1255:
[----:B------:R-:W-:Y:S05]  /*0740*/  BSYNC B0 ;  /* 0x0000000000007941 */ /* 0x000fea0003800000 */
.L_x_1254:
        /* <DEDUP_REMOVED lines=11> */
.L_x_1265:
        /* <DEDUP_REMOVED lines=18> */
.L_x_1266:
[----:B------:R-:W-:Y:S01]  /*0920*/  @!P1 SHF.R.U32.HI R2, RZ, 0x3, R0 ;  /* 0x00000003ff029819 */ /* 0x000fe20000011600 */
[----:B---3--:R-:W-:Y:S02]  /*0930*/  FADD.FTZ R5, R5, R10 ;  /* 0x0000000a05057221 */ /* 0x008fe40000010000 */
[----:B--2---:R-:W-:Y:S01]  /*0940*/  FADD.FTZ R7, R7, R4 ;  /* 0x0000000407077221 */ /* 0x004fe20000010000 */
[----:B------:R-:W-:-:S05]  /*0950*/  @!P1 LOP3.LUT R2, R2, 0x1ffffffc, RZ, 0xc0, !PT ;  /* 0x1ffffffc02029812 */ /* 0x000fca00078ec0ff */
[----:B------:R2:W-:Y:S04]  /*0960*/  @!P1 STS [R2+0x2000], R5 ;  /* 0x0020000502009388 */ /* 0x0005e80000000800 */
[----:B------:R2:W-:Y:S02]  /*0970*/  @!P1 STS [R2+0x2080], R7 ;  /* 0x0020800702009388 */ /* 0x0005e40000000800 */
.L_x_1261:
        /* <DEDUP_REMOVED lines=14> */
.L_x_1262:
[----:B------:R-:W-:Y:S01]  /*0a60*/  HFMA2.MMA R9, -RZ, RZ, 0, 5.9604644775390625e-08 ;  /* 0x00000001ff097435 */ /* 0x000fe200000001ff */
[----:B--2---:R-:W-:Y:S01]  /*0a70*/  IMAD.MOV.U32 R10, RZ, RZ, R4 ;  /* 0x000000ffff0a7224 */ /* 0x004fe200078e0004 */
[----:B------:R-:W-:Y:S01]  /*0a80*/  MOV R11, 0xffffffff ;  /* 0xffffffff000b7802 */ /* 0x000fe20000000f00 */
[----:B------:R-:W-:Y:S01]  /*0a90*/  IMAD.MOV.U32 R6, RZ, RZ, 0x1f ;  /* 0x0000001fff067424 */ /* 0x000fe200078e00ff */
[----:B------:R-:W-:-:S02]  /*0aa0*/  MOV R2, 0xac0 ;  /* 0x00000ac000027802 */ /* 0x000fc40000000f00 */
[----:B01----:R-:W-:Y:S05]  /*0ab0*/  CALL.REL.NOINC `($__internal_57_$__cuda_sm70_shflsync_bfly_p) ;  /* 0x000003c000007944 */ /* 0x003fea0003c00000 */
[----:B-1----:R-:W-:Y:S01]  /*0ac0*/  MOV R3, R6 ;  /* 0x0000000600037202 */ /* 0x002fe20000000f00 */
[----:B0-----:R-:W-:Y:S05]  /*0ad0*/  BRA `(.L_x_1265) ;  /* 0xfffffd2000007947 */ /* 0x001fea000383ffff */
.L_x_1263:
[----:B------:R-:W-:Y:S01]  /*0ae0*/  HFMA2.MMA R9, -RZ, RZ, 0, 1.1920928955078125e-07 ;  /* 0x00000002ff097435 */ /* 0x000fe200000001ff */
[----:B------:R-:W-:Y:S01]  /*0af0*/  IMAD.MOV.U32 R10, RZ, RZ, R13 ;  /* 0x000000ffff0a7224 */ /* 0x000fe200078e000d */
[----:B------:R-:W-:Y:S01]  /*0b00*/  MOV R6, 0x1f ;  /* 0x0000001f00067802 */ /* 0x000fe20000000f00 */
[----:B------:R-:W-:Y:S01]  /*0b10*/  IMAD.MOV.U32 R11, RZ, RZ, -0x1 ;  /* 0xffffffffff0b7424 */ /* 0x000fe200078e00ff */
[----:B------:R-:W-:-:S02]  /*0b20*/  MOV R2, 0xb40 ;  /* 0x00000b4000027802 */ /* 0x000fc40000000f00 */
[----:B012---:R-:W-:Y:S05]  /*0b30*/  CALL.REL.NOINC `($__internal_57_$__cuda_sm70_shflsync_bfly_p) ;  /* 0x0000034000007944 */ /* 0x007fea0003c00000 */
[----:B0-----:R-:W-:Y:S01]  /*0b40*/  HFMA2.MMA R9, -RZ, RZ, 0, 2.384185791015625e-07 ;  /* 0x00000004ff097435 */ /* 0x001fe200000001ff */
[----:B-1----:R-:W-:Y:S01]  /*0b50*/  FADD.FTZ R10, R13, R6 ;  /* 0x000000060d0a7221 */ /* 0x002fe20000010000 */
[----:B------:R-:W-:Y:S01]  /*0b60*/  MOV R6, 0x1f ;  /* 0x0000001f00067802 */ /* 0x000fe20000000f00 */
[----:B------:R-:W-:Y:S01]  /*0b70*/  IMAD.MOV.U32 R11, RZ, RZ, -0x1 ;  /* 0xffffffffff0b7424 */ /* 0x000fe200078e00ff */
[----:B------:R-:W-:-:S02]  /*0b80*/  MOV R2, 0xba0 ;  /* 0x00000ba000027802 */ /* 0x000fc40000000f00 */
[----:B------:R-:W-:Y:S05]  /*0b90*/  CALL.REL.NOINC `($__internal_57_$__cuda_sm70_shflsync_bfly_p) ;  /* 0x000002e000007944 */ /* 0x000fea0003c00000 */
[----:B0-----:R-:W-:Y:S01]  /*0ba0*/  HFMA2.MMA R9, -RZ, RZ, 0, 4.76837158203125e-07 ;  /* 0x00000008ff097435 */ /* 0x001fe200000001ff */
[----:B-1----:R-:W-:Y:S01]  /*0bb0*/  FADD.FTZ R10, R10, R6 ;  /* 0x000000060a0a7221 */ /* 0x002fe20000010000 */
[----:B------:R-:W-:Y:S01]  /*0bc0*/  MOV R6, 0x1f ;  /* 0x0000001f00067802 */ /* 0x000fe20000000f00 */
[----:B------:R-:W-:Y:S01]  /*0bd0*/  IMAD.MOV.U32 R11, RZ, RZ, -0x1 ;  /* 0xffffffffff0b7424 */ /* 0x000fe200078e00ff */
[----:B------:R-:W-:-:S02]  /*0be0*/  MOV R2, 0xc00 ;  /* 0x00000c0000027802 */ /* 0x000fc40000000f00 */
[----:B------:R-:W-:Y:S05]  /*0bf0*/  CALL.REL.NOINC `($__internal_57_$__cuda_sm70_shflsync_bfly_p) ;  /* 0x0000028000007944 */ /* 0x000fea0003c00000 */
[----:B-1----:R-:W-:Y:S01]  /*0c00*/  FADD.FTZ R4, R10, R6 ;  /* 0x000000060a047221 */ /* 0x002fe20000010000 */
[----:B0-----:R-:W-:Y:S01]  /*0c10*/  HFMA2.MMA R9, -RZ, RZ, 0, 9.5367431640625e-07 ;  /* 0x00000010ff097435 */ /* 0x001fe200000001ff */
[----:B------:R-:W-:Y:S01]  /*0c20*/  MOV R6, 0x1f ;  /* 0x0000001f00067802 */ /* 0x000fe20000000f00 */
[----:B------:R-:W-:Y:S01]  /*0c30*/  IMAD.MOV.U32 R11, RZ, RZ, -0x1 ;  /* 0xffffffffff0b7424 */ /* 0x000fe200078e00ff */
[----:B------:R-:W-:-:S02]  /*0c40*/  MOV R2, 0xc70 ;  /* 0x00000c7000027802 */ /* 0x000fc40000000f00 */
[----:B------:R-:W-:Y:S02]  /*0c50*/  MOV R10, R4 ;  /* 0x00000004000a7202 */ /* 0x000fe40000000f00 */
[----:B------:R-:W-:Y:S05]  /*0c60*/  CALL.REL.NOINC `($__internal_57_$__cuda_sm70_shflsync_bfly_p) ;  /* 0x0000021000007944 */ /* 0x000fea0003c00000 */
[----:B0-----:R-:W-:Y:S01]  /*0c70*/  HFMA2.MMA R9, -RZ, RZ, 0, 5.9604644775390625e-08 ;  /* 0x00000001ff097435 */ /* 0x001fe200000001ff */
[----:B-1----:R-:W-:Y:S01]  /*0c80*/  MOV R7, R6 ;  /* 0x0000000600077202 */ /* 0x002fe20000000f00 */
[----:B------:R-:W-:Y:S01]  /*0c90*/  IMAD.MOV.U32 R10, RZ, RZ, R5 ;  /* 0x000000ffff0a7224 */ /* 0x000fe200078e0005 */
[----:B------:R-:W-:Y:S01]  /*0ca0*/  MOV R6, 0x1f ;  /* 0x0000001f00067802 */ /* 0x000fe20000000f00 */
[----:B------:R-:W-:Y:S01]  /*0cb0*/  IMAD.MOV.U32 R11, RZ, RZ, -0x1 ;  /* 0xffffffffff0b7424 */ /* 0x000fe200078e00ff */
[----:B------:R-:W-:Y:S02]  /*0cc0*/  MOV R2, 0xce0 ;  /* 0x00000ce000027802 */ /* 0x000fe40000000f00 */
[----:B------:R-:W-:Y:S05]  /*0cd0*/  CALL.REL.NOINC `($__internal_57_$__cuda_sm70_shflsync_bfly_p) ;  /* 0x000001a000007944 */ /* 0x000fea0003c00000 */
[----:B0-----:R-:W-:Y:S01]  /*0ce0*/  HFMA2.MMA R9, -RZ, RZ, 0, 1.1920928955078125e-07 ;  /* 0x00000002ff097435 */ /* 0x001fe200000001ff */
[----:B-1----:R-:W-:Y:S01]  /*0cf0*/  FADD.FTZ R10, R5, R6 ;  /* 0x00000006050a7221 */ /* 0x002fe20000010000 */
[----:B------:R-:W-:Y:S01]  /*0d00*/  MOV R6, 0x1f ;  /* 0x0000001f00067802 */ /* 0x000fe20000000f00 */
[----:B------:R-:W-:Y:S01]  /*0d10*/  IMAD.MOV.U32 R11, RZ, RZ, -0x1 ;  /* 0xffffffffff0b7424 */ /* 0x000fe200078e00ff */
[----:B------:R-:W-:Y:S02]  /*0d20*/  MOV R2, 0xd40 ;  /* 0x00000d4000027802 */ /* 0x000fe40000000f00 */
[----:B------:R-:W-:Y:S05]  /*0d30*/  CALL.REL.NOINC `($__internal_57_$__cuda_sm70_shflsync_bfly_p) ;  /* 0x0000014000007944 */ /* 0x000fea0003c00000 */
        /* <DEDUP_REMOVED lines=12> */
[----:B0-----:R-:W-:Y:S01]  /*0e00*/  HFMA2.MMA R9, -RZ, RZ, 0, 9.5367431640625e-07 ;  /* 0x00000010ff097435 */ /* 0x001fe200000001ff */
[----:B-1----:R-:W-:Y:S01]  /*0e10*/  FADD.FTZ R10, R10, R6 ;  /* 0x000000060a0a7221 */ /* 0x002fe20000010000 */
[----:B------:R-:W-:Y:S01]  /*0e20*/  MOV R6, 0x1f ;  /* 0x0000001f00067802 */ /* 0x000fe20000000f00 */
[----:B------:R-:W-:Y:S01]  /*0e30*/  IMAD.MOV.U32 R11, RZ, RZ, -0x1 ;  /* 0xffffffffff0b7424 */ /* 0x000fe200078e00ff */
[----:B------:R-:W-:-:S02]  /*0e40*/  MOV R2, 0xe60 ;  /* 0x00000e6000027802 */ /* 0x000fc40000000f00 */
[----:B------:R-:W-:Y:S05]  /*0e50*/  CALL.REL.NOINC `($__internal_57_$__cuda_sm70_shflsync_bfly_p) ;  /* 0x0000002000007944 */ /* 0x000fea0003c00000 */
[----:B-1----:R-:W-:Y:S01]  /*0e60*/  MOV R5, R6 ;  /* 0x0000000600057202 */ /* 0x002fe20000000f00 */
[----:B0-----:R-:W-:Y:S05]  /*0e70*/  BRA `(.L_x_1266) ;  /* 0xfffffaa000007947 */ /* 0x001fea000383ffff */
        .weak           $__internal_57_$__cuda_sm70_shflsync_bfly_p
        .type           $__internal_57_$__cuda_sm70_shflsync_bfly_p,@function
        .size           $__internal_57_$__cuda_sm70_shflsync_bfly_p,(.L_x_2883 - $__internal_57_$__cuda_sm70_shflsync_bfly_p)
$__internal_57_$__cuda_sm70_shflsync_bfly_p:
[----:B------:R-:W-:Y:S01]  /*0e80*/  HFMA2.MMA R3, -RZ, RZ, 0, 0 ;  /* 0x00000000ff037435 */ /* 0x000fe200000001ff */
[----:B------:R-:W-:Y:S04]  /*0e90*/  WARPSYNC R11 ;  /* 0x0000000b00007348 */ /* 0x000fe80003800000 */
[----:B------:R0:W1:Y:S01]  /*0ea0*/  SHFL.BFLY PT, R6, R10, R9, R6 ;  /* 0x0c0000090a067389 */ /* 0x00006200000e0006 */
[----:B------:R-:W-:Y:S05]  /*0eb0*/  RET.REL.NODEC R2 `(_ZN10layer_norm22ln_bwd_finalize_kernelINS_22Kernel_traits_finalizeILj1280Ef13__nv_bfloat16fS2_fjLb0ELj1024ELj4ENS_18Kernel_traits_baseILj1280EfS2_fS2_fjLj1024EEEEELb0ELb1EEEvNS_9BwdParamsE) ;  /* 0xfffff14002007950 */ /* 0x000fea0003c3ffff */
.L_x_1267:
        /* <DEDUP_REMOVED lines=12> */
.L_x_2883:


//--------------------- .text._ZN10layer_norm40ln_parallel_residual_bwd_finalize_kernelINS_22Kernel_traits_finalizeILj1280Ef13__nv_bfloat16fS2_fjLb0ELj1024ELj4ENS_18Kernel_traits_baseILj1280EfS2_fS2_fjLj1024EEEEELb1EEEvNS_9BwdParamsE --------------------------
	.section	.text._ZN10layer_norm40ln_parallel_residual_bwd_finalize_kernelINS_22Kernel_traits_finalizeILj1280Ef13__nv_bfloat16fS2_fjLb0ELj1024ELj4ENS_18Kernel_traits_baseILj1280EfS2_fS2_fjLj1024EEEEELb1EEEvNS_9BwdParamsE,"ax",@progbits
	.sectioninfo	@"SHI_REGISTERS=32"
	.align	128
        .global         _ZN10layer_norm40ln_parallel_residual_bwd_finalize_kernelINS_22Kernel_traits_finalizeILj1280Ef13__nv_bfloat16fS2_fjLb0ELj1024ELj4ENS_18Kernel_traits_baseILj1280EfS2_fS2_fjLj1024EEEEELb1EEEvNS_9BwdParamsE
        .type           _ZN10layer_norm40ln_parallel_residual_bwd_finalize_kernelINS_22Kernel_traits_finalizeILj1280Ef13__nv_bfloat16fS2_fjLb0ELj1024ELj4ENS_18Kernel_traits_baseILj1280EfS2_fS2_fjLj1024EEEEELb1EEEvNS_9BwdParamsE,@function
        .size           _ZN10layer_norm40ln_parallel_residual_bwd_finalize_kernelINS_22Kernel_traits_finalizeILj1280Ef13__nv_bfloat16fS2_fjLb0ELj1024ELj4ENS_18Kernel_traits_baseILj1280EfS2_fS2_fjLj1024EEEEELb1EEEvNS_9BwdParamsE,(.L_x_2884 - _ZN10layer_norm40ln_parallel_residual_bwd_finalize_kernelINS_22Kernel_traits_finalizeILj1280Ef13__nv_bfloat16fS2_fjLb0ELj1024ELj4ENS_18Kernel_traits_baseILj1280EfS2_fS2_fjLj1024EEEEELb1EEEvNS_9BwdParamsE)
        .other          _ZN10layer_norm40ln_parallel_residual_bwd_finalize_kernelINS_22Kernel_traits_finalizeILj1280Ef13__nv_bfloat16fS2_fjLb0ELj1024ELj4ENS_18Kernel_traits_baseILj1280EfS2_fS2_fjLj1024EEEEELb1EEEvNS_9BwdParamsE,@"STO_CUDA_ENTRY STV_DEFAULT"
_ZN10layer_norm40ln_parallel_residual_bwd_finalize_kernelINS_22Kernel_traits_finalizeILj1280Ef13__nv_bfloat16fS2_fjLb0ELj1024ELj4ENS_18Kernel_traits_baseILj1280EfS2_fS2_fjLj1024EEEEELb1EEEvNS_9BwdParamsE:
.text._ZN10layer_norm40ln_parallel_residual_bwd_finalize_kernelINS_22Kernel_traits_finalizeILj1280Ef13__nv_bfloat16fS2_fjLb0ELj1024ELj4ENS_18Kernel_traits_baseILj1280EfS2_fS2_fjLj1024EEEEELb1EEEvNS_9BwdParamsE:
        /* <DEDUP_REMOVED lines=19> */
.L_x_1281:
        /* <DEDUP_REMOVED lines=37> */
.L_x_1272:
        /* <DEDUP_REMOVED lines=59> */
.L_x_1271:
[----:B------:R-:W-:Y:S05]  /*0730*/  BSYNC B1 ;  /* 0x0000000000017941 */ /* 0x000fea0003800000 */
.L_x_1270:
        /* <DEDUP_REMOVED lines=35> */
.L_x_1274:
[----:B------:R-:W-:Y:S05]  /*0970*/  BSYNC B1 ;  /* 0x0000000000017941 */ /* 0x000fea0003800000 */
.L_x_1273:
        /* <DEDUP_REMOVED lines=16> */
.L_x_1269:
[----:B------:R-:W-:Y:S05]  /*0a80*/  BSYNC B0 ;  /* 0x0000000000007941 */ /* 0x000fea0003800000 */
.L_x_1268:
        /* <DEDUP_REMOVED lines=14> */
.L_x_1282:
        /* <DEDUP_REMOVED lines=36> */
.L_x_1283:
        /* <DEDUP_REMOVED lines=11> */
.L_x_1275:
        /* <DEDUP_REMOVED lines=19> */
.L_x_1279:
[----:B------:R-:W-:Y:S05]  /*0f90*/  BSYNC B0 ;  /* 0x0000000000007941 */ /* 0x000fea0003800000 */
.L_x_1278:
[C---:B------:R-:W-:Y:S02]  /*0fa0*/  ISETP.GT.U32.AND P1, PT, R4.reuse, -0x501, PT ;  /* 0xfffffaff0400780c */ /* 0x040fe40003f24070 */
[----:B------:R-:W-:-:S02]  /*0fb0*/  IADD3 R4, R4, 0x500, RZ ;  /* 0x0000050004047810 */ /* 0x000fc40007ffe0ff */
[----:B------:R-:W-:-:S09]  /*0fc0*/  IADD3 R5, R5, 0x280, RZ ;  /* 0x0000028005057810 */ /* 0x000fd20007ffe0ff */
[----:B0-----:R-:W-:Y:S01]  /*0fd0*/  @!P1 CALL.REL.NOINC `(.L_x_1280) ;  /* 0x0000001000009944 */ /* 0x001fe20003c00000 */
[----:B------:R-:W-:Y:S05]  /*0fe0*/  BRA `(.L_x_1281) ;  /* 0xfffff14000007947 */ /* 0x000fea000383ffff */
.L_x_1280:
[----:B------:R-:W-:Y:S05]  /*0ff0*/  EXIT ;  /* 0x000000000000794d */ /* 0x000fea0003800000 */
.L_x_1276:
[----:B------:R-:W-:Y:S01]  /*1000*/  HFMA2.MMA R17, -RZ, RZ, 0, 1.847743988037109375e-06 ;  /* 0x0000001fff117435 */ /* 0x000fe200000001ff */
[----:B----4-:R-:W-:Y:S01]  /*1010*/  MOV R19, R12 ;  /* 0x0000000c00137202 */ /* 0x010fe20000000f00 */
[----:B------:R-:W-:Y:S01]  /*1020*/  IMAD.MOV.U32 R16, RZ, RZ, 0x1 ;  /* 0x00000001ff107424 */ /* 0x000fe200078e00ff */
[----:B------:R-:W-:Y:S02]  /*1030*/  MOV R14, 0xffffffff ;  /* 0xffffffff000e7802 */ /* 0x000fe40000000f00 */
[----:B------:R-:W-:Y:S02]  /*1040*/  MOV R8, 0x1060 ;  /* 0x0000106000087802 */ /* 0x000fe40000000f00 */
[----:B0123--:R-:W-:Y:S05]  /*1050*/  CALL.REL.NOINC `($__internal_58_$__cuda_sm70_shflsync_bfly_p) ;  /* 0x000007b000007944 */ /* 0x00ffea0003c00000 */
[----:B01----:R-:W-:Y:S05]  /*1060*/  BRA `(.L_x_1282) ;  /* 0xfffffb0000007947 */ /* 0x003fea000383ffff */
.L_x_1277:
[----:B------:R-:W-:Y:S01]  /*1070*/  HFMA2.MMA R17, -RZ, RZ, 0, 1.847743988037109375e-06 ;  /* 0x0000001fff117435 */ /* 0x000fe200000001ff */
[----:B------:R-:W-:Y:S01]  /*1080*/  MOV R19, R12 ;  /* 0x0000000c00137202 */ /* 0x000fe20000000f00 */
[----:B------:R-:W-:Y:S01]  /*1090*/  IMAD.MOV.U32 R16, RZ, RZ, 0x2 ;  /* 0x00000002ff107424 */ /* 0x000fe200078e00ff */
[----:B------:R-:W-:Y:S02]  /*10a0*/  MOV R14, 0xffffffff ;  /* 0xffffffff000e7802 */ /* 0x000fe40000000f00 */
[----:B------:R-:W-:-:S02]  /*10b0*/  MOV R8, 0x10d0 ;  /* 0x000010d000087802 */ /* 0x000fc40000000f00 */
[----:B-123--:R-:W-:Y:S05]  /*10c0*/  CALL.REL.NOINC `($__internal_58_$__cuda_sm70_shflsync_bfly_p) ;  /* 0x0000074000007944 */ /* 0x00efea0003c00000 */
[----:B0-----:R-:W-:Y:S01]  /*10d0*/  HFMA2.MMA R16, -RZ, RZ, 0, 2.384185791015625e-07 ;  /* 0x00000004ff107435 */ /* 0x001fe200000001ff */
[----:B-1----:R-:W-:Y:S01]  /*10e0*/  FADD.FTZ R19, R12, R14 ;  /* 0x0000000e0c137221 */ /* 0x002fe20000010000 */
[----:B------:R-:W-:Y:S01]  /*10f0*/  MOV R14, 0xffffffff ;  /* 0xffffffff000e7802 */ /* 0x000fe20000000f00 */
[----:B------:R-:W-:Y:S01]  /*1100*/  IMAD.MOV.U32 R17, RZ, RZ, 0x1f ;  /* 0x0000001fff117424 */ /* 0x000fe200078e00ff */
[----:B------:R-:W-:-:S02]  /*1110*/  MOV R8, 0x1130 ;  /* 0x0000113000087802 */ /* 0x000fc40000000f00 */
[----:B------:R-:W-:Y:S05]  /*1120*/  CALL.REL.NOINC `($__internal_58_$__cuda_sm70_shflsync_bfly_p) ;  /* 0x000006e000007944 */ /* 0x000fea0003c00000 */
[----:B0-----:R-:W-:Y:S01]  /*1130*/  HFMA2.MMA R16, -RZ, RZ, 0, 4.76837158203125e-07 ;  /* 0x00000008ff107435 */ /* 0x001fe200000001ff */
[----:B-1----:R-:W-:Y:S01]  /*1140*/  FADD.FTZ R19, R19, R14 ;  /* 0x0000000e13137221 */ /* 0x002fe20000010000 */
[----:B------:R-:W-:Y:S01]  /*1150*/  MOV R17, 0x1f ;  /* 0x0000001f00117802 */ /* 0x000fe20000000f00 */
[----:B------:R-:W-:Y:S01]  /*1160*/  IMAD.MOV.U32 R14, RZ, RZ, -0x1 ;  /* 0xffffffffff0e7424 */ /* 0x000fe200078e00ff */
[----:B------:R-:W-:-:S02]  /*1170*/  MOV R8, 0x1190 ;  /* 0x0000119000087802 */ /* 0x000fc40000000f00 */
[----:B------:R-:W-:Y:S05]  /*1180*/  CALL.REL.NOINC `($__internal_58_$__cuda_sm70_shflsync_bfly_p) ;  /* 0x0000068000007944 */ /* 0x000fea0003c00000 */
[----:B-1----:R-:W-:Y:S01]  /*1190*/  FADD.FTZ R12, R19, R14 ;  /* 0x0000000e130c7221 */ /* 0x002fe20000010000 */
[----:B0-----:R-:W-:Y:S01]  /*11a0*/  HFMA2.MMA R16, -RZ, RZ, 0, 9.5367431640625e-07 ;  /* 0x00000010ff107435 */ /* 0x001fe200000001ff */
[----:B------:R-:W-:-:S02]  /*11b0*/  MOV R17, 0x1f ;  /* 0x0000001f00117802 */ /* 0x000fc40000000f00 */
[----:B------:R-:W-:Y:S01]  /*11c0*/  MOV R14, 0xffffffff ;  /* 0xffffffff000e7802 */ /* 0x000fe20000000f00 */
[----:B------:R-:W-:Y:S01]  /*11d0*/  IMAD.MOV.U32 R19, RZ, RZ, R12 ;  /* 0x000000ffff137224 */ /* 0x000fe200078e000c */
[----:B------:R-:W-:Y:S02]  /*11e0*/  MOV R8, 0x1200 ;  /* 0x0000120000087802 */ /* 0x000fe40000000f00 */
[----:B------:R-:W-:Y:S05]  /*11f0*/  CALL.REL.NOINC `($__internal_58_$__cuda_sm70_shflsync_bfly_p) ;  /* 0x0000061000007944 */ /* 0x000fea0003c00000 */
[----:B0-----:R-:W-:Y:S01]  /*1200*/  HFMA2.MMA R16, -RZ, RZ, 0, 5.9604644775390625e-08 ;  /* 0x00000001ff107435 */ /* 0x001fe200000001ff */
[----:B-1----:R-:W-:Y:S01]  /*1210*/  MOV R15, R14 ;  /* 0x0000000e000f7202 */ /* 0x002fe20000000f00 */
[----:B------:R-:W-:Y:S01]  /*1220*/  IMAD.MOV.U32 R17, RZ, RZ, 0x1f ;  /* 0x0000001fff117424 */ /* 0x000fe200078e00ff */
[----:B------:R-:W-:Y:S02]  /*1230*/  MOV R19, R13 ;  /* 0x0000000d00137202 */ /* 0x000fe40000000f00 */
[----:B------:R-:W-:Y:S02]  /*1240*/  MOV R14, 0xffffffff ;  /* 0xffffffff000e7802 */ /* 0x000fe40000000f00 */
[----:B------:R-:W-:Y:S02]  /*1250*/  MOV R8, 0x1270 ;  /* 0x0000127000087802 */ /* 0x000fe40000000f00 */
[----:B------:R-:W-:Y:S05]  /*1260*/  CALL.REL.NOINC `($__internal_58_$__cuda_sm70_shflsync_bfly_p) ;  /* 0x000005a000007944 */ /* 0x000fea0003c00000 */
[----:B0-----:R-:W-:Y:S01]  /*1270*/  HFMA2.MMA R16, -RZ, RZ, 0, 1.1920928955078125e-07 ;  /* 0x00000002ff107435 */ /* 0x001fe200000001ff */
[----:B-1----:R-:W-:Y:S01]  /*1280*/  FADD.FTZ R19, R13, R14 ;  /* 0x0000000e0d137221 */ /* 0x002fe20000010000 */
[----:B------:R-:W-:Y:S01]  /*1290*/  MOV R17, 0x1f ;  /* 0x0000001f00117802 */ /* 0x000fe20000000f00 */
[----:B------:R-:W-:Y:S01]  /*12a0*/  IMAD.MOV.U32 R14, RZ, RZ, -0x1 ;  /* 0xffffffffff0e7424 */ /* 0x000fe200078e00ff */
[----:B------:R-:W-:-:S02]  /*12b0*/  MOV R8, 0x12d0 ;  /* 0x000012d000087802 */ /* 0x000fc40000000f00 */
[----:B------:R-:W-:Y:S05]  /*12c0*/  CALL.REL.NOINC `($__internal_58_$__cuda_sm70_shflsync_bfly_p) ;  /* 0x0000054000007944 */ /* 0x000fea0003c00000 */
[----:B0-----:R-:W-:Y:S01]  /*12d0*/  HFMA2.MMA R16, -RZ, RZ, 0, 2.384185791015625e-07 ;  /* 0x00000004ff107435 */ /* 0x001fe200000001ff */
[----:B-1----:R-:W-:Y:S01]  /*12e0*/  FADD.FTZ R19, R19, R14 ;  /* 0x0000000e13137221 */ /* 0x002fe20000010000 */
[----:B------:R-:W-:-:S02]  /*12f0*/  MOV R17, 0x1f ;  /* 0x0000001f00117802 */ /* 0x000fc40000000f00 */
[----:B------:R-:W-:Y:S02]  /*1300*/  MOV R14, 0xffffffff ;  /* 0xffffffff000e7802 */ /* 0x000fe40000000f00 */
[----:B------:R-:W-:Y:S02]  /*1310*/  MOV R8, 0x1330 ;  /* 0x0000133000087802 */ /* 0x000fe40000000f00 */
[----:B------:R-:W-:Y:S05]  /*1320*/  CALL.REL.NOINC `($__internal_58_$__cuda_sm70_shflsync_bfly_p) ;  /* 0x000004e000007944 */ /* 0x000fea0003c00000 */
[----:B0-----:R-:W-:Y:S01]  /*1330*/  HFMA2.MMA R17, -RZ, RZ, 0, 1.847743988037109375e-06 ;  /* 0x0000001fff117435 */ /* 0x001fe200000001ff */
[----:B-1----:R-:W-:Y:S01]  /*1340*/  FADD.FTZ R19, R19, R14 ;  /* 0x0000000e13137221 */ /* 0x002fe20000010000 */
[----:B------:R-:W-:Y:S01]  /*1350*/  MOV R14, 0xffffffff ;  /* 0xffffffff000e7802 */ /* 0x000fe20000000f00 */
[----:B------:R-:W-:Y:S01]  /*1360*/  IMAD.MOV.U32 R16, RZ, RZ, 0x8 ;  /* 0x00000008ff107424 */ /* 0x000fe200078e00ff */
[----:B------:R-:W-:Y:S02]  /*1370*/  MOV R8, 0x1390 ;  /* 0x0000139000087802 */ /* 0x000fe40000000f00 */
[----:B------:R-:W-:Y:S05]  /*1380*/  CALL.REL.NOINC `($__internal_58_$__cuda_sm70_shflsync_bfly_p) ;  /* 0x0000048000007944 */ /* 0x000fea0003c00000 */
[----:B-1----:R-:W-:Y:S01]  /*1390*/  FADD.FTZ R13, R19, R14 ;  /* 0x0000000e130d7221 */ /* 0x002fe20000010000 */
[----:B0-----:R-:W-:Y:S01]  /*13a0*/  HFMA2.MMA R16, -RZ, RZ, 0, 9.5367431640625e-07 ;  /* 0x00000010ff107435 */ /* 0x001fe200000001ff */
[----:B------:R-:W-:Y:S01]  /*13b0*/  IMAD.MOV.U32 R17, RZ, RZ, 0x1f ;  /* 0x0000001fff117424 */ /* 0x000fe200078e00ff */
[----:B------:R-:W-:Y:S02]  /*13c0*/  MOV R14, 0xffffffff ;  /* 0xffffffff000e7802 */ /* 0x000fe40000000f00 */
[----:B------:R-:W-:-:S02]  /*13d0*/  MOV R19, R13 ;  /* 0x0000000d00137202 */ /* 0x000fc40000000f00 */
[----:B------:R-:W-:Y:S02]  /*13e0*/  MOV R8, 0x1400 ;  /* 0x0000140000087802 */ /* 0x000fe40000000f00 */
[----:B------:R-:W-:Y:S05]  /*13f0*/  CALL.REL.NOINC `($__internal_58_$__cuda_sm70_shflsync_bfly_p) ;  /* 0x0000041000007944 */ /* 0x000fea0003c00000 */
[----:B0-----:R-:W-:Y:S01]  /*1400*/  HFMA2.MMA R17, -RZ, RZ, 0, 1.847743988037109375e-06 ;  /* 0x0000001fff117435 */ /* 0x001fe200000001ff */
        /* <DEDUP_REMOVED lines=18> */
[----:B0-----:R-:W-:Y:S01]  /*1530*/  HFMA2.MMA R16, -RZ, RZ, 0, 4.76837158203125e-07 ;  /* 0x00000008ff107435 */ /* 0x001fe200000001ff */
[----:B-1----:R-:W-:Y:S01]  /*1540*/  FADD.FTZ R19, R19, R14 ;  /* 0x0000000e13137221 */ /* 0x002fe20000010000 */
[----:B------:R-:W-:Y:S01]  /*1550*/  MOV R14, 0xffffffff ;  /* 0xffffffff000e7802 */ /* 0x000fe20000000f00 */
[----:B------:R-:W-:Y:S01]  /*1560*/  IMAD.MOV.U32 R17, RZ, RZ, 0x1f ;  /* 0x0000001fff117424 */ /* 0x000fe200078e00ff */
[----:B------:R-:W-:Y:S02]  /*1570*/  MOV R8, 0x1590 ;  /* 0x0000159000087802 */ /* 0x000fe40000000f00 */
[----:B------:R-:W-:Y:S05]  /*1580*/  CALL.REL.NOINC `($__internal_58_$__cuda_sm70_shflsync_bfly_p) ;  /* 0x0000028000007944 */ /* 0x000fea0003c00000 */
[----:B-1----:R-:W-:Y:S01]  /*1590*/  FADD.FTZ R11, R19, R14 ;  /* 0x0000000e130b7221 */ /* 0x002fe20000010000 */
[----:B0-----:R-:W-:Y:S01]  /*15a0*/  HFMA2.MMA R16, -RZ, RZ, 0, 9.5367431640625e-07 ;  /* 0x00000010ff107435 */ /* 0x001fe200000001ff */
[----:B------:R-:W-:Y:S02]  /*15b0*/  MOV R17, 0x1f ;  /* 0x0000001f00117802 */ /* 0x000fe40000000f00 */
[----:B------:R-:W-:Y:S01]  /*15c0*/  MOV R14, 0xffffffff ;  /* 0xffffffff000e7802 */ /* 0x000fe20000000f00 */
[----:B------:R-:W-:Y:S01]  /*15d0*/  IMAD.MOV.U32 R19, RZ, RZ, R11 ;  /* 0x000000ffff137224 */ /* 0x000fe200078e000b */
[----:B------:R-:W-:-:S02]  /*15e0*/  MOV R8, 0x1600 ;  /* 0x0000160000087802 */ /* 0x000fc40000000f00 */
[----:B------:R-:W-:Y:S05]  /*15f0*/  CALL.REL.NOINC `($__internal_58_$__cuda_sm70_shflsync_bfly_p) ;  /* 0x0000021000007944 */ /* 0x000fea0003c00000 */
[----:B0-----:R-:W-:Y:S01]  /*1600*/  HFMA2.MMA R16, -RZ, RZ, 0, 5.9604644775390625e-08 ;  /* 0x00000001ff107435 */ /* 0x001fe200000001ff */
[----:B-1----:R-:W-:Y:S01]  /*1610*/  MOV R20, R14 ;  /* 0x0000000e00147202 */ /* 0x002fe20000000f00 */
[----:B------:R-:W-:Y:S01]  /*1620*/  IMAD.MOV.U32 R14, RZ, RZ, -0x1 ;  /* 0xffffffffff0e7424 */ /* 0x000fe200078e00ff */
[----:B------:R-:W-:-:S02]  /*1630*/  MOV R19, R10 ;  /* 0x0000000a00137202 */ /* 0x000fc40000000f00 */
[----:B------:R-:W-:Y:S02]  /*1640*/  MOV R17, 0x1f ;  /* 0x0000001f00117802 */ /* 0x000fe40000000f00 */
[----:B------:R-:W-:Y:S02]  /*1650*/  MOV R8, 0x1670 ;  /* 0x0000167000087802 */ /* 0x000fe40000000f00 */
[----:B------:R-:W-:Y:S05]  /*1660*/  CALL.REL.NOINC `($__internal_58_$__cuda_sm70_shflsync_bfly_p) ;  /* 0x000001a000007944 */ /* 0x000fea0003c00000 */
[----:B0-----:R-:W-:Y:S01]  /*1670*/  HFMA2.MMA R16, -RZ, RZ, 0, 1.1920928955078125e-07 ;  /* 0x00000002ff107435 */ /* 0x001fe200000001ff */
[----:B-1----:R-:W-:Y:S01]  /*1680*/  FADD.FTZ R19, R10, R14 ;  /* 0x0000000e0a137221 */ /* 0x002fe20000010000 */
[----:B------:R-:W-:Y:S02]  /*1690*/  MOV R17, 0x1f ;  /* 0x0000001f00117802 */ /* 0x000fe40000000f00 */
[----:B------:R-:W-:Y:S02]  /*16a0*/  MOV R14, 0xffffffff ;  /* 0xffffffff000e7802 */ /* 0x000fe40000000f00 */
[----:B------:R-:W-:Y:S02]  /*16b0*/  MOV R8, 0x16d0 ;  /* 0x000016d000087802 */ /* 0x000fe40000000f00 */
[----:B------:R-:W-:Y:S05]  /*16c0*/  CALL.REL.NOINC `($__internal_58_$__cuda_sm70_shflsync_bfly_p) ;  /* 0x0000014000007944 */ /* 0x000fea0003c00000 */
        /* <DEDUP_REMOVED lines=18> */
[----:B-1----:R-:W-:Y:S01]  /*17f0*/  MOV R8, R14 ;  /* 0x0000000e00087202 */ /* 0x002fe20000000f00 */
[----:B0-----:R-:W-:Y:S05]  /*1800*/  BRA `(.L_x_1283) ;  /* 0xfffff5a000007947 */ /* 0x001fea000383ffff */
        .weak           $__internal_58_$__cuda_sm70_shflsync_bfly_p
        .type           $__internal_58_$__cuda_sm70_shflsync_bfly_p,@function
        .size           $__internal_58_$__cuda_sm70_shflsync_bfly_p,(.L_x_2884 - $__internal_58_$__cuda_sm70_shflsync_bfly_p)
$__internal_58_$__cuda_sm70_shflsync_bfly_p:
[----:B------:R-:W-:Y:S01]  /*1810*/  HFMA2.MMA R9, -RZ, RZ, 0, 0 ;  /* 0x00000000ff097435 */ /* 0x000fe200000001ff */
[----:B------:R-:W-:Y:S04]  /*1820*/  WARPSYNC R14 ;  /* 0x0000000e00007348 */ /* 0x000fe80003800000 */
[----:B------:R0:W1:Y:S01]  /*1830*/  SHFL.BFLY PT, R14, R19, R16, R17 ;  /* 0x0c000010130e7389 */ /* 0x00006200000e0011 */
[----:B------:R-:W-:Y:S05]  /*1840*/  RET.REL.NODEC R8 `(_ZN10layer_norm40ln_parallel_residual_bwd_finalize_kernelINS_22Kernel_traits_finalizeILj1280Ef13__nv_bfloat16fS2_fjLb0ELj1024ELj4ENS_18Kernel_traits_baseILj1280EfS2_fS2_fjLj1024EEEEELb1EEEvNS_9BwdParamsE) ;  /* 0xffffe7b008007950 */ /* 0x000fea0003c3ffff */
.L_x_1284:
        /* <DEDUP_REMOVED lines=11> */
.L_x_2884:


//--------------------- .text._ZN10layer_norm31ln_parallel_residual_bwd_kernelINS_13Kernel_traitsIf13__nv_bfloat16fS2_fjLj1280ELj1ELj4ELj1ELj16ENS_18Kernel_traits_baseILj1280EfS2_fS2_fjLj128EEEEELb1ELb1ELb1EEEvNS_9BwdParamsE --------------------------
	.section	.text._ZN10layer_norm31ln_parallel_residual_bwd_kernelINS_13Kernel_traitsIf13__nv_bfloat16fS2_fjLj1280ELj1ELj4ELj1ELj16ENS_18Kernel_traits_baseILj1280EfS2_fS2_fjLj128EEEEELb1ELb1ELb1EEEvNS_9BwdParamsE,"ax",@progbits
	.sectioninfo	@"SHI_REGISTERS=255"
	.align	128
        .global         _ZN10layer_norm31ln_parallel_residual_bwd_kernelINS_13Kernel_traitsIf13__nv_bfloat16fS2_fjLj1280ELj1ELj4ELj1ELj16ENS_18Kernel_traits_baseILj1280EfS2_fS2_fjLj128EEEEELb1ELb1ELb1EEEvNS_9BwdParamsE
        .type           _ZN10layer_norm31ln_parallel_residual_bwd_kernelINS_13Kernel_traitsIf13__nv_bfloat16fS2_fjLj1280ELj1ELj4ELj1ELj16ENS_18Kernel_traits_baseILj1280EfS2_fS2_fjLj128EEEEELb1ELb1ELb1EEEvNS_9BwdParamsE,@function
        .size           _ZN10layer_norm31ln_parallel_residual_bwd_kernelINS_13Kernel_traitsIf13__nv_bfloat16fS2_fjLj1280ELj1ELj4ELj1ELj16ENS_18Kernel_traits_baseILj1280EfS2_fS2_fjLj128EEEEELb1ELb1ELb1EEEvNS_9BwdParamsE,(.L_x_2885 - _ZN10layer_norm31ln_parallel_residual_bwd_kernelINS_13Kernel_traitsIf13__nv_bfloat16fS2_fjLj1280ELj1ELj4ELj1ELj16ENS_18Kernel_traits_baseILj1280EfS2_fS2_fjLj128EEEEELb1ELb1ELb1EEEvNS_9BwdParamsE)
        .other          _ZN10layer_norm31ln_parallel_residual_bwd_kernelINS_13Kernel_traitsIf13__nv_bfloat16fS2_fjLj1280ELj1ELj4ELj1ELj16ENS_18Kernel_traits_baseILj1280EfS2_fS2_fjLj128EEEEELb1ELb1ELb1EEEvNS_9BwdParamsE,@"STO_CUDA_ENTRY STV_DEFAULT"
_ZN10layer_norm31ln_parallel_residual_bwd_kernelINS_13Kernel_traitsIf13__nv_bfloat16fS2_fjLj1280ELj1ELj4ELj1ELj16ENS_18Kernel_traits_baseILj1280EfS2_fS2_fjLj128EEEEELb1ELb1ELb1EEEvNS_9BwdParamsE:
.text._ZN10layer_norm31ln_parallel_residual_bwd_kernelINS_13Kernel_traitsIf13__nv_bfloat16fS2_fjLj1280ELj1ELj4ELj1ELj16ENS_18Kernel_traits_baseILj1280EfS2_fS2_fjLj128EEEEELb1ELb1ELb1EEEvNS_9BwdParamsE:
        /* <DEDUP_REMOVED lines=51> */
.L_x_1286:
        /* <DEDUP_REMOVED lines=76> */
[----:B------:R1:W5:Y:S04]  /*07f0*/  LDG.E.128 R32, [R2.64+0x1000] ;  /* 0x0010000402207981 */ /* 0x000368000c1e1d00 */
[----:B------:R1:W5:Y:S02]  /*0800*/  LDG.E.128 R28, [R2.64+0x1010] ;  /* 0x00101004021c7981 */ /* 0x000364000c1e1d00 */
[----:B01----:R-:W-:-:S02]  /*0810*/  CS2R R2, SRZ ;  /* 0x0000000000027805 */ /* 0x003fc4000001ff00 */
.L_x_1292:
[----:B------:R-:W0:Y:S01]  /*0820*/  S2R R120, SR_TID.X ;  /* 0x0000000000787919 */ /* 0x000e220000002100 */
[----:B------:R-:W-:Y:S01]  /*0830*/  IMAD R0, R184, c[0x0][0x168], RZ ;  /* 0x00005a00b8007a24 */ /* 0x000fe200078e02ff */
[----:B------:R-:W-:-:S02]  /*0840*/  MOV R176, 0x10 ;  /* 0x0000001000b07802 */ /* 0x000fc40000000f00 */
[----:B------:R-:W-:Y:S01]  /*0850*/  MOV R200, 0x4 ;  /* 0x0000000400c87802 */ /* 0x000fe20000000f00 */
[----:B------:R-:W1:Y:S01]  /*0860*/  LDC.U8 R218, c[0x0][0x1f0] ;  /* 0x00007c00ffda7b82 */ /* 0x000e620000000000 */
[----:B------:R-:W-:Y:S01]  /*0870*/  SHF.R.S32.HI R121, RZ, 0x1f, R0 ;  /* 0x0000001fff797819 */ /* 0x000fe20000011400 */
[----:B------:R-:W2:Y:S02]  /*0880*/  LDL.LU R227, [R1+0x1c] ;  /* 0x00001c0001e37983 */ /* 0x000ea40000300800 */
[----:B------:R-:W-:Y:S01]  /*0890*/  IMAD.WIDE R216, R184, R200, c[0x0][0x1a0] ;  /* 0x00006800b8d87625 */ /* 0x000fe200078e02c8 */
[----:B------:R-:W-:Y:S01]  /*08a0*/  LEA.HI R121, R121, R0, RZ, 0x3 ;  /* 0x0000000079797211 */ /* 0x000fe200078f18ff */
[----:B------:R-:W3:Y:S04]  /*08b0*/  LDL.LU R225, [R1+0x28] ;  /* 0x0000280001e17983 */ /* 0x000ee80000300800 */
[----:B------:R4:W2:Y:S01]  /*08c0*/  LDG.E R216, [R216.64] ;  /* 0x00000004d8d87981 */ /* 0x0008a2000c1e1900 */
[----:B0-----:R-:W-:-:S04]  /*08d0*/  LOP3.LUT R120, R120, 0x1f, RZ, 0xc0, !PT ;  /* 0x0000001f78787812 */ /* 0x001fc800078ec0ff */
[----:B------:R-:W-:-:S04]  /*08e0*/  LEA.HI.SX32 R199, R121, R120, 0x1d ;  /* 0x0000007879c77211 */ /* 0x000fc800078feaff */
[C---:B------:R-:W-:Y:S02]  /*08f0*/  LEA R128, P0, R199.reuse, c[0x0][0x188], 0x5 ;  /* 0x00006200c7807a11 */ /* 0x040fe400078028ff */
[C---:B------:R-:W-:Y:S02]  /*0900*/  IADD3 R198, R199.reuse, 0x20, RZ ;  /* 0x00000020c7c67810 */ /* 0x040fe40007ffe0ff */
[C---:B------:R-:W-:Y:S02]  /*0910*/  LEA.HI.X R129, R199.reuse, c[0x0][0x18c], RZ, 0x5, P0 ;  /* 0x00006300c7817a11 */ /* 0x040fe400000f2cff */
[C---:B------:R-:W-:Y:S02]  /*0920*/  LEA R140, P0, R198.reuse, c[0x0][0x188], 0x5 ;  /* 0x00006200c68c7a11 */ /* 0x040fe400078028ff */
[C---:B------:R-:W-:Y:S01]  /*0930*/  IADD3 R197, R199.reuse, 0x40, RZ ;  /* 0x00000040c7c57810 */ /* 0x040fe20007ffe0ff */
[----:B------:R-:W-:Y:S01]  /*0940*/  IMAD.WIDE.U32 R124, R199, R176, c[0x0][0x208] ;  /* 0x00008200c77c7625 */ /* 0x000fe200078e00b0 */
[----:B------:R-:W-:Y:S01]  /*0950*/  LEA.HI.X R141, R198, c[0x0][0x18c], RZ, 0x5, P0 ;  /* 0x00006300c68d7a11 */ /* 0x000fe200000f2cff */
[----:B------:R0:W2:Y:S01]  /*0960*/  LDG.E.128 R120, [R128.64] ;  /* 0x0000000480787981 */ /* 0x0000a2000c1e1d00 */
[----:B------:R-:W-:-:S02]  /*0970*/  LEA R148, P0, R197, c[0x0][0x188], 0x5 ;  /* 0x00006200c5947a11 */ /* 0x000fc400078028ff */
[----:B------:R-:W-:Y:S01]  /*0980*/  IADD3 R196, R199, 0x60, RZ ;  /* 0x00000060c7c47810 */ /* 0x000fe20007ffe0ff */
[----:B------:R-:W2:Y:S01]  /*0990*/  LDG.E.128 R124, [R124.64] ;  /* 0x000000047c7c7981 */ /* 0x000ea2000c1e1d00 */
[----:B------:R-:W-:Y:S02]  /*09a0*/  LEA.HI.X R149, R197, c[0x0][0x18c], RZ, 0x5, P0 ;  /* 0x00006300c5957a11 */ /* 0x000fe400000f2cff */
[C---:B------:R-:W-:Y:S01]  /*09b0*/  LEA R156, P0, R196.reuse, c[0x0][0x188], 0x5 ;  /* 0x00006200c49c7a11 */ /* 0x040fe200078028ff */
[----:B------:R1:W3:Y:S01]  /*09c0*/  LDG.E.128 R132, [R140.64] ;  /* 0x000000048c847981 */ /* 0x0002e2000c1e1d00 */
[C---:B------:R-:W-:Y:S02]  /*09d0*/  IADD3 R0, R199.reuse, 0x80, RZ ;  /* 0x00000080c7007810 */ /* 0x040fe40007ffe0ff */
[----:B------:R-:W-:Y:S01]  /*09e0*/  LEA.HI.X R157, R196, c[0x0][0x18c], RZ, 0x5, P0 ;  /* 0x00006300c49d7a11 */ /* 0x000fe200000f2cff */
[----:B------:R-:W-:Y:S01]  /*09f0*/  IMAD.WIDE R200, R184, R200, c[0x0][0x1a8] ;  /* 0x00006a00b8c87625 */ /* 0x000fe200078e02c8 */
[C---:B------:R-:W-:Y:S01]  /*0a00*/  LEA R164, P0, R0.reuse, c[0x0][0x188], 0x5 ;  /* 0x0000620000a47a11 */ /* 0x040fe200078028ff */
[----:B0-----:R-:W3:Y:S03]  /*0a10*/  LDG.E.128 R128, [R128.64+0x10] ;  /* 0x0000100480807981 */ /* 0x001ee6000c1e1d00 */
[----:B------:R-:W-:Y:S01]  /*0a20*/  LEA.HI.X R165, R0, c[0x0][0x18c], RZ, 0x5, P0 ;  /* 0x0000630000a57a11 */ /* 0x000fe200000f2cff */
[----:B------:R0:W3:Y:S04]  /*0a30*/  LDG.E R185, [R200.64] ;  /* 0x00000004c8b97981 */ /* 0x0000e8000c1e1900 */
[----:B------:R0:W3:Y:S01]  /*0a40*/  LDG.E.128 R160, [R164.64] ;  /* 0x00000004a4a07981 */ /* 0x0000e2000c1e1d00 */
[----:B------:R-:W-:-:S02]  /*0a50*/  SHF.L.U32 R208, R199, 0x3, RZ ;  /* 0x00000003c7d07819 */ /* 0x000fc400000006ff */
[----:B------:R-:W-:Y:S02]  /*0a60*/  SHF.R.U32.HI R213, RZ, 0x1d, R199 ;  /* 0x0000001dffd57819 */ /* 0x000fe400000116c7 */
[----:B------:R-:W-:Y:S02]  /*0a70*/  SHF.L.U32 R212, R198, 0x3, RZ ;  /* 0x00000003c6d47819 */ /* 0x000fe400000006ff */
[----:B------:R-:W-:Y:S02]  /*0a80*/  SHF.R.U32.HI R209, RZ, 0x1d, R198 ;  /* 0x0000001dffd17819 */ /* 0x000fe400000116c6 */
[----:B------:R-:W-:Y:S01]  /*0a90*/  SHF.L.U32 R215, R197, 0x3, RZ ;  /* 0x00000003c5d77819 */ /* 0x000fe200000006ff */
[----:B0-----:R-:W3:Y:S01]  /*0aa0*/  LDG.E.128 R164, [R164.64+0x10] ;  /* 0x00001004a4a47981 */ /* 0x001ee2000c1e1d00 */
[----:B------:R-:W-:Y:S02]  /*0ab0*/  ISETP.NE.U32.AND P0, PT, RZ, c[0x0][0x250], PT ;  /* 0x00009400ff007a0c */ /* 0x000fe40003f05070 */
[----:B------:R-:W-:Y:S01]  /*0ac0*/  SHF.L.U32 R211, R0, 0x3, RZ ;  /* 0x0000000300d37819 */ /* 0x000fe200000006ff */
[-C--:B------:R-:W-:Y:S01]  /*0ad0*/  IMAD.WIDE.U32 R136, R198, R176.reuse, c[0x0][0x208] ;  /* 0x00008200c6887625 */ /* 0x080fe200078e00b0 */
[----:B------:R-:W-:Y:S01]  /*0ae0*/  ISETP.NE.AND.EX P0, PT, RZ, c[0x0][0x254], PT, P0 ;  /* 0x00009500ff007a0c */ /* 0x000fe20003f05300 */
[----:B------:R0:W3:Y:S01]  /*0af0*/  LDG.E.128 R152, [R156.64] ;  /* 0x000000049c987981 */ /* 0x0000e2000c1e1d00 */
[----:B------:R-:W-:Y:S01]  /*0b00*/  SHF.R.U32.HI R210, RZ, 0x1d, R0 ;  /* 0x0000001dffd27819 */ /* 0x000fe20000011600 */
[----:B------:R-:W-:-:S02]  /*0b10*/  IMAD.WIDE.U32 R172, R196, R176, c[0x0][0x208] ;  /* 0x00008200c4ac7625 */ /* 0x000fc400078e00b0 */
[----:B------:R-:W3:Y:S04]  /*0b20*/  LDG.E.128 R136, [R136.64] ;  /* 0x0000000488887981 */ /* 0x000ee8000c1e1d00 */
[----:B------:R-:W3:Y:S04]  /*0b30*/  LDG.E.128 R172, [R172.64] ;  /* 0x00000004acac7981 */ /* 0x000ee8000c1e1d00 */
[----:B------:R-:W-:Y:S01]  /*0b40*/  @P0 IADD3 R200, P1, R208, c[0x0][0x198], RZ ;  /* 0x00006600d0c80a10 */ /* 0x000fe20007f3e0ff */
[----:B0-----:R-:W3:Y:S03]  /*0b50*/  LDG.E.128 R156, [R156.64+0x10] ;  /* 0x000010049c9c7981 */ /* 0x001ee6000c1e1d00 */
[----:B------:R-:W-:Y:S01]  /*0b60*/  @P0 IADD3.X R201, R213, c[0x0][0x19c], RZ, P1, !PT ;  /* 0x00006700d5c90a10 */ /* 0x000fe20000ffe4ff */
[----:B------:R-:W-:Y:S01]  /*0b70*/  IMAD.WIDE.U32 R168, R197, R176, c[0x0][0x208] ;  /* 0x00008200c5a87625 */ /* 0x000fe200078e00b0 */
[----:B------:R-:W-:Y:S01]  /*0b80*/  ISETP.NE.U32.AND P1, PT, RZ, c[0x0][0x218], PT ;  /* 0x00008600ff007a0c */ /* 0x000fe20003f25070 */
[----:B------:R0:W3:Y:S01]  /*0b90*/  LDG.E.128 R144, [R148.64] ;  /* 0x0000000494907981 */ /* 0x0000e2000c1e1d00 */
[----:B------:R-:W-:-:S02]  /*0ba0*/  @P0 IADD3 R202, P2, R212, c[0x0][0x198], RZ ;  /* 0x00006600d4ca0a10 */ /* 0x000fc40007f5e0ff */
[----:B------:R-:W-:Y:S01]  /*0bb0*/  ISETP.NE.AND.EX P1, PT, RZ, c[0x0][0x21c], PT, P1 ;  /* 0x00008700ff007a0c */ /* 0x000fe20003f25310 */
[----:B-----5:R0:W5:Y:S01]  /*0bc0*/  @P0 LDG.E.64 R186, [R200.64] ;  /* 0x00000004c8ba0981 */ /* 0x020162000c1e1b00 */
[----:B------:R-:W-:Y:S02]  /*0bd0*/  @P0 IADD3.X R203, R209, c[0x0][0x19c], RZ, P2, !PT ;  /* 0x00006700d1cb0a10 */ /* 0x000fe400017fe4ff */
[----:B------:R-:W-:Y:S01]  /*0be0*/  @P0 IADD3 R206, P2, R215, c[0x0][0x198], RZ ;  /* 0x00006600d7ce0a10 */ /* 0x000fe20007f5e0ff */
[----:B------:R-:W3:Y:S01]  /*0bf0*/  LDG.E.128 R168, [R168.64] ;  /* 0x00000004a8a87981 */ /* 0x000ee2000c1e1d00 */
[----:B------:R-:W-:Y:S02]  /*0c00*/  @P0 IADD3 R204, P4, R211, c[0x0][0x198], RZ ;  /* 0x00006600d3cc0a10 */ /* 0x000fe40007f9e0ff */
[----:B------:R-:W-:Y:S01]  /*0c10*/  SHF.L.U32 R214, R196, 0x3, RZ ;  /* 0x00000003c4d67819 */ /* 0x000fe200000006ff */
[----:B------:R2:W5:Y:S01]  /*0c20*/  @P0 LDG.E.64 R188, [R202.64] ;  /* 0x00000004cabc0981 */ /* 0x000562000c1e1b00 */
[----:B0-----:R-:W-:-:S02]  /*0c30*/  SHF.R.U32.HI R200, RZ, 0x1d, R197 ;  /* 0x0000001dffc87819 */ /* 0x001fc400000116c5 */
[----:B------:R-:W-:Y:S01]  /*0c40*/  @P0 IADD3.X R205, R210, c[0x0][0x19c], RZ, P4, !PT ;  /* 0x00006700d2cd0a10 */ /* 0x000fe200027fe4ff */
[----:B-1----:R-:W3:Y:S01]  /*0c50*/  LDG.E.128 R140, [R140.64+0x10] ;  /* 0x000010048c8c7981 */ /* 0x002ee2000c1e1d00 */
[----:B------:R-:W-:Y:S02]  /*0c60*/  @P0 IADD3.X R207, R200, c[0x0][0x19c], RZ, P2, !PT ;  /* 0x00006700c8cf0a10 */ /* 0x000fe400017fe4ff */
[----:B------:R-:W-:Y:S01]  /*0c70*/  ISETP.NE.AND P2, PT, R218, RZ, PT ;  /* 0x000000ffda00720c */ /* 0x000fe20003f45270 */
[----:B------:R0:W5:Y:S04]  /*0c80*/  @P0 LDG.E.64 R194, [R204.64] ;  /* 0x00000004ccc20981 */ /* 0x000168000c1e1b00 */
[----:B------:R1:W5:Y:S01]  /*0c90*/  @P0 LDG.E.64 R190, [R206.64] ;  /* 0x00000004cebe0981 */ /* 0x000362000c1e1b00 */
[----:B--2---:R-:W-:-:S02]  /*0ca0*/  PRMT R232, RZ, 0x5410, R124 ;  /* 0x00005410ffe87816 */ /* 0x004fc4000000007c */
[----:B------:R-:W-:Y:S02]  /*0cb0*/  PRMT R230, RZ, 0x7610, R124 ;  /* 0x00007610ffe67816 */ /* 0x000fe4000000007c */
[--C-:B------:R-:W-:Y:S02]  /*0cc0*/  PRMT R228, RZ, 0x5410, R125.reuse ;  /* 0x00005410ffe47816 */ /* 0x100fe4000000007d */
[----:B------:R-:W-:Y:S02]  /*0cd0*/  PRMT R226, RZ, 0x7610, R125 ;  /* 0x00007610ffe27816 */ /* 0x000fe4000000007d */
[----:B------:R-:W-:Y:S02]  /*0ce0*/  PRMT R224, RZ, 0x5410, R126 ;  /* 0x00005410ffe07816 */ /* 0x000fe4000000007e */
[----:B----4-:R-:W-:Y:S02]  /*0cf0*/  PRMT R217, RZ, 0x5410, R127 ;  /* 0x00005410ffd97816 */ /* 0x010fe4000000007f */
[----:B---3--:R-:W-:-:S02]  /*0d00*/  PRMT R234, RZ, 0x7610, R139 ;  /* 0x00007610ffea7816 */ /* 0x008fc4000000008b */
[----:B------:R-:W-:Y:S02]  /*0d10*/  PRMT R220, RZ, 0x7610, R127 ;  /* 0x00007610ffdc7816 */ /* 0x000fe4000000007f */
[----:B------:R-:W-:Y:S02]  /*0d20*/  PRMT R221, RZ, 0x5410, R136 ;  /* 0x00005410ffdd7816 */ /* 0x000fe40000000088 */
[----:B------:R-:W-:Y:S01]  /*0d30*/  PRMT R219, RZ, 0x5410, R137 ;  /* 0x00005410ffdb7816 */ /* 0x000fe20000000089 */
[----:B------:R-:W-:Y:S01]  /*0d40*/  IMAD.WIDE.U32 R176, R0, R176, c[0x0][0x208] ;  /* 0x0000820000b07625 */ /* 0x000fe200078e00b0 */
[C---:B------:R-:W-:Y:S01]  /*0d50*/  @P1 LEA R124, P4, R197.reuse, c[0x0][0x218], 0x5 ;  /* 0x00008600c57c1a11 */ /* 0x040fe200078828ff */
[----:B------:R-:W2:Y:S01]  /*0d60*/  LDG.E.128 R148, [R148.64+0x10] ;  /* 0x0000100494947981 */ /* 0x000ea2000c1e1d00 */
[----:B-1----:R-:W-:Y:S02]  /*0d70*/  FSEL R206, R216, RZ, !P2 ;  /* 0x000000ffd8ce7208 */ /* 0x002fe40005000000 */
[----:B------:R-:W-:-:S02]  /*0d80*/  @P1 LEA.HI.X R125, R197, c[0x0][0x21c], RZ, 0x5, P4 ;  /* 0x00008700c57d1a11 */ /* 0x000fc400020f2cff */
[----:B------:R-:W-:Y:S01]  /*0d90*/  SHF.R.U32.HI R201, RZ, 0x1d, R196 ;  /* 0x0000001dffc97819 */ /* 0x000fe200000116c4 */
[C---:B------:R-:W-:Y:S01]  /*0da0*/  FADD.FTZ R223, -R206.reuse, R132 ;  /* 0x00000084cedf7221 */ /* 0x040fe20000010100 */
[----:B------:R-:W-:Y:S01]  /*0db0*/  IADD3 R132, P5, R211, c[0x0][0x190], RZ ;  /* 0x00006400d3847a10 */ /* 0x000fe20007fbe0ff */
[----:B------:R1:W5:Y:S01]  /*0dc0*/  @P1 LDG.E.128 R84, [R124.64] ;  /* 0x000000047c541981 */ /* 0x000362000c1e1d00 */
[----:B------:R-:W-:-:S03]  /*0dd0*/  FADD.FTZ R245, -R206, R162 ;  /* 0x000000a2cef57221 */ /* 0x000fc60000010100 */
[----:B------:R1:W5:Y:S01]  /*0de0*/  @P1 LDG.E.128 R88, [R124.64+0x10] ;  /* 0x000010047c581981 */ /* 0x000362000c1e1d00 */
[C---:B------:R-:W-:Y:S02]  /*0df0*/  FADD.FTZ R247, -R206.reuse, R164 ;  /* 0x000000a4cef77221 */ /* 0x040fe40000010100 */
[----:B------:R-:W-:Y:S01]  /*0e00*/  FADD.FTZ R248, -R206, R165 ;  /* 0x000000a5cef87221 */ /* 0x000fe20000010100 */
[----:B------:R-:W-:Y:S01]  /*0e10*/  @P0 IADD3 R202, P3, R214, c[0x0][0x198], RZ ;  /* 0x00006600d6ca0a10 */ /* 0x000fe20007f7e0ff */
[----:B------:R-:W-:Y:S02]  /*0e20*/  FADD.FTZ R227, R226, R227 ;  /* 0x000000e3e2e37221 */ /* 0x000fe40000010000 */
[----:B------:R-:W-:Y:S01]  /*0e30*/  FADD.FTZ R225, R224, R225 ;  /* 0x000000e1e0e17221 */ /* 0x000fe20000010000 */
[----:B------:R-:W-:Y:S01]  /*0e40*/  PRMT R126, RZ, 0x7610, R126 ;  /* 0x00007610ff7e7816 */ /* 0x000fe2000000007e */
[----:B------:R-:W3:Y:S04]  /*0e50*/  LDG.E.128 R176, [R176.64] ;  /* 0x00000004b0b07981 */ /* 0x000ee8000c1e1d00 */
[----:B-1----:R-:W4:Y:S04]  /*0e60*/  LDL.LU R125, [R1+0x18] ;  /* 0x00001800017d7983 */ /* 0x002f280000300800 */
[----:B------:R-:W2:Y:S04]  /*0e70*/  LDL.LU R211, [R1+0x30] ;  /* 0x0000300001d37983 */ /* 0x000ea80000300800 */
[----:B------:R-:W2:Y:S04]  /*0e80*/  LDL.LU R162, [R1+0x20] ;  /* 0x0000200001a27983 */ /* 0x000ea80000300800 */
[----:B------:R-:W3:Y:S04]  /*0e90*/  LDL.LU R164, [R1+0x24] ;  /* 0x0000240001a47983 */ /* 0x000ee80000300800 */
[----:B------:R-:W3:Y:S01]  /*0ea0*/  LDL.LU R165, [R1+0x14] ;  /* 0x0000140001a57983 */ /* 0x000ee20000300800 */
[----:B------:R-:W-:-:S05]  /*0eb0*/  @P0 IADD3.X R203, R201, c[0x0][0x19c], RZ, P3, !PT ;  /* 0x00006700c9cb0a10 */ /* 0x000fca0001ffe4ff */
[----:B------:R1:W5:Y:S01]  /*0ec0*/  @P0 LDG.E.64 R192, [R202.64] ;  /* 0x00000004cac00981 */ /* 0x000362000c1e1b00 */
[--C-:B------:R-:W-:Y:S02]  /*0ed0*/  FADD.FTZ R233, R121, -R206.reuse ;  /* 0x800000ce79e97221 */ /* 0x100fe40000010000 */
[--C-:B------:R-:W-:Y:S02]  /*0ee0*/  FADD.FTZ R231, R122, -R206.reuse ;  /* 0x800000ce7ae77221 */ /* 0x100fe40000010000 */
[----:B-1----:R-:W-:Y:S01]  /*0ef0*/  FADD.FTZ R202, R120, -R206 ;  /* 0x800000ce78ca7221 */ /* 0x002fe20000010000 */
[----:B------:R-:W-:-:S04]  /*0f00*/  @P1 LEA R120, P3, R199, c[0x0][0x218], 0x5 ;  /* 0x00008600c7781a11 */ /* 0x000fc800078628ff */
[----:B------:R-:W-:Y:S02]  /*0f10*/  @P1 LEA.HI.X R121, R199, c[0x0][0x21c], RZ, 0x5, P3 ;  /* 0x00008700c7791a11 */ /* 0x000fe400018f2cff */
[C---:B------:R-:W-:Y:S01]  /*0f20*/  @P1 LEA R122, P3, R198.reuse, c[0x0][0x218], 0x5 ;  /* 0x00008600c67a1a11 */ /* 0x040fe200078628ff */
[----:B------:R-:W-:Y:S02]  /*0f30*/  FADD.FTZ R229, R123, -R206 ;  /* 0x800000ce7be57221 */ /* 0x000fe40000010000 */
[----:B------:R1:W5:Y:S01]  /*0f40*/  @P1 LDG.E.128 R68, [R120.64] ;  /* 0x0000000478441981 */ /* 0x000362000c1e1d00 */
[----:B------:R-:W-:-:S03]  /*0f50*/  @P1 LEA.HI.X R123, R198, c[0x0][0x21c], RZ, 0x5, P3 ;  /* 0x00008700c67b1a11 */ /* 0x000fc600018f2cff */
[----:B------:R1:W5:Y:S04]  /*0f60*/  @P1 LDG.E.128 R72, [R120.64+0x10] ;  /* 0x0000100478481981 */ /* 0x000368000c1e1d00 */
[----:B------:R0:W5:Y:S04]  /*0f70*/  @P1 LDG.E.128 R76, [R122.64] ;  /* 0x000000047a4c1981 */ /* 0x000168000c1e1d00 */
[----:B------:R0:W5:Y:S01]  /*0f80*/  @P1 LDG.E.128 R80, [R122.64+0x10] ;  /* 0x000010047a501981 */ /* 0x000162000c1e1d00 */
[----:B-1----:R-:W-:-:S04]  /*0f90*/  @P1 LEA R120, P4, R0, c[0x0][0x218], 0x5 ;  /* 0x0000860000781a11 */ /* 0x002fc800078828ff */
[----:B------:R-:W-:Y:S02]  /*0fa0*/  @P1 LEA.HI.X R121, R0, c[0x0][0x21c], RZ, 0x5, P4 ;  /* 0x0000870000791a11 */ /* 0x000fe400020f2cff */
[----:B0-----:R-:W-:-:S03]  /*0fb0*/  @P1 LEA R122, P3, R196, c[0x0][0x218], 0x5 ;  /* 0x00008600c47a1a11 */ /* 0x001fc600078628ff */
[----:B------:R0:W5:Y:S01]  /*0fc0*/  @P1 LDG.E.128 R100, [R120.64] ;  /* 0x0000000478641981 */ /* 0x000162000c1e1d00 */
[----:B------:R-:W-:-:S03]  /*0fd0*/  @P1 LEA.HI.X R123, R196, c[0x0][0x21c], RZ, 0x5, P3 ;  /* 0x00008700c47b1a11 */ /* 0x000fc600018f2cff */
[----:B------:R0:W5:Y:S04]  /*0fe0*/  @P1 LDG.E.128 R104, [R120.64+0x10] ;  /* 0x0000100478681981 */ /* 0x000168000c1e1d00 */
[----:B------:R1:W5:Y:S04]  /*0ff0*/  @P1 LDG.E.128 R92, [R122.64] ;  /* 0x000000047a5c1981 */ /* 0x000368000c1e1d00 */
[----:B------:R1:W5:Y:S01]  /*1000*/  @P1 LDG.E.128 R96, [R122.64+0x10] ;  /* 0x000010047a601981 */ /* 0x000362000c1e1d00 */
[----:B0-----:R-:W-:Y:S01]  /*1010*/  IADD3 R120, P1, R208, c[0x0][0x190], RZ ;  /* 0x00006400d0787a10 */ /* 0x001fe20007f3e0ff */
[----:B------:R-:W-:-:S03]  /*1020*/  FADD.FTZ R250, -R206, R166 ;  /* 0x000000a6cefa7221 */ /* 0x000fc60000010100 */
[----:B------:R-:W-:Y:S01]  /*1030*/  IADD3.X R121, R213, c[0x0][0x194], RZ, P1, !PT ;  /* 0x00006500d5797a10 */ /* 0x000fe20000ffe4ff */
[----:B------:R-:W-:Y:S02]  /*1040*/  FADD.FTZ R128, R128, -R206 ;  /* 0x800000ce80807221 */ /* 0x000fe40000010000 */
[----:B------:R-:W-:Y:S01]  /*1050*/  FADD.FTZ R239, -R206, R158 ;  /* 0x0000009eceef7221 */ /* 0x000fe20000010100 */
[----:B-1----:R-:W-:Y:S02]  /*1060*/  IADD3 R122, P1, R212, c[0x0][0x190], RZ ;  /* 0x00006400d47a7a10 */ /* 0x002fe40007f3e0ff */
[----:B------:R-:W-:Y:S01]  /*1070*/  MOV R212, R234 ;  /* 0x000000ea00d47202 */ /* 0x000fe20000000f00 */
[----:B------:R-:W-:Y:S01]  /*1080*/  FADD.FTZ R129, R129, -R206 ;  /* 0x800000ce81817221 */ /* 0x000fe20000010000 */
[--C-:B------:R-:W-:Y:S01]  /*1090*/  PRMT R234, RZ, 0x5410, R173.reuse ;  /* 0x00005410ffea7816 */ /* 0x100fe200000000ad */
[C---:B------:R-:W-:Y:S01]  /*10a0*/  FADD.FTZ R216, -R206.reuse, R134 ;  /* 0x00000086ced87221 */ /* 0x040fe20000010100 */
[----:B------:R-:W-:Y:S01]  /*10b0*/  PRMT R158, RZ, 0x7610, R173 ;  /* 0x00007610ff9e7816 */ /* 0x000fe200000000ad */
[C---:B------:R-:W-:Y:S01]  /*10c0*/  FADD.FTZ R246, -R206.reuse, R163 ;  /* 0x000000a3cef67221 */ /* 0x040fe20000010100 */
[--C-:B------:R-:W-:Y:S01]  /*10d0*/  PRMT R204, RZ, 0x5410, R138.reuse ;  /* 0x00005410ffcc7816 */ /* 0x100fe2000000008a */
[----:B------:R-:W-:Y:S01]  /*10e0*/  FADD.FTZ R249, -R206, R167 ;  /* 0x000000a7cef97221 */ /* 0x000fe20000010100 */
[----:B------:R-:W-:Y:S01]  /*10f0*/  PRMT R207, RZ, 0x7610, R138 ;  /* 0x00007610ffcf7816 */ /* 0x000fe2000000008a */
[----:B----4-:R-:W-:-:S02]  /*1100*/  FADD.FTZ R125, R232, R125 ;  /* 0x0000007de87d7221 */ /* 0x010fc40000010000 */
[----:B--2---:R-:W-:-:S03]  /*1110*/  FADD.FTZ R162, R228, R162 ;  /* 0x000000a2e4a27221 */ /* 0x004fc60000010000 */
[----:B------:R0:W-:Y:S01]  /*1120*/  STL [R1+0x18], R125 ;  /* 0x0000187d01007387 */ /* 0x0001e20000100800 */
[----:B---3--:R-:W-:Y:S02]  /*1130*/  FADD.FTZ R165, R230, R165 ;  /* 0x000000a5e6a57221 */ /* 0x008fe40000010000 */
[----:B------:R-:W-:Y:S01]  /*1140*/  FADD.FTZ R164, R126, R164 ;  /* 0x000000a47ea47221 */ /* 0x000fe20000010000 */
[----:B0-----:R-:W2:Y:S04]  /*1150*/  LDL.LU R125, [R1+0x2c] ;  /* 0x00002c00017d7983 */ /* 0x001ea80000300800 */
[----:B------:R-:W3:Y:S04]  /*1160*/  LDL.LU R166, [R1+0x38] ;  /* 0x0000380001a67983 */ /* 0x000ee80000300800 */
[----:B------:R-:W-:Y:S04]  /*1170*/  STL [R1+0x14], R165 ;  /* 0x000014a501007387 */ /* 0x000fe80000100800 */
[----:B------:R0:W-:Y:S04]  /*1180*/  STL [R1+0x20], R162 ;  /* 0x000020a201007387 */ /* 0x0001e80000100800 */
[----:B------:R-:W4:Y:S04]  /*1190*/  LDL.LU R173, [R1+0x34] ;  /* 0x0000340001ad7983 */ /* 0x000f280000300800 */
[----:B------:R1:W-:Y:S04]  /*11a0*/  STL [R1+0x1c], R227 ;  /* 0x00001ce301007387 */ /* 0x0003e80000100800 */
[----:B0-----:R-:W4:Y:S04]  /*11b0*/  LDL.LU R162, [R1+0x40] ;  /* 0x0000400001a27983 */ /* 0x001f280000300800 */
[----:B------:R0:W-:Y:S01]  /*11c0*/  STL [R1+0x28], R225 ;  /* 0x000028e101007387 */ /* 0x0001e20000100800 */
[----:B-1----:R-:W-:-:S03]  /*11d0*/  FMUL.FTZ R227, R185, R128 ;  /* 0x00000080b9e37220 */ /* 0x002fc60000410000 */
[----:B------:R-:W4:Y:S01]  /*11e0*/  LDL.LU R128, [R1+0x3c] ;  /* 0x00003c0001807983 */ /* 0x000f220000300800 */
[----:B------:R-:W-:Y:S01]  /*11f0*/  FADD.FTZ R211, R217, R211 ;  /* 0x000000d3d9d37221 */ /* 0x000fe20000010000 */
[----:B------:R-:W-:Y:S02]  /*1200*/  IADD3 R138, P3, R215, c[0x0][0x190], RZ ;  /* 0x00006400d78a7a10 */ /* 0x000fe40007f7e0ff */
[----:B------:R-:W-:Y:S01]  /*1210*/  IADD3 R134, P4, R214, c[0x0][0x190], RZ ;  /* 0x00006400d6867a10 */ /* 0x000fe20007f9e0ff */
[----:B------:R1:W-:Y:S01]  /*1220*/  STL [R1+0x24], R164 ;  /* 0x000024a401007387 */ /* 0x0003e20000100800 */
[--C-:B------:R-:W-:Y:S02]  /*1230*/  PRMT R214, RZ, 0x5410, R169.reuse ;  /* 0x00005410ffd67816 */ /* 0x100fe400000000a9 */
[----:B------:R-:W-:Y:S02]  /*1240*/  PRMT R215, RZ, 0x7610, R169 ;  /* 0x00007610ffd77816 */ /* 0x000fe400000000a9 */
[----:B------:R-:W-:Y:S01]  /*1250*/  PRMT R136, RZ, 0x7610, R136 ;  /* 0x00007610ff887816 */ /* 0x000fe20000000088 */
[----:B------:R-:W-:Y:S01]  /*1260*/  FADD.FTZ R130, R130, -R206 ;  /* 0x800000ce82827221 */ /* 0x000fe20000010000 */
[--C-:B------:R-:W-:Y:S01]  /*1270*/  PRMT R163, RZ, 0x5410, R171.reuse ;  /* 0x00005410ffa37816 */ /* 0x100fe200000000ab */
[C---:B------:R-:W-:Y:S01]  /*1280*/  FADD.FTZ R243, -R206.reuse, R160 ;  /* 0x000000a0cef37221 */ /* 0x040fe20000010100 */
[----:B------:R-:W-:Y:S01]  /*1290*/  PRMT R167, RZ, 0x7610, R171 ;  /* 0x00007610ffa77816 */ /* 0x000fe200000000ab */
[----:B------:R-:W-:Y:S01]  /*12a0*/  FADD.FTZ R244, -R206, R161 ;  /* 0x000000a1cef47221 */ /* 0x000fe20000010100 */
[----:B------:R-:W-:-:S02]  /*12b0*/  PRMT R169, RZ, 0x5410, R172 ;  /* 0x00005410ffa97816 */ /* 0x000fc400000000ac */
[----:B------:R-:W-:Y:S01]  /*12c0*/  PRMT R137, RZ, 0x7610, R137 ;  /* 0x00007610ff897816 */ /* 0x000fe20000000089 */
[----:B------:R-:W-:Y:S01]  /*12d0*/  FADD.FTZ R127, R131, -R206 ;  /* 0x800000ce837f7221 */ /* 0x000fe20000010000 */
[----:B------:R-:W-:Y:S01]  /*12e0*/  PRMT R171, RZ, 0x7610, R172 ;  /* 0x00007610ffab7816 */ /* 0x000fe200000000ac */
[----:B0-----:R-:W-:Y:S01]  /*12f0*/  FMUL.FTZ R225, R185, R129 ;  /* 0x00000081b9e17220 */ /* 0x001fe20000410000 */
[----:B------:R-:W4:Y:S04]  /*1300*/  LDL.LU R172, [R1+0x48] ;  /* 0x0000480001ac7983 */ /* 0x000f280000300800 */
[----:B------:R-:W-:Y:S04]  /*1310*/  STL [R1+0x30], R211 ;  /* 0x000030d301007387 */ /* 0x000fe80000100800 */
[----:B------:R-:W4:Y:S01]  /*1320*/  LDL.LU R129, [R1+0x44] ;  /* 0x0000440001817983 */ /* 0x000f220000300800 */
[----:B------:R-:W-:-:S02]  /*1330*/  PRMT R160, RZ, 0x5410, R170 ;  /* 0x00005410ffa07816 */ /* 0x000fc400000000aa */
[----:B------:R-:W-:Y:S01]  /*1340*/  PRMT R161, RZ, 0x7610, R170 ;  /* 0x00007610ffa17816 */ /* 0x000fe200000000aa */
[C---:B------:R-:W-:Y:S02]  /*1350*/  FMUL.FTZ R165, R185.reuse, R130 ;  /* 0x00000082b9a57220 */ /* 0x040fe40000410000 */
[C---:B------:R-:W-:Y:S02]  /*1360*/  FADD.FTZ R218, -R206.reuse, R135 ;  /* 0x00000087ceda7221 */ /* 0x040fe40000010100 */
[----:B------:R-:W-:Y:S01]  /*1370*/  FADD.FTZ R222, -R206, R133 ;  /* 0x00000085cede7221 */ /* 0x000fe20000010100 */
[----:B------:R-:W-:Y:S01]  /*1380*/  PRMT R208, RZ, 0x5410, R139 ;  /* 0x00005410ffd07816 */ /* 0x000fe2000000008b */
[C---:B------:R-:W-:Y:S01]  /*1390*/  FMUL.FTZ R127, R185.reuse, R127 ;  /* 0x0000007fb97f7220 */ /* 0x040fe20000410000 */
[----:B------:R-:W5:Y:S01]  /*13a0*/  LDG.E.64 R120, [R120.64] ;  /* 0x0000000478787981 */ /* 0x000f62000c1e1b00 */
[----:B------:R-:W-:Y:S02]  /*13b0*/  FMUL.FTZ R218, R185, R218 ;  /* 0x000000dab9da7220 */ /* 0x000fe40000410000 */
[----:B------:R-:W-:-:S02]  /*13c0*/  FFMA.FTZ R8, R127, R220, R8 ;  /* 0x000000dc7f087223 */ /* 0x000fc40000010008 */
[----:B------:R-:W-:Y:S02]  /*13d0*/  FFMA.FTZ R12, R218, R137, R12 ;  /* 0x00000089da0c7223 */ /* 0x000fe4000001000c */
[----:B------:R-:W-:Y:S02]  /*13e0*/  FMUL.FTZ R222, R185, R222 ;  /* 0x000000deb9de7220 */ /* 0x000fe40000410000 */
[-C--:B------:R-:W-:Y:S02]  /*13f0*/  FFMA.FTZ R6, R225, R126.reuse, R6 ;  /* 0x0000007ee1067223 */ /* 0x080fe40000010006 */
[----:B-1----:R-:W-:Y:S02]  /*1400*/  FMUL.FTZ R164, R61, R126 ;  /* 0x0000007e3da47220 */ /* 0x002fe40000410000 */
[-C--:B------:R-:W-:Y:S02]  /*1410*/  FFMA.FTZ R9, R165, R217.reuse, R9 ;  /* 0x000000d9a5097223 */ /* 0x080fe40000010009 */
[----:B------:R-:W-:-:S02]  /*1420*/  FMUL.FTZ R126, R62, R217 ;  /* 0x000000d93e7e7220 */ /* 0x000fc40000410000 */
[-C--:B------:R-:W-:Y:S02]  /*1430*/  FFMA.FTZ R10, R222, R136.reuse, R10 ;  /* 0x00000088de0a7223 */ /* 0x080fe4000001000a */
[----:B------:R-:W-:Y:S02]  /*1440*/  FMUL.FTZ R217, R57, R136 ;  /* 0x0000008839d97220 */ /* 0x000fe40000410000 */
[----:B--2---:R-:W-:Y:S02]  /*1450*/  FADD.FTZ R125, R220, R125 ;  /* 0x0000007ddc7d7221 */ /* 0x004fe40000010000 */
[----:B---3--:R-:W-:-:S03]  /*1460*/  FADD.FTZ R166, R221, R166 ;  /* 0x000000a6dda67221 */ /* 0x008fc60000010000 */
[----:B------:R-:W-:Y:S04]  /*1470*/  STL [R1+0x2c], R125 ;  /* 0x00002c7d01007387 */ /* 0x000fe80000100800 */
[----:B------:R-:W2:Y:S04]  /*1480*/  LDL.LU R170, [R1+0x50] ;  /* 0x0000500001aa7983 */ /* 0x000ea80000300800 */
[----:B------:R0:W-:Y:S01]  /*1490*/  STL [R1+0x38], R166 ;  /* 0x000038a601007387 */ /* 0x0001e20000100800 */
[----:B----4-:R-:W-:-:S03]  /*14a0*/  FADD.FTZ R173, R136, R173 ;  /* 0x000000ad88ad7221 */ /* 0x010fc60000010000 */
[----:B0-----:R-:W3:Y:S01]  /*14b0*/  LDL.LU R166, [R1+0x4c] ;  /* 0x00004c0001a67983 */ /* 0x001ee20000300800 */
[----:B------:R-:W-:-:S03]  /*14c0*/  FADD.FTZ R162, R219, R162 ;  /* 0x000000a2dba27221 */ /* 0x000fc60000010000 */
[----:B------:R-:W4:Y:S01]  /*14d0*/  LDL.LU R130, [R1+0x58] ;  /* 0x0000580001827983 */ /* 0x000f220000300800 */
[----:B------:R-:W-:-:S03]  /*14e0*/  FADD.FTZ R128, R137, R128 ;  /* 0x0000008089807221 */ /* 0x000fc60000010000 */
[----:B------:R-:W-:Y:S04]  /*14f0*/  STL [R1+0x34], R173 ;  /* 0x000034ad01007387 */ /* 0x000fe80000100800 */
[----:B------:R0:W-:Y:S04]  /*1500*/  STL [R1+0x40], R162 ;  /* 0x000040a201007387 */ /* 0x0001e80000100800 */
[----:B0-----:R-:W4:Y:S04]  /*1510*/  LDL.LU R162, [R1+0x54] ;  /* 0x0000540001a27983 */ /* 0x001f280000300800 */
[----:B------:R0:W-:Y:S04]  /*1520*/  STL [R1+0x3c], R128 ;  /* 0x00003c8001007387 */ /* 0x0001e80000100800 */
[----:B0-----:R-:W4:Y:S01]  /*1530*/  LDL.LU R128, [R1+0x60] ;  /* 0x0000600001807983 */ /* 0x001f220000300800 */
[----:B------:R-:W-:-:S02]  /*1540*/  FADD.FTZ R172, R204, R172 ;  /* 0x000000acccac7221 */ /* 0x000fc40000010000 */
[----:B------:R-:W-:Y:S02]  /*1550*/  FADD.FTZ R129, R207, R129 ;  /* 0x00000081cf817221 */ /* 0x000fe40000010000 */
[----:B------:R-:W-:Y:S02]  /*1560*/  FMUL.FTZ R125, R63, R220 ;  /* 0x000000dc3f7d7220 */ /* 0x000fe40000410000 */
[----:B------:R-:W-:Y:S02]  /*1570*/  FMUL.FTZ R220, R59, R137 ;  /* 0x000000893bdc7220 */ /* 0x000fe40000410000 */
[----:B------:R-:W4:Y:S04]  /*1580*/  LDL.LU R137, [R1+0x5c] ;  /* 0x00005c0001897983 */ /* 0x000f280000300800 */
[----:B------:R-:W-:Y:S04]  /*1590*/  STL [R1+0x48], R172 ;  /* 0x000048ac01007387 */ /* 0x000fe80000100800 */
[----:B------:R0:W-:Y:S04]  /*15a0*/  STL [R1+0x44], R129 ;  /* 0x0000448101007387 */ /* 0x0001e80000100800 */
[----:B0-----:R-:W4:Y:S04]  /*15b0*/  LDL.LU R129, [R1+0x68] ;  /* 0x0000680001817983 */ /* 0x001f280000300800 */
[----:B------:R-:W4:Y:S01]  /*15c0*/  LDL.LU R136, [R1+0x64] ;  /* 0x0000640001887983 */ /* 0x000f220000300800 */
[----:B------:R-:W-:-:S02]  /*15d0*/  IADD3.X R133, R210, c[0x0][0x194], RZ, P5, !PT ;  /* 0x00006500d2857a10 */ /* 0x000fc40002ffe4ff */
[--C-:B------:R-:W-:Y:S02]  /*15e0*/  PRMT R210, RZ, 0x5410, R168.reuse ;  /* 0x00005410ffd27816 */ /* 0x100fe400000000a8 */
[----:B------:R-:W-:Y:S01]  /*15f0*/  PRMT R168, RZ, 0x7610, R168 ;  /* 0x00007610ffa87816 */ /* 0x000fe200000000a8 */
[----:B--2---:R-:W-:Y:S01]  /*1600*/  FADD.FTZ R170, R208, R170 ;  /* 0x000000aad0aa7221 */ /* 0x004fe20000010000 */
[----:B------:R-:W-:Y:S01]  /*1610*/  IADD3.X R123, R209, c[0x0][0x194], RZ, P1, !PT ;  /* 0x00006500d17b7a10 */ /* 0x000fe20000ffe4ff */
[----:B---3--:R-:W-:-:S03]  /*1620*/  FADD.FTZ R166, R212, R166 ;  /* 0x000000a6d4a67221 */ /* 0x008fc60000010000 */
[----:B------:R-:W-:Y:S01]  /*1630*/  STL [R1+0x50], R170 ;  /* 0x000050aa01007387 */ /* 0x000fe20000100800 */
[----:B----4-:R-:W-:-:S03]  /*1640*/  FADD.FTZ R130, R210, R130 ;  /* 0x00000082d2827221 */ /* 0x010fc60000010000 */
[----:B------:R-:W-:Y:S04]  /*1650*/  STL [R1+0x4c], R166 ;  /* 0x00004ca601007387 */ /* 0x000fe80000100800 */
[----:B------:R0:W-:Y:S01]  /*1660*/  STL [R1+0x58], R130 ;  /* 0x0000588201007387 */ /* 0x0001e20000100800 */
[C---:B------:R-:W-:Y:S02]  /*1670*/  FADD.FTZ R148, -R206.reuse, R148 ;  /* 0x00000094ce947221 */ /* 0x040fe40000010100 */
[C---:B------:R-:W-:Y:S02]  /*1680*/  FADD.FTZ R237, -R206.reuse, R157 ;  /* 0x0000009dceed7221 */ /* 0x040fe40000010100 */
[----:B------:R-:W-:Y:S01]  /*1690*/  FADD.FTZ R242, -R206, R159 ;  /* 0x0000009fcef27221 */ /* 0x000fe20000010100 */
[----:B------:R-:W-:Y:S01]  /*16a0*/  IADD3.X R139, R200, c[0x0][0x194], RZ, P3, !PT ;  /* 0x00006500c88b7a10 */ /* 0x000fe20001ffe4ff */
[C---:B------:R-:W-:Y:S01]  /*16b0*/  FADD.FTZ R149, -R206.reuse, R149 ;  /* 0x00000095ce957221 */ /* 0x040fe20000010100 */
[----:B------:R-:W-:Y:S01]  /*16c0*/  IADD3.X R135, R201, c[0x0][0x194], RZ, P4, !PT ;  /* 0x00006500c9877a10 */ /* 0x000fe200027fe4ff */
[C---:B------:R-:W-:Y:S01]  /*16d0*/  FADD.FTZ R235, -R206.reuse, R155 ;  /* 0x0000009bceeb7221 */ /* 0x040fe20000010100 */
[----:B0-----:R-:W2:Y:S01]  /*16e0*/  LDL.LU R130, [R1+0x70] ;  /* 0x0000700001827983 */ /* 0x001ea20000300800 */
[----:B------:R-:W-:-:S02]  /*16f0*/  FADD.FTZ R236, -R206, R156 ;  /* 0x0000009cceec7221 */ /* 0x000fc40000010100 */
[----:B------:R-:W-:Y:S01]  /*1700*/  FADD.FTZ R150, -R206, R150 ;  /* 0x00000096ce967221 */ /* 0x000fe20000010100 */
[----:B------:R-:W-:Y:S01]  /*1710*/  PRMT R131, RZ, 0x7610, R174 ;  /* 0x00007610ff837816 */ /* 0x000fe200000000ae */
[----:B------:R-:W-:Y:S02]  /*1720*/  FADD.FTZ R162, R168, R162 ;  /* 0x000000a2a8a27221 */ /* 0x000fe40000010000 */
[----:B------:R-:W-:-:S03]  /*1730*/  FADD.FTZ R128, R214, R128 ;  /* 0x00000080d6807221 */ /* 0x000fc60000010000 */
[----:B------:R-:W-:Y:S04]  /*1740*/  STL [R1+0x54], R162 ;  /* 0x000054a201007387 */ /* 0x000fe80000100800 */
[----:B------:R0:W-:Y:S01]  /*1750*/  STL [R1+0x60], R128 ;  /* 0x0000608001007387 */ /* 0x0001e20000100800 */
[----:B------:R-:W-:Y:S02]  /*1760*/  FADD.FTZ R137, R215, R137 ;  /* 0x00000089d7897221 */ /* 0x000fe40000010000 */
[----:B------:R-:W-:Y:S01]  /*1770*/  FADD.FTZ R129, R160, R129 ;  /* 0x00000081a0817221 */ /* 0x000fe20000010000 */
[----:B0-----:R-:W3:Y:S04]  /*1780*/  LDL.LU R128, [R1+0x6c] ;  /* 0x00006c0001807983 */ /* 0x001ee80000300800 */
[----:B------:R-:W-:Y:S04]  /*1790*/  STL [R1+0x5c], R137 ;  /* 0x00005c8901007387 */ /* 0x000fe80000100800 */
[----:B------:R0:W-:Y:S01]  /*17a0*/  STL [R1+0x68], R129 ;  /* 0x0000688101007387 */ /* 0x0001e20000100800 */
[----:B------:R-:W-:Y:S01]  /*17b0*/  FADD.FTZ R136, R161, R136 ;  /* 0x00000088a1887221 */ /* 0x000fe20000010000 */
[----:B------:R-:W-:-:S02]  /*17c0*/  PRMT R157, RZ, 0x5410, R179 ;  /* 0x00005410ff9d7816 */ /* 0x000fc400000000b3 */
[----:B------:R-:W-:Y:S01]  /*17d0*/  PRMT R159, RZ, 0x7610, R179 ;  /* 0x00007610ff9f7816 */ /* 0x000fe200000000b3 */
[C---:B------:R-:W-:Y:S01]  /*17e0*/  FADD.FTZ R200, -R206.reuse, R140 ;  /* 0x0000008ccec87221 */ /* 0x040fe20000010100 */
[----:B------:R-:W5:Y:S04]  /*17f0*/  LDG.E.64 R138, [R138.64] ;  /* 0x000000048a8a7981 */ /* 0x000f68000c1e1b00 */
[----:B0-----:R-:W4:Y:S04]  /*1800*/  LDL.LU R129, [R1+0x78] ;  /* 0x0000780001817983 */ /* 0x001f280000300800 */
[----:B------:R0:W-:Y:S01]  /*1810*/  STL [R1+0x64], R136 ;  /* 0x0000648801007387 */ /* 0x0001e20000100800 */
[----:B------:R-:W-:-:S02]  /*1820*/  FADD.FTZ R201, -R206, R141 ;  /* 0x0000008dcec97221 */ /* 0x000fc40000010100 */
[C---:B------:R-:W-:Y:S01]  /*1830*/  FADD.FTZ R151, -R206.reuse, R151 ;  /* 0x00000097ce977221 */ /* 0x040fe20000010100 */
[----:B------:R1:W5:Y:S01]  /*1840*/  LDG.E.64 R140, [R122.64] ;  /* 0x000000047a8c7981 */ /* 0x000362000c1e1b00 */
[C---:B------:R-:W-:Y:S02]  /*1850*/  FADD.FTZ R203, -R206.reuse, R142 ;  /* 0x0000008ececb7221 */ /* 0x040fe40000010100 */
[----:B------:R-:W-:Y:S01]  /*1860*/  FADD.FTZ R153, -R206, R153 ;  /* 0x00000099ce997221 */ /* 0x000fe20000010100 */
[----:B------:R-:W5:Y:S04]  /*1870*/  LDG.E.64 R134, [R134.64] ;  /* 0x0000000486867981 */ /* 0x000f68000c1e1b00 */
[----:B0-----:R-:W4:Y:S01]  /*1880*/  LDL.LU R136, [R1+0x74] ;  /* 0x0000740001887983 */ /* 0x001f220000300800 */
[----:B------:R-:W-:-:S02]  /*1890*/  FMUL.FTZ R124, R185, R202 ;  /* 0x000000cab97c7220 */ /* 0x000fc40000410000 */
[----:B------:R-:W-:Y:S01]  /*18a0*/  FADD.FTZ R144, -R206, R144 ;  /* 0x00000090ce907221 */ /* 0x000fe20000010100 */
[----:B------:R-:W5:Y:S01]  /*18b0*/  LDG.E.64 R132, [R132.64] ;  /* 0x0000000484847981 */ /* 0x000f62000c1e1b00 */
[----:B--2---:R-:W-:-:S05]  /*18c0*/  FADD.FTZ R130, R163, R130 ;  /* 0x00000082a3827221 */ /* 0x004fca0000010000 */
[----:B------:R0:W-:Y:S04]  /*18d0*/  STL [R1+0x70], R130 ;  /* 0x0000708201007387 */ /* 0x0001e80000100800 */
[----:B0-----:R-:W2:Y:S01]  /*18e0*/  LDL.LU R130, [R1+0x80] ;  /* 0x0000800001827983 */ /* 0x001ea20000300800 */
[----:B---3--:R-:W-:-:S05]  /*18f0*/  FADD.FTZ R128, R167, R128 ;  /* 0x00000080a7807221 */ /* 0x008fca0000010000 */
[----:B------:R0:W-:Y:S04]  /*1900*/  STL [R1+0x6c], R128 ;  /* 0x00006c8001007387 */ /* 0x0001e80000100800 */
[----:B0-----:R-:W3:Y:S01]  /*1910*/  LDL.LU R128, [R1+0x7c] ;  /* 0x00007c0001807983 */ /* 0x001ee20000300800 */
[----:B----4-:R-:W-:-:S05]  /*1920*/  FADD.FTZ R129, R169, R129 ;  /* 0x00000081a9817221 */ /* 0x010fca0000010000 */
[----:B------:R0:W-:Y:S04]  /*1930*/  STL [R1+0x78], R129 ;  /* 0x0000788101007387 */ /* 0x0001e80000100800 */
[----:B0-----:R-:W4:Y:S01]  /*1940*/  LDL.LU R129, [R1+0x88] ;  /* 0x0000880001817983 */ /* 0x001f220000300800 */
[----:B------:R-:W-:-:S05]  /*1950*/  FADD.FTZ R136, R171, R136 ;  /* 0x00000088ab887221 */ /* 0x000fca0000010000 */
[----:B------:R0:W-:Y:S04]  /*1960*/  STL [R1+0x74], R136 ;  /* 0x0000748801007387 */ /* 0x0001e80000100800 */
[----:B0-----:R-:W4:Y:S04]  /*1970*/  LDL.LU R136, [R1+0x84] ;  /* 0x0000840001887983 */ /* 0x001f280000300800 */
[----:B------:R-:W4:Y:S01]  /*1980*/  LDL.LU R137, [R1+0x90] ;  /* 0x0000900001897983 */ /* 0x000f220000300800 */
[----:B------:R-:W-:Y:S01]  /*1990*/  FMUL.FTZ R179, R185, R148 ;  /* 0x00000094b9b37220 */ /* 0x000fe20000410000 */
[----:B-1----:R-:W-:-:S02]  /*19a0*/  PRMT R122, RZ, 0x5410, R178 ;  /* 0x00005410ff7a7816 */ /* 0x002fc400000000b2 */
[----:B------:R-:W-:Y:S01]  /*19b0*/  PRMT R155, RZ, 0x7610, R178 ;  /* 0x00007610ff9b7816 */ /* 0x000fe200000000b2 */
[-C--:B------:R-:W-:Y:S02]  /*19c0*/  FFMA.FTZ R23, R179, R160.reuse, R23 ;  /* 0x000000a0b3177223 */ /* 0x080fe40000010017 */
[----:B------:R-:W-:Y:S02]  /*19d0*/  FMUL.FTZ R178, R44, R160 ;  /* 0x000000a02cb27220 */ /* 0x000fe40000410000 */
[C---:B------:R-:W-:Y:S01]  /*19e0*/  FMUL.FTZ R160, R185.reuse, R149 ;  /* 0x00000095b9a07220 */ /* 0x040fe20000410000 */
[----:B------:R-:W-:Y:S01]  /*19f0*/  PRMT R156, RZ, 0x5410, R174 ;  /* 0x00005410ff9c7816 */ /* 0x000fe200000000ae */
[C---:B------:R-:W-:Y:S01]  /*1a00*/  FMUL.FTZ R162, R185.reuse, R150 ;  /* 0x00000096b9a27220 */ /* 0x040fe20000410000 */
[----:B------:R-:W-:Y:S01]  /*1a10*/  PRMT R142, RZ, 0x5410, R175 ;  /* 0x00005410ff8e7816 */ /* 0x000fe200000000af */
[C---:B------:R-:W-:Y:S02]  /*1a20*/  FMUL.FTZ R166, R185.reuse, R151 ;  /* 0x00000097b9a67220 */ /* 0x040fe40000410000 */
[----:B------:R-:W-:-:S02]  /*1a30*/  FMUL.FTZ R170, R185, R153 ;  /* 0x00000099b9aa7220 */ /* 0x000fc40000410000 */
[----:B--2---:R-:W-:-:S05]  /*1a40*/  FADD.FTZ R130, R234, R130 ;  /* 0x00000082ea827221 */ /* 0x004fca0000010000 */
[----:B------:R0:W-:Y:S04]  /*1a50*/  STL [R1+0x80], R130 ;  /* 0x0000808201007387 */ /* 0x0001e80000100800 */
[----:B------:R-:W2:Y:S01]  /*1a60*/  LDL.LU R148, [R1+0x8c] ;  /* 0x00008c0001947983 */ /* 0x000ea20000300800 */
[----:B---3--:R-:W-:-:S05]  /*1a70*/  FADD.FTZ R128, R158, R128 ;  /* 0x000000809e807221 */ /* 0x008fca0000010000 */
[----:B------:R1:W-:Y:S04]  /*1a80*/  STL [R1+0x7c], R128 ;  /* 0x00007c8001007387 */ /* 0x0003e80000100800 */
[----:B------:R-:W2:Y:S01]  /*1a90*/  LDL.LU R149, [R1+0x98] ;  /* 0x0000980001957983 */ /* 0x000ea20000300800 */
[----:B----4-:R-:W-:-:S05]  /*1aa0*/  FADD.FTZ R129, R156, R129 ;  /* 0x000000819c817221 */ /* 0x010fca0000010000 */
[----:B------:R4:W-:Y:S04]  /*1ab0*/  STL [R1+0x88], R129 ;  /* 0x0000888101007387 */ /* 0x0009e80000100800 */
[----:B------:R-:W2:Y:S01]  /*1ac0*/  LDL.LU R150, [R1+0x94] ;  /* 0x0000940001967983 */ /* 0x000ea20000300800 */
[----:B------:R-:W-:-:S05]  /*1ad0*/  FADD.FTZ R136, R131, R136 ;  /* 0x0000008883887221 */ /* 0x000fca0000010000 */
[----:B------:R-:W-:Y:S04]  /*1ae0*/  STL [R1+0x84], R136 ;  /* 0x0000848801007387 */ /* 0x000fe80000100800 */
[----:B------:R-:W2:Y:S01]  /*1af0*/  LDL.LU R151, [R1+0xa0] ;  /* 0x0000a00001977983 */ /* 0x000ea20000300800 */
[----:B------:R-:W-:-:S05]  /*1b00*/  FADD.FTZ R137, R142, R137 ;  /* 0x000000898e897221 */ /* 0x000fca0000010000 */
[----:B------:R-:W-:Y:S04]  /*1b10*/  STL [R1+0x90], R137 ;  /* 0x0000908901007387 */ /* 0x000fe80000100800 */
[----:B------:R-:W2:Y:S01]  /*1b20*/  LDL.LU R153, [R1] ;  /* 0x0000000001997983 */ /* 0x000ea20000300800 */
[C---:B------:R-:W-:Y:S02]  /*1b30*/  FMUL.FTZ R200, R185.reuse, R200 ;  /* 0x000000c8b9c87220 */ /* 0x040fe40000410000 */
[C---:B------:R-:W-:Y:S02]  /*1b40*/  FMUL.FTZ R201, R185.reuse, R201 ;  /* 0x000000c9b9c97220 */ /* 0x040fe40000410000 */
[----:B------:R-:W-:Y:S02]  /*1b50*/  FMUL.FTZ R233, R185, R233 ;  /* 0x000000e9b9e97220 */ /* 0x000fe40000410000 */
[----:B------:R-:W-:-:S02]  /*1b60*/  FFMA.FTZ R3, R124, R232, R3 ;  /* 0x000000e87c037223 */ /* 0x000fc40000010003 */
[----:B------:R-:W-:Y:S02]  /*1b70*/  FMUL.FTZ R232, R64, R232 ;  /* 0x000000e840e87220 */ /* 0x000fe40000410000 */
[-C--:B------:R-:W-:Y:S02]  /*1b80*/  FFMA.FTZ R15, R200, R204.reuse, R15 ;  /* 0x000000ccc80f7223 */ /* 0x080fe4000001000f */
[----:B------:R-:W-:Y:S02]  /*1b90*/  FMUL.FTZ R202, R52, R204 ;  /* 0x000000cc34ca7220 */ /* 0x000fe40000410000 */
[-C--:B------:R-:W-:Y:S02]  /*1ba0*/  FFMA.FTZ R14, R201, R207.reuse, R14 ;  /* 0x000000cfc90e7223 */ /* 0x080fe4000001000e */
[----:B------:R-:W-:Y:S02]  /*1bb0*/  FMUL.FTZ R204, R53, R207 ;  /* 0x000000cf35cc7220 */ /* 0x000fe40000410000 */
[----:B------:R-:W-:-:S02]  /*1bc0*/  FMUL.FTZ R231, R185, R231 ;  /* 0x000000e7b9e77220 */ /* 0x000fc40000410000 */
[----:B------:R-:W-:Y:S02]  /*1bd0*/  FFMA.FTZ R2, R233, R230, R2 ;  /* 0x000000e6e9027223 */ /* 0x000fe40000010002 */
[----:B------:R-:W-:Y:S02]  /*1be0*/  FMUL.FTZ R207, R185, R144 ;  /* 0x00000090b9cf7220 */ /* 0x000fe40000410000 */
[----:B------:R-:W-:Y:S02]  /*1bf0*/  FMUL.FTZ R230, R65, R230 ;  /* 0x000000e641e67220 */ /* 0x000fe40000410000 */
[----:B------:R-:W-:Y:S02]  /*1c00*/  FFMA.FTZ R144, R124, R232, RZ ;  /* 0x000000e87c907223 */ /* 0x000fe400000100ff */
[----:B------:R-:W-:Y:S02]  /*1c10*/  FMUL.FTZ R229, R185, R229 ;  /* 0x000000e5b9e57220 */ /* 0x000fe40000410000 */
[----:B------:R-:W-:-:S02]  /*1c20*/  FFMA.FTZ R5, R231, R228, R5 ;  /* 0x000000e4e7057223 */ /* 0x000fc40000010005 */
[----:B------:R-:W-:Y:S02]  /*1c30*/  FMUL.FTZ R228, R66, R228 ;  /* 0x000000e442e47220 */ /* 0x000fe40000410000 */
[----:B------:R-:W-:Y:S02]  /*1c40*/  FFMA.FTZ R144, R233, R230, R144 ;  /* 0x000000e6e9907223 */ /* 0x000fe40000010090 */
[-C--:B------:R-:W-:Y:S02]  /*1c50*/  FFMA.FTZ R4, R229, R226.reuse, R4 ;  /* 0x000000e2e5047223 */ /* 0x080fe40000010004 */
[----:B------:R-:W-:Y:S02]  /*1c60*/  FMUL.FTZ R226, R67, R226 ;  /* 0x000000e243e27220 */ /* 0x000fe40000410000 */
[----:B------:R-:W-:Y:S02]  /*1c70*/  FFMA.FTZ R144, R231, R228, R144 ;  /* 0x000000e4e7907223 */ /* 0x000fe40000010090 */
[----:B------:R-:W-:-:S02]  /*1c80*/  FFMA.FTZ R7, R227, R224, R7 ;  /* 0x000000e0e3077223 */ /* 0x000fc40000010007 */
[----:B------:R-:W-:Y:S02]  /*1c90*/  FMUL.FTZ R224, R60, R224 ;  /* 0x000000e03ce07220 */ /* 0x000fe40000410000 */
[----:B------:R-:W-:-:S04]  /*1ca0*/  FFMA.FTZ R144, R229, R226, R144 ;  /* 0x000000e2e5907223 */ /* 0x000fc80000010090 */
[----:B------:R-:W-:-:S04]  /*1cb0*/  FFMA.FTZ R144, R227, R224, R144 ;  /* 0x000000e0e3907223 */ /* 0x000fc80000010090 */
[----:B------:R-:W-:Y:S02]  /*1cc0*/  FFMA.FTZ R144, R225, R164, R144 ;  /* 0x000000a4e1907223 */ /* 0x000fe40000010090 */
[----:B------:R-:W-:Y:S02]  /*1cd0*/  FMUL.FTZ R223, R185, R223 ;  /* 0x000000dfb9df7220 */ /* 0x000fe40000410000 */
[----:B------:R-:W-:Y:S02]  /*1ce0*/  FFMA.FTZ R144, R165, R126, R144 ;  /* 0x0000007ea5907223 */ /* 0x000fe40000010090 */
[-C--:B------:R-:W-:Y:S02]  /*1cf0*/  FFMA.FTZ R11, R223, R221.reuse, R11 ;  /* 0x000000dddf0b7223 */ /* 0x080fe4000001000b */
[----:B------:R-:W-:Y:S02]  /*1d00*/  FMUL.FTZ R221, R56, R221 ;  /* 0x000000dd38dd7220 */ /* 0x000fe40000410000 */
[----:B------:R-:W-:-:S02]  /*1d10*/  FFMA.FTZ R144, R127, R125, R144 ;  /* 0x0000007d7f907223 */ /* 0x000fc40000010090 */
[----:B------:R-:W-:Y:S02]  /*1d20*/  FMUL.FTZ R216, R185, R216 ;  /* 0x000000d8b9d87220 */ /* 0x000fe40000410000 */
[----:B------:R-:W-:Y:S02]  /*1d30*/  FFMA.FTZ R144, R223, R221, R144 ;  /* 0x000000dddf907223 */ /* 0x000fe40000010090 */
[-C--:B------:R-:W-:Y:S02]  /*1d40*/  FFMA.FTZ R13, R216, R219.reuse, R13 ;  /* 0x000000dbd80d7223 */ /* 0x080fe4000001000d */
[----:B------:R-:W-:Y:S02]  /*1d50*/  FMUL.FTZ R219, R58, R219 ;  /* 0x000000db3adb7220 */ /* 0x000fe40000410000 */
[----:B------:R-:W-:-:S04]  /*1d60*/  FFMA.FTZ R144, R222, R217, R144 ;  /* 0x000000d9de907223 */ /* 0x000fc80000010090 */
[----:B------:R-:W-:-:S04]  /*1d70*/  FFMA.FTZ R144, R216, R219, R144 ;  /* 0x000000dbd8907223 */ /* 0x000fc80000010090 */
[----:B------:R-:W-:-:S04]  /*1d80*/  FFMA.FTZ R144, R218, R220, R144 ;  /* 0x000000dcda907223 */ /* 0x000fc80000010090 */
[----:B------:R-:W-:Y:S02]  /*1d90*/  FFMA.FTZ R144, R200, R202, R144 ;  /* 0x000000cac8907223 */ /* 0x000fe40000010090 */
[C---:B------:R-:W-:Y:S02]  /*1da0*/  FADD.FTZ R205, -R206.reuse, R143 ;  /* 0x0000008fcecd7221 */ /* 0x040fe40000010100 */
[C---:B------:R-:W-:Y:S02]  /*1db0*/  FADD.FTZ R209, -R206.reuse, R145 ;  /* 0x00000091ced17221 */ /* 0x040fe40000010100 */
[C---:B------:R-:W-:Y:S02]  /*1dc0*/  FADD.FTZ R146, -R206.reuse, R146 ;  /* 0x00000092ce927221 */ /* 0x040fe40000010100 */
[C---:B------:R-:W-:Y:S02]  /*1dd0*/  FADD.FTZ R213, -R206.reuse, R147 ;  /* 0x00000093ced57221 */ /* 0x040fe40000010100 */
[----:B------:R-:W-:-:S02]  /*1de0*/  FADD.FTZ R152, -R206, R152 ;  /* 0x00000098ce987221 */ /* 0x000fc40000010100 */
[----:B------:R-:W-:Y:S02]  /*1df0*/  FADD.FTZ R154, -R206, R154 ;  /* 0x0000009ace9a7221 */ /* 0x000fe40000010100 */
[----:B------:R-:W-:Y:S02]  /*1e00*/  FMUL.FTZ R203, R185, R203 ;  /* 0x000000cbb9cb7220 */ /* 0x000fe40000410000 */
[----:B------:R-:W-:Y:S02]  /*1e10*/  FMUL.FTZ R206, R54, R208 ;  /* 0x000000d036ce7220 */ /* 0x000fe40000410000 */
[----:B------:R-:W-:Y:S02]  /*1e20*/  FFMA.FTZ R144, R201, R204, R144 ;  /* 0x000000ccc9907223 */ /* 0x000fe40000010090 */
[----:B------:R-:W-:Y:S02]  /*1e30*/  FFMA.FTZ R17, R203, R208, R17 ;  /* 0x000000d0cb117223 */ /* 0x000fe40000010011 */
[----:B------:R-:W-:-:S02]  /*1e40*/  FMUL.FTZ R205, R185, R205 ;  /* 0x000000cdb9cd7220 */ /* 0x000fc40000410000 */
[----:B------:R-:W-:Y:S02]  /*1e50*/  FMUL.FTZ R208, R55, R212 ;  /* 0x000000d437d07220 */ /* 0x000fe40000410000 */
[----:B------:R-:W-:Y:S02]  /*1e60*/  FFMA.FTZ R144, R203, R206, R144 ;  /* 0x000000cecb907223 */ /* 0x000fe40000010090 */
[-C--:B------:R-:W-:Y:S02]  /*1e70*/  FFMA.FTZ R19, R207, R210.reuse, R19 ;  /* 0x000000d2cf137223 */ /* 0x080fe40000010013 */
[----:B------:R-:W-:Y:S02]  /*1e80*/  FMUL.FTZ R210, R48, R210 ;  /* 0x000000d230d27220 */ /* 0x000fe40000410000 */
[C---:B------:R-:W-:Y:S02]  /*1e90*/  FFMA.FTZ R144, R205.reuse, R208, R144 ;  /* 0x000000d0cd907223 */ /* 0x040fe40000010090 */
[----:B------:R-:W-:-:S02]  /*1ea0*/  FFMA.FTZ R16, R205, R212, R16 ;  /* 0x000000d4cd107223 */ /* 0x000fc40000010010 */
[C---:B------:R-:W-:Y:S02]  /*1eb0*/  FMUL.FTZ R211, R185.reuse, R146 ;  /* 0x00000092b9d37220 */ /* 0x040fe40000410000 */
[----:B------:R-:W-:Y:S02]  /*1ec0*/  FMUL.FTZ R209, R185, R209 ;  /* 0x000000d1b9d17220 */ /* 0x000fe40000410000 */
[----:B------:R-:W-:Y:S02]  /*1ed0*/  FMUL.FTZ R212, R49, R168 ;  /* 0x000000a831d47220 */ /* 0x000fe40000410000 */
[----:B------:R-:W-:Y:S02]  /*1ee0*/  FFMA.FTZ R144, R207, R210, R144 ;  /* 0x000000d2cf907223 */ /* 0x000fe40000010090 */
[----:B------:R-:W-:Y:S02]  /*1ef0*/  FMUL.FTZ R213, R185, R213 ;  /* 0x000000d5b9d57220 */ /* 0x000fe40000410000 */
[-C--:B------:R-:W-:Y:S01]  /*1f00*/  FFMA.FTZ R21, R211, R214.reuse, R21 ;  /* 0x000000d6d3157223 */ /* 0x080fe20000010015 */
[----:B------:R-:W-:Y:S01]  /*1f10*/  PRMT R143, RZ, 0x7610, R175 ;  /* 0x00007610ff8f7816 */ /* 0x000fe200000000af */
[----:B------:R-:W-:-:S02]  /*1f20*/  FMUL.FTZ R214, R50, R214 ;  /* 0x000000d632d67220 */ /* 0x000fc40000410000 */
[C---:B------:R-:W-:Y:S01]  /*1f30*/  FFMA.FTZ R144, R209.reuse, R212, R144 ;  /* 0x000000d4d1907223 */ /* 0x040fe20000010090 */
[----:B------:R-:W-:Y:S01]  /*1f40*/  PRMT R145, RZ, 0x5410, R176 ;  /* 0x00005410ff917816 */ /* 0x000fe200000000b0 */
[----:B------:R-:W-:Y:S02]  /*1f50*/  FFMA.FTZ R18, R209, R168, R18 ;  /* 0x000000a8d1127223 */ /* 0x000fe40000010012 */
[-C--:B------:R-:W-:Y:S02]  /*1f60*/  FFMA.FTZ R20, R213, R215.reuse, R20 ;  /* 0x000000d7d5147223 */ /* 0x080fe40000010014 */
[----:B------:R-:W-:Y:S02]  /*1f70*/  FMUL.FTZ R215, R51, R215 ;  /* 0x000000d733d77220 */ /* 0x000fe40000410000 */
[----:B------:R-:W-:Y:S02]  /*1f80*/  FMUL.FTZ R168, R185, R152 ;  /* 0x00000098b9a87220 */ /* 0x000fe40000410000 */
[----:B------:R-:W-:Y:S01]  /*1f90*/  FFMA.FTZ R144, R211, R214, R144 ;  /* 0x000000d6d3907223 */ /* 0x000fe20000010090 */
[----:B------:R-:W3:Y:S03]  /*1fa0*/  LDL.LU R152, [R1+0x9c] ;  /* 0x00009c0001987983 */ /* 0x000ee60000300800 */
[----:B------:R-:W-:-:S02]  /*1fb0*/  FFMA.FTZ R144, R213, R215, R144 ;  /* 0x000000d7d5907223 */ /* 0x000fc40000010090 */
[-C--:B------:R-:W-:Y:S02]  /*1fc0*/  FFMA.FTZ R22, R160, R161.reuse, R22 ;  /* 0x000000a1a0167223 */ /* 0x080fe40000010016 */
[----:B------:R-:W-:Y:S02]  /*1fd0*/  FMUL.FTZ R161, R45, R161 ;  /* 0x000000a12da17220 */ /* 0x000fe40000410000 */
[----:B------:R-:W-:Y:S02]  /*1fe0*/  FMUL.FTZ R172, R185, R154 ;  /* 0x0000009ab9ac7220 */ /* 0x000fe40000410000 */
[----:B------:R-:W-:Y:S02]  /*1ff0*/  FFMA.FTZ R144, R179, R178, R144 ;  /* 0x000000b2b3907223 */ /* 0x000fe40000010090 */
[-C--:B------:R-:W-:Y:S01]  /*2000*/  FFMA.FTZ R25, R162, R163.reuse, R25 ;  /* 0x000000a3a2197223 */ /* 0x080fe20000010019 */
[----:B------:R-:W-:Y:S01]  /*2010*/  PRMT R147, RZ, 0x7610, R176 ;  /* 0x00007610ff937816 */ /* 0x000fe200000000b0 */
[----:B------:R-:W-:-:S02]  /*2020*/  FMUL.FTZ R163, R46, R163 ;  /* 0x000000a32ea37220 */ /* 0x000fc40000410000 */
[----:B------:R-:W-:Y:S02]  /*2030*/  FFMA.FTZ R144, R160, R161, R144 ;  /* 0x000000a1a0907223 */ /* 0x000fe40000010090 */
[-C--:B------:R-:W-:Y:S02]  /*2040*/  FFMA.FTZ R24, R166, R167.reuse, R24 ;  /* 0x000000a7a6187223 */ /* 0x080fe40000010018 */
[----:B------:R-:W-:Y:S02]  /*2050*/  FMUL.FTZ R167, R47, R167 ;  /* 0x000000a72fa77220 */ /* 0x000fe40000410000 */
[C---:B0-----:R-:W-:Y:S02]  /*2060*/  FMUL.FTZ R130, R185.reuse, R237 ;  /* 0x000000edb9827220 */ /* 0x041fe40000410000 */
[----:B------:R-:W-:Y:S02]  /*2070*/  FFMA.FTZ R27, R168, R169, R27 ;  /* 0x000000a9a81b7223 */ /* 0x000fe4000001001b */
[----:B-1----:R-:W-:-:S02]  /*2080*/  FMUL.FTZ R128, R185, R236 ;  /* 0x000000ecb9807220 */ /* 0x002fc40000410000 */
[----:B------:R-:W-:Y:S01]  /*2090*/  FMUL.FTZ R169, R40, R169 ;  /* 0x000000a928a97220 */ /* 0x000fe20000410000 */
[----:B------:R-:W-:Y:S01]  /*20a0*/  PRMT R123, RZ, 0x5410, R177 ;  /* 0x00005410ff7b7816 */ /* 0x000fe200000000b1 */
[-C--:B------:R-:W-:Y:S02]  /*20b0*/  FFMA.FTZ R26, R170, R171.reuse, R26 ;  /* 0x000000abaa1a7223 */ /* 0x080fe4000001001a */
[-C--:B------:R-:W-:Y:S02]  /*20c0*/  FFMA.FTZ R183, R128, R156.reuse, R183 ;  /* 0x0000009c80b77223 */ /* 0x080fe400000100b7 */
[----:B----4-:R-:W-:Y:S02]  /*20d0*/  FMUL.FTZ R129, R36, R156 ;  /* 0x0000009c24817220 */ /* 0x010fe40000410000 */
[----:B------:R-:W-:Y:S02]  /*20e0*/  FMUL.FTZ R171, R41, R171 ;  /* 0x000000ab29ab7220 */ /* 0x000fe40000410000 */
[----:B--2---:R-:W-:-:S05]  /*20f0*/  FADD.FTZ R148, R143, R148 ;  /* 0x000000948f947221 */ /* 0x004fca0000010000 */
[----:B------:R0:W-:Y:S02]  /*2100*/  STL [R1+0x8c], R148 ;  /* 0x00008c9401007387 */ /* 0x0001e40000100800 */
[----:B0-----:R-:W-:-:S04]  /*2110*/  FFMA.FTZ R148, R162, R163, R144 ;  /* 0x000000a3a2947223 */ /* 0x001fc80000010090 */
[----:B------:R-:W-:-:S04]  /*2120*/  FFMA.FTZ R148, R166, R167, R148 ;  /* 0x000000a7a6947223 */ /* 0x000fc80000010094 */
[----:B------:R-:W-:Y:S02]  /*2130*/  FFMA.FTZ R148, R168, R169, R148 ;  /* 0x000000a9a8947223 */ /* 0x000fe40000010094 */
[----:B------:R-:W-:-:S05]  /*2140*/  FADD.FTZ R149, R145, R149 ;  /* 0x0000009591957221 */ /* 0x000fca0000010000 */
[----:B------:R-:W-:Y:S04]  /*2150*/  STL [R1+0x98], R149 ;  /* 0x0000989501007387 */ /* 0x000fe80000100800 */
[----:B------:R-:W2:Y:S04]  /*2160*/  LDL.LU R154, [R1+0xa8] ;  /* 0x0000a800019a7983 */ /* 0x000ea80000300800 */
[----:B------:R-:W4:Y:S04]  /*2170*/  LDL.LU R237, [R1+0x8] ;  /* 0x0000080001ed7983 */ /* 0x000f280000300800 */
[----:B------:R-:W4:Y:S01]  /*2180*/  LDL.LU R236, [R1+0xa4] ;  /* 0x0000a40001ec7983 */ /* 0x000f220000300800 */
[----:B------:R-:W-:-:S05]  /*2190*/  FADD.FTZ R150, R147, R150 ;  /* 0x0000009693967221 */ /* 0x000fca0000010000 */
[----:B------:R0:W-:Y:S04]  /*21a0*/  STL [R1+0x94], R150 ;  /* 0x0000949601007387 */ /* 0x0001e80000100800 */
[----:B------:R-:W4:Y:S01]  /*21b0*/  LDL.LU R156, [R1+0x4] ;  /* 0x00000400019c7983 */ /* 0x000f220000300800 */
[----:B------:R-:W-:Y:S02]  /*21c0*/  FMUL.FTZ R173, R42, R234 ;  /* 0x000000ea2aad7220 */ /* 0x000fe40000410000 */
[----:B------:R-:W-:Y:S02]  /*21d0*/  FFMA.FTZ R148, R170, R171, R148 ;  /* 0x000000abaa947223 */ /* 0x000fe40000010094 */
[----:B------:R-:W-:Y:S02]  /*21e0*/  FMUL.FTZ R174, R185, R235 ;  /* 0x000000ebb9ae7220 */ /* 0x000fe40000410000 */
[----:B------:R-:W-:-:S02]  /*21f0*/  FADD.FTZ R151, R123, R151 ;  /* 0x000000977b977221 */ /* 0x000fc40000010000 */
[----:B0-----:R-:W-:Y:S02]  /*2200*/  FFMA.FTZ R150, R172, R173, R148 ;  /* 0x000000adac967223 */ /* 0x001fe40000010094 */
[-C--:B------:R-:W-:Y:S01]  /*2210*/  FFMA.FTZ R180, R174, R158.reuse, R180 ;  /* 0x0000009eaeb47223 */ /* 0x080fe200000100b4 */
[----:B------:R0:W-:Y:S01]  /*2220*/  STL [R1+0xa0], R151 ;  /* 0x0000a09701007387 */ /* 0x0001e20000100800 */
[----:B------:R-:W-:Y:S02]  /*2230*/  FMUL.FTZ R175, R43, R158 ;  /* 0x0000009e2baf7220 */ /* 0x000fe40000410000 */
[----:B------:R-:W-:Y:S01]  /*2240*/  FMUL.FTZ R148, R185, R245 ;  /* 0x000000f5b9947220 */ /* 0x000fe20000410000 */
[----:B------:R-:W4:Y:S04]  /*2250*/  LDL.LU R235, [R1+0xb0] ;  /* 0x0000b00001eb7983 */ /* 0x000f280000300800 */
[----:B------:R-:W4:Y:S01]  /*2260*/  LDL.LU R158, [R1+0x10] ;  /* 0x00001000019e7983 */ /* 0x000f220000300800 */
[----:B------:R-:W-:-:S02]  /*2270*/  FFMA.FTZ R153, R148, R123, R153 ;  /* 0x0000007b94997223 */ /* 0x000fc40000010099 */
[----:B------:R-:W-:-:S03]  /*2280*/  FFMA.FTZ R181, R172, R234, R181 ;  /* 0x000000eaacb57223 */ /* 0x000fc600000100b5 */
[----:B------:R-:W-:Y:S04]  /*2290*/  STL [R1], R153 ;  /* 0x0000009901007387 */ /* 0x000fe80000100800 */
[----:B------:R-:W4:Y:S04]  /*22a0*/  LDL.LU R234, [R1+0xac] ;  /* 0x0000ac0001ea7983 */ /* 0x000f280000300800 */
[----:B------:R-:W4:Y:S01]  /*22b0*/  LDL.LU R176, [R1+0xc] ;  /* 0x00000c0001b07983 */ /* 0x000f220000300800 */
        /* <DEDUP_REMOVED lines=25> */
[----:B------:R-:W-:Y:S01]  /*2450*/  FADD.FTZ R149, R149, R171 ;  /* 0x000000ab95957221 */ /* 0x000fe20000010000 */
[----:B------:R-:W-:-:S03]  /*2460*/  PRMT R177, RZ, 0x7610, R177 ;  /* 0x00007610ffb17816 */ /* 0x000fc600000000b1 */
[----:B------:R-:W-:Y:S02]  /*2470*/  FADD.FTZ R149, R149, R173 ;  /* 0x000000ad95957221 */ /* 0x000fe40000010000 */
[----:B------:R-:W-:Y:S02]  /*2480*/  FMUL.FTZ R136, R185, R239 ;  /* 0x000000efb9887220 */ /* 0x000fe40000410000 */
[----:B0-----:R-:W-:Y:S02]  /*2490*/  FADD.FTZ R151, R149, R175 ;  /* 0x000000af95977221 */ /* 0x001fe40000010000 */
[-C--:B------:R-:W-:Y:S02]  /*24a0*/  FFMA.FTZ R182, R130, R131.reuse, R182 ;  /* 0x0000008382b67223 */ /* 0x080fe400000100b6 */
[----:B------:R-:W-:Y:S02]  /*24b0*/  FMUL.FTZ R131, R37, R131 ;  /* 0x0000008325837220 */ /* 0x000fe40000410000 */
[----:B------:R-:W-:-:S02]  /*24c0*/  FADD.FTZ R151, R151, R129 ;  /* 0x0000008197977221 */ /* 0x000fc40000010000 */
[-C--:B------:R-:W-:Y:S02]  /*24d0*/  FFMA.FTZ R240, R136, R142.reuse, R240 ;  /* 0x0000008e88f07223 */ /* 0x080fe400000100f0 */
[----:B------:R-:W-:Y:S02]  /*24e0*/  FMUL.FTZ R137, R38, R142 ;  /* 0x0000008e26897220 */ /* 0x000fe40000410000 */
[----:B------:R-:W-:Y:S02]  /*24f0*/  FMUL.FTZ R142, R185, R242 ;  /* 0x000000f2b98e7220 */ /* 0x000fe40000410000 */
[----:B---3--:R-:W-:-:S05]  /*2500*/  FADD.FTZ R152, R177, R152 ;  /* 0x00000098b1987221 */ /* 0x008fca0000010000 */
[----:B------:R0:W-:Y:S01]  /*2510*/  STL [R1+0x9c], R152 ;  /* 0x00009c9801007387 */ /* 0x0001e20000100800 */
[----:B------:R-:W-:Y:S02]  /*2520*/  FFMA.FTZ R238, R142, R143, R238 ;  /* 0x0000008f8eee7223 */ /* 0x000fe400000100ee */
[----:B------:R-:W-:Y:S02]  /*2530*/  FMUL.FTZ R144, R185, R243 ;  /* 0x000000f3b9907220 */ /* 0x000fe40000410000 */
[----:B------:R-:W-:Y:S02]  /*2540*/  FMUL.FTZ R143, R39, R143 ;  /* 0x0000008f278f7220 */ /* 0x000fe40000410000 */
[----:B0-----:R-:W-:-:S04]  /*2550*/  FADD.FTZ R152, R151, R131 ;  /* 0x0000008397987221 */ /* 0x001fc80000010000 */
[----:B------:R-:W-:Y:S02]  /*2560*/  FADD.FTZ R153, R152, R137 ;  /* 0x0000008998997221 */ /* 0x000fe40000010000 */
[----:B------:R-:W-:Y:S02]  /*2570*/  FFMA.FTZ R251, R144, R145, R251 ;  /* 0x0000009190fb7223 */ /* 0x000fe400000100fb */
[----:B------:R-:W-:Y:S02]  /*2580*/  FMUL.FTZ R152, R185, R247 ;  /* 0x000000f7b9987220 */ /* 0x000fe40000410000 */
[----:B------:R-:W-:Y:S02]  /*2590*/  FMUL.FTZ R145, R32, R145 ;  /* 0x0000009120917220 */ /* 0x000fe40000410000 */
[----:B------:R-:W-:Y:S02]  /*25a0*/  FFMA.FTZ R150, R174, R175, R150 ;  /* 0x000000afae967223 */ /* 0x000fe40000010096 */
[----:B------:R-:W-:-:S02]  /*25b0*/  FMUL.FTZ R149, R34, R123 ;  /* 0x0000007b22957220 */ /* 0x000fc40000410000 */
[----:B------:R-:W-:-:S04]  /*25c0*/  FFMA.FTZ R123, R128, R129, R150 ;  /* 0x00000081807b7223 */ /* 0x000fc80000010096 */
[----:B------:R-:W-:-:S04]  /*25d0*/  FFMA.FTZ R123, R130, R131, R123 ;  /* 0x00000083827b7223 */ /* 0x000fc8000001007b */
[----:B------:R-:W-:Y:S02]  /*25e0*/  FFMA.FTZ R123, R136, R137, R123 ;  /* 0x00000089887b7223 */ /* 0x000fe4000001007b */
[----:B------:R-:W-:Y:S02]  /*25f0*/  FMUL.FTZ R146, R185, R244 ;  /* 0x000000f4b9927220 */ /* 0x000fe40000410000 */
[----:B------:R-:W-:Y:S02]  /*2600*/  FFMA.FTZ R123, R142, R143, R123 ;  /* 0x0000008f8e7b7223 */ /* 0x000fe4000001007b */
[-C--:B------:R-:W-:Y:S02]  /*2610*/  FFMA.FTZ R241, R146, R147.reuse, R241 ;  /* 0x0000009392f17223 */ /* 0x080fe400000100f1 */
[----:B------:R-:W-:Y:S02]  /*2620*/  FMUL.FTZ R147, R33, R147 ;  /* 0x0000009321937220 */ /* 0x000fe40000410000 */
[----:B------:R-:W-:-:S04]  /*2630*/  FFMA.FTZ R123, R144, R145, R123 ;  /* 0x00000091907b7223 */ /* 0x000fc8000001007b */
[----:B------:R-:W-:Y:S02]  /*2640*/  FFMA.FTZ R123, R146, R147, R123 ;  /* 0x00000093927b7223 */ /* 0x000fe4000001007b */
[----:B------:R-:W-:Y:S02]  /*2650*/  FMUL.FTZ R150, R185, R246 ;  /* 0x000000f6b9967220 */ /* 0x000fe40000410000 */
[----:B------:R-:W-:Y:S02]  /*2660*/  FMUL.FTZ R151, R35, R177 ;  /* 0x000000b123977220 */ /* 0x000fe40000410000 */
[----:B------:R-:W-:-:S04]  /*2670*/  FFMA.FTZ R123, R148, R149, R123 ;  /* 0x00000095947b7223 */ /* 0x000fc8000001007b */
[----:B------:R-:W-:Y:S02]  /*2680*/  FFMA.FTZ R123, R150, R151, R123 ;  /* 0x00000097967b7223 */ /* 0x000fe4000001007b */
[----:B--2---:R-:W-:-:S05]  /*2690*/  FADD.FTZ R154, R122, R154 ;  /* 0x0000009a7a9a7221 */ /* 0x004fca0000010000 */
[----:B------:R0:W-:Y:S01]  /*26a0*/  STL [R1+0xa8], R154 ;  /* 0x0000a89a01007387 */ /* 0x0001e20000100800 */
[-C--:B----4-:R-:W-:Y:S02]  /*26b0*/  FFMA.FTZ R237, R152, R122.reuse, R237 ;  /* 0x0000007a98ed7223 */ /* 0x090fe400000100ed */
[----:B0-----:R-:W-:Y:S02]  /*26c0*/  FADD.FTZ R154, R153, R143 ;  /* 0x0000008f999a7221 */ /* 0x001fe40000010000 */
[----:B------:R-:W-:Y:S02]  /*26d0*/  FMUL.FTZ R153, R28, R122 ;  /* 0x0000007a1c997220 */ /* 0x000fe40000410000 */
[----:B------:R-:W-:Y:S02]  /*26e0*/  FADD.FTZ R122, R154, R145 ;  /* 0x000000919a7a7221 */ /* 0x000fe40000010000 */
[----:B------:R-:W-:Y:S02]  /*26f0*/  FMUL.FTZ R154, R185, R248 ;  /* 0x000000f8b99a7220 */ /* 0x000fe40000410000 */
[----:B------:R-:W-:-:S02]  /*2700*/  FADD.FTZ R236, R155, R236 ;  /* 0x000000ec9bec7221 */ /* 0x000fc40000010000 */
[----:B------:R-:W-:Y:S01]  /*2710*/  FFMA.FTZ R156, R154, R155, R156 ;  /* 0x0000009b9a9c7223 */ /* 0x000fe2000001009c */
[----:B------:R-:W-:Y:S04]  /*2720*/  STL [R1+0x8], R237 ;  /* 0x000008ed01007387 */ /* 0x000fe80000100800 */
[----:B------:R-:W-:Y:S04]  /*2730*/  STL [R1+0xa4], R236 ;  /* 0x0000a4ec01007387 */ /* 0x000fe80000100800 */
[----:B------:R0:W-:Y:S01]  /*2740*/  STL [R1+0x4], R156 ;  /* 0x0000049c01007387 */ /* 0x0001e20000100800 */
[----:B------:R-:W-:-:S02]  /*2750*/  FADD.FTZ R235, R157, R235 ;  /* 0x000000eb9deb7221 */ /* 0x000fc40000010000 */
[----:B0-----:R-:W-:-:S04]  /*2760*/  FMUL.FTZ R156, R185, R250 ;  /* 0x000000fab99c7220 */ /* 0x001fc80000410000 */
[----:B------:R-:W-:Y:S01]  /*2770*/  FFMA.FTZ R158, R156, R157, R158 ;  /* 0x0000009d9c9e7223 */ /* 0x000fe2000001009e */
[----:B------:R-:W-:Y:S04]  /*2780*/  STL [R1+0xb0], R235 ;  /* 0x0000b0eb01007387 */ /* 0x000fe80000100800 */
[----:B------:R0:W-:Y:S01]  /*2790*/  STL [R1+0x10], R158 ;  /* 0x0000109e01007387 */ /* 0x0001e20000100800 */
[----:B------:R-:W-:Y:S02]  /*27a0*/  FADD.FTZ R234, R159, R234 ;  /* 0x000000ea9fea7221 */ /* 0x000fe40000010000 */
[----:B------:R-:W-:Y:S02]  /*27b0*/  FADD.FTZ R122, R122, R147 ;  /* 0x000000937a7a7221 */ /* 0x000fe40000010000 */
[----:B0-----:R-:W-:-:S04]  /*27c0*/  FMUL.FTZ R158, R185, R249 ;  /* 0x000000f9b99e7220 */ /* 0x001fc80000410000 */
[----:B------:R-:W-:Y:S01]  /*27d0*/  FFMA.FTZ R176, R158, R159, R176 ;  /* 0x0000009f9eb07223 */ /* 0x000fe200000100b0 */
[----:B------:R0:W-:Y:S01]  /*27e0*/  STL [R1+0xac], R234 ;  /* 0x0000acea01007387 */ /* 0x0001e20000100800 */
[----:B------:R-:W-:-:S03]  /*27f0*/  FADD.FTZ R122, R122, R149 ;  /* 0x000000957a7a7221 */ /* 0x000fc60000010000 */
[----:B------:R1:W-:Y:S01]  /*2800*/  STL [R1+0xc], R176 ;  /* 0x00000cb001007387 */ /* 0x0003e20000100800 */
[----:B------:R-:W-:Y:S02]  /*2810*/  FADD.FTZ R122, R122, R151 ;  /* 0x000000977a7a7221 */ /* 0x000fe40000010000 */
[----:B------:R-:W-:Y:S02]  /*2820*/  FMUL.FTZ R155, R29, R155 ;  /* 0x0000009b1d9b7220 */ /* 0x000fe40000410000 */
[----:B------:R-:W-:Y:S02]  /*2830*/  FADD.FTZ R122, R122, R153 ;  /* 0x000000997a7a7221 */ /* 0x000fe40000010000 */
[----:B------:R-:W-:Y:S02]  /*2840*/  FFMA.FTZ R123, R152, R153, R123 ;  /* 0x00000099987b7223 */ /* 0x000fe4000001007b */
[----:B------:R-:W-:Y:S02]  /*2850*/  FMUL.FTZ R157, R30, R157 ;  /* 0x0000009d1e9d7220 */ /* 0x000fe40000410000 */
[----:B------:R-:W-:-:S02]  /*2860*/  FADD.FTZ R122, R122, R155 ;  /* 0x0000009b7a7a7221 */ /* 0x000fc40000010000 */
[----:B------:R-:W-:Y:S02]  /*2870*/  FFMA.FTZ R123, R154, R155, R123 ;  /* 0x0000009b9a7b7223 */ /* 0x000fe4000001007b */
[----:B------:R-:W-:Y:S02]  /*2880*/  FMUL.FTZ R159, R31, R159 ;  /* 0x0000009f1f9f7220 */ /* 0x000fe40000410000 */
[----:B------:R-:W-:Y:S02]  /*2890*/  FADD.FTZ R122, R122, R157 ;  /* 0x0000009d7a7a7221 */ /* 0x000fe40000010000 */
[----:B------:R-:W-:Y:S02]  /*28a0*/  FFMA.FTZ R123, R156, R157, R123 ;  /* 0x0000009d9c7b7223 */ /* 0x000fe4000001007b */
[----:B------:R-:W-:Y:S02]  /*28b0*/  FFMA.FTZ R252, R150, R177, R252 ;  /* 0x000000b196fc7223 */ /* 0x000fe400000100fc */
[----:B0-----:R-:W-:-:S02]  /*28c0*/  FADD.FTZ R234, R122, R159 ;  /* 0x0000009f7aea7221 */ /* 0x001fc40000010000 */
[----:B------:R-:W-:Y:S01]  /*28d0*/  FFMA.FTZ R177, R158, R159, R123 ;  /* 0x0000009f9eb17223 */ /* 0x000fe2000001007b */
[----:B------:R-:W-:Y:S05]  /*28e0*/  BRA.DIV ~URZ, `(.L_x_1289) ;  /* 0x000039027f007947 */ /* 0x000fea000b800000 */
[----:B-1----:R0:W1:Y:S02]  /*28f0*/  SHFL.BFLY PT, R235, R234, 0x1, 0x1f ;  /* 0x0c201f00eaeb7f89 */ /* 0x00206400000e0000 */
.L_x_1293:
        /* <DEDUP_REMOVED lines=18> */
.L_x_1294:
[----:B--2---:R-:W-:Y:S01]  /*2a20*/  FADD.FTZ R235, R235, R234 ;  /* 0x000000eaebeb7221 */ /* 0x004fe20000010000 */
[----:B------:R-:W-:Y:S01]  /*2a30*/  ISETP.NE.U32.AND P1, PT, RZ, c[0x0][0x218], PT ;  /* 0x00008600ff007a0c */ /* 0x000fe20003f25070 */
[----:B01----:R-:W-:Y:S01]  /*2a40*/  FADD.FTZ R177, R122, R177 ;  /* 0x000000b17ab17221 */ /* 0x003fe20000010000 */
[C---:B-----5:R-:W-:Y:S01]  /*2a50*/  LOP3.LUT P5, RZ, R120.reuse, 0xff0000, RZ, 0xc0, !PT ;  /* 0x00ff000078ff7812 */ /* 0x060fe200078ac0ff */
[----:B------:R-:W-:Y:S01]  /*2a60*/  FMUL.FTZ R176, R235, c[0x0][0x1e0] ;  /* 0x00007800ebb07a20 */ /* 0x000fe20000410000 */
[----:B------:R-:W-:Y:S01]  /*2a70*/  ISETP.NE.AND.EX P1, PT, RZ, c[0x0][0x21c], PT, P1 ;  /* 0x00008700ff007a0c */ /* 0x000fe20003f25310 */
[----:B------:R-:W-:Y:S01]  /*2a80*/  FMUL.FTZ R177, R177, c[0x0][0x1e0] ;  /* 0x00007800b1b17a20 */ /* 0x000fe20000410000 */
[----:B------:R-:W-:Y:S02]  /*2a90*/  LOP3.LUT P4, RZ, R120, 0xff000000, RZ, 0xc0, !PT ;  /* 0xff00000078ff7812 */ /* 0x000fe4000788c0ff */
[----:B------:R-:W-:Y:S02]  /*2aa0*/  FSEL R176, R176, RZ, !P2 ;  /* 0x000000ffb0b07208 */ /* 0x000fe40005000000 */
[----:B------:R-:W-:-:S03]  /*2ab0*/  @P0 LOP3.LUT P6, RZ, R187, 0xff000000, RZ, 0xc0, !PT ;  /* 0xff000000bbff0812 */ /* 0x000fc600078cc0ff */
[-CC-:B------:R-:W-:Y:S02]  /*2ac0*/  FFMA.FTZ R124, R124, R177.reuse, R176.reuse ;  /* 0x000000b17c7c7223 */ /* 0x180fe400000100b0 */
[----:B------:R-:W-:Y:S01]  /*2ad0*/  FFMA.FTZ R122, R233, R177, R176 ;  /* 0x000000b1e97a7223 */ /* 0x000fe200000100b0 */
[----:B------:R-:W-:Y:S01]  /*2ae0*/  P2R R233, PR, RZ, 0x10 ;  /* 0x00000010ffe97803 */ /* 0x000fe20000000000 */
[----:B------:R-:W-:Y:S01]  /*2af0*/  FADD.FTZ R124, R232, -R124 ;  /* 0x8000007ce87c7221 */ /* 0x000fe20000010000 */
[----:B------:R-:W-:Y:S01]  /*2b00*/  LOP3.LUT P4, RZ, R121, 0xff0000, RZ, 0xc0, !PT ;  /* 0x00ff000079ff7812 */ /* 0x000fe2000788c0ff */
[----:B------:R-:W-:Y:S02]  /*2b10*/  FADD.FTZ R122, R230, -R122 ;  /* 0x8000007ae67a7221 */ /* 0x000fe40000010000 */
[C---:B------:R-:W-:Y:S01]  /*2b20*/  FMUL.FTZ R123, R185.reuse, R124 ;  /* 0x0000007cb97b7220 */ /* 0x040fe20000410000 */
[----:B------:R-:W-:Y:S01]  /*2b30*/  MOV R124, R120 ;  /* 0x00000078007c7202 */ /* 0x000fe20000000f00 */
[----:B------:R-:W-:-:S02]  /*2b40*/  FMUL.FTZ R122, R185, R122 ;  /* 0x0000007ab97a7220 */ /* 0x000fc40000410000 */
[----:B------:R-:W-:Y:S01]  /*2b50*/  @P1 FADD.FTZ R123, R68, R123 ;  /* 0x0000007b447b1221 */ /* 0x000fe20000010000 */
[----:B------:R-:W-:Y:S01]  /*2b60*/  LOP3.LUT P3, RZ, R124, 0xff, RZ, 0xc0, !PT ;  /* 0x000000ff7cff7812 */ /* 0x000fe2000786c0ff */
[----:B------:R-:W-:Y:S01]  /*2b70*/  @P1 FADD.FTZ R122, R69, R122 ;  /* 0x0000007a457a1221 */ /* 0x000fe20000010000 */
[----:B------:R-:W-:Y:S01]  /*2b80*/  @P0 MOV R124, R186 ;  /* 0x000000ba007c0202 */ /* 0x000fe20000000f00 */
[----:B------:R-:W-:Y:S02]  /*2b90*/  FMUL.FTZ R232, R123, c[0x0][0x1e8] ;  /* 0x00007a007be87a20 */ /* 0x000fe40000410000 */
[-CC-:B------:R-:W-:Y:S01]  /*2ba0*/  FFMA.FTZ R231, R231, R177.reuse, R176.reuse ;  /* 0x000000b1e7e77223 */ /* 0x180fe200000100b0 */
[----:B------:R-:W-:Y:S01]  /*2bb0*/  @P0 LOP3.LUT P2, RZ, R124, 0xff, RZ, 0xc0, !PT ;  /* 0x000000ff7cff0812 */ /* 0x000fe2000784c0ff */
[-CC-:B------:R-:W-:Y:S02]  /*2bc0*/  FFMA.FTZ R229, R229, R177.reuse, R176.reuse ;  /* 0x000000b1e5e57223 */ /* 0x180fe400000100b0 */
[----:B------:R-:W-:Y:S01]  /*2bd0*/  FADD.FTZ R231, R228, -R231 ;  /* 0x800000e7e4e77221 */ /* 0x000fe20000010000 */
[----:B------:R-:W-:Y:S01]  /*2be0*/  @P0 FSEL R124, R232, RZ, P2 ;  /* 0x000000ffe87c0208 */ /* 0x000fe20001000000 */
[----:B------:R-:W-:Y:S01]  /*2bf0*/  FADD.FTZ R229, R226, -R229 ;  /* 0x800000e5e2e57221 */ /* 0x000fe20000010000 */
[----:B------:R-:W-:Y:S01]  /*2c00*/  @P0 LOP3.LUT P2, RZ, R186, 0xff00, RZ, 0xc0, !PT ;  /* 0x0000ff00baff0812 */ /* 0x000fe2000784c0ff */
[----:B------:R-:W-:Y:S01]  /*2c10*/  FFMA.FTZ R227, R227, R177, R176 ;  /* 0x000000b1e3e37223 */ /* 0x000fe200000100b0 */
[----:B------:R-:W-:Y:S01]  /*2c20*/  @P0 F2FP.BF16.PACK_AB R124, RZ, R124 ;  /* 0x0000007cff7c023e */ /* 0x000fe200000010ff */
[----:B------:R-:W-:-:S02]  /*2c30*/  FMUL.FTZ R229, R185, R229 ;  /* 0x000000e5b9e57220 */ /* 0x000fc40000410000 */
[----:B------:R-:W-:Y:S01]  /*2c40*/  FADD.FTZ R227, R224, -R227 ;  /* 0x800000e3e0e37221 */ /* 0x000fe20000010000 */
[----:B------:R-:W-:Y:S01]  /*2c50*/  @P0 PRMT R108, R124, 0x7610, R108 ;  /* 0x000076107c6c0816 */ /* 0x000fe2000000006c */
[----:B------:R-:W-:Y:S02]  /*2c60*/  FMUL.FTZ R124, R122, c[0x0][0x1e8] ;  /* 0x00007a007a7c7a20 */ /* 0x000fe40000410000 */
[----:B------:R-:W-:Y:S02]  /*2c70*/  @P1 FADD.FTZ R229, R71, R229 ;  /* 0x000000e547e51221 */ /* 0x000fe40000010000 */
[----:B------:R-:W-:Y:S01]  /*2c80*/  FMUL.FTZ R227, R185, R227 ;  /* 0x000000e3b9e37220 */ /* 0x000fe20000410000 */
[----:B------:R-:W-:Y:S01]  /*2c90*/  @P0 FSEL R230, R124, RZ, P2 ;  /* 0x000000ff7ce60208 */ /* 0x000fe20001000000 */
[----:B------:R-:W-:Y:S01]  /*2ca0*/  FMUL.FTZ R226, R229, c[0x0][0x1e8] ;  /* 0x00007a00e5e27a20 */ /* 0x000fe20000410000 */
[----:B------:R-:W-:Y:S01]  /*2cb0*/  @P0 LOP3.LUT P2, RZ, R186, 0xff0000, RZ, 0xc0, !PT ;  /* 0x00ff0000baff0812 */ /* 0x000fe2000784c0ff */
[----:B------:R-:W-:Y:S01]  /*2cc0*/  FFMA.FTZ R225, R225, R177, R176 ;  /* 0x000000b1e1e17223 */ /* 0x000fe200000100b0 */
[----:B------:R-:W-:Y:S01]  /*2cd0*/  @P0 F2FP.BF16.PACK_AB R230, RZ, R230 ;  /* 0x000000e6ffe6023e */ /* 0x000fe200000010ff */
[----:B------:R-:W-:-:S02]  /*2ce0*/  @P1 FADD.FTZ R227, R72, R227 ;  /* 0x000000e348e31221 */ /* 0x000fc40000010000 */
[----:B------:R-:W-:Y:S01]  /*2cf0*/  FADD.FTZ R225, R164, -R225 ;  /* 0x800000e1a4e17221 */ /* 0x000fe20000010000 */
[----:B------:R-:W-:Y:S01]  /*2d00*/  @P0 PRMT R108, R108, 0x5410, R230 ;  /* 0x000054106c6c0816 */ /* 0x000fe200000000e6 */
[C---:B------:R-:W-:Y:S02]  /*2d10*/  FMUL.FTZ R230, R185.reuse, R231 ;  /* 0x000000e7b9e67220 */ /* 0x040fe40000410000 */
[----:B------:R-:W-:Y:S02]  /*2d20*/  FMUL.FTZ R225, R185, R225 ;  /* 0x000000e1b9e17220 */ /* 0x000fe40000410000 */
[----:B------:R-:W-:Y:S02]  /*2d30*/  @P1 FADD.FTZ R230, R70, R230 ;  /* 0x000000e646e61221 */ /* 0x000fe40000010000 */
[----:B------:R-:W-:Y:S02]  /*2d40*/  FFMA.FTZ R165, R165, R177, R176 ;  /* 0x000000b1a5a57223 */ /* 0x000fe400000100b0 */
[----:B------:R-:W-:-:S02]  /*2d50*/  FMUL.FTZ R228, R230, c[0x0][0x1e8] ;  /* 0x00007a00e6e47a20 */ /* 0x000fc40000410000 */
[----:B------:R-:W-:Y:S02]  /*2d60*/  @P1 FADD.FTZ R225, R73, R225 ;  /* 0x000000e149e11221 */ /* 0x000fe40000010000 */
[----:B------:R-:W-:Y:S01]  /*2d70*/  FADD.FTZ R126, R126, -R165 ;  /* 0x800000a57e7e7221 */ /* 0x000fe20000010000 */
[----:B------:R-:W-:Y:S01]  /*2d80*/  @P0 FSEL R231, R228, RZ, P2 ;  /* 0x000000ffe4e70208 */ /* 0x000fe20001000000 */
[----:B------:R-:W-:Y:S01]  /*2d90*/  FMUL.FTZ R164, R225, c[0x0][0x1e8] ;  /* 0x00007a00e1a47a20 */ /* 0x000fe20000410000 */
[----:B------:R-:W-:Y:S01]  /*2da0*/  @P0 LOP3.LUT P2, RZ, R186, 0xff000000, RZ, 0xc0, !PT ;  /* 0xff000000baff0812 */ /* 0x000fe2000784c0ff */
[----:B------:R-:W-:Y:S01]  /*2db0*/  FMUL.FTZ R126, R185, R126 ;  /* 0x0000007eb97e7220 */ /* 0x000fe20000410000 */
[----:B------:R-:W-:Y:S01]  /*2dc0*/  @P0 F2FP.BF16.PACK_AB R231, RZ, R231 ;  /* 0x000000e7ffe7023e */ /* 0x000fe200000010ff */
[----:B------:R-:W-:Y:S02]  /*2dd0*/  FFMA.FTZ R127, R127, R177, R176 ;  /* 0x000000b17f7f7223 */ /* 0x000fe400000100b0 */
        /* <DEDUP_REMOVED lines=11> */
[----:B------:R-:W-:Y:S02]  /*2e90*/  FMUL.FTZ R231, R227, c[0x0][0x1e8] ;  /* 0x00007a00e3e77a20 */ /* 0x000fe40000410000 */
[----:B------:R-:W-:Y:S02]  /*2ea0*/  FFMA.FTZ R222, R222, R177, R176 ;  /* 0x000000b1dede7223 */ /* 0x000fe400000100b0 */
[----:B------:R-:W-:Y:S01]  /*2eb0*/  FADD.FTZ R221, R221, -R223 ;  /* 0x800000dfdddd7221 */ /* 0x000fe20000010000 */
[----:B------:R-:W-:Y:S01]  /*2ec0*/  @P0 FSEL R224, R231, RZ, P2 ;  /* 0x000000ffe7e00208 */ /* 0x000fe20001000000 */
[----:B------:R-:W-:Y:S01]  /*2ed0*/  FADD.FTZ R217, R217, -R222 ;  /* 0x800000ded9d97221 */ /* 0x000fe20000010000 */
[----:B------:R-:W-:Y:S01]  /*2ee0*/  @P0 LOP3.LUT P2, RZ, R187, 0xff00, RZ, 0xc0, !PT ;  /* 0x0000ff00bbff0812 */ /* 0x000fe2000784c0ff */
[C---:B------:R-:W-:Y:S01]  /*2ef0*/  FMUL.FTZ R221, R185.reuse, R221 ;  /* 0x000000ddb9dd7220 */ /* 0x040fe20000410000 */
[----:B------:R-:W-:Y:S01]  /*2f00*/  @P0 F2FP.BF16.PACK_AB R224, RZ, R224 ;  /* 0x000000e0ffe0023e */ /* 0x000fe200000010ff */
[----:B------:R-:W-:-:S02]  /*2f10*/  FMUL.FTZ R217, R185, R217 ;  /* 0x000000d9b9d97220 */ /* 0x000fc40000410000 */
[----:B------:R-:W-:Y:S01]  /*2f20*/  @P1 FADD.FTZ R221, R76, R221 ;  /* 0x000000dd4cdd1221 */ /* 0x000fe20000010000 */
[----:B------:R-:W-:Y:S01]  /*2f30*/  @P0 PRMT R110, R224, 0x7610, R110 ;  /* 0x00007610e06e0816 */ /* 0x000fe2000000006e */
[----:B------:R-:W-:Y:S01]  /*2f40*/  @P1 FADD.FTZ R217, R77, R217 ;  /* 0x000000d94dd91221 */ /* 0x000fe20000010000 */
[----:B------:R-:W-:Y:S01]  /*2f50*/  @P0 FSEL R224, R164, RZ, P2 ;  /* 0x000000ffa4e00208 */ /* 0x000fe20001000000 */
[-CC-:B------:R-:W-:Y:S01]  /*2f60*/  FFMA.FTZ R200, R200, R177.reuse, R176.reuse ;  /* 0x000000b1c8c87223 */ /* 0x180fe200000100b0 */
[----:B------:R-:W-:Y:S01]  /*2f70*/  @P0 LOP3.LUT P2, RZ, R187, 0xff0000, RZ, 0xc0, !PT ;  /* 0x00ff0000bbff0812 */ /* 0x000fe2000784c0ff */
[-CC-:B------:R-:W-:Y:S01]  /*2f80*/  FFMA.FTZ R209, R209, R177.reuse, R176.reuse ;  /* 0x000000b1d1d17223 */ /* 0x180fe200000100b0 */
[----:B------:R-:W-:Y:S01]  /*2f90*/  @P0 F2FP.BF16.PACK_AB R224, RZ, R224 ;  /* 0x000000e0ffe0023e */ /* 0x000fe200000010ff */
[----:B------:R-:W-:Y:S02]  /*2fa0*/  FFMA.FTZ R160, R160, R177, R176 ;  /* 0x000000b1a0a07223 */ /* 0x000fe400000100b0 */
[----:B------:R-:W-:Y:S01]  /*2fb0*/  FADD.FTZ R209, R212, -R209 ;  /* 0x800000d1d4d17221 */ /* 0x000fe20000010000 */
[----:B------:R-:W-:Y:S01]  /*2fc0*/  @P0 PRMT R110, R110, 0x5410, R224 ;  /* 0x000054106e6e0816 */ /* 0x000fe200000000e0 */
[----:B------:R-:W-:Y:S01]  /*2fd0*/  FADD.FTZ R161, R161, -R160 ;  /* 0x800000a0a1a17221 */ /* 0x000fe20000010000 */
[----:B------:R-:W-:Y:S01]  /*2fe0*/  @P0 FSEL R224, R165, RZ, P2 ;  /* 0x000000ffa5e00208 */ /* 0x000fe20001000000 */
[----:B------:R-:W-:Y:S01]  /*2ff0*/  FMUL.FTZ R209, R185, R209 ;  /* 0x000000d1b9d17220 */ /* 0x000fe20000410000 */
[----:B------:R-:W-:Y:S01]  /*3000*/  LOP3.LUT P2, RZ, R120, 0xff00, RZ, 0xc0, !PT ;  /* 0x0000ff0078ff7812 */ /* 0x000fe2000784c0ff */
[-CC-:B------:R-:W-:Y:S01]  /*3010*/  FFMA.FTZ R166, R166, R177.reuse, R176.reuse ;  /* 0x000000b1a6a67223 */ /* 0x180fe200000100b0 */
[----:B------:R-:W-:Y:S01]  /*3020*/  @P0 F2FP.BF16.PACK_AB R224, RZ, R224 ;  /* 0x000000e0ffe0023e */ /* 0x000fe200000010ff */
[----:B------:R-:W-:Y:S01]  /*3030*/  @P1 FADD.FTZ R209, R85, R209 ;  /* 0x000000d155d11221 */ /* 0x000fe20000010000 */
[----:B------:R-:W-:Y:S01]  /*3040*/  P2R R127, PR, RZ, 0x4 ;  /* 0x00000004ff7f7803 */ /* 0x000fe20000000000 */
[-C--:B------:R-:W-:Y:S01]  /*3050*/  FFMA.FTZ R223, R170, R177.reuse, R176 ;  /* 0x000000b1aadf7223 */ /* 0x080fe200000100b0 */
[----:B------:R-:W-:Y:S01]  /*3060*/  LOP3.LUT P2, RZ, R121, 0xff, RZ, 0xc0, !PT ;  /* 0x000000ff79ff7812 */ /* 0x000fe2000784c0ff */
[----:B------:R-:W-:Y:S01]  /*3070*/  FADD.FTZ R167, R167, -R166 ;  /* 0x800000a6a7a77221 */ /* 0x000fe20000010000 */
[----:B------:R-:W-:Y:S01]  /*3080*/  @P0 PRMT R111, R224, 0x7610, R111 ;  /* 0x00007610e06f0816 */ /* 0x000fe2000000006f */
[----:B------:R-:W-:Y:S01]  /*3090*/  FADD.FTZ R223, R171, -R223 ;  /* 0x800000dfabdf7221 */ /* 0x000fe20000010000 */
[----:B------:R-:W-:Y:S01]  /*30a0*/  FSEL R224, R232, RZ, P3 ;  /* 0x000000ffe8e07208 */ /* 0x000fe20001800000 */
[--C-:B------:R-:W-:Y:S01]  /*30b0*/  FFMA.FTZ R174, R174, R177, R176.reuse ;  /* 0x000000b1aeae7223 */ /* 0x100fe200000100b0 */
[----:B------:R-:W-:Y:S01]  /*30c0*/  FSEL R232, R231, RZ, P2 ;  /* 0x000000ffe7e87208 */ /* 0x000fe20001000000 */
[----:B------:R-:W-:Y:S01]  /*30d0*/  FMUL.FTZ R223, R185, R223 ;  /* 0x000000dfb9df7220 */ /* 0x000fe20000410000 */
[----:B------:R-:W-:Y:S01]  /*30e0*/  ISETP.NE.U32.AND P2, PT, RZ, c[0x0][0x258], PT ;  /* 0x00009600ff007a0c */ /* 0x000fe20003f45070 */
[-C--:B------:R-:W-:Y:S01]  /*30f0*/  FFMA.FTZ R128, R128, R177.reuse, R176 ;  /* 0x000000b180807223 */ /* 0x080fe200000100b0 */
[----:B------:R-:W-:Y:S01]  /*3100*/  P2R R120, PR, RZ, 0x20 ;  /* 0x00000020ff787803 */ /* 0x000fe20000000000 */
[----:B------:R-:W-:Y:S01]  /*3110*/  @P1 FADD.FTZ R223, R93, R223 ;  /* 0x000000df5ddf1221 */ /* 0x000fe20000010000 */
[----:B------:R-:W-:Y:S01]  /*3120*/  ISETP.NE.AND.EX P2, PT, RZ, c[0x0][0x25c], PT, P2 ;  /* 0x00009700ff007a0c */ /* 0x000fe20003f45320 */
[----:B------:R-:W-:Y:S01]  /*3130*/  FADD.FTZ R129, R129, -R128 ;  /* 0x8000008081817221 */ /* 0x000fe20000010000 */
[C---:B------:R-:W-:Y:S01]  /*3140*/  LOP3.LUT P3, RZ, R121.reuse, 0xff00, RZ, 0xc0, !PT ;  /* 0x0000ff0079ff7812 */ /* 0x040fe2000786c0ff */
[----:B------:R-:W-:Y:S01]  /*3150*/  FFMA.FTZ R130, R130, R177, R176 ;  /* 0x000000b182827223 */ /* 0x000fe200000100b0 */
[----:B------:R-:W-:Y:S01]  /*3160*/  LOP3.LUT P5, RZ, R121, 0xff000000, RZ, 0xc0, !PT ;  /* 0xff00000079ff7812 */ /* 0x000fe200078ac0ff */
[----:B------:R-:W-:Y:S01]  /*3170*/  FMUL.FTZ R121, R125, c[0x0][0x1e8] ;  /* 0x00007a007d797a20 */ /* 0x000fe20000410000 */
[----:B------:R-:W-:Y:S01]  /*3180*/  FSEL R231, R164, RZ, P3 ;  /* 0x000000ffa4e77208 */ /* 0x000fe20001800000 */
[----:B------:R-:W-:-:S02]  /*3190*/  FADD.FTZ R131, R131, -R130 ;  /* 0x8000008283837221 */ /* 0x000fc40000010000 */
[-CC-:B------:R-:W-:Y:S01]  /*31a0*/  FFMA.FTZ R136, R136, R177.reuse, R176.reuse ;  /* 0x000000b188887223 */ /* 0x180fe200000100b0 */
[----:B------:R-:W-:Y:S01]  /*31b0*/  @P0 FSEL R234, R121, RZ, P6 ;  /* 0x000000ff79ea0208 */ /* 0x000fe20003000000 */
[-C--:B------:R-:W-:Y:S01]  /*31c0*/  FFMA.FTZ R142, R142, R177.reuse, R176 ;  /* 0x000000b18e8e7223 */ /* 0x080fe200000100b0 */
[----:B------:R-:W-:Y:S01]  /*31d0*/  ISETP.NE.AND P6, PT, R127, RZ, PT ;  /* 0x000000ff7f00720c */ /* 0x000fe20003fc5270 */
[----:B------:R-:W-:Y:S01]  /*31e0*/  FADD.FTZ R136, R137, -R136 ;  /* 0x8000008889887221 */ /* 0x000fe20000010000 */
[----:B------:R-:W-:Y:S01]  /*31f0*/  @P2 LEA R164, P3, R199, c[0x0][0x258], 0x5 ;  /* 0x00009600c7a42a11 */ /* 0x000fe200078628ff */
[-C--:B------:R-:W-:Y:S01]  /*3200*/  FFMA.FTZ R146, R146, R177.reuse, R176 ;  /* 0x000000b192927223 */ /* 0x080fe200000100b0 */
[----:B------:R-:W-:Y:S01]  /*3210*/  FSEL R127, R165, RZ, P4 ;  /* 0x000000ffa57f7208 */ /* 0x000fe20002000000 */
[----:B------:R-:W-:Y:S01]  /*3220*/  FADD.FTZ R142, R143, -R142 ;  /* 0x8000008e8f8e7221 */ /* 0x000fe20000010000 */
[----:B------:R-:W-:Y:S01]  /*3230*/  @P2 LEA.HI.X R165, R199, c[0x0][0x25c], RZ, 0x5, P3 ;  /* 0x00009700c7a52a11 */ /* 0x000fe200018f2cff */
[-CC-:B------:R-:W-:Y:S01]  /*3240*/  FFMA.FTZ R158, R158, R177.reuse, R176.reuse ;  /* 0x000000b19e9e7223 */ /* 0x180fe200000100b0 */
[----:B------:R-:W-:Y:S01]  /*3250*/  ISETP.NE.U32.AND P3, PT, RZ, c[0x0][0x258], PT ;  /* 0x00009600ff007a0c */ /* 0x000fe20003f65070 */
[-CC-:B------:R-:W-:Y:S01]  /*3260*/  FFMA.FTZ R144, R144, R177.reuse, R176.reuse ;  /* 0x000000b190907223 */ /* 0x180fe200000100b0 */
[----:B------:R-:W-:Y:S01]  /*3270*/  ISETP.NE.AND P4, PT, R233, RZ, PT ;  /* 0x000000ffe900720c */ /* 0x000fe20003f85270 */
[-CC-:B------:R-:W-:Y:S01]  /*3280*/  FFMA.FTZ R148, R148, R177.reuse, R176.reuse ;  /* 0x000000b194947223 */ /* 0x180fe200000100b0 */
[----:B------:R-:W-:Y:S01]  /*3290*/  ISETP.NE.AND.EX P3, PT, RZ, c[0x0][0x25c], PT, P3 ;  /* 0x00009700ff007a0c */ /* 0x000fe20003f65330 */
[-CC-:B------:R-:W-:Y:S01]  /*32a0*/  FFMA.FTZ R150, R150, R177.reuse, R176.reuse ;  /* 0x000000b196967223 */ /* 0x180fe200000100b0 */
[----:B------:R-:W-:Y:S01]  /*32b0*/  FSEL R233, R121, RZ, P5 ;  /* 0x000000ff79e97208 */ /* 0x000fe20002800000 */
[-CC-:B------:R-:W-:Y:S01]  /*32c0*/  FFMA.FTZ R152, R152, R177.reuse, R176.reuse ;  /* 0x000000b198987223 */ /* 0x180fe200000100b0 */
[----:B------:R-:W-:Y:S01]  /*32d0*/  ISETP.NE.AND P5, PT, R120, RZ, PT ;  /* 0x000000ff7800720c */ /* 0x000fe20003fa5270 */
[-CC-:B------:R-:W-:Y:S01]  /*32e0*/  FFMA.FTZ R154, R154, R177.reuse, R176.reuse ;  /* 0x000000b19a9a7223 */ /* 0x180fe200000100b0 */
[----:B------:R-:W-:Y:S01]  /*32f0*/  SEL R120, R123, R112, P3 ;  /* 0x000000707b787207 */ /* 0x000fe20001800000 */
[----:B------:R-:W-:Y:S01]  /*3300*/  FFMA.FTZ R156, R156, R177, R176 ;  /* 0x000000b19c9c7223 */ /* 0x000fe200000100b0 */
[----:B------:R-:W-:Y:S01]  /*3310*/  SEL R121, R122, R113, P3 ;  /* 0x000000717a797207 */ /* 0x000fe20001800000 */
[----:B------:R-:W-:Y:S01]  /*3320*/  FADD.FTZ R158, R159, -R158 ;  /* 0x8000009e9f9e7221 */ /* 0x000fe20000010000 */
[----:B------:R-:W-:Y:S01]  /*3330*/  SEL R122, R230, R114, P3 ;  /* 0x00000072e67a7207 */ /* 0x000fe20001800000 */
[----:B------:R-:W-:Y:S01]  /*3340*/  FADD.FTZ R144, R145, -R144 ;  /* 0x8000009091907221 */ /* 0x000fe20000010000 */
[----:B------:R-:W-:Y:S01]  /*3350*/  SEL R123, R229, R115, P3 ;  /* 0x00000073e57b7207 */ /* 0x000fe20001800000 */
[----:B------:R-:W-:Y:S01]  /*3360*/  FADD.FTZ R148, R149, -R148 ;  /* 0x8000009495947221 */ /* 0x000fe20000010000 */
[----:B------:R-:W-:Y:S01]  /*3370*/  FSEL R226, R226, RZ, P4 ;  /* 0x000000ffe2e27208 */ /* 0x000fe20002000000 */
[----:B------:R-:W-:Y:S01]  /*3380*/  FADD.FTZ R150, R151, -R150 ;  /* 0x8000009697967221 */ /* 0x000fe20000010000 */
[----:B------:R-:W-:Y:S01]  /*3390*/  FSEL R124, R124, RZ, P6 ;  /* 0x000000ff7c7c7208 */ /* 0x000fe20003000000 */
[----:B------:R0:W-:Y:S01]  /*33a0*/  @P2 STG.E.128 [R164.64], R120 ;  /* 0x00000078a4002986 */ /* 0x0001e2000c101d04 */
[----:B------:R-:W-:Y:S01]  /*33b0*/  F2FP.BF16.PACK_AB R127, R233, R127 ;  /* 0x0000007fe97f723e */ /* 0x000fe200000010ff */
[----:B------:R-:W-:Y:S01]  /*33c0*/  FADD.FTZ R153, R153, -R152 ;  /* 0x8000009899997221 */ /* 0x000fe20000010000 */
[----:B------:R-:W-:Y:S01]  /*33d0*/  F2FP.BF16.PACK_AB R124, R124, R224 ;  /* 0x000000e07c7c723e */ /* 0x000fe200000010ff */
[----:B------:R-:W-:Y:S01]  /*33e0*/  FMUL.FTZ R224, R185, R129 ;  /* 0x00000081b9e07220 */ /* 0x000fe20000410000 */
[----:B------:R-:W-:Y:S01]  /*33f0*/  @P0 F2FP.BF16.PACK_AB R234, RZ, R234 ;  /* 0x000000eaffea023e */ /* 0x000fe200000010ff */
[----:B------:R-:W-:-:S02]  /*3400*/  FADD.FTZ R154, R155, -R154 ;  /* 0x8000009a9b9a7221 */ /* 0x000fc40000010000 */
[----:B------:R-:W-:Y:S01]  /*3410*/  @P1 FADD.FTZ R224, R96, R224 ;  /* 0x000000e060e01221 */ /* 0x000fe20000010000 */
[----:B------:R-:W-:Y:S01]  /*3420*/  @P0 PRMT R111, R111, 0x5410, R234 ;  /* 0x000054106f6f0816 */ /* 0x000fe200000000ea */
[----:B------:R-:W-:Y:S02]  /*3430*/  FADD.FTZ R156, R157, -R156 ;  /* 0x8000009c9d9c7221 */ /* 0x000fe40000010000 */
[C---:B------:R-:W-:Y:S01]  /*3440*/  FMUL.FTZ R130, R185.reuse, R144 ;  /* 0x00000090b9827220 */ /* 0x040fe20000410000 */
[----:B------:R-:W-:Y:S01]  /*3450*/  SHF.L.U32 R144, R196, 0x4, RZ ;  /* 0x00000004c4907819 */ /* 0x000fe200000006ff */
[C---:B------:R-:W-:Y:S02]  /*3460*/  FMUL.FTZ R129, R185.reuse, R148 ;  /* 0x00000094b9817220 */ /* 0x040fe40000410000 */
[----:B------:R-:W-:Y:S01]  /*3470*/  FMUL.FTZ R153, R185, R153 ;  /* 0x00000099b9997220 */ /* 0x000fe20000410000 */
[----:B0-----:R-:W-:Y:S01]  /*3480*/  SEL R120, R227, R116, P3 ;  /* 0x00000074e3787207 */ /* 0x001fe20001800000 */
[----:B------:R-:W-:Y:S01]  /*3490*/  FMUL.FTZ R154, R185, R154 ;  /* 0x0000009ab99a7220 */ /* 0x000fe20000410000 */
[----:B------:R-:W-:Y:S01]  /*34a0*/  SEL R121, R225, R117, P3 ;  /* 0x00000075e1797207 */ /* 0x000fe20001800000 */
[----:B------:R-:W-:Y:S01]  /*34b0*/  @P1 FADD.FTZ R130, R100, R130 ;  /* 0x0000008264821221 */ /* 0x000fe20000010000 */
[----:B------:R-:W-:Y:S01]  /*34c0*/  SEL R122, R126, R118, P3 ;  /* 0x000000767e7a7207 */ /* 0x000fe20001800000 */
[----:B------:R-:W-:Y:S01]  /*34d0*/  @P1 FADD.FTZ R129, R102, R129 ;  /* 0x0000008166811221 */ /* 0x000fe20000010000 */
[----:B------:R-:W-:Y:S01]  /*34e0*/  SEL R123, R125, R119, P3 ;  /* 0x000000777d7b7207 */ /* 0x000fe20001800000 */
[----:B------:R-:W-:Y:S01]  /*34f0*/  FMUL.FTZ R148, R130, c[0x0][0x1e8] ;  /* 0x00007a0082947a20 */ /* 0x000fe20000410000 */
[----:B------:R-:W-:Y:S01]  /*3500*/  FSEL R125, R228, RZ, P5 ;  /* 0x000000ffe47d7208 */ /* 0x000fe20002800000 */
[----:B------:R-:W-:Y:S01]  /*3510*/  FMUL.FTZ R149, R129, c[0x0][0x1e8] ;  /* 0x00007a0081957a20 */ /* 0x000fe20000410000 */
[----:B------:R-:W-:Y:S01]  /*3520*/  F2FP.BF16.PACK_AB R126, R231, R232 ;  /* 0x000000e8e77e723e */ /* 0x000fe200000010ff */
[----:B------:R0:W-:Y:S01]  /*3530*/  @P2 STG.E.128 [R164.64+0x10], R120 ;  /* 0x00001078a4002986 */ /* 0x0001e2000c101d04 */
[----:B------:R-:W-:Y:S01]  /*3540*/  F2FP.BF16.PACK_AB R125, R226, R125 ;  /* 0x0000007de27d723e */ /* 0x000fe200000010ff */
[----:B------:R-:W-:-:S02]  /*3550*/  FMUL.FTZ R226, R185, R142 ;  /* 0x0000008eb9e27220 */ /* 0x000fc40000410000 */
[----:B------:R-:W-:Y:S02]  /*3560*/  @P1 FADD.FTZ R153, R104, R153 ;  /* 0x0000009968991221 */ /* 0x000fe40000010000 */
[----:B------:R-:W-:Y:S02]  /*3570*/  @P1 FADD.FTZ R226, R99, R226 ;  /* 0x000000e263e21221 */ /* 0x000fe40000010000 */
[----:B------:R-:W-:Y:S02]  /*3580*/  @P1 FADD.FTZ R154, R105, R154 ;  /* 0x0000009a699a1221 */ /* 0x000fe40000010000 */
[----:B------:R-:W-:Y:S01]  /*3590*/  FMUL.FTZ R159, R226, c[0x0][0x1e8] ;  /* 0x00007a00e29f7a20 */ /* 0x000fe20000410000 */
[----:B0-----:R-:W-:Y:S01]  /*35a0*/  SHF.L.U32 R122, R199, 0x4, RZ ;  /* 0x00000004c77a7819 */ /* 0x001fe200000006ff */
[----:B------:R-:W-:Y:S01]  /*35b0*/  FFMA.FTZ R164, R218, R177, R176 ;  /* 0x000000b1daa47223 */ /* 0x000fe200000100b0 */
[----:B------:R-:W-:Y:S02]  /*35c0*/  SHF.R.U32.HI R199, RZ, 0x1c, R199 ;  /* 0x0000001cffc77819 */ /* 0x000fe400000116c7 */
[----:B------:R-:W-:Y:S01]  /*35d0*/  IADD3 R120, P4, R122, c[0x0][0x248], RZ ;  /* 0x000092007a787a10 */ /* 0x000fe20007f9e0ff */
[----:B------:R-:W-:-:S03]  /*35e0*/  FADD.FTZ R164, R220, -R164 ;  /* 0x800000a4dca47221 */ /* 0x000fc60000010000 */
[----:B------:R-:W-:Y:S01]  /*35f0*/  IADD3.X R121, R199, c[0x0][0x24c], RZ, P4, !PT ;  /* 0x00009300c7797a10 */ /* 0x000fe200027fe4ff */
[----:B------:R-:W-:-:S04]  /*3600*/  FMUL.FTZ R164, R185, R164 ;  /* 0x000000a4b9a47220 */ /* 0x000fc80000410000 */
[----:B------:R0:W-:Y:S01]  /*3610*/  STG.E.128 [R120.64], R124 ;  /* 0x0000007c78007986 */ /* 0x0001e2000c101d04 */
[----:B------:R-:W-:-:S05]  /*3620*/  @P1 FADD.FTZ R164, R79, R164 ;  /* 0x000000a44fa41221 */ /* 0x000fca0000010000 */
[C---:B------:R-:W-:Y:S01]  /*3630*/  SEL R123, R164.reuse, R115, P3 ;  /* 0x00000073a47b7207 */ /* 0x040fe20001800000 */
[----:B------:R-:W-:Y:S02]  /*3640*/  FMUL.FTZ R164, R164, c[0x0][0x1e8] ;  /* 0x00007a00a4a47a20 */ /* 0x000fe40000410000 */
[----:B0-----:R-:W-:Y:S01]  /*3650*/  FFMA.FTZ R126, R216, R177, R176 ;  /* 0x000000b1d87e7223 */ /* 0x001fe200000100b0 */
[----:B------:R-:W-:Y:S01]  /*3660*/  @P0 IADD3 R120, P4, R122, c[0x0][0x250], RZ ;  /* 0x000094007a780a10 */ /* 0x000fe20007f9e0ff */
[----:B------:R-:W-:Y:S02]  /*3670*/  FMUL.FTZ R127, R221, c[0x0][0x1e8] ;  /* 0x00007a00dd7f7a20 */ /* 0x000fe40000410000 */
[----:B------:R-:W-:Y:S01]  /*3680*/  FADD.FTZ R126, R219, -R126 ;  /* 0x8000007edb7e7221 */ /* 0x000fe20000010000 */
[----:B------:R-:W-:Y:S02]  /*3690*/  @P0 IADD3.X R121, R199, c[0x0][0x254], RZ, P4, !PT ;  /* 0x00009500c7790a10 */ /* 0x000fe400027fe4ff */
[----:B------:R-:W-:Y:S01]  /*36a0*/  @P2 LEA R124, P4, R198, c[0x0][0x258], 0x5 ;  /* 0x00009600c67c2a11 */ /* 0x000fe200078828ff */
[----:B------:R-:W-:-:S02]  /*36b0*/  FMUL.FTZ R126, R185, R126 ;  /* 0x0000007eb97e7220 */ /* 0x000fc40000410000 */
[----:B------:R0:W-:Y:S01]  /*36c0*/  @P0 STG.E.128 [R120.64], R108 ;  /* 0x0000006c78000986 */ /* 0x0001e2000c101d04 */
[----:B------:R-:W-:Y:S01]  /*36d0*/  @P2 LEA.HI.X R125, R198, c[0x0][0x25c], RZ, 0x5, P4 ;  /* 0x00009700c67d2a11 */ /* 0x000fe200020f2cff */
[----:B------:R-:W-:Y:S01]  /*36e0*/  @P1 FADD.FTZ R126, R78, R126 ;  /* 0x0000007e4e7e1221 */ /* 0x000fe20000010000 */
[----:B------:R-:W-:-:S03]  /*36f0*/  LOP3.LUT P4, RZ, R140, 0xff00, RZ, 0xc0, !PT ;  /* 0x0000ff008cff7812 */ /* 0x000fc6000788c0ff */
[C---:B------:R-:W-:Y:S01]  /*3700*/  FMUL.FTZ R165, R126.reuse, c[0x0][0x1e8] ;  /* 0x00007a007ea57a20 */ /* 0x040fe20000410000 */
[----:B------:R-:W-:Y:S02]  /*3710*/  SEL R122, R126, R114, P3 ;  /* 0x000000727e7a7207 */ /* 0x000fe40001800000 */
[----:B0-----:R-:W-:Y:S01]  /*3720*/  SEL R120, R221, R112, P3 ;  /* 0x00000070dd787207 */ /* 0x001fe20001800000 */
[--C-:B------:R-:W-:Y:S01]  /*3730*/  FFMA.FTZ R221, R162, R177, R176.reuse ;  /* 0x000000b1a2dd7223 */ /* 0x100fe200000100b0 */
[----:B------:R-:W-:Y:S02]  /*3740*/  SEL R121, R217, R113, P3 ;  /* 0x00000071d9797207 */ /* 0x000fe40001800000 */
[----:B------:R-:W-:Y:S01]  /*3750*/  SHF.L.U32 R162, R197, 0x4, RZ ;  /* 0x00000004c5a27819 */ /* 0x000fe200000006ff */
[----:B------:R-:W-:Y:S02]  /*3760*/  FADD.FTZ R221, R163, -R221 ;  /* 0x800000dda3dd7221 */ /* 0x000fe40000010000 */
[----:B------:R0:W-:Y:S01]  /*3770*/  @P2 STG.E.128 [R124.64], R120 ;  /* 0x000000787c002986 */ /* 0x0001e2000c101d04 */
[----:B------:R-:W-:-:S02]  /*3780*/  FFMA.FTZ R163, R172, R177, R176 ;  /* 0x000000b1aca37223 */ /* 0x000fc400000100b0 */
[C---:B------:R-:W-:Y:S02]  /*3790*/  FMUL.FTZ R221, R185.reuse, R221 ;  /* 0x000000ddb9dd7220 */ /* 0x040fe40000410000 */
[----:B------:R-:W-:Y:S02]  /*37a0*/  FMUL.FTZ R172, R185, R167 ;  /* 0x000000a7b9ac7220 */ /* 0x000fe40000410000 */
[----:B------:R-:W-:Y:S02]  /*37b0*/  @P1 FADD.FTZ R221, R90, R221 ;  /* 0x000000dd5add1221 */ /* 0x000fe40000010000 */
[----:B------:R-:W-:Y:S02]  /*37c0*/  @P1 FADD.FTZ R172, R91, R172 ;  /* 0x000000ac5bac1221 */ /* 0x000fe40000010000 */
[----:B------:R-:W-:Y:S02]  /*37d0*/  FMUL.FTZ R171, R221, c[0x0][0x1e8] ;  /* 0x00007a00ddab7a20 */ /* 0x000fe40000410000 */
[----:B------:R-:W-:-:S02]  /*37e0*/  FADD.FTZ R163, R173, -R163 ;  /* 0x800000a3ada37221 */ /* 0x000fc40000010000 */
[----:B------:R-:W-:Y:S01]  /*37f0*/  FADD.FTZ R173, R175, -R174 ;  /* 0x800000aeafad7221 */ /* 0x000fe20000010000 */
[----:B0-----:R-:W-:Y:S01]  /*3800*/  MOV R121, R140 ;  /* 0x0000008c00797202 */ /* 0x001fe20000000f00 */
[----:B------:R-:W-:Y:S01]  /*3810*/  FMUL.FTZ R122, R217, c[0x0][0x1e8] ;  /* 0x00007a00d97a7a20 */ /* 0x000fe20000410000 */
[----:B------:R-:W-:Y:S01]  /*3820*/  @P0 MOV R120, R188 ;  /* 0x000000bc00780202 */ /* 0x000fe20000000f00 */
[-CC-:B------:R-:W-:Y:S01]  /*3830*/  FFMA.FTZ R123, R205, R177.reuse, R176.reuse ;  /* 0x000000b1cd7b7223 */ /* 0x180fe200000100b0 */
[----:B------:R-:W-:Y:S01]  /*3840*/  LOP3.LUT P5, RZ, R121, 0xff, RZ, 0xc0, !PT ;  /* 0x000000ff79ff7812 */ /* 0x000fe200078ac0ff */
[----:B------:R-:W-:Y:S01]  /*3850*/  FFMA.FTZ R121, R201, R177, R176 ;  /* 0x000000b1c9797223 */ /* 0x000fe200000100b0 */
[----:B------:R-:W-:Y:S01]  /*3860*/  @P0 LOP3.LUT P6, RZ, R120, 0xff, RZ, 0xc0, !PT ;  /* 0x000000ff78ff0812 */ /* 0x000fe200078cc0ff */
[----:B------:R-:W-:Y:S01]  /*3870*/  FADD.FTZ R120, R202, -R200 ;  /* 0x800000c8ca787221 */ /* 0x000fe20000010000 */
[----:B------:R-:W-:Y:S01]  /*3880*/  FSEL R216, R127, RZ, P5 ;  /* 0x000000ff7fd87208 */ /* 0x000fe20002800000 */
[----:B------:R-:W-:Y:S01]  /*3890*/  FADD.FTZ R121, R204, -R121 ;  /* 0x80000079cc797221 */ /* 0x000fe20000010000 */
[----:B------:R-:W-:Y:S01]  /*38a0*/  @P0 LOP3.LUT P5, RZ, R188, 0xff00, RZ, 0xc0, !PT ;  /* 0x0000ff00bcff0812 */ /* 0x000fe200078ac0ff */
[----:B------:R-:W-:Y:S01]  /*38b0*/  FMUL.FTZ R120, R185, R120 ;  /* 0x00000078b9787220 */ /* 0x000fe20000410000 */
[----:B------:R-:W-:Y:S01]  /*38c0*/  @P0 FSEL R127, R127, RZ, P6 ;  /* 0x000000ff7f7f0208 */ /* 0x000fe20003000000 */
[----:B------:R-:W-:Y:S01]  /*38d0*/  FMUL.FTZ R121, R185, R121 ;  /* 0x00000079b9797220 */ /* 0x000fe20000410000 */
[----:B------:R-:W-:Y:S01]  /*38e0*/  LOP3.LUT P6, RZ, R140, 0xff0000, RZ, 0xc0, !PT ;  /* 0x00ff00008cff7812 */ /* 0x000fe200078cc0ff */
[----:B------:R-:W-:Y:S01]  /*38f0*/  @P1 FADD.FTZ R120, R80, R120 ;  /* 0x0000007850781221 */ /* 0x000fe20000010000 */
[----:B------:R-:W-:Y:S01]  /*3900*/  FSEL R217, R122, RZ, P4 ;  /* 0x000000ff7ad97208 */ /* 0x000fe20002000000 */
[----:B------:R-:W-:Y:S01]  /*3910*/  @P1 FADD.FTZ R121, R81, R121 ;  /* 0x0000007951791221 */ /* 0x000fe20000010000 */
[----:B------:R-:W-:Y:S01]  /*3920*/  @P0 LOP3.LUT P4, RZ, R188, 0xff0000, RZ, 0xc0, !PT ;  /* 0x00ff0000bcff0812 */ /* 0x000fe2000788c0ff */
[----:B------:R-:W-:Y:S01]  /*3930*/  FMUL.FTZ R199, R120, c[0x0][0x1e8] ;  /* 0x00007a0078c77a20 */ /* 0x000fe20000410000 */
[----:B------:R-:W-:Y:S01]  /*3940*/  @P0 FSEL R126, R122, RZ, P5 ;  /* 0x000000ff7a7e0208 */ /* 0x000fe20002800000 */
[-C--:B------:R-:W-:Y:S01]  /*3950*/  FFMA.FTZ R122, R203, R177.reuse, R176 ;  /* 0x000000b1cb7a7223 */ /* 0x080fe200000100b0 */
[----:B------:R-:W-:Y:S01]  /*3960*/  LOP3.LUT P5, RZ, R140, 0xff000000, RZ, 0xc0, !PT ;  /* 0xff0000008cff7812 */ /* 0x000fe200078ac0ff */
[----:B------:R-:W-:Y:S01]  /*3970*/  FADD.FTZ R123, R208, -R123 ;  /* 0x8000007bd07b7221 */ /* 0x000fe20000010000 */
[C---:B------:R-:W-:Y:S01]  /*3980*/  FSEL R218, R165.reuse, RZ, P6 ;  /* 0x000000ffa5da7208 */ /* 0x040fe20003000000 */
[----:B------:R-:W-:Y:S01]  /*3990*/  FADD.FTZ R122, R206, -R122 ;  /* 0x8000007ace7a7221 */ /* 0x000fe20000010000 */
[----:B------:R-:W-:Y:S01]  /*39a0*/  @P0 FSEL R165, R165, RZ, P4 ;  /* 0x000000ffa5a50208 */ /* 0x000fe20002000000 */
[-C--:B------:R-:W-:Y:S01]  /*39b0*/  FFMA.FTZ R140, R207, R177.reuse, R176 ;  /* 0x000000b1cf8c7223 */ /* 0x080fe200000100b0 */
[----:B------:R-:W-:Y:S01]  /*39c0*/  LOP3.LUT P4, RZ, R141, 0xff, RZ, 0xc0, !PT ;  /* 0x000000ff8dff7812 */ /* 0x000fe2000788c0ff */
[----:B------:R-:W-:Y:S01]  /*39d0*/  FMUL.FTZ R122, R185, R122 ;  /* 0x0000007ab97a7220 */ /* 0x000fe20000410000 */
[----:B------:R-:W-:Y:S01]  /*39e0*/  FSEL R219, R164, RZ, P5 ;  /* 0x000000ffa4db7208 */ /* 0x000fe20002800000 */
[----:B------:R-:W-:Y:S01]  /*39f0*/  FMUL.FTZ R207, R121, c[0x0][0x1e8] ;  /* 0x00007a0079cf7a20 */ /* 0x000fe20000410000 */
[----:B------:R-:W-:Y:S01]  /*3a00*/  @P0 LOP3.LUT P6, RZ, R188, 0xff000000, RZ, 0xc0, !PT ;  /* 0xff000000bcff0812 */ /* 0x000fe200078cc0ff */
[----:B------:R-:W-:Y:S01]  /*3a10*/  @P1 FADD.FTZ R122, R82, R122 ;  /* 0x0000007a527a1221 */ /* 0x000fe20000010000 */
[----:B------:R-:W-:Y:S01]  /*3a20*/  @P0 LOP3.LUT P5, RZ, R189, 0xff, RZ, 0xc0, !PT ;  /* 0x000000ffbdff0812 */ /* 0x000fe200078ac0ff */
[----:B------:R-:W-:Y:S01]  /*3a30*/  FADD.FTZ R210, R210, -R140 ;  /* 0x8000008cd2d27221 */ /* 0x000fe20000010000 */
[----:B------:R-:W-:Y:S01]  /*3a40*/  FSEL R220, R199, RZ, P4 ;  /* 0x000000ffc7dc7208 */ /* 0x000fe20002000000 */
[----:B------:R-:W-:Y:S01]  /*3a50*/  FMUL.FTZ R208, R122, c[0x0][0x1e8] ;  /* 0x00007a007ad07a20 */ /* 0x000fe20000410000 */
[----:B------:R-:W-:Y:S01]  /*3a60*/  @P0 FSEL R164, R164, RZ, P6 ;  /* 0x000000ffa4a40208 */ /* 0x000fe20003000000 */
[----:B------:R-:W-:Y:S01]  /*3a70*/  FMUL.FTZ R212, R185, R210 ;  /* 0x000000d2b9d47220 */ /* 0x000fe20000410000 */
[----:B------:R-:W-:Y:S01]  /*3a80*/  @P0 FSEL R199, R199, RZ, P5 ;  /* 0x000000ffc7c70208 */ /* 0x000fe20002800000 */
[-C--:B------:R-:W-:Y:S01]  /*3a90*/  FFMA.FTZ R210, R179, R177.reuse, R176 ;  /* 0x000000b1b3d27223 */ /* 0x080fe200000100b0 */
[C---:B------:R-:W-:Y:S01]  /*3aa0*/  LOP3.LUT P6, RZ, R141.reuse, 0xff00, RZ, 0xc0, !PT ;  /* 0x0000ff008dff7812 */ /* 0x040fe200078cc0ff */
[----:B------:R-:W-:Y:S01]  /*3ab0*/  @P1 FADD.FTZ R212, R84, R212 ;  /* 0x000000d454d41221 */ /* 0x000fe20000010000 */
[C---:B------:R-:W-:Y:S01]  /*3ac0*/  LOP3.LUT P4, RZ, R141.reuse, 0xff0000, RZ, 0xc0, !PT ;  /* 0x00ff00008dff7812 */ /* 0x040fe2000788c0ff */
[----:B------:R-:W-:Y:S01]  /*3ad0*/  FADD.FTZ R210, R178, -R210 ;  /* 0x800000d2b2d27221 */ /* 0x000fe20000010000 */
[----:B------:R-:W-:Y:S01]  /*3ae0*/  LOP3.LUT P5, RZ, R141, 0xff000000, RZ, 0xc0, !PT ;  /* 0xff0000008dff7812 */ /* 0x000fe200078ac0ff */
[-CC-:B------:R-:W-:Y:S01]  /*3af0*/  FFMA.FTZ R141, R211, R177.reuse, R176.reuse ;  /* 0x000000b1d38d7223 */ /* 0x180fe200000100b0 */
[----:B------:R-:W-:Y:S01]  /*3b00*/  FSEL R222, R207, RZ, P6 ;  /* 0x000000ffcfde7208 */ /* 0x000fe20003000000 */
[----:B------:R-:W-:Y:S01]  /*3b10*/  FFMA.FTZ R211, R213, R177, R176 ;  /* 0x000000b1d5d37223 */ /* 0x000fe200000100b0 */
[----:B------:R-:W-:Y:S01]  /*3b20*/  @P0 LOP3.LUT P6, RZ, R189, 0xff00, RZ, 0xc0, !PT ;  /* 0x0000ff00bdff0812 */ /* 0x000fe200078cc0ff */
[----:B------:R-:W-:Y:S01]  /*3b30*/  FADD.FTZ R213, R214, -R141 ;  /* 0x8000008dd6d57221 */ /* 0x000fe20000010000 */
[----:B------:R-:W-:Y:S01]  /*3b40*/  MOV R140, R138 ;  /* 0x0000008a008c7202 */ /* 0x000fe20000000f00 */
[----:B------:R-:W-:Y:S01]  /*3b50*/  FMUL.FTZ R141, R185, R123 ;  /* 0x0000007bb98d7220 */ /* 0x000fe20000410000 */
[----:B------:R-:W-:Y:S01]  /*3b60*/  SEL R120, R120, R116, P3 ;  /* 0x0000007478787207 */ /* 0x000fe20001800000 */
[----:B------:R-:W-:Y:S01]  /*3b70*/  FADD.FTZ R211, R215, -R211 ;  /* 0x800000d3d7d37221 */ /* 0x000fe20000010000 */
[----:B------:R-:W-:Y:S01]  /*3b80*/  SEL R121, R121, R117, P3 ;  /* 0x0000007579797207 */ /* 0x000fe20001800000 */
[----:B------:R-:W-:Y:S01]  /*3b90*/  @P1 FADD.FTZ R141, R83, R141 ;  /* 0x0000008d538d1221 */ /* 0x000fe20000010000 */
[----:B------:R-:W-:Y:S01]  /*3ba0*/  SEL R122, R122, R118, P3 ;  /* 0x000000767a7a7207 */ /* 0x000fe20001800000 */
[----:B------:R-:W-:Y:S01]  /*3bb0*/  FMUL.FTZ R202, R212, c[0x0][0x1e8] ;  /* 0x00007a00d4ca7a20 */ /* 0x000fe20000410000 */
[----:B------:R-:W-:Y:S01]  /*3bc0*/  @P0 FSEL R207, R207, RZ, P6 ;  /* 0x000000ffcfcf0208 */ /* 0x000fe20003000000 */
[----:B------:R-:W-:Y:S01]  /*3bd0*/  FMUL.FTZ R213, R185, R213 ;  /* 0x000000d5b9d57220 */ /* 0x000fe20000410000 */
[C---:B------:R-:W-:Y:S01]  /*3be0*/  SEL R123, R141.reuse, R119, P3 ;  /* 0x000000778d7b7207 */ /* 0x040fe20001800000 */
[----:B------:R-:W-:Y:S01]  /*3bf0*/  FMUL.FTZ R141, R141, c[0x0][0x1e8] ;  /* 0x00007a008d8d7a20 */ /* 0x000fe20000410000 */
[----:B------:R-:W-:Y:S01]  /*3c00*/  FSEL R215, R208, RZ, P4 ;  /* 0x000000ffd0d77208 */ /* 0x000fe20002000000 */
[----:B------:R-:W-:Y:S01]  /*3c10*/  FMUL.FTZ R203, R209, c[0x0][0x1e8] ;  /* 0x00007a00d1cb7a20 */ /* 0x000fe20000410000 */
[----:B------:R-:W-:Y:S01]  /*3c20*/  LOP3.LUT P6, RZ, R140, 0xff, RZ, 0xc0, !PT ;  /* 0x000000ff8cff7812 */ /* 0x000fe200078cc0ff */
[----:B------:R0:W-:Y:S01]  /*3c30*/  @P2 STG.E.128 [R124.64+0x10], R120 ;  /* 0x000010787c002986 */ /* 0x0001e2000c101d04 */
[----:B------:R-:W-:Y:S01]  /*3c40*/  @P0 LOP3.LUT P4, RZ, R189, 0xff0000, RZ, 0xc0, !PT ;  /* 0x00ff0000bdff0812 */ /* 0x000fe2000788c0ff */
[----:B------:R-:W-:Y:S01]  /*3c50*/  @P1 FADD.FTZ R213, R86, R213 ;  /* 0x000000d556d51221 */ /* 0x000fe20000010000 */
[----:B------:R-:W-:Y:S01]  /*3c60*/  @P0 MOV R140, R190 ;  /* 0x000000be008c0202 */ /* 0x000fe20000000f00 */
[----:B------:R-:W-:Y:S01]  /*3c70*/  FMUL.FTZ R211, R185, R211 ;  /* 0x000000d3b9d37220 */ /* 0x000fe20000410000 */
[----:B------:R-:W-:Y:S01]  /*3c80*/  @P0 FSEL R208, R208, RZ, P4 ;  /* 0x000000ffd0d00208 */ /* 0x000fe20002000000 */
[----:B------:R-:W-:Y:S01]  /*3c90*/  FMUL.FTZ R204, R213, c[0x0][0x1e8] ;  /* 0x00007a00d5cc7a20 */ /* 0x000fe20000410000 */
[----:B------:R-:W-:Y:S01]  /*3ca0*/  @P0 LOP3.LUT P4, RZ, R140, 0xff, RZ, 0xc0, !PT ;  /* 0x000000ff8cff0812 */ /* 0x000fe2000788c0ff */
[----:B------:R-:W-:Y:S01]  /*3cb0*/  @P1 FADD.FTZ R211, R87, R211 ;  /* 0x000000d357d31221 */ /* 0x000fe20000010000 */
[----:B------:R-:W-:Y:S01]  /*3cc0*/  SHF.L.U32 R140, R198, 0x4, RZ ;  /* 0x00000004c68c7819 */ /* 0x000fe200000006ff */
[----:B------:R-:W-:Y:S01]  /*3cd0*/  FMUL.FTZ R210, R185, R210 ;  /* 0x000000d2b9d27220 */ /* 0x000fe20000410000 */
[----:B------:R-:W-:Y:S01]  /*3ce0*/  SHF.R.U32.HI R198, RZ, 0x1c, R198 ;  /* 0x0000001cffc67819 */ /* 0x000fe200000116c6 */
[----:B------:R-:W-:Y:S01]  /*3cf0*/  FMUL.FTZ R205, R211, c[0x0][0x1e8] ;  /* 0x00007a00d3cd7a20 */ /* 0x000fe20000410000 */
[----:B------:R-:W-:Y:S01]  /*3d00*/  FSEL R178, R202, RZ, P6 ;  /* 0x000000ffcab27208 */ /* 0x000fe20003000000 */
[----:B------:R-:W-:Y:S01]  /*3d10*/  @P1 FADD.FTZ R210, R88, R210 ;  /* 0x000000d258d21221 */ /* 0x000fe20000010000 */
[----:B------:R-:W-:-:S02]  /*3d20*/  @P0 FSEL R202, R202, RZ, P4 ;  /* 0x000000ffcaca0208 */ /* 0x000fc40002000000 */
[----:B------:R-:W-:Y:S01]  /*3d30*/  @P0 LOP3.LUT P4, RZ, R190, 0xff00, RZ, 0xc0, !PT ;  /* 0x0000ff00beff0812 */ /* 0x000fe2000788c0ff */
[----:B------:R-:W-:Y:S01]  /*3d40*/  FMUL.FTZ R206, R210, c[0x0][0x1e8] ;  /* 0x00007a00d2ce7a20 */ /* 0x000fe20000410000 */
[----:B0-----:R-:W-:Y:S02]  /*3d50*/  FSEL R123, R141, RZ, P5 ;  /* 0x000000ff8d7b7208 */ /* 0x001fe40002800000 */
[----:B------:R-:W-:Y:S02]  /*3d60*/  @P0 LOP3.LUT P5, RZ, R189, 0xff000000, RZ, 0xc0, !PT ;  /* 0xff000000bdff0812 */ /* 0x000fe400078ac0ff */
[----:B------:R-:W-:Y:S02]  /*3d70*/  MOV R121, R134 ;  /* 0x0000008600797202 */ /* 0x000fe40000000f00 */
[----:B------:R-:W-:Y:S02]  /*3d80*/  @P0 FSEL R214, R141, RZ, P5 ;  /* 0x000000ff8dd60208 */ /* 0x000fe40002800000 */
[----:B------:R-:W-:-:S02]  /*3d90*/  IADD3 R124, P5, R140, c[0x0][0x248], RZ ;  /* 0x000092008c7c7a10 */ /* 0x000fc40007fbe0ff */
[----:B------:R-:W-:Y:S02]  /*3da0*/  @P0 IADD3 R140, P6, R140, c[0x0][0x250], RZ ;  /* 0x000094008c8c0a10 */ /* 0x000fe40007fde0ff */
[----:B------:R-:W-:Y:S02]  /*3db0*/  IADD3.X R125, R198, c[0x0][0x24c], RZ, P5, !PT ;  /* 0x00009300c67d7a10 */ /* 0x000fe40002ffe4ff */
[----:B------:R-:W-:Y:S02]  /*3dc0*/  LOP3.LUT P5, RZ, R138, 0xff00, RZ, 0xc0, !PT ;  /* 0x0000ff008aff7812 */ /* 0x000fe400078ac0ff */
[----:B------:R-:W-:Y:S02]  /*3dd0*/  @P0 IADD3.X R141, R198, c[0x0][0x254], RZ, P6, !PT ;  /* 0x00009500c68d0a10 */ /* 0x000fe400037fe4ff */
[C---:B------:R-:W-:Y:S02]  /*3de0*/  FSEL R179, R203.reuse, RZ, P5 ;  /* 0x000000ffcbb37208 */ /* 0x040fe40002800000 */
[----:B------:R-:W-:-:S02]  /*3df0*/  @P0 FSEL R203, R203, RZ, P4 ;  /* 0x000000ffcbcb0208 */ /* 0x000fc40002000000 */
[C---:B------:R-:W-:Y:S02]  /*3e00*/  LOP3.LUT P6, RZ, R138.reuse, 0xff0000, RZ, 0xc0, !PT ;  /* 0x00ff00008aff7812 */ /* 0x040fe400078cc0ff */
[----:B------:R-:W-:Y:S01]  /*3e10*/  LOP3.LUT P4, RZ, R138, 0xff000000, RZ, 0xc0, !PT ;  /* 0xff0000008aff7812 */ /* 0x000fe2000788c0ff */
[----:B------:R-:W-:Y:S01]  /*3e20*/  FFMA.FTZ R138, R168, R177, R176 ;  /* 0x000000b1a88a7223 */ /* 0x000fe200000100b0 */
[----:B------:R-:W-:Y:S01]  /*3e30*/  FSEL R198, R204, RZ, P6 ;  /* 0x000000ffccc67208 */ /* 0x000fe20003000000 */
[----:B------:R-:W-:Y:S01]  /*3e40*/  FMUL.FTZ R168, R185, R161 ;  /* 0x000000a1b9a87220 */ /* 0x000fe20000410000 */
[C---:B------:R-:W-:Y:S01]  /*3e50*/  @P0 LOP3.LUT P6, RZ, R190.reuse, 0xff000000, RZ, 0xc0, !PT ;  /* 0xff000000beff0812 */ /* 0x040fe200078cc0ff */
[----:B------:R-:W-:Y:S01]  /*3e60*/  FADD.FTZ R138, R169, -R138 ;  /* 0x8000008aa98a7221 */ /* 0x000fe20000010000 */
[----:B------:R-:W-:Y:S01]  /*3e70*/  @P0 LOP3.LUT P5, RZ, R190, 0xff0000, RZ, 0xc0, !PT ;  /* 0x00ff0000beff0812 */ /* 0x000fe200078ac0ff */
[----:B------:R-:W-:Y:S01]  /*3e80*/  @P1 FADD.FTZ R168, R89, R168 ;  /* 0x000000a859a81221 */ /* 0x000fe20000010000 */
[----:B------:R-:W-:-:S02]  /*3e90*/  FSEL R200, R205, RZ, P4 ;  /* 0x000000ffcdc87208 */ /* 0x000fc40002000000 */
[----:B------:R-:W-:Y:S01]  /*3ea0*/  @P0 FSEL R205, R205, RZ, P6 ;  /* 0x000000ffcdcd0208 */ /* 0x000fe20003000000 */
[----:B------:R-:W-:Y:S01]  /*3eb0*/  FMUL.FTZ R120, R168, c[0x0][0x1e8] ;  /* 0x00007a00a8787a20 */ /* 0x000fe20000410000 */
[C---:B------:R-:W-:Y:S02]  /*3ec0*/  LOP3.LUT P6, RZ, R139.reuse, 0xff00, RZ, 0xc0, !PT ;  /* 0x0000ff008bff7812 */ /* 0x040fe400078cc0ff */
[----:B------:R-:W-:Y:S02]  /*3ed0*/  @P0 FSEL R204, R204, RZ, P5 ;  /* 0x000000ffcccc0208 */ /* 0x000fe40002800000 */
[----:B------:R-:W-:Y:S02]  /*3ee0*/  LOP3.LUT P5, RZ, R139, 0xff, RZ, 0xc0, !PT ;  /* 0x000000ff8bff7812 */ /* 0x000fe400078ac0ff */
[----:B------:R-:W-:Y:S02]  /*3ef0*/  FSEL R166, R120, RZ, P6 ;  /* 0x000000ff78a67208 */ /* 0x000fe40003000000 */
[----:B------:R-:W-:-:S02]  /*3f00*/  @P0 LOP3.LUT P6, RZ, R191, 0xff00, RZ, 0xc0, !PT ;  /* 0x0000ff00bfff0812 */ /* 0x000fc400078cc0ff */
[----:B------:R-:W-:Y:S02]  /*3f10*/  FSEL R201, R206, RZ, P5 ;  /* 0x000000ffcec97208 */ /* 0x000fe40002800000 */
[----:B------:R-:W-:Y:S02]  /*3f20*/  LOP3.LUT P5, RZ, R139, 0xff0000, RZ, 0xc0, !PT ;  /* 0x00ff00008bff7812 */ /* 0x000fe400078ac0ff */
[----:B------:R-:W-:Y:S02]  /*3f30*/  @P0 FSEL R167, R120, RZ, P6 ;  /* 0x000000ff78a70208 */ /* 0x000fe40003000000 */
[----:B------:R-:W-:Y:S02]  /*3f40*/  LOP3.LUT P6, RZ, R121, 0xff, RZ, 0xc0, !PT ;  /* 0x000000ff79ff7812 */ /* 0x000fe400078cc0ff */
[----:B------:R-:W-:Y:S02]  /*3f50*/  @P0 LOP3.LUT P4, RZ, R191, 0xff, RZ, 0xc0, !PT ;  /* 0x000000ffbfff0812 */ /* 0x000fe4000788c0ff */
[----:B------:R-:W-:Y:S01]  /*3f60*/  F2FP.BF16.PACK_AB R123, R123, R215 ;  /* 0x000000d77b7b723e */ /* 0x000fe200000010ff */
[----:B------:R-:W-:Y:S01]  /*3f70*/  FMUL.FTZ R215, R224, c[0x0][0x1e8] ;  /* 0x00007a00e0d77a20 */ /* 0x000fe20000410000 */
[----:B------:R-:W-:Y:S01]  /*3f80*/  F2FP.BF16.PACK_AB R122, R222, R220 ;  /* 0x000000dcde7a723e */ /* 0x000fe200000010ff */
[----:B------:R-:W-:Y:S01]  /*3f90*/  FMUL.FTZ R222, R172, c[0x0][0x1e8] ;  /* 0x00007a00acde7a20 */ /* 0x000fe20000410000 */
[----:B------:R-:W-:-:S02]  /*3fa0*/  F2FP.BF16.PACK_AB R121, R219, R218 ;  /* 0x000000dadb79723e */ /* 0x000fc400000010ff */
[----:B------:R-:W-:Y:S02]  /*3fb0*/  FSEL R169, R171, RZ, P5 ;  /* 0x000000ffaba97208 */ /* 0x000fe40002800000 */
[----:B------:R-:W-:Y:S02]  /*3fc0*/  F2FP.BF16.PACK_AB R120, R217, R216 ;  /* 0x000000d8d978723e */ /* 0x000fe400000010ff */
[----:B------:R-:W-:Y:S02]  /*3fd0*/  @P0 LOP3.LUT P5, RZ, R191, 0xff0000, RZ, 0xc0, !PT ;  /* 0x00ff0000bfff0812 */ /* 0x000fe400078ac0ff */
[----:B------:R-:W-:Y:S01]  /*3fe0*/  @P0 FSEL R206, R206, RZ, P4 ;  /* 0x000000ffcece0208 */ /* 0x000fe20002000000 */
[----:B------:R0:W-:Y:S01]  /*3ff0*/  STG.E.128 [R124.64], R120 ;  /* 0x000000787c007986 */ /* 0x0001e2000c101d04 */
[----:B------:R-:W-:Y:S02]  /*4000*/  LOP3.LUT P4, RZ, R139, 0xff000000, RZ, 0xc0, !PT ;  /* 0xff0000008bff7812 */ /* 0x000fe4000788c0ff */
[----:B------:R-:W-:-:S02]  /*4010*/  @P0 FSEL R171, R171, RZ, P5 ;  /* 0x000000ffabab0208 */ /* 0x000fc40002800000 */
[----:B------:R-:W-:Y:S02]  /*4020*/  @P0 LOP3.LUT P5, RZ, R191, 0xff000000, RZ, 0xc0, !PT ;  /* 0xff000000bfff0812 */ /* 0x000fe400078ac0ff */
[C---:B------:R-:W-:Y:S02]  /*4030*/  FSEL R170, R222.reuse, RZ, P4 ;  /* 0x000000ffdeaa7208 */ /* 0x040fe40002000000 */
[----:B------:R-:W-:Y:S02]  /*4040*/  @P0 FSEL R222, R222, RZ, P5 ;  /* 0x000000ffdede0208 */ /* 0x000fe40002800000 */
[C---:B------:R-:W-:Y:S02]  /*4050*/  @P2 LEA R160, P5, R197.reuse, c[0x0][0x258], 0x5 ;  /* 0x00009600c5a02a11 */ /* 0x040fe400078a28ff */
[----:B------:R-:W-:Y:S02]  /*4060*/  @P0 MOV R139, R192 ;  /* 0x000000c0008b0202 */ /* 0x000fe40000000f00 */
[----:B------:R-:W-:-:S02]  /*4070*/  @P2 LEA.HI.X R161, R197, c[0x0][0x25c], RZ, 0x5, P5 ;  /* 0x00009700c5a12a11 */ /* 0x000fc400028f2cff */
[----:B------:R-:W-:Y:S01]  /*4080*/  @P0 LOP3.LUT P4, RZ, R139, 0xff, RZ, 0xc0, !PT ;  /* 0x000000ff8bff0812 */ /* 0x000fe2000788c0ff */
[C---:B0-----:R-:W-:Y:S01]  /*4090*/  FMUL.FTZ R122, R185.reuse, R138 ;  /* 0x0000008ab97a7220 */ /* 0x041fe20000410000 */
[----:B------:R-:W-:Y:S01]  /*40a0*/  SHF.R.U32.HI R120, RZ, 0x1c, R197 ;  /* 0x0000001cff787819 */ /* 0x000fe200000116c5 */
[C---:B------:R-:W-:Y:S01]  /*40b0*/  FMUL.FTZ R123, R185.reuse, R163 ;  /* 0x000000a3b97b7220 */ /* 0x040fe20000410000 */
[----:B------:R-:W-:Y:S01]  /*40c0*/  IADD3 R138, P5, R162, c[0x0][0x248], RZ ;  /* 0x00009200a28a7a10 */ /* 0x000fe20007fbe0ff */
[----:B------:R-:W-:Y:S01]  /*40d0*/  @P1 FADD.FTZ R122, R92, R122 ;  /* 0x0000007a5c7a1221 */ /* 0x000fe20000010000 */
[----:B------:R-:W-:Y:S01]  /*40e0*/  MOV R125, R132 ;  /* 0x00000084007d7202 */ /* 0x000fe20000000f00 */
[----:B------:R-:W-:Y:S01]  /*40f0*/  FMUL.FTZ R121, R185, R173 ;  /* 0x000000adb9797220 */ /* 0x000fe20000410000 */
[----:B------:R-:W-:Y:S01]  /*4100*/  IADD3.X R139, R120, c[0x0][0x24c], RZ, P5, !PT ;  /* 0x00009300788b7a10 */ /* 0x000fe20002ffe4ff */
[----:B------:R-:W-:Y:S01]  /*4110*/  FMUL.FTZ R175, R122, c[0x0][0x1e8] ;  /* 0x00007a007aaf7a20 */ /* 0x000fe20000410000 */
[----:B------:R-:W-:Y:S01]  /*4120*/  LOP3.LUT P5, RZ, R134, 0xff00, RZ, 0xc0, !PT ;  /* 0x0000ff0086ff7812 */ /* 0x000fe200078ac0ff */
[----:B------:R-:W-:Y:S01]  /*4130*/  FMUL.FTZ R124, R223, c[0x0][0x1e8] ;  /* 0x00007a00df7c7a20 */ /* 0x000fe20000410000 */
[----:B------:R-:W-:Y:S01]  /*4140*/  @P0 F2FP.BF16.PACK_AB R127, RZ, R127 ;  /* 0x0000007fff7f023e */ /* 0x000fe200000010ff */
[----:B------:R-:W-:Y:S01]  /*4150*/  @P1 FADD.FTZ R123, R94, R123 ;  /* 0x0000007b5e7b1221 */ /* 0x000fe20000010000 */
[----:B------:R-:W-:Y:S01]  /*4160*/  FSEL R217, R175, RZ, P6 ;  /* 0x000000ffafd97208 */ /* 0x000fe20003000000 */
[----:B------:R-:W-:Y:S01]  /*4170*/  @P1 FADD.FTZ R121, R95, R121 ;  /* 0x000000795f791221 */ /* 0x000fe20000010000 */
[----:B------:R-:W-:Y:S01]  /*4180*/  @P0 IADD3 R162, P6, R162, c[0x0][0x250], RZ ;  /* 0x00009400a2a20a10 */ /* 0x000fe20007fde0ff */
[----:B------:R-:W-:Y:S01]  /*4190*/  FMUL.FTZ R174, R123, c[0x0][0x1e8] ;  /* 0x00007a007bae7a20 */ /* 0x000fe20000410000 */
[----:B------:R-:W-:Y:S01]  /*41a0*/  @P0 FSEL R175, R175, RZ, P4 ;  /* 0x000000ffafaf0208 */ /* 0x000fe20002000000 */
[----:B------:R-:W-:Y:S01]  /*41b0*/  FMUL.FTZ R197, R121, c[0x0][0x1e8] ;  /* 0x00007a0079c57a20 */ /* 0x000fe20000410000 */
[----:B------:R-:W-:-:S02]  /*41c0*/  @P0 LOP3.LUT P4, RZ, R192, 0xff00, RZ, 0xc0, !PT ;  /* 0x0000ff00c0ff0812 */ /* 0x000fc4000788c0ff */
[----:B------:R-:W-:Y:S02]  /*41d0*/  @P0 IADD3.X R163, R120, c[0x0][0x254], RZ, P6, !PT ;  /* 0x0000950078a30a10 */ /* 0x000fe400037fe4ff */
[----:B------:R-:W-:Y:S02]  /*41e0*/  LOP3.LUT P6, RZ, R134, 0xff0000, RZ, 0xc0, !PT ;  /* 0x00ff000086ff7812 */ /* 0x000fe400078cc0ff */
[----:B------:R-:W-:Y:S02]  /*41f0*/  FSEL R216, R124, RZ, P5 ;  /* 0x000000ff7cd87208 */ /* 0x000fe40002800000 */
[----:B------:R-:W-:Y:S02]  /*4200*/  @P0 LOP3.LUT P5, RZ, R192, 0xff0000, RZ, 0xc0, !PT ;  /* 0x00ff0000c0ff0812 */ /* 0x000fe400078ac0ff */
[----:B------:R-:W-:Y:S01]  /*4210*/  @P0 FSEL R173, R124, RZ, P4 ;  /* 0x000000ff7cad0208 */ /* 0x000fe20002000000 */
[----:B------:R-:W-:Y:S01]  /*4220*/  FADD.FTZ R124, R147, -R146 ;  /* 0x80000092937c7221 */ /* 0x000fe20000010000 */
[----:B------:R-:W-:Y:S01]  /*4230*/  LOP3.LUT P4, RZ, R134, 0xff000000, RZ, 0xc0, !PT ;  /* 0xff00000086ff7812 */ /* 0x000fe2000788c0ff */
[C---:B------:R-:W-:Y:S01]  /*4240*/  FMUL.FTZ R134, R185.reuse, R136 ;  /* 0x00000088b9867220 */ /* 0x040fe20000410000 */
[C---:B------:R-:W-:Y:S01]  /*4250*/  FSEL R219, R174.reuse, RZ, P6 ;  /* 0x000000ffaedb7208 */ /* 0x040fe20003000000 */
[----:B------:R-:W-:Y:S01]  /*4260*/  FMUL.FTZ R152, R185, R124 ;  /* 0x0000007cb9987220 */ /* 0x000fe20000410000 */
[----:B------:R-:W-:Y:S01]  /*4270*/  @P0 FSEL R174, R174, RZ, P5 ;  /* 0x000000ffaeae0208 */ /* 0x000fe20002800000 */
[----:B------:R-:W-:Y:S01]  /*4280*/  @P1 FADD.FTZ R134, R98, R134 ;  /* 0x0000008662861221 */ /* 0x000fe20000010000 */
[----:B------:R-:W-:Y:S01]  /*4290*/  LOP3.LUT P5, RZ, R135, 0xff, RZ, 0xc0, !PT ;  /* 0x000000ff87ff7812 */ /* 0x000fe200078ac0ff */
[----:B------:R-:W-:Y:S01]  /*42a0*/  FMUL.FTZ R124, R185, R156 ;  /* 0x0000009cb97c7220 */ /* 0x000fe20000410000 */
[----:B------:R-:W-:Y:S01]  /*42b0*/  FSEL R218, R197, RZ, P4 ;  /* 0x000000ffc5da7208 */ /* 0x000fe20002000000 */
[----:B------:R-:W-:Y:S01]  /*42c0*/  @P1 FADD.FTZ R152, R101, R152 ;  /* 0x0000009865981221 */ /* 0x000fe20000010000 */
[----:B------:R-:W-:Y:S01]  /*42d0*/  @P0 LOP3.LUT P6, RZ, R192, 0xff000000, RZ, 0xc0, !PT ;  /* 0xff000000c0ff0812 */ /* 0x000fe200078cc0ff */
[----:B------:R-:W-:Y:S01]  /*42e0*/  @P1 FADD.FTZ R124, R106, R124 ;  /* 0x0000007c6a7c1221 */ /* 0x000fe20000010000 */
[----:B------:R-:W-:-:S02]  /*42f0*/  @P0 LOP3.LUT P4, RZ, R193, 0xff, RZ, 0xc0, !PT ;  /* 0x000000ffc1ff0812 */ /* 0x000fc4000788c0ff */
[----:B------:R-:W-:Y:S01]  /*4300*/  FSEL R220, R215, RZ, P5 ;  /* 0x000000ffd7dc7208 */ /* 0x000fe20002800000 */
[----:B------:R-:W-:Y:S01]  /*4310*/  FMUL.FTZ R151, R124, c[0x0][0x1e8] ;  /* 0x00007a007c977a20 */ /* 0x000fe20000410000 */
[----:B------:R-:W-:Y:S02]  /*4320*/  @P0 FSEL R197, R197, RZ, P6 ;  /* 0x000000ffc5c50208 */ /* 0x000fe40003000000 */
[----:B------:R-:W-:Y:S02]  /*4330*/  @P0 FSEL R215, R215, RZ, P4 ;  /* 0x000000ffd7d70208 */ /* 0x000fe40002000000 */
[C---:B------:R-:W-:Y:S02]  /*4340*/  LOP3.LUT P6, RZ, R135.reuse, 0xff00, RZ, 0xc0, !PT ;  /* 0x0000ff0087ff7812 */ /* 0x040fe400078cc0ff */
[C---:B------:R-:W-:Y:S02]  /*4350*/  LOP3.LUT P5, RZ, R135.reuse, 0xff0000, RZ, 0xc0, !PT ;  /* 0x00ff000087ff7812 */ /* 0x040fe400078ac0ff */
[----:B------:R-:W-:Y:S01]  /*4360*/  LOP3.LUT P4, RZ, R135, 0xff000000, RZ, 0xc0, !PT ;  /* 0xff00000087ff7812 */ /* 0x000fe2000788c0ff */
[----:B------:R-:W-:Y:S01]  /*4370*/  FMUL.FTZ R135, R185, R131 ;  /* 0x00000083b9877220 */ /* 0x000fe20000410000 */
[----:B------:R-:W-:-:S02]  /*4380*/  @P0 F2FP.BF16.PACK_AB R165, RZ, R165 ;  /* 0x000000a5ffa5023e */ /* 0x000fc400000010ff */
[----:B------:R-:W-:Y:S01]  /*4390*/  FSEL R225, R159, RZ, P4 ;  /* 0x000000ff9fe17208 */ /* 0x000fe20002000000 */
[----:B------:R-:W-:Y:S01]  /*43a0*/  @P1 FADD.FTZ R135, R97, R135 ;  /* 0x0000008761871221 */ /* 0x000fe20000010000 */
[C---:B------:R-:W-:Y:S02]  /*43b0*/  @P2 LEA R136, P4, R196.reuse, c[0x0][0x258], 0x5 ;  /* 0x00009600c4882a11 */ /* 0x040fe400078828ff */
[----:B------:R-:W-:Y:S01]  /*43c0*/  @P0 F2FP.BF16.PACK_AB R199, RZ, R199 ;  /* 0x000000c7ffc7023e */ /* 0x000fe200000010ff */
[----:B------:R-:W-:Y:S01]  /*43d0*/  FMUL.FTZ R120, R135, c[0x0][0x1e8] ;  /* 0x00007a0087787a20 */ /* 0x000fe20000410000 */
[----:B------:R-:W-:Y:S02]  /*43e0*/  @P0 F2FP.BF16.PACK_AB R208, RZ, R208 ;  /* 0x000000d0ffd0023e */ /* 0x000fe400000010ff */
[----:B------:R-:W-:Y:S02]  /*43f0*/  @P2 LEA.HI.X R137, R196, c[0x0][0x25c], RZ, 0x5, P4 ;  /* 0x00009700c4892a11 */ /* 0x000fe400020f2cff */
[----:B------:R-:W-:-:S02]  /*4400*/  FSEL R147, R120, RZ, P6 ;  /* 0x000000ff78937208 */ /* 0x000fc40003000000 */
[----:B------:R-:W-:Y:S02]  /*4410*/  @P0 LOP3.LUT P6, RZ, R193, 0xff00, RZ, 0xc0, !PT ;  /* 0x0000ff00c1ff0812 */ /* 0x000fe400078cc0ff */
[----:B------:R-:W-:Y:S02]  /*4420*/  IADD3 R142, P4, R144, c[0x0][0x248], RZ ;  /* 0x00009200908e7a10 */ /* 0x000fe40007f9e0ff */
[----:B------:R-:W-:Y:S01]  /*4430*/  @P0 FSEL R146, R120, RZ, P6 ;  /* 0x000000ff78920208 */ /* 0x000fe20003000000 */
[----:B------:R-:W-:Y:S01]  /*4440*/  FMUL.FTZ R120, R134, c[0x0][0x1e8] ;  /* 0x00007a0086787a20 */ /* 0x000fe20000410000 */
[----:B------:R-:W-:Y:S01]  /*4450*/  LOP3.LUT P6, RZ, R125, 0xff, RZ, 0xc0, !PT ;  /* 0x000000ff7dff7812 */ /* 0x000fe200078cc0ff */
[C---:B------:R-:W-:Y:S01]  /*4460*/  FMUL.FTZ R125, R185.reuse, R150 ;  /* 0x00000096b97d7220 */ /* 0x040fe20000410000 */
[----:B------:R-:W-:Y:S01]  /*4470*/  @P0 F2FP.BF16.PACK_AB R164, RZ, R164 ;  /* 0x000000a4ffa4023e */ /* 0x000fe200000010ff */
[----:B------:R-:W-:Y:S01]  /*4480*/  FMUL.FTZ R185, R185, R158 ;  /* 0x0000009eb9b97220 */ /* 0x000fe20000410000 */
[C---:B------:R-:W-:Y:S01]  /*4490*/  FSEL R177, R120.reuse, RZ, P5 ;  /* 0x000000ff78b17208 */ /* 0x040fe20002800000 */
[----:B------:R-:W-:Y:S01]  /*44a0*/  @P1 FADD.FTZ R125, R103, R125 ;  /* 0x0000007d677d1221 */ /* 0x000fe20000010000 */
[----:B------:R-:W-:Y:S01]  /*44b0*/  @P0 LOP3.LUT P5, RZ, R193, 0xff0000, RZ, 0xc0, !PT ;  /* 0x00ff0000c1ff0812 */ /* 0x000fe200078ac0ff */
[----:B------:R-:W-:Y:S01]  /*44c0*/  @P1 FADD.FTZ R185, R107, R185 ;  /* 0x000000b96bb91221 */ /* 0x000fe20000010000 */
[----:B------:R-:W-:Y:S01]  /*44d0*/  @P0 F2FP.BF16.PACK_AB R207, RZ, R207 ;  /* 0x000000cfffcf023e */ /* 0x000fe200000010ff */
[----:B------:R-:W-:Y:S01]  /*44e0*/  FMUL.FTZ R150, R125, c[0x0][0x1e8] ;  /* 0x00007a007d967a20 */ /* 0x000fe20000410000 */
[----:B------:R-:W-:-:S02]  /*44f0*/  @P0 FSEL R158, R120, RZ, P5 ;  /* 0x000000ff789e0208 */ /* 0x000fc40002800000 */
[----:B------:R-:W-:Y:S02]  /*4500*/  @P0 LOP3.LUT P5, RZ, R193, 0xff000000, RZ, 0xc0, !PT ;  /* 0xff000000c1ff0812 */ /* 0x000fe400078ac0ff */
[----:B------:R-:W-:Y:S02]  /*4510*/  SHF.R.U32.HI R120, RZ, 0x1c, R196 ;  /* 0x0000001cff787819 */ /* 0x000fe400000116c4 */
[----:B------:R-:W-:Y:S02]  /*4520*/  @P0 FSEL R159, R159, RZ, P5 ;  /* 0x000000ff9f9f0208 */ /* 0x000fe40002800000 */
[----:B------:R-:W-:Y:S02]  /*4530*/  @P0 IADD3 R144, P5, R144, c[0x0][0x250], RZ ;  /* 0x0000940090900a10 */ /* 0x000fe40007fbe0ff */
[----:B------:R-:W-:Y:S02]  /*4540*/  @P0 F2FP.BF16.PACK_AB R196, RZ, R126 ;  /* 0x0000007effc4023e */ /* 0x000fe400000010ff */
[----:B------:R-:W-:-:S02]  /*4550*/  @P0 F2FP.BF16.PACK_AB R214, RZ, R214 ;  /* 0x000000d6ffd6023e */ /* 0x000fc400000010ff */
[----:B------:R-:W-:Y:S02]  /*4560*/  @P0 PRMT R108, R127, 0x7610, R108 ;  /* 0x000076107f6c0816 */ /* 0x000fe4000000006c */
[----:B------:R-:W-:Y:S02]  /*4570*/  @P0 PRMT R109, R165, 0x7610, R109 ;  /* 0x00007610a56d0816 */ /* 0x000fe4000000006d */
[----:B------:R-:W-:Y:S02]  /*4580*/  @P0 PRMT R110, R199, 0x7610, R110 ;  /* 0x00007610c76e0816 */ /* 0x000fe4000000006e */
[----:B------:R-:W-:Y:S02]  /*4590*/  @P0 PRMT R111, R208, 0x7610, R111 ;  /* 0x00007610d06f0816 */ /* 0x000fe4000000006f */
[C---:B------:R-:W-:Y:S02]  /*45a0*/  IADD3.X R143, R120.reuse, c[0x0][0x24c], RZ, P4, !PT ;  /* 0x00009300788f7a10 */ /* 0x040fe400027fe4ff */
[----:B------:R-:W-:-:S02]  /*45b0*/  @P0 IADD3.X R145, R120, c[0x0][0x254], RZ, P5, !PT ;  /* 0x0000950078910a10 */ /* 0x000fc40002ffe4ff */
[-C--:B------:R-:W-:Y:S02]  /*45c0*/  SEL R120, R212, R112.reuse, P3 ;  /* 0x00000070d4787207 */ /* 0x080fe40001800000 */
[----:B------:R-:W-:Y:S02]  /*45d0*/  SEL R128, R122, R112, P3 ;  /* 0x000000707a807207 */ /* 0x000fe40001800000 */
[----:B------:R-:W-:Y:S02]  /*45e0*/  @P0 PRMT R108, R108, 0x5410, R196 ;  /* 0x000054106c6c0816 */ /* 0x000fe400000000c4 */
[----:B------:R-:W-:Y:S02]  /*45f0*/  @P0 PRMT R109, R109, 0x5410, R164 ;  /* 0x000054106d6d0816 */ /* 0x000fe400000000a4 */
[----:B------:R-:W-:Y:S02]  /*4600*/  @P0 PRMT R110, R110, 0x5410, R207 ;  /* 0x000054106e6e0816 */ /* 0x000fe400000000cf */
[----:B------:R-:W-:-:S02]  /*4610*/  @P0 PRMT R111, R111, 0x5410, R214 ;  /* 0x000054106f6f0816 */ /* 0x000fc400000000d6 */
[----:B------:R-:W-:Y:S02]  /*4620*/  SEL R112, R130, R112, P3 ;  /* 0x0000007082707207 */ /* 0x000fe40001800000 */
[----:B------:R-:W-:Y:S01]  /*4630*/  FSEL R155, R148, RZ, P6 ;  /* 0x000000ff949b7208 */ /* 0x000fe20003000000 */
[----:B------:R0:W-:Y:S01]  /*4640*/  @P0 STG.E.128 [R140.64], R108 ;  /* 0x0000006c8c000986 */ /* 0x0001e2000c101d04 */
[----:B------:R-:W-:Y:S02]  /*4650*/  SEL R130, R123, R114, P3 ;  /* 0x000000727b827207 */ /* 0x000fe40001800000 */
[----:B------:R-:W-:Y:S02]  /*4660*/  SEL R131, R121, R115, P3 ;  /* 0x0000007379837207 */ /* 0x000fe40001800000 */
[----:B------:R-:W-:Y:S02]  /*4670*/  @P0 F2FP.BF16.PACK_AB R202, RZ, R202 ;  /* 0x000000caffca023e */ /* 0x000fe400000010ff */
[----:B------:R-:W-:-:S02]  /*4680*/  @P0 F2FP.BF16.PACK_AB R204, RZ, R204 ;  /* 0x000000ccffcc023e */ /* 0x000fc400000010ff */
[----:B------:R-:W-:Y:S02]  /*4690*/  @P0 F2FP.BF16.PACK_AB R206, RZ, R206 ;  /* 0x000000ceffce023e */ /* 0x000fe400000010ff */
[----:B------:R-:W-:Y:S02]  /*46a0*/  @P0 F2FP.BF16.PACK_AB R171, RZ, R171 ;  /* 0x000000abffab023e */ /* 0x000fe400000010ff */
[----:B------:R-:W-:Y:S02]  /*46b0*/  LOP3.LUT P6, RZ, R132, 0xff000000, RZ, 0xc0, !PT ;  /* 0xff00000084ff7812 */ /* 0x000fe400078cc0ff */
[----:B------:R-:W-:Y:S02]  /*46c0*/  LOP3.LUT P5, RZ, R133, 0xff0000, RZ, 0xc0, !PT ;  /* 0x00ff000085ff7812 */ /* 0x000fe400078ac0ff */
[----:B------:R-:W-:Y:S02]  /*46d0*/  SEL R122, R213, R114, P3 ;  /* 0x00000072d57a7207 */ /* 0x000fe40001800000 */
[----:B------:R-:W-:-:S02]  /*46e0*/  SEL R123, R211, R115, P3 ;  /* 0x00000073d37b7207 */ /* 0x000fc40001800000 */
[----:B------:R-:W-:Y:S02]  /*46f0*/  SEL R121, R209, R113, P3 ;  /* 0x00000071d1797207 */ /* 0x000fe40001800000 */
[-C--:B------:R-:W-:Y:S02]  /*4700*/  SEL R126, R221, R118.reuse, P3 ;  /* 0x00000076dd7e7207 */ /* 0x080fe40001800000 */
[-C--:B------:R-:W-:Y:S01]  /*4710*/  SEL R134, R134, R118.reuse, P3 ;  /* 0x0000007686867207 */ /* 0x080fe20001800000 */
[----:B------:R1:W-:Y:S01]  /*4720*/  @P2 STG.E.128 [R160.64], R120 ;  /* 0x00000078a0002986 */ /* 0x0003e2000c101d04 */
[----:B------:R-:W-:Y:S02]  /*4730*/  LOP3.LUT P4, RZ, R132, 0xff0000, RZ, 0xc0, !PT ;  /* 0x00ff000084ff7812 */ /* 0x000fe4000788c0ff */
[----:B------:R-:W-:Y:S02]  /*4740*/  SEL R115, R125, R115, P3 ;  /* 0x000000737d737207 */ /* 0x000fe40001800000 */
[----:B------:R-:W-:-:S02]  /*4750*/  SEL R118, R124, R118, P3 ;  /* 0x000000767c767207 */ /* 0x000fc40001800000 */
[----:B------:R-:W-:Y:S02]  /*4760*/  SEL R124, R210, R116, P3 ;  /* 0x00000074d27c7207 */ /* 0x000fe40001800000 */
[----:B------:R-:W-:Y:S02]  /*4770*/  SEL R125, R168, R117, P3 ;  /* 0x00000075a87d7207 */ /* 0x000fe40001800000 */
[----:B------:R-:W-:Y:S02]  /*4780*/  SEL R127, R172, R119, P3 ;  /* 0x00000077ac7f7207 */ /* 0x000fe40001800000 */
[----:B------:R-:W-:Y:S02]  /*4790*/  @P0 F2FP.BF16.PACK_AB R203, RZ, R203 ;  /* 0x000000cbffcb023e */ /* 0x000fe400000010ff */
[----:B------:R-:W-:Y:S01]  /*47a0*/  @P0 F2FP.BF16.PACK_AB R205, RZ, R205 ;  /* 0x000000cdffcd023e */ /* 0x000fe200000010ff */
[----:B------:R2:W-:Y:S01]  /*47b0*/  @P2 STG.E.128 [R160.64+0x10], R124 ;  /* 0x0000107ca0002986 */ /* 0x0005e2000c101d04 */
[----:B------:R-:W-:-:S02]  /*47c0*/  @P0 F2FP.BF16.PACK_AB R167, RZ, R167 ;  /* 0x000000a7ffa7023e */ /* 0x000fc400000010ff */
[----:B------:R-:W-:Y:S02]  /*47d0*/  @P0 F2FP.BF16.PACK_AB R222, RZ, R222 ;  /* 0x000000deffde023e */ /* 0x000fe400000010ff */
[----:B0-----:R-:W-:Y:S02]  /*47e0*/  @P0 PRMT R108, R202, 0x7610, R108 ;  /* 0x00007610ca6c0816 */ /* 0x001fe4000000006c */
[----:B------:R-:W-:Y:S02]  /*47f0*/  @P0 PRMT R109, R204, 0x7610, R109 ;  /* 0x00007610cc6d0816 */ /* 0x000fe4000000006d */
[----:B------:R-:W-:Y:S02]  /*4800*/  @P0 PRMT R110, R206, 0x7610, R110 ;  /* 0x00007610ce6e0816 */ /* 0x000fe4000000006e */
[----:B------:R-:W-:Y:S02]  /*4810*/  @P0 PRMT R111, R171, 0x7610, R111 ;  /* 0x00007610ab6f0816 */ /* 0x000fe4000000006f */
[----:B------:R-:W-:-:S02]  /*4820*/  FSEL R157, R150, RZ, P6 ;  /* 0x000000ff969d7208 */ /* 0x000fc40003000000 */
[----:B------:R-:W-:Y:S02]  /*4830*/  FSEL R176, R151, RZ, P5 ;  /* 0x000000ff97b07208 */ /* 0x000fe40002800000 */
[C---:B------:R-:W-:Y:S02]  /*4840*/  LOP3.LUT P6, RZ, R133.reuse, 0xff, RZ, 0xc0, !PT ;  /* 0x000000ff85ff7812 */ /* 0x040fe400078cc0ff */
[C---:B------:R-:W-:Y:S02]  /*4850*/  LOP3.LUT P5, RZ, R133.reuse, 0xff00, RZ, 0xc0, !PT ;  /* 0x0000ff0085ff7812 */ /* 0x040fe400078ac0ff */
[----:B------:R-:W-:Y:S02]  /*4860*/  LOP3.LUT P1, RZ, R133, 0xff000000, RZ, 0xc0, !PT ;  /* 0xff00000085ff7812 */ /* 0x000fe4000782c0ff */
[----:B------:R-:W-:Y:S02]  /*4870*/  FSEL R156, R149, RZ, P4 ;  /* 0x000000ff959c7208 */ /* 0x000fe40002000000 */
[----:B------:R-:W-:-:S02]  /*4880*/  SEL R133, R135, R117, P3 ;  /* 0x0000007587857207 */ /* 0x000fc40001800000 */
[----:B-1----:R-:W-:Y:S02]  /*4890*/  F2FP.BF16.PACK_AB R123, R170, R169 ;  /* 0x000000a9aa7b723e */ /* 0x002fe400000010ff */
[----:B------:R-:W-:Y:S02]  /*48a0*/  F2FP.BF16.PACK_AB R122, R166, R201 ;  /* 0x000000c9a67a723e */ /* 0x000fe400000010ff */
[----:B------:R-:W-:Y:S02]  /*48b0*/  F2FP.BF16.PACK_AB R121, R200, R198 ;  /* 0x000000c6c879723e */ /* 0x000fe400000010ff */
[----:B------:R-:W-:Y:S02]  /*48c0*/  F2FP.BF16.PACK_AB R120, R179, R178 ;  /* 0x000000b2b378723e */ /* 0x000fe400000010ff */
[----:B------:R-:W-:Y:S02]  /*48d0*/  LOP3.LUT P4, RZ, R132, 0xff00, RZ, 0xc0, !PT ;  /* 0x0000ff0084ff7812 */ /* 0x000fe4000788c0ff */
[----:B------:R-:W-:Y:S01]  /*48e0*/  SEL R114, R129, R114, P3 ;  /* 0x0000007281727207 */ /* 0x000fe20001800000 */
[----:B------:R-:W-:Y:S01]  /*48f0*/  STG.E.128 [R138.64], R120 ;  /* 0x000000788a007986 */ /* 0x000fe2000c101d04 */
[----:B------:R-:W-:-:S02]  /*4900*/  SEL R135, R226, R119, P3 ;  /* 0x00000077e2877207 */ /* 0x000fc40001800000 */
[----:B------:R-:W-:Y:S02]  /*4910*/  @P0 PRMT R108, R108, 0x5410, R203 ;  /* 0x000054106c6c0816 */ /* 0x000fe400000000cb */
[----:B------:R-:W-:Y:S02]  /*4920*/  @P0 PRMT R109, R109, 0x5410, R205 ;  /* 0x000054106d6d0816 */ /* 0x000fe400000000cd */
[----:B------:R-:W-:Y:S02]  /*4930*/  @P0 PRMT R110, R110, 0x5410, R167 ;  /* 0x000054106e6e0816 */ /* 0x000fe400000000a7 */
[----:B------:R-:W-:Y:S02]  /*4940*/  @P0 PRMT R111, R111, 0x5410, R222 ;  /* 0x000054106f6f0816 */ /* 0x000fe400000000de */
[----:B------:R-:W-:Y:S02]  /*4950*/  SEL R129, R223, R113, P3 ;  /* 0x00000071df817207 */ /* 0x000fe40001800000 */
[----:B------:R-:W-:Y:S01]  /*4960*/  SEL R132, R224, R116, P3 ;  /* 0x00000074e0847207 */ /* 0x000fe20001800000 */
[----:B------:R0:W-:Y:S01]  /*4970*/  @P0 STG.E.128 [R162.64], R108 ;  /* 0x0000006ca2000986 */ /* 0x0001e2000c101d04 */
[C---:B------:R-:W-:Y:S01]  /*4980*/  SEL R119, R185.reuse, R119, P3 ;  /* 0x00000077b9777207 */ /* 0x040fe20001800000 */
[----:B------:R-:W-:Y:S01]  /*4990*/  FMUL.FTZ R185, R185, c[0x0][0x1e8] ;  /* 0x00007a00b9b97a20 */ /* 0x000fe20000410000 */
[----:B--2---:R-:W-:Y:S01]  /*49a0*/  F2FP.BF16.PACK_AB R127, R225, R177 ;  /* 0x000000b1e17f723e */ /* 0x004fe200000010ff */
[----:B------:R-:W-:Y:S01]  /*49b0*/  @P2 STG.E.128 [R136.64], R128 ;  /* 0x0000008088002986 */ /* 0x000fe2000c101d04 */
[----:B------:R-:W-:-:S02]  /*49c0*/  F2FP.BF16.PACK_AB R126, R147, R220 ;  /* 0x000000dc937e723e */ /* 0x000fc400000010ff */
[----:B------:R-:W-:Y:S01]  /*49d0*/  F2FP.BF16.PACK_AB R125, R218, R219 ;  /* 0x000000dbda7d723e */ /* 0x000fe200000010ff */
[----:B------:R-:W-:Y:S01]  /*49e0*/  @P2 STG.E.128 [R136.64+0x10], R132 ;  /* 0x0000108488002986 */ /* 0x000fe2000c101d04 */
[----:B------:R-:W-:Y:S02]  /*49f0*/  F2FP.BF16.PACK_AB R124, R216, R217 ;  /* 0x000000d9d87c723e */ /* 0x000fe400000010ff */
[----:B------:R-:W-:Y:S02]  /*4a00*/  @P0 F2FP.BF16.PACK_AB R175, RZ, R175 ;  /* 0x000000afffaf023e */ /* 0x000fe400000010ff */
[----:B------:R-:W-:Y:S01]  /*4a10*/  @P0 F2FP.BF16.PACK_AB R174, RZ, R174 ;  /* 0x000000aeffae023e */ /* 0x000fe200000010ff */
[----:B------:R1:W-:Y:S01]  /*4a20*/  STG.E.128 [R142.64], R124 ;  /* 0x0000007c8e007986 */ /* 0x0003e2000c101d04 */
[----:B------:R-:W-:Y:S02]  /*4a30*/  @P0 F2FP.BF16.PACK_AB R215, RZ, R215 ;  /* 0x000000d7ffd7023e */ /* 0x000fe400000010ff */
[----:B------:R-:W-:-:S02]  /*4a40*/  @P0 F2FP.BF16.PACK_AB R158, RZ, R158 ;  /* 0x0000009eff9e023e */ /* 0x000fc400000010ff */
[C---:B------:R-:W-:Y:S01]  /*4a50*/  SEL R116, R153.reuse, R116, P3 ;  /* 0x0000007499747207 */ /* 0x040fe20001800000 */
[----:B------:R-:W-:Y:S01]  /*4a60*/  FMUL.FTZ R153, R153, c[0x0][0x1e8] ;  /* 0x00007a0099997a20 */ /* 0x000fe20000410000 */
[C---:B------:R-:W-:Y:S01]  /*4a70*/  SEL R117, R154.reuse, R117, P3 ;  /* 0x000000759a757207 */ /* 0x040fe20001800000 */
[----:B------:R-:W-:Y:S01]  /*4a80*/  FMUL.FTZ R154, R154, c[0x0][0x1e8] ;  /* 0x00007a009a9a7a20 */ /* 0x000fe20000410000 */
[C---:B------:R-:W-:Y:S01]  /*4a90*/  SEL R113, R152.reuse, R113, P3 ;  /* 0x0000007198717207 */ /* 0x040fe20001800000 */
[----:B------:R-:W-:Y:S01]  /*4aa0*/  FMUL.FTZ R152, R152, c[0x0][0x1e8] ;  /* 0x00007a0098987a20 */ /* 0x000fe20000410000 */
[----:B------:R-:W-:Y:S02]  /*4ab0*/  @P0 MOV R165, R194 ;  /* 0x000000c200a50202 */ /* 0x000fe40000000f00 */
[----:B------:R-:W-:Y:S02]  /*4ac0*/  @P0 F2FP.BF16.PACK_AB R173, RZ, R173 ;  /* 0x000000adffad023e */ /* 0x000fe400000010ff */
[----:B------:R-:W-:-:S02]  /*4ad0*/  @P0 F2FP.BF16.PACK_AB R197, RZ, R197 ;  /* 0x000000c5ffc5023e */ /* 0x000fc400000010ff */
[----:B------:R-:W-:Y:S02]  /*4ae0*/  @P0 F2FP.BF16.PACK_AB R146, RZ, R146 ;  /* 0x00000092ff92023e */ /* 0x000fe400000010ff */
[----:B------:R-:W-:Y:S02]  /*4af0*/  @P0 F2FP.BF16.PACK_AB R159, RZ, R159 ;  /* 0x0000009fff9f023e */ /* 0x000fe400000010ff */
[----:B0-----:R-:W-:Y:S02]  /*4b00*/  @P0 PRMT R108, R175, 0x7610, R108 ;  /* 0x00007610af6c0816 */ /* 0x001fe4000000006c */
[----:B------:R-:W-:Y:S02]  /*4b10*/  @P0 PRMT R109, R174, 0x7610, R109 ;  /* 0x00007610ae6d0816 */ /* 0x000fe4000000006d */
[----:B------:R-:W-:Y:S02]  /*4b20*/  @P0 PRMT R110, R215, 0x7610, R110 ;  /* 0x00007610d76e0816 */ /* 0x000fe4000000006e */
[----:B------:R-:W-:-:S02]  /*4b30*/  @P0 PRMT R111, R158, 0x7610, R111 ;  /* 0x000076109e6f0816 */ /* 0x000fc4000000006f */
[----:B------:R-:W-:Y:S02]  /*4b40*/  FSEL R123, R185, RZ, P1 ;  /* 0x000000ffb97b7208 */ /* 0x000fe40000800000 */
[C---:B-1----:R-:W-:Y:S02]  /*4b50*/  @P2 LEA R124, P1, R0.reuse, c[0x0][0x258], 0x5 ;  /* 0x00009600007c2a11 */ /* 0x042fe400078228ff */
[----:B------:R-:W-:Y:S02]  /*4b60*/  SHF.L.U32 R128, R0, 0x4, RZ ;  /* 0x0000000400807819 */ /* 0x000fe400000006ff */
[----:B------:R-:W-:Y:S02]  /*4b70*/  @P0 LOP3.LUT P3, RZ, R165, 0xff, RZ, 0xc0, !PT ;  /* 0x000000ffa5ff0812 */ /* 0x000fe4000786c0ff */
[----:B------:R-:W-:Y:S02]  /*4b80*/  @P0 PRMT R108, R108, 0x5410, R173 ;  /* 0x000054106c6c0816 */ /* 0x000fe400000000ad */
[----:B------:R-:W-:-:S02]  /*4b90*/  @P0 PRMT R109, R109, 0x5410, R197 ;  /* 0x000054106d6d0816 */ /* 0x000fc400000000c5 */
[----:B------:R-:W-:Y:S02]  /*4ba0*/  @P0 PRMT R110, R110, 0x5410, R146 ;  /* 0x000054106e6e0816 */ /* 0x000fe40000000092 */
[----:B------:R-:W-:Y:S02]  /*4bb0*/  @P0 PRMT R111, R111, 0x5410, R159 ;  /* 0x000054106f6f0816 */ /* 0x000fe4000000009f */
[----:B------:R-:W-:Y:S02]  /*4bc0*/  FSEL R122, R153, RZ, P6 ;  /* 0x000000ff997a7208 */ /* 0x000fe40003000000 */
[----:B------:R-:W-:Y:S01]  /*4bd0*/  FSEL R121, R154, RZ, P5 ;  /* 0x000000ff9a797208 */ /* 0x000fe20002800000 */
[----:B------:R-:W-:Y:S01]  /*4be0*/  @P0 STG.E.128 [R144.64], R108 ;  /* 0x0000006c90000986 */ /* 0x000fe2000c101d04 */
[----:B------:R-:W-:Y:S02]  /*4bf0*/  @P2 LEA.HI.X R125, R0, c[0x0][0x25c], RZ, 0x5, P1 ;  /* 0x00009700007d2a11 */ /* 0x000fe400008f2cff */
[----:B------:R-:W-:-:S02]  /*4c00*/  SHF.R.U32.HI R129, RZ, 0x1c, R0 ;  /* 0x0000001cff817819 */ /* 0x000fc40000011600 */
[----:B------:R-:W-:Y:S01]  /*4c10*/  IADD3 R126, P5, R128, c[0x0][0x248], RZ ;  /* 0x00009200807e7a10 */ /* 0x000fe20007fbe0ff */
[----:B------:R-:W-:Y:S01]  /*4c20*/  @P2 STG.E.128 [R124.64], R112 ;  /* 0x000000707c002986 */ /* 0x000fe2000c101d04 */
[----:B------:R-:W-:Y:S02]  /*4c30*/  FSEL R120, R152, RZ, P4 ;  /* 0x000000ff98787208 */ /* 0x000fe40002000000 */
[C---:B------:R-:W-:Y:S01]  /*4c40*/  @P0 LOP3.LUT P1, RZ, R194.reuse, 0xff00, RZ, 0xc0, !PT ;  /* 0x0000ff00c2ff0812 */ /* 0x040fe2000782c0ff */
[----:B------:R-:W-:Y:S01]  /*4c50*/  @P2 STG.E.128 [R124.64+0x10], R116 ;  /* 0x000010747c002986 */ /* 0x000fe2000c101d04 */
[----:B------:R-:W-:Y:S02]  /*4c60*/  @P0 LOP3.LUT P4, RZ, R194, 0xff000000, RZ, 0xc0, !PT ;  /* 0xff000000c2ff0812 */ /* 0x000fe4000788c0ff */
[----:B------:R-:W-:Y:S02]  /*4c70*/  @P0 FSEL R148, R148, RZ, P3 ;  /* 0x000000ff94940208 */ /* 0x000fe40001800000 */
[----:B------:R-:W-:-:S02]  /*4c80*/  F2FP.BF16.PACK_AB R122, R121, R122 ;  /* 0x0000007a797a723e */ /* 0x000fc400000010ff */
[----:B------:R-:W-:Y:S02]  /*4c90*/  @P0 LOP3.LUT P3, RZ, R195, 0xff0000, RZ, 0xc0, !PT ;  /* 0x00ff0000c3ff0812 */ /* 0x000fe4000786c0ff */
[----:B------:R-:W-:Y:S02]  /*4ca0*/  F2FP.BF16.PACK_AB R123, R123, R176 ;  /* 0x000000b07b7b723e */ /* 0x000fe400000010ff */
[----:B------:R-:W-:Y:S02]  /*4cb0*/  F2FP.BF16.PACK_AB R121, R157, R156 ;  /* 0x0000009c9d79723e */ /* 0x000fe400000010ff */
[----:B------:R-:W-:Y:S02]  /*4cc0*/  F2FP.BF16.PACK_AB R120, R120, R155 ;  /* 0x0000009b7878723e */ /* 0x000fe400000010ff */
[----:B------:R-:W-:Y:S02]  /*4cd0*/  IADD3.X R127, R129, c[0x0][0x24c], RZ, P5, !PT ;  /* 0x00009300817f7a10 */ /* 0x000fe40002ffe4ff */
[----:B------:R-:W-:-:S02]  /*4ce0*/  @P0 LOP3.LUT P2, RZ, R194, 0xff0000, RZ, 0xc0, !PT ;  /* 0x00ff0000c2ff0812 */ /* 0x000fc4000784c0ff */
[----:B------:R-:W-:Y:S01]  /*4cf0*/  @P0 FSEL R0, R152, RZ, P1 ;  /* 0x000000ff98000208 */ /* 0x000fe20000800000 */
[----:B------:R0:W-:Y:S01]  /*4d00*/  STG.E.128 [R126.64], R120 ;  /* 0x000000787e007986 */ /* 0x0001e2000c101d04 */
[----:B------:R-:W-:Y:S02]  /*4d10*/  @P0 FSEL R150, R150, RZ, P4 ;  /* 0x000000ff96960208 */ /* 0x000fe40002000000 */
[C---:B------:R-:W-:Y:S02]  /*4d20*/  @P0 LOP3.LUT P1, RZ, R195.reuse, 0xff, RZ, 0xc0, !PT ;  /* 0x000000ffc3ff0812 */ /* 0x040fe4000782c0ff */
[----:B------:R-:W-:Y:S02]  /*4d30*/  @P0 LOP3.LUT P4, RZ, R195, 0xff000000, RZ, 0xc0, !PT ;  /* 0xff000000c3ff0812 */ /* 0x000fe4000788c0ff */
[----:B------:R-:W-:Y:S02]  /*4d40*/  @P0 FSEL R151, R151, RZ, P3 ;  /* 0x000000ff97970208 */ /* 0x000fe40001800000 */
[----:B------:R-:W-:-:S02]  /*4d50*/  @P0 FSEL R149, R149, RZ, P2 ;  /* 0x000000ff95950208 */ /* 0x000fc40001000000 */
[----:B------:R-:W-:Y:S02]  /*4d60*/  @P0 LOP3.LUT P2, RZ, R195, 0xff00, RZ, 0xc0, !PT ;  /* 0x0000ff00c3ff0812 */ /* 0x000fe4000784c0ff */
[----:B------:R-:W-:Y:S02]  /*4d70*/  @P0 F2FP.BF16.PACK_AB R151, RZ, R151 ;  /* 0x00000097ff97023e */ /* 0x000fe400000010ff */
[----:B------:R-:W-:Y:S02]  /*4d80*/  @P0 F2FP.BF16.PACK_AB R148, RZ, R148 ;  /* 0x00000094ff94023e */ /* 0x000fe400000010ff */
[----:B------:R-:W-:Y:S02]  /*4d90*/  @P0 F2FP.BF16.PACK_AB R149, RZ, R149 ;  /* 0x00000095ff95023e */ /* 0x000fe400000010ff */
[----:B0-----:R-:W-:Y:S02]  /*4da0*/  @P0 FSEL R120, R153, RZ, P1 ;  /* 0x000000ff99780208 */ /* 0x001fe40000800000 */
[----:B------:R-:W-:-:S02]  /*4db0*/  @P0 FSEL R123, R185, RZ, P4 ;  /* 0x000000ffb97b0208 */ /* 0x000fc40002000000 */
[----:B------:R-:W-:Y:S02]  /*4dc0*/  @P0 FSEL R122, R154, RZ, P2 ;  /* 0x000000ff9a7a0208 */ /* 0x000fe40001000000 */
[----:B------:R-:W-:Y:S02]  /*4dd0*/  @P0 F2FP.BF16.PACK_AB R121, RZ, R120 ;  /* 0x00000078ff79023e */ /* 0x000fe400000010ff */
[----:B------:R-:W-:Y:S02]  /*4de0*/  @P0 F2FP.BF16.PACK_AB R123, RZ, R123 ;  /* 0x0000007bff7b023e */ /* 0x000fe400000010ff */
[----:B------:R-:W-:Y:S02]  /*4df0*/  @P0 PRMT R111, R151, 0x7610, R111 ;  /* 0x00007610976f0816 */ /* 0x000fe4000000006f */
[----:B------:R-:W-:Y:S02]  /*4e00*/  @P0 F2FP.BF16.PACK_AB R0, RZ, R0 ;  /* 0x00000000ff00023e */ /* 0x000fe400000010ff */
[----:B------:R-:W-:-:S02]  /*4e10*/  @P0 F2FP.BF16.PACK_AB R150, RZ, R150 ;  /* 0x00000096ff96023e */ /* 0x000fc400000010ff */
[----:B------:R-:W-:Y:S02]  /*4e20*/  @P0 F2FP.BF16.PACK_AB R122, RZ, R122 ;  /* 0x0000007aff7a023e */ /* 0x000fe400000010ff */
        /* <DEDUP_REMOVED lines=15> */
.L_x_1291:
[----:B------:R-:W-:Y:S05]  /*4f20*/  BSYNC B1 ;  /* 0x0000000000017941 */ /* 0x000fea0003800000 */
.L_x_1288:
        /* <DEDUP_REMOVED lines=79> */
.L_x_1287:
[----:B0-----:R-:W-:Y:S05]  /*5420*/  BSYNC B0 ;  /* 0x0000000000007941 */ /* 0x001fea0003800000 */
.L_x_1285:
[----:B------:R-:W0:Y:S01]  /*5430*/  S2R R80, SR_TID.X ;  /* 0x0000000000507919 */ /* 0x000e220000002100 */
[----:B------:R-:W-:Y:S01]  /*5440*/  WARPSYNC 0xffffffff ;  /* 0xffffffff00007948 */ /* 0x000fe20003800000 */
[----:B0-----:R-:W-:Y:S02]  /*5450*/  SHF.R.U32.HI R0, RZ, 0x5, R80 ;  /* 0x00000005ff007819 */ /* 0x001fe40000011650 */
        /* <DEDUP_REMOVED lines=16> */
[----:B------:R-:W2:Y:S04]  /*5560*/  LDS R3, [R80.X4+0x200] ;  /* 0x0002000050037984 */ /* 0x000ea80000004800 */
[----:B------:R-:W3:Y:S04]  /*5570*/  LDS R32, [R80.X4+0x400] ;  /* 0x0004000050207984 */ /* 0x000ee80000004800 */
[----:B------:R-:W4:Y:S04]  /*5580*/  LDS R33, [R80.X4+0x1400] ;  /* 0x0014000050217984 */ /* 0x000f280000004800 */
[----:B------:R-:W0:Y:S04]  /*5590*/  LDS R34, [R80.X4+0x1600] ;  /* 0x0016000050227984 */ /* 0x000e280000004800 */
        /* <DEDUP_REMOVED lines=13> */
[----:B0-----:R-:W-:-:S03]  /*5670*/  FADD.FTZ R38, R3, R34 ;  /* 0x0000002203267221 */ /* 0x001fc60000010000 */
[----:B------:R-:W0:Y:S01]  /*5680*/  LDS R2, [R80.X4+0x600] ;  /* 0x0006000050027984 */ /* 0x000e220000004800 */
        /* <DEDUP_REMOVED lines=13> */
[----:B0-----:R-:W-:-:S03]  /*5760*/  FADD.FTZ R2, RZ, R2 ;  /* 0x00000002ff027221 */ /* 0x001fc60000010000 */
[----:B------:R-:W0:Y:S01]  /*5770*/  LDS R61, [R80.X4+0x3200] ;  /* 0x00320000503d7984 */ /* 0x000e220000004800 */
        /* <DEDUP_REMOVED lines=22> */
[----:B-1----:R-:W-:-:S03]  /*58e0*/  FADD.FTZ R2, R2, R51 ;  /* 0x0000003302027221 */ /* 0x002fc60000010000 */
[----:B------:R-:W-:Y:S01]  /*58f0*/  LDS R68, [R80.X4+0x4400] ;  /* 0x0044000050447984 */ /* 0x000fe20000004800 */
[----:B--2---:R-:W-:-:S03]  /*5900*/  FADD.FTZ R3, R3, R50 ;  /* 0x0000003203037221 */ /* 0x004fc60000010000 */
[----:B------:R-:W1:Y:S01]  /*5910*/  LDS R71, [R80.X4+0x4600] ;  /* 0x0046000050477984 */ /* 0x000e620000004800 */
[----:B0-----:R-:W-:-:S03]  /*5920*/  FADD.FTZ R32, R32, R61 ;  /* 0x0000003d20207221 */ /* 0x001fc60000010000 */
[----:B------:R-:W0:Y:S01]  /*5930*/  LDS R70, [R80.X4+0x4800] ;  /* 0x0048000050467984 */ /* 0x000e220000004800 */
        /* <DEDUP_REMOVED lines=14> */
[----:B0-----:R-:W-:-:S03]  /*5a20*/  FADD.FTZ R33, R33, R70 ;  /* 0x0000004621217221 */ /* 0x001fc60000010000 */
[----:B------:R0:W-:Y:S01]  /*5a30*/  STS.128 [R0+0x10], R4 ;  /* 0x0000100400007388 */ /* 0x0001e20000000c00 */
[----:B--2---:R-:W-:-:S03]  /*5a40*/  FADD.FTZ R73, R34, R73 ;  /* 0x0000004922497221 */ /* 0x004fc60000010000 */
[----:B------:R1:W-:Y:S01]  /*5a50*/  STS.128 [R0+0x400], R8 ;  /* 0x0004000800007388 */ /* 0x0003e20000000c00 */
[----:B---3--:R-:W-:-:S03]  /*5a60*/  FADD.FTZ R35, R35, R72 ;  /* 0x0000004823237221 */ /* 0x008fc60000010000 */
[----:B------:R2:W-:Y:S01]  /*5a70*/  STS.128 [R0+0x410], R12 ;  /* 0x0004100c00007388 */ /* 0x0005e20000000c00 */
[----:B----4-:R-:W-:-:S03]  /*5a80*/  FADD.FTZ R75, R36, R75 ;  /* 0x0000004b244b7221 */ /* 0x010fc60000010000 */
[----:B------:R3:W-:Y:S04]  /*5a90*/  STS.128 [R0+0x800], R16 ;  /* 0x0008001000007388 */ /* 0x0007e80000000c00 */
[----:B------:R-:W-:Y:S01]  /*5aa0*/  STS.128 [R0+0x810], R20 ;  /* 0x0008101400007388 */ /* 0x000fe20000000c00 */
[----:B0-----:R-:W-:-:S03]  /*5ab0*/  FADD.FTZ R7, R3, R68 ;  /* 0x0000004403077221 */ /* 0x001fc60000010000 */
[----:B------:R-:W-:Y:S01]  /*5ac0*/  STS.128 [R0+0xc00], R24 ;  /* 0x000c001800007388 */ /* 0x000fe20000000c00 */
[----:B-1----:R-:W-:-:S03]  /*5ad0*/  IMAD R10, R74, c[0x0][0x168], RZ ;  /* 0x00005a004a0a7a24 */ /* 0x002fc600078e02ff */
[----:B------:R-:W-:Y:S02]  /*5ae0*/  STS.128 [R0+0xc10], R52 ;  /* 0x000c103400007388 */ /* 0x000fe40000000c00 */
[----:B------:R-:W-:Y:S02]  /*5af0*/  IADD3 R10, P0, R10, R80, RZ ;  /* 0x000000500a0a7210 */ /* 0x000fe40007f1e0ff */
[----:B------:R-:W-:Y:S02]  /*5b00*/  STS.128 [R0+0x1000], R240 ;  /* 0x001000f000007388 */ /* 0x000fe40000000c00 */
[----:B--2---:R-:W-:Y:S02]  /*5b10*/  IADD3.X R15, RZ, RZ, RZ, P0, !PT ;  /* 0x000000ffff0f7210 */ /* 0x004fe400007fe4ff */
[----:B------:R-:W-:Y:S02]  /*5b20*/  STS.128 [R0+0x1010], R56 ;  /* 0x0010103800007388 */ /* 0x000fe40000000c00 */
[----:B---3--:R-:W-:-:S02]  /*5b30*/  SHF.L.U64.HI R16, R10, 0x2, R15 ;  /* 0x000000020a107819 */ /* 0x008fc4000001020f */
[----:B------:R-:W-:Y:S01]  /*5b40*/  BAR.SYNC.DEFER_BLOCKING 0x0 ;  /* 0x0000000000007b1d */ /* 0x000fe20000010000 */
        /* <DEDUP_REMOVED lines=32> */
[----:B------:R-:W-:Y:S01]  /*5d50*/  STG.E [R2.64], R19 ;  /* 0x0000001302007986 */ /* 0x000fe2000c101904 */
        /* <DEDUP_REMOVED lines=73> */
.L_x_1289:
[----:B-1----:R-:W-:Y:S01]  /*61f0*/  HFMA2.MMA R176, -RZ, RZ, 0, 5.9604644775390625e-08 ;  /* 0x00000001ffb07435 */ /* 0x002fe200000001ff */
[----:B------:R-:W-:-:S02]  /*6200*/  MOV R123, R234 ;  /* 0x000000ea007b7202 */ /* 0x000fc40000000f00 */
[----:B------:R-:W-:Y:S02]  /*6210*/  MOV R237, 0x1f ;  /* 0x0000001f00ed7802 */ /* 0x000fe40000000f00 */
[----:B------:R-:W-:Y:S02]  /*6220*/  MOV R236, 0xffffffff ;  /* 0xffffffff00ec7802 */ /* 0x000fe40000000f00 */
[----:B------:R-:W-:Y:S02]  /*6230*/  MOV R122, 0x6250 ;  /* 0x00006250007a7802 */ /* 0x000fe40000000f00 */
[----:B-----5:R-:W-:Y:S05]  /*6240*/  CALL.REL.NOINC `($__internal_59_$__cuda_sm70_shflsync_bfly_p) ;  /* 0x0000046000007944 */ /* 0x020fea0003c00000 */
[----:B-1----:R-:W-:Y:S01]  /*6250*/  MOV R235, R176 ;  /* 0x000000b000eb7202 */ /* 0x002fe20000000f00 */
[----:B------:R-:W-:Y:S05]  /*6260*/  BRA `(.L_x_1293) ;  /* 0xffffc69000007947 */ /* 0x000fea000383ffff */
.L_x_1290:
[----:B------:R-:W-:Y:S01]  /*6270*/  HFMA2.MMA R176, -RZ, RZ, 0, 5.9604644775390625e-08 ;  /* 0x00000001ffb07435 */ /* 0x000fe200000001ff */
[----:B------:R-:W-:Y:S02]  /*6280*/  MOV R123, R177 ;  /* 0x000000b1007b7202 */ /* 0x000fe40000000f00 */
[----:B------:R-:W-:Y:S02]  /*6290*/  MOV R237, 0x1f ;  /* 0x0000001f00ed7802 */ /* 0x000fe40000000f00 */
[----:B------:R-:W-:-:S02]  /*62a0*/  MOV R236, 0xffffffff ;  /* 0xffffffff00ec7802 */ /* 0x000fc40000000f00 */
[----:B------:R-:W-:Y:S02]  /*62b0*/  MOV R122, 0x62d0 ;  /* 0x000062d0007a7802 */ /* 0x000fe40000000f00 */
[----:B01---5:R-:W-:Y:S05]  /*62c0*/  CALL.REL.NOINC `($__internal_59_$__cuda_sm70_shflsync_bfly_p) ;  /* 0x000003e000007944 */ /* 0x023fea0003c00000 */
[----:B------:R-:W-:Y:S01]  /*62d0*/  FADD.FTZ R234, R234, R235 ;  /* 0x000000ebeaea7221 */ /* 0x000fe20000010000 */
[----:B------:R-:W-:Y:S01]  /*62e0*/  MOV R237, 0x1f ;  /* 0x0000001f00ed7802 */ /* 0x000fe20000000f00 */
[----:B-1----:R-:W-:Y:S01]  /*62f0*/  FADD.FTZ R177, R177, R176 ;  /* 0x000000b0b1b17221 */ /* 0x002fe20000010000 */
[----:B------:R-:W-:Y:S01]  /*6300*/  HFMA2.MMA R176, -RZ, RZ, 0, 1.1920928955078125e-07 ;  /* 0x00000002ffb07435 */ /* 0x000fe200000001ff */
[----:B------:R-:W-:Y:S02]  /*6310*/  MOV R236, 0xffffffff ;  /* 0xffffffff00ec7802 */ /* 0x000fe40000000f00 */
[----:B------:R-:W-:Y:S02]  /*6320*/  MOV R123, R234 ;  /* 0x000000ea007b7202 */ /* 0x000fe40000000f00 */
[----:B------:R-:W-:Y:S02]  /*6330*/  MOV R122, 0x6350 ;  /* 0x00006350007a7802 */ /* 0x000fe40000000f00 */
[----:B------:R-:W-:Y:S05]  /*6340*/  CALL.REL.NOINC `($__internal_59_$__cuda_sm70_shflsync_bfly_p) ;  /* 0x0000036000007944 */ /* 0x000fea0003c00000 */
[----:B-1----:R-:W-:Y:S01]  /*6350*/  MOV R235, R176 ;  /* 0x000000b000eb7202 */ /* 0x002fe20000000f00 */
[----:B------:R-:W-:Y:S01]  /*6360*/  HFMA2.MMA R176, -RZ, RZ, 0, 1.1920928955078125e-07 ;  /* 0x00000002ffb07435 */ /* 0x000fe200000001ff */
[----:B------:R-:W-:-:S02]  /*6370*/  MOV R123, R177 ;  /* 0x000000b1007b7202 */ /* 0x000fc40000000f00 */
[----:B------:R-:W-:Y:S02]  /*6380*/  MOV R237, 0x1f ;  /* 0x0000001f00ed7802 */ /* 0x000fe40000000f00 */
[----:B------:R-:W-:Y:S02]  /*6390*/  MOV R236, 0xffffffff ;  /* 0xffffffff00ec7802 */ /* 0x000fe40000000f00 */
[----:B------:R-:W-:Y:S02]  /*63a0*/  MOV R122, 0x63c0 ;  /* 0x000063c0007a7802 */ /* 0x000fe40000000f00 */
[----:B------:R-:W-:Y:S05]  /*63b0*/  CALL.REL.NOINC `($__internal_59_$__cuda_sm70_shflsync_bfly_p) ;  /* 0x000002f000007944 */ /* 0x000fea0003c00000 */
[----:B------:R-:W-:Y:S01]  /*63c0*/  FADD.FTZ R234, R235, R234 ;  /* 0x000000eaebea7221 */ /* 0x000fe20000010000 */
[----:B------:R-:W-:Y:S01]  /*63d0*/  MOV R237, 0x1f ;  /* 0x0000001f00ed7802 */ /* 0x000fe20000000f00 */
[----:B-1----:R-:W-:Y:S01]  /*63e0*/  FADD.FTZ R177, R177, R176 ;  /* 0x000000b0b1b17221 */ /* 0x002fe20000010000 */
[----:B------:R-:W-:Y:S01]  /*63f0*/  HFMA2.MMA R176, -RZ, RZ, 0, 2.384185791015625e-07 ;  /* 0x00000004ffb07435 */ /* 0x000fe200000001ff */
[----:B------:R-:W-:Y:S02]  /*6400*/  MOV R236, 0xffffffff ;  /* 0xffffffff00ec7802 */ /* 0x000fe40000000f00 */
[----:B------:R-:W-:-:S02]  /*6410*/  MOV R123, R234 ;  /* 0x000000ea007b7202 */ /* 0x000fc40000000f00 */
[----:B------:R-:W-:Y:S02]  /*6420*/  MOV R122, 0x6440 ;  /* 0x00006440007a7802 */ /* 0x000fe40000000f00 */
[----:B------:R-:W-:Y:S05]  /*6430*/  CALL.REL.NOINC `($__internal_59_$__cuda_sm70_shflsync_bfly_p) ;  /* 0x0000027000007944 */ /* 0x000fea0003c00000 */
[----:B-1----:R-:W-:Y:S01]  /*6440*/  MOV R235, R176 ;  /* 0x000000b000eb7202 */ /* 0x002fe20000000f00 */
[----:B------:R-:W-:Y:S01]  /*6450*/  HFMA2.MMA R176, -RZ, RZ, 0, 2.384185791015625e-07 ;  /* 0x00000004ffb07435 */ /* 0x000fe200000001ff */
[----:B------:R-:W-:Y:S02]  /*6460*/  MOV R123, R177 ;  /* 0x000000b1007b7202 */ /* 0x000fe40000000f00 */
[----:B------:R-:W-:Y:S02]  /*6470*/  MOV R237, 0x1f ;  /* 0x0000001f00ed7802 */ /* 0x000fe40000000f00 */
[----:B------:R-:W-:Y:S02]  /*6480*/  MOV R236, 0xffffffff ;  /* 0xffffffff00ec7802 */ /* 0x000fe40000000f00 */
[----:B------:R-:W-:Y:S02]  /*6490*/  MOV R122, 0x64b0 ;  /* 0x000064b0007a7802 */ /* 0x000fe40000000f00 */
[----:B------:R-:W-:Y:S05]  /*64a0*/  CALL.REL.NOINC `($__internal_59_$__cuda_sm70_shflsync_bfly_p) ;  /* 0x0000020000007944 */ /* 0x000fea0003c00000 */
[----:B------:R-:W-:Y:S01]  /*64b0*/  FADD.FTZ R234, R235, R234 ;  /* 0x000000eaebea7221 */ /* 0x000fe20000010000 */
[----:B------:R-:W-:Y:S01]  /*64c0*/  MOV R237, 0x1f ;  /* 0x0000001f00ed7802 */ /* 0x000fe20000000f00 */
[----:B-1----:R-:W-:Y:S01]  /*64d0*/  FADD.FTZ R177, R177, R176 ;  /* 0x000000b0b1b17221 */ /* 0x002fe20000010000 */
[----:B------:R-:W-:Y:S01]  /*64e0*/  HFMA2.MMA R176, -RZ, RZ, 0, 4.76837158203125e-07 ;  /* 0x00000008ffb07435 */ /* 0x000fe200000001ff */
[----:B------:R-:W-:-:S02]  /*64f0*/  MOV R236, 0xffffffff ;  /* 0xffffffff00ec7802 */ /* 0x000fc40000000f00 */
[----:B------:R-:W-:Y:S02]  /*6500*/  MOV R123, R234 ;  /* 0x000000ea007b7202 */ /* 0x000fe40000000f00 */
[----:B------:R-:W-:Y:S02]  /*6510*/  MOV R122, 0x6530 ;  /* 0x00006530007a7802 */ /* 0x000fe40000000f00 */
[----:B------:R-:W-:Y:S05]  /*6520*/  CALL.REL.NOINC `($__internal_59_$__cuda_sm70_shflsync_bfly_p) ;  /* 0x0000018000007944 */ /* 0x000fea0003c00000 */
[----:B-1----:R-:W-:Y:S01]  /*6530*/  MOV R235, R176 ;  /* 0x000000b000eb7202 */ /* 0x002fe20000000f00 */
[----:B------:R-:W-:Y:S01]  /*6540*/  HFMA2.MMA R176, -RZ, RZ, 0, 4.76837158203125e-07 ;  /* 0x00000008ffb07435 */ /* 0x000fe200000001ff */
[----:B------:R-:W-:Y:S02]  /*6550*/  MOV R123, R177 ;  /* 0x000000b1007b7202 */ /* 0x000fe40000000f00 */
[----:B------:R-:W-:Y:S02]  /*6560*/  MOV R237, 0x1f ;  /* 0x0000001f00ed7802 */ /* 0x000fe40000000f00 */
[----:B------:R-:W-:Y:S02]  /*6570*/  MOV R236, 0xffffffff ;  /* 0xffffffff00ec7802 */ /* 0x000fe40000000f00 */
[----:B------:R-:W-:-:S02]  /*6580*/  MOV R122, 0x65a0 ;  /* 0x000065a0007a7802 */ /* 0x000fc40000000f00 */
[----:B------:R-:W-:Y:S05]  /*6590*/  CALL.REL.NOINC `($__internal_59_$__cuda_sm70_shflsync_bfly_p) ;  /* 0x0000011000007944 */ /* 0x000fea0003c00000 */
[----:B------:R-:W-:Y:S01]  /*65a0*/  FADD.FTZ R234, R235, R234 ;  /* 0x000000eaebea7221 */ /* 0x000fe20000010000 */
[----:B------:R-:W-:Y:S01]  /*65b0*/  MOV R237, 0x1f ;  /* 0x0000001f00ed7802 */ /* 0x000fe20000000f00 */
[----:B-1----:R-:W-:Y:S01]  /*65c0*/  FADD.FTZ R177, R177, R176 ;  /* 0x000000b0b1b17221 */ /* 0x002fe20000010000 */
[----:B------:R-:W-:Y:S01]  /*65d0*/  HFMA2.MMA R176, -RZ, RZ, 0, 9.5367431640625e-07 ;  /* 0x00000010ffb07435 */ /* 0x000fe200000001ff */
[----:B------:R-:W-:-:S02]  /*65e0*/  MOV R236, 0xffffffff ;  /* 0xffffffff00ec7802 */ /* 0x000fc40000000f00 */
[----:B------:R-:W-:Y:S02]  /*65f0*/  MOV R123, R234 ;  /* 0x000000ea007b7202 */ /* 0x000fe40000000f00 */
[----:B------:R-:W-:Y:S02]  /*6600*/  MOV R122, 0x6620 ;  /* 0x00006620007a7802 */ /* 0x000fe40000000f00 */
[----:B------:R-:W-:Y:S05]  /*6610*/  CALL.REL.NOINC `($__internal_59_$__cuda_sm70_shflsync_bfly_p) ;  /* 0x0000009000007944 */ /* 0x000fea0003c00000 */
[----:B-1----:R-:W-:Y:S01]  /*6620*/  MOV R235, R176 ;  /* 0x000000b000eb7202 */ /* 0x002fe20000000f00 */
[----:B------:R-:W-:Y:S01]  /*6630*/  HFMA2.MMA R176, -RZ, RZ, 0, 9.5367431640625e-07 ;  /* 0x00000010ffb07435 */ /* 0x000fe200000001ff */
[----:B------:R-:W-:Y:S02]  /*6640*/  MOV R123, R177 ;  /* 0x000000b1007b7202 */ /* 0x000fe40000000f00 */
[----:B------:R-:W-:Y:S02]  /*6650*/  MOV R237, 0x1f ;  /* 0x0000001f00ed7802 */ /* 0x000fe40000000f00 */
[----:B------:R-:W-:Y:S02]  /*6660*/  MOV R236, 0xffffffff ;  /* 0xffffffff00ec7802 */ /* 0x000fe40000000f00 */
[----:B------:R-:W-:-:S02]  /*6670*/  MOV R122, 0x6690 ;  /* 0x00006690007a7802 */ /* 0x000fc40000000f00 */
[----:B------:R-:W-:Y:S05]  /*6680*/  CALL.REL.NOINC `($__internal_59_$__cuda_sm70_shflsync_bfly_p) ;  /* 0x0000002000007944 */ /* 0x000fea0003c00000 */
[----:B-1----:R-:W-:Y:S01]  /*6690*/  MOV R122, R176 ;  /* 0x000000b0007a7202 */ /* 0x002fe20000000f00 */
[----:B------:R-:W-:Y:S05]  /*66a0*/  BRA `(.L_x_1294) ;  /* 0xffffc37000007947 */ /* 0x000fea000383ffff */
        .weak           $__internal_59_$__cuda_sm70_shflsync_bfly_p
        .type           $__internal_59_$__cuda_sm70_shflsync_bfly_p,@function
        .size           $__internal_59_$__cuda_sm70_shflsync_bfly_p,(.L_x_2885 - $__internal_59_$__cuda_sm70_shflsync_bfly_p)
$__internal_59_$__cuda_sm70_shflsync_bfly_p:
[----:B------:R-:W-:Y:S04]  /*66b0*/  WARPSYNC R236 ;  /* 0x000000ec00007348 */ /* 0x000fe80003800000 */
[----:B------:R0:W1:Y:S02]  /*66c0*/  SHFL.BFLY PT, R176, R123, R176, R237 ;  /* 0x0c0000b07bb07389 */ /* 0x00006400000e00ed */
[----:B0-----:R-:W-:-:S06]  /*66d0*/  HFMA2.MMA R123, -RZ, RZ, 0, 0 ;  /* 0x00000000ff7b7435 */ /* 0x001fcc00000001ff */
[----:B------:R-:W-:Y:S05]  /*66e0*/  RET.REL.NODEC R122 `(_ZN10layer_norm31ln_parallel_residual_bwd_kernelINS_13Kernel_traitsIf13__nv_bfloat16fS2_fjLj1280ELj1ELj4ELj1ELj16ENS_18Kernel_traits_baseILj1280EfS2_fS2_fjLj128EEEEELb1ELb1ELb1EEEvNS_9BwdParamsE) ;  /* 0xffff99107a007950 */ /* 0x000fea0003c3ffff */
.L_x_1295:
        /* <DEDUP_REMOVED lines=9> */
.L_x_2885:


//--------------------- .text._ZN10layer_norm31ln_parallel_residual_bwd_kernelINS_13Kernel_traitsIf6__halfS2_S2_fjLj1280ELj1ELj4ELj1ELj16ENS_18Kernel_traits_baseILj1280EfS2_S2_S2_fjLj128EEEEELb0ELb0ELb0EEEvNS_9BwdParamsE --------------------------
	.section	.text._ZN10layer_norm31ln_parallel_residual_bwd_kernelINS_13Kernel_traitsIf6__halfS2_S2_fjLj1280ELj1ELj4ELj1ELj16ENS_18Kernel_traits_baseILj1280EfS2_S2_S2_fjLj128EEEEELb0ELb0ELb0EEEvNS_9BwdParamsE,"ax",@progbits
	.sectioninfo	@"SHI_REGISTERS=255"
	.align	128
        .global         _ZN10layer_norm31ln_parallel_residual_bwd_kernelINS_13Kernel_traitsIf6__halfS2_S2_fjLj1280ELj1ELj4ELj1ELj16ENS_18Kernel_traits_baseILj1280EfS2_S2_S2_fjLj128EEEEELb0ELb0ELb0EEEvNS_9BwdParamsE
        .type           _ZN10layer_norm31ln_parallel_residual_bwd_kernelINS_13Kernel_traitsIf6__halfS2_S2_fjLj1280ELj1ELj4ELj1ELj16ENS_18Kernel_traits_baseILj1280EfS2_S2_S2_fjLj128EEEEELb0ELb0ELb0EEEvNS_9BwdParamsE,@function
        .size           _ZN10layer_norm31ln_parallel_residual_bwd_kernelINS_13Kernel_traitsIf6__halfS2_S2_fjLj1280ELj1ELj4ELj1ELj16ENS_18Kernel_traits_baseILj1280EfS2_S2_S2_fjLj128EEEEELb0ELb0ELb0EEEvNS_9BwdParamsE,(.L_x_2886 - _ZN10layer_norm31ln_parallel_residual_bwd_kernelINS_13Kernel_traitsIf6__halfS2_S2_fjLj1280ELj1ELj4ELj1ELj16ENS_18Kernel_traits_baseILj1280EfS2_S2_S2_fjLj128EEEEELb0ELb0ELb0EEEvNS_9BwdParamsE)
        .other          _ZN10layer_norm31ln_parallel_residual_bwd_kernelINS_13Kernel_traitsIf6__halfS2_S2_fjLj1280ELj1ELj4ELj1ELj16ENS_18Kernel_traits_baseILj1280EfS2_S2_S2_fjLj128EEEEELb0ELb0ELb0EEEvNS_9BwdParamsE,@"STO_CUDA_ENTRY STV_DEFAULT"
_ZN10layer_norm31ln_parallel_residual_bwd_kernelINS_13Kernel_traitsIf6__halfS2_S2_fjLj1280ELj1ELj4ELj1ELj16ENS_18Kernel_traits_baseILj1280EfS2_S2_S2_fjLj128EEEEELb0ELb0ELb0EEEvNS_9BwdParamsE:
.text._ZN10layer_norm31ln_parallel_residual_bwd_kernelINS_13Kernel_traitsIf6__halfS2_S2_fjLj1280ELj1ELj4ELj1ELj16ENS_18Kernel_traits_baseILj1280EfS2_S2_S2_fjLj128EEEEELb0ELb0ELb0EEEvNS_9BwdParamsE:
        /* <DEDUP_REMOVED lines=221> */
.L_x_1320:
        /* <DEDUP_REMOVED lines=18> */
[----:B------:R-:W-:Y:S01]  /*0ef0*/  LEA.HI.X R11, R4, c[0x0][0x18c], RZ, 0x4, P4 ;  /* 0x00006300040b7a11 */ /* 0x000fe200020f24ff */
[----:B------:R0:W-:Y:S04]  /*0f00*/  STL [R1+0x1d4], R5 ;  /* 0x0001d40501007387 */ /* 0x0001e80000100800 */
[----:B------:R1:W2:Y:S04]  /*0f10*/  LDG.E.128 R204, [R10.64] ;  /* 0x000000040acc7981 */ /* 0x0002a8000c1e1d00 */
[----:B------:R3:W-:Y:S04]  /*0f20*/  STL [R1+0x1d0], R0 ;  /* 0x0001d00001007387 */ /* 0x0007e80000100800 */
[----:B------:R-:W4:Y:S01]  /*0f30*/  LDL R249, [R1+0x1b0] ;  /* 0x0001b00001f97983 */ /* 0x000f220000100800 */
[----:B-1----:R-:W-:-:S03]  /*0f40*/  MOV R10, 0x10 ;  /* 0x00000010000a7802 */ /* 0x002fc60000000f00 */
[----:B------:R-:W4:Y:S02]  /*0f50*/  LDL R241, [R1+0x1c0] ;  /* 0x0001c00001f17983 */ /* 0x000f240000100800 */
[CC--:B------:R-:W-:Y:S01]  /*0f60*/  IMAD.WIDE.U32 R208, R4.reuse, R10.reuse, c[0x0][0x210] ;  /* 0x0000840004d07625 */ /* 0x0c0fe200078e000a */
[----:B------:R-:W1:Y:S01]  /*0f70*/  LDC.U8 R9, c[0x0][0x1f0] ;  /* 0x00007c00ff097b82 */ /* 0x000e620000000000 */
[----:B------:R-:W4:Y:S02]  /*0f80*/  LDL R240, [R1+0x1b4] ;  /* 0x0001b40001f07983 */ /* 0x000f240000100800 */
[----:B------:R-:W-:Y:S02]  /*0f90*/  IMAD.WIDE.U32 R10, R4, R10, c[0x0][0x208] ;  /* 0x00008200040a7625 */ /* 0x000fe400078e000a */
[----:B------:R-:W4:Y:S04]  /*0fa0*/  LDG.E.128 R208, [R208.64] ;  /* 0x00000004d0d07981 */ /* 0x000f28000c1e1d00 */
[----:B------:R2:W4:Y:S04]  /*0fb0*/  LDG.E.128 R212, [R10.64] ;  /* 0x000000040ad47981 */ /* 0x000528000c1e1d00 */
[----:B0-----:R-:W4:Y:S04]  /*0fc0*/  LDL R5, [R1+0x1c4] ;  /* 0x0001c40001057983 */ /* 0x001f280000100800 */
[----:B------:R-:W4:Y:S04]  /*0fd0*/  LDL R236, [R1+0x1b8] ;  /* 0x0001b80001ec7983 */ /* 0x000f280000100800 */
[----:B---3--:R-:W3:Y:S01]  /*0fe0*/  LDL R0, [R1+0x1c8] ;  /* 0x0001c80001007983 */ /* 0x008ee20000100800 */
[----:B-1----:R-:W-:Y:S01]  /*0ff0*/  ISETP.NE.AND P4, PT, R9, RZ, PT ;  /* 0x000000ff0900720c */ /* 0x002fe20003f85270 */
[----:B--2---:R-:W-:-:S02]  /*1000*/  HADD2.F32 R10, -RZ, R204.H0_H0 ;  /* 0x200000ccff0a7230 */ /* 0x004fc40000004100 */
[----:B------:R-:W-:Y:S01]  /*1010*/  HADD2.F32 R9, -RZ, R204.H1_H1 ;  /* 0x300000ccff097230 */ /* 0x000fe20000004100 */
[----:B-----5:R-:W-:Y:S01]  /*1020*/  FSEL R204, R2, RZ, !P4 ;  /* 0x000000ff02cc7208 */ /* 0x020fe20006000000 */
[--C-:B------:R-:W-:Y:S02]  /*1030*/  HADD2.F32 R219, -RZ, R206.reuse.H0_H0 ;  /* 0x200000ceffdb7230 */ /* 0x100fe40000004100 */
[--C-:B------:R-:W-:Y:S02]  /*1040*/  HADD2.F32 R11, -RZ, R205.reuse.H0_H0 ;  /* 0x200000cdff0b7230 */ /* 0x100fe40000004100 */
[----:B------:R-:W-:Y:S01]  /*1050*/  HADD2.F32 R205, -RZ, R205.H1_H1 ;  /* 0x300000cdffcd7230 */ /* 0x000fe20000004100 */
[C---:B------:R-:W-:Y:S01]  /*1060*/  FADD.FTZ R12, -R204.reuse, R9 ;  /* 0x00000009cc0c7221 */ /* 0x040fe20000010100 */
[----:B------:R-:W-:Y:S01]  /*1070*/  HADD2.F32 R218, -RZ, R206.H1_H1 ;  /* 0x300000ceffda7230 */ /* 0x000fe20000004100 */
[----:B------:R-:W-:Y:S01]  /*1080*/  FADD.FTZ R9, -R204, R219 ;  /* 0x000000dbcc097221 */ /* 0x000fe20000010100 */
[----:B------:R-:W-:-:S02]  /*1090*/  HADD2.F32 R235, -RZ, R207.H0_H0 ;  /* 0x200000cfffeb7230 */ /* 0x000fc40000004100 */
[----:B------:R-:W-:Y:S01]  /*10a0*/  HADD2.F32 R229, -RZ, R207.H1_H1 ;  /* 0x300000cfffe57230 */ /* 0x000fe20000004100 */
[----:B------:R-:W-:Y:S02]  /*10b0*/  FADD.FTZ R206, R10, -R204 ;  /* 0x800000cc0ace7221 */ /* 0x000fe40000010000 */
[C---:B------:R-:W-:Y:S01]  /*10c0*/  FADD.FTZ R10, -R204.reuse, R205 ;  /* 0x000000cdcc0a7221 */ /* 0x040fe20000010100 */
[----:B----4-:R-:W-:Y:S01]  /*10d0*/  HADD2.F32 R219, -RZ, R208.H0_H0 ;  /* 0x200000d0ffdb7230 */ /* 0x010fe20000004100 */
[C---:B------:R-:W-:Y:S02]  /*10e0*/  FADD.FTZ R205, -R204.reuse, R218 ;  /* 0x000000dacccd7221 */ /* 0x040fe40000010100 */
[C---:B------:R-:W-:Y:S01]  /*10f0*/  FADD.FTZ R11, -R204.reuse, R11 ;  /* 0x0000000bcc0b7221 */ /* 0x040fe20000010100 */
[----:B------:R-:W-:Y:S01]  /*1100*/  HADD2.F32 R218, -RZ, R212.H0_H0 ;  /* 0x200000d4ffda7230 */ /* 0x000fe20000004100 */
[C---:B------:R-:W-:Y:S02]  /*1110*/  FADD.FTZ R207, -R204.reuse, R235 ;  /* 0x000000ebcccf7221 */ /* 0x040fe40000010100 */
[----:B------:R-:W-:Y:S01]  /*1120*/  FADD.FTZ R6, -R204, R229 ;  /* 0x000000e5cc067221 */ /* 0x000fe20000010100 */
[----:B------:R-:W2:Y:S01]  /*1130*/  LDL R235, [R1+0x1cc] ;  /* 0x0001cc0001eb7983 */ /* 0x000ea20000100800 */
[----:B------:R-:W-:-:S02]  /*1140*/  FMUL.FTZ R229, R3, R206 ;  /* 0x000000ce03e57220 */ /* 0x000fc40000410000 */
[----:B------:R-:W-:Y:S02]  /*1150*/  FMUL.FTZ R204, R249, R219 ;  /* 0x000000dbf9cc7220 */ /* 0x000fe40000410000 */
[----:B------:R-:W-:Y:S02]  /*1160*/  FADD.FTZ R60, R60, R218 ;  /* 0x000000da3c3c7221 */ /* 0x000fe40000010000 */
[-C--:B------:R-:W-:Y:S02]  /*1170*/  FFMA.FTZ R20, R229, R218.reuse, R20 ;  /* 0x000000dae5147223 */ /* 0x080fe40000010014 */
[----:B------:R-:W-:Y:S02]  /*1180*/  FFMA.FTZ R249, R241, R218, R204 ;  /* 0x000000daf1f97223 */ /* 0x000fe400000100cc */
[----:B------:R-:W4:Y:S01]  /*1190*/  LDL R218, [R1+0x1bc] ;  /* 0x0001bc0001da7983 */ /* 0x000f220000100800 */
[----:B------:R-:W-:Y:S01]  /*11a0*/  HADD2.F32 R206, -RZ, R208.H1_H1 ;  /* 0x300000d0ffce7230 */ /* 0x000fe20000004100 */
[----:B------:R-:W-:Y:S01]  /*11b0*/  FMUL.FTZ R241, R3, R12 ;  /* 0x0000000c03f17220 */ /* 0x000fe20000410000 */
[----:B------:R-:W-:-:S03]  /*11c0*/  HADD2.F32 R204, -RZ, R212.H1_H1 ;  /* 0x300000d4ffcc7230 */ /* 0x000fc60000004100 */
[----:B------:R-:W-:-:S04]  /*11d0*/  FMUL.FTZ R12, R240, R206 ;  /* 0x000000cef00c7220 */ /* 0x000fc80000410000 */
[-C--:B------:R-:W-:Y:S01]  /*11e0*/  FFMA.FTZ R5, R5, R204.reuse, R12 ;  /* 0x000000cc05057223 */ /* 0x080fe2000001000c */
[----:B------:R-:W-:Y:S01]  /*11f0*/  HADD2.F32 R12, -RZ, R209.H0_H0 ;  /* 0x200000d1ff0c7230 */ /* 0x000fe20000004100 */
[----:B------:R-:W-:Y:S02]  /*1200*/  FADD.FTZ R61, R61, R204 ;  /* 0x000000cc3d3d7221 */ /* 0x000fe40000010000 */
[----:B------:R-:W-:Y:S01]  /*1210*/  FFMA.FTZ R21, R241, R204, R21 ;  /* 0x000000ccf1157223 */ /* 0x000fe20000010015 */
[----:B------:R-:W-:Y:S01]  /*1220*/  HADD2.F32 R204, -RZ, R213.H0_H0 ;  /* 0x200000d5ffcc7230 */ /* 0x000fe20000004100 */
[----:B------:R-:W-:Y:S02]  /*1230*/  FMUL.FTZ R240, R3, R11 ;  /* 0x0000000b03f07220 */ /* 0x000fe40000410000 */
[----:B------:R-:W-:-:S04]  /*1240*/  FMUL.FTZ R11, R236, R12 ;  /* 0x0000000cec0b7220 */ /* 0x000fc80000410000 */
[----:B---3--:R-:W-:Y:S01]  /*1250*/  FFMA.FTZ R0, R0, R204, R11 ;  /* 0x000000cc00007223 */ /* 0x008fe2000001000b */
[----:B------:R0:W-:Y:S01]  /*1260*/  STL [R1+0x7c], R5 ;  /* 0x00007c0501007387 */ /* 0x0001e20000100800 */
[----:B------:R-:W-:Y:S02]  /*1270*/  FADD.FTZ R140, R140, R219 ;  /* 0x000000db8c8c7221 */ /* 0x000fe40000010000 */
[----:B------:R-:W-:Y:S01]  /*1280*/  FFMA.FTZ R100, R229, R219, R100 ;  /* 0x000000dbe5647223 */ /* 0x000fe20000010064 */
[----:B------:R1:W-:Y:S01]  /*1290*/  STL [R1+0x68], R0 ;  /* 0x0000680001007387 */ /* 0x0003e20000100800 */
[----:B------:R-:W-:-:S03]  /*12a0*/  FADD.FTZ R142, R142, R12 ;  /* 0x0000000c8e8e7221 */ /* 0x000fc60000010000 */
[----:B------:R-:W3:Y:S01]  /*12b0*/  LDL R219, [R1+0x190] ;  /* 0x0001900001db7983 */ /* 0x000ee20000100800 */
[----:B------:R-:W-:Y:S01]  /*12c0*/  FFMA.FTZ R102, R240, R12, R102 ;  /* 0x0000000cf0667223 */ /* 0x000fe20000010066 */
[----:B------:R-:W-:Y:S02]  /*12d0*/  HADD2.F32 R12, -RZ, R209.H1_H1 ;  /* 0x300000d1ff0c7230 */ /* 0x000fe40000004100 */
[----:B------:R-:W3:Y:S01]  /*12e0*/  LDL R209, [R1+0x1a0] ;  /* 0x0001a00001d17983 */ /* 0x000ee20000100800 */
[----:B------:R-:W-:Y:S02]  /*12f0*/  FMUL.FTZ R236, R3, R10 ;  /* 0x0000000a03ec7220 */ /* 0x000fe40000410000 */
[----:B------:R-:W-:Y:S01]  /*1300*/  FADD.FTZ R143, R143, R12 ;  /* 0x0000000c8f8f7221 */ /* 0x000fe20000010000 */
[----:B------:R-:W3:Y:S01]  /*1310*/  LDL R208, [R1+0x1a4] ;  /* 0x0001a40001d07983 */ /* 0x000ee20000100800 */
[----:B------:R-:W-:Y:S02]  /*1320*/  FFMA.FTZ R103, R236, R12, R103 ;  /* 0x0000000cec677223 */ /* 0x000fe40000010067 */
[----:B------:R-:W-:-:S02]  /*1330*/  FADD.FTZ R141, R141, R206 ;  /* 0x000000ce8d8d7221 */ /* 0x000fc40000010000 */
[----:B------:R-:W-:Y:S02]  /*1340*/  FFMA.FTZ R101, R241, R206, R101 ;  /* 0x000000cef1657223 */ /* 0x000fe40000010065 */
[----:B------:R-:W3:Y:S01]  /*1350*/  LDL R206, [R1+0x1a8] ;  /* 0x0001a80001ce7983 */ /* 0x000ee20000100800 */
[----:B------:R-:W-:-:S03]  /*1360*/  HADD2.F32 R11, -RZ, R213.H1_H1 ;  /* 0x300000d5ff0b7230 */ /* 0x000fc60000004100 */
[----:B------:R-:W3:Y:S01]  /*1370*/  LDL R213, [R1+0x19c] ;  /* 0x00019c0001d57983 */ /* 0x000ee20000100800 */
[----:B------:R-:W-:Y:S02]  /*1380*/  FADD.FTZ R62, R62, R204 ;  /* 0x000000cc3e3e7221 */ /* 0x000fe40000010000 */
[----:B------:R-:W-:Y:S02]  /*1390*/  FFMA.FTZ R22, R240, R204, R22 ;  /* 0x000000ccf0167223 */ /* 0x000fe40000010016 */
[----:B------:R-:W3:Y:S01]  /*13a0*/  LDL R204, [R1+0x1ac] ;  /* 0x0001ac0001cc7983 */ /* 0x000ee20000100800 */
[----:B----4-:R-:W-:-:S03]  /*13b0*/  FMUL.FTZ R10, R218, R12 ;  /* 0x0000000cda0a7220 */ /* 0x010fc60000410000 */
[----:B------:R-:W4:Y:S04]  /*13c0*/  LDL R218, [R1+0x194] ;  /* 0x0001940001da7983 */ /* 0x000f280000100800 */
[----:B------:R-:W4:Y:S01]  /*13d0*/  LDL R12, [R1+0x198] ;  /* 0x00019800010c7983 */ /* 0x000f220000100800 */
[-C--:B--2---:R-:W-:Y:S01]  /*13e0*/  FFMA.FTZ R212, R235, R11.reuse, R10 ;  /* 0x0000000bebd47223 */ /* 0x084fe2000001000a */
[----:B------:R-:W-:Y:S01]  /*13f0*/  HADD2.F32 R10, -RZ, R210.H0_H0 ;  /* 0x200000d2ff0a7230 */ /* 0x000fe20000004100 */
[----:B------:R-:W-:Y:S02]  /*1400*/  FADD.FTZ R63, R63, R11 ;  /* 0x0000000b3f3f7221 */ /* 0x000fe40000010000 */
[----:B------:R-:W-:Y:S01]  /*1410*/  FFMA.FTZ R23, R236, R11, R23 ;  /* 0x0000000bec177223 */ /* 0x000fe20000010017 */
[----:B------:R-:W-:Y:S01]  /*1420*/  HADD2.F32 R11, -RZ, R214.H0_H0 ;  /* 0x200000d6ff0b7230 */ /* 0x000fe20000004100 */
[----:B------:R-:W-:Y:S01]  /*1430*/  FMUL.FTZ R235, R3, R9 ;  /* 0x0000000903eb7220 */ /* 0x000fe20000410000 */
[----:B------:R-:W-:Y:S01]  /*1440*/  ISETP.NE.U32.AND P4, PT, RZ, c[0x0][0x218], PT ;  /* 0x00008600ff007a0c */ /* 0x000fe20003f85070 */
[----:B------:R-:W-:-:S02]  /*1450*/  FADD.FTZ R144, R144, R10 ;  /* 0x0000000a90907221 */ /* 0x000fc40000010000 */
[CC--:B------:R-:W-:Y:S01]  /*1460*/  FFMA.FTZ R104, R235.reuse, R10.reuse, R104 ;  /* 0x0000000aeb687223 */ /* 0x0c0fe20000010068 */
[----:B------:R-:W-:Y:S01]  /*1470*/  ISETP.NE.AND.EX P4, PT, RZ, c[0x0][0x21c], PT, P4 ;  /* 0x00008700ff007a0c */ /* 0x000fe20003f85340 */
[----:B------:R-:W-:Y:S02]  /*1480*/  FADD.FTZ R64, R64, R11 ;  /* 0x0000000b40407221 */ /* 0x000fe40000010000 */
[----:B------:R-:W-:Y:S02]  /*1490*/  FFMA.FTZ R24, R235, R11, R24 ;  /* 0x0000000beb187223 */ /* 0x000fe40000010018 */
[----:B---3--:R-:W-:Y:S02]  /*14a0*/  FMUL.FTZ R9, R219, R10 ;  /* 0x0000000adb097220 */ /* 0x008fe40000410000 */
[----:B------:R-:W-:Y:S02]  /*14b0*/  FMUL.FTZ R219, R3, R205 ;  /* 0x000000cd03db7220 */ /* 0x000fe40000410000 */
[----:B------:R-:W-:Y:S01]  /*14c0*/  FFMA.FTZ R209, R209, R11, R9 ;  /* 0x0000000bd1d17223 */ /* 0x000fe20000010009 */
[----:B------:R-:W-:-:S02]  /*14d0*/  HADD2.F32 R9, -RZ, R210.H1_H1 ;  /* 0x300000d2ff097230 */ /* 0x000fc40000004100 */
[----:B------:R-:W-:-:S03]  /*14e0*/  HADD2.F32 R10, -RZ, R214.H1_H1 ;  /* 0x300000d6ff0a7230 */ /* 0x000fc60000004100 */
[----:B------:R-:W-:Y:S02]  /*14f0*/  FADD.FTZ R145, R145, R9 ;  /* 0x0000000991917221 */ /* 0x000fe40000010000 */
[-C--:B------:R-:W-:Y:S02]  /*1500*/  FFMA.FTZ R105, R219, R9.reuse, R105 ;  /* 0x00000009db697223 */ /* 0x080fe40000010069 */
[----:B------:R-:W-:Y:S02]  /*1510*/  FADD.FTZ R65, R65, R10 ;  /* 0x0000000a41417221 */ /* 0x000fe40000010000 */
[----:B------:R-:W-:Y:S01]  /*1520*/  FFMA.FTZ R25, R219, R10, R25 ;  /* 0x0000000adb197223 */ /* 0x000fe20000010019 */
[----:B------:R2:W-:Y:S04]  /*1530*/  STL [R1+0x54], R212 ;  /* 0x000054d401007387 */ /* 0x0005e80000100800 */
[----:B------:R2:W-:Y:S01]  /*1540*/  STL [R1+0x40], R209 ;  /* 0x000040d101007387 */ /* 0x0005e20000100800 */
[----:B----4-:R-:W-:Y:S01]  /*1550*/  FMUL.FTZ R11, R218, R9 ;  /* 0x00000009da0b7220 */ /* 0x010fe20000410000 */
[----:B------:R-:W-:Y:S01]  /*1560*/  HADD2.F32 R9, -RZ, R211.H0_H0 ;  /* 0x200000d3ff097230 */ /* 0x000fe20000004100 */
[----:B------:R-:W-:-:S02]  /*1570*/  FMUL.FTZ R218, R3, R207 ;  /* 0x000000cf03da7220 */ /* 0x000fc40000410000 */
[----:B------:R-:W-:Y:S01]  /*1580*/  FFMA.FTZ R208, R208, R10, R11 ;  /* 0x0000000ad0d07223 */ /* 0x000fe2000001000b */
[----:B------:R-:W-:Y:S01]  /*1590*/  HADD2.F32 R10, -RZ, R215.H0_H0 ;  /* 0x200000d7ff0a7230 */ /* 0x000fe20000004100 */
[----:B------:R-:W-:-:S04]  /*15a0*/  FMUL.FTZ R11, R12, R9 ;  /* 0x000000090c0b7220 */ /* 0x000fc80000410000 */
[----:B------:R-:W-:Y:S02]  /*15b0*/  FADD.FTZ R66, R66, R10 ;  /* 0x0000000a42427221 */ /* 0x000fe40000010000 */
[-C--:B------:R-:W-:Y:S02]  /*15c0*/  FFMA.FTZ R26, R218, R10.reuse, R26 ;  /* 0x0000000ada1a7223 */ /* 0x080fe4000001001a */
[----:B------:R-:W-:Y:S01]  /*15d0*/  FFMA.FTZ R206, R206, R10, R11 ;  /* 0x0000000acece7223 */ /* 0x000fe2000001000b */
[----:B------:R-:W-:-:S04]  /*15e0*/  @P4 LEA R10, P5, R4, c[0x0][0x218], 0x4 ;  /* 0x00008600040a4a11 */ /* 0x000fc800078a20ff */
[----:B------:R-:W-:-:S05]  /*15f0*/  @P4 LEA.HI.X R11, R4, c[0x0][0x21c], RZ, 0x4, P5 ;  /* 0x00008700040b4a11 */ /* 0x000fca00028f24ff */
[----:B------:R3:W5:Y:S01]  /*1600*/  @P4 LDG.E.128 R180, [R10.64] ;  /* 0x000000040ab44981 */ /* 0x000762000c1e1d00 */
[----:B------:R-:W-:Y:S02]  /*1610*/  FADD.FTZ R146, R146, R9 ;  /* 0x0000000992927221 */ /* 0x000fe40000010000 */
[----:B------:R-:W-:Y:S02]  /*1620*/  FFMA.FTZ R106, R218, R9, R106 ;  /* 0x00000009da6a7223 */ /* 0x000fe4000001006a */
[----:B------:R-:W-:Y:S01]  /*1630*/  FMUL.FTZ R9, R3, R6 ;  /* 0x0000000603097220 */ /* 0x000fe20000410000 */
[----:B---3--:R-:W-:Y:S02]  /*1640*/  HADD2.F32 R10, -RZ, R211.H1_H1 ;  /* 0x300000d3ff0a7230 */ /* 0x008fe40000004100 */
[----:B------:R-:W-:-:S03]  /*1650*/  HADD2.F32 R11, -RZ, R215.H1_H1 ;  /* 0x300000d7ff0b7230 */ /* 0x000fc60000004100 */
        /* <DEDUP_REMOVED lines=29> */
.L_x_1299:
[----:B--2---:R-:W-:Y:S05]  /*1830*/  BSYNC B1 ;  /* 0x0000000000017941 */ /* 0x004fea0003800000 */
.L_x_1298:
        /* <DEDUP_REMOVED lines=20> */
[----:B0-----:R-:W-:Y:S01]  /*1980*/  FSEL R15, R2, RZ, !P4 ;  /* 0x000000ff020f7208 */ /* 0x001fe20006000000 */
[----:B--2---:R-:W-:-:S05]  /*1990*/  HADD2.F32 R237, -RZ, R207.H1_H1 ;  /* 0x300000cfffed7230 */ /* 0x004fca0000004100 */
[C---:B------:R-:W-:Y:S02]  /*19a0*/  FADD.FTZ R6, -R15.reuse, R237 ;  /* 0x000000ed0f067221 */ /* 0x040fe40000010100 */
[----:B------:R-:W2:Y:S01]  /*19b0*/  LDL R237, [R1+0x170] ;  /* 0x0001700001ed7983 */ /* 0x000ea20000100800 */
[--C-:B------:R-:W-:Y:S02]  /*19c0*/  HADD2.F32 R14, -RZ, R204.reuse.H1_H1 ;  /* 0x300000ccff0e7230 */ /* 0x100fe40000004100 */
[--C-:B------:R-:W-:Y:S02]  /*19d0*/  HADD2.F32 R225, -RZ, R205.reuse.H1_H1 ;  /* 0x300000cdffe17230 */ /* 0x100fe40000004100 */
[----:B------:R-:W-:Y:S02]  /*19e0*/  HADD2.F32 R217, -RZ, R204.H0_H0 ;  /* 0x200000ccffd97230 */ /* 0x000fe40000004100 */
[----:B------:R-:W-:Y:S01]  /*19f0*/  HADD2.F32 R204, -RZ, R205.H0_H0 ;  /* 0x200000cdffcc7230 */ /* 0x000fe20000004100 */
[C---:B------:R-:W-:Y:S01]  /*1a00*/  FADD.FTZ R205, -R15.reuse, R14 ;  /* 0x0000000e0fcd7221 */ /* 0x040fe20000010100 */
[--C-:B------:R-:W-:Y:S01]  /*1a10*/  HADD2.F32 R232, -RZ, R206.reuse.H0_H0 ;  /* 0x200000ceffe87230 */ /* 0x100fe20000004100 */
[----:B------:R-:W-:Y:S01]  /*1a20*/  FADD.FTZ R14, -R15, R225 ;  /* 0x000000e10f0e7221 */ /* 0x000fe20000010100 */
[----:B------:R-:W-:-:S02]  /*1a30*/  HADD2.F32 R228, -RZ, R206.H1_H1 ;  /* 0x300000ceffe47230 */ /* 0x000fc40000004100 */
[----:B------:R-:W-:Y:S01]  /*1a40*/  HADD2.F32 R244, -RZ, R207.H0_H0 ;  /* 0x200000cffff47230 */ /* 0x000fe20000004100 */
[C---:B------:R-:W-:Y:S02]  /*1a50*/  FADD.FTZ R206, -R15.reuse, R217 ;  /* 0x000000d90fce7221 */ /* 0x040fe40000010100 */
[C---:B------:R-:W-:Y:S01]  /*1a60*/  FADD.FTZ R207, -R15.reuse, R232 ;  /* 0x000000e80fcf7221 */ /* 0x040fe20000010100 */
[----:B---3--:R-:W-:Y:S01]  /*1a70*/  HADD2.F32 R225, -RZ, R208.H0_H0 ;  /* 0x200000d0ffe17230 */ /* 0x008fe20000004100 */
[C---:B------:R-:W-:Y:S01]  /*1a80*/  FADD.FTZ R217, -R15.reuse, R228 ;  /* 0x000000e40fd97221 */ /* 0x040fe20000010100 */
[----:B------:R-:W3:Y:S01]  /*1a90*/  LDL R232, [R1+0x174] ;  /* 0x0001740001e87983 */ /* 0x000ee20000100800 */
[C---:B------:R-:W-:Y:S01]  /*1aa0*/  FADD.FTZ R204, -R15.reuse, R204 ;  /* 0x000000cc0fcc7221 */ /* 0x040fe20000010100 */
[----:B----4-:R-:W-:Y:S01]  /*1ab0*/  HADD2.F32 R228, -RZ, R212.H0_H0 ;  /* 0x200000d4ffe47230 */ /* 0x010fe20000004100 */
[----:B------:R-:W-:Y:S02]  /*1ac0*/  FADD.FTZ R7, -R15, R244 ;  /* 0x000000f40f077221 */ /* 0x000fe40000010100 */
[----:B------:R-:W-:-:S02]  /*1ad0*/  FMUL.FTZ R244, R3, R206 ;  /* 0x000000ce03f47220 */ /* 0x000fc40000410000 */
[----:B------:R-:W-:Y:S02]  /*1ae0*/  FADD.FTZ R68, R68, R228 ;  /* 0x000000e444447221 */ /* 0x000fe40000010000 */
[-C--:B------:R-:W-:Y:S02]  /*1af0*/  FFMA.FTZ R28, R244, R228.reuse, R28 ;  /* 0x000000e4f41c7223 */ /* 0x080fe4000001001c */
[----:B------:R-:W-:Y:S02]  /*1b00*/  FADD.FTZ R148, R148, R225 ;  /* 0x000000e194947221 */ /* 0x000fe40000010000 */
[-C--:B------:R-:W-:Y:S01]  /*1b10*/  FFMA.FTZ R108, R244, R225.reuse, R108 ;  /* 0x000000e1f46c7223 */ /* 0x080fe2000001006c */
[----:B------:R-:W-:Y:S01]  /*1b20*/  HADD2.F32 R206, -RZ, R212.H1_H1 ;  /* 0x300000d4ffce7230 */ /* 0x000fe20000004100 */
[----:B--2---:R-:W-:Y:S02]  /*1b30*/  FMUL.FTZ R15, R237, R225 ;  /* 0x000000e1ed0f7220 */ /* 0x004fe40000410000 */
[----:B------:R-:W2:Y:S02]  /*1b40*/  LDL R225, [R1+0x18c] ;  /* 0x00018c0001e17983 */ /* 0x000ea40000100800 */
[----:B------:R-:W-:-:S02]  /*1b50*/  FFMA.FTZ R5, R5, R228, R15 ;  /* 0x000000e405057223 */ /* 0x000fc4000001000f */
[----:B------:R-:W4:Y:S04]  /*1b60*/  LDL R228, [R1+0x178] ;  /* 0x0001780001e47983 */ /* 0x000f280000100800 */
[----:B------:R0:W-:Y:S04]  /*1b70*/  STL [R1+0x8c], R5 ;  /* 0x00008c0501007387 */ /* 0x0001e80000100800 */
[----:B------:R-:W2:Y:S01]  /*1b80*/  LDL R212, [R1+0x17c] ;  /* 0x00017c0001d47983 */ /* 0x000ea20000100800 */
[----:B------:R-:W-:Y:S01]  /*1b90*/  HADD2.F32 R208, -RZ, R208.H1_H1 ;  /* 0x300000d0ffd07230 */ /* 0x000fe20000004100 */
[----:B------:R-:W-:Y:S01]  /*1ba0*/  FMUL.FTZ R237, R3, R205 ;  /* 0x000000cd03ed7220 */ /* 0x000fe20000410000 */
[----:B------:R-:W-:-:S03]  /*1bb0*/  HADD2.F32 R205, -RZ, R209.H0_H0 ;  /* 0x200000d1ffcd7230 */ /* 0x000fc60000004100 */
[----:B---3--:R-:W-:Y:S02]  /*1bc0*/  FMUL.FTZ R15, R232, R208 ;  /* 0x000000d0e80f7220 */ /* 0x008fe40000410000 */
[----:B------:R-:W-:Y:S02]  /*1bd0*/  FADD.FTZ R69, R69, R206 ;  /* 0x000000ce45457221 */ /* 0x000fe40000010000 */
[-C--:B------:R-:W-:Y:S02]  /*1be0*/  FFMA.FTZ R29, R237, R206.reuse, R29 ;  /* 0x000000ceed1d7223 */ /* 0x080fe4000001001d */
[----:B------:R-:W-:Y:S01]  /*1bf0*/  FFMA.FTZ R4, R4, R206, R15 ;  /* 0x000000ce04047223 */ /* 0x000fe2000001000f */
[----:B------:R-:W-:Y:S01]  /*1c00*/  HADD2.F32 R206, -RZ, R213.H0_H0 ;  /* 0x200000d5ffce7230 */ /* 0x000fe20000004100 */
[----:B------:R-:W-:Y:S01]  /*1c10*/  FMUL.FTZ R232, R3, R204 ;  /* 0x000000cc03e87220 */ /* 0x000fe20000410000 */
[----:B------:R-:W-:Y:S02]  /*1c20*/  HADD2.F32 R204, -RZ, R209.H1_H1 ;  /* 0x300000d1ffcc7230 */ /* 0x000fe40000004100 */
[----:B------:R1:W-:Y:S01]  /*1c30*/  STL [R1+0x78], R4 ;  /* 0x0000780401007387 */ /* 0x0003e20000100800 */
[----:B------:R-:W-:-:S02]  /*1c40*/  FADD.FTZ R149, R149, R208 ;  /* 0x000000d095957221 */ /* 0x000fc40000010000 */
[----:B------:R-:W-:Y:S02]  /*1c50*/  FFMA.FTZ R109, R237, R208, R109 ;  /* 0x000000d0ed6d7223 */ /* 0x000fe4000001006d */
[----:B------:R-:W-:Y:S02]  /*1c60*/  FADD.FTZ R70, R70, R206 ;  /* 0x000000ce46467221 */ /* 0x000fe40000010000 */
[----:B------:R-:W-:Y:S02]  /*1c70*/  FFMA.FTZ R30, R232, R206, R30 ;  /* 0x000000cee81e7223 */ /* 0x000fe4000001001e */
[----:B------:R-:W-:Y:S02]  /*1c80*/  FADD.FTZ R150, R150, R205 ;  /* 0x000000cd96967221 */ /* 0x000fe40000010000 */
[-C--:B------:R-:W-:Y:S02]  /*1c90*/  FFMA.FTZ R110, R232, R205.reuse, R110 ;  /* 0x000000cde86e7223 */ /* 0x080fe4000001006e */
[----:B----4-:R-:W-:-:S02]  /*1ca0*/  FMUL.FTZ R15, R228, R205 ;  /* 0x000000cde40f7220 */ /* 0x010fc40000410000 */
[----:B------:R-:W-:Y:S02]  /*1cb0*/  FMUL.FTZ R228, R3, R14 ;  /* 0x0000000e03e47220 */ /* 0x000fe40000410000 */
[----:B------:R-:W-:Y:S01]  /*1cc0*/  FFMA.FTZ R0, R0, R206, R15 ;  /* 0x000000ce00007223 */ /* 0x000fe2000001000f */
[----:B------:R-:W-:Y:S01]  /*1cd0*/  HADD2.F32 R15, -RZ, R213.H1_H1 ;  /* 0x300000d5ff0f7230 */ /* 0x000fe20000004100 */
[----:B--2---:R-:W-:-:S03]  /*1ce0*/  FMUL.FTZ R14, R212, R204 ;  /* 0x000000ccd40e7220 */ /* 0x004fc60000410000 */
[----:B------:R2:W-:Y:S01]  /*1cf0*/  STL [R1+0x64], R0 ;  /* 0x0000640001007387 */ /* 0x0005e20000100800 */
[----:B------:R-:W-:Y:S02]  /*1d00*/  FADD.FTZ R71, R71, R15 ;  /* 0x0000000f47477221 */ /* 0x000fe40000010000 */
[-C--:B------:R-:W-:Y:S01]  /*1d10*/  FFMA.FTZ R31, R228, R15.reuse, R31 ;  /* 0x0000000fe41f7223 */ /* 0x080fe2000001001f */
[----:B------:R-:W3:Y:S01]  /*1d20*/  LDL R212, [R1+0x160] ;  /* 0x0001600001d47983 */ /* 0x000ee20000100800 */
[----:B------:R-:W-:-:S03]  /*1d30*/  FFMA.FTZ R213, R225, R15, R14 ;  /* 0x0000000fe1d57223 */ /* 0x000fc6000001000e */
[----:B------:R-:W4:Y:S01]  /*1d40*/  LDL R15, [R1+0x150] ;  /* 0x00015000010f7983 */ /* 0x000f220000100800 */
[----:B------:R-:W-:-:S03]  /*1d50*/  FMUL.FTZ R225, R3, R207 ;  /* 0x000000cf03e17220 */ /* 0x000fc60000410000 */
[----:B------:R-:W2:Y:S04]  /*1d60*/  LDL R209, [R1+0x164] ;  /* 0x0001640001d17983 */ /* 0x000ea80000100800 */
[----:B------:R-:W2:Y:S04]  /*1d70*/  LDL R205, [R1+0x158] ;  /* 0x0001580001cd7983 */ /* 0x000ea80000100800 */
[----:B------:R-:W2:Y:S04]  /*1d80*/  LDL R208, [R1+0x168] ;  /* 0x0001680001d07983 */ /* 0x000ea80000100800 */
[----:B------:R-:W2:Y:S04]  /*1d90*/  LDL R206, [R1+0x15c] ;  /* 0x00015c0001ce7983 */ /* 0x000ea80000100800 */
[----:B------:R0:W-:Y:S04]  /*1da0*/  STL [R1+0x50], R213 ;  /* 0x000050d501007387 */ /* 0x0001e80000100800 */
[----:B------:R-:W2:Y:S01]  /*1db0*/  LDL R207, [R1+0x154] ;  /* 0x0001540001cf7983 */ /* 0x000ea20000100800 */
[----:B------:R-:W-:Y:S01]  /*1dc0*/  HADD2.F32 R14, -RZ, R210.H0_H0 ;  /* 0x200000d2ff0e7230 */ /* 0x000fe20000004100 */
[----:B------:R-:W-:-:S02]  /*1dd0*/  FADD.FTZ R151, R151, R204 ;  /* 0x000000cc97977221 */ /* 0x000fc40000010000 */
[----:B------:R-:W-:Y:S01]  /*1de0*/  FFMA.FTZ R111, R228, R204, R111 ;  /* 0x000000cce46f7223 */ /* 0x000fe2000001006f */
[----:B------:R-:W-:Y:S01]  /*1df0*/  HADD2.F32 R204, -RZ, R214.H0_H0 ;  /* 0x200000d6ffcc7230 */ /* 0x000fe20000004100 */
[----:B------:R-:W-:Y:S02]  /*1e00*/  FADD.FTZ R152, R152, R14 ;  /* 0x0000000e98987221 */ /* 0x000fe40000010000 */
[C---:B------:R-:W-:Y:S02]  /*1e10*/  FFMA.FTZ R112, R225.reuse, R14, R112 ;  /* 0x0000000ee1707223 */ /* 0x040fe40000010070 */
[----:B------:R-:W-:Y:S02]  /*1e20*/  FADD.FTZ R72, R72, R204 ;  /* 0x000000cc48487221 */ /* 0x000fe40000010000 */
[----:B------:R-:W-:Y:S02]  /*1e30*/  FFMA.FTZ R32, R225, R204, R32 ;  /* 0x000000cce1207223 */ /* 0x000fe40000010020 */
[----:B------:R-:W-:-:S02]  /*1e40*/  FMUL.FTZ R217, R3, R217 ;  /* 0x000000d903d97220 */ /* 0x000fc40000410000 */
[----:B----4-:R-:W-:Y:S01]  /*1e50*/  FMUL.FTZ R15, R15, R14 ;  /* 0x0000000e0f0f7220 */ /* 0x010fe20000410000 */
[----:B------:R-:W-:-:S03]  /*1e60*/  HADD2.F32 R14, -RZ, R210.H1_H1 ;  /* 0x300000d2ff0e7230 */ /* 0x000fc60000004100 */
[----:B---3--:R-:W-:Y:S01]  /*1e70*/  FFMA.FTZ R212, R212, R204, R15 ;  /* 0x000000ccd4d47223 */ /* 0x008fe2000001000f */
[----:B------:R-:W-:Y:S01]  /*1e80*/  HADD2.F32 R15, -RZ, R214.H1_H1 ;  /* 0x300000d6ff0f7230 */ /* 0x000fe20000004100 */
[----:B------:R-:W-:Y:S02]  /*1e90*/  FADD.FTZ R153, R153, R14 ;  /* 0x0000000e99997221 */ /* 0x000fe40000010000 */
[-C--:B------:R-:W-:Y:S01]  /*1ea0*/  FFMA.FTZ R113, R217, R14.reuse, R113 ;  /* 0x0000000ed9717223 */ /* 0x080fe20000010071 */
[----:B------:R3:W-:Y:S01]  /*1eb0*/  STL [R1+0x3c], R212 ;  /* 0x00003cd401007387 */ /* 0x0007e20000100800 */
[----:B--2---:R-:W-:-:S04]  /*1ec0*/  FMUL.FTZ R204, R207, R14 ;  /* 0x0000000ecfcc7220 */ /* 0x004fc80000410000 */
[----:B------:R-:W-:Y:S02]  /*1ed0*/  FFMA.FTZ R209, R209, R15, R204 ;  /* 0x0000000fd1d17223 */ /* 0x000fe400000100cc */
[----:B------:R-:W-:-:S03]  /*1ee0*/  FMUL.FTZ R14, R3, R7 ;  /* 0x00000007030e7220 */ /* 0x000fc60000410000 */
[----:B------:R3:W-:Y:S04]  /*1ef0*/  STL [R1+0x24], R209 ;  /* 0x000024d101007387 */ /* 0x0007e80000100800 */
[----:B------:R3:W5:Y:S04]  /*1f00*/  LDL.LU R7, [R1+0x1e0] ;  /* 0x0001e00001077983 */ /* 0x0007680000300800 */
[----:B------:R-:W2:Y:S01]  /*1f10*/  LDL R207, [R1+0x16c] ;  /* 0x00016c0001cf7983 */ /* 0x000ea20000100800 */
[----:B------:R-:W-:Y:S01]  /*1f20*/  ISETP.NE.U32.AND P4, PT, RZ, c[0x0][0x218], PT ;  /* 0x00008600ff007a0c */ /* 0x000fe20003f85070 */
[----:B------:R-:W-:-:S03]  /*1f30*/  FADD.FTZ R73, R73, R15 ;  /* 0x0000000f49497221 */ /* 0x000fc60000010000 */
[----:B------:R-:W-:Y:S01]  /*1f40*/  ISETP.NE.AND.EX P4, PT, RZ, c[0x0][0x21c], PT, P4 ;  /* 0x00008700ff007a0c */ /* 0x000fe20003f85340 */
[----:B------:R-:W-:Y:S01]  /*1f50*/  FFMA.FTZ R33, R217, R15, R33 ;  /* 0x0000000fd9217223 */ /* 0x000fe20000010021 */
[----:B------:R-:W-:Y:S02]  /*1f60*/  HADD2.F32 R15, -RZ, R211.H0_H0 ;  /* 0x200000d3ff0f7230 */ /* 0x000fe40000004100 */
[----:B------:R-:W-:-:S03]  /*1f70*/  HADD2.F32 R204, -RZ, R215.H0_H0 ;  /* 0x200000d7ffcc7230 */ /* 0x000fc60000004100 */
[----:B------:R-:W-:Y:S02]  /*1f80*/  FMUL.FTZ R205, R205, R15 ;  /* 0x0000000fcdcd7220 */ /* 0x000fe40000410000 */
[----:B------:R-:W-:Y:S02]  /*1f90*/  FADD.FTZ R74, R74, R204 ;  /* 0x000000cc4a4a7221 */ /* 0x000fe40000010000 */
[-C--:B------:R-:W-:Y:S02]  /*1fa0*/  FFMA.FTZ R34, R14, R204.reuse, R34 ;  /* 0x000000cc0e227223 */ /* 0x080fe40000010022 */
[----:B------:R-:W-:Y:S01]  /*1fb0*/  FFMA.FTZ R208, R208, R204, R205 ;  /* 0x000000ccd0d07223 */ /* 0x000fe200000100cd */
[----:B------:R-:W-:-:S04]  /*1fc0*/  @P4 LEA R204, P5, R10, c[0x0][0x218], 0x4 ;  /* 0x000086000acc4a11 */ /* 0x000fc800078a20ff */
[----:B------:R-:W-:-:S05]  /*1fd0*/  @P4 LEA.HI.X R205, R10, c[0x0][0x21c], RZ, 0x4, P5 ;  /* 0x000087000acd4a11 */ /* 0x000fca00028f24ff */
[----:B------:R4:W5:Y:S01]  /*1fe0*/  @P4 LDG.E.128 R184, [R204.64] ;  /* 0x00000004ccb84981 */ /* 0x000962000c1e1d00 */
[----:B------:R-:W-:Y:S01]  /*1ff0*/  FADD.FTZ R12, R12, R5 ;  /* 0x000000050c0c7221 */ /* 0x000fe20000010000 */
[----:B----4-:R-:W-:Y:S02]  /*2000*/  HADD2.F32 R204, -RZ, R211.H1_H1 ;  /* 0x300000d3ffcc7230 */ /* 0x010fe40000004100 */
[----:B------:R-:W-:-:S03]  /*2010*/  HADD2.F32 R205, -RZ, R215.H1_H1 ;  /* 0x300000d7ffcd7230 */ /* 0x000fc60000004100 */
[----:B------:R-:W-:Y:S02]  /*2020*/  FMUL.FTZ R206, R206, R204 ;  /* 0x000000cccece7220 */ /* 0x000fe40000410000 */
[----:B------:R-:W-:Y:S01]  /*2030*/  FFMA.FTZ R11, R244, R5, R11 ;  /* 0x00000005f40b7223 */ /* 0x000fe2000001000b */
[----:B------:R3:W-:Y:S01]  /*2040*/  STL [R1+0x20], R208 ;  /* 0x000020d001007387 */ /* 0x0007e20000100800 */
[----:B------:R-:W-:Y:S02]  /*2050*/  FADD.FTZ R154, R154, R15 ;  /* 0x0000000f9a9a7221 */ /* 0x000fe40000010000 */
[----:B------:R-:W-:Y:S02]  /*2060*/  FFMA.FTZ R114, R14, R15, R114 ;  /* 0x0000000f0e727223 */ /* 0x000fe40000010072 */
[----:B------:R-:W-:Y:S02]  /*2070*/  FMUL.FTZ R15, R3, R6 ;  /* 0x00000006030f7220 */ /* 0x000fe40000410000 */
[----:B------:R-:W-:Y:S01]  /*2080*/  FADD.FTZ R12, R12, R4 ;  /* 0x000000040c0c7221 */ /* 0x000fe20000010000 */
[----:B------:R3:W5:Y:S01]  /*2090*/  LDL.LU R6, [R1+0x1dc] ;  /* 0x0001dc0001067983 */ /* 0x0007620000300800 */
[----:B------:R-:W-:-:S02]  /*20a0*/  FFMA.FTZ R11, R237, R4, R11 ;  /* 0x00000004ed0b7223 */ /* 0x000fc4000001000b */
[----:B------:R-:W-:Y:S02]  /*20b0*/  FADD.FTZ R12, R12, R0 ;  /* 0x000000000c0c7221 */ /* 0x000fe40000010000 */
[----:B------:R-:W-:Y:S02]  /*20c0*/  FFMA.FTZ R11, R232, R0, R11 ;  /* 0x00000000e80b7223 */ /* 0x000fe4000001000b */
        /* <DEDUP_REMOVED lines=20> */
.L_x_1301:
[----:B---3--:R-:W-:Y:S05]  /*2210*/  BSYNC B1 ;  /* 0x0000000000017941 */ /* 0x008fea0003800000 */
.L_x_1300:
        /* <DEDUP_REMOVED lines=13> */
[----:B------:R-:W-:-:S03]  /*22f0*/  IMAD.WIDE.U32 R208, R10, R208, c[0x0][0x208] ;  /* 0x000082000ad07625 */ /* 0x000fc600078e00d0 */
[----:B------:R-:W2:Y:S01]  /*2300*/  LDG.E.128 R204, [R204.64] ;  /* 0x00000004cccc7981 */ /* 0x000ea2000c1e1d00 */
[----:B0-----:R-:W-:-:S03]  /*2310*/  ISETP.NE.AND P4, PT, R252, RZ, PT ;  /* 0x000000fffc00720c */ /* 0x001fc60003f85270 */
[----:B------:R-:W2:Y:S01]  /*2320*/  LDG.E.128 R208, [R208.64] ;  /* 0x00000004d0d07981 */ /* 0x000ea2000c1e1d00 */
[----:B------:R-:W-:-:S03]  /*2330*/  FSEL R6, R2, RZ, !P4 ;  /* 0x000000ff02067208 */ /* 0x000fc60006000000 */
[----:B----4-:R-:W4:Y:S04]  /*2340*/  LDL R4, [R1+0x144] ;  /* 0x0001440001047983 */ /* 0x010f280000100800 */
[----:B------:R-:W4:Y:S01]  /*2350*/  LDL R0, [R1+0x148] ;  /* 0x0001480001007983 */ /* 0x000f220000100800 */
[--C-:B---3--:R-:W-:Y:S02]  /*2360*/  HADD2.F32 R234, -RZ, R214.reuse.H0_H0 ;  /* 0x200000d6ffea7230 */ /* 0x108fe40000004100 */
[----:B------:R-:W-:-:S03]  /*2370*/  HADD2.F32 R231, -RZ, R214.H1_H1 ;  /* 0x300000d6ffe77230 */ /* 0x000fc60000004100 */
[C---:B------:R-:W-:Y:S02]  /*2380*/  FADD.FTZ R214, -R6.reuse, R234 ;  /* 0x000000ea06d67221 */ /* 0x040fe40000010100 */
[----:B------:R-:W3:Y:S01]  /*2390*/  LDL R234, [R1+0x130] ;  /* 0x0001300001ea7983 */ /* 0x000ee20000100800 */
[--C-:B------:R-:W-:Y:S02]  /*23a0*/  HADD2.F32 R5, -RZ, R212.reuse.H1_H1 ;  /* 0x300000d4ff057230 */ /* 0x100fe40000004100 */
[--C-:B------:R-:W-:Y:S02]  /*23b0*/  HADD2.F32 R223, -RZ, R213.reuse.H1_H1 ;  /* 0x300000d5ffdf7230 */ /* 0x100fe40000004100 */
[----:B------:R-:W-:Y:S01]  /*23c0*/  HADD2.F32 R13, -RZ, R212.H0_H0 ;  /* 0x200000d4ff0d7230 */ /* 0x000fe20000004100 */
[C---:B------:R-:W-:Y:S01]  /*23d0*/  FADD.FTZ R212, -R6.reuse, R5 ;  /* 0x0000000506d47221 */ /* 0x040fe20000010100 */
[----:B------:R-:W-:Y:S01]  /*23e0*/  HADD2.F32 R224, -RZ, R213.H0_H0 ;  /* 0x200000d5ffe07230 */ /* 0x000fe20000004100 */
[----:B------:R-:W-:Y:S01]  /*23f0*/  FADD.FTZ R5, -R6, R223 ;  /* 0x000000df06057221 */ /* 0x000fe20000010100 */
[----:B------:R-:W-:-:S02]  /*2400*/  HADD2.F32 R252, -RZ, R215.H0_H0 ;  /* 0x200000d7fffc7230 */ /* 0x000fc40000004100 */
[----:B------:R-:W-:Y:S01]  /*2410*/  HADD2.F32 R243, -RZ, R215.H1_H1 ;  /* 0x300000d7fff37230 */ /* 0x000fe20000004100 */
[C---:B------:R-:W-:Y:S01]  /*2420*/  FADD.FTZ R215, -R6.reuse, R231 ;  /* 0x000000e706d77221 */ /* 0x040fe20000010100 */
[----:B--2---:R-:W-:Y:S01]  /*2430*/  HADD2.F32 R223, -RZ, R204.H0_H0 ;  /* 0x200000ccffdf7230 */ /* 0x004fe20000004100 */
[----:B------:R-:W2:Y:S01]  /*2440*/  LDL R231, [R1+0x134] ;  /* 0x0001340001e77983 */ /* 0x000ea20000100800 */
[C---:B------:R-:W-:Y:S02]  /*2450*/  FADD.FTZ R213, -R6.reuse, R13 ;  /* 0x0000000d06d57221 */ /* 0x040fe40000010100 */
[C---:B------:R-:W-:Y:S01]  /*2460*/  FADD.FTZ R13, -R6.reuse, R224 ;  /* 0x000000e0060d7221 */ /* 0x040fe20000010100 */
[----:B------:R-:W-:Y:S01]  /*2470*/  HADD2.F32 R224, -RZ, R208.H0_H0 ;  /* 0x200000d0ffe07230 */ /* 0x000fe20000004100 */
[C---:B------:R-:W-:Y:S02]  /*2480*/  FADD.FTZ R252, -R6.reuse, R252 ;  /* 0x000000fc06fc7221 */ /* 0x040fe40000010100 */
[----:B------:R-:W-:-:S02]  /*2490*/  FADD.FTZ R8, -R6, R243 ;  /* 0x000000f306087221 */ /* 0x000fc40000010100 */
[----:B------:R-:W-:Y:S02]  /*24a0*/  FMUL.FTZ R243, R3, R213 ;  /* 0x000000d503f37220 */ /* 0x000fe40000410000 */
[----:B------:R-:W-:Y:S02]  /*24b0*/  FADD.FTZ R76, R76, R224 ;  /* 0x000000e04c4c7221 */ /* 0x000fe40000010000 */
[C---:B------:R-:W-:Y:S02]  /*24c0*/  FFMA.FTZ R36, R243.reuse, R224, R36 ;  /* 0x000000e0f3247223 */ /* 0x040fe40000010024 */
[----:B------:R-:W-:Y:S02]  /*24d0*/  FADD.FTZ R156, R156, R223 ;  /* 0x000000df9c9c7221 */ /* 0x000fe40000010000 */
[-C--:B------:R-:W-:Y:S02]  /*24e0*/  FFMA.FTZ R116, R243, R223.reuse, R116 ;  /* 0x000000dff3747223 */ /* 0x080fe40000010074 */
[----:B---3--:R-:W-:-:S02]  /*24f0*/  FMUL.FTZ R6, R234, R223 ;  /* 0x000000dfea067220 */ /* 0x008fc40000410000 */
[----:B------:R-:W3:Y:S02]  /*2500*/  LDL R223, [R1+0x14c] ;  /* 0x00014c0001df7983 */ /* 0x000ee40000100800 */
[----:B------:R-:W-:Y:S02]  /*2510*/  FFMA.FTZ R7, R7, R224, R6 ;  /* 0x000000e007077223 */ /* 0x000fe40000010006 */
[----:B------:R-:W3:Y:S01]  /*2520*/  LDL R224, [R1+0x138] ;  /* 0x0001380001e07983 */ /* 0x000ee20000100800 */
[----:B------:R-:W-:-:S03]  /*2530*/  FMUL.FTZ R234, R3, R212 ;  /* 0x000000d403ea7220 */ /* 0x000fc60000410000 */
[----:B------:R0:W-:Y:S04]  /*2540*/  STL [R1+0x88], R7 ;  /* 0x0000880701007387 */ /* 0x0001e80000100800 */
[----:B------:R-:W3:Y:S01]  /*2550*/  LDL R212, [R1+0x13c] ;  /* 0x00013c0001d47983 */ /* 0x000ee20000100800 */
[----:B------:R-:W-:Y:S02]  /*2560*/  HADD2.F32 R213, -RZ, R204.H1_H1 ;  /* 0x300000ccffd57230 */ /* 0x000fe40000004100 */
[----:B------:R-:W-:-:S03]  /*2570*/  HADD2.F32 R204, -RZ, R208.H1_H1 ;  /* 0x300000d0ffcc7230 */ /* 0x000fc60000004100 */
[----:B--2---:R-:W-:Y:S02]  /*2580*/  FMUL.FTZ R6, R231, R213 ;  /* 0x000000d5e7067220 */ /* 0x004fe40000410000 */
[----:B------:R-:W-:Y:S02]  /*2590*/  FADD.FTZ R77, R77, R204 ;  /* 0x000000cc4d4d7221 */ /* 0x000fe40000010000 */
[-C--:B------:R-:W-:Y:S02]  /*25a0*/  FFMA.FTZ R37, R234, R204.reuse, R37 ;  /* 0x000000ccea257223 */ /* 0x080fe40000010025 */
[----:B----4-:R-:W-:Y:S01]  /*25b0*/  FFMA.FTZ R4, R4, R204, R6 ;  /* 0x000000cc04047223 */ /* 0x010fe20000010006 */
[----:B------:R-:W-:Y:S01]  /*25c0*/  HADD2.F32 R204, -RZ, R205.H0_H0 ;  /* 0x200000cdffcc7230 */ /* 0x000fe20000004100 */
[----:B------:R-:W-:Y:S01]  /*25d0*/  FMUL.FTZ R231, R3, R13 ;  /* 0x0000000d03e77220 */ /* 0x000fe20000410000 */
[----:B------:R-:W-:Y:S02]  /*25e0*/  HADD2.F32 R208, -RZ, R209.H0_H0 ;  /* 0x200000d1ffd07230 */ /* 0x000fe40000004100 */
[----:B------:R-:W-:Y:S01]  /*25f0*/  HADD2.F32 R13, -RZ, R205.H1_H1 ;  /* 0x300000cdff0d7230 */ /* 0x000fe20000004100 */
[----:B------:R-:W-:Y:S01]  /*2600*/  FADD.FTZ R157, R157, R213 ;  /* 0x000000d59d9d7221 */ /* 0x000fe20000010000 */
[----:B------:R1:W-:Y:S01]  /*2610*/  STL [R1+0x74], R4 ;  /* 0x0000740401007387 */ /* 0x0003e20000100800 */
[----:B------:R-:W-:-:S02]  /*2620*/  FFMA.FTZ R117, R234, R213, R117 ;  /* 0x000000d5ea757223 */ /* 0x000fc40000010075 */
[----:B------:R-:W-:Y:S02]  /*2630*/  FADD.FTZ R158, R158, R204 ;  /* 0x000000cc9e9e7221 */ /* 0x000fe40000010000 */
[C---:B------:R-:W-:Y:S02]  /*2640*/  FFMA.FTZ R118, R231.reuse, R204, R118 ;  /* 0x000000cce7767223 */ /* 0x040fe40000010076 */
[----:B------:R-:W-:Y:S02]  /*2650*/  FADD.FTZ R78, R78, R208 ;  /* 0x000000d04e4e7221 */ /* 0x000fe40000010000 */
[----:B------:R-:W-:Y:S02]  /*2660*/  FFMA.FTZ R38, R231, R208, R38 ;  /* 0x000000d0e7267223 */ /* 0x000fe40000010026 */
[----:B---3--:R-:W-:Y:S02]  /*2670*/  FMUL.FTZ R6, R224, R204 ;  /* 0x000000cce0067220 */ /* 0x008fe40000410000 */
[----:B------:R-:W-:-:S02]  /*2680*/  FMUL.FTZ R224, R3, R5 ;  /* 0x0000000503e07220 */ /* 0x000fc40000410000 */
[----:B------:R-:W-:Y:S01]  /*2690*/  FFMA.FTZ R0, R0, R208, R6 ;  /* 0x000000d000007223 */ /* 0x000fe20000010006 */
[----:B------:R-:W-:Y:S01]  /*26a0*/  HADD2.F32 R6, -RZ, R209.H1_H1 ;  /* 0x300000d1ff067230 */ /* 0x000fe20000004100 */
[----:B------:R-:W-:-:S03]  /*26b0*/  FMUL.FTZ R5, R212, R13 ;  /* 0x0000000dd4057220 */ /* 0x000fc60000410000 */
[----:B------:R2:W-:Y:S01]  /*26c0*/  STL [R1+0x60], R0 ;  /* 0x0000600001007387 */ /* 0x0005e20000100800 */
[----:B------:R-:W-:Y:S02]  /*26d0*/  FADD.FTZ R79, R79, R6 ;  /* 0x000000064f4f7221 */ /* 0x000fe40000010000 */
[-C--:B------:R-:W-:Y:S01]  /*26e0*/  FFMA.FTZ R39, R224, R6.reuse, R39 ;  /* 0x00000006e0277223 */ /* 0x080fe20000010027 */
[----:B------:R-:W3:Y:S01]  /*26f0*/  LDL R212, [R1+0x120] ;  /* 0x0001200001d47983 */ /* 0x000ee20000100800 */
[----:B------:R-:W-:-:S03]  /*2700*/  FFMA.FTZ R213, R223, R6, R5 ;  /* 0x00000006dfd57223 */ /* 0x000fc60000010005 */
[----:B------:R-:W4:Y:S04]  /*2710*/  LDL R6, [R1+0x110] ;  /* 0x0001100001067983 */ /* 0x000f280000100800 */
[----:B------:R-:W2:Y:S04]  /*2720*/  LDL R204, [R1+0x114] ;  /* 0x0001140001cc7983 */ /* 0x000ea80000100800 */
[----:B------:R-:W2:Y:S04]  /*2730*/  LDL R209, [R1+0x124] ;  /* 0x0001240001d17983 */ /* 0x000ea80000100800 */
[----:B------:R-:W2:Y:S04]  /*2740*/  LDL R205, [R1+0x118] ;  /* 0x0001180001cd7983 */ /* 0x000ea80000100800 */
[----:B------:R-:W2:Y:S01]  /*2750*/  LDL R208, [R1+0x128] ;  /* 0x0001280001d07983 */ /* 0x000ea20000100800 */
[----:B------:R-:W-:Y:S01]  /*2760*/  HADD2.F32 R5, -RZ, R206.H0_H0 ;  /* 0x200000ceff057230 */ /* 0x000fe20000004100 */
[----:B------:R-:W-:-:S02]  /*2770*/  FADD.FTZ R159, R159, R13 ;  /* 0x0000000d9f9f7221 */ /* 0x000fc40000010000 */
[----:B------:R-:W-:Y:S01]  /*2780*/  FFMA.FTZ R119, R224, R13, R119 ;  /* 0x0000000de0777223 */ /* 0x000fe20000010077 */
[----:B------:R-:W-:Y:S01]  /*2790*/  HADD2.F32 R13, -RZ, R210.H0_H0 ;  /* 0x200000d2ff0d7230 */ /* 0x000fe20000004100 */
[----:B------:R-:W-:Y:S02]  /*27a0*/  FMUL.FTZ R223, R3, R214 ;  /* 0x000000d603df7220 */ /* 0x000fe40000410000 */
[----:B------:R-:W-:Y:S02]  /*27b0*/  FADD.FTZ R160, R160, R5 ;  /* 0x00000005a0a07221 */ /* 0x000fe40000010000 */
[----:B------:R-:W-:Y:S02]  /*27c0*/  FADD.FTZ R80, R80, R13 ;  /* 0x0000000d50507221 */ /* 0x000fe40000010000 */
[C---:B------:R-:W-:Y:S02]  /*27d0*/  FFMA.FTZ R40, R223.reuse, R13, R40 ;  /* 0x0000000ddf287223 */ /* 0x040fe40000010028 */
[----:B------:R-:W-:Y:S01]  /*27e0*/  FFMA.FTZ R120, R223, R5, R120 ;  /* 0x00000005df787223 */ /* 0x000fe20000010078 */
[----:B------:R0:W-:Y:S01]  /*27f0*/  STL [R1+0x4c], R213 ;  /* 0x00004cd501007387 */ /* 0x0001e20000100800 */
[----:B------:R-:W-:-:S02]  /*2800*/  FADD.FTZ R12, R12, R7 ;  /* 0x000000070c0c7221 */ /* 0x000fc40000010000 */
[----:B------:R-:W-:Y:S01]  /*2810*/  FFMA.FTZ R11, R243, R7, R11 ;  /* 0x00000007f30b7223 */ /* 0x000fe2000001000b */
[----:B------:R-:W2:Y:S01]  /*2820*/  LDL R214, [R1+0x12c] ;  /* 0x00012c0001d67983 */ /* 0x000ea20000100800 */
[----:B------:R-:W-:Y:S02]  /*2830*/  FADD.FTZ R12, R12, R4 ;  /* 0x000000040c0c7221 */ /* 0x000fe40000010000 */
[----:B------:R-:W-:Y:S02]  /*2840*/  FFMA.FTZ R11, R234, R4, R11 ;  /* 0x00000004ea0b7223 */ /* 0x000fe4000001000b */
[----:B------:R-:W-:Y:S02]  /*2850*/  FADD.FTZ R12, R12, R0 ;  /* 0x000000000c0c7221 */ /* 0x000fe40000010000 */
[----:B------:R-:W-:Y:S02]  /*2860*/  FFMA.FTZ R11, R231, R0, R11 ;  /* 0x00000000e70b7223 */ /* 0x000fe4000001000b */
[----:B----4-:R-:W-:-:S04]  /*2870*/  FMUL.FTZ R6, R6, R5 ;  /* 0x0000000506067220 */ /* 0x010fc80000410000 */
[----:B---3--:R-:W-:Y:S01]  /*2880*/  FFMA.FTZ R212, R212, R13, R6 ;  /* 0x0000000dd4d47223 */ /* 0x008fe20000010006 */
[----:B------:R-:W-:Y:S01]  /*2890*/  HADD2.F32 R6, -RZ, R206.H1_H1 ;  /* 0x300000ceff067230 */ /* 0x000fe20000004100 */
[----:B------:R-:W-:Y:S01]  /*28a0*/  FMUL.FTZ R5, R3, R215 ;  /* 0x000000d703057220 */ /* 0x000fe20000410000 */
[----:B------:R-:W-:Y:S01]  /*28b0*/  HADD2.F32 R13, -RZ, R210.H1_H1 ;  /* 0x300000d2ff0d7230 */ /* 0x000fe20000004100 */
[----:B------:R-:W3:Y:S02]  /*28c0*/  LDL R206, [R1+0x11c] ;  /* 0x00011c0001ce7983 */ /* 0x000ee40000100800 */
[----:B--2---:R-:W-:Y:S02]  /*28d0*/  FMUL.FTZ R204, R204, R6 ;  /* 0x00000006cccc7220 */ /* 0x004fe40000410000 */
[----:B------:R-:W-:Y:S02]  /*28e0*/  FADD.FTZ R81, R81, R13 ;  /* 0x0000000d51517221 */ /* 0x000fe40000010000 */
[----:B------:R-:W-:-:S02]  /*28f0*/  FFMA.FTZ R41, R5, R13, R41 ;  /* 0x0000000d05297223 */ /* 0x000fc40000010029 */
[----:B------:R-:W-:Y:S01]  /*2900*/  FFMA.FTZ R209, R209, R13, R204 ;  /* 0x0000000dd1d17223 */ /* 0x000fe200000100cc */
[----:B------:R-:W-:Y:S02]  /*2910*/  HADD2.F32 R13, -RZ, R207.H0_H0 ;  /* 0x200000cfff0d7230 */ /* 0x000fe40000004100 */
[----:B------:R-:W-:-:S03]  /*2920*/  HADD2.F32 R204, -RZ, R211.H0_H0 ;  /* 0x200000d3ffcc7230 */ /* 0x000fc60000004100 */
[----:B------:R-:W-:Y:S02]  /*2930*/  FMUL.FTZ R205, R205, R13 ;  /* 0x0000000dcdcd7220 */ /* 0x000fe40000410000 */
[----:B------:R-:W-:Y:S02]  /*2940*/  FADD.FTZ R161, R161, R6 ;  /* 0x00000006a1a17221 */ /* 0x000fe40000010000 */
[----:B------:R-:W-:Y:S02]  /*2950*/  FFMA.FTZ R121, R5, R6, R121 ;  /* 0x0000000605797223 */ /* 0x000fe40000010079 */
[----:B------:R-:W-:Y:S02]  /*2960*/  FMUL.FTZ R6, R3, R252 ;  /* 0x000000fc03067220 */ /* 0x000fe40000410000 */
[----:B------:R-:W-:Y:S01]  /*2970*/  FFMA.FTZ R208, R208, R204, R205 ;  /* 0x000000ccd0d07223 */ /* 0x000fe200000100cd */
[----:B------:R2:W-:Y:S01]  /*2980*/  STL [R1+0x38], R212 ;  /* 0x000038d401007387 */ /* 0x0005e20000100800 */
[----:B------:R-:W-:-:S02]  /*2990*/  FADD.FTZ R162, R162, R13 ;  /* 0x0000000da2a27221 */ /* 0x000fc40000010000 */
[----:B------:R-:W-:Y:S01]  /*29a0*/  FFMA.FTZ R122, R6, R13, R122 ;  /* 0x0000000d067a7223 */ /* 0x000fe2000001007a */
[----:B------:R2:W-:Y:S01]  /*29b0*/  STL [R1+0x1c], R209 ;  /* 0x00001cd101007387 */ /* 0x0005e20000100800 */
[----:B------:R-:W-:-:S03]  /*29c0*/  FMUL.FTZ R13, R3, R8 ;  /* 0x00000008030d7220 */ /* 0x000fc60000410000 */
[----:B------:R2:W-:Y:S04]  /*29d0*/  STL [R1+0x18], R208 ;  /* 0x000018d001007387 */ /* 0x0005e80000100800 */
        /* <DEDUP_REMOVED lines=11> */
[----:B------:R-:W-:-:S03]  /*2a90*/  HADD2.F32 R207, -RZ, R207.H1_H1 ;  /* 0x300000cfffcf7230 */ /* 0x000fc60000004100 */
[----:B------:R-:W-:Y:S01]  /*2aa0*/  @P4 LEA.HI.X R205, R10, c[0x0][0x21c], RZ, 0x4, P5 ;  /* 0x000087000acd4a11 */ /* 0x000fe200028f24ff */
[----:B------:R-:W-:Y:S02]  /*2ab0*/  FADD.FTZ R12, R12, R212 ;  /* 0x000000d40c0c7221 */ /* 0x000fe40000010000 */
[----:B------:R-:W-:Y:S02]  /*2ac0*/  FFMA.FTZ R11, R223, R212, R11 ;  /* 0x000000d4df0b7223 */ /* 0x000fe4000001000b */
[----:B------:R0:W5:Y:S01]  /*2ad0*/  @P4 LDG.E.128 R188, [R204.64] ;  /* 0x00000004ccbc4981 */ /* 0x000162000c1e1d00 */
[----:B------:R-:W-:Y:S02]  /*2ae0*/  FADD.FTZ R12, R12, R209 ;  /* 0x000000d10c0c7221 */ /* 0x000fe40000010000 */
[----:B------:R-:W-:Y:S02]  /*2af0*/  FFMA.FTZ R11, R5, R209, R11 ;  /* 0x000000d1050b7223 */ /* 0x000fe4000001000b */
[----:B------:R-:W-:Y:S01]  /*2b00*/  FADD.FTZ R12, R12, R208 ;  /* 0x000000d00c0c7221 */ /* 0x000fe20000010000 */
[----:B0-----:R-:W-:Y:S01]  /*2b10*/  HADD2.F32 R204, -RZ, R211.H1_H1 ;  /* 0x300000d3ffcc7230 */ /* 0x001fe20000004100 */
[----:B------:R-:W-:Y:S01]  /*2b20*/  FFMA.FTZ R11, R6, R208, R11 ;  /* 0x000000d0060b7223 */ /* 0x000fe2000001000b */
[----:B------:R-:W-:Y:S01]  /*2b30*/  IADD3 R10, R10, 0x20, RZ ;  /* 0x000000200a0a7810 */ /* 0x000fe20007ffe0ff */
[----:B------:R-:W-:-:S02]  /*2b40*/  FADD.FTZ R163, R163, R207 ;  /* 0x000000cfa3a37221 */ /* 0x000fc40000010000 */
[----:B------:R-:W-:Y:S02]  /*2b50*/  FADD.FTZ R83, R83, R204 ;  /* 0x000000cc53537221 */ /* 0x000fe40000010000 */
[C---:B------:R-:W-:Y:S02]  /*2b60*/  FFMA.FTZ R43, R13.reuse, R204, R43 ;  /* 0x000000cc0d2b7223 */ /* 0x040fe4000001002b */
[-C--:B------:R-:W-:Y:S02]  /*2b70*/  FFMA.FTZ R123, R13, R207.reuse, R123 ;  /* 0x000000cf0d7b7223 */ /* 0x080fe4000001007b */
[----:B---3--:R-:W-:-:S04]  /*2b80*/  FMUL.FTZ R205, R206, R207 ;  /* 0x000000cfcecd7220 */ /* 0x008fc80000410000 */
[----:B------:R-:W-:-:S04]  /*2b90*/  FFMA.FTZ R252, R214, R204, R205 ;  /* 0x000000ccd6fc7223 */ /* 0x000fc800000100cd */
[----:B------:R-:W-:Y:S02]  /*2ba0*/  FADD.FTZ R12, R12, R252 ;  /* 0x000000fc0c0c7221 */ /* 0x000fe40000010000 */
[----:B------:R-:W-:Y:S02]  /*2bb0*/  FFMA.FTZ R11, R13, R252, R11 ;  /* 0x000000fc0d0b7223 */ /* 0x000fe4000001000b */
.L_x_1303:
[----:B--2---:R-:W-:Y:S05]  /*2bc0*/  BSYNC B1 ;  /* 0x0000000000017941 */ /* 0x004fea0003800000 */
.L_x_1302:
        /* <DEDUP_REMOVED lines=11> */
[----:B--2---:R-:W-:-:S04]  /*2c80*/  IMAD.WIDE.U32 R204, R10, R208, c[0x0][0x210] ;  /* 0x000084000acc7625 */ /* 0x004fc800078e00d0 */
[----:B------:R-:W-:Y:S01]  /*2c90*/  IMAD.WIDE.U32 R208, R10, R208, c[0x0][0x208] ;  /* 0x000082000ad07625 */ /* 0x000fe200078e00d0 */
[----:B----4-:R-:W2:Y:S01]  /*2ca0*/  LDL R0, [R1+0x104] ;  /* 0x0001040001007983 */ /* 0x010ea20000100800 */
[----:B0-----:R-:W-:-:S03]  /*2cb0*/  ISETP.NE.AND P4, PT, R251, RZ, PT ;  /* 0x000000fffb00720c */ /* 0x001fc60003f85270 */
[----:B------:R-:W4:Y:S01]  /*2cc0*/  LDG.E.128 R204, [R204.64] ;  /* 0x00000004cccc7981 */ /* 0x000f22000c1e1d00 */
[----:B------:R-:W-:-:S03]  /*2cd0*/  FSEL R8, R2, RZ, !P4 ;  /* 0x000000ff02087208 */ /* 0x000fc60006000000 */
[----:B------:R-:W2:Y:S01]  /*2ce0*/  LDG.E.128 R208, [R208.64] ;  /* 0x00000004d0d07981 */ /* 0x000ea2000c1e1d00 */
[----:B---3--:R-:W-:Y:S02]  /*2cf0*/  HADD2.F32 R233, -RZ, R215.H1_H1 ;  /* 0x300000d7ffe97230 */ /* 0x008fe40000004100 */
[----:B------:R-:W-:-:S03]  /*2d00*/  HADD2.F32 R230, -RZ, R214.H0_H0 ;  /* 0x200000d6ffe67230 */ /* 0x000fc60000004100 */
[C---:B------:R-:W-:Y:S02]  /*2d10*/  FADD.FTZ R5, -R8.reuse, R233 ;  /* 0x000000e908057221 */ /* 0x040fe40000010100 */
[----:B------:R-:W3:Y:S01]  /*2d20*/  LDL R233, [R1+0xf0] ;  /* 0x0000f00001e97983 */ /* 0x000ee20000100800 */
[----:B------:R-:W-:Y:S01]  /*2d30*/  HADD2.F32 R242, -RZ, R215.H0_H0 ;  /* 0x200000d7fff27230 */ /* 0x000fe20000004100 */
[----:B------:R-:W-:Y:S02]  /*2d40*/  FADD.FTZ R215, -R8, R230 ;  /* 0x000000e608d77221 */ /* 0x000fe40000010100 */
[----:B------:R-:W3:Y:S01]  /*2d50*/  LDL R230, [R1+0xf4] ;  /* 0x0000f40001e67983 */ /* 0x000ee20000100800 */
[--C-:B------:R-:W-:Y:S02]  /*2d60*/  HADD2.F32 R7, -RZ, R212.reuse.H1_H1 ;  /* 0x300000d4ff077230 */ /* 0x100fe40000004100 */
[----:B------:R-:W-:Y:S02]  /*2d70*/  HADD2.F32 R221, -RZ, R213.H1_H1 ;  /* 0x300000d5ffdd7230 */ /* 0x000fe40000004100 */
[----:B------:R-:W-:-:S02]  /*2d80*/  HADD2.F32 R216, -RZ, R212.H0_H0 ;  /* 0x200000d4ffd87230 */ /* 0x000fc40000004100 */
[----:B------:R-:W-:Y:S01]  /*2d90*/  HADD2.F32 R212, -RZ, R213.H0_H0 ;  /* 0x200000d5ffd47230 */ /* 0x000fe20000004100 */
[C---:B------:R-:W-:Y:S01]  /*2da0*/  FADD.FTZ R213, -R8.reuse, R7 ;  /* 0x0000000708d57221 */ /* 0x040fe20000010100 */
[----:B------:R-:W-:Y:S01]  /*2db0*/  HADD2.F32 R222, -RZ, R214.H1_H1 ;  /* 0x300000d6ffde7230 */ /* 0x000fe20000004100 */
[C---:B------:R-:W-:Y:S01]  /*2dc0*/  FADD.FTZ R7, -R8.reuse, R221 ;  /* 0x000000dd08077221 */ /* 0x040fe20000010100 */
[----:B----4-:R-:W-:Y:S01]  /*2dd0*/  HADD2.F32 R221, -RZ, R204.H0_H0 ;  /* 0x200000ccffdd7230 */ /* 0x010fe20000004100 */
[C---:B------:R-:W-:Y:S02]  /*2de0*/  FADD.FTZ R214, -R8.reuse, R216 ;  /* 0x000000d808d67221 */ /* 0x040fe40000010100 */
[C---:B------:R-:W-:Y:S01]  /*2df0*/  FADD.FTZ R216, -R8.reuse, R222 ;  /* 0x000000de08d87221 */ /* 0x040fe20000010100 */
[----:B--2---:R-:W-:Y:S01]  /*2e00*/  HADD2.F32 R222, -RZ, R208.H0_H0 ;  /* 0x200000d0ffde7230 */ /* 0x004fe20000004100 */
[C---:B------:R-:W-:Y:S02]  /*2e10*/  FADD.FTZ R251, -R8.reuse, R242 ;  /* 0x000000f208fb7221 */ /* 0x040fe40000010100 */
[----:B------:R-:W-:-:S02]  /*2e20*/  FADD.FTZ R212, -R8, R212 ;  /* 0x000000d408d47221 */ /* 0x000fc40000010100 */
[----:B------:R-:W-:Y:S01]  /*2e30*/  FMUL.FTZ R242, R3, R214 ;  /* 0x000000d603f27220 */ /* 0x000fe20000410000 */
[----:B------:R-:W-:Y:S02]  /*2e40*/  HADD2.F32 R214, -RZ, R204.H1_H1 ;  /* 0x300000ccffd67230 */ /* 0x000fe40000004100 */
[----:B------:R-:W-:Y:S01]  /*2e50*/  HADD2.F32 R204, -RZ, R208.H1_H1 ;  /* 0x300000d0ffcc7230 */ /* 0x000fe20000004100 */
[----:B------:R-:W-:Y:S02]  /*2e60*/  FADD.FTZ R84, R84, R222 ;  /* 0x000000de54547221 */ /* 0x000fe40000010000 */
[----:B------:R-:W-:Y:S02]  /*2e70*/  FFMA.FTZ R44, R242, R222, R44 ;  /* 0x000000def22c7223 */ /* 0x000fe4000001002c */
[----:B------:R-:W-:Y:S02]  /*2e80*/  FADD.FTZ R164, R164, R221 ;  /* 0x000000dda4a47221 */ /* 0x000fe40000010000 */
[----:B------:R-:W-:-:S02]  /*2e90*/  FFMA.FTZ R124, R242, R221, R124 ;  /* 0x000000ddf27c7223 */ /* 0x000fc4000001007c */
[----:B---3--:R-:W-:Y:S02]  /*2ea0*/  FMUL.FTZ R8, R233, R221 ;  /* 0x000000dde9087220 */ /* 0x008fe40000410000 */
[----:B------:R-:W2:Y:S02]  /*2eb0*/  LDL R221, [R1+0x10c] ;  /* 0x00010c0001dd7983 */ /* 0x000ea40000100800 */
[----:B------:R-:W-:Y:S02]  /*2ec0*/  FFMA.FTZ R4, R4, R222, R8 ;  /* 0x000000de04047223 */ /* 0x000fe40000010008 */
[----:B------:R-:W-:Y:S01]  /*2ed0*/  FMUL.FTZ R8, R230, R214 ;  /* 0x000000d6e6087220 */ /* 0x000fe20000410000 */
[----:B------:R-:W3:Y:S03]  /*2ee0*/  LDL R222, [R1+0x108] ;  /* 0x0001080001de7983 */ /* 0x000ee60000100800 */
[----:B------:R-:W-:Y:S01]  /*2ef0*/  FFMA.FTZ R0, R0, R204, R8 ;  /* 0x000000cc00007223 */ /* 0x000fe20000010008 */
[----:B------:R0:W-:Y:S04]  /*2f00*/  STL [R1+0x84], R4 ;  /* 0x0000840401007387 */ /* 0x0001e80000100800 */
[----:B------:R-:W4:Y:S01]  /*2f10*/  LDL R8, [R1+0xf8] ;  /* 0x0000f80001087983 */ /* 0x000f220000100800 */
[----:B------:R-:W-:-:S03]  /*2f20*/  FMUL.FTZ R233, R3, R213 ;  /* 0x000000d503e97220 */ /* 0x000fc60000410000 */
[----:B------:R-:W2:Y:S01]  /*2f30*/  LDL R213, [R1+0xfc] ;  /* 0x0000fc0001d57983 */ /* 0x000ea20000100800 */
[----:B------:R-:W-:Y:S02]  /*2f40*/  FADD.FTZ R85, R85, R204 ;  /* 0x000000cc55557221 */ /* 0x000fe40000010000 */
[----:B------:R-:W-:Y:S01]  /*2f50*/  FFMA.FTZ R45, R233, R204, R45 ;  /* 0x000000cce92d7223 */ /* 0x000fe2000001002d */
[----:B------:R-:W-:Y:S02]  /*2f60*/  HADD2.F32 R204, -RZ, R205.H0_H0 ;  /* 0x200000cdffcc7230 */ /* 0x000fe40000004100 */
[----:B------:R-:W-:Y:S02]  /*2f70*/  HADD2.F32 R208, -RZ, R209.H0_H0 ;  /* 0x200000d1ffd07230 */ /* 0x000fe40000004100 */
[----:B------:R-:W-:Y:S01]  /*2f80*/  HADD2.F32 R205, -RZ, R205.H1_H1 ;  /* 0x300000cdffcd7230 */ /* 0x000fe20000004100 */
[----:B------:R-:W-:Y:S02]  /*2f90*/  FADD.FTZ R165, R165, R214 ;  /* 0x000000d6a5a57221 */ /* 0x000fe40000010000 */
[----:B------:R-:W-:Y:S01]  /*2fa0*/  FFMA.FTZ R125, R233, R214, R125 ;  /* 0x000000d6e97d7223 */ /* 0x000fe2000001007d */
[----:B------:R1:W-:Y:S01]  /*2fb0*/  STL [R1+0x70], R0 ;  /* 0x0000700001007387 */ /* 0x0003e20000100800 */
[----:B------:R-:W-:-:S02]  /*2fc0*/  FMUL.FTZ R230, R3, R212 ;  /* 0x000000d403e67220 */ /* 0x000fc40000410000 */
[----:B----4-:R-:W-:-:S04]  /*2fd0*/  FMUL.FTZ R8, R8, R204 ;  /* 0x000000cc08087220 */ /* 0x010fc80000410000 */
[----:B---3--:R-:W-:Y:S01]  /*2fe0*/  FFMA.FTZ R214, R222, R208, R8 ;  /* 0x000000d0ded67223 */ /* 0x008fe20000010008 */
[----:B------:R-:W-:Y:S01]  /*2ff0*/  HADD2.F32 R8, -RZ, R209.H1_H1 ;  /* 0x300000d1ff087230 */ /* 0x000fe20000004100 */
[----:B------:R-:W-:Y:S02]  /*3000*/  FMUL.FTZ R222, R3, R7 ;  /* 0x0000000703de7220 */ /* 0x000fe40000410000 */
[----:B--2---:R-:W-:Y:S01]  /*3010*/  FMUL.FTZ R7, R213, R205 ;  /* 0x000000cdd5077220 */ /* 0x004fe20000410000 */
[----:B------:R2:W-:Y:S01]  /*3020*/  STL [R1+0x5c], R214 ;  /* 0x00005cd601007387 */ /* 0x0005e20000100800 */
[----:B------:R-:W-:Y:S02]  /*3030*/  FADD.FTZ R87, R87, R8 ;  /* 0x0000000857577221 */ /* 0x000fe40000010000 */
[-C--:B------:R-:W-:Y:S01]  /*3040*/  FFMA.FTZ R47, R222, R8.reuse, R47 ;  /* 0x00000008de2f7223 */ /* 0x080fe2000001002f */
[----:B------:R-:W3:Y:S01]  /*3050*/  LDL R212, [R1+0xe0] ;  /* 0x0000e00001d47983 */ /* 0x000ee20000100800 */
[----:B------:R-:W-:-:S03]  /*3060*/  FFMA.FTZ R213, R221, R8, R7 ;  /* 0x00000008ddd57223 */ /* 0x000fc60000010007 */
[----:B------:R-:W4:Y:S01]  /*3070*/  LDL R8, [R1+0xd0] ;  /* 0x0000d00001087983 */ /* 0x000f220000100800 */
[----:B------:R-:W-:Y:S01]  /*3080*/  HADD2.F32 R7, -RZ, R206.H0_H0 ;  /* 0x200000ceff077230 */ /* 0x000fe20000004100 */
[----:B------:R-:W-:Y:S02]  /*3090*/  FADD.FTZ R166, R166, R204 ;  /* 0x000000cca6a67221 */ /* 0x000fe40000010000 */
[----:B------:R-:W-:Y:S01]  /*30a0*/  FFMA.FTZ R126, R230, R204, R126 ;  /* 0x000000cce67e7223 */ /* 0x000fe2000001007e */
[----:B------:R-:W-:Y:S01]  /*30b0*/  HADD2.F32 R204, -RZ, R210.H0_H0 ;  /* 0x200000d2ffcc7230 */ /* 0x000fe20000004100 */
[----:B------:R-:W-:Y:S01]  /*30c0*/  FADD.FTZ R167, R167, R205 ;  /* 0x000000cda7a77221 */ /* 0x000fe20000010000 */
[----:B------:R-:W2:Y:S01]  /*30d0*/  LDL R209, [R1+0xe4] ;  /* 0x0000e40001d17983 */ /* 0x000ea20000100800 */
[----:B------:R-:W-:Y:S02]  /*30e0*/  FFMA.FTZ R127, R222, R205, R127 ;  /* 0x000000cdde7f7223 */ /* 0x000fe4000001007f */
[----:B------:R-:W-:Y:S01]  /*30f0*/  FMUL.FTZ R221, R3, R215 ;  /* 0x000000d703dd7220 */ /* 0x000fe20000410000 */
[----:B------:R-:W2:Y:S01]  /*3100*/  LDL R205, [R1+0xd4] ;  /* 0x0000d40001cd7983 */ /* 0x000ea20000100800 */
[----:B------:R-:W-:-:S02]  /*3110*/  FADD.FTZ R86, R86, R208 ;  /* 0x000000d056567221 */ /* 0x000fc40000010000 */
[----:B------:R-:W-:Y:S02]  /*3120*/  FFMA.FTZ R46, R230, R208, R46 ;  /* 0x000000d0e62e7223 */ /* 0x000fe4000001002e */
[----:B------:R-:W2:Y:S01]  /*3130*/  LDL R208, [R1+0xe8] ;  /* 0x0000e80001d07983 */ /* 0x000ea20000100800 */
[----:B------:R-:W-:Y:S02]  /*3140*/  FADD.FTZ R168, R168, R7 ;  /* 0x00000007a8a87221 */ /* 0x000fe40000010000 */
[-C--:B------:R-:W-:Y:S01]  /*3150*/  FFMA.FTZ R128, R221, R7.reuse, R128 ;  /* 0x00000007dd807223 */ /* 0x080fe20000010080 */
[----:B------:R0:W-:Y:S04]  /*3160*/  STL [R1+0x48], R213 ;  /* 0x000048d501007387 */ /* 0x0001e80000100800 */
[----:B------:R-:W2:Y:S01]  /*3170*/  LDL R215, [R1+0xec] ;  /* 0x0000ec0001d77983 */ /* 0x000ea20000100800 */
[----:B----4-:R-:W-:-:S04]  /*3180*/  FMUL.FTZ R8, R8, R7 ;  /* 0x0000000708087220 */ /* 0x010fc80000410000 */
[----:B---3--:R-:W-:Y:S02]  /*3190*/  FFMA.FTZ R212, R212, R204, R8 ;  /* 0x000000ccd4d47223 */ /* 0x008fe40000010008 */
[----:B------:R-:W-:-:S03]  /*31a0*/  FMUL.FTZ R7, R3, R216 ;  /* 0x000000d803077220 */ /* 0x000fc60000410000 */
[----:B------:R3:W-:Y:S04]  /*31b0*/  STL [R1+0x34], R212 ;  /* 0x000034d401007387 */ /* 0x0007e80000100800 */
[----:B------:R-:W4:Y:S01]  /*31c0*/  LDL R216, [R1+0xd8] ;  /* 0x0000d80001d87983 */ /* 0x000f220000100800 */
[----:B------:R-:W-:Y:S01]  /*31d0*/  HADD2.F32 R8, -RZ, R206.H1_H1 ;  /* 0x300000ceff087230 */ /* 0x000fe20000004100 */
[----:B------:R-:W-:Y:S02]  /*31e0*/  FADD.FTZ R88, R88, R204 ;  /* 0x000000cc58587221 */ /* 0x000fe40000010000 */
[----:B------:R-:W-:Y:S01]  /*31f0*/  FFMA.FTZ R48, R221, R204, R48 ;  /* 0x000000ccdd307223 */ /* 0x000fe20000010030 */
[----:B------:R-:W-:Y:S01]  /*3200*/  HADD2.F32 R204, -RZ, R210.H1_H1 ;  /* 0x300000d2ffcc7230 */ /* 0x000fe20000004100 */
[----:B--2---:R-:W-:Y:S01]  /*3210*/  FMUL.FTZ R205, R205, R8 ;  /* 0x00000008cdcd7220 */ /* 0x004fe20000410000 */
[----:B------:R-:W-:Y:S01]  /*3220*/  HADD2.F32 R206, -RZ, R207.H0_H0 ;  /* 0x200000cfffce7230 */ /* 0x000fe20000004100 */
[----:B------:R-:W2:Y:S02]  /*3230*/  LDL R210, [R1+0xdc] ;  /* 0x0000dc0001d27983 */ /* 0x000ea40000100800 */
[----:B------:R-:W-:-:S02]  /*3240*/  FADD.FTZ R89, R89, R204 ;  /* 0x000000cc59597221 */ /* 0x000fc40000010000 */
[-C--:B------:R-:W-:Y:S02]  /*3250*/  FFMA.FTZ R49, R7, R204.reuse, R49 ;  /* 0x000000cc07317223 */ /* 0x080fe40000010031 */
[----:B------:R-:W-:Y:S01]  /*3260*/  FFMA.FTZ R209, R209, R204, R205 ;  /* 0x000000ccd1d17223 */ /* 0x000fe200000100cd */
[----:B------:R-:W-:Y:S01]  /*3270*/  HADD2.F32 R204, -RZ, R211.H0_H0 ;  /* 0x200000d3ffcc7230 */ /* 0x000fe20000004100 */
[----:B------:R-:W-:Y:S02]  /*3280*/  FADD.FTZ R12, R12, R4 ;  /* 0x000000040c0c7221 */ /* 0x000fe40000010000 */
[----:B------:R-:W-:Y:S01]  /*3290*/  FFMA.FTZ R11, R242, R4, R11 ;  /* 0x00000004f20b7223 */ /* 0x000fe2000001000b */
[----:B------:R3:W-:Y:S01]  /*32a0*/  STL [R1+0x14], R209 ;  /* 0x000014d101007387 */ /* 0x0007e20000100800 */
[----:B------:R-:W-:Y:S02]  /*32b0*/  FADD.FTZ R12, R12, R0 ;  /* 0x000000000c0c7221 */ /* 0x000fe40000010000 */
[----:B------:R-:W-:Y:S01]  /*32c0*/  FFMA.FTZ R11, R233, R0, R11 ;  /* 0x00000000e90b7223 */ /* 0x000fe2000001000b */
[----:B------:R-:W-:Y:S01]  /*32d0*/  ISETP.NE.U32.AND P4, PT, RZ, c[0x0][0x218], PT ;  /* 0x00008600ff007a0c */ /* 0x000fe20003f85070 */
[----:B----4-:R-:W-:-:S04]  /*32e0*/  FMUL.FTZ R205, R216, R206 ;  /* 0x000000ced8cd7220 */ /* 0x010fc80000410000 */
[----:B------:R-:W-:Y:S02]  /*32f0*/  FFMA.FTZ R208, R208, R204, R205 ;  /* 0x000000ccd0d07223 */ /* 0x000fe400000100cd */
[----:B------:R-:W-:-:S03]  /*3300*/  FMUL.FTZ R216, R3, R5 ;  /* 0x0000000503d87220 */ /* 0x000fc60000410000 */
[----:B------:R3:W-:Y:S04]  /*3310*/  STL [R1+0x10], R208 ;  /* 0x000010d001007387 */ /* 0x0007e80000100800 */
[----:B------:R3:W5:Y:S04]  /*3320*/  LDL.LU R5, [R1+0x1d8] ;  /* 0x0001d80001057983 */ /* 0x0007680000300800 */
[----:B0-----:R3:W5:Y:S04]  /*3330*/  LDL.LU R4, [R1+0x1d4] ;  /* 0x0001d40001047983 */ /* 0x0017680000300800 */
[----:B-1----:R3:W5:Y:S01]  /*3340*/  LDL.LU R0, [R1+0x1d0] ;  /* 0x0001d00001007983 */ /* 0x0027620000300800 */
[----:B------:R-:W-:Y:S01]  /*3350*/  ISETP.NE.AND.EX P4, PT, RZ, c[0x0][0x21c], PT, P4 ;  /* 0x00008700ff007a0c */ /* 0x000fe20003f85340 */
[----:B------:R-:W-:-:S02]  /*3360*/  FADD.FTZ R169, R169, R8 ;  /* 0x00000008a9a97221 */ /* 0x000fc40000010000 */
[----:B------:R-:W-:Y:S02]  /*3370*/  FFMA.FTZ R129, R7, R8, R129 ;  /* 0x0000000807817223 */ /* 0x000fe40000010081 */
[----:B------:R-:W-:Y:S02]  /*3380*/  FMUL.FTZ R8, R3, R251 ;  /* 0x000000fb03087220 */ /* 0x000fe40000410000 */
[----:B------:R-:W-:Y:S02]  /*3390*/  FADD.FTZ R90, R90, R204 ;  /* 0x000000cc5a5a7221 */ /* 0x000fe40000010000 */
[----:B------:R-:W-:Y:S02]  /*33a0*/  FFMA.FTZ R50, R8, R204, R50 ;  /* 0x000000cc08327223 */ /* 0x000fe40000010032 */
[----:B------:R-:W-:Y:S02]  /*33b0*/  FADD.FTZ R12, R12, R214 ;  /* 0x000000d60c0c7221 */ /* 0x000fe40000010000 */
[----:B------:R-:W-:Y:S01]  /*33c0*/  FFMA.FTZ R11, R230, R214, R11 ;  /* 0x000000d6e60b7223 */ /* 0x000fe2000001000b */
[----:B------:R-:W-:Y:S01]  /*33d0*/  @P4 LEA R204, P5, R10, c[0x0][0x218], 0x4 ;  /* 0x000086000acc4a11 */ /* 0x000fe200078a20ff */
[----:B------:R-:W-:-:S02]  /*33e0*/  FADD.FTZ R12, R12, R213 ;  /* 0x000000d50c0c7221 */ /* 0x000fc40000010000 */
[----:B------:R-:W-:Y:S01]  /*33f0*/  FFMA.FTZ R11, R222, R213, R11 ;  /* 0x000000d5de0b7223 */ /* 0x000fe2000001000b */
[----:B------:R-:W-:Y:S01]  /*3400*/  @P4 LEA.HI.X R205, R10, c[0x0][0x21c], RZ, 0x4, P5 ;  /* 0x000087000acd4a11 */ /* 0x000fe200028f24ff */
[----:B------:R-:W-:Y:S01]  /*3410*/  HADD2.F32 R207, -RZ, R207.H1_H1 ;  /* 0x300000cfffcf7230 */ /* 0x000fe20000004100 */
[----:B------:R-:W-:Y:S02]  /*3420*/  FADD.FTZ R12, R12, R212 ;  /* 0x000000d40c0c7221 */ /* 0x000fe40000010000 */
[----:B------:R-:W-:Y:S01]  /*3430*/  FFMA.FTZ R11, R221, R212, R11 ;  /* 0x000000d4dd0b7223 */ /* 0x000fe2000001000b */
[----:B------:R0:W5:Y:S01]  /*3440*/  @P4 LDG.E.128 R192, [R204.64] ;  /* 0x00000004ccc04981 */ /* 0x000162000c1e1d00 */
[----:B------:R-:W-:Y:S02]  /*3450*/  FADD.FTZ R12, R12, R209 ;  /* 0x000000d10c0c7221 */ /* 0x000fe40000010000 */
[----:B------:R-:W-:Y:S02]  /*3460*/  FFMA.FTZ R11, R7, R209, R11 ;  /* 0x000000d1070b7223 */ /* 0x000fe4000001000b */
[----:B------:R-:W-:Y:S01]  /*3470*/  FADD.FTZ R12, R12, R208 ;  /* 0x000000d00c0c7221 */ /* 0x000fe20000010000 */
[----:B0-----:R-:W-:Y:S01]  /*3480*/  HADD2.F32 R204, -RZ, R211.H1_H1 ;  /* 0x300000d3ffcc7230 */ /* 0x001fe20000004100 */
[----:B--2---:R-:W-:-:S02]  /*3490*/  FMUL.FTZ R205, R210, R207 ;  /* 0x000000cfd2cd7220 */ /* 0x004fc40000410000 */
[----:B------:R-:W-:Y:S02]  /*34a0*/  FFMA.FTZ R11, R8, R208, R11 ;  /* 0x000000d0080b7223 */ /* 0x000fe4000001000b */
[----:B------:R-:W-:Y:S01]  /*34b0*/  FFMA.FTZ R251, R215, R204, R205 ;  /* 0x000000ccd7fb7223 */ /* 0x000fe200000100cd */
[----:B------:R-:W-:Y:S01]  /*34c0*/  IADD3 R10, R10, 0x20, RZ ;  /* 0x000000200a0a7810 */ /* 0x000fe20007ffe0ff */
        /* <DEDUP_REMOVED lines=8> */
.L_x_1305:
[----:B---3--:R-:W-:Y:S05]  /*3550*/  BSYNC B1 ;  /* 0x0000000000017941 */ /* 0x008fea0003800000 */
.L_x_1304:
        /* <DEDUP_REMOVED lines=27> */
[----:B---3--:R-:W-:Y:S02]  /*3710*/  HADD2.F32 R2, -RZ, R204.H1_H1 ;  /* 0x300000ccff027230 */ /* 0x008fe40000004100 */
[----:B0-----:R-:W-:Y:S02]  /*3720*/  HADD2.F32 R226, -RZ, R206.H1_H1 ;  /* 0x300000ceffe27230 */ /* 0x001fe40000004100 */
[--C-:B------:R-:W-:Y:S02]  /*3730*/  HADD2.F32 R239, -RZ, R207.reuse.H0_H0 ;  /* 0x200000cfffef7230 */ /* 0x100fe40000004100 */
[----:B------:R-:W-:Y:S01]  /*3740*/  HADD2.F32 R238, -RZ, R207.H1_H1 ;  /* 0x300000cfffee7230 */ /* 0x000fe20000004100 */
[C---:B------:R-:W-:Y:S02]  /*3750*/  FADD.FTZ R207, -R10.reuse, R2 ;  /* 0x000000020acf7221 */ /* 0x040fe40000010100 */
[----:B------:R-:W-:-:S02]  /*3760*/  FADD.FTZ R2, -R10, R226 ;  /* 0x000000e20a027221 */ /* 0x000fc40000010100 */
[C---:B------:R-:W-:Y:S02]  /*3770*/  FADD.FTZ R226, -R10.reuse, R239 ;  /* 0x000000ef0ae27221 */ /* 0x040fe40000010100 */
[----:B------:R-:W3:Y:S01]  /*3780*/  LDL R239, [R1+0xb8] ;  /* 0x0000b80001ef7983 */ /* 0x000ee20000100800 */
[----:B------:R-:W-:Y:S02]  /*3790*/  HADD2.F32 R220, -RZ, R204.H0_H0 ;  /* 0x200000ccffdc7230 */ /* 0x000fe40000004100 */
[--C-:B------:R-:W-:Y:S02]  /*37a0*/  HADD2.F32 R204, -RZ, R205.reuse.H0_H0 ;  /* 0x200000cdffcc7230 */ /* 0x100fe40000004100 */
[----:B------:R-:W-:Y:S01]  /*37b0*/  HADD2.F32 R227, -RZ, R206.H0_H0 ;  /* 0x200000ceffe37230 */ /* 0x000fe20000004100 */
[C---:B------:R-:W-:Y:S01]  /*37c0*/  FADD.FTZ R220, -R10.reuse, R220 ;  /* 0x000000dc0adc7221 */ /* 0x040fe20000010100 */
[----:B------:R-:W-:Y:S01]  /*37d0*/  HADD2.F32 R205, -RZ, R205.H1_H1 ;  /* 0x300000cdffcd7230 */ /* 0x000fe20000004100 */
[----:B------:R-:W-:-:S02]  /*37e0*/  FADD.FTZ R206, -R10, R204 ;  /* 0x000000cc0ace7221 */ /* 0x000fc40000010100 */
[C---:B------:R-:W-:Y:S01]  /*37f0*/  FADD.FTZ R204, -R10.reuse, R227 ;  /* 0x000000e30acc7221 */ /* 0x040fe20000010100 */
[----:B------:R-:W-:Y:S01]  /*3800*/  HADD2.F32 R227, -RZ, R208.H0_H0 ;  /* 0x200000d0ffe37230 */ /* 0x000fe20000004100 */
[C---:B------:R-:W-:Y:S01]  /*3810*/  FADD.FTZ R250, -R10.reuse, R238 ;  /* 0x000000ee0afa7221 */ /* 0x040fe20000010100 */
[----:B------:R-:W-:Y:S01]  /*3820*/  HADD2.F32 R238, -RZ, R212.H0_H0 ;  /* 0x200000d4ffee7230 */ /* 0x000fe20000004100 */
[----:B------:R-:W-:Y:S02]  /*3830*/  FADD.FTZ R205, -R10, R205 ;  /* 0x000000cd0acd7221 */ /* 0x000fe40000010100 */
[C---:B------:R-:W-:Y:S01]  /*3840*/  FMUL.FTZ R247, R3.reuse, R220 ;  /* 0x000000dc03f77220 */ /* 0x040fe20000410000 */
[----:B------:R-:W-:Y:S01]  /*3850*/  HADD2.F32 R220, -RZ, R208.H1_H1 ;  /* 0x300000d0ffdc7230 */ /* 0x000fe20000004100 */
[----:B------:R-:W-:Y:S01]  /*3860*/  FMUL.FTZ R10, R246, R227 ;  /* 0x000000e3f60a7220 */ /* 0x000fe20000410000 */
[----:B------:R-:W-:Y:S01]  /*3870*/  HADD2.F32 R208, -RZ, R212.H1_H1 ;  /* 0x300000d4ffd07230 */ /* 0x000fe20000004100 */
[----:B------:R-:W-:-:S02]  /*3880*/  FMUL.FTZ R246, R3, R207 ;  /* 0x000000cf03f67220 */ /* 0x000fc40000410000 */
[----:B------:R-:W-:Y:S01]  /*3890*/  FFMA.FTZ R5, R5, R238, R10 ;  /* 0x000000ee05057223 */ /* 0x000fe2000001000a */
[----:B------:R-:W-:Y:S01]  /*38a0*/  HADD2.F32 R207, -RZ, R209.H0_H0 ;  /* 0x200000d1ffcf7230 */ /* 0x000fe20000004100 */
[----:B------:R-:W-:Y:S02]  /*38b0*/  FMUL.FTZ R10, R245, R220 ;  /* 0x000000dcf50a7220 */ /* 0x000fe40000410000 */
[----:B------:R-:W-:Y:S02]  /*38c0*/  FADD.FTZ R52, R52, R238 ;  /* 0x000000ee34347221 */ /* 0x000fe40000010000 */
[C---:B------:R-:W-:Y:S02]  /*38d0*/  FFMA.FTZ R92, R247.reuse, R238, R92 ;  /* 0x000000eef75c7223 */ /* 0x040fe4000001005c */
[----:B------:R-:W-:Y:S01]  /*38e0*/  FADD.FTZ R196, R196, R227 ;  /* 0x000000e3c4c47221 */ /* 0x000fe20000010000 */
[----:B------:R-:W4:Y:S01]  /*38f0*/  LDL R238, [R1+0xcc] ;  /* 0x0000cc0001ee7983 */ /* 0x000f220000100800 */
[----:B------:R-:W-:-:S02]  /*3900*/  FFMA.FTZ R172, R247, R227, R172 ;  /* 0x000000e3f7ac7223 */ /* 0x000fc400000100ac */
[----:B------:R-:W-:Y:S01]  /*3910*/  FADD.FTZ R53, R53, R208 ;  /* 0x000000d035357221 */ /* 0x000fe20000010000 */
[----:B------:R-:W4:Y:S01]  /*3920*/  LDL R227, [R1+0x90] ;  /* 0x0000900001e37983 */ /* 0x000f220000100800 */
[-C--:B------:R-:W-:Y:S02]  /*3930*/  FFMA.FTZ R93, R246, R208.reuse, R93 ;  /* 0x000000d0f65d7223 */ /* 0x080fe4000001005d */
[----:B--2---:R-:W-:Y:S01]  /*3940*/  FFMA.FTZ R4, R4, R208, R10 ;  /* 0x000000d004047223 */ /* 0x004fe2000001000a */
[----:B------:R0:W-:Y:S01]  /*3950*/  STL [R1+0x80], R5 ;  /* 0x0000800501007387 */ /* 0x0001e20000100800 */
[----:B------:R-:W-:-:S03]  /*3960*/  HADD2.F32 R208, -RZ, R213.H0_H0 ;  /* 0x200000d5ffd07230 */ /* 0x000fc60000004100 */
[----:B------:R-:W2:Y:S04]  /*3970*/  LDL R212, [R1+0xbc] ;  /* 0x0000bc0001d47983 */ /* 0x000ea80000100800 */
[----:B------:R1:W-:Y:S01]  /*3980*/  STL [R1+0x6c], R4 ;  /* 0x00006c0401007387 */ /* 0x0003e20000100800 */
[----:B---3--:R-:W-:-:S04]  /*3990*/  FMUL.FTZ R10, R239, R207 ;  /* 0x000000cfef0a7220 */ /* 0x008fc80000410000 */
[----:B----4-:R-:W-:Y:S01]  /*39a0*/  FFMA.FTZ R0, R0, R208, R10 ;  /* 0x000000d000007223 */ /* 0x010fe2000001000a */
[----:B------:R-:W-:-:S04]  /*39b0*/  HADD2.F32 R10, -RZ, R209.H1_H1 ;  /* 0x300000d1ff0a7230 */ /* 0x000fc80000004100 */
[----:B------:R3:W-:Y:S04]  /*39c0*/  STL [R1+0x58], R0 ;  /* 0x0000580001007387 */ /* 0x0007e80000100800 */
[----:B------:R-:W4:Y:S01]  /*39d0*/  LDL R209, [R1+0xa0] ;  /* 0x0000a00001d17983 */ /* 0x000f220000100800 */
[C---:B------:R-:W-:Y:S02]  /*39e0*/  FMUL.FTZ R239, R3.reuse, R205 ;  /* 0x000000cd03ef7220 */ /* 0x040fe40000410000 */
[----:B------:R-:W-:Y:S01]  /*39f0*/  FMUL.FTZ R245, R3, R206 ;  /* 0x000000ce03f57220 */ /* 0x000fe20000410000 */
[----:B------:R-:W-:Y:S01]  /*3a00*/  HADD2.F32 R206, -RZ, R213.H1_H1 ;  /* 0x300000d5ffce7230 */ /* 0x000fe20000004100 */
[----:B------:R-:W-:Y:S01]  /*3a10*/  FADD.FTZ R199, R199, R10 ;  /* 0x0000000ac7c77221 */ /* 0x000fe20000010000 */
[----:B------:R-:W3:Y:S01]  /*3a20*/  LDL R213, [R1+0xac] ;  /* 0x0000ac0001d57983 */ /* 0x000ee20000100800 */
[----:B------:R-:W-:-:S02]  /*3a30*/  FFMA.FTZ R175, R239, R10, R175 ;  /* 0x0000000aefaf7223 */ /* 0x000fc400000100af */
[----:B------:R-:W-:Y:S02]  /*3a40*/  FADD.FTZ R197, R197, R220 ;  /* 0x000000dcc5c57221 */ /* 0x000fe40000010000 */
[----:B------:R-:W-:Y:S02]  /*3a50*/  FFMA.FTZ R173, R246, R220, R173 ;  /* 0x000000dcf6ad7223 */ /* 0x000fe400000100ad */
[----:B------:R-:W-:Y:S01]  /*3a60*/  FADD.FTZ R54, R54, R208 ;  /* 0x000000d036367221 */ /* 0x000fe20000010000 */
[----:B------:R-:W3:Y:S01]  /*3a70*/  LDL R220, [R1+0x98] ;  /* 0x0000980001dc7983 */ /* 0x000ee20000100800 */
[C---:B------:R-:W-:Y:S02]  /*3a80*/  FFMA.FTZ R94, R245.reuse, R208, R94 ;  /* 0x000000d0f55e7223 */ /* 0x040fe4000001005e */
[----:B------:R-:W-:Y:S01]  /*3a90*/  FADD.FTZ R198, R198, R207 ;  /* 0x000000cfc6c67221 */ /* 0x000fe20000010000 */
[----:B------:R-:W3:Y:S01]  /*3aa0*/  LDL R208, [R1+0xa4] ;  /* 0x0000a40001d07983 */ /* 0x000ee20000100800 */
[----:B------:R-:W-:-:S02]  /*3ab0*/  FFMA.FTZ R174, R245, R207, R174 ;  /* 0x000000cff5ae7223 */ /* 0x000fc400000100ae */
[----:B------:R-:W-:Y:S01]  /*3ac0*/  FADD.FTZ R55, R55, R206 ;  /* 0x000000ce37377221 */ /* 0x000fe20000010000 */
[----:B------:R-:W3:Y:S01]  /*3ad0*/  LDL R207, [R1+0xa8] ;  /* 0x0000a80001cf7983 */ /* 0x000ee20000100800 */
[----:B--2---:R-:W-:Y:S01]  /*3ae0*/  FMUL.FTZ R205, R212, R10 ;  /* 0x0000000ad4cd7220 */ /* 0x004fe20000410000 */
[----:B------:R-:W-:-:S03]  /*3af0*/  HADD2.F32 R10, -RZ, R210.H0_H0 ;  /* 0x200000d2ff0a7230 */ /* 0x000fc60000004100 */
[----:B------:R-:W-:Y:S01]  /*3b00*/  FFMA.FTZ R212, R238, R206, R205 ;  /* 0x000000ceeed47223 */ /* 0x000fe200000100cd */
[----:B------:R-:W-:Y:S01]  /*3b10*/  HADD2.F32 R205, -RZ, R214.H0_H0 ;  /* 0x200000d6ffcd7230 */ /* 0x000fe20000004100 */
[----:B------:R-:W-:Y:S02]  /*3b20*/  FMUL.FTZ R238, R3, R204 ;  /* 0x000000cc03ee7220 */ /* 0x000fe40000410000 */
[----:B------:R-:W-:Y:S02]  /*3b30*/  FMUL.FTZ R204, R227, R10 ;  /* 0x0000000ae3cc7220 */ /* 0x000fe40000410000 */
[----:B------:R-:W-:Y:S02]  /*3b40*/  FFMA.FTZ R95, R239, R206, R95 ;  /* 0x000000ceef5f7223 */ /* 0x000fe4000001005f */
[----:B------:R-:W2:Y:S01]  /*3b50*/  LDL R206, [R1+0x9c] ;  /* 0x00009c0001ce7983 */ /* 0x000ea20000100800 */
[----:B------:R-:W-:Y:S02]  /*3b60*/  FADD.FTZ R56, R56, R205 ;  /* 0x000000cd38387221 */ /* 0x000fe40000010000 */
[-C--:B------:R-:W-:Y:S01]  /*3b70*/  FFMA.FTZ R96, R238, R205.reuse, R96 ;  /* 0x000000cdee607223 */ /* 0x080fe20000010060 */
[----:B------:R0:W-:Y:S01]  /*3b80*/  STL [R1+0x44], R212 ;  /* 0x000044d401007387 */ /* 0x0001e20000100800 */
[----:B----4-:R-:W-:-:S03]  /*3b90*/  FFMA.FTZ R209, R209, R205, R204 ;  /* 0x000000cdd1d17223 */ /* 0x010fc600000100cc */
[----:B------:R-:W4:Y:S01]  /*3ba0*/  LDL R205, [R1+0x94] ;  /* 0x0000940001cd7983 */ /* 0x000f220000100800 */
[----:B------:R-:W-:Y:S02]  /*3bb0*/  FADD.FTZ R200, R200, R10 ;  /* 0x0000000ac8c87221 */ /* 0x000fe40000010000 */
[----:B------:R-:W-:Y:S01]  /*3bc0*/  FFMA.FTZ R176, R238, R10, R176 ;  /* 0x0000000aeeb07223 */ /* 0x000fe200000100b0 */
[----:B------:R-:W-:Y:S01]  /*3bd0*/  HADD2.F32 R10, -RZ, R210.H1_H1 ;  /* 0x300000d2ff0a7230 */ /* 0x000fe20000004100 */
[C---:B------:R-:W-:Y:S01]  /*3be0*/  FMUL.FTZ R227, R3.reuse, R2 ;  /* 0x0000000203e37220 */ /* 0x040fe20000410000 */
[----:B------:R-:W-:Y:S01]  /*3bf0*/  HADD2.F32 R204, -RZ, R214.H1_H1 ;  /* 0x300000d6ffcc7230 */ /* 0x000fe20000004100 */
[----:B------:R-:W-:Y:S02]  /*3c00*/  FMUL.FTZ R226, R3, R226 ;  /* 0x000000e203e27220 */ /* 0x000fe40000410000 */
[----:B------:R-:W-:Y:S02]  /*3c10*/  FADD.FTZ R201, R201, R10 ;  /* 0x0000000ac9c97221 */ /* 0x000fe40000010000 */
[----:B------:R-:W-:-:S02]  /*3c20*/  FADD.FTZ R57, R57, R204 ;  /* 0x000000cc39397221 */ /* 0x000fc40000010000 */
[C---:B------:R-:W-:Y:S02]  /*3c30*/  FFMA.FTZ R97, R227.reuse, R204, R97 ;  /* 0x000000cce3617223 */ /* 0x040fe40000010061 */
[----:B------:R-:W-:Y:S02]  /*3c40*/  FFMA.FTZ R177, R227, R10, R177 ;  /* 0x0000000ae3b17223 */ /* 0x000fe400000100b1 */
[----:B------:R-:W-:Y:S01]  /*3c50*/  FFMA.FTZ R11, R247, R5, R11 ;  /* 0x00000005f70b7223 */ /* 0x000fe2000001000b */
[----:B------:R0:W-:Y:S03]  /*3c60*/  STL [R1+0x30], R209 ;  /* 0x000030d101007387 */ /* 0x0001e60000100800 */
[----:B------:R-:W-:-:S04]  /*3c70*/  FFMA.FTZ R11, R246, R4, R11 ;  /* 0x00000004f60b7223 */ /* 0x000fc8000001000b */
[----:B------:R-:W-:Y:S02]  /*3c80*/  FFMA.FTZ R11, R245, R0, R11 ;  /* 0x00000000f50b7223 */ /* 0x000fe4000001000b */
[----:B----4-:R-:W-:-:S04]  /*3c90*/  FMUL.FTZ R2, R205, R10 ;  /* 0x0000000acd027220 */ /* 0x010fc80000410000 */
[----:B---3--:R-:W-:Y:S01]  /*3ca0*/  FFMA.FTZ R208, R208, R204, R2 ;  /* 0x000000ccd0d07223 */ /* 0x008fe20000010002 */
[----:B------:R-:W-:Y:S02]  /*3cb0*/  HADD2.F32 R2, -RZ, R211.H0_H0 ;  /* 0x200000d3ff027230 */ /* 0x000fe40000004100 */
[----:B------:R-:W-:-:S03]  /*3cc0*/  HADD2.F32 R10, -RZ, R215.H0_H0 ;  /* 0x200000d7ff0a7230 */ /* 0x000fc60000004100 */
[-C--:B------:R-:W-:Y:S02]  /*3cd0*/  FMUL.FTZ R204, R220, R2.reuse ;  /* 0x00000002dccc7220 */ /* 0x080fe40000410000 */
[----:B------:R-:W-:Y:S02]  /*3ce0*/  FADD.FTZ R202, R202, R2 ;  /* 0x00000002caca7221 */ /* 0x000fe40000010000 */
[----:B------:R-:W-:Y:S01]  /*3cf0*/  FFMA.FTZ R178, R226, R2, R178 ;  /* 0x00000002e2b27223 */ /* 0x000fe200000100b2 */
[----:B------:R-:W-:Y:S01]  /*3d00*/  HADD2.F32 R2, -RZ, R211.H1_H1 ;  /* 0x300000d3ff027230 */ /* 0x000fe20000004100 */
[----:B------:R-:W-:Y:S02]  /*3d10*/  FMUL.FTZ R220, R3, R250 ;  /* 0x000000fa03dc7220 */ /* 0x000fe40000410000 */
[----:B------:R-:W-:Y:S02]  /*3d20*/  FFMA.FTZ R207, R207, R10, R204 ;  /* 0x0000000acfcf7223 */ /* 0x000fe400000100cc */
[----:B--2---:R-:W-:-:S02]  /*3d30*/  FMUL.FTZ R204, R206, R2 ;  /* 0x00000002cecc7220 */ /* 0x004fc40000410000 */
[----:B------:R-:W-:Y:S02]  /*3d40*/  FADD.FTZ R203, R203, R2 ;  /* 0x00000002cbcb7221 */ /* 0x000fe40000010000 */
        /* <DEDUP_REMOVED lines=14> */
[----:B------:R-:W-:Y:S01]  /*3e30*/  FFMA.FTZ R98, R226, R10, R98 ;  /* 0x0000000ae2627223 */ /* 0x000fe20000010062 */
[----:B------:R-:W-:Y:S01]  /*3e40*/  HADD2.F32 R10, -RZ, R215.H1_H1 ;  /* 0x300000d7ff0a7230 */ /* 0x000fe20000004100 */
[----:B------:R-:W-:-:S02]  /*3e50*/  FADD.FTZ R2, R2, R208 ;  /* 0x000000d002027221 */ /* 0x000fc40000010000 */
[----:B------:R-:W-:Y:S02]  /*3e60*/  FFMA.FTZ R11, R227, R208, R11 ;  /* 0x000000d0e30b7223 */ /* 0x000fe4000001000b */
[-C--:B------:R-:W-:Y:S02]  /*3e70*/  FFMA.FTZ R250, R213, R10.reuse, R204 ;  /* 0x0000000ad5fa7223 */ /* 0x080fe400000100cc */
[----:B------:R-:W-:Y:S02]  /*3e80*/  FADD.FTZ R2, R2, R207 ;  /* 0x000000cf02027221 */ /* 0x000fe40000010000 */
[----:B------:R-:W-:Y:S02]  /*3e90*/  FFMA.FTZ R11, R226, R207, R11 ;  /* 0x000000cfe20b7223 */ /* 0x000fe4000001000b */
[----:B------:R-:W-:Y:S02]  /*3ea0*/  FADD.FTZ R59, R59, R10 ;  /* 0x0000000a3b3b7221 */ /* 0x000fe40000010000 */
[----:B------:R-:W-:-:S02]  /*3eb0*/  FFMA.FTZ R99, R220, R10, R99 ;  /* 0x0000000adc637223 */ /* 0x000fc40000010063 */
[----:B------:R-:W-:Y:S02]  /*3ec0*/  FADD.FTZ R12, R2, R250 ;  /* 0x000000fa020c7221 */ /* 0x000fe40000010000 */
[----:B------:R-:W-:Y:S02]  /*3ed0*/  FFMA.FTZ R11, R220, R250, R11 ;  /* 0x000000fadc0b7223 */ /* 0x000fe4000001000b */
.L_x_1307:
[----:B--2---:R-:W-:Y:S05]  /*3ee0*/  BSYNC B1 ;  /* 0x0000000000017941 */ /* 0x004fea0003800000 */
.L_x_1306:
[----:B------:R-:W-:Y:S05]  /*3ef0*/  BRA.DIV ~URZ, `(.L_x_1308) ;  /* 0x000048b27f007947 */ /* 0x000fea000b800000 */
[----:B------:R0:W1:Y:S02]  /*3f00*/  SHFL.BFLY PT, R10, R12, 0x1, 0x1f ;  /* 0x0c201f000c0a7f89 */ /* 0x00006400000e0000 */
.L_x_1339:
[----:B------:R-:W-:Y:S05]  /*3f10*/  BRA.DIV ~URZ, `(.L_x_1309) ;  /* 0x000049127f007947 */ /* 0x000fea000b800000 */
[----:B-1---5:R-:W-:Y:S02]  /*3f20*/  FADD.FTZ R2, R10, R12 ;  /* 0x0000000c0a027221 */ /* 0x022fe40000010000 */
        /* <DEDUP_REMOVED lines=13> */
[----:B0-----:R0:W2:Y:S01]  /*4000*/  SHFL.BFLY PT, R12, R10, 0x10, 0x1f ;  /* 0x0e001f000a0c7f89 */ /* 0x0010a200000e0000 */
[----:B-1----:R-:W-:-:S05]  /*4010*/  FADD.FTZ R11, R11, R2 ;  /* 0x000000020b0b7221 */ /* 0x002fca0000010000 */
[----:B------:R0:W1:Y:S02]  /*4020*/  SHFL.BFLY PT, R2, R11, 0x10, 0x1f ;  /* 0x0e001f000b027f89 */ /* 0x00006400000e0000 */
.L_x_1340:
        /* <DEDUP_REMOVED lines=19> */
[----:B------:R-:W4:Y:S01]  /*4160*/  LDL R211, [R1+0x2c] ;  /* 0x00002c0001d37983 */ /* 0x000f220000100800 */
[----:B------:R-:W-:-:S02]  /*4170*/  FADD.FTZ R11, R249, -R11 ;  /* 0x8000000bf90b7221 */ /* 0x000fc40000010000 */
[----:B------:R-:W-:Y:S02]  /*4180*/  FFMA.FTZ R205, R241, R2, R209 ;  /* 0x00000002f1cd7223 */ /* 0x000fe400000100d1 */
[----:B------:R-:W-:-:S05]  /*4190*/  FMUL.FTZ R12, R3, R11 ;  /* 0x0000000b030c7220 */ /* 0x000fca0000410000 */
[----:B------:R-:W-:Y:S01]  /*41a0*/  @P4 HADD2.F32 R11, -RZ, R181.H0_H0 ;  /* 0x200000b5ff0b4230 */ /* 0x000fe20000004100 */
[----:B------:R-:W-:-:S04]  /*41b0*/  ISETP.NE.U32.AND P6, PT, RZ, c[0x0][0x250], PT ;  /* 0x00009400ff007a0c */ /* 0x000fc80003fc5070 */
[----:B------:R-:W-:Y:S01]  /*41c0*/  ISETP.NE.AND.EX P6, PT, RZ, c[0x0][0x254], PT, P6 ;  /* 0x00009500ff007a0c */ /* 0x000fe20003fc5360 */
[----:B--2---:R-:W-:Y:S01]  /*41d0*/  FADD.FTZ R10, R204, -R10 ;  /* 0x8000000acc0a7221 */ /* 0x004fe20000010000 */
[----:B------:R-:W-:-:S03]  /*41e0*/  @P4 HADD2.F32 R204, -RZ, R180.H0_H0 ;  /* 0x200000b4ffcc4230 */ /* 0x000fc60000004100 */
[C---:B------:R-:W-:Y:S02]  /*41f0*/  FMUL.FTZ R10, R3.reuse, R10 ;  /* 0x0000000a030a7220 */ /* 0x040fe40000410000 */
[----:B---3--:R-:W-:Y:S02]  /*4200*/  FADD.FTZ R205, R210, -R205 ;  /* 0x800000cdd2cd7221 */ /* 0x008fe40000010000 */
        /* <DEDUP_REMOVED lines=9> */
[----:B----4-:R-:W-:Y:S02]  /*42a0*/  FADD.FTZ R204, R208, -R204 ;  /* 0x800000ccd0cc7221 */ /* 0x010fe40000010000 */
[----:B------:R-:W3:Y:S01]  /*42b0*/  LDL R208, [R1+0x4] ;  /* 0x0000040001d07983 */ /* 0x000ee20000100800 */
[----:B------:R-:W-:-:S04]  /*42c0*/  @P6 F2FP.PACK_AB R205, RZ, R12 ;  /* 0x0000000cffcd623e */ /* 0x000fc800000000ff */
[----:B------:R-:W-:Y:S01]  /*42d0*/  @P6 PRMT R132, R205, 0x7610, R132 ;  /* 0x00007610cd846816 */ /* 0x000fe20000000084 */
[----:B------:R-:W-:Y:S01]  /*42e0*/  FMUL.FTZ R205, R3, R204 ;  /* 0x000000cc03cd7220 */ /* 0x000fe20000410000 */
[----:B------:R-:W-:Y:S01]  /*42f0*/  @P4 HADD2.F32 R204, -RZ, R181.H1_H1 ;  /* 0x300000b5ffcc4230 */ /* 0x000fe20000004100 */
[-C--:B------:R-:W-:Y:S02]  /*4300*/  @P5 F2FP.PACK_AB R206, RZ, R10.reuse ;  /* 0x0000000affce523e */ /* 0x080fe400000000ff */
[----:B------:R-:W-:Y:S02]  /*4310*/  @P6 F2FP.PACK_AB R207, RZ, R10 ;  /* 0x0000000affcf623e */ /* 0x000fe400000000ff */
[----:B------:R-:W-:Y:S01]  /*4320*/  @P4 FADD.FTZ R205, R205, R204 ;  /* 0x000000cccdcd4221 */ /* 0x000fe20000010000 */
[----:B------:R-:W-:Y:S02]  /*4330*/  @P5 PRMT R137, R206, 0x7610, R137 ;  /* 0x00007610ce895816 */ /* 0x000fe40000000089 */
[----:B------:R-:W-:-:S02]  /*4340*/  @P6 PRMT R133, R207, 0x7610, R133 ;  /* 0x00007610cf856816 */ /* 0x000fc40000000085 */
[----:B------:R-:W-:Y:S02]  /*4350*/  F2FP.PACK_AB R204, R11, R12 ;  /* 0x0000000c0bcc723e */ /* 0x000fe400000000ff */
[-C--:B------:R-:W-:Y:S02]  /*4360*/  @P5 F2FP.PACK_AB R206, RZ, R11.reuse ;  /* 0x0000000bffce523e */ /* 0x080fe400000000ff */
[----:B------:R-:W-:Y:S01]  /*4370*/  @P6 F2FP.PACK_AB R207, RZ, R11 ;  /* 0x0000000bffcf623e */ /* 0x000fe200000000ff */
[-C--:B------:R-:W-:Y:S01]  /*4380*/  FFMA.FTZ R11, R235, R2.reuse, R209 ;  /* 0x00000002eb0b7223 */ /* 0x080fe200000100d1 */
[-C--:B------:R-:W-:Y:S02]  /*4390*/  @P6 F2FP.PACK_AB R12, RZ, R205.reuse ;  /* 0x000000cdff0c623e */ /* 0x080fe400000000ff */
[----:B------:R-:W-:Y:S01]  /*43a0*/  @P5 PRMT R136, R136, 0x5410, R206 ;  /* 0x0000541088885816 */ /* 0x000fe200000000ce */
[----:B-----5:R-:W-:Y:S01]  /*43b0*/  FADD.FTZ R11, R212, -R11 ;  /* 0x8000000bd40b7221 */ /* 0x020fe20000010000 */
[----:B------:R-:W-:Y:S01]  /*43c0*/  @P6 PRMT R133, R133, 0x5410, R12 ;  /* 0x0000541085856816 */ /* 0x000fe2000000000c */
[----:B------:R-:W-:Y:S01]  /*43d0*/  FFMA.FTZ R12, R219, R2, R209 ;  /* 0x00000002db0c7223 */ /* 0x000fe200000100d1 */
[----:B------:R-:W-:Y:S01]  /*43e0*/  @P6 PRMT R132, R132, 0x5410, R207 ;  /* 0x0000541084846816 */ /* 0x000fe200000000cf */
[----:B------:R-:W-:Y:S01]  /*43f0*/  @P4 HADD2.F32 R207, -RZ, R182.H0_H0 ;  /* 0x200000b6ffcf4230 */ /* 0x000fe20000004100 */
[----:B------:R-:W-:Y:S01]  /*4400*/  @P5 F2FP.PACK_AB R206, RZ, R205 ;  /* 0x000000cdffce523e */ /* 0x000fe200000000ff */
[----:B------:R-:W-:-:S02]  /*4410*/  FMUL.FTZ R11, R3, R11 ;  /* 0x0000000b030b7220 */ /* 0x000fc40000410000 */
[----:B------:R-:W-:Y:S01]  /*4420*/  FADD.FTZ R12, R211, -R12 ;  /* 0x8000000cd30c7221 */ /* 0x000fe20000010000 */
[----:B------:R-:W-:Y:S01]  /*4430*/  @P5 PRMT R137, R137, 0x5410, R206 ;  /* 0x0000541089895816 */ /* 0x000fe200000000ce */
[----:B------:R-:W-:Y:S01]  /*4440*/  @P4 HADD2.F32 R206, -RZ, R182.H1_H1 ;  /* 0x300000b6ffce4230 */ /* 0x000fe20000004100 */
[----:B------:R-:W-:Y:S02]  /*4450*/  @P4 FADD.FTZ R11, R11, R207 ;  /* 0x000000cf0b0b4221 */ /* 0x000fe40000010000 */
[----:B------:R-:W-:-:S03]  /*4460*/  FMUL.FTZ R12, R3, R12 ;  /* 0x0000000c030c7220 */ /* 0x000fc60000410000 */
[-C--:B------:R-:W-:Y:S01]  /*4470*/  @P5 F2FP.PACK_AB R207, RZ, R11.reuse ;  /* 0x0000000bffcf523e */ /* 0x080fe200000000ff */
[----:B------:R-:W-:Y:S01]  /*4480*/  @P4 FADD.FTZ R12, R12, R206 ;  /* 0x000000ce0c0c4221 */ /* 0x000fe20000010000 */
[----:B------:R-:W-:Y:S02]  /*4490*/  F2FP.PACK_AB R205, R205, R10 ;  /* 0x0000000acdcd723e */ /* 0x000fe400000000ff */
[----:B------:R-:W-:Y:S02]  /*44a0*/  @P5 PRMT R138, R207, 0x7610, R138 ;  /* 0x00007610cf8a5816 */ /* 0x000fe4000000008a */
[----:B------:R-:W-:Y:S02]  /*44b0*/  @P5 F2FP.PACK_AB R10, RZ, R12 ;  /* 0x0000000cff0a523e */ /* 0x000fe400000000ff */
[-C--:B------:R-:W-:Y:S02]  /*44c0*/  @P6 F2FP.PACK_AB R207, RZ, R11.reuse ;  /* 0x0000000bffcf623e */ /* 0x080fe400000000ff */
[----:B------:R-:W-:Y:S01]  /*44d0*/  F2FP.PACK_AB R206, R12, R11 ;  /* 0x0000000b0cce723e */ /* 0x000fe200000000ff */
[----:B------:R-:W-:Y:S01]  /*44e0*/  FFMA.FTZ R11, R218, R2, R209 ;  /* 0x00000002da0b7223 */ /* 0x000fe200000100d1 */
[----:B------:R-:W-:-:S02]  /*44f0*/  @P5 PRMT R138, R138, 0x5410, R10 ;  /* 0x000054108a8a5816 */ /* 0x000fc4000000000a */
[----:B------:R-:W-:Y:S02]  /*4500*/  @P6 PRMT R134, R207, 0x7610, R134 ;  /* 0x00007610cf866816 */ /* 0x000fe40000000086 */
[----:B------:R-:W-:-:S04]  /*4510*/  @P6 F2FP.PACK_AB R10, RZ, R12 ;  /* 0x0000000cff0a623e */ /* 0x000fc800000000ff */
[----:B------:R-:W-:Y:S01]  /*4520*/  @P6 PRMT R134, R134, 0x5410, R10 ;  /* 0x0000541086866816 */ /* 0x000fe2000000000a */
[--C-:B------:R-:W-:Y:S02]  /*4530*/  @P4 HADD2.F32 R10, -RZ, R183.reuse.H0_H0 ;  /* 0x200000b7ff0a4230 */ /* 0x100fe40000004100 */
[----:B------:R-:W-:Y:S01]  /*4540*/  @P4 HADD2.F32 R12, -RZ, R183.H1_H1 ;  /* 0x300000b7ff0c4230 */ /* 0x000fe20000004100 */
[----:B--2---:R-:W-:-:S04]  /*4550*/  FADD.FTZ R11, R210, -R11 ;  /* 0x8000000bd20b7221 */ /* 0x004fc80000010000 */
[----:B------:R-:W-:-:S04]  /*4560*/  FMUL.FTZ R11, R3, R11 ;  /* 0x0000000b030b7220 */ /* 0x000fc80000410000 */
[----:B------:R-:W-:Y:S02]  /*4570*/  @P4 FADD.FTZ R11, R11, R10 ;  /* 0x0000000a0b0b4221 */ /* 0x000fe40000010000 */
[----:B------:R-:W-:-:S04]  /*4580*/  FFMA.FTZ R10, R9, R2, R209 ;  /* 0x00000002090a7223 */ /* 0x000fc800000100d1 */
[----:B---3--:R-:W-:-:S04]  /*4590*/  FADD.FTZ R10, R208, -R10 ;  /* 0x8000000ad00a7221 */ /* 0x008fc80000010000 */
[----:B------:R-:W-:-:S04]  /*45a0*/  FMUL.FTZ R10, R3, R10 ;  /* 0x0000000a030a7220 */ /* 0x000fc80000410000 */
[----:B------:R-:W-:Y:S01]  /*45b0*/  @P4 FADD.FTZ R10, R10, R12 ;  /* 0x0000000c0a0a4221 */ /* 0x000fe20000010000 */
[----:B------:R-:W-:-:S04]  /*45c0*/  @P5 F2FP.PACK_AB R12, RZ, R11 ;  /* 0x0000000bff0c523e */ /* 0x000fc800000000ff */
[----:B------:R-:W-:Y:S02]  /*45d0*/  @P5 PRMT R139, R12, 0x7610, R139 ;  /* 0x000076100c8b5816 */ /* 0x000fe4000000008b */
[----:B------:R-:W-:Y:S02]  /*45e0*/  @P5 F2FP.PACK_AB R12, RZ, R10 ;  /* 0x0000000aff0c523e */ /* 0x000fe400000000ff */
[----:B------:R-:W-:Y:S02]  /*45f0*/  ISETP.NE.U32.AND P4, PT, RZ, c[0x0][0x258], PT ;  /* 0x00009600ff007a0c */ /* 0x000fe40003f85070 */
[----:B------:R-:W-:Y:S02]  /*4600*/  @P5 PRMT R139, R139, 0x5410, R12 ;  /* 0x000054108b8b5816 */ /* 0x000fe4000000000c */
[----:B------:R-:W-:Y:S02]  /*4610*/  @P6 F2FP.PACK_AB R12, RZ, R11 ;  /* 0x0000000bff0c623e */ /* 0x000fe400000000ff */
[----:B------:R-:W-:-:S02]  /*4620*/  ISETP.NE.AND.EX P4, PT, RZ, c[0x0][0x25c], PT, P4 ;  /* 0x00009700ff007a0c */ /* 0x000fc40003f85340 */
[----:B------:R-:W-:Y:S01]  /*4630*/  @P6 PRMT R135, R12, 0x7610, R135 ;  /* 0x000076100c876816 */ /* 0x000fe20000000087 */
[----:B------:R-:W-:Y:S01]  /*4640*/  HFMA2.MMA R12, -RZ, RZ, 0, 9.5367431640625e-07 ;  /* 0x00000010ff0c7435 */ /* 0x000fe200000001ff */
[----:B------:R-:W-:Y:S02]  /*4650*/  F2FP.PACK_AB R207, R10, R11 ;  /* 0x0000000b0acf723e */ /* 0x000fe400000000ff */
[----:B------:R-:W-:-:S04]  /*4660*/  @P6 F2FP.PACK_AB R10, RZ, R10 ;  /* 0x0000000aff0a623e */ /* 0x000fc800000000ff */
        /* <DEDUP_REMOVED lines=9> */
.L_x_1311:
[----:B------:R-:W-:Y:S05]  /*4700*/  BSYNC B1 ;  /* 0x0000000000017941 */ /* 0x000fea0003800000 */
.L_x_1310:
[----:B------:R-:W-:Y:S01]  /*4710*/  BSSY B1, `(.L_x_1312) ;  /* 0x0000067000017945 */ /* 0x000fe20003800000 */
[----:B------:R-:W-:Y:S05]  /*4720*/  @!P1 BRA `(.L_x_1313) ;  /* 0x0000065000009947 */ /* 0x000fea0003800000 */
[----:B------:R-:W2:Y:S04]  /*4730*/  LDL R204, [R1+0x8c] ;  /* 0x00008c0001cc7983 */ /* 0x000ea80000100800 */
[----:B------:R-:W3:Y:S04]  /*4740*/  LDL R12, [R1+0x64] ;  /* 0x00006400010c7983 */ /* 0x000ee80000100800 */
[----:B------:R-:W4:Y:S04]  /*4750*/  LDL R210, [R1+0x78] ;  /* 0x0000780001d27983 */ /* 0x000f280000100800 */
[----:B------:R-:W5:Y:S01]  /*4760*/  LDL R208, [R1+0x50] ;  /* 0x0000500001d07983 */ /* 0x000f620000100800 */
[----:B------:R-:W-:Y:S01]  /*4770*/  ISETP.NE.U32.AND P4, PT, RZ, c[0x0][0x218], PT ;  /* 0x00008600ff007a0c */ /* 0x000fe20003f85070 */
[-CC-:B0-----:R-:W-:Y:S01]  /*4780*/  FFMA.FTZ R11, R244, R2.reuse, R209.reuse ;  /* 0x00000002f40b7223 */ /* 0x181fe200000100d1 */
[----:B------:R-:W-:Y:S01]  /*4790*/  ISETP.NE.U32.AND P5, PT, RZ, c[0x0][0x258], PT ;  /* 0x00009600ff007a0c */ /* 0x000fe20003fa5070 */
[----:B------:R-:W5:Y:S01]  /*47a0*/  LDL R212, [R1+0x3c] ;  /* 0x00003c0001d47983 */ /* 0x000f620000100800 */
[----:B------:R-:W-:Y:S01]  /*47b0*/  ISETP.NE.AND.EX P4, PT, RZ, c[0x0][0x21c], PT, P4 ;  /* 0x00008700ff007a0c */ /* 0x000fe20003f85340 */
[-CC-:B------:R-:W-:Y:S01]  /*47c0*/  FFMA.FTZ R10, R232, R2.reuse, R209.reuse ;  /* 0x00000002e80a7223 */ /* 0x180fe200000100d1 */
[----:B------:R-:W-:Y:S01]  /*47d0*/  ISETP.NE.AND.EX P5, PT, RZ, c[0x0][0x25c], PT, P5 ;  /* 0x00009700ff007a0c */ /* 0x000fe20003fa5350 */
[----:B------:R-:W5:Y:S01]  /*47e0*/  LDL R211, [R1+0x24] ;  /* 0x0000240001d37983 */ /* 0x000f620000100800 */
[----:B------:R-:W-:Y:S01]  /*47f0*/  FFMA.FTZ R205, R237, R2, R209 ;  /* 0x00000002edcd7223 */ /* 0x000fe200000100d1 */
[----:B------:R-:W-:-:S04]  /*4800*/  ISETP.NE.U32.AND P6, PT, RZ, c[0x0][0x250], PT ;  /* 0x00009400ff007a0c */ /* 0x000fc80003fc5070 */
[----:B------:R-:W-:Y:S01]  /*4810*/  ISETP.NE.AND.EX P6, PT, RZ, c[0x0][0x254], PT, P6 ;  /* 0x00009500ff007a0c */ /* 0x000fe20003fc5360 */
[----:B--2---:R-:W-:-:S03]  /*4820*/  FADD.FTZ R11, R204, -R11 ;  /* 0x8000000bcc0b7221 */ /* 0x004fc60000010000 */
[--C-:B------:R-:W-:Y:S01]  /*4830*/  @P4 HADD2.F32 R204, -RZ, R184.reuse.H0_H0 ;  /* 0x200000b8ffcc4230 */ /* 0x100fe20000004100 */
[----:B---3--:R-:W-:Y:S02]  /*4840*/  FADD.FTZ R10, R12, -R10 ;  /* 0x8000000a0c0a7221 */ /* 0x008fe40000010000 */
[C---:B------:R-:W-:Y:S01]  /*4850*/  FMUL.FTZ R12, R3.reuse, R11 ;  /* 0x0000000b030c7220 */ /* 0x040fe20000410000 */
[----:B------:R-:W-:Y:S01]  /*4860*/  @P4 HADD2.F32 R11, -RZ, R185.H0_H0 ;  /* 0x200000b9ff0b4230 */ /* 0x000fe20000004100 */
[C---:B------:R-:W-:Y:S02]  /*4870*/  FMUL.FTZ R10, R3.reuse, R10 ;  /* 0x0000000a030a7220 */ /* 0x040fe40000410000 */
        /* <DEDUP_REMOVED lines=27> */
[----:B------:R-:W-:Y:S01]  /*4a30*/  FADD.FTZ R11, R212, -R11 ;  /* 0x8000000bd40b7221 */ /* 0x000fe20000010000 */
        /* <DEDUP_REMOVED lines=52> */
.L_x_1313:
[----:B------:R-:W-:Y:S05]  /*4d80*/  BSYNC B1 ;  /* 0x0000000000017941 */ /* 0x000fea0003800000 */
.L_x_1312:
        /* <DEDUP_REMOVED lines=17> */
[--C-:B------:R-:W-:Y:S01]  /*4ea0*/  @P4 HADD2.F32 R204, -RZ, R188.reuse.H0_H0 ;  /* 0x200000bcffcc4230 */ /* 0x100fe20000004100 */
[----:B---3--:R-:W-:Y:S02]  /*4eb0*/  FADD.FTZ R10, R12, -R10 ;  /* 0x8000000a0c0a7221 */ /* 0x008fe40000010000 */
[C---:B------:R-:W-:Y:S01]  /*4ec0*/  FMUL.FTZ R12, R3.reuse, R11 ;  /* 0x0000000b030c7220 */ /* 0x040fe20000410000 */
[----:B------:R-:W-:Y:S01]  /*4ed0*/  @P4 HADD2.F32 R11, -RZ, R189.H0_H0 ;  /* 0x200000bdff0b4230 */ /* 0x000fe20000004100 */
[----:B----4-:R-:W-:Y:S02]  /*4ee0*/  FADD.FTZ R205, R210, -R205 ;  /* 0x800000cdd2cd7221 */ /* 0x010fe40000010000 */
[----:B------:R-:W-:Y:S01]  /*4ef0*/  FMUL.FTZ R10, R3, R10 ;  /* 0x0000000a030a7220 */ /* 0x000fe20000410000 */
[----:B------:R-:W2:Y:S01]  /*4f00*/  LDL R210, [R1+0x1c] ;  /* 0x00001c0001d27983 */ /* 0x000ea20000100800 */
        /* <DEDUP_REMOVED lines=31> */
[----:B------:R-:W-:-:S03]  /*5100*/  FMUL.FTZ R11, R3, R11 ;  /* 0x0000000b030b7220 */ /* 0x000fc60000410000 */
        /* <DEDUP_REMOVED lines=12> */
[----:B------:R-:W-:Y:S01]  /*51d0*/  F2FP.PACK_AB R206, R12, R11 ;  /* 0x0000000b0cce723e */ /* 0x000fe200000000ff */
[----:B------:R-:W-:Y:S01]  /*51e0*/  FFMA.FTZ R11, R6, R2, R209 ;  /* 0x00000002060b7223 */ /* 0x000fe200000100d1 */
[----:B------:R-:W-:Y:S02]  /*51f0*/  @P5 PRMT R138, R138, 0x5410, R10 ;  /* 0x000054108a8a5816 */ /* 0x000fe4000000000a */
[----:B------:R-:W-:Y:S01]  /*5200*/  @P6 F2FP.PACK_AB R10, RZ, R12 ;  /* 0x0000000cff0a623e */ /* 0x000fe200000000ff */
[----:B---3--:R-:W-:-:S03]  /*5210*/  FADD.FTZ R11, R208, -R11 ;  /* 0x8000000bd00b7221 */ /* 0x008fc60000010000 */
[----:B------:R-:W-:Y:S01]  /*5220*/  @P6 PRMT R134, R134, 0x5410, R10 ;  /* 0x0000541086866816 */ /* 0x000fe2000000000a */
[----:B------:R-:W-:Y:S01]  /*5230*/  @P4 HADD2.F32 R10, -RZ, R191.H0_H0 ;  /* 0x200000bfff0a4230 */ /* 0x000fe20000004100 */
[----:B------:R-:W-:-:S04]  /*5240*/  FMUL.FTZ R11, R3, R11 ;  /* 0x0000000b030b7220 */ /* 0x000fc80000410000 */
[----:B------:R-:W-:Y:S02]  /*5250*/  @P4 FADD.FTZ R11, R11, R10 ;  /* 0x0000000a0b0b4221 */ /* 0x000fe40000010000 */
[----:B------:R-:W-:Y:S01]  /*5260*/  FFMA.FTZ R10, R13, R2, R209 ;  /* 0x000000020d0a7223 */ /* 0x000fe200000100d1 */
[----:B------:R-:W-:-:S03]  /*5270*/  @P4 HADD2.F32 R12, -RZ, R191.H1_H1 ;  /* 0x300000bfff0c4230 */ /* 0x000fc60000004100 */
[----:B------:R-:W-:-:S04]  /*5280*/  FADD.FTZ R10, R252, -R10 ;  /* 0x8000000afc0a7221 */ /* 0x000fc80000010000 */
        /* <DEDUP_REMOVED lines=22> */
.L_x_1315:
[----:B------:R-:W-:Y:S05]  /*53f0*/  BSYNC B1 ;  /* 0x0000000000017941 */ /* 0x000fea0003800000 */
.L_x_1314:
        /* <DEDUP_REMOVED lines=102> */
.L_x_1317:
[----:B------:R-:W-:Y:S05]  /*5a60*/  BSYNC B1 ;  /* 0x0000000000017941 */ /* 0x000fea0003800000 */
.L_x_1316:
        /* <DEDUP_REMOVED lines=48> */
[----:B------:R-:W-:-:S04]  /*5d70*/  @P6 F2FP.PACK_AB R3, RZ, R11 ;  /* 0x0000000bff03623e */ /* 0x000fc800000000ff */
[----:B------:R-:W-:Y:S02]  /*5d80*/  @P6 PRMT R132, R3, 0x7610, R132 ;  /* 0x0000761003846816 */ /* 0x000fe40000000084 */
[----:B------:R-:W-:-:S04]  /*5d90*/  @P6 F2FP.PACK_AB R3, RZ, R204 ;  /* 0x000000ccff03623e */ /* 0x000fc800000000ff */
[----:B------:R-:W-:Y:S01]  /*5da0*/  @P6 PRMT R132, R132, 0x5410, R3 ;  /* 0x0000541084846816 */ /* 0x000fe20000000003 */
[----:B------:R-:W-:-:S05]  /*5db0*/  @P4 HADD2.F32 R3, -RZ, R17.H0_H0 ;  /* 0x20000011ff034230 */ /* 0x000fca0000004100 */
[----:B------:R-:W-:Y:S01]  /*5dc0*/  @P4 FADD.FTZ R10, R10, R3 ;  /* 0x000000030a0a4221 */ /* 0x000fe20000010000 */
[----:B------:R-:W-:-:S05]  /*5dd0*/  @P4 HADD2.F32 R3, -RZ, R17.H1_H1 ;  /* 0x30000011ff034230 */ /* 0x000fca0000004100 */
[----:B------:R-:W-:Y:S01]  /*5de0*/  @P4 FADD.FTZ R2, R2, R3 ;  /* 0x0000000302024221 */ /* 0x000fe20000010000 */
        /* <DEDUP_REMOVED lines=8> */
[----:B------:R-:W-:-:S04]  /*5e70*/  @P5 F2FP.PACK_AB R3, RZ, R10 ;  /* 0x0000000aff03523e */ /* 0x000fc800000000ff */
[----:B------:R-:W-:Y:S02]  /*5e80*/  @P5 PRMT R137, R3, 0x7610, R137 ;  /* 0x0000761003895816 */ /* 0x000fe40000000089 */
[----:B------:R-:W-:-:S04]  /*5e90*/  @P6 F2FP.PACK_AB R3, RZ, R10 ;  /* 0x0000000aff03623e */ /* 0x000fc800000000ff */
[----:B------:R-:W-:Y:S02]  /*5ea0*/  @P6 PRMT R133, R3, 0x7610, R133 ;  /* 0x0000761003856816 */ /* 0x000fe40000000085 */
[----:B------:R-:W-:Y:S02]  /*5eb0*/  @P5 F2FP.PACK_AB R3, RZ, R206 ;  /* 0x000000ceff03523e */ /* 0x000fe400000000ff */
[----:B------:R-:W-:Y:S02]  /*5ec0*/  F2FP.PACK_AB R204, R204, R11 ;  /* 0x0000000bcccc723e */ /* 0x000fe400000000ff */
[----:B------:R-:W-:Y:S02]  /*5ed0*/  ISETP.NE.U32.AND P4, PT, RZ, c[0x0][0x258], PT ;  /* 0x00009600ff007a0c */ /* 0x000fe40003f85070 */
[----:B------:R-:W-:Y:S02]  /*5ee0*/  @P5 PRMT R138, R3, 0x7610, R138 ;  /* 0x00007610038a5816 */ /* 0x000fe4000000008a */
[----:B------:R-:W-:-:S02]  /*5ef0*/  @P5 F2FP.PACK_AB R11, RZ, R12 ;  /* 0x0000000cff0b523e */ /* 0x000fc400000000ff */
[----:B------:R-:W-:Y:S02]  /*5f00*/  @P5 F2FP.PACK_AB R3, RZ, R2 ;  /* 0x00000002ff03523e */ /* 0x000fe400000000ff */
[----:B------:R-:W-:Y:S02]  /*5f10*/  ISETP.NE.AND.EX P4, PT, RZ, c[0x0][0x25c], PT, P4 ;  /* 0x00009700ff007a0c */ /* 0x000fe40003f85340 */
[----:B------:R-:W-:Y:S01]  /*5f20*/  @P5 PRMT R139, R11, 0x7610, R139 ;  /* 0x000076100b8b5816 */ /* 0x000fe2000000008b */
[----:B------:R-:W-:Y:S01]  /*5f30*/  HFMA2.MMA R209, -RZ, RZ, 0, 9.5367431640625e-07 ;  /* 0x00000010ffd17435 */ /* 0x000fe200000001ff */
[----:B------:R-:W-:Y:S02]  /*5f40*/  @P5 PRMT R137, R137, 0x5410, R3 ;  /* 0x0000541089895816 */ /* 0x000fe40000000003 */
[----:B------:R-:W-:Y:S02]  /*5f50*/  @P5 F2FP.PACK_AB R11, RZ, R207 ;  /* 0x000000cfff0b523e */ /* 0x000fe400000000ff */
[----:B------:R-:W-:-:S02]  /*5f60*/  @P5 F2FP.PACK_AB R3, RZ, R208 ;  /* 0x000000d0ff03523e */ /* 0x000fc400000000ff */
[----:B------:R-:W-:Y:S02]  /*5f70*/  @P5 PRMT R139, R139, 0x5410, R11 ;  /* 0x000054108b8b5816 */ /* 0x000fe4000000000b */
[----:B------:R-:W-:Y:S02]  /*5f80*/  @P5 PRMT R138, R138, 0x5410, R3 ;  /* 0x000054108a8a5816 */ /* 0x000fe40000000003 */
[----:B------:R-:W-:Y:S02]  /*5f90*/  F2FP.PACK_AB R205, R2, R10 ;  /* 0x0000000a02cd723e */ /* 0x000fe400000000ff */
[----:B------:R-:W-:Y:S02]  /*5fa0*/  @P6 F2FP.PACK_AB R11, RZ, R2 ;  /* 0x00000002ff0b623e */ /* 0x000fe400000000ff */
[----:B------:R-:W-:Y:S02]  /*5fb0*/  @P6 F2FP.PACK_AB R2, RZ, R206 ;  /* 0x000000ceff02623e */ /* 0x000fe400000000ff */
[----:B------:R-:W-:-:S02]  /*5fc0*/  @P6 F2FP.PACK_AB R3, RZ, R12 ;  /* 0x0000000cff03623e */ /* 0x000fc400000000ff */
[----:B------:R-:W-:Y:S02]  /*5fd0*/  @P6 PRMT R134, R2, 0x7610, R134 ;  /* 0x0000761002866816 */ /* 0x000fe40000000086 */
[----:B------:R-:W-:Y:S01]  /*5fe0*/  @P6 PRMT R135, R3, 0x7610, R135 ;  /* 0x0000761003876816 */ /* 0x000fe20000000087 */
[----:B------:R-:W-:Y:S01]  /*5ff0*/  @P4 IMAD.WIDE.U32 R2, R4, R209, c[0x0][0x258] ;  /* 0x0000960004024625 */ /* 0x000fe200078e00d1 */
[----:B------:R-:W-:Y:S02]  /*6000*/  @P6 PRMT R133, R133, 0x5410, R11 ;  /* 0x0000541085856816 */ /* 0x000fe4000000000b */
[----:B------:R-:W-:Y:S02]  /*6010*/  @P6 F2FP.PACK_AB R11, RZ, R207 ;  /* 0x000000cfff0b623e */ /* 0x000fe400000000ff */
[----:B------:R0:W-:Y:S01]  /*6020*/  @P4 STG.E.128 [R2.64], R136 ;  /* 0x0000008802004986 */ /* 0x0001e2000c101d04 */
[----:B------:R-:W-:Y:S02]  /*6030*/  F2FP.PACK_AB R206, R208, R206 ;  /* 0x000000ced0ce723e */ /* 0x000fe400000000ff */
[----:B------:R-:W-:-:S02]  /*6040*/  F2FP.PACK_AB R207, R207, R12 ;  /* 0x0000000ccfcf723e */ /* 0x000fc400000000ff */
[----:B------:R-:W-:Y:S02]  /*6050*/  @P6 F2FP.PACK_AB R10, RZ, R208 ;  /* 0x000000d0ff0a623e */ /* 0x000fe400000000ff */
[----:B------:R-:W-:Y:S01]  /*6060*/  @P6 PRMT R135, R135, 0x5410, R11 ;  /* 0x0000541087876816 */ /* 0x000fe2000000000b */
[----:B0-----:R-:W-:-:S05]  /*6070*/  IMAD.WIDE.U32 R2, R4, R209, c[0x0][0x248] ;  /* 0x0000920004027625 */ /* 0x001fca00078e00d1 */
[----:B------:R0:W-:Y:S01]  /*6080*/  STG.E.128 [R2.64], R204 ;  /* 0x000000cc02007986 */ /* 0x0001e2000c101d04 */
[----:B------:R-:W-:Y:S02]  /*6090*/  @P6 PRMT R134, R134, 0x5410, R10 ;  /* 0x0000541086866816 */ /* 0x000fe4000000000a */
[----:B0-----:R-:W-:-:S04]  /*60a0*/  @P6 LEA R2, P4, R4, c[0x0][0x250], 0x4 ;  /* 0x0000940004026a11 */ /* 0x001fc800078820ff */
[----:B------:R-:W-:-:S05]  /*60b0*/  @P6 LEA.HI.X R3, R4, c[0x0][0x254], RZ, 0x4, P4 ;  /* 0x0000950004036a11 */ /* 0x000fca00020f24ff */
[----:B------:R0:W-:Y:S04]  /*60c0*/  @P6 STG.E.128 [R2.64], R132 ;  /* 0x0000008402006986 */ /* 0x0001e8000c101d04 */
.L_x_1319:
[----:B------:R-:W-:Y:S05]  /*60d0*/  BSYNC B1 ;  /* 0x0000000000017941 */ /* 0x000fea0003800000 */
.L_x_1318:
[----:B0-----:R-:W-:-:S04]  /*60e0*/  MOV R2, c[0x0][0x160] ;  /* 0x0000580000027a02 */ /* 0x001fc80000000f00 */
[----:B------:R-:W-:-:S04]  /*60f0*/  LEA R0, R2, R0, 0x2 ;  /* 0x0000000002007211 */ /* 0x000fc800078e10ff */
[----:B------:R-:W-:-:S13]  /*6100*/  ISETP.GE.AND P4, PT, R0, c[0x0][0x164], PT ;  /* 0x0000590000007a0c */ /* 0x000fda0003f86270 */
[----:B------:R-:W-:Y:S01]  /*6110*/  @P4 CALL.REL.NOINC `(.L_x_1297) ;  /* 0x0000001000004944 */ /* 0x000fe20003c00000 */
[----:B------:R-:W-:Y:S05]  /*6120*/  BRA `(.L_x_1320) ;  /* 0xffffaca000007947 */ /* 0x000fea000383ffff */
.L_x_1297:
[----:B------:R-:W-:Y:S05]  /*6130*/  BSYNC B0 ;  /* 0x0000000000007941 */ /* 0x000fea0003800000 */
.L_x_1296:
        /* <DEDUP_REMOVED lines=274> */
.L_x_1322:
[----:B-1----:R-:W-:Y:S05]  /*7260*/  BSYNC B0 ;  /* 0x0000000000007941 */ /* 0x002fea0003800000 */
.L_x_1321:
        /* <DEDUP_REMOVED lines=23> */
.L_x_1324:
[----:B------:R-:W-:Y:S05]  /*73e0*/  BSYNC B0 ;  /* 0x0000000000007941 */ /* 0x000fea0003800000 */
.L_x_1323:
        /* <DEDUP_REMOVED lines=23> */
.L_x_1326:
[----:B------:R-:W-:Y:S05]  /*7560*/  BSYNC B0 ;  /* 0x0000000000007941 */ /* 0x000fea0003800000 */
.L_x_1325:
        /* <DEDUP_REMOVED lines=161> */
.L_x_1328:
[----:B0-----:R-:W-:Y:S05]  /*7f80*/  BSYNC B0 ;  /* 0x0000000000007941 */ /* 0x001fea0003800000 */
.L_x_1327:
        /* <DEDUP_REMOVED lines=23> */
.L_x_1330:
[----:B------:R-:W-:Y:S05]  /*8100*/  BSYNC B0 ;  /* 0x0000000000007941 */ /* 0x000fea0003800000 */
.L_x_1329:
        /* <DEDUP_REMOVED lines=23> */
.L_x_1332:
[----:B------:R-:W-:Y:S05]  /*8280*/  BSYNC B0 ;  /* 0x0000000000007941 */ /* 0x000fea0003800000 */
.L_x_1331:
        /* <DEDUP_REMOVED lines=23> */
.L_x_1334:
[----:B------:R-:W-:Y:S05]  /*8400*/  BSYNC B0 ;  /* 0x0000000000007941 */ /* 0x000fea0003800000 */
.L_x_1333:
        /* <DEDUP_REMOVED lines=23> */
.L_x_1336:
[----:B------:R-:W-:Y:S05]  /*8580*/  BSYNC B0 ;  /* 0x0000000000007941 */ /* 0x000fea0003800000 */
.L_x_1335:
        /* <DEDUP_REMOVED lines=23> */
.L_x_1338:
[----:B------:R-:W-:Y:S05]  /*8700*/  BSYNC B0 ;  /* 0x0000000000007941 */ /* 0x000fea0003800000 */
.L_x_1337:
        /* <DEDUP_REMOVED lines=10> */
.L_x_1308:
[----:B-----5:R-:W-:Y:S01]  /*87b0*/  HFMA2.MMA R2, -RZ, RZ, 0, 5.9604644775390625e-08 ;  /* 0x00000001ff027435 */ /* 0x020fe200000001ff */
[----:B------:R-:W-:-:S02]  /*87c0*/  MOV R205, R12 ;  /* 0x0000000c00cd7202 */ /* 0x000fc40000000f00 */
[----:B------:R-:W-:Y:S02]  /*87d0*/  MOV R207, 0x1f ;  /* 0x0000001f00cf7802 */ /* 0x000fe40000000f00 */
[----:B------:R-:W-:Y:S02]  /*87e0*/  MOV R206, 0xffffffff ;  /* 0xffffffff00ce7802 */ /* 0x000fe40000000f00 */
[----:B------:R-:W-:Y:S02]  /*87f0*/  MOV R204, 0x8810 ;  /* 0x0000881000cc7802 */ /* 0x000fe40000000f00 */
[----:B------:R-:W-:Y:S05]  /*8800*/  CALL.REL.NOINC `($__internal_60_$__cuda_sm70_shflsync_bfly_p) ;  /* 0x0000045000007944 */ /* 0x000fea0003c00000 */
[----:B-1----:R-:W-:Y:S01]  /*8810*/  MOV R10, R2 ;  /* 0x00000002000a7202 */ /* 0x002fe20000000f00 */
[----:B------:R-:W-:Y:S05]  /*8820*/  BRA `(.L_x_1339) ;  /* 0xffffb6e000007947 */ /* 0x000fea000383ffff */
.L_x_1309:
[----:B-----5:R-:W-:Y:S01]  /*8830*/  HFMA2.MMA R2, -RZ, RZ, 0, 5.9604644775390625e-08 ;  /* 0x00000001ff027435 */ /* 0x020fe200000001ff */
[----:B------:R-:W-:Y:S02]  /*8840*/  MOV R205, R11 ;  /* 0x0000000b00cd7202 */ /* 0x000fe40000000f00 */
[----:B------:R-:W-:Y:S02]  /*8850*/  MOV R207, 0x1f ;  /* 0x0000001f00cf7802 */ /* 0x000fe40000000f00 */
[----:B------:R-:W-:-:S02]  /*8860*/  MOV R206, 0xffffffff ;  /* 0xffffffff00ce7802 */ /* 0x000fc40000000f00 */
[----:B------:R-:W-:Y:S02]  /*8870*/  MOV R204, 0x8890 ;  /* 0x0000889000cc7802 */ /* 0x000fe40000000f00 */
[----:B01----:R-:W-:Y:S05]  /*8880*/  CALL.REL.NOINC `($__internal_60_$__cuda_sm70_shflsync_bfly_p) ;  /* 0x000003d000007944 */ /* 0x003fea0003c00000 */
[----:B------:R-:W-:Y:S01]  /*8890*/  FADD.FTZ R10, R10, R12 ;  /* 0x0000000c0a0a7221 */ /* 0x000fe20000010000 */
[----:B------:R-:W-:Y:S01]  /*88a0*/  MOV R207, 0x1f ;  /* 0x0000001f00cf7802 */ /* 0x000fe20000000f00 */
[----:B-1----:R-:W-:Y:S01]  /*88b0*/  FADD.FTZ R11, R11, R2 ;  /* 0x000000020b0b7221 */ /* 0x002fe20000010000 */
[----:B------:R-:W-:Y:S01]  /*88c0*/  HFMA2.MMA R2, -RZ, RZ, 0, 1.1920928955078125e-07 ;  /* 0x00000002ff027435 */ /* 0x000fe200000001ff */
[----:B------:R-:W-:Y:S02]  /*88d0*/  MOV R206, 0xffffffff ;  /* 0xffffffff00ce7802 */ /* 0x000fe40000000f00 */
[----:B------:R-:W-:Y:S02]  /*88e0*/  MOV R205, R10 ;  /* 0x0000000a00cd7202 */ /* 0x000fe40000000f00 */
[----:B------:R-:W-:Y:S02]  /*88f0*/  MOV R204, 0x8910 ;  /* 0x0000891000cc7802 */ /* 0x000fe40000000f00 */
[----:B------:R-:W-:Y:S05]  /*8900*/  CALL.REL.NOINC `($__internal_60_$__cuda_sm70_shflsync_bfly_p) ;  /* 0x0000035000007944 */ /* 0x000fea0003c00000 */
[----:B-1----:R-:W-:Y:S01]  /*8910*/  MOV R12, R2 ;  /* 0x00000002000c7202 */ /* 0x002fe20000000f00 */
[----:B------:R-:W-:Y:S01]  /*8920*/  HFMA2.MMA R2, -RZ, RZ, 0, 1.1920928955078125e-07 ;  /* 0x00000002ff027435 */ /* 0x000fe200000001ff */
[----:B------:R-:W-:-:S02]  /*8930*/  MOV R205, R11 ;  /* 0x0000000b00cd7202 */ /* 0x000fc40000000f00 */
[----:B------:R-:W-:Y:S02]  /*8940*/  MOV R207, 0x1f ;  /* 0x0000001f00cf7802 */ /* 0x000fe40000000f00 */
[----:B------:R-:W-:Y:S02]  /*8950*/  MOV R206, 0xffffffff ;  /* 0xffffffff00ce7802 */ /* 0x000fe40000000f00 */
[----:B------:R-:W-:Y:S02]  /*8960*/  MOV R204, 0x8980 ;  /* 0x0000898000cc7802 */ /* 0x000fe40000000f00 */
[----:B------:R-:W-:Y:S05]  /*8970*/  CALL.REL.NOINC `($__internal_60_$__cuda_sm70_shflsync_bfly_p) ;  /* 0x000002e000007944 */ /* 0x000fea0003c00000 */
[----:B------:R-:W-:Y:S01]  /*8980*/  FADD.FTZ R10, R12, R10 ;  /* 0x0000000a0c0a7221 */ /* 0x000fe20000010000 */
[----:B------:R-:W-:Y:S01]  /*8990*/  MOV R207, 0x1f ;  /* 0x0000001f00cf7802 */ /* 0x000fe20000000f00 */
[----:B-1----:R-:W-:Y:S01]  /*89a0*/  FADD.FTZ R11, R11, R2 ;  /* 0x000000020b0b7221 */ /* 0x002fe20000010000 */
[----:B------:R-:W-:Y:S01]  /*89b0*/  HFMA2.MMA R2, -RZ, RZ, 0, 2.384185791015625e-07 ;  /* 0x00000004ff027435 */ /* 0x000fe200000001ff */
[----:B------:R-:W-:Y:S02]  /*89c0*/  MOV R206, 0xffffffff ;  /* 0xffffffff00ce7802 */ /* 0x000fe40000000f00 */
[----:B------:R-:W-:-:S02]  /*89d0*/  MOV R205, R10 ;  /* 0x0000000a00cd7202 */ /* 0x000fc40000000f00 */
[----:B------:R-:W-:Y:S02]  /*89e0*/  MOV R204, 0x8a00 ;  /* 0x00008a0000cc7802 */ /* 0x000fe40000000f00 */
[----:B------:R-:W-:Y:S05]  /*89f0*/  CALL.REL.NOINC `($__internal_60_$__cuda_sm70_shflsync_bfly_p) ;  /* 0x0000026000007944 */ /* 0x000fea0003c00000 */
[----:B-1----:R-:W-:Y:S01]  /*8a00*/  MOV R12, R2 ;  /* 0x00000002000c7202 */ /* 0x002fe20000000f00 */
[----:B------:R-:W-:Y:S01]  /*8a10*/  HFMA2.MMA R2, -RZ, RZ, 0, 2.384185791015625e-07 ;  /* 0x00000004ff027435 */ /* 0x000fe200000001ff */
[----:B------:R-:W-:Y:S02]  /*8a20*/  MOV R205, R11 ;  /* 0x0000000b00cd7202 */ /* 0x000fe40000000f00 */
[----:B------:R-:W-:Y:S02]  /*8a30*/  MOV R207, 0x1f ;  /* 0x0000001f00cf7802 */ /* 0x000fe40000000f00 */
[----:B------:R-:W-:Y:S02]  /*8a40*/  MOV R206, 0xffffffff ;  /* 0xffffffff00ce7802 */ /* 0x000fe40000000f00 */
[----:B------:R-:W-:Y:S02]  /*8a50*/  MOV R204, 0x8a70 ;  /* 0x00008a7000cc7802 */ /* 0x000fe40000000f00 */
[----:B------:R-:W-:Y:S05]  /*8a60*/  CALL.REL.NOINC `($__internal_60_$__cuda_sm70_shflsync_bfly_p) ;  /* 0x000001f000007944 */ /* 0x000fea0003c00000 */
[----:B------:R-:W-:Y:S01]  /*8a70*/  FADD.FTZ R10, R12, R10 ;  /* 0x0000000a0c0a7221 */ /* 0x000fe20000010000 */
[----:B------:R-:W-:Y:S01]  /*8a80*/  MOV R207, 0x1f ;  /* 0x0000001f00cf7802 */ /* 0x000fe20000000f00 */
[----:B-1----:R-:W-:Y:S01]  /*8a90*/  FADD.FTZ R11, R11, R2 ;  /* 0x000000020b0b7221 */ /* 0x002fe20000010000 */
[----:B------:R-:W-:Y:S01]  /*8aa0*/  HFMA2.MMA R2, -RZ, RZ, 0, 4.76837158203125e-07 ;  /* 0x00000008ff027435 */ /* 0x000fe200000001ff */
[----:B------:R-:W-:-:S02]  /*8ab0*/  MOV R206, 0xffffffff ;  /* 0xffffffff00ce7802 */ /* 0x000fc40000000f00 */
[----:B------:R-:W-:Y:S02]  /*8ac0*/  MOV R205, R10 ;  /* 0x0000000a00cd7202 */ /* 0x000fe40000000f00 */
[----:B------:R-:W-:Y:S02]  /*8ad0*/  MOV R204, 0x8af0 ;  /* 0x00008af000cc7802 */ /* 0x000fe40000000f00 */
[----:B------:R-:W-:Y:S05]  /*8ae0*/  CALL.REL.NOINC `($__internal_60_$__cuda_sm70_shflsync_bfly_p) ;  /* 0x0000017000007944 */ /* 0x000fea0003c00000 */
[----:B-1----:R-:W-:Y:S01]  /*8af0*/  MOV R12, R2 ;  /* 0x00000002000c7202 */ /* 0x002fe20000000f00 */
[----:B------:R-:W-:Y:S01]  /*8b00*/  HFMA2.MMA R2, -RZ, RZ, 0, 4.76837158203125e-07 ;  /* 0x00000008ff027435 */ /* 0x000fe200000001ff */
[----:B------:R-:W-:Y:S02]  /*8b10*/  MOV R205, R11 ;  /* 0x0000000b00cd7202 */ /* 0x000fe40000000f00 */
[----:B------:R-:W-:Y:S02]  /*8b20*/  MOV R207, 0x1f ;  /* 0x0000001f00cf7802 */ /* 0x000fe40000000f00 */
[----:B------:R-:W-:Y:S02]  /*8b30*/  MOV R206, 0xffffffff ;  /* 0xffffffff00ce7802 */ /* 0x000fe40000000f00 */
[----:B------:R-:W-:-:S02]  /*8b40*/  MOV R204, 0x8b60 ;  /* 0x00008b6000cc7802 */ /* 0x000fc40000000f00 */
[----:B------:R-:W-:Y:S05]  /*8b50*/  CALL.REL.NOINC `($__internal_60_$__cuda_sm70_shflsync_bfly_p) ;  /* 0x0000010000007944 */ /* 0x000fea0003c00000 */
[----:B------:R-:W-:Y:S01]  /*8b60*/  FADD.FTZ R10, R12, R10 ;  /* 0x0000000a0c0a7221 */ /* 0x000fe20000010000 */
[----:B------:R-:W-:Y:S01]  /*8b70*/  MOV R207, 0x1f ;  /* 0x0000001f00cf7802 */ /* 0x000fe20000000f00 */
[----:B-1----:R-:W-:Y:S01]  /*8b80*/  FADD.FTZ R11, R11, R2 ;  /* 0x000000020b0b7221 */ /* 0x002fe20000010000 */
[----:B------:R-:W-:Y:S01]  /*8b90*/  HFMA2.MMA R2, -RZ, RZ, 0, 9.5367431640625e-07 ;  /* 0x00000010ff027435 */ /* 0x000fe200000001ff */
[----:B------:R-:W-:-:S02]  /*8ba0*/  MOV R206, 0xffffffff ;  /* 0xffffffff00ce7802 */ /* 0x000fc40000000f00 */
[----:B------:R-:W-:Y:S02]  /*8bb0*/  MOV R205, R10 ;  /* 0x0000000a00cd7202 */ /* 0x000fe40000000f00 */
[----:B------:R-:W-:Y:S02]  /*8bc0*/  MOV R204, 0x8be0 ;  /* 0x00008be000cc7802 */ /* 0x000fe40000000f00 */
[----:B------:R-:W-:Y:S05]  /*8bd0*/  CALL.REL.NOINC `($__internal_60_$__cuda_sm70_shflsync_bfly_p) ;  /* 0x0000008000007944 */ /* 0x000fea0003c00000 */
[----:B-1----:R-:W-:Y:S01]  /*8be0*/  MOV R12, R2 ;  /* 0x00000002000c7202 */ /* 0x002fe20000000f00 */
[----:B------:R-:W-:Y:S01]  /*8bf0*/  HFMA2.MMA R2, -RZ, RZ, 0, 9.5367431640625e-07 ;  /* 0x00000010ff027435 */ /* 0x000fe200000001ff */
[----:B------:R-:W-:Y:S02]  /*8c00*/  MOV R205, R11 ;  /* 0x0000000b00cd7202 */ /* 0x000fe40000000f00 */
[----:B------:R-:W-:Y:S02]  /*8c10*/  MOV R207, 0x1f ;  /* 0x0000001f00cf7802 */ /* 0x000fe40000000f00 */
[----:B------:R-:W-:Y:S02]  /*8c20*/  MOV R206, 0xffffffff ;  /* 0xffffffff00ce7802 */ /* 0x000fe40000000f00 */
[----:B------:R-:W-:-:S02]  /*8c30*/  MOV R204, 0x8c50 ;  /* 0x00008c5000cc7802 */ /* 0x000fc40000000f00 */
[----:B------:R-:W-:Y:S05]  /*8c40*/  CALL.REL.NOINC `($__internal_60_$__cuda_sm70_shflsync_bfly_p) ;  /* 0x0000001000007944 */ /* 0x000fea0003c00000 */
[----:B-1----:R-:W-:Y:S05]  /*8c50*/  BRA `(.L_x_1340) ;  /* 0xffffb3d000007947 */ /* 0x002fea000383ffff */
        .weak           $__internal_60_$__cuda_sm70_shflsync_bfly_p
        .type           $__internal_60_$__cuda_sm70_shflsync_bfly_p,@function
        .size           $__internal_60_$__cuda_sm70_shflsync_bfly_p,(.L_x_2886 - $__internal_60_$__cuda_sm70_shflsync_bfly_p)
$__internal_60_$__cuda_sm70_shflsync_bfly_p:
[----:B------:R-:W-:Y:S04]  /*8c60*/  WARPSYNC R206 ;  /* 0x000000ce00007348 */ /* 0x000fe80003800000 */
[----:B------:R0:W1:Y:S02]  /*8c70*/  SHFL.BFLY PT, R2, R205, R2, R207 ;  /* 0x0c000002cd027389 */ /* 0x00006400000e00cf */
[----:B0-----:R-:W-:-:S06]  /*8c80*/  HFMA2.MMA R205, -RZ, RZ, 0, 0 ;  /* 0x00000000ffcd7435 */ /* 0x001fcc00000001ff */
[----:B------:R-:W-:Y:S05]  /*8c90*/  RET.REL.NODEC R204 `(_ZN10layer_norm31ln_parallel_residual_bwd_kernelINS_13Kernel_traitsIf6__halfS2_S2_fjLj1280ELj1ELj4ELj1ELj16ENS_18Kernel_traits_baseILj1280EfS2_S2_S2_fjLj128EEEEELb0ELb0ELb0EEEvNS_9BwdParamsE) ;  /* 0xffff7360cc007950 */ /* 0x000fea0003c3ffff */
.L_x_1341:
        /* <DEDUP_REMOVED lines=14> */
.L_x_2886:


//--------------------- .text._ZN10layer_norm31ln_parallel_residual_bwd_kernelINS_13Kernel_traitsIf6__halfS2_S2_fjLj1280ELj1ELj4ELj1ELj16ENS_18Kernel_traits_baseILj1280EfS2_S2_S2_fjLj128EEEEELb0ELb0ELb1EEEvNS_9BwdParamsE --------------------------
	.section	.text._ZN10layer_norm31ln_parallel_residual_bwd_kernelINS_13Kernel_traitsIf6__halfS2_S2_fjLj1280ELj1ELj4ELj1ELj16ENS_18Kernel_traits_baseILj1280EfS2_S2_S2_fjLj128EEEEELb0ELb0ELb1EEEvNS_9BwdParamsE,"ax",@progbits
	.sectioninfo	@"SHI_REGISTERS=255"
	.align	128
        .global         _ZN10layer_norm31ln_parallel_residual_bwd_kernelINS_13Kernel_traitsIf6__halfS2_S2_fjLj1280ELj1ELj4ELj1ELj16ENS_18Kernel_traits_baseILj1280EfS2_S2_S2_fjLj128EEEEELb0ELb0ELb1EEEvNS_9BwdParamsE
        .type           _ZN10layer_norm31ln_parallel_residual_bwd_kernelINS_13Kernel_traitsIf6__halfS2_S2_fjLj1280ELj1ELj4ELj1ELj16ENS_18Kernel_traits_baseILj1280EfS2_S2_S2_fjLj128EEEEELb0ELb0ELb1EEEvNS_9BwdParamsE,@function
        .size           _ZN10layer_norm31ln_parallel_residual_bwd_kernelINS_13Kernel_traitsIf6__halfS2_S2_fjLj1280ELj1ELj4ELj1ELj16ENS_18Kernel_traits_baseILj1280EfS2_S2_S2_fjLj128EEEEELb0ELb0ELb1EEEvNS_9BwdParamsE,(.L_x_2887 - _ZN10layer_norm31ln_parallel_residual_bwd_kernelINS_13Kernel_traitsIf6__halfS2_S2_fjLj1280ELj1ELj4ELj1ELj16ENS_18Kernel_traits_baseILj1280EfS2_S2_S2_fjLj128EEEEELb0ELb0ELb1EEEvNS_9BwdParamsE)
        .other          _ZN10layer_norm31ln_parallel_residual_bwd_kernelINS_13Kernel_traitsIf6__halfS2_S2_fjLj1280ELj1ELj4ELj1ELj16ENS_18Kernel_traits_baseILj1280EfS2_S2_S2_fjLj128EEEEELb0ELb0ELb1EEEvNS_9BwdParamsE,@"STO_CUDA_ENTRY STV_DEFAULT"
_ZN10layer_norm31ln_parallel_residual_bwd_kernelINS_13Kernel_traitsIf6__halfS2_S2_fjLj1280ELj1ELj4ELj1ELj16ENS_18Kernel_traits_baseILj1280EfS2_S2_S2_fjLj128EEEEELb0ELb0ELb1EEEvNS_9BwdParamsE:
.text._ZN10layer_norm31ln_parallel_residual_bwd_kernelINS_13Kernel_traitsIf6__halfS2_S2_fjLj1280ELj1ELj4ELj1ELj16ENS_18Kernel_traits_baseILj1280EfS2_S2_S2_fjLj128EEEEELb0ELb0ELb1EEEvNS_9BwdParamsE:
        /* <DEDUP_REMOVED lines=91> */
.L_x_1343:
        /* <DEDUP_REMOVED lines=162> */
.L_x_1349:
[----:B------:R-:W0:Y:S01]  /*0fd0*/  S2R R138, SR_TID.X ;  /* 0x00000000008a7919 */ /* 0x000e220000002100 */
[----:B------:R-:W-:Y:S01]  /*0fe0*/  IMAD R136, R0, c[0x0][0x168], RZ ;  /* 0x00005a0000887a24 */ /* 0x000fe200078e02ff */
[----:B------:R-:W-:-:S02]  /*0ff0*/  MOV R233, 0x10 ;  /* 0x0000001000e97802 */ /* 0x000fc40000000f00 */
[----:B------:R-:W-:Y:S02]  /*1000*/  STL [R1+0x1bc], R130 ;  /* 0x0001bc8201007387 */ /* 0x000fe40000100800 */
[----:B------:R-:W-:Y:S02]  /*1010*/  SHF.R.S32.HI R137, RZ, 0x1f, R136 ;  /* 0x0000001fff897819 */ /* 0x000fe40000011488 */
[----:B------:R-:W-:Y:S01]  /*1020*/  MOV R204, 0x4 ;  /* 0x0000000400cc7802 */ /* 0x000fe20000000f00 */
[----:B------:R-:W-:Y:S01]  /*1030*/  STL [R1+0x1b8], R129 ;  /* 0x0001b88101007387 */ /* 0x000fe20000100800 */
[----:B------:R-:W-:-:S03]  /*1040*/  LEA.HI R137, R137, R136, RZ, 0x3 ;  /* 0x0000008889897211 */ /* 0x000fc600078f18ff */
[----:B------:R1:W-:Y:S04]  /*1050*/  STL [R1+0x1b4], R128 ;  /* 0x0001b48001007387 */ /* 0x0003e80000100800 */
[----:B------:R-:W2:Y:S04]  /*1060*/  LDL.LU R238, [R1+0x20] ;  /* 0x0000200001ee7983 */ /* 0x000ea80000300800 */
[----:B------:R-:W3:Y:S01]  /*1070*/  LDL.LU R237, [R1+0x10] ;  /* 0x0000100001ed7983 */ /* 0x000ee20000300800 */
[----:B0-----:R-:W-:Y:S01]  /*1080*/  LOP3.LUT R203, R138, 0x1f, RZ, 0xc0, !PT ;  /* 0x0000001f8acb7812 */ /* 0x001fe200078ec0ff */
[----:B-1----:R-:W0:Y:S02]  /*1090*/  LDC.U8 R128, c[0x0][0x1f0] ;  /* 0x00007c00ff807b82 */ /* 0x002e240000000000 */
[----:B------:R-:W4:Y:S01]  /*10a0*/  LDL.LU R236, [R1+0x1c] ;  /* 0x00001c0001ec7983 */ /* 0x000f220000300800 */
[----:B------:R-:W-:Y:S01]  /*10b0*/  LEA.HI.SX32 R203, R137, R203, 0x1d ;  /* 0x000000cb89cb7211 */ /* 0x000fe200078feaff */
[----:B------:R-:W-:-:S02]  /*10c0*/  IMAD.WIDE R136, R0, R204, c[0x0][0x1a0] ;  /* 0x0000680000887625 */ /* 0x000fc400078e02cc */
[----:B------:R-:W2:Y:S02]  /*10d0*/  LDL.LU R235, [R1+0xc] ;  /* 0x00000c0001eb7983 */ /* 0x000ea40000300800 */
[CC--:B------:R-:W-:Y:S02]  /*10e0*/  IMAD.WIDE.U32 R156, R203.reuse, R233.reuse, c[0x0][0x188] ;  /* 0x00006200cb9c7625 */ /* 0x0c0fe400078e00e9 */
[----:B------:R-:W2:Y:S02]  /*10f0*/  LDG.E R170, [R136.64] ;  /* 0x0000000488aa7981 */ /* 0x000ea4000c1e1900 */
[CC--:B------:R-:W-:Y:S02]  /*1100*/  IMAD.WIDE.U32 R164, R203.reuse, R233.reuse, c[0x0][0x210] ;  /* 0x00008400cba47625 */ /* 0x0c0fe400078e00e9 */
[----:B------:R-:W3:Y:S04]  /*1110*/  LDL.LU R234, [R1+0x28] ;  /* 0x0000280001ea7983 */ /* 0x000ee80000300800 */
[----:B------:R-:W3:Y:S01]  /*1120*/  LDG.E.128 R156, [R156.64] ;  /* 0x000000049c9c7981 */ /* 0x000ee2000c1e1d00 */
[----:B------:R-:W-:-:S03]  /*1130*/  IMAD.WIDE.U32 R160, R203, R233, c[0x0][0x208] ;  /* 0x00008200cba07625 */ /* 0x000fc600078e00e9 */
[----:B------:R-:W4:Y:S01]  /*1140*/  LDG.E.128 R164, [R164.64] ;  /* 0x00000004a4a47981 */ /* 0x000f22000c1e1d00 */
[----:B------:R-:W-:-:S03]  /*1150*/  IMAD.WIDE R204, R0, R204, c[0x0][0x1a8] ;  /* 0x00006a0000cc7625 */ /* 0x000fc600078e02cc */
[----:B------:R-:W4:Y:S04]  /*1160*/  LDG.E.128 R160, [R160.64] ;  /* 0x00000004a0a07981 */ /* 0x000f28000c1e1d00 */
[----:B------:R2:W4:Y:S04]  /*1170*/  LDG.E R204, [R204.64] ;  /* 0x00000004cccc7981 */ /* 0x000528000c1e1900 */
[----:B------:R-:W4:Y:S04]  /*1180*/  LDL.LU R232, [R1+0x18] ;  /* 0x0000180001e87983 */ /* 0x000f280000300800 */
[----:B------:R-:W4:Y:S04]  /*1190*/  LDL.LU R231, [R1+0x24] ;  /* 0x0000240001e77983 */ /* 0x000f280000300800 */
[----:B------:R-:W4:Y:S04]  /*11a0*/  LDL.LU R230, [R1+0x14] ;  /* 0x0000140001e67983 */ /* 0x000f280000300800 */
[----:B------:R-:W4:Y:S01]  /*11b0*/  LDL.LU R229, [R1+0x50] ;  /* 0x0000500001e57983 */ /* 0x000f220000300800 */
[----:B0-----:R-:W-:-:S03]  /*11c0*/  ISETP.NE.AND P1, PT, R128, RZ, PT ;  /* 0x000000ff8000720c */ /* 0x001fc60003f25270 */
[----:B------:R-:W4:Y:S04]  /*11d0*/  LDL.LU R228, [R1+0x40] ;  /* 0x0000400001e47983 */ /* 0x000f280000300800 */
[----:B------:R-:W4:Y:S04]  /*11e0*/  LDL.LU R227, [R1+0x4c] ;  /* 0x00004c0001e37983 */ /* 0x000f280000300800 */
[----:B------:R-:W4:Y:S04]  /*11f0*/  LDL.LU R226, [R1+0x3c] ;  /* 0x00003c0001e27983 */ /* 0x000f280000300800 */
[----:B------:R-:W4:Y:S04]  /*1200*/  LDL.LU R225, [R1+0x58] ;  /* 0x0000580001e17983 */ /* 0x000f280000300800 */
[----:B------:R-:W4:Y:S01]  /*1210*/  LDL.LU R128, [R1+0x48] ;  /* 0x0000480001807983 */ /* 0x000f220000300800 */
[----:B------:R-:W-:-:S03]  /*1220*/  IADD3 R201, R203, 0x20, RZ ;  /* 0x00000020cbc97810 */ /* 0x000fc60007ffe0ff */
[----:B------:R-:W4:Y:S04]  /*1230*/  LDL.LU R130, [R1+0x54] ;  /* 0x0000540001827983 */ /* 0x000f280000300800 */
[----:B------:R-:W4:Y:S01]  /*1240*/  LDL.LU R129, [R1+0x44] ;  /* 0x0000440001817983 */ /* 0x000f220000300800 */
[----:B------:R-:W-:-:S06]  /*1250*/  IMAD.WIDE.U32 R140, R201, R233, c[0x0][0x208] ;  /* 0x00008200c98c7625 */ /* 0x000fcc00078e00e9 */
[----:B------:R-:W4:Y:S01]  /*1260*/  LDG.E.128 R140, [R140.64] ;  /* 0x000000048c8c7981 */ /* 0x000f22000c1e1d00 */
[----:B--2---:R-:W-:Y:S01]  /*1270*/  FSEL R205, R170, RZ, !P1 ;  /* 0x000000ffaacd7208 */ /* 0x004fe20004800000 */
[--C-:B---3--:R-:W-:Y:S02]  /*1280*/  HADD2.F32 R202, -RZ, R156.reuse.H0_H0 ;  /* 0x2000009cffca7230 */ /* 0x108fe40000004100 */
[--C-:B------:R-:W-:Y:S02]  /*1290*/  HADD2.F32 R211, -RZ, R157.reuse.H0_H0 ;  /* 0x2000009dffd37230 */ /* 0x100fe40000004100 */
[----:B------:R-:W-:Y:S01]  /*12a0*/  HADD2.F32 R156, -RZ, R156.H1_H1 ;  /* 0x3000009cff9c7230 */ /* 0x000fe20000004100 */
[----:B------:R-:W-:Y:S01]  /*12b0*/  FADD.FTZ R202, R202, -R205 ;  /* 0x800000cdcaca7221 */ /* 0x000fe20000010000 */
[----:B------:R-:W-:Y:S01]  /*12c0*/  HADD2.F32 R210, -RZ, R157.H1_H1 ;  /* 0x3000009dffd27230 */ /* 0x000fe20000004100 */
[C---:B------:R-:W-:Y:S01]  /*12d0*/  FADD.FTZ R211, -R205.reuse, R211 ;  /* 0x000000d3cdd37221 */ /* 0x040fe20000010100 */
[----:B----4-:R-:W-:Y:S01]  /*12e0*/  HADD2.F32 R171, -RZ, R165.H0_H0 ;  /* 0x200000a5ffab7230 */ /* 0x010fe20000004100 */
[C---:B------:R-:W-:Y:S01]  /*12f0*/  FADD.FTZ R156, -R205.reuse, R156 ;  /* 0x0000009ccd9c7221 */ /* 0x040fe20000010100 */
[----:B------:R-:W-:Y:S01]  /*1300*/  HADD2.F32 R170, -RZ, R164.H0_H0 ;  /* 0x200000a4ffaa7230 */ /* 0x000fe20000004100 */
[----:B------:R-:W-:Y:S01]  /*1310*/  FADD.FTZ R221, -R205, R210 ;  /* 0x000000d2cddd7221 */ /* 0x000fe20000010100 */
[----:B------:R-:W-:Y:S01]  /*1320*/  HADD2.F32 R214, -RZ, R158.H0_H0 ;  /* 0x2000009effd67230 */ /* 0x000fe20000004100 */
[C---:B------:R-:W-:Y:S01]  /*1330*/  FMUL.FTZ R206, R204.reuse, R202 ;  /* 0x000000caccce7220 */ /* 0x040fe20000410000 */
[----:B------:R-:W-:Y:S01]  /*1340*/  HADD2.F32 R215, -RZ, R161.H0_H0 ;  /* 0x200000a1ffd77230 */ /* 0x000fe20000004100 */
[----:B------:R-:W-:Y:S01]  /*1350*/  FMUL.FTZ R211, R204, R211 ;  /* 0x000000d3ccd37220 */ /* 0x000fe20000410000 */
[----:B------:R-:W-:-:S02]  /*1360*/  HADD2.F32 R218, -RZ, R162.H0_H0 ;  /* 0x200000a2ffda7230 */ /* 0x000fc40000004100 */
[----:B------:R-:W-:Y:S01]  /*1370*/  HADD2.F32 R216, -RZ, R162.H1_H1 ;  /* 0x300000a2ffd87230 */ /* 0x000fe20000004100 */
[----:B-----5:R-:W-:Y:S01]  /*1380*/  FMUL.FTZ R162, R66, R171 ;  /* 0x000000ab42a27220 */ /* 0x020fe20000410000 */
[----:B------:R-:W-:Y:S02]  /*1390*/  HADD2.F32 R176, -RZ, R164.H1_H1 ;  /* 0x300000a4ffb07230 */ /* 0x000fe40000004100 */
[----:B------:R-:W-:Y:S01]  /*13a0*/  HADD2.F32 R178, -RZ, R165.H1_H1 ;  /* 0x300000a5ffb27230 */ /* 0x000fe20000004100 */
[----:B------:R-:W-:Y:S01]  /*13b0*/  FMUL.FTZ R208, R204, R156 ;  /* 0x0000009cccd07220 */ /* 0x000fe20000410000 */
[----:B------:R-:W-:Y:S01]  /*13c0*/  HADD2.F32 R168, -RZ, R159.H0_H0 ;  /* 0x2000009fffa87230 */ /* 0x000fe20000004100 */
[----:B------:R-:W-:Y:S01]  /*13d0*/  FADD.FTZ R238, R170, R238 ;  /* 0x000000eeaaee7221 */ /* 0x000fe20000010000 */
[----:B------:R-:W-:Y:S01]  /*13e0*/  HADD2.F32 R177, -RZ, R158.H1_H1 ;  /* 0x3000009effb17230 */ /* 0x000fe20000004100 */
[----:B------:R-:W-:Y:S01]  /*13f0*/  FADD.FTZ R182, R215, R182 ;  /* 0x000000b6d7b67221 */ /* 0x000fe20000010000 */
[----:B------:R-:W-:Y:S01]  /*1400*/  HADD2.F32 R220, -RZ, R161.H1_H1 ;  /* 0x300000a1ffdc7230 */ /* 0x000fe20000004100 */
[----:B------:R-:W-:-:S02]  /*1410*/  FFMA.FTZ R196, R211, R215, R196 ;  /* 0x000000d7d3c47223 */ /* 0x000fc400000100c4 */
[----:B------:R-:W-:Y:S02]  /*1420*/  FFMA.FTZ R210, R106, R215, R162 ;  /* 0x000000d76ad27223 */ /* 0x000fe400000100a2 */
[----:B------:R-:W-:Y:S02]  /*1430*/  FMUL.FTZ R221, R204, R221 ;  /* 0x000000ddccdd7220 */ /* 0x000fe40000410000 */
[----:B------:R-:W-:Y:S02]  /*1440*/  FADD.FTZ R214, -R205, R214 ;  /* 0x000000d6cdd67221 */ /* 0x000fe40000010100 */
[----:B------:R-:W-:Y:S01]  /*1450*/  FFMA.FTZ R237, R206, R170, R237 ;  /* 0x000000aaceed7223 */ /* 0x000fe200000100ed */
[----:B------:R-:W-:Y:S01]  /*1460*/  HADD2.F32 R179, -RZ, R166.H0_H0 ;  /* 0x200000a6ffb37230 */ /* 0x000fe20000004100 */
[----:B------:R-:W-:Y:S02]  /*1470*/  FMUL.FTZ R215, R67, R178 ;  /* 0x000000b243d77220 */ /* 0x000fe40000410000 */
[----:B------:R-:W-:-:S02]  /*1480*/  FADD.FTZ R236, R176, R236 ;  /* 0x000000ecb0ec7221 */ /* 0x000fc40000010000 */
[C---:B------:R-:W-:Y:S02]  /*1490*/  FADD.FTZ R168, -R205.reuse, R168 ;  /* 0x000000a8cda87221 */ /* 0x040fe40000010100 */
[----:B------:R-:W-:Y:S01]  /*14a0*/  FFMA.FTZ R235, R208, R176, R235 ;  /* 0x000000b0d0eb7223 */ /* 0x000fe200000100eb */
[----:B------:R-:W-:Y:S01]  /*14b0*/  HADD2.F32 R222, -RZ, R166.H1_H1 ;  /* 0x300000a6ffde7230 */ /* 0x000fe20000004100 */
[----:B------:R-:W-:Y:S01]  /*14c0*/  FADD.FTZ R177, -R205, R177 ;  /* 0x000000b1cdb17221 */ /* 0x000fe20000010100 */
[----:B------:R-:W-:Y:S01]  /*14d0*/  STL [R1+0x20], R238 ;  /* 0x000020ee01007387 */ /* 0x000fe20000100800 */
[----:B------:R-:W-:Y:S01]  /*14e0*/  FADD.FTZ R234, R171, R234 ;  /* 0x000000eaabea7221 */ /* 0x000fe20000010000 */
[----:B------:R-:W-:Y:S01]  /*14f0*/  HADD2.F32 R223, -RZ, R167.H0_H0 ;  /* 0x200000a7ffdf7230 */ /* 0x000fe20000004100 */
[----:B------:R-:W-:Y:S01]  /*1500*/  FADD.FTZ R183, R220, R183 ;  /* 0x000000b7dcb77221 */ /* 0x000fe20000010000 */
[----:B------:R-:W-:Y:S01]  /*1510*/  STL [R1+0x10], R237 ;  /* 0x000010ed01007387 */ /* 0x000fe20000100800 */
[----:B------:R-:W-:-:S02]  /*1520*/  FFMA.FTZ R197, R221, R220, R197 ;  /* 0x000000dcddc57223 */ /* 0x000fc400000100c5 */
[----:B------:R-:W-:Y:S02]  /*1530*/  FMUL.FTZ R219, R204, R214 ;  /* 0x000000d6ccdb7220 */ /* 0x000fe40000410000 */
[----:B------:R-:W-:Y:S01]  /*1540*/  FFMA.FTZ R232, R211, R171, R232 ;  /* 0x000000abd3e87223 */ /* 0x000fe200000100e8 */
[----:B------:R-:W-:Y:S01]  /*1550*/  STL [R1+0x1c], R236 ;  /* 0x00001cec01007387 */ /* 0x000fe20000100800 */
[----:B------:R-:W-:Y:S02]  /*1560*/  FFMA.FTZ R220, R107, R220, R215 ;  /* 0x000000dc6bdc7223 */ /* 0x000fe400000100d7 */
[----:B------:R-:W-:Y:S01]  /*1570*/  FADD.FTZ R231, R178, R231 ;  /* 0x000000e7b2e77221 */ /* 0x000fe20000010000 */
[----:B------:R-:W-:Y:S01]  /*1580*/  STL [R1+0xc], R235 ;  /* 0x00000ceb01007387 */ /* 0x000fe20000100800 */
[C---:B------:R-:W-:Y:S02]  /*1590*/  FMUL.FTZ R215, R204.reuse, R168 ;  /* 0x000000a8ccd77220 */ /* 0x040fe40000410000 */
[----:B------:R-:W-:Y:S01]  /*15a0*/  FFMA.FTZ R230, R221, R178, R230 ;  /* 0x000000b2dde67223 */ /* 0x000fe200000100e6 */
[----:B------:R-:W-:Y:S01]  /*15b0*/  STL [R1+0x28], R234 ;  /* 0x000028ea01007387 */ /* 0x000fe20000100800 */
[----:B------:R-:W-:-:S02]  /*15c0*/  FMUL.FTZ R217, R204, R177 ;  /* 0x000000b1ccd97220 */ /* 0x000fc40000410000 */
[----:B------:R-:W-:Y:S01]  /*15d0*/  FADD.FTZ R229, R179, R229 ;  /* 0x000000e5b3e57221 */ /* 0x000fe20000010000 */
[----:B------:R-:W-:Y:S01]  /*15e0*/  STL [R1+0x18], R232 ;  /* 0x000018e801007387 */ /* 0x000fe20000100800 */
[----:B------:R-:W-:Y:S02]  /*15f0*/  FFMA.FTZ R228, R219, R179, R228 ;  /* 0x000000b3dbe47223 */ /* 0x000fe400000100e4 */
[----:B------:R-:W-:Y:S01]  /*1600*/  FADD.FTZ R227, R222, R227 ;  /* 0x000000e3dee37221 */ /* 0x000fe20000010000 */
[----:B------:R-:W-:Y:S01]  /*1610*/  STL [R1+0x24], R231 ;  /* 0x000024e701007387 */ /* 0x000fe20000100800 */
[----:B------:R-:W-:Y:S02]  /*1620*/  FFMA.FTZ R128, R215, R223, R128 ;  /* 0x000000dfd7807223 */ /* 0x000fe40000010080 */
[----:B------:R-:W-:Y:S01]  /*1630*/  FFMA.FTZ R226, R217, R222, R226 ;  /* 0x000000ded9e27223 */ /* 0x000fe200000100e2 */
[----:B------:R-:W-:Y:S04]  /*1640*/  STL [R1+0x14], R230 ;  /* 0x000014e601007387 */ /* 0x000fe80000100800 */
[----:B------:R-:W-:Y:S04]  /*1650*/  STL [R1+0x50], R229 ;  /* 0x000050e501007387 */ /* 0x000fe80000100800 */
[----:B------:R-:W-:Y:S04]  /*1660*/  STL [R1+0x40], R228 ;  /* 0x000040e401007387 */ /* 0x000fe80000100800 */
[----:B------:R-:W-:Y:S04]  /*1670*/  STL [R1+0x4c], R227 ;  /* 0x00004ce301007387 */ /* 0x000fe80000100800 */
[----:B------:R0:W-:Y:S04]  /*1680*/  STL [R1+0x48], R128 ;  /* 0x0000488001007387 */ /* 0x0001e80000100800 */
[----:B------:R-:W-:Y:S04]  /*1690*/  STL [R1+0x3c], R226 ;  /* 0x00003ce201007387 */ /* 0x000fe80000100800 */
[----:B0-----:R-:W2:Y:S01]  /*16a0*/  LDL.LU R128, [R1] ;  /* 0x0000000001807983 */ /* 0x001ea20000300800 */
[----:B------:R-:W-:Y:S01]  /*16b0*/  IMAD.WIDE.U32 R172, R201, R233, c[0x0][0x188] ;  /* 0x00006200c9ac7625 */ /* 0x000fe200078e00e9 */
[----:B------:R-:W-:-:S03]  /*16c0*/  HADD2.F32 R169, -RZ, R159.H1_H1 ;  /* 0x3000009fffa97230 */ /* 0x000fc60000004100 */
[----:B------:R-:W-:Y:S02]  /*16d0*/  IMAD.WIDE.U32 R136, R201, R233, c[0x0][0x210] ;  /* 0x00008400c9887625 */ /* 0x000fe400078e00e9 */
[----:B------:R-:W3:Y:S02]  /*16e0*/  LDG.E.128 R172, [R172.64] ;  /* 0x00000004acac7981 */ /* 0x000ee4000c1e1d00 */
[----:B------:R-:W-:Y:S02]  /*16f0*/  FMUL.FTZ R214, R60, R179 ;  /* 0x000000b33cd67220 */ /* 0x000fe40000410000 */
[----:B------:R-:W-:Y:S01]  /*1700*/  FADD.FTZ R180, R218, R180 ;  /* 0x000000b4dab47221 */ /* 0x000fe20000010000 */
[----:B------:R-:W4:Y:S01]  /*1710*/  LDG.E.128 R136, [R136.64] ;  /* 0x0000000488887981 */ /* 0x000f22000c1e1d00 */
[-C--:B------:R-:W-:Y:S02]  /*1720*/  FFMA.FTZ R194, R219, R218.reuse, R194 ;  /* 0x000000dadbc27223 */ /* 0x080fe400000100c2 */
[----:B------:R-:W-:-:S02]  /*1730*/  FFMA.FTZ R218, R100, R218, R214 ;  /* 0x000000da64da7223 */ /* 0x000fc400000100d6 */
[----:B------:R-:W-:Y:S01]  /*1740*/  FADD.FTZ R214, -R205, R169 ;  /* 0x000000a9cdd67221 */ /* 0x000fe20000010100 */
[----:B------:R-:W-:Y:S01]  /*1750*/  HADD2.F32 R224, -RZ, R167.H1_H1 ;  /* 0x300000a7ffe07230 */ /* 0x000fe20000004100 */
[----:B------:R-:W-:Y:S02]  /*1760*/  FADD.FTZ R225, R223, R225 ;  /* 0x000000e1dfe17221 */ /* 0x000fe40000010000 */
[----:B------:R-:W-:Y:S01]  /*1770*/  FMUL.FTZ R214, R204, R214 ;  /* 0x000000d6ccd67220 */ /* 0x000fe20000410000 */
[----:B------:R-:W-:Y:S01]  /*1780*/  HADD2.F32 R227, -RZ, R141.H0_H0 ;  /* 0x2000008dffe37230 */ /* 0x000fe20000004100 */
[----:B------:R-:W-:Y:S02]  /*1790*/  FADD.FTZ R130, R224, R130 ;  /* 0x00000082e0827221 */ /* 0x000fe40000010000 */
[----:B------:R-:W-:Y:S01]  /*17a0*/  FFMA.FTZ R129, R214, R224, R129 ;  /* 0x000000e0d6817223 */ /* 0x000fe20000010081 */
[----:B------:R-:W-:Y:S04]  /*17b0*/  STL [R1+0x58], R225 ;  /* 0x000058e101007387 */ /* 0x000fe80000100800 */
[----:B------:R-:W-:Y:S04]  /*17c0*/  STL [R1+0x54], R130 ;  /* 0x0000548201007387 */ /* 0x000fe80000100800 */
[----:B------:R0:W-:Y:S04]  /*17d0*/  STL [R1+0x44], R129 ;  /* 0x0000448101007387 */ /* 0x0001e80000100800 */
[----:B------:R-:W3:Y:S04]  /*17e0*/  LDL.LU R238, [R1+0x8] ;  /* 0x0000080001ee7983 */ /* 0x000ee80000300800 */
[----:B------:R-:W4:Y:S04]  /*17f0*/  LDL.LU R237, [R1+0x4] ;  /* 0x0000040001ed7983 */ /* 0x000f280000300800 */
[----:B------:R-:W4:Y:S01]  /*1800*/  LDL.LU R236, [R1+0x80] ;  /* 0x0000800001ec7983 */ /* 0x000f220000300800 */
[----:B------:R-:W-:-:S02]  /*1810*/  FMUL.FTZ R209, R65, R176 ;  /* 0x000000b041d17220 */ /* 0x000fc40000410000 */
[----:B--2---:R-:W-:-:S05]  /*1820*/  FADD.FTZ R128, R227, R128 ;  /* 0x00000080e3807221 */ /* 0x004fca0000010000 */
[----:B------:R1:W-:Y:S04]  /*1830*/  STL [R1], R128 ;  /* 0x0000008001007387 */ /* 0x0003e80000100800 */
[----:B------:R-:W2:Y:S04]  /*1840*/  LDL.LU R235, [R1+0x70] ;  /* 0x0000700001eb7983 */ /* 0x000ea80000300800 */
[----:B------:R-:W2:Y:S04]  /*1850*/  LDL.LU R234, [R1+0x7c] ;  /* 0x00007c0001ea7983 */ /* 0x000ea80000300800 */
[----:B------:R-:W2:Y:S04]  /*1860*/  LDL.LU R232, [R1+0x6c] ;  /* 0x00006c0001e87983 */ /* 0x000ea80000300800 */
[----:B0-----:R-:W2:Y:S04]  /*1870*/  LDL.LU R129, [R1+0x88] ;  /* 0x0000880001817983 */ /* 0x001ea80000300800 */
[----:B------:R-:W2:Y:S04]  /*1880*/  LDL.LU R231, [R1+0x78] ;  /* 0x0000780001e77983 */ /* 0x000ea80000300800 */
[----:B------:R-:W2:Y:S04]  /*1890*/  LDL.LU R179, [R1+0x84] ;  /* 0x0000840001b37983 */ /* 0x000ea80000300800 */
[----:B------:R-:W2:Y:S04]  /*18a0*/  LDL.LU R176, [R1+0x74] ;  /* 0x0000740001b07983 */ /* 0x000ea80000300800 */
[----:B-1----:R-:W2:Y:S01]  /*18b0*/  LDL.LU R128, [R1+0xb0] ;  /* 0x0000b00001807983 */ /* 0x002ea20000300800 */
[--C-:B------:R-:W-:Y:S01]  /*18c0*/  HADD2.F32 R212, -RZ, R163.reuse.H1_H1 ;  /* 0x300000a3ffd47230 */ /* 0x100fe20000004100 */
[----:B------:R-:W-:Y:S01]  /*18d0*/  FMUL.FTZ R168, R63, R224 ;  /* 0x000000e03fa87220 */ /* 0x000fe20000410000 */
[--C-:B---3--:R-:W-:Y:S01]  /*18e0*/  HADD2.F32 R225, -RZ, R172.reuse.H0_H0 ;  /* 0x200000acffe17230 */ /* 0x108fe20000004100 */
[----:B------:R-:W-:Y:S01]  /*18f0*/  FMUL.FTZ R177, R61, R222 ;  /* 0x000000de3db17220 */ /* 0x000fe20000410000 */
[----:B------:R-:W-:Y:S01]  /*1900*/  HADD2.F32 R172, -RZ, R172.H1_H1 ;  /* 0x300000acffac7230 */ /* 0x000fe20000004100 */
[----:B------:R-:W-:Y:S01]  /*1910*/  FADD.FTZ R248, R212, R248 ;  /* 0x000000f8d4f87221 */ /* 0x000fe20000010000 */
[----:B------:R-:W-:Y:S01]  /*1920*/  HADD2.F32 R213, -RZ, R163.H0_H0 ;  /* 0x200000a3ffd57230 */ /* 0x000fe20000004100 */
[-C--:B------:R-:W-:Y:S01]  /*1930*/  FFMA.FTZ R193, R214, R212.reuse, R193 ;  /* 0x000000d4d6c17223 */ /* 0x080fe200000100c1 */
[----:B------:R-:W-:Y:S01]  /*1940*/  HADD2.F32 R228, -RZ, R173.H0_H0 ;  /* 0x200000adffe47230 */ /* 0x000fe20000004100 */
[----:B------:R-:W-:Y:S01]  /*1950*/  FFMA.FTZ R212, R103, R212, R168 ;  /* 0x000000d467d47223 */ /* 0x000fe200000100a8 */
[--C-:B----4-:R-:W-:Y:S01]  /*1960*/  HADD2.F32 R168, -RZ, R136.reuse.H0_H0 ;  /* 0x20000088ffa87230 */ /* 0x110fe20000004100 */
[C---:B------:R-:W-:Y:S01]  /*1970*/  FADD.FTZ R172, -R205.reuse, R172 ;  /* 0x000000accdac7221 */ /* 0x040fe20000010100 */
[----:B------:R-:W-:Y:S01]  /*1980*/  HADD2.F32 R136, -RZ, R136.H1_H1 ;  /* 0x30000088ff887230 */ /* 0x000fe20000004100 */
[----:B------:R-:W-:Y:S01]  /*1990*/  FMUL.FTZ R169, R62, R223 ;  /* 0x000000df3ea97220 */ /* 0x000fe20000410000 */
[--C-:B------:R-:W-:Y:S01]  /*19a0*/  HADD2.F32 R224, -RZ, R140.reuse.H0_H0 ;  /* 0x2000008cffe07230 */ /* 0x100fe20000004100 */
[----:B------:R-:W-:Y:S01]  /*19b0*/  FADD.FTZ R225, -R205, R225 ;  /* 0x000000e1cde17221 */ /* 0x000fe20000010100 */
[----:B------:R-:W-:Y:S01]  /*19c0*/  HADD2.F32 R140, -RZ, R140.H1_H1 ;  /* 0x3000008cff8c7230 */ /* 0x000fe20000004100 */
[----:B------:R-:W-:Y:S01]  /*19d0*/  FMUL.FTZ R223, R204, R172 ;  /* 0x000000acccdf7220 */ /* 0x000fe20000410000 */
[----:B------:R-:W-:Y:S01]  /*19e0*/  HADD2.F32 R171, -RZ, R142.H1_H1 ;  /* 0x3000008effab7230 */ /* 0x000fe20000004100 */
[----:B------:R-:W-:Y:S01]  /*19f0*/  FMUL.FTZ R222, R57, R136 ;  /* 0x0000008839de7220 */ /* 0x000fe20000410000 */
[----:B------:R-:W3:Y:S01]  /*1a00*/  LDL.LU R178, [R1+0xa0] ;  /* 0x0000a00001b27983 */ /* 0x000ee20000300800 */
[----:B------:R-:W-:-:S02]  /*1a10*/  FADD.FTZ R249, R213, R249 ;  /* 0x000000f9d5f97221 */ /* 0x000fc40000010000 */
[-C--:B------:R-:W-:Y:S01]  /*1a20*/  FFMA.FTZ R192, R215, R213.reuse, R192 ;  /* 0x000000d5d7c07223 */ /* 0x080fe200000100c0 */
[----:B------:R-:W-:Y:S01]  /*1a30*/  HADD2.F32 R173, -RZ, R173.H1_H1 ;  /* 0x300000adffad7230 */ /* 0x000fe20000004100 */
[----:B------:R-:W-:Y:S02]  /*1a40*/  FFMA.FTZ R213, R102, R213, R169 ;  /* 0x000000d566d57223 */ /* 0x000fe400000100a9 */
[----:B------:R-:W-:Y:S02]  /*1a50*/  FMUL.FTZ R225, R204, R225 ;  /* 0x000000e1cce17220 */ /* 0x000fe40000410000 */
[----:B------:R-:W-:Y:S02]  /*1a60*/  FADD.FTZ R250, R140, R250 ;  /* 0x000000fa8cfa7221 */ /* 0x000fe40000010000 */
[-C--:B------:R-:W-:Y:S02]  /*1a70*/  FFMA.FTZ R191, R223, R140.reuse, R191 ;  /* 0x0000008cdfbf7223 */ /* 0x080fe400000100bf */
[----:B------:R-:W-:Y:S01]  /*1a80*/  FFMA.FTZ R222, R97, R140, R222 ;  /* 0x0000008c61de7223 */ /* 0x000fe200000100de */
[----:B------:R-:W-:Y:S01]  /*1a90*/  HADD2.F32 R140, -RZ, R137.H0_H0 ;  /* 0x20000089ff8c7230 */ /* 0x000fe20000004100 */
[----:B------:R-:W-:Y:S01]  /*1aa0*/  FMUL.FTZ R169, R56, R168 ;  /* 0x000000a838a97220 */ /* 0x000fe20000410000 */
[----:B------:R-:W-:Y:S01]  /*1ab0*/  HADD2.F32 R172, -RZ, R142.H0_H0 ;  /* 0x2000008effac7230 */ /* 0x000fe20000004100 */
[----:B------:R-:W-:-:S02]  /*1ac0*/  FADD.FTZ R228, -R205, R228 ;  /* 0x000000e4cde47221 */ /* 0x000fc40000010100 */
[----:B------:R-:W-:Y:S02]  /*1ad0*/  FADD.FTZ R251, R224, R251 ;  /* 0x000000fbe0fb7221 */ /* 0x000fe40000010000 */
[-C--:B------:R-:W-:Y:S01]  /*1ae0*/  FFMA.FTZ R190, R225, R224.reuse, R190 ;  /* 0x000000e0e1be7223 */ /* 0x080fe200000100be */
[----:B------:R-:W-:Y:S01]  /*1af0*/  HADD2.F32 R137, -RZ, R137.H1_H1 ;  /* 0x30000089ff897230 */ /* 0x000fe20000004100 */
[----:B------:R-:W-:Y:S02]  /*1b00*/  FFMA.FTZ R224, R96, R224, R169 ;  /* 0x000000e060e07223 */ /* 0x000fe400000100a9 */
[----:B------:R-:W-:Y:S02]  /*1b10*/  FMUL.FTZ R228, R204, R228 ;  /* 0x000000e4cce47220 */ /* 0x000fe40000410000 */
[----:B------:R-:W-:Y:S02]  /*1b20*/  FMUL.FTZ R169, R58, R140 ;  /* 0x0000008c3aa97220 */ /* 0x000fe40000410000 */
[----:B------:R-:W-:-:S02]  /*1b30*/  FADD.FTZ R173, -R205, R173 ;  /* 0x000000adcdad7221 */ /* 0x000fc40000010100 */
[----:B------:R-:W-:Y:S01]  /*1b40*/  FADD.FTZ R238, R172, R238 ;  /* 0x000000eeacee7221 */ /* 0x000fe20000010000 */
[----:B------:R-:W-:Y:S01]  /*1b50*/  HADD2.F32 R141, -RZ, R141.H1_H1 ;  /* 0x3000008dff8d7230 */ /* 0x000fe20000004100 */
[----:B------:R-:W-:Y:S02]  /*1b60*/  FADD.FTZ R181, R216, R181 ;  /* 0x000000b5d8b57221 */ /* 0x000fe40000010000 */
[-C--:B------:R-:W-:Y:S02]  /*1b70*/  FFMA.FTZ R195, R217, R216.reuse, R195 ;  /* 0x000000d8d9c37223 */ /* 0x080fe400000100c3 */
[----:B------:R-:W-:Y:S02]  /*1b80*/  FADD.FTZ R237, R171, R237 ;  /* 0x000000edabed7221 */ /* 0x000fe40000010000 */
[----:B------:R-:W-:Y:S02]  /*1b90*/  FFMA.FTZ R216, R101, R216, R177 ;  /* 0x000000d865d87223 */ /* 0x000fe400000100b1 */
[----:B------:R-:W-:Y:S01]  /*1ba0*/  FFMA.FTZ R188, R228, R227, R188 ;  /* 0x000000e3e4bc7223 */ /* 0x000fe200000100bc */
[----:B------:R-:W4:Y:S01]  /*1bb0*/  LDL.LU R177, [R1+0xac] ;  /* 0x0000ac0001b17983 */ /* 0x000f220000300800 */
[----:B------:R-:W-:-:S02]  /*1bc0*/  FADD.FTZ R236, R168, R236 ;  /* 0x000000eca8ec7221 */ /* 0x000fc40000010000 */
[----:B------:R-:W-:Y:S01]  /*1bd0*/  FFMA.FTZ R227, R98, R227, R169 ;  /* 0x000000e362e37223 */ /* 0x000fe200000100a9 */
[----:B------:R-:W4:Y:S01]  /*1be0*/  LDL.LU R130, [R1+0x9c] ;  /* 0x00009c0001827983 */ /* 0x000f220000300800 */
[----:B------:R-:W-:Y:S02]  /*1bf0*/  FMUL.FTZ R226, R204, R173 ;  /* 0x000000adcce27220 */ /* 0x000fe40000410000 */
[----:B------:R-:W-:Y:S01]  /*1c00*/  FMUL.FTZ R169, R59, R137 ;  /* 0x000000893ba97220 */ /* 0x000fe20000410000 */
[----:B------:R-:W-:Y:S01]  /*1c10*/  STL [R1+0x8], R238 ;  /* 0x000008ee01007387 */ /* 0x000fe20000100800 */
[----:B------:R-:W-:Y:S02]  /*1c20*/  FADD.FTZ R252, R141, R252 ;  /* 0x000000fc8dfc7221 */ /* 0x000fe40000010000 */
[-C--:B------:R-:W-:Y:S01]  /*1c30*/  FFMA.FTZ R189, R226, R141.reuse, R189 ;  /* 0x0000008de2bd7223 */ /* 0x080fe200000100bd */
[----:B------:R-:W-:Y:S01]  /*1c40*/  STL [R1+0x4], R237 ;  /* 0x000004ed01007387 */ /* 0x000fe20000100800 */
[----:B------:R-:W-:Y:S01]  /*1c50*/  FFMA.FTZ R141, R99, R141, R169 ;  /* 0x0000008d638d7223 */ /* 0x000fe200000100a9 */
[----:B------:R-:W-:-:S02]  /*1c60*/  HADD2.F32 R169, -RZ, R138.H0_H0 ;  /* 0x2000008affa97230 */ /* 0x000fc40000004100 */
[----:B------:R-:W-:Y:S01]  /*1c70*/  STL [R1+0x80], R236 ;  /* 0x000080ec01007387 */ /* 0x000fe20000100800 */
[----:B--2---:R-:W-:Y:S02]  /*1c80*/  FFMA.FTZ R235, R225, R168, R235 ;  /* 0x000000a8e1eb7223 */ /* 0x004fe400000100eb */
[----:B------:R-:W-:-:S03]  /*1c90*/  FADD.FTZ R234, R136, R234 ;  /* 0x000000ea88ea7221 */ /* 0x000fc60000010000 */
[----:B------:R-:W-:Y:S01]  /*1ca0*/  STL [R1+0x70], R235 ;  /* 0x000070eb01007387 */ /* 0x000fe20000100800 */
[----:B------:R-:W-:Y:S02]  /*1cb0*/  FADD.FTZ R129, R140, R129 ;  /* 0x000000818c817221 */ /* 0x000fe40000010000 */
[----:B------:R-:W-:Y:S02]  /*1cc0*/  FFMA.FTZ R232, R223, R136, R232 ;  /* 0x00000088dfe87223 */ /* 0x000fe400000100e8 */
[----:B------:R-:W-:Y:S01]  /*1cd0*/  FFMA.FTZ R231, R228, R140, R231 ;  /* 0x0000008ce4e77223 */ /* 0x000fe200000100e7 */
[----:B------:R0:W-:Y:S01]  /*1ce0*/  STL [R1+0x88], R129 ;  /* 0x0000888101007387 */ /* 0x0001e20000100800 */
[----:B------:R-:W-:-:S03]  /*1cf0*/  FADD.FTZ R179, R137, R179 ;  /* 0x000000b389b37221 */ /* 0x000fc60000010000 */
[----:B------:R-:W-:Y:S01]  /*1d00*/  STL [R1+0x7c], R234 ;  /* 0x00007cea01007387 */ /* 0x000fe20000100800 */
[----:B------:R-:W-:-:S03]  /*1d10*/  FFMA.FTZ R176, R226, R137, R176 ;  /* 0x00000089e2b07223 */ /* 0x000fc600000100b0 */
[----:B0-----:R-:W2:Y:S01]  /*1d20*/  LDL.LU R129, [R1+0x30] ;  /* 0x0000300001817983 */ /* 0x001ea20000300800 */
[----:B------:R-:W-:-:S03]  /*1d30*/  FADD.FTZ R128, R169, R128 ;  /* 0x00000080a9807221 */ /* 0x000fc60000010000 */
[----:B------:R-:W-:Y:S04]  /*1d40*/  STL [R1+0x6c], R232 ;  /* 0x00006ce801007387 */ /* 0x000fe80000100800 */
[----:B------:R-:W-:Y:S04]  /*1d50*/  STL [R1+0x78], R231 ;  /* 0x000078e701007387 */ /* 0x000fe80000100800 */
[----:B------:R-:W-:Y:S04]  /*1d60*/  STL [R1+0x84], R179 ;  /* 0x000084b301007387 */ /* 0x000fe80000100800 */
[----:B------:R0:W-:Y:S04]  /*1d70*/  STL [R1+0x74], R176 ;  /* 0x000074b001007387 */ /* 0x0001e80000100800 */
[----:B0-----:R-:W2:Y:S04]  /*1d80*/  LDL.LU R176, [R1+0xb8] ;  /* 0x0000b80001b07983 */ /* 0x001ea80000300800 */
[----:B------:R0:W-:Y:S04]  /*1d90*/  STL [R1+0xb0], R128 ;  /* 0x0000b08001007387 */ /* 0x0001e80000100800 */
[----:B0-----:R-:W2:Y:S01]  /*1da0*/  LDL.LU R128, [R1+0xa8] ;  /* 0x0000a80001807983 */ /* 0x001ea20000300800 */
[----:B------:R-:W-:Y:S01]  /*1db0*/  FMUL.FTZ R158, R64, R170 ;  /* 0x000000aa409e7220 */ /* 0x000fe20000410000 */
[----:B------:R-:W-:-:S02]  /*1dc0*/  HADD2.F32 R170, -RZ, R174.H0_H0 ;  /* 0x200000aeffaa7230 */ /* 0x000fc40000004100 */
[----:B------:R-:W-:Y:S01]  /*1dd0*/  HADD2.F32 R229, -RZ, R174.H1_H1 ;  /* 0x300000aeffe57230 */ /* 0x000fe20000004100 */
[----:B------:R-:W-:Y:S01]  /*1de0*/  IADD3 R200, R203, 0x40, RZ ;  /* 0x00000040cbc87810 */ /* 0x000fe20007ffe0ff */
[----:B------:R-:W2:Y:S01]  /*1df0*/  LDL.LU R237, [R1+0x2c] ;  /* 0x00002c0001ed7983 */ /* 0x000ea20000300800 */
[C---:B------:R-:W-:Y:S02]  /*1e00*/  FADD.FTZ R230, -R205.reuse, R170 ;  /* 0x000000aacde67221 */ /* 0x040fe40000010100 */
[----:B------:R-:W-:Y:S01]  /*1e10*/  FADD.FTZ R229, -R205, R229 ;  /* 0x000000e5cde57221 */ /* 0x000fe20000010100 */
[----:B------:R-:W-:Y:S01]  /*1e20*/  HADD2.F32 R170, -RZ, R138.H1_H1 ;  /* 0x3000008affaa7230 */ /* 0x000fe20000004100 */
[C---:B------:R-:W-:Y:S02]  /*1e30*/  FMUL.FTZ R230, R204.reuse, R230 ;  /* 0x000000e6cce67220 */ /* 0x040fe40000410000 */
[----:B------:R-:W-:Y:S02]  /*1e40*/  FMUL.FTZ R229, R204, R229 ;  /* 0x000000e5cce57220 */ /* 0x000fe40000410000 */
[----:B---3--:R-:W-:Y:S01]  /*1e50*/  FFMA.FTZ R178, R230, R169, R178 ;  /* 0x000000a9e6b27223 */ /* 0x008fe200000100b2 */
[----:B------:R-:W-:Y:S01]  /*1e60*/  HADD2.F32 R231, -RZ, R143.H0_H0 ;  /* 0x2000008fffe77230 */ /* 0x000fe20000004100 */
[----:B------:R-:W-:Y:S01]  /*1e70*/  IMAD.WIDE.U32 R144, R200, R233, c[0x0][0x188] ;  /* 0x00006200c8907625 */ /* 0x000fe200078e00e9 */
[----:B------:R-:W-:-:S02]  /*1e80*/  HADD2.F32 R232, -RZ, R175.H0_H0 ;  /* 0x200000afffe87230 */ /* 0x000fc40000004100 */
[----:B------:R-:W-:Y:S01]  /*1e90*/  STL [R1+0xa0], R178 ;  /* 0x0000a0b201007387 */ /* 0x000fe20000100800 */
[----:B------:R-:W-:-:S03]  /*1ea0*/  IMAD.WIDE.U32 R152, R200, R233, c[0x0][0x208] ;  /* 0x00008200c8987625 */ /* 0x000fc600078e00e9 */
[----:B------:R-:W3:Y:S01]  /*1eb0*/  LDL.LU R236, [R1+0xb4] ;  /* 0x0000b40001ec7983 */ /* 0x000ee20000300800 */
[----:B----4-:R-:W-:Y:S02]  /*1ec0*/  FADD.FTZ R177, R170, R177 ;  /* 0x000000b1aab17221 */ /* 0x010fe40000010000 */
[----:B------:R-:W-:Y:S01]  /*1ed0*/  FFMA.FTZ R130, R229, R170, R130 ;  /* 0x000000aae5827223 */ /* 0x000fe20000010082 */
[----:B------:R-:W4:Y:S04]  /*1ee0*/  LDG.E.128 R144, [R144.64] ;  /* 0x0000000490907981 */ /* 0x000f28000c1e1d00 */
[----:B------:R-:W-:Y:S01]  /*1ef0*/  STL [R1+0xac], R177 ;  /* 0x0000acb101007387 */ /* 0x000fe20000100800 */
[----:B------:R-:W-:-:S03]  /*1f00*/  FADD.FTZ R232, -R205, R232 ;  /* 0x000000e8cde87221 */ /* 0x000fc60000010100 */
[----:B------:R0:W-:Y:S01]  /*1f10*/  STL [R1+0x9c], R130 ;  /* 0x00009c8201007387 */ /* 0x0001e20000100800 */
[----:B------:R-:W-:Y:S01]  /*1f20*/  IMAD.WIDE.U32 R148, R200, R233, c[0x0][0x210] ;  /* 0x00008400c8947625 */ /* 0x000fe200078e00e9 */
[----:B------:R-:W-:Y:S02]  /*1f30*/  HADD2.F32 R174, -RZ, R139.H0_H0 ;  /* 0x2000008bffae7230 */ /* 0x000fe40000004100 */
[----:B------:R-:W3:Y:S01]  /*1f40*/  LDG.E.128 R152, [R152.64] ;  /* 0x0000000498987981 */ /* 0x000ee2000c1e1d00 */
[----:B------:R-:W-:-:S03]  /*1f50*/  FMUL.FTZ R232, R204, R232 ;  /* 0x000000e8cce87220 */ /* 0x000fc60000410000 */
[----:B------:R-:W3:Y:S04]  /*1f60*/  LDG.E.128 R148, [R148.64] ;  /* 0x0000000494947981 */ /* 0x000ee8000c1e1d00 */
[----:B0-----:R-:W3:Y:S01]  /*1f70*/  LDL.LU R130, [R1+0xa4] ;  /* 0x0000a40001827983 */ /* 0x001ee20000300800 */
[----:B--2---:R-:W-:-:S05]  /*1f80*/  FADD.FTZ R129, R231, R129 ;  /* 0x00000081e7817221 */ /* 0x004fca0000010000 */
[----:B------:R0:W-:Y:S04]  /*1f90*/  STL [R1+0x30], R129 ;  /* 0x0000308101007387 */ /* 0x0001e80000100800 */
[----:B0-----:R-:W2:Y:S04]  /*1fa0*/  LDL.LU R129, [R1+0x38] ;  /* 0x0000380001817983 */ /* 0x001ea80000300800 */
[----:B------:R-:W2:Y:S04]  /*1fb0*/  LDL.LU R239, [R1+0xe0] ;  /* 0x0000e00001ef7983 */ /* 0x000ea80000300800 */
[----:B------:R-:W2:Y:S01]  /*1fc0*/  LDL.LU R235, [R1+0xd0] ;  /* 0x0000d00001eb7983 */ /* 0x000ea20000300800 */
[----:B------:R-:W-:-:S05]  /*1fd0*/  FADD.FTZ R176, R174, R176 ;  /* 0x000000b0aeb07221 */ /* 0x000fca0000010000 */
[----:B------:R-:W-:Y:S01]  /*1fe0*/  STL [R1+0xb8], R176 ;  /* 0x0000b8b001007387 */ /* 0x000fe20000100800 */
[----:B------:R-:W-:-:S05]  /*1ff0*/  FFMA.FTZ R128, R232, R174, R128 ;  /* 0x000000aee8807223 */ /* 0x000fca0000010080 */
[----:B------:R0:W-:Y:S04]  /*2000*/  STL [R1+0xa8], R128 ;  /* 0x0000a88001007387 */ /* 0x0001e80000100800 */
[----:B0-----:R-:W2:Y:S01]  /*2010*/  LDL.LU R128, [R1+0x34] ;  /* 0x0000340001807983 */ /* 0x001ea20000300800 */
[----:B------:R-:W-:Y:S02]  /*2020*/  ISETP.NE.U32.AND P0, PT, RZ, c[0x0][0x218], PT ;  /* 0x00008600ff007a0c */ /* 0x000fe40003f05070 */
[C---:B------:R-:W-:Y:S02]  /*2030*/  IADD3 R202, R203.reuse, 0x60, RZ ;  /* 0x00000060cbca7810 */ /* 0x040fe40007ffe0ff */
[----:B------:R-:W-:Y:S01]  /*2040*/  IADD3 R140, R203, 0x80, RZ ;  /* 0x00000080cb8c7810 */ /* 0x000fe20007ffe0ff */
[----:B------:R-:W-:Y:S01]  /*2050*/  FMUL.FTZ R138, R53, R170 ;  /* 0x000000aa358a7220 */ /* 0x000fe20000410000 */
[----:B------:R-:W-:Y:S01]  /*2060*/  ISETP.NE.AND.EX P0, PT, RZ, c[0x0][0x21c], PT, P0 ;  /* 0x00008700ff007a0c */ /* 0x000fe20003f05300 */
[----:B------:R-:W-:Y:S01]  /*2070*/  FMUL.FTZ R142, R52, R169 ;  /* 0x000000a9348e7220 */ /* 0x000fe20000410000 */
[----:B------:R-:W-:Y:S01]  /*2080*/  HADD2.F32 R143, -RZ, R143.H1_H1 ;  /* 0x3000008fff8f7230 */ /* 0x000fe20000004100 */
[----:B------:R-:W-:Y:S01]  /*2090*/  FFMA.FTZ R187, R229, R171, R187 ;  /* 0x000000abe5bb7223 */ /* 0x000fe200000100bb */
[----:B------:R-:W-:Y:S01]  /*20a0*/  HADD2.F32 R207, -RZ, R160.H0_H0 ;  /* 0x200000a0ffcf7230 */ /* 0x000fe20000004100 */
[----:B------:R-:W-:Y:S01]  /*20b0*/  FFMA.FTZ R186, R230, R172, R186 ;  /* 0x000000ace6ba7223 */ /* 0x000fe200000100ba */
[C---:B------:R-:W-:Y:S01]  /*20c0*/  IADD3 R157, R203.reuse, 0x60, RZ ;  /* 0x00000060cb9d7810 */ /* 0x040fe20007ffe0ff */
[----:B------:R-:W-:Y:S01]  /*20d0*/  HADD2.F32 R139, -RZ, R139.H1_H1 ;  /* 0x3000008bff8b7230 */ /* 0x000fe20000004100 */
[----:B------:R-:W-:Y:S01]  /*20e0*/  FFMA.FTZ R26, R232, R231, R26 ;  /* 0x000000e7e81a7223 */ /* 0x000fe2000001001a */
[----:B------:R-:W2:Y:S04]  /*20f0*/  LDL.LU R238, [R1+0xdc] ;  /* 0x0000dc0001ee7983 */ /* 0x000ea80000300800 */
[----:B------:R-:W-:-:S05]  /*2100*/  @P0 IMAD.WIDE.U32 R136, R203, R233, c[0x0][0x218] ;  /* 0x00008600cb880625 */ /* 0x000fca00078e00e9 */
[----:B------:R0:W5:Y:S02]  /*2110*/  @P0 LDG.E.128 R108, [R136.64] ;  /* 0x00000004886c0981 */ /* 0x000164000c1e1d00 */
[----:B0-----:R-:W-:-:S05]  /*2120*/  @P0 IMAD.WIDE.U32 R136, R233, R202, c[0x0][0x218] ;  /* 0x00008600e9880625 */ /* 0x001fca00078e00ca */
[----:B------:R0:W5:Y:S01]  /*2130*/  @P0 LDG.E.128 R120, [R136.64] ;  /* 0x0000000488780981 */ /* 0x000162000c1e1d00 */
[----:B------:R-:W-:Y:S02]  /*2140*/  FFMA.FTZ R138, R93, R171, R138 ;  /* 0x000000ab5d8a7223 */ /* 0x000fe4000001008a */
[----:B0-----:R-:W-:Y:S01]  /*2150*/  @P0 IMAD.WIDE.U32 R136, R140, R233, c[0x0][0x218] ;  /* 0x000086008c880625 */ /* 0x001fe200078e00e9 */
[----:B------:R-:W-:-:S04]  /*2160*/  HADD2.F32 R160, -RZ, R160.H1_H1 ;  /* 0x300000a0ffa07230 */ /* 0x000fc80000004100 */
[----:B------:R0:W5:Y:S01]  /*2170*/  @P0 LDG.E.128 R124, [R136.64] ;  /* 0x00000004887c0981 */ /* 0x000162000c1e1d00 */
[----:B------:R-:W-:Y:S02]  /*2180*/  FFMA.FTZ R142, R92, R172, R142 ;  /* 0x000000ac5c8e7223 */ /* 0x000fe4000001008e */
[----:B------:R-:W-:Y:S01]  /*2190*/  @P0 IMAD.WIDE.U32 R170, R233, R201, c[0x0][0x218] ;  /* 0x00008600e9aa0625 */ /* 0x000fe200078e00c9 */
[----:B0-----:R-:W-:-:S03]  /*21a0*/  HADD2.F32 R136, -RZ, R175.H1_H1 ;  /* 0x300000afff887230 */ /* 0x001fc60000004100 */
[----:B------:R-:W-:Y:S01]  /*21b0*/  FMUL.FTZ R172, R54, R174 ;  /* 0x000000ae36ac7220 */ /* 0x000fe20000410000 */
[----:B------:R0:W5:Y:S01]  /*21c0*/  @P0 LDG.E.128 R112, [R170.64] ;  /* 0x00000004aa700981 */ /* 0x000162000c1e1d00 */
[----:B------:R-:W-:Y:S02]  /*21d0*/  FADD.FTZ R237, R143, R237 ;  /* 0x000000ed8fed7221 */ /* 0x000fe40000010000 */
[----:B------:R-:W-:Y:S02]  /*21e0*/  FADD.FTZ R136, -R205, R136 ;  /* 0x00000088cd887221 */ /* 0x000fe40000010100 */
[----:B------:R-:W-:Y:S02]  /*21f0*/  FADD.FTZ R185, R160, R185 ;  /* 0x000000b9a0b97221 */ /* 0x000fe40000010000 */
[-C--:B------:R-:W-:Y:S02]  /*2200*/  FFMA.FTZ R199, R208, R160.reuse, R199 ;  /* 0x000000a0d0c77223 */ /* 0x080fe400000100c7 */
[----:B------:R-:W-:-:S02]  /*2210*/  FFMA.FTZ R209, R105, R160, R209 ;  /* 0x000000a069d17223 */ /* 0x000fc400000100d1 */
[----:B------:R-:W-:Y:S02]  /*2220*/  FFMA.FTZ R231, R94, R231, R172 ;  /* 0x000000e75ee77223 */ /* 0x000fe400000100ac */
[-C--:B------:R-:W-:Y:S01]  /*2230*/  IMAD.WIDE.U32 R156, R157, R233.reuse, c[0x0][0x188] ;  /* 0x000062009d9c7625 */ /* 0x080fe200078e00e9 */
[----:B------:R1:W-:Y:S03]  /*2240*/  STL [R1+0x2c], R237 ;  /* 0x00002ced01007387 */ /* 0x0003e60000100800 */
[----:B------:R-:W-:-:S04]  /*2250*/  IMAD.WIDE.U32 R160, R202, R233, c[0x0][0x208] ;  /* 0x00008200caa07625 */ /* 0x000fc800078e00e9 */
[-C--:B------:R-:W-:Y:S02]  /*2260*/  IMAD.WIDE.U32 R164, R202, R233.reuse, c[0x0][0x210] ;  /* 0x00008400caa47625 */ /* 0x080fe400078e00e9 */
[----:B------:R-:W2:Y:S02]  /*2270*/  LDG.E.128 R160, [R160.64] ;  /* 0x00000004a0a07981 */ /* 0x000ea4000c1e1d00 */
[C---:B------:R-:W-:Y:S02]  /*2280*/  @P0 IMAD.WIDE.U32 R168, R233.reuse, R200, c[0x0][0x218] ;  /* 0x00008600e9a80625 */ /* 0x040fe400078e00c8 */
[----:B-1----:R-:W2:Y:S02]  /*2290*/  LDL.LU R237, [R1+0xcc] ;  /* 0x0000cc0001ed7983 */ /* 0x002ea40000300800 */
[----:B0-----:R-:W-:Y:S02]  /*22a0*/  IMAD.WIDE.U32 R170, R233, R140, c[0x0][0x188] ;  /* 0x00006200e9aa7625 */ /* 0x001fe400078e008c */
[----:B------:R-:W2:Y:S02]  /*22b0*/  LDG.E.128 R164, [R164.64] ;  /* 0x00000004a4a47981 */ /* 0x000ea4000c1e1d00 */
[----:B------:R-:W-:-:S02]  /*22c0*/  IMAD.WIDE.U32 R172, R140, R233, c[0x0][0x210] ;  /* 0x000084008cac7625 */ /* 0x000fc400078e00e9 */
[----:B------:R0:W5:Y:S02]  /*22d0*/  @P0 LDG.E.128 R116, [R168.64] ;  /* 0x00000004a8740981 */ /* 0x000164000c1e1d00 */
[----:B------:R-:W-:Y:S02]  /*22e0*/  IMAD.WIDE.U32 R176, R140, R233, c[0x0][0x208] ;  /* 0x000082008cb07625 */ /* 0x000fe400078e00e9 */
[----:B------:R-:W2:Y:S02]  /*22f0*/  LDG.E.128 R172, [R172.64] ;  /* 0x00000004acac7981 */ /* 0x000ea4000c1e1d00 */
[----:B------:R-:W-:Y:S02]  /*2300*/  FMUL.FTZ R234, R204, R136 ;  /* 0x00000088ccea7220 */ /* 0x000fe40000410000 */
[----:B------:R-:W-:Y:S01]  /*2310*/  FMUL.FTZ R233, R55, R139 ;  /* 0x0000008b37e97220 */ /* 0x000fe20000410000 */
[----:B------:R-:W2:Y:S01]  /*2320*/  LDG.E.128 R176, [R176.64] ;  /* 0x00000004b0b07981 */ /* 0x000ea2000c1e1d00 */
[----:B---3--:R-:W-:-:S02]  /*2330*/  FADD.FTZ R236, R139, R236 ;  /* 0x000000ec8bec7221 */ /* 0x008fc40000010000 */
[C---:B------:R-:W-:Y:S01]  /*2340*/  FFMA.FTZ R130, R234.reuse, R139, R130 ;  /* 0x0000008bea827223 */ /* 0x040fe20000010082 */
[----:B------:R-:W-:Y:S01]  /*2350*/  HADD2.F32 R139, -RZ, R152.H0_H0 ;  /* 0x20000098ff8b7230 */ /* 0x000fe20000004100 */
[-C--:B------:R-:W-:Y:S01]  /*2360*/  FFMA.FTZ R27, R234, R143.reuse, R27 ;  /* 0x0000008fea1b7223 */ /* 0x080fe2000001001b */
[----:B0-----:R-:W3:Y:S01]  /*2370*/  LDG.E.128 R168, [R170.64] ;  /* 0x00000004aaa87981 */ /* 0x001ee2000c1e1d00 */
[----:B------:R-:W-:Y:S01]  /*2380*/  FFMA.FTZ R233, R95, R143, R233 ;  /* 0x0000008f5fe97223 */ /* 0x000fe200000100e9 */
[----:B----4-:R-:W-:Y:S02]  /*2390*/  HADD2.F32 R143, -RZ, R144.H0_H0 ;  /* 0x20000090ff8f7230 */ /* 0x010fe40000004100 */
[----:B------:R0:W-:Y:S01]  /*23a0*/  STL [R1+0xb4], R236 ;  /* 0x0000b4ec01007387 */ /* 0x0001e20000100800 */
[----:B------:R-:W-:Y:S02]  /*23b0*/  HADD2.F32 R136, -RZ, R148.H0_H0 ;  /* 0x20000094ff887230 */ /* 0x000fe40000004100 */
[----:B------:R-:W-:Y:S01]  /*23c0*/  FADD.FTZ R143, -R205, R143 ;  /* 0x0000008fcd8f7221 */ /* 0x000fe20000010100 */
[----:B0-----:R-:W4:Y:S04]  /*23d0*/  LDL.LU R236, [R1+0x60] ;  /* 0x0000600001ec7983 */ /* 0x001f280000300800 */
[----:B------:R0:W-:Y:S01]  /*23e0*/  STL [R1+0xa4], R130 ;  /* 0x0000a48201007387 */ /* 0x0001e20000100800 */
[----:B------:R-:W-:Y:S01]  /*23f0*/  FMUL.FTZ R143, R204, R143 ;  /* 0x0000008fcc8f7220 */ /* 0x000fe20000410000 */
[----:B------:R-:W-:-:S02]  /*2400*/  HADD2.F32 R152, -RZ, R152.H1_H1 ;  /* 0x30000098ff987230 */ /* 0x000fc40000004100 */
[----:B0-----:R-:W3:Y:S01]  /*2410*/  LDL.LU R130, [R1+0xe8] ;  /* 0x0000e80001827983 */ /* 0x001ee20000300800 */
[----:B--2---:R-:W-:-:S05]  /*2420*/  FADD.FTZ R129, R139, R129 ;  /* 0x000000818b817221 */ /* 0x004fca0000010000 */
[----:B------:R0:W-:Y:S01]  /*2430*/  STL [R1+0x38], R129 ;  /* 0x0000388101007387 */ /* 0x0001e20000100800 */
[----:B------:R-:W-:Y:S02]  /*2440*/  FADD.FTZ R239, R136, R239 ;  /* 0x000000ef88ef7221 */ /* 0x000fe40000010000 */
[----:B------:R-:W-:Y:S01]  /*2450*/  FFMA.FTZ R235, R143, R136, R235 ;  /* 0x000000888feb7223 */ /* 0x000fe200000100eb */
[----:B0-----:R-:W2:Y:S04]  /*2460*/  LDL.LU R129, [R1+0xd8] ;  /* 0x0000d80001817983 */ /* 0x001ea80000300800 */
[----:B------:R-:W2:Y:S04]  /*2470*/  LDL.LU R241, [R1+0x5c] ;  /* 0x00005c0001f17983 */ /* 0x000ea80000300800 */
[----:B------:R-:W-:Y:S04]  /*2480*/  STL [R1+0xe0], R239 ;  /* 0x0000e0ef01007387 */ /* 0x000fe80000100800 */
[----:B------:R-:W-:Y:S01]  /*2490*/  STL [R1+0xd0], R235 ;  /* 0x0000d0eb01007387 */ /* 0x000fe20000100800 */
[----:B------:R-:W-:-:S05]  /*24a0*/  FADD.FTZ R128, R152, R128 ;  /* 0x0000008098807221 */ /* 0x000fca0000010000 */
[----:B------:R0:W-:Y:S04]  /*24b0*/  STL [R1+0x34], R128 ;  /* 0x0000348001007387 */ /* 0x0001e80000100800 */
[----:B0-----:R-:W2:Y:S01]  /*24c0*/  LDL.LU R128, [R1+0xe4] ;  /* 0x0000e40001807983 */ /* 0x001ea20000300800 */
[----:B------:R-:W-:Y:S02]  /*24d0*/  HADD2.F32 R144, -RZ, R144.H1_H1 ;  /* 0x30000090ff907230 */ /* 0x000fe40000004100 */
[----:B------:R-:W-:Y:S01]  /*24e0*/  HADD2.F32 R148, -RZ, R148.H1_H1 ;  /* 0x30000094ff947230 */ /* 0x000fe20000004100 */
[----:B------:R-:W2:Y:S02]  /*24f0*/  LDL.LU R240, [R1+0xd4] ;  /* 0x0000d40001f07983 */ /* 0x000ea40000300800 */
[----:B------:R-:W-:-:S02]  /*2500*/  FADD.FTZ R144, -R205, R144 ;  /* 0x00000090cd907221 */ /* 0x000fc40000010100 */
[----:B------:R-:W2:Y:S01]  /*2510*/  LDL.LU R239, [R1+0x68] ;  /* 0x0000680001ef7983 */ /* 0x000ea20000300800 */
[----:B------:R-:W-:Y:S02]  /*2520*/  FMUL.FTZ R137, R48, R136 ;  /* 0x0000008830897220 */ /* 0x000fe40000410000 */
[----:B------:R-:W-:Y:S02]  /*2530*/  FMUL.FTZ R235, R204, R144 ;  /* 0x00000090cceb7220 */ /* 0x000fe40000410000 */
[----:B------:R-:W-:Y:S02]  /*2540*/  FMUL.FTZ R136, R49, R148 ;  /* 0x0000009431887220 */ /* 0x000fe40000410000 */
[----:B------:R-:W-:Y:S01]  /*2550*/  FADD.FTZ R238, R148, R238 ;  /* 0x000000ee94ee7221 */ /* 0x000fe20000010000 */
[----:B------:R-:W-:Y:S01]  /*2560*/  HADD2.F32 R144, -RZ, R153.H0_H0 ;  /* 0x20000099ff907230 */ /* 0x000fe20000004100 */
[-C--:B------:R-:W-:Y:S02]  /*2570*/  FFMA.FTZ R25, R235, R152.reuse, R25 ;  /* 0x00000098eb197223 */ /* 0x080fe40000010019 */
[----:B------:R-:W-:Y:S01]  /*2580*/  FFMA.FTZ R152, R89, R152, R136 ;  /* 0x0000009859987223 */ /* 0x000fe20000010088 */
[----:B------:R-:W-:Y:S01]  /*2590*/  HADD2.F32 R136, -RZ, R149.H0_H0 ;  /* 0x20000095ff887230 */ /* 0x000fe20000004100 */
[----:B------:R0:W-:Y:S04]  /*25a0*/  STL [R1+0xdc], R238 ;  /* 0x0000dcee01007387 */ /* 0x0001e80000100800 */
[----:B0-----:R-:W2:Y:S01]  /*25b0*/  LDL.LU R238, [R1+0x110] ;  /* 0x0001100001ee7983 */ /* 0x001ea20000300800 */
[----:B------:R-:W-:-:S02]  /*25c0*/  HADD2.F32 R153, -RZ, R153.H1_H1 ;  /* 0x30000099ff997230 */ /* 0x000fc40000004100 */
[----:B------:R-:W-:Y:S01]  /*25d0*/  HADD2.F32 R149, -RZ, R149.H1_H1 ;  /* 0x30000095ff957230 */ /* 0x000fe20000004100 */
[----:B------:R-:W-:Y:S01]  /*25e0*/  FFMA.FTZ R237, R235, R148, R237 ;  /* 0x00000094ebed7223 */ /* 0x000fe200000100ed */
[----:B------:R-:W-:-:S05]  /*25f0*/  HADD2.F32 R148, -RZ, R145.H0_H0 ;  /* 0x20000091ff947230 */ /* 0x000fca0000004100 */
[----:B------:R-:W-:Y:S01]  /*2600*/  FADD.FTZ R148, -R205, R148 ;  /* 0x00000094cd947221 */ /* 0x000fe20000010100 */
[----:B------:R0:W-:Y:S03]  /*2610*/  STL [R1+0xcc], R237 ;  /* 0x0000cced01007387 */ /* 0x0001e60000100800 */
[----:B------:R-:W-:Y:S01]  /*2620*/  FMUL.FTZ R148, R204, R148 ;  /* 0x00000094cc947220 */ /* 0x000fe20000410000 */
[----:B0-----:R-:W2:Y:S01]  /*2630*/  LDL.LU R237, [R1+0x100] ;  /* 0x0001000001ed7983 */ /* 0x001ea20000300800 */
[----:B----4-:R-:W-:-:S05]  /*2640*/  FADD.FTZ R236, R144, R236 ;  /* 0x000000ec90ec7221 */ /* 0x010fca0000010000 */
[----:B------:R-:W-:Y:S01]  /*2650*/  STL [R1+0x60], R236 ;  /* 0x000060ec01007387 */ /* 0x000fe20000100800 */
[----:B---3--:R-:W-:-:S05]  /*2660*/  FADD.FTZ R130, R136, R130 ;  /* 0x0000008288827221 */ /* 0x008fca0000010000 */
[----:B------:R0:W-:Y:S04]  /*2670*/  STL [R1+0xe8], R130 ;  /* 0x0000e88201007387 */ /* 0x0001e80000100800 */
[----:B0-----:R-:W3:Y:S01]  /*2680*/  LDL.LU R130, [R1+0x64] ;  /* 0x0000640001827983 */ /* 0x001ee20000300800 */
[----:B--2---:R-:W-:-:S05]  /*2690*/  FFMA.FTZ R129, R148, R136, R129 ;  /* 0x0000008894817223 */ /* 0x004fca0000010081 */
[----:B------:R0:W-:Y:S01]  /*26a0*/  STL [R1+0xd8], R129 ;  /* 0x0000d88101007387 */ /* 0x0001e20000100800 */
[----:B------:R-:W-:-:S03]  /*26b0*/  FADD.FTZ R241, R153, R241 ;  /* 0x000000f199f17221 */ /* 0x000fc60000010000 */
[----:B0-----:R-:W2:Y:S04]  /*26c0*/  LDL.LU R129, [R1+0x10c] ;  /* 0x00010c0001817983 */ /* 0x001ea80000300800 */
[----:B------:R-:W-:Y:S01]  /*26d0*/  STL [R1+0x5c], R241 ;  /* 0x00005cf101007387 */ /* 0x000fe20000100800 */
[----:B------:R-:W-:-:S05]  /*26e0*/  FADD.FTZ R128, R149, R128 ;  /* 0x0000008095807221 */ /* 0x000fca0000010000 */
[----:B------:R0:W-:Y:S04]  /*26f0*/  STL [R1+0xe4], R128 ;  /* 0x0000e48001007387 */ /* 0x0001e80000100800 */
[----:B0-----:R-:W4:Y:S01]  /*2700*/  LDL.LU R128, [R1+0xfc] ;  /* 0x0000fc0001807983 */ /* 0x001f220000300800 */
[----:B------:R-:W-:-:S05]  /*2710*/  HADD2.F32 R145, -RZ, R145.H1_H1 ;  /* 0x30000091ff917230 */ /* 0x000fca0000004100 */
[----:B------:R-:W-:-:S04]  /*2720*/  FADD.FTZ R145, -R205, R145 ;  /* 0x00000091cd917221 */ /* 0x000fc80000010100 */
[----:B------:R-:W-:Y:S01]  /*2730*/  FMUL.FTZ R236, R204, R145 ;  /* 0x00000091ccec7220 */ /* 0x000fe20000410000 */
[----:B------:R-:W-:Y:S01]  /*2740*/  HADD2.F32 R145, -RZ, R154.H0_H0 ;  /* 0x2000009aff917230 */ /* 0x000fe20000004100 */
[-C--:B------:R-:W-:Y:S02]  /*2750*/  FFMA.FTZ R24, R143, R139.reuse, R24 ;  /* 0x0000008b8f187223 */ /* 0x080fe40000010018 */
[----:B------:R-:W-:Y:S02]  /*2760*/  FFMA.FTZ R139, R88, R139, R137 ;  /* 0x0000008b588b7223 */ /* 0x000fe40000010089 */
[----:B------:R-:W-:Y:S02]  /*2770*/  FMUL.FTZ R137, R50, R136 ;  /* 0x0000008832897220 */ /* 0x000fe40000410000 */
[-C--:B------:R-:W-:Y:S02]  /*2780*/  FFMA.FTZ R240, R236, R149.reuse, R240 ;  /* 0x00000095ecf07223 */ /* 0x080fe400000100f0 */
[----:B------:R-:W-:-:S02]  /*2790*/  FMUL.FTZ R136, R51, R149 ;  /* 0x0000009533887220 */ /* 0x000fc40000410000 */
[----:B------:R-:W-:Y:S01]  /*27a0*/  FADD.FTZ R239, R145, R239 ;  /* 0x000000ef91ef7221 */ /* 0x000fe20000010000 */
[----:B------:R-:W-:Y:S01]  /*27b0*/  HADD2.F32 R149, -RZ, R146.H0_H0 ;  /* 0x20000092ff957230 */ /* 0x000fe20000004100 */
[-C--:B------:R-:W-:Y:S01]  /*27c0*/  FFMA.FTZ R23, R236, R153.reuse, R23 ;  /* 0x00000099ec177223 */ /* 0x080fe20000010017 */
[----:B------:R0:W-:Y:S01]  /*27d0*/  STL [R1+0xd4], R240 ;  /* 0x0000d4f001007387 */ /* 0x0001e20000100800 */
[----:B------:R-:W-:Y:S01]  /*27e0*/  FFMA.FTZ R153, R91, R153, R136 ;  /* 0x000000995b997223 */ /* 0x000fe20000010088 */
[----:B------:R-:W-:Y:S02]  /*27f0*/  HADD2.F32 R136, -RZ, R150.H0_H0 ;  /* 0x20000096ff887230 */ /* 0x000fe40000004100 */
[----:B------:R-:W-:Y:S01]  /*2800*/  STL [R1+0x68], R239 ;  /* 0x000068ef01007387 */ /* 0x000fe20000100800 */
[----:B------:R-:W-:-:S03]  /*2810*/  FADD.FTZ R149, -R205, R149 ;  /* 0x00000095cd957221 */ /* 0x000fc60000010100 */
[----:B------:R-:W4:Y:S01]  /*2820*/  LDL.LU R243, [R1+0x90] ;  /* 0x0000900001f37983 */ /* 0x000f220000300800 */
[----:B------:R-:W-:-:S03]  /*2830*/  FADD.FTZ R238, R136, R238 ;  /* 0x000000ee88ee7221 */ /* 0x000fc60000010000 */
[----:B0-----:R-:W4:Y:S01]  /*2840*/  LDL.LU R240, [R1+0x118] ;  /* 0x0001180001f07983 */ /* 0x001f220000300800 */
[----:B------:R-:W-:Y:S01]  /*2850*/  FMUL.FTZ R149, R204, R149 ;  /* 0x00000095cc957220 */ /* 0x000fe20000410000 */
[----:B------:R-:W-:Y:S02]  /*2860*/  HADD2.F32 R154, -RZ, R154.H1_H1 ;  /* 0x3000009aff9a7230 */ /* 0x000fe40000004100 */
[----:B------:R0:W-:Y:S01]  /*2870*/  STL [R1+0x110], R238 ;  /* 0x000110ee01007387 */ /* 0x0001e20000100800 */
[----:B------:R-:W-:Y:S02]  /*2880*/  HADD2.F32 R150, -RZ, R150.H1_H1 ;  /* 0x30000096ff967230 */ /* 0x000fe40000004100 */
[----:B------:R-:W-:Y:S01]  /*2890*/  HADD2.F32 R146, -RZ, R146.H1_H1 ;  /* 0x30000092ff927230 */ /* 0x000fe20000004100 */
[----:B0-----:R-:W4:Y:S01]  /*28a0*/  LDL.LU R238, [R1+0x108] ;  /* 0x0001080001ee7983 */ /* 0x001f220000300800 */
[----:B------:R-:W-:Y:S02]  /*28b0*/  FADD.FTZ R184, R207, R184 ;  /* 0x000000b8cfb87221 */ /* 0x000fe40000010000 */
[----:B------:R-:W-:-:S02]  /*28c0*/  FFMA.FTZ R198, R206, R207, R198 ;  /* 0x000000cfcec67223 */ /* 0x000fc400000100c6 */
[----:B------:R-:W-:Y:S02]  /*28d0*/  FFMA.FTZ R207, R104, R207, R158 ;  /* 0x000000cf68cf7223 */ /* 0x000fe4000001009e */
[----:B------:R-:W-:Y:S01]  /*28e0*/  FADD.FTZ R146, -R205, R146 ;  /* 0x00000092cd927221 */ /* 0x000fe20000010100 */
[----:B------:R-:W4:Y:S01]  /*28f0*/  LDG.E.128 R156, [R156.64] ;  /* 0x000000049c9c7981 */ /* 0x000f22000c1e1d00 */
[----:B------:R-:W-:-:S05]  /*2900*/  FFMA.FTZ R237, R149, R136, R237 ;  /* 0x0000008895ed7223 */ /* 0x000fca00000100ed */
[----:B------:R0:W-:Y:S02]  /*2910*/  STL [R1+0x100], R237 ;  /* 0x000100ed01007387 */ /* 0x0001e40000100800 */
[----:B0-----:R-:W-:Y:S02]  /*2920*/  FMUL.FTZ R237, R204, R146 ;  /* 0x00000092cced7220 */ /* 0x001fe40000410000 */
[----:B---3--:R-:W-:-:S05]  /*2930*/  FADD.FTZ R130, R154, R130 ;  /* 0x000000829a827221 */ /* 0x008fca0000010000 */
[----:B------:R0:W-:Y:S04]  /*2940*/  STL [R1+0x64], R130 ;  /* 0x0000648201007387 */ /* 0x0001e80000100800 */
[----:B0-----:R-:W3:Y:S04]  /*2950*/  LDL.LU R130, [R1+0x8c] ;  /* 0x00008c0001827983 */ /* 0x001ee80000300800 */
[----:B------:R-:W3:Y:S04]  /*2960*/  LDL.LU R242, [R1+0x114] ;  /* 0x0001140001f27983 */ /* 0x000ee80000300800 */
[----:B------:R-:W3:Y:S01]  /*2970*/  LDL.LU R241, [R1+0x104] ;  /* 0x0001040001f17983 */ /* 0x000ee20000300800 */
[----:B--2---:R-:W-:-:S05]  /*2980*/  FADD.FTZ R129, R150, R129 ;  /* 0x0000008196817221 */ /* 0x004fca0000010000 */
[----:B------:R0:W-:Y:S04]  /*2990*/  STL [R1+0x10c], R129 ;  /* 0x00010c8101007387 */ /* 0x0001e80000100800 */
[----:B0-----:R-:W2:Y:S04]  /*29a0*/  LDL.LU R129, [R1+0x98] ;  /* 0x0000980001817983 */ /* 0x001ea80000300800 */
[----:B------:R-:W2:Y:S01]  /*29b0*/  LDL.LU R239, [R1+0x140] ;  /* 0x0001400001ef7983 */ /* 0x000ea20000300800 */
[----:B----4-:R-:W-:-:S05]  /*29c0*/  FFMA.FTZ R128, R237, R150, R128 ;  /* 0x00000096ed807223 */ /* 0x010fca0000010080 */
[----:B------:R0:W-:Y:S04]  /*29d0*/  STL [R1+0xfc], R128 ;  /* 0x0000fc8001007387 */ /* 0x0001e80000100800 */
[----:B0-----:R-:W4:Y:S01]  /*29e0*/  LDL.LU R128, [R1+0x130] ;  /* 0x0001300001807983 */ /* 0x001f220000300800 */
[-C--:B------:R-:W-:Y:S02]  /*29f0*/  FFMA.FTZ R22, R148, R144.reuse, R22 ;  /* 0x0000009094167223 */ /* 0x080fe40000010016 */
[----:B------:R-:W-:Y:S02]  /*2a00*/  FFMA.FTZ R144, R90, R144, R137 ;  /* 0x000000905a907223 */ /* 0x000fe40000010089 */
[----:B------:R-:W-:Y:S02]  /*2a10*/  FMUL.FTZ R137, R44, R136 ;  /* 0x000000882c897220 */ /* 0x000fe40000410000 */
[----:B------:R-:W-:Y:S01]  /*2a20*/  FMUL.FTZ R136, R45, R150 ;  /* 0x000000962d887220 */ /* 0x000fe20000410000 */
[----:B------:R-:W-:Y:S01]  /*2a30*/  HADD2.F32 R146, -RZ, R155.H0_H0 ;  /* 0x2000009bff927230 */ /* 0x000fe20000004100 */
[----:B------:R-:W-:-:S02]  /*2a40*/  FFMA.FTZ R21, R237, R154, R21 ;  /* 0x0000009aed157223 */ /* 0x000fc40000010015 */
[----:B------:R-:W-:Y:S01]  /*2a50*/  FFMA.FTZ R154, R85, R154, R136 ;  /* 0x0000009a559a7223 */ /* 0x000fe20000010088 */
[----:B------:R-:W-:Y:S02]  /*2a60*/  HADD2.F32 R136, -RZ, R151.H0_H0 ;  /* 0x20000097ff887230 */ /* 0x000fe40000004100 */
[----:B------:R-:W-:Y:S01]  /*2a70*/  HADD2.F32 R150, -RZ, R147.H0_H0 ;  /* 0x20000093ff967230 */ /* 0x000fe20000004100 */
[----:B------:R-:W-:-:S04]  /*2a80*/  FADD.FTZ R243, R146, R243 ;  /* 0x000000f392f37221 */ /* 0x000fc80000010000 */
[C---:B------:R-:W-:Y:S02]  /*2a90*/  FADD.FTZ R150, -R205.reuse, R150 ;  /* 0x00000096cd967221 */ /* 0x040fe40000010100 */
[----:B------:R-:W-:Y:S01]  /*2aa0*/  FADD.FTZ R240, R136, R240 ;  /* 0x000000f088f07221 */ /* 0x000fe20000010000 */
[----:B------:R-:W-:Y:S01]  /*2ab0*/  STL [R1+0x90], R243 ;  /* 0x000090f301007387 */ /* 0x000fe20000100800 */
[----:B------:R-:W-:Y:S01]  /*2ac0*/  FMUL.FTZ R150, R204, R150 ;  /* 0x00000096cc967220 */ /* 0x000fe20000410000 */
[----:B------:R-:W-:Y:S02]  /*2ad0*/  HADD2.F32 R147, -RZ, R147.H1_H1 ;  /* 0x30000093ff937230 */ /* 0x000fe40000004100 */
[----:B------:R0:W-:Y:S03]  /*2ae0*/  STL [R1+0x118], R240 ;  /* 0x000118f001007387 */ /* 0x0001e60000100800 */
[----:B------:R-:W-:Y:S01]  /*2af0*/  FADD.FTZ R147, -R205, R147 ;  /* 0x00000093cd937221 */ /* 0x000fe20000010100 */
[----:B0-----:R-:W4:Y:S01]  /*2b00*/  LDL.LU R240, [R1+0x94] ;  /* 0x0000940001f07983 */ /* 0x001f220000300800 */
[----:B------:R-:W-:Y:S01]  /*2b10*/  FFMA.FTZ R238, R150, R136, R238 ;  /* 0x0000008896ee7223 */ /* 0x000fe200000100ee */
[----:B------:R-:W-:-:S02]  /*2b20*/  HADD2.F32 R151, -RZ, R151.H1_H1 ;  /* 0x30000097ff977230 */ /* 0x000fc40000004100 */
[----:B------:R-:W-:Y:S02]  /*2b30*/  HADD2.F32 R155, -RZ, R155.H1_H1 ;  /* 0x3000009bff9b7230 */ /* 0x000fe40000004100 */
[----:B------:R0:W-:Y:S01]  /*2b40*/  STL [R1+0x108], R238 ;  /* 0x000108ee01007387 */ /* 0x0001e20000100800 */
[-C--:B------:R-:W-:Y:S02]  /*2b50*/  FFMA.FTZ R20, R149, R145.reuse, R20 ;  /* 0x0000009195147223 */ /* 0x080fe40000010014 */
[----:B------:R-:W-:Y:S02]  /*2b60*/  FFMA.FTZ R145, R84, R145, R137 ;  /* 0x0000009154917223 */ /* 0x000fe40000010089 */
[----:B------:R-:W-:Y:S02]  /*2b70*/  FMUL.FTZ R137, R46, R136 ;  /* 0x000000882e897220 */ /* 0x000fe40000410000 */
[----:B0-----:R-:W-:Y:S01]  /*2b80*/  FMUL.FTZ R238, R204, R147 ;  /* 0x00000093ccee7220 */ /* 0x001fe20000410000 */
[----:B------:R-:W-:Y:S01]  /*2b90*/  HADD2.F32 R147, -RZ, R160.H0_H0 ;  /* 0x200000a0ff937230 */ /* 0x000fe20000004100 */
[----:B------:R-:W-:-:S02]  /*2ba0*/  FMUL.FTZ R136, R47, R151 ;  /* 0x000000972f887220 */ /* 0x000fc40000410000 */
[C---:B------:R-:W-:Y:S02]  /*2bb0*/  FFMA.FTZ R19, R238.reuse, R155, R19 ;  /* 0x0000009bee137223 */ /* 0x040fe40000010013 */
[----:B---3--:R-:W-:Y:S02]  /*2bc0*/  FADD.FTZ R130, R155, R130 ;  /* 0x000000829b827221 */ /* 0x008fe40000010000 */
[----:B------:R-:W-:Y:S02]  /*2bd0*/  FADD.FTZ R242, R151, R242 ;  /* 0x000000f297f27221 */ /* 0x000fe40000010000 */
[----:B------:R-:W-:Y:S01]  /*2be0*/  FFMA.FTZ R241, R238, R151, R241 ;  /* 0x00000097eef17223 */ /* 0x000fe200000100f1 */
[----:B------:R-:W-:Y:S01]  /*2bf0*/  HADD2.F32 R151, -RZ, R156.H0_H0 ;  /* 0x2000009cff977230 */ /* 0x000fe20000004100 */
[----:B------:R0:W-:Y:S01]  /*2c00*/  STL [R1+0x8c], R130 ;  /* 0x00008c8201007387 */ /* 0x0001e20000100800 */
[----:B------:R-:W-:-:S03]  /*2c10*/  FFMA.FTZ R155, R87, R155, R136 ;  /* 0x0000009b579b7223 */ /* 0x000fc60000010088 */
[----:B------:R-:W-:Y:S01]  /*2c20*/  FADD.FTZ R151, -R205, R151 ;  /* 0x00000097cd977221 */ /* 0x000fe20000010100 */
[----:B------:R-:W-:Y:S01]  /*2c30*/  HADD2.F32 R136, -RZ, R164.H0_H0 ;  /* 0x200000a4ff887230 */ /* 0x000fe20000004100 */
[----:B0-----:R-:W3:Y:S02]  /*2c40*/  LDL.LU R130, [R1+0x13c] ;  /* 0x00013c0001827983 */ /* 0x001ee40000300800 */
[----:B------:R-:W-:Y:S02]  /*2c50*/  FMUL.FTZ R151, R204, R151 ;  /* 0x00000097cc977220 */ /* 0x000fe40000410000 */
[----:B------:R-:W-:Y:S04]  /*2c60*/  STL [R1+0x114], R242 ;  /* 0x000114f201007387 */ /* 0x000fe80000100800 */
[----:B------:R-:W-:Y:S01]  /*2c70*/  STL [R1+0x104], R241 ;  /* 0x000104f101007387 */ /* 0x000fe20000100800 */
[----:B--2---:R-:W-:-:S05]  /*2c80*/  FADD.FTZ R129, R147, R129 ;  /* 0x0000008193817221 */ /* 0x004fca0000010000 */
[----:B------:R0:W-:Y:S04]  /*2c90*/  STL [R1+0x98], R129 ;  /* 0x0000988101007387 */ /* 0x0001e80000100800 */
[----:B0-----:R-:W2:Y:S01]  /*2ca0*/  LDL.LU R129, [R1+0x12c] ;  /* 0x00012c0001817983 */ /* 0x001ea20000300800 */
[----:B----4-:R-:W-:-:S05]  /*2cb0*/  FFMA.FTZ R128, R151, R136, R128 ;  /* 0x0000008897807223 */ /* 0x010fca0000010080 */
[----:B------:R0:W-:Y:S04]  /*2cc0*/  STL [R1+0x130], R128 ;  /* 0x0001308001007387 */ /* 0x0001e80000100800 */
[----:B0-----:R-:W4:Y:S01]  /*2cd0*/  LDL.LU R128, [R1+0xc0] ;  /* 0x0000c00001807983 */ /* 0x001f220000300800 */
[----:B------:R-:W-:Y:S01]  /*2ce0*/  HADD2.F32 R160, -RZ, R160.H1_H1 ;  /* 0x300000a0ffa07230 */ /* 0x000fe20000004100 */
[----:B------:R-:W-:-:S05]  /*2cf0*/  FADD.FTZ R239, R136, R239 ;  /* 0x000000ef88ef7221 */ /* 0x000fca0000010000 */
[----:B------:R-:W-:Y:S04]  /*2d00*/  STL [R1+0x140], R239 ;  /* 0x000140ef01007387 */ /* 0x000fe80000100800 */
[----:B------:R-:W4:Y:S01]  /*2d10*/  LDL.LU R244, [R1+0x148] ;  /* 0x0001480001f47983 */ /* 0x000f220000300800 */
[----:B------:R-:W-:-:S05]  /*2d20*/  FADD.FTZ R240, R160, R240 ;  /* 0x000000f0a0f07221 */ /* 0x000fca0000010000 */
[----:B------:R0:W-:Y:S01]  /*2d30*/  STL [R1+0x94], R240 ;  /* 0x000094f001007387 */ /* 0x0001e20000100800 */
[-C--:B------:R-:W-:Y:S01]  /*2d40*/  FFMA.FTZ R18, R150, R146.reuse, R18 ;  /* 0x0000009296127223 */ /* 0x080fe20000010012 */
[----:B------:R-:W-:Y:S01]  /*2d50*/  HADD2.F32 R156, -RZ, R156.H1_H1 ;  /* 0x3000009cff9c7230 */ /* 0x000fe20000004100 */
[----:B------:R-:W-:Y:S01]  /*2d60*/  FFMA.FTZ R146, R86, R146, R137 ;  /* 0x0000009256927223 */ /* 0x000fe20000010089 */
[----:B0-----:R-:W4:Y:S01]  /*2d70*/  LDL.LU R240, [R1+0x138] ;  /* 0x0001380001f07983 */ /* 0x001f220000300800 */
[----:B------:R-:W-:Y:S01]  /*2d80*/  FMUL.FTZ R137, R40, R136 ;  /* 0x0000008828897220 */ /* 0x000fe20000410000 */
[----:B------:R-:W-:Y:S01]  /*2d90*/  HADD2.F32 R136, -RZ, R164.H1_H1 ;  /* 0x300000a4ff887230 */ /* 0x000fe20000004100 */
[----:B------:R-:W-:Y:S01]  /*2da0*/  FADD.FTZ R156, -R205, R156 ;  /* 0x0000009ccd9c7221 */ /* 0x000fe20000010100 */
[----:B------:R-:W4:Y:S04]  /*2db0*/  LDL.LU R243, [R1+0xbc] ;  /* 0x0000bc0001f37983 */ /* 0x000f280000300800 */
[----:B------:R-:W4:Y:S01]  /*2dc0*/  LDL.LU R242, [R1+0x144] ;  /* 0x0001440001f27983 */ /* 0x000f220000300800 */
[----:B------:R-:W-:-:S03]  /*2dd0*/  FMUL.FTZ R239, R204, R156 ;  /* 0x0000009cccef7220 */ /* 0x000fc60000410000 */
[----:B------:R-:W4:Y:S01]  /*2de0*/  LDL.LU R241, [R1+0x134] ;  /* 0x0001340001f17983 */ /* 0x000f220000300800 */
[----:B------:R-:W-:Y:S01]  /*2df0*/  HADD2.F32 R156, -RZ, R161.H0_H0 ;  /* 0x200000a1ff9c7230 */ /* 0x000fe20000004100 */
[----:B---3--:R-:W-:-:S05]  /*2e00*/  FADD.FTZ R130, R136, R130 ;  /* 0x0000008288827221 */ /* 0x008fca0000010000 */
[----:B------:R0:W-:Y:S04]  /*2e10*/  STL [R1+0x13c], R130 ;  /* 0x00013c8201007387 */ /* 0x0001e80000100800 */
[----:B0-----:R-:W3:Y:S01]  /*2e20*/  LDL.LU R130, [R1+0xc8] ;  /* 0x0000c80001827983 */ /* 0x001ee20000300800 */
[----:B--2---:R-:W-:-:S05]  /*2e30*/  FFMA.FTZ R129, R239, R136, R129 ;  /* 0x00000088ef817223 */ /* 0x004fca0000010081 */
[----:B------:R0:W-:Y:S04]  /*2e40*/  STL [R1+0x12c], R129 ;  /* 0x00012c8101007387 */ /* 0x0001e80000100800 */
[----:B0-----:R-:W2:Y:S01]  /*2e50*/  LDL.LU R129, [R1+0x170] ;  /* 0x0001700001817983 */ /* 0x001ea20000300800 */
[----:B----4-:R-:W-:-:S05]  /*2e60*/  FADD.FTZ R128, R156, R128 ;  /* 0x000000809c807221 */ /* 0x010fca0000010000 */
[----:B------:R0:W-:Y:S04]  /*2e70*/  STL [R1+0xc0], R128 ;  /* 0x0000c08001007387 */ /* 0x0001e80000100800 */
[----:B0-----:R-:W4:Y:S01]  /*2e80*/  LDL.LU R128, [R1+0x158] ;  /* 0x0001580001807983 */ /* 0x001f220000300800 */
[----:B------:R-:W-:Y:S02]  /*2e90*/  FMUL.FTZ R164, R41, R136 ;  /* 0x0000008829a47220 */ /* 0x000fe40000410000 */
[-C--:B------:R-:W-:Y:S02]  /*2ea0*/  FFMA.FTZ R17, R239, R160.reuse, R17 ;  /* 0x000000a0ef117223 */ /* 0x080fe40000010011 */
[----:B------:R-:W-:Y:S01]  /*2eb0*/  FFMA.FTZ R164, R81, R160, R164 ;  /* 0x000000a051a47223 */ /* 0x000fe200000100a4 */
[----:B------:R-:W-:-:S02]  /*2ec0*/  HADD2.F32 R160, -RZ, R157.H0_H0 ;  /* 0x2000009dffa07230 */ /* 0x000fc40000004100 */
[----:B------:R-:W-:-:S03]  /*2ed0*/  HADD2.F32 R136, -RZ, R165.H0_H0 ;  /* 0x200000a5ff887230 */ /* 0x000fc60000004100 */
[----:B------:R-:W-:Y:S01]  /*2ee0*/  FADD.FTZ R160, -R205, R160 ;  /* 0x000000a0cda07221 */ /* 0x000fe20000010100 */
[----:B------:R-:W-:Y:S01]  /*2ef0*/  HADD2.F32 R157, -RZ, R157.H1_H1 ;  /* 0x3000009dff9d7230 */ /* 0x000fe20000004100 */
[-C--:B------:R-:W-:Y:S02]  /*2f00*/  FFMA.FTZ R16, R151, R147.reuse, R16 ;  /* 0x0000009397107223 */ /* 0x080fe40000010010 */
[----:B------:R-:W-:Y:S02]  /*2f10*/  FMUL.FTZ R160, R204, R160 ;  /* 0x000000a0cca07220 */ /* 0x000fe40000410000 */
[----:B------:R-:W-:Y:S02]  /*2f20*/  FFMA.FTZ R147, R80, R147, R137 ;  /* 0x0000009350937223 */ /* 0x000fe40000010089 */
[----:B------:R-:W-:Y:S02]  /*2f30*/  FADD.FTZ R244, R136, R244 ;  /* 0x000000f488f47221 */ /* 0x000fe40000010000 */
[----:B------:R-:W-:-:S02]  /*2f40*/  FMUL.FTZ R137, R42, R136 ;  /* 0x000000882a897220 */ /* 0x000fc40000410000 */
[----:B------:R-:W-:Y:S01]  /*2f50*/  FFMA.FTZ R240, R160, R136, R240 ;  /* 0x00000088a0f07223 */ /* 0x000fe200000100f0 */
[----:B------:R-:W-:Y:S01]  /*2f60*/  HADD2.F32 R136, -RZ, R165.H1_H1 ;  /* 0x300000a5ff887230 */ /* 0x000fe20000004100 */
[----:B------:R-:W-:Y:S01]  /*2f70*/  FADD.FTZ R157, -R205, R157 ;  /* 0x0000009dcd9d7221 */ /* 0x000fe20000010100 */
[----:B------:R-:W-:Y:S01]  /*2f80*/  STL [R1+0x148], R244 ;  /* 0x000148f401007387 */ /* 0x000fe20000100800 */
[----:B------:R-:W-:Y:S02]  /*2f90*/  HADD2.F32 R161, -RZ, R161.H1_H1 ;  /* 0x300000a1ffa17230 */ /* 0x000fe40000004100 */
[----:B------:R-:W-:Y:S01]  /*2fa0*/  FMUL.FTZ R165, R43, R136 ;  /* 0x000000882ba57220 */ /* 0x000fe20000410000 */
[----:B------:R0:W-:Y:S01]  /*2fb0*/  STL [R1+0x138], R240 ;  /* 0x000138f001007387 */ /* 0x0001e20000100800 */
[----:B------:R-:W-:Y:S02]  /*2fc0*/  FADD.FTZ R242, R136, R242 ;  /* 0x000000f288f27221 */ /* 0x000fe40000010000 */
[----:B------:R-:W-:-:S02]  /*2fd0*/  FADD.FTZ R243, R161, R243 ;  /* 0x000000f3a1f37221 */ /* 0x000fc40000010000 */
[----:B------:R-:W-:Y:S02]  /*2fe0*/  FFMA.FTZ R165, R83, R161, R165 ;  /* 0x000000a153a57223 */ /* 0x000fe400000100a5 */
[----:B0-----:R-:W-:-:S04]  /*2ff0*/  FMUL.FTZ R240, R204, R157 ;  /* 0x0000009dccf07220 */ /* 0x001fc80000410000 */
[C---:B------:R-:W-:Y:S01]  /*3000*/  FFMA.FTZ R15, R240.reuse, R161, R15 ;  /* 0x000000a1f00f7223 */ /* 0x040fe2000001000f */
[----:B------:R-:W-:Y:S01]  /*3010*/  HADD2.F32 R161, -RZ, R158.H0_H0 ;  /* 0x2000009effa17230 */ /* 0x000fe20000004100 */
[----:B------:R-:W-:Y:S01]  /*3020*/  FFMA.FTZ R241, R240, R136, R241 ;  /* 0x00000088f0f17223 */ /* 0x000fe200000100f1 */
[----:B------:R-:W-:Y:S01]  /*3030*/  HADD2.F32 R157, -RZ, R162.H0_H0 ;  /* 0x200000a2ff9d7230 */ /* 0x000fe20000004100 */
[----:B------:R0:W-:Y:S01]  /*3040*/  STL [R1+0xbc], R243 ;  /* 0x0000bcf301007387 */ /* 0x0001e20000100800 */
[----:B------:R-:W-:Y:S01]  /*3050*/  HADD2.F32 R136, -RZ, R166.H0_H0 ;  /* 0x200000a6ff887230 */ /* 0x000fe20000004100 */
[----:B------:R-:W-:Y:S02]  /*3060*/  FADD.FTZ R161, -R205, R161 ;  /* 0x000000a1cda17221 */ /* 0x000fe40000010100 */
[----:B------:R1:W-:Y:S01]  /*3070*/  STL [R1+0x144], R242 ;  /* 0x000144f201007387 */ /* 0x0003e20000100800 */
[----:B------:R-:W-:-:S03]  /*3080*/  FFMA.FTZ R14, R160, R156, R14 ;  /* 0x0000009ca00e7223 */ /* 0x000fc6000001000e */
[----:B------:R-:W-:Y:S01]  /*3090*/  STL [R1+0x134], R241 ;  /* 0x000134f101007387 */ /* 0x000fe20000100800 */
[----:B------:R-:W-:-:S03]  /*30a0*/  FFMA.FTZ R156, R82, R156, R137 ;  /* 0x0000009c529c7223 */ /* 0x000fc60000010089 */
[----:B------:R-:W4:Y:S01]  /*30b0*/  LDL.LU R246, [R1+0xc4] ;  /* 0x0000c40001f67983 */ /* 0x000f220000300800 */
[----:B------:R-:W-:Y:S02]  /*30c0*/  FMUL.FTZ R161, R204, R161 ;  /* 0x000000a1cca17220 */ /* 0x000fe40000410000 */
[----:B------:R-:W-:Y:S02]  /*30d0*/  FMUL.FTZ R137, R36, R136 ;  /* 0x0000008824897220 */ /* 0x000fe40000410000 */
[-C--:B------:R-:W-:Y:S02]  /*30e0*/  FFMA.FTZ R12, R161, R157.reuse, R12 ;  /* 0x0000009da10c7223 */ /* 0x080fe4000001000c */
[----:B---3--:R-:W-:Y:S02]  /*30f0*/  FADD.FTZ R130, R157, R130 ;  /* 0x000000829d827221 */ /* 0x008fe40000010000 */
[----:B------:R-:W-:-:S03]  /*3100*/  FFMA.FTZ R157, R76, R157, R137 ;  /* 0x0000009d4c9d7223 */ /* 0x000fc60000010089 */
[----:B------:R3:W-:Y:S04]  /*3110*/  STL [R1+0xc8], R130 ;  /* 0x0000c88201007387 */ /* 0x0007e80000100800 */
[----:B------:R-:W4:Y:S04]  /*3120*/  LDL.LU R245, [R1+0x16c] ;  /* 0x00016c0001f57983 */ /* 0x000f280000300800 */
[----:B------:R-:W4:Y:S01]  /*3130*/  LDL.LU R137, [R1+0x154] ;  /* 0x0001540001897983 */ /* 0x000f220000300800 */
[----:B--2---:R-:W-:-:S05]  /*3140*/  FADD.FTZ R129, R136, R129 ;  /* 0x0000008188817221 */ /* 0x004fca0000010000 */
[----:B------:R2:W-:Y:S04]  /*3150*/  STL [R1+0x170], R129 ;  /* 0x0001708101007387 */ /* 0x0005e80000100800 */
[----:B------:R-:W4:Y:S04]  /*3160*/  LDL.LU R244, [R1+0xf0] ;  /* 0x0000f00001f47983 */ /* 0x000f280000300800 */
[----:B0-----:R-:W4:Y:S04]  /*3170*/  LDL.LU R243, [R1+0x178] ;  /* 0x0001780001f37983 */ /* 0x001f280000300800 */
[----:B-1----:R-:W4:Y:S02]  /*3180*/  LDL.LU R242, [R1+0x160] ;  /* 0x0001600001f27983 */ /* 0x002f240000300800 */
[----:B----4-:R-:W-:-:S05]  /*3190*/  FFMA.FTZ R128, R161, R136, R128 ;  /* 0x00000088a1807223 */ /* 0x010fca0000010080 */
[----:B------:R0:W-:Y:S04]  /*31a0*/  STL [R1+0x158], R128 ;  /* 0x0001588001007387 */ /* 0x0001e80000100800 */
[----:B---3--:R-:W3:Y:S04]  /*31b0*/  LDL.LU R130, [R1+0xec] ;  /* 0x0000ec0001827983 */ /* 0x008ee80000300800 */
[----:B--2---:R-:W2:Y:S01]  /*31c0*/  LDL.LU R129, [R1+0x174] ;  /* 0x0001740001817983 */ /* 0x004ea20000300800 */
[----:B------:R-:W-:Y:S02]  /*31d0*/  HADD2.F32 R158, -RZ, R158.H1_H1 ;  /* 0x3000009eff9e7230 */ /* 0x000fe40000004100 */
[----:B------:R-:W-:Y:S01]  /*31e0*/  HADD2.F32 R136, -RZ, R166.H1_H1 ;  /* 0x300000a6ff887230 */ /* 0x000fe20000004100 */
[----:B0-----:R-:W4:Y:S02]  /*31f0*/  LDL.LU R128, [R1+0x15c] ;  /* 0x00015c0001807983 */ /* 0x001f240000300800 */
[----:B------:R-:W-:Y:S01]  /*3200*/  FADD.FTZ R158, -R205, R158 ;  /* 0x0000009ecd9e7221 */ /* 0x000fe20000010100 */
[----:B------:R-:W-:Y:S01]  /*3210*/  HADD2.F32 R162, -RZ, R162.H1_H1 ;  /* 0x300000a2ffa27230 */ /* 0x000fe20000004100 */
[----:B------:R-:W-:-:S02]  /*3220*/  FMUL.FTZ R166, R37, R136 ;  /* 0x0000008825a67220 */ /* 0x000fc40000410000 */
[----:B------:R-:W-:Y:S02]  /*3230*/  FMUL.FTZ R241, R204, R158 ;  /* 0x0000009eccf17220 */ /* 0x000fe40000410000 */
[-C--:B------:R-:W-:Y:S02]  /*3240*/  FFMA.FTZ R166, R77, R162.reuse, R166 ;  /* 0x000000a24da67223 */ /* 0x080fe400000100a6 */
[----:B------:R-:W-:Y:S01]  /*3250*/  FFMA.FTZ R13, R241, R162, R13 ;  /* 0x000000a2f10d7223 */ /* 0x000fe2000001000d */
[----:B------:R-:W-:Y:S01]  /*3260*/  HADD2.F32 R158, -RZ, R163.H0_H0 ;  /* 0x200000a3ff9e7230 */ /* 0x000fe20000004100 */
[----:B------:R-:W-:Y:S01]  /*3270*/  FADD.FTZ R246, R162, R246 ;  /* 0x000000f6a2f67221 */ /* 0x000fe20000010000 */
[----:B------:R-:W-:-:S05]  /*3280*/  HADD2.F32 R162, -RZ, R159.H0_H0 ;  /* 0x2000009fffa27230 */ /* 0x000fca0000004100 */
[----:B------:R-:W-:Y:S01]  /*3290*/  FADD.FTZ R162, -R205, R162 ;  /* 0x000000a2cda27221 */ /* 0x000fe20000010100 */
[----:B------:R-:W-:Y:S01]  /*32a0*/  HADD2.F32 R159, -RZ, R159.H1_H1 ;  /* 0x3000009fff9f7230 */ /* 0x000fe20000004100 */
[----:B------:R-:W-:Y:S02]  /*32b0*/  STL [R1+0xc4], R246 ;  /* 0x0000c4f601007387 */ /* 0x000fe40000100800 */
[----:B------:R-:W-:Y:S02]  /*32c0*/  FMUL.FTZ R162, R204, R162 ;  /* 0x000000a2cca27220 */ /* 0x000fe40000410000 */
[----:B------:R-:W-:Y:S02]  /*32d0*/  FADD.FTZ R245, R136, R245 ;  /* 0x000000f588f57221 */ /* 0x000fe40000010000 */
[----:B------:R-:W-:Y:S01]  /*32e0*/  FFMA.FTZ R137, R241, R136, R137 ;  /* 0x00000088f1897223 */ /* 0x000fe20000010089 */
[--C-:B------:R-:W-:Y:S02]  /*32f0*/  HADD2.F32 R136, -RZ, R167.reuse.H0_H0 ;  /* 0x200000a7ff887230 */ /* 0x100fe40000004100 */
[----:B------:R-:W-:Y:S04]  /*3300*/  STL [R1+0x16c], R245 ;  /* 0x00016cf501007387 */ /* 0x000fe80000100800 */
[----:B------:R0:W-:Y:S01]  /*3310*/  STL [R1+0x154], R137 ;  /* 0x0001548901007387 */ /* 0x0001e20000100800 */
[----:B------:R-:W-:Y:S01]  /*3320*/  HADD2.F32 R167, -RZ, R167.H1_H1 ;  /* 0x300000a7ffa77230 */ /* 0x000fe20000004100 */
[----:B0-----:R-:W-:-:S02]  /*3330*/  FMUL.FTZ R137, R38, R136 ;  /* 0x0000008826897220 */ /* 0x001fc40000410000 */
[----:B------:R-:W-:Y:S02]  /*3340*/  FADD.FTZ R244, R158, R244 ;  /* 0x000000f49ef47221 */ /* 0x000fe40000010000 */
[----:B------:R-:W-:Y:S02]  /*3350*/  FADD.FTZ R243, R136, R243 ;  /* 0x000000f388f37221 */ /* 0x000fe40000010000 */
[----:B------:R-:W-:Y:S02]  /*3360*/  FFMA.FTZ R242, R162, R136, R242 ;  /* 0x00000088a2f27223 */ /* 0x000fe400000100f2 */
[----:B------:R-:W-:Y:S01]  /*3370*/  FADD.FTZ R136, -R205, R159 ;  /* 0x0000009fcd887221 */ /* 0x000fe20000010100 */
[----:B------:R-:W-:Y:S01]  /*3380*/  HADD2.F32 R159, -RZ, R163.H1_H1 ;  /* 0x300000a3ff9f7230 */ /* 0x000fe20000004100 */
[----:B------:R-:W-:Y:S04]  /*3390*/  STL [R1+0xf0], R244 ;  /* 0x0000f0f401007387 */ /* 0x000fe80000100800 */
[----:B------:R-:W-:Y:S04]  /*33a0*/  STL [R1+0x178], R243 ;  /* 0x000178f301007387 */ /* 0x000fe80000100800 */
[----:B------:R-:W-:Y:S01]  /*33b0*/  STL [R1+0x160], R242 ;  /* 0x000160f201007387 */ /* 0x000fe20000100800 */
[----:B---3--:R-:W-:-:S02]  /*33c0*/  FADD.FTZ R130, R159, R130 ;  /* 0x000000829f827221 */ /* 0x008fc40000010000 */
[----:B--2---:R-:W-:-:S03]  /*33d0*/  FADD.FTZ R129, R167, R129 ;  /* 0x00000081a7817221 */ /* 0x004fc60000010000 */
[----:B------:R0:W-:Y:S04]  /*33e0*/  STL [R1+0xec], R130 ;  /* 0x0000ec8201007387 */ /* 0x0001e80000100800 */
[----:B0-----:R-:W2:Y:S04]  /*33f0*/  LDL.LU R130, [R1+0xf8] ;  /* 0x0000f80001827983 */ /* 0x001ea80000300800 */
[----:B------:R0:W-:Y:S04]  /*3400*/  STL [R1+0x174], R129 ;  /* 0x0001748101007387 */ /* 0x0001e80000100800 */
[----:B0-----:R-:W3:Y:S01]  /*3410*/  LDL.LU R129, [R1+0x198] ;  /* 0x0001980001817983 */ /* 0x001ee20000300800 */
[----:B------:R-:W-:-:S02]  /*3420*/  FMUL.FTZ R163, R204, R136 ;  /* 0x00000088cca37220 */ /* 0x000fc40000410000 */
[-C--:B------:R-:W-:Y:S02]  /*3430*/  FMUL.FTZ R136, R39, R167.reuse ;  /* 0x000000a727887220 */ /* 0x080fe40000410000 */
[C---:B----4-:R-:W-:Y:S02]  /*3440*/  FFMA.FTZ R128, R163.reuse, R167, R128 ;  /* 0x000000a7a3807223 */ /* 0x050fe40000010080 */
[-C--:B------:R-:W-:Y:S01]  /*3450*/  FFMA.FTZ R10, R162, R158.reuse, R10 ;  /* 0x0000009ea20a7223 */ /* 0x080fe2000001000a */
[--C-:B------:R-:W-:Y:S01]  /*3460*/  HADD2.F32 R167, -RZ, R168.reuse.H0_H0 ;  /* 0x200000a8ffa77230 */ /* 0x100fe20000004100 */
[----:B------:R-:W-:Y:S01]  /*3470*/  FFMA.FTZ R158, R78, R158, R137 ;  /* 0x0000009e4e9e7223 */ /* 0x000fe20000010089 */
[----:B------:R0:W-:Y:S01]  /*3480*/  STL [R1+0x15c], R128 ;  /* 0x00015c8001007387 */ /* 0x0001e20000100800 */
[-C--:B------:R-:W-:Y:S01]  /*3490*/  FFMA.FTZ R11, R163, R159.reuse, R11 ;  /* 0x0000009fa30b7223 */ /* 0x080fe2000001000b */
[----:B------:R-:W-:Y:S01]  /*34a0*/  HADD2.F32 R137, -RZ, R168.H1_H1 ;  /* 0x300000a8ff897230 */ /* 0x000fe20000004100 */
[----:B------:R-:W-:Y:S01]  /*34b0*/  FFMA.FTZ R159, R79, R159, R136 ;  /* 0x0000009f4f9f7223 */ /* 0x000fe20000010088 */
[----:B------:R-:W-:-:S02]  /*34c0*/  HADD2.F32 R136, -RZ, R169.H0_H0 ;  /* 0x200000a9ff887230 */ /* 0x000fc40000004100 */
[--C-:B------:R-:W-:Y:S02]  /*34d0*/  HADD2.F32 R245, -RZ, R171.reuse.H0_H0 ;  /* 0x200000abfff57230 */ /* 0x100fe40000004100 */
[----:B------:R-:W-:Y:S01]  /*34e0*/  HADD2.F32 R171, -RZ, R171.H1_H1 ;  /* 0x300000abffab7230 */ /* 0x000fe20000004100 */
[----:B0-----:R-:W4:Y:S01]  /*34f0*/  LDL.LU R128, [R1+0x168] ;  /* 0x0001680001807983 */ /* 0x001f220000300800 */
[----:B------:R-:W-:Y:S01]  /*3500*/  HADD2.F32 R244, -RZ, R169.H1_H1 ;  /* 0x300000a9fff47230 */ /* 0x000fe20000004100 */
[C---:B------:R-:W-:Y:S01]  /*3510*/  FADD.FTZ R168, -R205.reuse, R167 ;  /* 0x000000a7cda87221 */ /* 0x040fe20000010100 */
[--C-:B------:R-:W-:Y:S01]  /*3520*/  HADD2.F32 R242, -RZ, R170.reuse.H0_H0 ;  /* 0x200000aafff27230 */ /* 0x100fe20000004100 */
[----:B------:R-:W4:Y:S01]  /*3530*/  LDL.LU R247, [R1+0x194] ;  /* 0x0001940001f77983 */ /* 0x000f220000300800 */
[----:B------:R-:W-:Y:S01]  /*3540*/  HADD2.F32 R243, -RZ, R170.H1_H1 ;  /* 0x300000aafff37230 */ /* 0x000fe20000004100 */
[C---:B------:R-:W-:Y:S01]  /*3550*/  FADD.FTZ R169, -R205.reuse, R137 ;  /* 0x00000089cda97221 */ /* 0x040fe20000010100 */
[----:B------:R-:W-:Y:S01]  /*3560*/  HADD2.F32 R167, -RZ, R176.H0_H0 ;  /* 0x200000b0ffa77230 */ /* 0x000fe20000004100 */
[----:B------:R-:W4:Y:S01]  /*3570*/  LDL.LU R246, [R1+0x164] ;  /* 0x0001640001f67983 */ /* 0x000f220000300800 */
[----:B------:R-:W-:-:S02]  /*3580*/  FADD.FTZ R170, -R205, R136 ;  /* 0x00000088cdaa7221 */ /* 0x000fc40000010100 */
[C---:B------:R-:W-:Y:S02]  /*3590*/  FADD.FTZ R137, -R205.reuse, R245 ;  /* 0x000000f5cd897221 */ /* 0x040fe40000010100 */
[----:B------:R-:W4:Y:S01]  /*35a0*/  LDL.LU R245, [R1+0xf4] ;  /* 0x0000f40001f57983 */ /* 0x000f220000300800 */
[----:B------:R-:W-:Y:S01]  /*35b0*/  FADD.FTZ R136, -R205, R171 ;  /* 0x000000abcd887221 */ /* 0x000fe20000010100 */
[----:B------:R-:W-:Y:S01]  /*35c0*/  HADD2.F32 R171, -RZ, R172.H0_H0 ;  /* 0x200000acffab7230 */ /* 0x000fe20000004100 */
[----:B--2---:R-:W-:-:S05]  /*35d0*/  FADD.FTZ R130, R167, R130 ;  /* 0x00000082a7827221 */ /* 0x004fca0000010000 */
[----:B------:R0:W-:Y:S01]  /*35e0*/  STL [R1+0xf8], R130 ;  /* 0x0000f88201007387 */ /* 0x0001e20000100800 */
[----:B---3--:R-:W-:-:S03]  /*35f0*/  FADD.FTZ R129, R171, R129 ;  /* 0x00000081ab817221 */ /* 0x008fc60000010000 */
[----:B0-----:R-:W2:Y:S04]  /*3600*/  LDL.LU R130, [R1+0x120] ;  /* 0x0001200001827983 */ /* 0x001ea80000300800 */
[----:B------:R0:W-:Y:S04]  /*3610*/  STL [R1+0x198], R129 ;  /* 0x0001988101007387 */ /* 0x0001e80000100800 */
[----:B0-----:R-:W3:Y:S01]  /*3620*/  LDL.LU R129, [R1+0x1a0] ;  /* 0x0001a00001817983 */ /* 0x001ee20000300800 */
[C---:B------:R-:W-:Y:S02]  /*3630*/  FADD.FTZ R244, -R205.reuse, R244 ;  /* 0x000000f4cdf47221 */ /* 0x040fe40000010100 */
[----:B------:R-:W-:-:S02]  /*3640*/  FADD.FTZ R242, -R205, R242 ;  /* 0x000000f2cdf27221 */ /* 0x000fc40000010100 */
[----:B------:R-:W-:Y:S02]  /*3650*/  FADD.FTZ R243, -R205, R243 ;  /* 0x000000f3cdf37221 */ /* 0x000fe40000010100 */
[----:B------:R-:W-:Y:S02]  /*3660*/  FMUL.FTZ R168, R204, R168 ;  /* 0x000000a8cca87220 */ /* 0x000fe40000410000 */
[----:B------:R-:W-:Y:S02]  /*3670*/  FMUL.FTZ R205, R32, R171 ;  /* 0x000000ab20cd7220 */ /* 0x000fe40000410000 */
[-C--:B------:R-:W-:Y:S02]  /*3680*/  FFMA.FTZ R8, R168, R167.reuse, R8 ;  /* 0x000000a7a8087223 */ /* 0x080fe40000010008 */
[----:B------:R-:W-:Y:S01]  /*3690*/  FFMA.FTZ R167, R72, R167, R205 ;  /* 0x000000a748a77223 */ /* 0x000fe200000100cd */
[----:B------:R-:W-:Y:S01]  /*36a0*/  HADD2.F32 R205, -RZ, R172.H1_H1 ;  /* 0x300000acffcd7230 */ /* 0x000fe20000004100 */
[----:B----4-:R-:W-:Y:S01]  /*36b0*/  FFMA.FTZ R128, R168, R171, R128 ;  /* 0x000000aba8807223 */ /* 0x010fe20000010080 */
[----:B------:R-:W-:Y:S01]  /*36c0*/  HADD2.F32 R171, -RZ, R176.H1_H1 ;  /* 0x300000b0ffab7230 */ /* 0x000fe20000004100 */
[----:B------:R-:W-:-:S02]  /*36d0*/  FMUL.FTZ R172, R204, R169 ;  /* 0x000000a9ccac7220 */ /* 0x000fc40000410000 */
[----:B------:R-:W-:Y:S02]  /*36e0*/  FMUL.FTZ R169, R33, R205 ;  /* 0x000000cd21a97220 */ /* 0x000fe40000410000 */
[----:B------:R-:W-:Y:S02]  /*36f0*/  FADD.FTZ R245, R171, R245 ;  /* 0x000000f5abf57221 */ /* 0x000fe40000010000 */
[----:B------:R-:W-:Y:S01]  /*3700*/  FADD.FTZ R247, R205, R247 ;  /* 0x000000f7cdf77221 */ /* 0x000fe20000010000 */
[----:B------:R0:W-:Y:S01]  /*3710*/  STL [R1+0x168], R128 ;  /* 0x0001688001007387 */ /* 0x0001e20000100800 */
[C---:B------:R-:W-:Y:S02]  /*3720*/  FFMA.FTZ R9, R172.reuse, R171, R9 ;  /* 0x000000abac097223 */ /* 0x040fe40000010009 */
[----:B------:R-:W-:Y:S02]  /*3730*/  FFMA.FTZ R246, R172, R205, R246 ;  /* 0x000000cdacf67223 */ /* 0x000fe400000100f6 */
[----:B------:R-:W-:Y:S01]  /*3740*/  FFMA.FTZ R171, R73, R171, R169 ;  /* 0x000000ab49ab7223 */ /* 0x000fe200000100a9 */
[----:B------:R-:W-:Y:S01]  /*3750*/  HADD2.F32 R169, -RZ, R177.H0_H0 ;  /* 0x200000b1ffa97230 */ /* 0x000fe20000004100 */
[----:B0-----:R-:W4:Y:S01]  /*3760*/  LDL.LU R128, [R1+0x180] ;  /* 0x0001800001807983 */ /* 0x001f220000300800 */
[----:B------:R-:W-:-:S03]  /*3770*/  HADD2.F32 R176, -RZ, R173.H0_H0 ;  /* 0x200000adffb07230 */ /* 0x000fc60000004100 */
        /* <DEDUP_REMOVED lines=13> */
[----:B------:R-:W-:Y:S01]  /*3850*/  FMUL.FTZ R205, R34, R176 ;  /* 0x000000b022cd7220 */ /* 0x000fe20000410000 */
[----:B------:R-:W-:Y:S01]  /*3860*/  HADD2.F32 R177, -RZ, R177.H1_H1 ;  /* 0x300000b1ffb17230 */ /* 0x000fe20000004100 */
[-C--:B------:R-:W-:Y:S01]  /*3870*/  FFMA.FTZ R6, R170, R169.reuse, R6 ;  /* 0x000000a9aa067223 */ /* 0x080fe20000010006 */
[----:B------:R-:W-:Y:S01]  /*3880*/  HADD2.F32 R173, -RZ, R173.H1_H1 ;  /* 0x300000adffad7230 */ /* 0x000fe20000004100 */
[----:B------:R-:W-:-:S02]  /*3890*/  FFMA.FTZ R169, R74, R169, R205 ;  /* 0x000000a94aa97223 */ /* 0x000fc400000100cd */
[----:B------:R-:W-:Y:S01]  /*38a0*/  FMUL.FTZ R205, R204, R244 ;  /* 0x000000f4cccd7220 */ /* 0x000fe20000410000 */
[----:B------:R-:W-:Y:S01]  /*38b0*/  HADD2.F32 R244, -RZ, R174.H0_H0 ;  /* 0x200000aefff47230 */ /* 0x000fe20000004100 */
[----:B----4-:R-:W-:Y:S02]  /*38c0*/  FFMA.FTZ R128, R170, R176, R128 ;  /* 0x000000b0aa807223 */ /* 0x010fe40000010080 */
[----:B------:R-:W-:-:S03]  /*38d0*/  FMUL.FTZ R176, R35, R173 ;  /* 0x000000ad23b07220 */ /* 0x000fc60000410000 */
[----:B------:R0:W-:Y:S04]  /*38e0*/  STL [R1+0x180], R128 ;  /* 0x0001808001007387 */ /* 0x0001e80000100800 */
[----:B0-----:R-:W4:Y:S01]  /*38f0*/  LDL.LU R128, [R1+0x188] ;  /* 0x0001880001807983 */ /* 0x001f220000300800 */
[----:B------:R-:W-:-:S05]  /*3900*/  FADD.FTZ R247, R177, R247 ;  /* 0x000000f7b1f77221 */ /* 0x000fca0000010000 */
[----:B------:R0:W-:Y:S01]  /*3910*/  STL [R1+0x11c], R247 ;  /* 0x00011cf701007387 */ /* 0x0001e20000100800 */
[----:B------:R-:W-:-:S03]  /*3920*/  FADD.FTZ R246, R173, R246 ;  /* 0x000000f6adf67221 */ /* 0x000fc60000010000 */
[----:B0-----:R-:W4:Y:S01]  /*3930*/  LDL.LU R247, [R1+0x124] ;  /* 0x0001240001f77983 */ /* 0x001f220000300800 */
[----:B------:R-:W-:Y:S01]  /*3940*/  FFMA.FTZ R245, R205, R173, R245 ;  /* 0x000000adcdf57223 */ /* 0x000fe200000100f5 */
[----:B------:R-:W-:Y:S02]  /*3950*/  HADD2.F32 R173, -RZ, R178.H0_H0 ;  /* 0x200000b2ffad7230 */ /* 0x000fe40000004100 */
        /* <DEDUP_REMOVED lines=10> */
[-C--:B------:R-:W-:Y:S02]  /*3a00*/  FFMA.FTZ R7, R205, R177.reuse, R7 ;  /* 0x000000b1cd077223 */ /* 0x080fe40000010007 */
[----:B------:R-:W-:Y:S01]  /*3a10*/  FFMA.FTZ R177, R75, R177, R176 ;  /* 0x000000b14bb17223 */ /* 0x000fe200000100b0 */
[----:B------:R-:W-:Y:S01]  /*3a20*/  HADD2.F32 R174, -RZ, R174.H1_H1 ;  /* 0x300000aeffae7230 */ /* 0x000fe20000004100 */
[----:B------:R-:W-:Y:S01]  /*3a30*/  FMUL.FTZ R176, R204, R242 ;  /* 0x000000f2ccb07220 */ /* 0x000fe20000410000 */
[----:B------:R-:W-:Y:S01]  /*3a40*/  HADD2.F32 R178, -RZ, R178.H1_H1 ;  /* 0x300000b2ffb27230 */ /* 0x000fe20000004100 */
[----:B------:R-:W-:-:S02]  /*3a50*/  FMUL.FTZ R242, R28, R244 ;  /* 0x000000f41cf27220 */ /* 0x000fc40000410000 */
[----:B------:R-:W-:Y:S02]  /*3a60*/  FMUL.FTZ R243, R204, R243 ;  /* 0x000000f3ccf37220 */ /* 0x000fe40000410000 */
[-C--:B------:R-:W-:Y:S02]  /*3a70*/  FFMA.FTZ R4, R176, R173.reuse, R4 ;  /* 0x000000adb0047223 */ /* 0x080fe40000010004 */
[----:B------:R-:W-:Y:S02]  /*3a80*/  FFMA.FTZ R173, R68, R173, R242 ;  /* 0x000000ad44ad7223 */ /* 0x000fe400000100f2 */
[----:B------:R-:W-:Y:S02]  /*3a90*/  FMUL.FTZ R242, R29, R174 ;  /* 0x000000ae1df27220 */ /* 0x000fe40000410000 */
[----:B----4-:R-:W-:Y:S01]  /*3aa0*/  FFMA.FTZ R128, R176, R244, R128 ;  /* 0x000000f4b0807223 */ /* 0x010fe20000010080 */
[----:B------:R-:W-:Y:S01]  /*3ab0*/  HADD2.F32 R244, -RZ, R175.H0_H0 ;  /* 0x200000affff47230 */ /* 0x000fe20000004100 */
[----:B------:R-:W-:-:S03]  /*3ac0*/  FFMA.FTZ R5, R243, R178, R5 ;  /* 0x000000b2f3057223 */ /* 0x000fc60000010005 */
[----:B------:R1:W-:Y:S01]  /*3ad0*/  STL [R1+0x188], R128 ;  /* 0x0001888001007387 */ /* 0x0003e20000100800 */
[----:B------:R-:W-:-:S03]  /*3ae0*/  FFMA.FTZ R242, R69, R178, R242 ;  /* 0x000000b245f27223 */ /* 0x000fc600000100f2 */
[----:B-1----:R-:W3:Y:S01]  /*3af0*/  LDL.LU R128, [R1+0x1b0] ;  /* 0x0001b00001807983 */ /* 0x002ee20000300800 */
[----:B------:R-:W-:Y:S02]  /*3b00*/  FADD.FTZ R247, R178, R247 ;  /* 0x000000f7b2f77221 */ /* 0x000fe40000010000 */
[----:B------:R-:W-:-:S03]  /*3b10*/  FMUL.FTZ R178, R204, R137 ;  /* 0x00000089ccb27220 */ /* 0x000fc60000410000 */
[----:B------:R1:W-:Y:S01]  /*3b20*/  STL [R1+0x124], R247 ;  /* 0x000124f701007387 */ /* 0x0003e20000100800 */
[----:B------:R-:W-:Y:S02]  /*3b30*/  FMUL.FTZ R137, R30, R244 ;  /* 0x000000f41e897220 */ /* 0x000fe40000410000 */
[----:B------:R-:W-:Y:S01]  /*3b40*/  FADD.FTZ R246, R174, R246 ;  /* 0x000000f6aef67221 */ /* 0x000fe20000010000 */
[----:B-1----:R-:W4:Y:S04]  /*3b50*/  LDL.LU R247, [R1+0x14c] ;  /* 0x00014c0001f77983 */ /* 0x002f280000300800 */
[----:B------:R1:W-:Y:S01]  /*3b60*/  STL [R1+0x1a4], R246 ;  /* 0x0001a4f601007387 */ /* 0x0003e20000100800 */
[----:B------:R-:W-:Y:S01]  /*3b70*/  FFMA.FTZ R245, R243, R174, R245 ;  /* 0x000000aef3f57223 */ /* 0x000fe200000100f5 */
[----:B------:R-:W-:-:S02]  /*3b80*/  HADD2.F32 R174, -RZ, R179.H0_H0 ;  /* 0x200000b3ffae7230 */ /* 0x000fc40000004100 */
[----:B-1----:R-:W4:Y:S04]  /*3b90*/  LDL.LU R246, [R1+0x1ac] ;  /* 0x0001ac0001f67983 */ /* 0x002f280000300800 */
[----:B------:R1:W-:Y:S01]  /*3ba0*/  STL [R1+0x184], R245 ;  /* 0x000184f501007387 */ /* 0x0003e20000100800 */
[----:B------:R-:W-:-:S03]  /*3bb0*/  FFMA.FTZ R2, R178, R174, R2 ;  /* 0x000000aeb2027223 */ /* 0x000fc60000010002 */
[----:B-1----:R-:W4:Y:S01]  /*3bc0*/  LDL.LU R245, [R1+0x18c] ;  /* 0x00018c0001f57983 */ /* 0x002f220000300800 */
[----:B--2---:R-:W-:Y:S02]  /*3bd0*/  FADD.FTZ R129, R174, R129 ;  /* 0x00000081ae817221 */ /* 0x004fe40000010000 */
[----:B------:R-:W-:-:S03]  /*3be0*/  FFMA.FTZ R174, R70, R174, R137 ;  /* 0x000000ae46ae7223 */ /* 0x000fc60000010089 */
[----:B------:R1:W-:Y:S04]  /*3bf0*/  STL [R1+0x150], R129 ;  /* 0x0001508101007387 */ /* 0x0003e80000100800 */
[----:B-1----:R0:W5:Y:S04]  /*3c00*/  LDL.LU R129, [R1+0x1b8] ;  /* 0x0001b80001817983 */ /* 0x0021680000300800 */
[----:B------:R-:W2:Y:S01]  /*3c10*/  LDL.LU R137, [R1+0x190] ;  /* 0x0001900001897983 */ /* 0x000ea20000300800 */
[----:B------:R-:W-:Y:S01]  /*3c20*/  HADD2.F32 R179, -RZ, R179.H1_H1 ;  /* 0x300000b3ffb37230 */ /* 0x000fe20000004100 */
[----:B---3--:R-:W-:-:S05]  /*3c30*/  FADD.FTZ R128, R244, R128 ;  /* 0x00000080f4807221 */ /* 0x008fca0000010000 */
[----:B------:R1:W-:Y:S04]  /*3c40*/  STL [R1+0x1b0], R128 ;  /* 0x0001b08001007387 */ /* 0x0003e80000100800 */
[----:B-1----:R0:W5:Y:S01]  /*3c50*/  LDL.LU R128, [R1+0x1b4] ;  /* 0x0001b40001807983 */ /* 0x0021620000300800 */
[----:B----4-:R-:W-:Y:S02]  /*3c60*/  FADD.FTZ R247, R179, R247 ;  /* 0x000000f7b3f77221 */ /* 0x010fe40000010000 */
[----:B--2---:R-:W-:-:S05]  /*3c70*/  FFMA.FTZ R137, R178, R244, R137 ;  /* 0x000000f4b2897223 */ /* 0x004fca0000010089 */
[----:B------:R1:W-:Y:S02]  /*3c80*/  STL [R1+0x190], R137 ;  /* 0x0001908901007387 */ /* 0x0003e40000100800 */
[----:B-1----:R-:W-:Y:S01]  /*3c90*/  HADD2.F32 R137, -RZ, R175.H1_H1 ;  /* 0x300000afff897230 */ /* 0x002fe20000004100 */
[----:B------:R-:W-:-:S04]  /*3ca0*/  FMUL.FTZ R175, R204, R136 ;  /* 0x00000088ccaf7220 */ /* 0x000fc80000410000 */
[----:B------:R-:W-:Y:S02]  /*3cb0*/  FFMA.FTZ R245, R175, R137, R245 ;  /* 0x00000089aff57223 */ /* 0x000fe400000100f5 */
[----:B------:R-:W-:Y:S01]  /*3cc0*/  FADD.FTZ R246, R137, R246 ;  /* 0x000000f689f67221 */ /* 0x000fe20000010000 */
        /* <DEDUP_REMOVED lines=88> */
.L_x_1350:
        /* <DEDUP_REMOVED lines=18> */
.L_x_1351:
        /* <DEDUP_REMOVED lines=55> */
[--C-:B-----5:R-:W-:Y:S01]  /*46e0*/  @P0 HADD2.F32 R136, -RZ, R111.reuse.H0_H0 ;  /* 0x2000006fff880230 */ /* 0x120fe20000004100 */
[----:B------:R-:W-:Y:S01]  /*46f0*/  FADD.FTZ R214, R212, -R214 ;  /* 0x800000d6d4d67221 */ /* 0x000fe20000010000 */
[----:B------:R-:W-:Y:S01]  /*4700*/  LEA.HI R138, R138, R137, RZ, 0x3 ;  /* 0x000000898a8a7211 */ /* 0x000fe200078f18ff */
[----:B------:R-:W-:Y:S01]  /*4710*/  FMUL.FTZ R215, R204, R215 ;  /* 0x000000d7ccd77220 */ /* 0x000fe20000410000 */
[----:B------:R-:W-:Y:S01]  /*4720*/  @P0 HADD2.F32 R137, -RZ, R111.H1_H1 ;  /* 0x3000006fff890230 */ /* 0x000fe20000004100 */
[----:B------:R-:W-:Y:S02]  /*4730*/  FADD.FTZ R219, R218, -R219 ;  /* 0x800000dbdadb7221 */ /* 0x000fe40000010000 */
[----:B------:R-:W-:Y:S01]  /*4740*/  FADD.FTZ R226, R141, -R226 ;  /* 0x800000e28de27221 */ /* 0x000fe20000010000 */
[----:B--2---:R-:W-:Y:S01]  /*4750*/  LOP3.LUT R141, R244, 0x1f, RZ, 0xc0, !PT ;  /* 0x0000001ff48d7812 */ /* 0x004fe200078ec0ff */
[----:B------:R-:W-:-:S02]  /*4760*/  FMUL.FTZ R214, R204, R214 ;  /* 0x000000d6ccd67220 */ /* 0x000fc40000410000 */
[----:B------:R-:W-:Y:S01]  /*4770*/  @P0 FADD.FTZ R215, R215, R136 ;  /* 0x00000088d7d70221 */ /* 0x000fe20000010000 */
[----:B------:R-:W-:Y:S01]  /*4780*/  @P0 HADD2.F32 R136, -RZ, R110.H0_H0 ;  /* 0x2000006eff880230 */ /* 0x000fe20000004100 */
[----:B------:R-:W-:Y:S01]  /*4790*/  FADD.FTZ R217, R216, -R217 ;  /* 0x800000d9d8d97221 */ /* 0x000fe20000010000 */
[----:B------:R-:W-:Y:S01]  /*47a0*/  LEA.HI.SX32 R141, R138, R141, 0x1d ;  /* 0x0000008d8a8d7211 */ /* 0x000fe200078feaff */
[----:B------:R-:W-:Y:S01]  /*47b0*/  FMUL.FTZ R219, R204, R219 ;  /* 0x000000dbccdb7220 */ /* 0x000fe20000410000 */
[----:B------:R-:W-:Y:S01]  /*47c0*/  @P0 HADD2.F32 R138, -RZ, R109.H0_H0 ;  /* 0x2000006dff8a0230 */ /* 0x000fe20000004100 */
[----:B------:R-:W-:Y:S02]  /*47d0*/  FADD.FTZ R211, R210, -R211 ;  /* 0x800000d3d2d37221 */ /* 0x000fe40000010000 */
[----:B------:R-:W-:Y:S02]  /*47e0*/  FADD.FTZ R221, R220, -R221 ;  /* 0x800000dddcdd7221 */ /* 0x000fe40000010000 */
[----:B------:R-:W-:-:S02]  /*47f0*/  FADD.FTZ R208, R209, -R208 ;  /* 0x800000d0d1d07221 */ /* 0x000fc40000010000 */
[----:B------:R-:W-:Y:S01]  /*4800*/  @P0 FADD.FTZ R214, R214, R137 ;  /* 0x00000089d6d60221 */ /* 0x000fe20000010000 */
[----:B------:R-:W-:Y:S01]  /*4810*/  @P0 HADD2.F32 R137, -RZ, R110.H1_H1 ;  /* 0x3000006eff890230 */ /* 0x000fe20000004100 */
[----:B------:R-:W-:Y:S01]  /*4820*/  FADD.FTZ R143, R139, -R143 ;  /* 0x8000008f8b8f7221 */ /* 0x000fe20000010000 */
[----:B------:R-:W-:Y:S01]  /*4830*/  @P0 HADD2.F32 R139, -RZ, R109.H1_H1 ;  /* 0x3000006dff8b0230 */ /* 0x000fe20000004100 */
[C---:B------:R-:W-:Y:S02]  /*4840*/  FMUL.FTZ R217, R204.reuse, R217 ;  /* 0x000000d9ccd97220 */ /* 0x040fe40000410000 */
[----:B------:R-:W-:Y:S01]  /*4850*/  @P0 FADD.FTZ R219, R219, R136 ;  /* 0x00000088dbdb0221 */ /* 0x000fe20000010000 */
[----:B------:R-:W-:Y:S01]  /*4860*/  @P0 HADD2.F32 R136, -RZ, R108.H1_H1 ;  /* 0x3000006cff880230 */ /* 0x000fe20000004100 */
[C---:B------:R-:W-:Y:S02]  /*4870*/  FMUL.FTZ R211, R204.reuse, R211 ;  /* 0x000000d3ccd37220 */ /* 0x040fe40000410000 */
[----:B------:R-:W-:-:S02]  /*4880*/  FMUL.FTZ R221, R204, R221 ;  /* 0x000000ddccdd7220 */ /* 0x000fc40000410000 */
[----:B------:R-:W-:Y:S02]  /*4890*/  FADD.FTZ R230, R142, -R230 ;  /* 0x800000e68ee67221 */ /* 0x000fe40000010000 */
[----:B------:R-:W-:Y:S02]  /*48a0*/  FMUL.FTZ R208, R204, R208 ;  /* 0x000000d0ccd07220 */ /* 0x000fe40000410000 */
[----:B------:R-:W-:Y:S02]  /*48b0*/  FADD.FTZ R207, R207, -R206 ;  /* 0x800000cecfcf7221 */ /* 0x000fe40000010000 */
[----:B------:R-:W-:Y:S02]  /*48c0*/  FADD.FTZ R232, R231, -R232 ;  /* 0x800000e8e7e87221 */ /* 0x000fe40000010000 */
[----:B------:R-:W-:Y:S02]  /*48d0*/  FADD.FTZ R228, R227, -R228 ;  /* 0x800000e4e3e47221 */ /* 0x000fe40000010000 */
[----:B------:R-:W-:Y:S01]  /*48e0*/  @P0 FADD.FTZ R217, R217, R137 ;  /* 0x00000089d9d90221 */ /* 0x000fe20000010000 */
[----:B------:R-:W-:Y:S01]  /*48f0*/  @P0 HADD2.F32 R137, -RZ, R114.H0_H0 ;  /* 0x20000072ff890230 */ /* 0x000fe20000004100 */
[----:B------:R-:W-:Y:S01]  /*4900*/  FADD.FTZ R148, R144, -R148 ;  /* 0x8000009490947221 */ /* 0x000fe20000010000 */
[----:B------:R-:W-:Y:S01]  /*4910*/  @P0 HADD2.F32 R144, -RZ, R108.H0_H0 ;  /* 0x2000006cff900230 */ /* 0x000fe20000004100 */
[----:B------:R-:W-:Y:S01]  /*4920*/  @P0 FADD.FTZ R211, R211, R138 ;  /* 0x0000008ad3d30221 */ /* 0x000fe20000010000 */
[----:B------:R-:W-:Y:S01]  /*4930*/  @P0 HADD2.F32 R138, -RZ, R114.H1_H1 ;  /* 0x30000072ff8a0230 */ /* 0x000fe20000004100 */
[----:B------:R-:W-:Y:S01]  /*4940*/  @P0 FADD.FTZ R221, R221, R139 ;  /* 0x0000008bdddd0221 */ /* 0x000fe20000010000 */
[----:B------:R-:W-:Y:S01]  /*4950*/  @P0 HADD2.F32 R139, -RZ, R115.H0_H0 ;  /* 0x20000073ff8b0230 */ /* 0x000fe20000004100 */
[----:B------:R-:W-:-:S02]  /*4960*/  FMUL.FTZ R230, R204, R230 ;  /* 0x000000e6cce67220 */ /* 0x000fc40000410000 */
[----:B------:R-:W-:Y:S01]  /*4970*/  @P0 FADD.FTZ R208, R208, R136 ;  /* 0x00000088d0d00221 */ /* 0x000fe20000010000 */
[----:B------:R-:W-:Y:S01]  /*4980*/  @P0 HADD2.F32 R136, -RZ, R113.H0_H0 ;  /* 0x20000071ff880230 */ /* 0x000fe20000004100 */
[C---:B------:R-:W-:Y:S02]  /*4990*/  FMUL.FTZ R207, R204.reuse, R207 ;  /* 0x000000cfcccf7220 */ /* 0x040fe40000410000 */
[C---:B------:R-:W-:Y:S02]  /*49a0*/  FMUL.FTZ R229, R204.reuse, R229 ;  /* 0x000000e5cce57220 */ /* 0x040fe40000410000 */
[C---:B------:R-:W-:Y:S02]  /*49b0*/  FMUL.FTZ R232, R204.reuse, R232 ;  /* 0x000000e8cce87220 */ /* 0x040fe40000410000 */
[----:B------:R-:W-:Y:S02]  /*49c0*/  FMUL.FTZ R228, R204, R228 ;  /* 0x000000e4cce47220 */ /* 0x000fe40000410000 */
[----:B------:R-:W-:-:S02]  /*49d0*/  FADD.FTZ R225, R224, -R225 ;  /* 0x800000e1e0e17221 */ /* 0x000fc40000010000 */
[----:B------:R-:W-:Y:S02]  /*49e0*/  FADD.FTZ R223, R222, -R223 ;  /* 0x800000dfdedf7221 */ /* 0x000fe40000010000 */
[----:B------:R-:W-:Y:S02]  /*49f0*/  FADD.FTZ R234, R233, -R234 ;  /* 0x800000eae9ea7221 */ /* 0x000fe40000010000 */
[----:B------:R-:W-:Y:S02]  /*4a00*/  FADD.FTZ R237, R154, -R237 ;  /* 0x800000ed9aed7221 */ /* 0x000fe40000010000 */
[----:B------:R-:W-:Y:S01]  /*4a10*/  @P0 FADD.FTZ R230, R230, R137 ;  /* 0x00000089e6e60221 */ /* 0x000fe20000010000 */
[----:B------:R-:W-:Y:S01]  /*4a20*/  @P0 HADD2.F32 R137, -RZ, R113.H1_H1 ;  /* 0x30000071ff890230 */ /* 0x000fe20000004100 */
[----:B------:R-:W-:Y:S01]  /*4a30*/  @P0 FADD.FTZ R207, R207, R144 ;  /* 0x00000090cfcf0221 */ /* 0x000fe20000010000 */
[----:B------:R-:W-:Y:S01]  /*4a40*/  @P0 HADD2.F32 R144, -RZ, R115.H1_H1 ;  /* 0x30000073ff900230 */ /* 0x000fe20000004100 */
[----:B------:R-:W-:Y:S01]  /*4a50*/  @P0 FADD.FTZ R229, R229, R138 ;  /* 0x0000008ae5e50221 */ /* 0x000fe20000010000 */
[--C-:B------:R-:W-:Y:S01]  /*4a60*/  @P0 HADD2.F32 R138, -RZ, R112.reuse.H0_H0 ;  /* 0x20000070ff8a0230 */ /* 0x100fe20000004100 */
[----:B------:R-:W-:Y:S01]  /*4a70*/  @P0 FADD.FTZ R232, R232, R139 ;  /* 0x0000008be8e80221 */ /* 0x000fe20000010000 */
[----:B------:R-:W-:Y:S01]  /*4a80*/  @P0 HADD2.F32 R139, -RZ, R112.H1_H1 ;  /* 0x30000070ff8b0230 */ /* 0x000fe20000004100 */
[----:B------:R-:W-:-:S02]  /*4a90*/  FMUL.FTZ R226, R204, R226 ;  /* 0x000000e2cce27220 */ /* 0x000fc40000410000 */
[----:B------:R-:W-:Y:S01]  /*4aa0*/  @P0 FADD.FTZ R228, R228, R136 ;  /* 0x00000088e4e40221 */ /* 0x000fe20000010000 */
[----:B------:R-:W-:Y:S01]  /*4ab0*/  @P0 HADD2.F32 R136, -RZ, R118.H1_H1 ;  /* 0x30000076ff880230 */ /* 0x000fe20000004100 */
[C---:B------:R-:W-:Y:S02]  /*4ac0*/  FMUL.FTZ R225, R204.reuse, R225 ;  /* 0x000000e1cce17220 */ /* 0x040fe40000410000 */
[C---:B------:R-:W-:Y:S02]  /*4ad0*/  FMUL.FTZ R223, R204.reuse, R223 ;  /* 0x000000dfccdf7220 */ /* 0x040fe40000410000 */
[----:B------:R-:W-:Y:S02]  /*4ae0*/  FMUL.FTZ R234, R204, R234 ;  /* 0x000000eaccea7220 */ /* 0x000fe40000410000 */
[----:B------:R-:W-:Y:S01]  /*4af0*/  FADD.FTZ R150, R146, -R150 ;  /* 0x8000009692967221 */ /* 0x000fe20000010000 */
[----:B------:R-:W-:Y:S01]  /*4b00*/  @P1 F2FP.PACK_AB R146, RZ, R211 ;  /* 0x000000d3ff92123e */ /* 0x000fe200000000ff */
[----:B------:R-:W-:-:S02]  /*4b10*/  FMUL.FTZ R237, R204, R237 ;  /* 0x000000edcced7220 */ /* 0x000fc40000410000 */
[----:B------:R-:W-:Y:S01]  /*4b20*/  FADD.FTZ R149, R145, -R149 ;  /* 0x8000009591957221 */ /* 0x000fe20000010000 */
[----:B------:R-:W-:Y:S01]  /*4b30*/  @P1 F2FP.PACK_AB R145, RZ, R219 ;  /* 0x000000dbff91123e */ /* 0x000fe200000000ff */
[----:B------:R-:W-:Y:S01]  /*4b40*/  FADD.FTZ R238, R155, -R238 ;  /* 0x800000ee9bee7221 */ /* 0x000fe20000010000 */
[----:B------:R-:W-:Y:S01]  /*4b50*/  @P1 PRMT R129, R146, 0x7610, R129 ;  /* 0x0000761092811816 */ /* 0x000fe20000000081 */
[----:B------:R-:W-:Y:S01]  /*4b60*/  @P0 FADD.FTZ R226, R226, R137 ;  /* 0x00000089e2e20221 */ /* 0x000fe20000010000 */
[--C-:B------:R-:W-:Y:S01]  /*4b70*/  @P0 HADD2.F32 R137, -RZ, R119.reuse.H0_H0 ;  /* 0x20000077ff890230 */ /* 0x100fe20000004100 */
[----:B------:R-:W-:Y:S01]  /*4b80*/  FADD.FTZ R161, R157, -R161 ;  /* 0x800000a19da17221 */ /* 0x000fe20000010000 */
[----:B------:R-:W-:Y:S01]  /*4b90*/  @P1 PRMT R130, R145, 0x7610, R130 ;  /* 0x0000761091821816 */ /* 0x000fe20000000082 */
[----:B------:R-:W-:Y:S01]  /*4ba0*/  @P0 FADD.FTZ R234, R234, R144 ;  /* 0x00000090eaea0221 */ /* 0x000fe20000010000 */
[----:B------:R-:W-:Y:S01]  /*4bb0*/  @P0 HADD2.F32 R144, -RZ, R118.H0_H0 ;  /* 0x20000076ff900230 */ /* 0x000fe20000004100 */
[----:B------:R-:W-:Y:S01]  /*4bc0*/  @P0 FADD.FTZ R225, R225, R138 ;  /* 0x0000008ae1e10221 */ /* 0x000fe20000010000 */
[----:B------:R-:W-:Y:S01]  /*4bd0*/  @P0 HADD2.F32 R138, -RZ, R119.H1_H1 ;  /* 0x30000077ff8a0230 */ /* 0x000fe20000004100 */
[----:B------:R-:W-:Y:S01]  /*4be0*/  @P0 FADD.FTZ R223, R223, R139 ;  /* 0x0000008bdfdf0221 */ /* 0x000fe20000010000 */
[----:B------:R-:W-:Y:S01]  /*4bf0*/  @P0 HADD2.F32 R139, -RZ, R117.H0_H0 ;  /* 0x20000075ff8b0230 */ /* 0x000fe20000004100 */
[----:B------:R-:W-:Y:S01]  /*4c00*/  FADD.FTZ R160, R156, -R160 ;  /* 0x800000a09ca07221 */ /* 0x000fe20000010000 */
[----:B------:R-:W-:Y:S01]  /*4c10*/  @P0 HADD2.F32 R146, -RZ, R125.H0_H0 ;  /* 0x2000007dff920230 */ /* 0x000fe20000004100 */
[----:B------:R-:W-:-:S02]  /*4c20*/  FMUL.FTZ R157, R204, R150 ;  /* 0x00000096cc9d7220 */ /* 0x000fc40000410000 */
[----:B------:R-:W-:Y:S01]  /*4c30*/  @P0 FADD.FTZ R237, R237, R136 ;  /* 0x00000088eded0221 */ /* 0x000fe20000010000 */
[----:B------:R-:W-:Y:S01]  /*4c40*/  @P0 HADD2.F32 R136, -RZ, R116.H0_H0 ;  /* 0x20000074ff880230 */ /* 0x000fe20000004100 */
[C---:B------:R-:W-:Y:S02]  /*4c50*/  FMUL.FTZ R155, R204.reuse, R148 ;  /* 0x00000094cc9b7220 */ /* 0x040fe40000410000 */
[C---:B------:R-:W-:Y:S02]  /*4c60*/  FMUL.FTZ R156, R204.reuse, R149 ;  /* 0x00000095cc9c7220 */ /* 0x040fe40000410000 */
[----:B------:R-:W-:Y:S02]  /*4c70*/  FMUL.FTZ R238, R204, R238 ;  /* 0x000000eeccee7220 */ /* 0x000fe40000410000 */
[----:B------:R-:W-:Y:S02]  /*4c80*/  FADD.FTZ R235, R152, -R235 ;  /* 0x800000eb98eb7221 */ /* 0x000fe40000010000 */
[----:B------:R-:W-:-:S02]  /*4c90*/  FMUL.FTZ R143, R204, R143 ;  /* 0x0000008fcc8f7220 */ /* 0x000fc40000410000 */
[----:B------:R-:W-:Y:S02]  /*4ca0*/  FADD.FTZ R236, R153, -R236 ;  /* 0x800000ec99ec7221 */ /* 0x000fe40000010000 */
[----:B------:R-:W-:Y:S02]  /*4cb0*/  FADD.FTZ R241, R166, -R241 ;  /* 0x800000f1a6f17221 */ /* 0x000fe40000010000 */
[----:B------:R-:W-:Y:S01]  /*4cc0*/  FADD.FTZ R163, R159, -R163 ;  /* 0x800000a39fa37221 */ /* 0x000fe20000010000 */
[----:B------:R-:W-:Y:S01]  /*4cd0*/  @P0 HADD2.F32 R159, -RZ, R124.H1_H1 ;  /* 0x3000007cff9f0230 */ /* 0x000fe20000004100 */
        /* <DEDUP_REMOVED lines=13> */
[C---:B------:R-:W-:Y:S02]  /*4db0*/  FMUL.FTZ R241, R204.reuse, R241 ;  /* 0x000000f1ccf17220 */ /* 0x040fe40000410000 */
[----:B------:R-:W-:Y:S02]  /*4dc0*/  FMUL.FTZ R163, R204, R163 ;  /* 0x000000a3cca37220 */ /* 0x000fe40000410000 */
[----:B------:R-:W-:Y:S01]  /*4dd0*/  FADD.FTZ R151, R147, -R151 ;  /* 0x8000009793977221 */ /* 0x000fe20000010000 */
[----:B------:R-:W-:Y:S01]  /*4de0*/  @P1 F2FP.PACK_AB R147, RZ, R207 ;  /* 0x000000cfff93123e */ /* 0x000fe200000000ff */
[----:B------:R-:W-:Y:S01]  /*4df0*/  FADD.FTZ R240, R165, -R240 ;  /* 0x800000f0a5f07221 */ /* 0x000fe20000010000 */
[----:B------:R-:W-:Y:S01]  /*4e00*/  MOV R165, 0x10 ;  /* 0x0000001000a57802 */ /* 0x000fe20000000f00 */
[----:B------:R-:W-:Y:S01]  /*4e10*/  FADD.FTZ R162, R158, -R162 ;  /* 0x800000a29ea27221 */ /* 0x000fe20000010000 */
[----:B------:R-:W-:Y:S01]  /*4e20*/  @P1 PRMT R128, R147, 0x7610, R128 ;  /* 0x0000761093801816 */ /* 0x000fe20000000080 */
[----:B------:R-:W-:Y:S01]  /*4e30*/  FADD.FTZ R239, R164, -R239 ;  /* 0x800000efa4ef7221 */ /* 0x000fe20000010000 */
[----:B------:R-:W-:Y:S01]  /*4e40*/  @P0 HADD2.F32 R158, -RZ, R124.H0_H0 ;  /* 0x2000007cff9e0230 */ /* 0x000fe20000004100 */
[----:B------:R-:W-:Y:S01]  /*4e50*/  @P0 FADD.FTZ R235, R235, R137 ;  /* 0x00000089ebeb0221 */ /* 0x000fe20000010000 */
[----:B------:R-:W-:Y:S01]  /*4e60*/  @P0 HADD2.F32 R137, -RZ, R121.H0_H0 ;  /* 0x20000079ff890230 */ /* 0x000fe20000004100 */
[----:B------:R-:W-:Y:S01]  /*4e70*/  @P0 FADD.FTZ R236, R236, R144 ;  /* 0x00000090ecec0221 */ /* 0x000fe20000010000 */
[----:B------:R-:W-:Y:S01]  /*4e80*/  @P0 HADD2.F32 R144, -RZ, R123.H0_H0 ;  /* 0x2000007bff900230 */ /* 0x000fe20000004100 */
[----:B------:R-:W-:Y:S01]  /*4e90*/  @P0 FADD.FTZ R161, R161, R138 ;  /* 0x0000008aa1a10221 */ /* 0x000fe20000010000 */
[----:B------:R-:W-:Y:S01]  /*4ea0*/  @P0 HADD2.F32 R138, -RZ, R121.H1_H1 ;  /* 0x30000079ff8a0230 */ /* 0x000fe20000004100 */
[----:B------:R-:W-:Y:S01]  /*4eb0*/  @P0 FADD.FTZ R241, R241, R139 ;  /* 0x0000008bf1f10221 */ /* 0x000fe20000010000 */
[--C-:B------:R-:W-:Y:S01]  /*4ec0*/  @P0 HADD2.F32 R139, -RZ, R120.reuse.H0_H0 ;  /* 0x20000078ff8b0230 */ /* 0x100fe20000004100 */
[C---:B------:R-:W-:Y:S01]  /*4ed0*/  FMUL.FTZ R160, R204.reuse, R160 ;  /* 0x000000a0cca07220 */ /* 0x040fe20000410000 */
[----:B------:R-:W-:Y:S01]  /*4ee0*/  @P0 HADD2.F32 R147, -RZ, R125.H1_H1 ;  /* 0x3000007dff930230 */ /* 0x000fe20000004100 */
[----:B------:R-:W-:Y:S01]  /*4ef0*/  @P0 FADD.FTZ R163, R163, R136 ;  /* 0x00000088a3a30221 */ /* 0x000fe20000010000 */
[----:B------:R-:W-:Y:S01]  /*4f00*/  @P0 HADD2.F32 R136, -RZ, R120.H1_H1 ;  /* 0x30000078ff880230 */ /* 0x000fe20000004100 */
[C---:B------:R-:W-:Y:S01]  /*4f10*/  FMUL.FTZ R151, R204.reuse, R151 ;  /* 0x00000097cc977220 */ /* 0x040fe20000410000 */
[----:B------:R-:W-:Y:S01]  /*4f20*/  @P1 F2FP.PACK_AB R164, RZ, R234 ;  /* 0x000000eaffa4123e */ /* 0x000fe200000000ff */
[----:B------:R-:W-:-:S02]  /*4f30*/  FMUL.FTZ R240, R204, R240 ;  /* 0x000000f0ccf07220 */ /* 0x000fc40000410000 */
[----:B------:R-:W-:Y:S02]  /*4f40*/  FMUL.FTZ R162, R204, R162 ;  /* 0x000000a2cca27220 */ /* 0x000fe40000410000 */
[----:B------:R-:W-:Y:S02]  /*4f50*/  FADD.FTZ R168, R167, -R168 ;  /* 0x800000a8a7a87221 */ /* 0x000fe40000010000 */
[----:B------:R-:W-:Y:S02]  /*4f60*/  FADD.FTZ R172, R171, -R172 ;  /* 0x800000acabac7221 */ /* 0x000fe40000010000 */
[----:B------:R-:W-:Y:S02]  /*4f70*/  FADD.FTZ R170, R169, -R170 ;  /* 0x800000aaa9aa7221 */ /* 0x000fe40000010000 */
[----:B------:R-:W-:Y:S02]  /*4f80*/  FADD.FTZ R205, R177, -R205 ;  /* 0x800000cdb1cd7221 */ /* 0x000fe40000010000 */
[----:B------:R-:W-:-:S02]  /*4f90*/  FADD.FTZ R176, R173, -R176 ;  /* 0x800000b0adb07221 */ /* 0x000fc40000010000 */
[----:B------:R-:W-:Y:S02]  /*4fa0*/  FADD.FTZ R243, R242, -R243 ;  /* 0x800000f3f2f37221 */ /* 0x000fe40000010000 */
[----:B------:R-:W-:Y:S02]  /*4fb0*/  FADD.FTZ R178, R174, -R178 ;  /* 0x800000b2aeb27221 */ /* 0x000fe40000010000 */
[----:B------:R-:W-:Y:S02]  /*4fc0*/  FMUL.FTZ R239, R204, R239 ;  /* 0x000000efccef7220 */ /* 0x000fe40000410000 */
[----:B------:R-:W-:Y:S01]  /*4fd0*/  @P0 FADD.FTZ R160, R160, R137 ;  /* 0x00000089a0a00221 */ /* 0x000fe20000010000 */
[--C-:B------:R-:W-:Y:S01]  /*4fe0*/  @P0 HADD2.F32 R137, -RZ, R127.reuse.H0_H0 ;  /* 0x2000007fff890230 */ /* 0x100fe20000004100 */
[----:B------:R-:W-:Y:S01]  /*4ff0*/  @P0 FADD.FTZ R162, R162, R144 ;  /* 0x00000090a2a20221 */ /* 0x000fe20000010000 */
[--C-:B------:R-:W-:Y:S01]  /*5000*/  @P0 HADD2.F32 R144, -RZ, R126.reuse.H1_H1 ;  /* 0x3000007eff900230 */ /* 0x100fe20000004100 */
[----:B------:R-:W-:Y:S01]  /*5010*/  @P0 FADD.FTZ R240, R240, R138 ;  /* 0x0000008af0f00221 */ /* 0x000fe20000010000 */
[----:B------:R-:W-:Y:S01]  /*5020*/  @P0 HADD2.F32 R138, -RZ, R127.H1_H1 ;  /* 0x3000007fff8a0230 */ /* 0x000fe20000004100 */
[----:B------:R-:W-:Y:S01]  /*5030*/  @P0 FADD.FTZ R151, R151, R139 ;  /* 0x0000008b97970221 */ /* 0x000fe20000010000 */
[----:B------:R-:W-:Y:S01]  /*5040*/  @P0 HADD2.F32 R139, -RZ, R126.H0_H0 ;  /* 0x2000007eff8b0230 */ /* 0x000fe20000004100 */
        /* <DEDUP_REMOVED lines=9> */
[----:B------:R-:W-:Y:S02]  /*50e0*/  FMUL.FTZ R204, R204, R179 ;  /* 0x000000b3cccc7220 */ /* 0x000fe40000410000 */
[----:B------:R-:W-:Y:S01]  /*50f0*/  @P0 FADD.FTZ R154, R154, R137 ;  /* 0x000000899a9a0221 */ /* 0x000fe20000010000 */
[----:B------:R-:W-:Y:S01]  /*5100*/  @P1 F2FP.PACK_AB R137, RZ, R214 ;  /* 0x000000d6ff89123e */ /* 0x000fe200000000ff */
[----:B------:R-:W-:Y:S01]  /*5110*/  @P0 FADD.FTZ R204, R204, R138 ;  /* 0x0000008acccc0221 */ /* 0x000fe20000010000 */
[----:B------:R-:W-:Y:S01]  /*5120*/  @P1 PRMT R131, R136, 0x7610, R131 ;  /* 0x0000761088831816 */ /* 0x000fe20000000083 */
        /* <DEDUP_REMOVED lines=41> */
[-C--:B0-----:R-:W-:Y:S01]  /*53c0*/  @P2 IMAD.WIDE.U32 R136, R203, R165.reuse, c[0x0][0x250] ;  /* 0x00009400cb882625 */ /* 0x081fe200078e00a5 */
        /* <DEDUP_REMOVED lines=16> */
[----:B------:R-:W-:Y:S01]  /*54d0*/  @P1 STG.E.128 [R146.64], R128 ;  /* 0x0000008092001986 */ /* 0x000fe2000c101d04 */
        /* <DEDUP_REMOVED lines=10> */
[----:B------:R-:W-:Y:S02]  /*5580*/  @P2 F2FP.PACK_AB R223, RZ, R223 ;  /* 0x000000dfffdf223e */ /* 0x000fe400000000ff */
[----:B------:R-:W-:Y:S02]  /*5590*/  @P2 PRMT R134, R230, 0x7610, R134 ;  /* 0x00007610e6862816 */ /* 0x000fe40000000086 */
[----:B------:R-:W-:Y:S02]  /*55a0*/  @P2 PRMT R135, R232, 0x7610, R135 ;  /* 0x00007610e8872816 */ /* 0x000fe40000000087 */
[----:B------:R-:W-:Y:S01]  /*55b0*/  @P2 PRMT R133, R228, 0x7610, R133 ;  /* 0x00007610e4852816 */ /* 0x000fe20000000085 */
[----:B0-----:R-:W-:Y:S01]  /*55c0*/  @P2 IMAD.WIDE.U32 R136, R201, R165, c[0x0][0x250] ;  /* 0x00009400c9882625 */ /* 0x001fe200078e00a5 */
[----:B------:R-:W-:Y:S02]  /*55d0*/  @P2 PRMT R132, R225, 0x7610, R132 ;  /* 0x00007610e1842816 */ /* 0x000fe40000000084 */
[----:B------:R-:W-:-:S02]  /*55e0*/  @P1 F2FP.PACK_AB R138, RZ, R156 ;  /* 0x0000009cff8a123e */ /* 0x000fc400000000ff */
[----:B------:R-:W-:Y:S02]  /*55f0*/  @P1 F2FP.PACK_AB R144, RZ, R157 ;  /* 0x0000009dff90123e */ /* 0x000fe400000000ff */
        /* <DEDUP_REMOVED lines=22> */
[-C--:B------:R-:W-:Y:S02]  /*5760*/  F2FP.PACK_AB R138, R237, R156.reuse ;  /* 0x0000009ced8a723e */ /* 0x080fe400000000ff */
        /* <DEDUP_REMOVED lines=21> */
[----:B------:R-:W-:Y:S01]  /*58c0*/  @P1 F2FP.PACK_AB R138, RZ, R151 ;  /* 0x00000097ff8a123e */ /* 0x000fe200000000ff */
[----:B------:R-:W-:Y:S01]  /*58d0*/  @P2 IMAD.WIDE.U32 R202, R202, R165, c[0x0][0x250] ;  /* 0x00009400caca2625 */ /* 0x000fe200078e00a5 */
[----:B------:R-:W-:-:S02]  /*58e0*/  @P2 PRMT R133, R136, 0x7610, R133 ;  /* 0x0000761088852816 */ /* 0x000fc40000000085 */
[----:B------:R-:W-:Y:S02]  /*58f0*/  @P1 PRMT R129, R137, 0x7610, R129 ;  /* 0x0000761089811816 */ /* 0x000fe40000000081 */
[----:B------:R-:W-:Y:S02]  /*5900*/  @P1 F2FP.PACK_AB R136, RZ, R161 ;  /* 0x000000a1ff88123e */ /* 0x000fe400000000ff */
[----:B------:R-:W-:Y:S02]  /*5910*/  @P1 F2FP.PACK_AB R137, RZ, R162 ;  /* 0x000000a2ff89123e */ /* 0x000fe400000000ff */
[----:B------:R-:W-:Y:S02]  /*5920*/  @P2 PRMT R132, R139, 0x7610, R132 ;  /* 0x000076108b842816 */ /* 0x000fe40000000084 */
[----:B------:R-:W-:Y:S02]  /*5930*/  @P1 PRMT R128, R138, 0x7610, R128 ;  /* 0x000076108a801816 */ /* 0x000fe40000000080 */
[----:B------:R-:W-:-:S02]  /*5940*/  @P1 F2FP.PACK_AB R143, RZ, R240 ;  /* 0x000000f0ff8f123e */ /* 0x000fc400000000ff */
[----:B------:R-:W-:Y:S02]  /*5950*/  @P1 F2FP.PACK_AB R155, RZ, R239 ;  /* 0x000000efff9b123e */ /* 0x000fe400000000ff */
[----:B------:R-:W-:Y:S02]  /*5960*/  @P1 F2FP.PACK_AB R138, RZ, R241 ;  /* 0x000000f1ff8a123e */ /* 0x000fe400000000ff */
[----:B------:R-:W-:Y:S02]  /*5970*/  @P1 PRMT R130, R136, 0x7610, R130 ;  /* 0x0000761088821816 */ /* 0x000fe40000000082 */
        /* <DEDUP_REMOVED lines=8> */
[----:B------:R-:W-:Y:S02]  /*5a00*/  @P1 PRMT R128, R128, 0x5410, R155 ;  /* 0x0000541080801816 */ /* 0x000fe4000000009b */
[----:B------:R-:W-:-:S02]  /*5a10*/  F2FP.PACK_AB R138, R241, R161 ;  /* 0x000000a1f18a723e */ /* 0x000fc400000000ff */
        /* <DEDUP_REMOVED lines=12> */
[----:B------:R-:W-:Y:S02]  /*5ae0*/  @P2 F2FP.PACK_AB R239, RZ, R239 ;  /* 0x000000efffef223e */ /* 0x000fe400000000ff */
[----:B0-----:R-:W-:-:S02]  /*5af0*/  @P1 F2FP.PACK_AB R144, RZ, R149 ;  /* 0x00000095ff90123e */ /* 0x001fc400000000ff */
[----:B------:R-:W-:Y:S02]  /*5b00*/  @P2 PRMT R134, R161, 0x7610, R134 ;  /* 0x00007610a1862816 */ /* 0x000fe40000000086 */
[----:B------:R-:W-:Y:S02]  /*5b10*/  @P2 PRMT R135, R162, 0x7610, R135 ;  /* 0x00007610a2872816 */ /* 0x000fe40000000087 */
[----:B--2---:R-:W-:Y:S02]  /*5b20*/  @P1 F2FP.PACK_AB R136, RZ, R154 ;  /* 0x0000009aff88123e */ /* 0x004fe400000000ff */
[----:B------:R-:W-:Y:S02]  /*5b30*/  @P1 F2FP.PACK_AB R138, RZ, R152 ;  /* 0x00000098ff8a123e */ /* 0x000fe400000000ff */
[----:B------:R-:W-:Y:S02]  /*5b40*/  @P1 F2FP.PACK_AB R137, RZ, R204 ;  /* 0x000000ccff89123e */ /* 0x000fe400000000ff */
[----:B------:R-:W-:-:S02]  /*5b50*/  @P1 F2FP.PACK_AB R139, RZ, R153 ;  /* 0x00000099ff8b123e */ /* 0x000fc400000000ff */
[----:B------:R-:W-:Y:S02]  /*5b60*/  @P1 F2FP.PACK_AB R146, RZ, R142 ;  /* 0x0000008eff92123e */ /* 0x000fe400000000ff */
[----:B------:R-:W-:Y:S02]  /*5b70*/  @P2 PRMT R133, R160, 0x7610, R133 ;  /* 0x00007610a0852816 */ /* 0x000fe40000000085 */
[----:B------:R-:W-:Y:S02]  /*5b80*/  @P2 PRMT R132, R151, 0x7610, R132 ;  /* 0x0000761097842816 */ /* 0x000fe40000000084 */
[----:B------:R-:W-:Y:S02]  /*5b90*/  @P1 PRMT R131, R136, 0x7610, R131 ;  /* 0x0000761088831816 */ /* 0x000fe40000000083 */
[----:B------:R-:W-:Y:S02]  /*5ba0*/  @P1 PRMT R130, R138, 0x7610, R130 ;  /* 0x000076108a821816 */ /* 0x000fe40000000082 */
[----:B------:R-:W-:-:S02]  /*5bb0*/  @P1 F2FP.PACK_AB R145, RZ, R150 ;  /* 0x00000096ff91123e */ /* 0x000fc400000000ff */
[----:B------:R-:W-:Y:S02]  /*5bc0*/  @P2 PRMT R134, R134, 0x5410, R241 ;  /* 0x0000541086862816 */ /* 0x000fe400000000f1 */
[----:B------:R-:W-:Y:S02]  /*5bd0*/  @P2 PRMT R135, R135, 0x5410, R163 ;  /* 0x0000541087872816 */ /* 0x000fe400000000a3 */
[----:B------:R-:W-:Y:S02]  /*5be0*/  @P2 PRMT R133, R133, 0x5410, R240 ;  /* 0x0000541085852816 */ /* 0x000fe400000000f0 */
[----:B------:R-:W-:Y:S02]  /*5bf0*/  @P2 PRMT R132, R132, 0x5410, R239 ;  /* 0x0000541084842816 */ /* 0x000fe400000000ef */
[----:B------:R-:W-:Y:S02]  /*5c00*/  @P1 PRMT R129, R144, 0x7610, R129 ;  /* 0x0000761090811816 */ /* 0x000fe40000000081 */
[----:B------:R-:W-:Y:S01]  /*5c10*/  @P1 PRMT R128, R146, 0x7610, R128 ;  /* 0x0000761092801816 */ /* 0x000fe20000000080 */
[----:B------:R0:W-:Y:S01]  /*5c20*/  @P2 STG.E.128 [R202.64], R132 ;  /* 0x00000084ca002986 */ /* 0x0001e2000c101d04 */
[----:B------:R-:W-:-:S02]  /*5c30*/  @P1 PRMT R131, R131, 0x5410, R137 ;  /* 0x0000541083831816 */ /* 0x000fc40000000089 */
[----:B------:R-:W-:Y:S02]  /*5c40*/  @P1 PRMT R130, R130, 0x5410, R139 ;  /* 0x0000541082821816 */ /* 0x000fe4000000008b */
[----:B------:R-:W-:Y:S02]  /*5c50*/  @P1 F2FP.PACK_AB R143, RZ, R148 ;  /* 0x00000094ff8f123e */ /* 0x000fe400000000ff */
[----:B------:R-:W-:Y:S02]  /*5c60*/  IADD3 R146, R141, 0x80, RZ ;  /* 0x000000808d927810 */ /* 0x000fe40007ffe0ff */
[----:B------:R-:W-:Y:S02]  /*5c70*/  F2FP.PACK_AB R139, R204, R154 ;  /* 0x0000009acc8b723e */ /* 0x000fe400000000ff */
[----:B------:R-:W-:Y:S01]  /*5c80*/  F2FP.PACK_AB R138, R153, R152 ;  /* 0x00000098998a723e */ /* 0x000fe200000000ff */
[----:B------:R-:W-:Y:S01]  /*5c90*/  IMAD.WIDE.U32 R146, R165, R146, c[0x0][0x248] ;  /* 0x00009200a5927625 */ /* 0x000fe200078e0092 */
[----:B------:R-:W-:-:S02]  /*5ca0*/  F2FP.PACK_AB R137, R150, R149 ;  /* 0x000000959689723e */ /* 0x000fc400000000ff */
[----:B------:R-:W-:Y:S02]  /*5cb0*/  F2FP.PACK_AB R136, R148, R142 ;  /* 0x0000008e9488723e */ /* 0x000fe400000000ff */
[----:B------:R-:W-:Y:S02]  /*5cc0*/  @P2 F2FP.PACK_AB R154, RZ, R154 ;  /* 0x0000009aff9a223e */ /* 0x000fe400000000ff */
[----:B------:R-:W-:Y:S02]  /*5cd0*/  @P2 F2FP.PACK_AB R152, RZ, R152 ;  /* 0x00000098ff98223e */ /* 0x000fe400000000ff */
[----:B------:R-:W-:Y:S02]  /*5ce0*/  @P2 F2FP.PACK_AB R149, RZ, R149 ;  /* 0x00000095ff95223e */ /* 0x000fe400000000ff */
[----:B------:R-:W-:Y:S02]  /*5cf0*/  @P2 F2FP.PACK_AB R142, RZ, R142 ;  /* 0x0000008eff8e223e */ /* 0x000fe400000000ff */
[----:B------:R-:W-:Y:S01]  /*5d00*/  @P1 PRMT R129, R129, 0x5410, R145 ;  /* 0x0000541081811816 */ /* 0x000fe20000000091 */
[----:B------:R-:W-:Y:S01]  /*5d10*/  @P1 IMAD.WIDE.U32 R144, R140, R165, c[0x0][0x258] ;  /* 0x000096008c901625 */ /* 0x000fe200078e00a5 */
[----:B------:R-:W-:-:S02]  /*5d20*/  @P1 PRMT R128, R128, 0x5410, R143 ;  /* 0x0000541080801816 */ /* 0x000fc4000000008f */
[----:B------:R-:W-:Y:S01]  /*5d30*/  @P2 F2FP.PACK_AB R204, RZ, R204 ;  /* 0x000000ccffcc223e */ /* 0x000fe200000000ff */
[----:B------:R-:W-:Y:S01]  /*5d40*/  @P2 IMAD.WIDE.U32 R140, R140, R165, c[0x0][0x250] ;  /* 0x000094008c8c2625 */ /* 0x000fe200078e00a5 */
[----:B------:R-:W-:Y:S01]  /*5d50*/  @P2 F2FP.PACK_AB R153, RZ, R153 ;  /* 0x00000099ff99223e */ /* 0x000fe200000000ff */
[----:B------:R-:W-:Y:S01]  /*5d60*/  @P1 STG.E.128 [R144.64], R128 ;  /* 0x0000008090001986 */ /* 0x000fe2000c101d04 */
[----:B------:R-:W-:Y:S02]  /*5d70*/  @P2 F2FP.PACK_AB R150, RZ, R150 ;  /* 0x00000096ff96223e */ /* 0x000fe400000000ff */
[----:B------:R-:W-:Y:S01]  /*5d80*/  @P2 F2FP.PACK_AB R148, RZ, R148 ;  /* 0x00000094ff94223e */ /* 0x000fe200000000ff */
        /* <DEDUP_REMOVED lines=9> */
[----:B--2---:R-:W-:-:S03]  /*5e20*/  MOV R136, c[0x0][0x160] ;  /* 0x0000580000887a02 */ /* 0x004fc60000000f00 */
[----:B------:R0:W-:Y:S01]  /*5e30*/  @P2 STG.E.128 [R140.64], R132 ;  /* 0x000000848c002986 */ /* 0x0001e2000c101d04 */
[----:B------:R-:W-:-:S04]  /*5e40*/  LEA R0, R136, R0, 0x2 ;  /* 0x0000000088007211 */ /* 0x000fc800078e10ff */
[----:B------:R-:W-:-:S13]  /*5e50*/  ISETP.GE.AND P0, PT, R0, c[0x0][0x164], PT ;  /* 0x0000590000007a0c */ /* 0x000fda0003f06270 */
[----:B01----:R-:W-:Y:S01]  /*5e60*/  @P0 CALL.REL.NOINC `(.L_x_1348) ;  /* 0x0000001000000944 */ /* 0x003fe20003c00000 */
[----:B------:R-:W-:Y:S05]  /*5e70*/  BRA `(.L_x_1349) ;  /* 0xffffb15000007947 */ /* 0x000fea000383ffff */
.L_x_1348:
[----:B------:R-:W-:Y:S05]  /*5e80*/  BSYNC B1 ;  /* 0x0000000000017941 */ /* 0x000fea0003800000 */
.L_x_1345:
        /* <DEDUP_REMOVED lines=148> */
.L_x_1344:
[----:B0-----:R-:W-:Y:S05]  /*67d0*/  BSYNC B0 ;  /* 0x0000000000007941 */ /* 0x001fea0003800000 */
.L_x_1342:
        /* <DEDUP_REMOVED lines=317> */
[----:B-1----:R-:W-:-:S03]  /*7bb0*/  FADD.FTZ R36, R36, R7 ;  /* 0x0000000724247221 */ /* 0x002fc60000010000 */
        /* <DEDUP_REMOVED lines=24> */
[----:B------:R-:W-:Y:S01]  /*7d40*/  STG.E [R18.64], R35 ;  /* 0x0000002312007986 */ /* 0x000fe2000c101904 */
[----:B------:R-:W-:-:S03]  /*7d50*/  FADD.FTZ R22, R22, R37 ;  /* 0x0000002516167221 */ /* 0x000fc60000010000 */
[----:B------:R-:W1:Y:S04]  /*7d60*/  LDS R55, [R162.X4+0x4200] ;  /* 0x00420000a2377984 */ /* 0x000e680000004800 */
[----:B------:R-:W1:Y:S01]  /*7d70*/  LDS R35, [R162.X4+0x1e00] ;  /* 0x001e0000a2237984 */ /* 0x000e620000004800 */
[----:B---3--:R-:W-:-:S03]  /*7d80*/  FADD.FTZ R22, R22, R47 ;  /* 0x0000002f16167221 */ /* 0x008fc60000010000 */
[----:B------:R-:W3:Y:S01]  /*7d90*/  LDS R2, [R162.X4+0xc00] ;  /* 0x000c0000a2027984 */ /* 0x000ee20000004800 */
[----:B----4-:R-:W-:-:S03]  /*7da0*/  FADD.FTZ R24, RZ, R24 ;  /* 0x00000018ff187221 */ /* 0x010fc60000010000 */
[----:B------:R-:W-:Y:S01]  /*7db0*/  STG.E [R4.64+0x200], R61 ;  /* 0x0002003d04007986 */ /* 0x000fe2000c101904 */
[----:B------:R-:W-:-:S03]  /*7dc0*/  FADD.FTZ R24, R24, R39 ;  /* 0x0000002718187221 */ /* 0x000fc60000010000 */
[----:B------:R-:W-:Y:S04]  /*7dd0*/  STG.E [R6.64+0x200], R3 ;  /* 0x0002000306007986 */ /* 0x000fe8000c101904 */
[----:B------:R-:W4:Y:S04]  /*7de0*/  LDS R57, [R162.X4+0x4400] ;  /* 0x00440000a2397984 */ /* 0x000f280000004800 */
[----:B------:R-:W4:Y:S04]  /*7df0*/  LDS R43, [R162.X4+0x3200] ;  /* 0x00320000a22b7984 */ /* 0x000f280000004800 */
[----:B------:R-:W4:Y:S01]  /*7e00*/  LDS R41, [R162.X4+0x2000] ;  /* 0x00200000a2297984 */ /* 0x000f220000004800 */
[----:B0-----:R-:W-:-:S03]  /*7e10*/  FADD.FTZ R24, R24, R49 ;  /* 0x0000003118187221 */ /* 0x001fc60000010000 */
[----:B------:R-:W0:Y:S01]  /*7e20*/  LDS R3, [R162.X4+0xe00] ;  /* 0x000e0000a2037984 */ /* 0x000e220000004800 */
[----:B--2---:R-:W-:-:S03]  /*7e30*/  FADD.FTZ R0, RZ, R0 ;  /* 0x00000000ff007221 */ /* 0x004fc60000010000 */
[----:B------:R-:W-:Y:S04]  /*7e40*/  STG.E [R16.64+0x200], R51 ;  /* 0x0002003310007986 */ /* 0x000fe8000c101904 */
[----:B------:R-:W2:Y:S01]  /*7e50*/  LDS R59, [R162.X4+0x4600] ;  /* 0x00460000a23b7984 */ /* 0x000ea20000004800 */
[----:B-1----:R-:W-:-:S03]  /*7e60*/  FADD.FTZ R55, R22, R55 ;  /* 0x0000003716377221 */ /* 0x002fc60000010000 */
[----:B------:R-:W1:Y:S01]  /*7e70*/  LDS R45, [R162.X4+0x3400] ;  /* 0x00340000a22d7984 */ /* 0x000e620000004800 */
[----:B------:R-:W-:-:S03]  /*7e80*/  FADD.FTZ R0, R0, R35 ;  /* 0x0000002300007221 */ /* 0x000fc60000010000 */
[----:B------:R-:W1:Y:S01]  /*7e90*/  LDS R26, [R162.X4+0x2200] ;  /* 0x00220000a21a7984 */ /* 0x000e620000004800 */
        /* <DEDUP_REMOVED lines=10> */
[----:B0-----:R-:W-:-:S03]  /*7f40*/  FADD.FTZ R3, RZ, R3 ;  /* 0x00000003ff037221 */ /* 0x001fc60000010000 */
[----:B------:R-:W0:Y:S04]  /*7f50*/  LDS R23, [R162.X4+0x2400] ;  /* 0x00240000a2177984 */ /* 0x000e280000004800 */
[----:B------:R-:W0:Y:S01]  /*7f60*/  LDS R8, [R162.X4+0x1200] ;  /* 0x00120000a2087984 */ /* 0x000e220000004800 */
[----:B--2---:R-:W-:-:S03]  /*7f70*/  FADD.FTZ R59, R0, R59 ;  /* 0x0000003b003b7221 */ /* 0x004fc60000010000 */
[----:B------:R-:W2:Y:S01]  /*7f80*/  LDS R30, [R162.X4+0x4a00] ;  /* 0x004a0000a21e7984 */ /* 0x000ea20000004800 */
[----:B-1----:R-:W-:-:S03]  /*7f90*/  FADD.FTZ R2, R2, R45 ;  /* 0x0000002d02027221 */ /* 0x002fc60000010000 */
[----:B------:R-:W1:Y:S01]  /*7fa0*/  LDS R47, [R162.X4+0x3800] ;  /* 0x00380000a22f7984 */ /* 0x000e620000004800 */
[----:B------:R-:W-:-:S03]  /*7fb0*/  FADD.FTZ R3, R3, R26 ;  /* 0x0000001a03037221 */ /* 0x000fc60000010000 */
[----:B------:R-:W1:Y:S01]  /*7fc0*/  LDS R37, [R162.X4+0x2600] ;  /* 0x00260000a2257984 */ /* 0x000e620000004800 */
        /* <DEDUP_REMOVED lines=9> */
[----:B0-----:R-:W-:-:S03]  /*8060*/  FADD.FTZ R20, R20, R23 ;  /* 0x0000001714147221 */ /* 0x001fc60000010000 */
[----:B------:R-:W-:Y:S01]  /*8070*/  STG.E [R6.64+0x600], R9 ;  /* 0x0006000906007986 */ /* 0x000fe2000c101904 */
[----:B------:R-:W-:-:S03]  /*8080*/  FADD.FTZ R8, RZ, R8 ;  /* 0x00000008ff087221 */ /* 0x000fc60000010000 */
[----:B------:R-:W-:Y:S01]  /*8090*/  STG.E [R16.64+0x600], R55 ;  /* 0x0006003710007986 */ /* 0x000fe2000c101904 */
[----:B--2---:R-:W-:-:S03]  /*80a0*/  FADD.FTZ R3, R3, R30 ;  /* 0x0000001e03037221 */ /* 0x004fc60000010000 */
[----:B------:R-:W-:Y:S01]  /*80b0*/  STG.E [R18.64+0x600], R77 ;  /* 0x0006004d12007986 */ /* 0x000fe2000c101904 */
[----:B-1----:R-:W-:-:S03]  /*80c0*/  FADD.FTZ R20, R20, R47 ;  /* 0x0000002f14147221 */ /* 0x002fc60000010000 */
[----:B------:R-:W-:Y:S01]  /*80d0*/  STG.E [R4.64+0x800], R63 ;  /* 0x0008003f04007986 */ /* 0x000fe2000c101904 */
[----:B------:R-:W-:-:S03]  /*80e0*/  FADD.FTZ R8, R8, R37 ;  /* 0x0000002508087221 */ /* 0x000fc60000010000 */
        /* <DEDUP_REMOVED lines=27> */
.L_x_1346:
[----:B0-----:R-:W-:Y:S01]  /*82a0*/  HFMA2.MMA R244, -RZ, RZ, 0, 5.9604644775390625e-08 ;  /* 0x00000001fff47435 */ /* 0x001fe200000001ff */
[----:B------:R-:W-:-:S02]  /*82b0*/  MOV R137, R246 ;  /* 0x000000f600897202 */ /* 0x000fc40000000f00 */
[----:B------:R-:W-:-:S03]  /*82c0*/  MOV R136, 0x82e0 ;  /* 0x000082e000887802 */ /* 0x000fc60000000f00 */
[----:B-----5:R-:W-:Y:S05]  /*82d0*/  CALL.REL.NOINC `($__internal_61_$__cuda_sm70_shflsync_bfly_p) ;  /* 0x0000034000007944 */ /* 0x020fea0003c00000 */
[----:B-1----:R-:W-:Y:S01]  /*82e0*/  MOV R247, R244 ;  /* 0x000000f400f77202 */ /* 0x002fe20000000f00 */
[----:B0----5:R-:W-:Y:S05]  /*82f0*/  BRA `(.L_x_1350) ;  /* 0xffffbf5000007947 */ /* 0x021fea000383ffff */
.L_x_1347:
[----:B------:R-:W-:Y:S01]  /*8300*/  HFMA2.MMA R244, -RZ, RZ, 0, 5.9604644775390625e-08 ;  /* 0x00000001fff47435 */ /* 0x000fe200000001ff */
[----:B------:R-:W-:Y:S02]  /*8310*/  MOV R137, R245 ;  /* 0x000000f500897202 */ /* 0x000fe40000000f00 */
[----:B------:R-:W-:-:S03]  /*8320*/  MOV R136, 0x8340 ;  /* 0x0000834000887802 */ /* 0x000fc60000000f00 */
[----:B01---5:R-:W-:Y:S05]  /*8330*/  CALL.REL.NOINC `($__internal_61_$__cuda_sm70_shflsync_bfly_p) ;  /* 0x000002e000007944 */ /* 0x023fea0003c00000 */
[----:B------:R-:W-:Y:S01]  /*8340*/  FADD.FTZ R246, R246, R247 ;  /* 0x000000f7f6f67221 */ /* 0x000fe20000010000 */
[----:B------:R-:W-:Y:S01]  /*8350*/  MOV R136, 0x83a0 ;  /* 0x000083a000887802 */ /* 0x000fe20000000f00 */
[----:B-1----:R-:W-:Y:S01]  /*8360*/  FADD.FTZ R245, R245, R244 ;  /* 0x000000f4f5f57221 */ /* 0x002fe20000010000 */
[----:B------:R-:W-:Y:S02]  /*8370*/  MOV R244, 0x2 ;  /* 0x0000000200f47802 */ /* 0x000fe40000000f00 */
[----:B------:R-:W-:Y:S02]  /*8380*/  MOV R137, R246 ;  /* 0x000000f600897202 */ /* 0x000fe40000000f00 */
[----:B0----5:R-:W-:Y:S05]  /*8390*/  CALL.REL.NOINC `($__internal_61_$__cuda_sm70_shflsync_bfly_p) ;  /* 0x0000028000007944 */ /* 0x021fea0003c00000 */
[----:B-1----:R-:W-:Y:S01]  /*83a0*/  MOV R247, R244 ;  /* 0x000000f400f77202 */ /* 0x002fe20000000f00 */
[----:B------:R-:W-:Y:S01]  /*83b0*/  HFMA2.MMA R244, -RZ, RZ, 0, 1.1920928955078125e-07 ;  /* 0x00000002fff47435 */ /* 0x000fe200000001ff */
[----:B------:R-:W-:-:S02]  /*83c0*/  MOV R137, R245 ;  /* 0x000000f500897202 */ /* 0x000fc40000000f00 */
[----:B------:R-:W-:-:S03]  /*83d0*/  MOV R136, 0x83f0 ;  /* 0x000083f000887802 */ /* 0x000fc60000000f00 */
[----:B0----5:R-:W-:Y:S05]  /*83e0*/  CALL.REL.NOINC `($__internal_61_$__cuda_sm70_shflsync_bfly_p) ;  /* 0x0000023000007944 */ /* 0x021fea0003c00000 */
[----:B------:R-:W-:Y:S01]  /*83f0*/  FADD.FTZ R246, R247, R246 ;  /* 0x000000f6f7f67221 */ /* 0x000fe20000010000 */
[----:B------:R-:W-:Y:S01]  /*8400*/  MOV R136, 0x8450 ;  /* 0x0000845000887802 */ /* 0x000fe20000000f00 */
[----:B-1----:R-:W-:Y:S01]  /*8410*/  FADD.FTZ R245, R245, R244 ;  /* 0x000000f4f5f57221 */ /* 0x002fe20000010000 */
[----:B------:R-:W-:Y:S02]  /*8420*/  MOV R244, 0x4 ;  /* 0x0000000400f47802 */ /* 0x000fe40000000f00 */
[----:B------:R-:W-:Y:S02]  /*8430*/  MOV R137, R246 ;  /* 0x000000f600897202 */ /* 0x000fe40000000f00 */
[----:B0----5:R-:W-:Y:S05]  /*8440*/  CALL.REL.NOINC `($__internal_61_$__cuda_sm70_shflsync_bfly_p) ;  /* 0x000001d000007944 */ /* 0x021fea0003c00000 */
[----:B-1----:R-:W-:Y:S01]  /*8450*/  MOV R247, R244 ;  /* 0x000000f400f77202 */ /* 0x002fe20000000f00 */
[----:B------:R-:W-:Y:S01]  /*8460*/  HFMA2.MMA R244, -RZ, RZ, 0, 2.384185791015625e-07 ;  /* 0x00000004fff47435 */ /* 0x000fe200000001ff */
[----:B------:R-:W-:Y:S02]  /*8470*/  MOV R137, R245 ;  /* 0x000000f500897202 */ /* 0x000fe40000000f00 */
[----:B------:R-:W-:-:S03]  /*8480*/  MOV R136, 0x84a0 ;  /* 0x000084a000887802 */ /* 0x000fc60000000f00 */
[----:B0----5:R-:W-:Y:S05]  /*8490*/  CALL.REL.NOINC `($__internal_61_$__cuda_sm70_shflsync_bfly_p) ;  /* 0x0000018000007944 */ /* 0x021fea0003c00000 */
[----:B------:R-:W-:Y:S01]  /*84a0*/  FADD.FTZ R246, R247, R246 ;  /* 0x000000f6f7f67221 */ /* 0x000fe20000010000 */
[----:B------:R-:W-:Y:S01]  /*84b0*/  MOV R136, 0x8500 ;  /* 0x0000850000887802 */ /* 0x000fe20000000f00 */
[----:B-1----:R-:W-:Y:S01]  /*84c0*/  FADD.FTZ R245, R245, R244 ;  /* 0x000000f4f5f57221 */ /* 0x002fe20000010000 */
[----:B------:R-:W-:-:S02]  /*84d0*/  MOV R244, 0x8 ;  /* 0x0000000800f47802 */ /* 0x000fc40000000f00 */
[----:B------:R-:W-:Y:S02]  /*84e0*/  MOV R137, R246 ;  /* 0x000000f600897202 */ /* 0x000fe40000000f00 */
[----:B0----5:R-:W-:Y:S05]  /*84f0*/  CALL.REL.NOINC `($__internal_61_$__cuda_sm70_shflsync_bfly_p) ;  /* 0x0000012000007944 */ /* 0x021fea0003c00000 */
[----:B-1----:R-:W-:Y:S01]  /*8500*/  MOV R247, R244 ;  /* 0x000000f400f77202 */ /* 0x002fe20000000f00 */
[----:B------:R-:W-:Y:S01]  /*8510*/  HFMA2.MMA R244, -RZ, RZ, 0, 4.76837158203125e-07 ;  /* 0x00000008fff47435 */ /* 0x000fe200000001ff */
[----:B------:R-:W-:Y:S02]  /*8520*/  MOV R137, R245 ;  /* 0x000000f500897202 */ /* 0x000fe40000000f00 */
        /* <DEDUP_REMOVED lines=9> */
[----:B------:R-:W-:Y:S01]  /*85c0*/  HFMA2.MMA R244, -RZ, RZ, 0, 9.5367431640625e-07 ;  /* 0x00000010fff47435 */ /* 0x000fe200000001ff */
[----:B------:R-:W-:-:S02]  /*85d0*/  MOV R137, R245 ;  /* 0x000000f500897202 */ /* 0x000fc40000000f00 */
[----:B------:R-:W-:-:S03]  /*85e0*/  MOV R136, 0x8600 ;  /* 0x0000860000887802 */ /* 0x000fc60000000f00 */
[----:B0----5:R-:W-:Y:S05]  /*85f0*/  CALL.REL.NOINC `($__internal_61_$__cuda_sm70_shflsync_bfly_p) ;  /* 0x0000002000007944 */ /* 0x021fea0003c00000 */
[----:B-1----:R-:W-:Y:S01]  /*8600*/  MOV R136, R244 ;  /* 0x000000f400887202 */ /* 0x002fe20000000f00 */
[----:B0----5:R-:W-:Y:S05]  /*8610*/  BRA `(.L_x_1351) ;  /* 0xffffbd5000007947 */ /* 0x021fea000383ffff */
        .weak           $__internal_61_$__cuda_sm70_shflsync_bfly_p
        .type           $__internal_61_$__cuda_sm70_shflsync_bfly_p,@function
        .size           $__internal_61_$__cuda_sm70_shflsync_bfly_p,(.L_x_2887 - $__internal_61_$__cuda_sm70_shflsync_bfly_p)
$__internal_61_$__cuda_sm70_shflsync_bfly_p:
        /* <DEDUP_REMOVED lines=9> */
[----:B------:R-:W-:Y:S05]  /*86b0*/  RET.REL.NODEC R136 `(_ZN10layer_norm31ln_parallel_residual_bwd_kernelINS_13Kernel_traitsIf6__halfS2_S2_fjLj1280ELj1ELj4ELj1ELj16ENS_18Kernel_traits_baseILj1280EfS2_S2_S2_fjLj128EEEEELb0ELb0ELb1EEEvNS_9BwdParamsE) ;  /* 0xffff794088007950 */ /* 0x000fea0003c3ffff */
.L_x_1352:
        /* <DEDUP_REMOVED lines=12> */
.L_x_2887:


//--------------------- .text._ZN10layer_norm31ln_parallel_residual_bwd_kernelINS_13Kernel_traitsIf6__halfS2_S2_fjLj1280ELj1ELj4ELj1ELj16ENS_18Kernel_traits_baseILj1280EfS2_S2_S2_fjLj128EEEEELb0ELb1ELb0EEEvNS_9BwdParamsE --------------------------
	.section	.text._ZN10layer_norm31ln_parallel_residual_bwd_kernelINS_13Kernel_traitsIf6__halfS2_S2_fjLj1280ELj1ELj4ELj1ELj16ENS_18Kernel_traits_baseILj1280EfS2_S2_S2_fjLj128EEEEELb0ELb1ELb0EEEvNS_9BwdParamsE,"ax",@progbits
	.sectioninfo	@"SHI_REGISTERS=254"
	.align	128
        .global         _ZN10layer_norm31ln_parallel_residual_bwd_kernelINS_13Kernel_traitsIf6__halfS2_S2_fjLj1280ELj1ELj4ELj1ELj16ENS_18Kernel_traits_baseILj1280EfS2_S2_S2_fjLj128EEEEELb0ELb1ELb0EEEvNS_9BwdParamsE
        .type           _ZN10layer_norm31ln_parallel_residual_bwd_kernelINS_13Kernel_traitsIf6__halfS2_S2_fjLj1280ELj1ELj4ELj1ELj16ENS_18Kernel_traits_baseILj1280EfS2_S2_S2_fjLj128EEEEELb0ELb1ELb0EEEvNS_9BwdParamsE,@function
        .size           _ZN10layer_norm31ln_parallel_residual_bwd_kernelINS_13Kernel_traitsIf6__halfS2_S2_fjLj1280ELj1ELj4ELj1ELj16ENS_18Kernel_traits_baseILj1280EfS2_S2_S2_fjLj128EEEEELb0ELb1ELb0EEEvNS_9BwdParamsE,(.L_x_2888 - _ZN10layer_norm31ln_parallel_residual_bwd_kernelINS_13Kernel_traitsIf6__halfS2_S2_fjLj1280ELj1ELj4ELj1ELj16ENS_18Kernel_traits_baseILj1280EfS2_S2_S2_fjLj128EEEEELb0ELb1ELb0EEEvNS_9BwdParamsE)
        .other          _ZN10layer_norm31ln_parallel_residual_bwd_kernelINS_13Kernel_traitsIf6__halfS2_S2_fjLj1280ELj1ELj4ELj1ELj16ENS_18Kernel_traits_baseILj1280EfS2_S2_S2_fjLj128EEEEELb0ELb1ELb0EEEvNS_9BwdParamsE,@"STO_CUDA_ENTRY STV_DEFAULT"
_ZN10layer_norm31ln_parallel_residual_bwd_kernelINS_13Kernel_traitsIf6__halfS2_S2_fjLj1280ELj1ELj4ELj1ELj16ENS_18Kernel_traits_baseILj1280EfS2_S2_S2_fjLj128EEEEELb0ELb1ELb0EEEvNS_9BwdParamsE:
.text._ZN10layer_norm31ln_parallel_residual_bwd_kernelINS_13Kernel_traitsIf6__halfS2_S2_fjLj1280ELj1ELj4ELj1ELj16ENS_18Kernel_traits_baseILj1280EfS2_S2_S2_fjLj128EEEEELb0ELb1ELb0EEEvNS_9BwdParamsE:
        /* <DEDUP_REMOVED lines=40> */
[----:B0-----:R-:W-:-:S04]  /*0280*/  LEA R2, R5, R0, 0x2 ;  /* 0x0000000005027211 */ /* 0x001fc800078e10ff */
        /* <DEDUP_REMOVED lines=45> */
.L_x_1377:
        /* <DEDUP_REMOVED lines=30> */
[----:B--2---:R-:W-:Y:S02]  /*0740*/  HADD2.F32 R227, -RZ, R172.H0_H0 ;  /* 0x200000acffe37230 */ /* 0x004fe40000004100 */
[--C-:B------:R-:W-:Y:S02]  /*0750*/  HADD2.F32 R243, -RZ, R174.reuse.H0_H0 ;  /* 0x200000aefff37230 */ /* 0x100fe40000004100 */
[----:B------:R-:W-:Y:S01]  /*0760*/  HADD2.F32 R245, -RZ, R174.H1_H1 ;  /* 0x300000aefff57230 */ /* 0x000fe20000004100 */
[C---:B------:R-:W-:Y:S01]  /*0770*/  FADD.FTZ R174, -R242.reuse, R227 ;  /* 0x000000e3f2ae7221 */ /* 0x040fe20000010100 */
[--C-:B------:R-:W-:Y:S02]  /*0780*/  HADD2.F32 R233, -RZ, R173.reuse.H0_H0 ;  /* 0x200000adffe97230 */ /* 0x100fe40000004100 */
[----:B------:R-:W-:Y:S01]  /*0790*/  HADD2.F32 R235, -RZ, R173.H1_H1 ;  /* 0x300000adffeb7230 */ /* 0x000fe20000004100 */
[----:B-----5:R-:W-:Y:S01]  /*07a0*/  FMUL.FTZ R241, R191, R174 ;  /* 0x000000aebff17220 */ /* 0x020fe20000410000 */
[----:B------:R-:W-:Y:S01]  /*07b0*/  HADD2.F32 R231, -RZ, R172.H1_H1 ;  /* 0x300000acffe77230 */ /* 0x000fe20000004100 */
[----:B------:R-:W-:Y:S01]  /*07c0*/  FADD.FTZ R174, -R242, R233 ;  /* 0x000000e9f2ae7221 */ /* 0x000fe20000010100 */
[----:B---3--:R-:W-:-:S02]  /*07d0*/  HADD2.F32 R173, -RZ, R176.H0_H0 ;  /* 0x200000b0ffad7230 */ /* 0x008fc40000004100 */
[----:B------:R-:W-:Y:S01]  /*07e0*/  HADD2.F32 R238, -RZ, R176.H1_H1 ;  /* 0x300000b0ffee7230 */ /* 0x000fe20000004100 */
[C---:B------:R-:W-:Y:S02]  /*07f0*/  FMUL.FTZ R237, R191.reuse, R174 ;  /* 0x000000aebfed7220 */ /* 0x040fe40000410000 */
[C---:B------:R-:W-:Y:S02]  /*0800*/  FADD.FTZ R174, -R242.reuse, R235 ;  /* 0x000000ebf2ae7221 */ /* 0x040fe40000010100 */
[C---:B------:R-:W-:Y:S02]  /*0810*/  FADD.FTZ R176, -R242.reuse, R231 ;  /* 0x000000e7f2b07221 */ /* 0x040fe40000010100 */
[C---:B------:R-:W-:Y:S02]  /*0820*/  FMUL.FTZ R235, R191.reuse, R174 ;  /* 0x000000aebfeb7220 */ /* 0x040fe40000410000 */
[----:B------:R-:W-:Y:S02]  /*0830*/  FMUL.FTZ R239, R191, R176 ;  /* 0x000000b0bfef7220 */ /* 0x000fe40000410000 */
[----:B------:R-:W-:-:S02]  /*0840*/  FADD.FTZ R174, -R242, R245 ;  /* 0x000000f5f2ae7221 */ /* 0x000fc40000010100 */
[-C--:B------:R-:W-:Y:S01]  /*0850*/  FMUL.FTZ R240, R28, R173.reuse ;  /* 0x000000ad1cf07220 */ /* 0x080fe20000410000 */
[----:B0-----:R-:W-:Y:S01]  /*0860*/  HADD2.F32 R229, -RZ, R177.H0_H0 ;  /* 0x200000b1ffe57230 */ /* 0x001fe20000004100 */
[----:B------:R-:W-:Y:S02]  /*0870*/  FADD.FTZ R112, R112, R173 ;  /* 0x000000ad70707221 */ /* 0x000fe40000010000 */
[----:B------:R-:W-:Y:S02]  /*0880*/  FFMA.FTZ R68, R241, R173, R68 ;  /* 0x000000adf1447223 */ /* 0x000fe40000010044 */
[----:B------:R-:W-:Y:S02]  /*0890*/  FADD.FTZ R113, R113, R238 ;  /* 0x000000ee71717221 */ /* 0x000fe40000010000 */
[----:B------:R-:W-:Y:S02]  /*08a0*/  FFMA.FTZ R69, R239, R238, R69 ;  /* 0x000000eeef457223 */ /* 0x000fe40000010045 */
[----:B------:R-:W-:-:S02]  /*08b0*/  FMUL.FTZ R231, R191, R174 ;  /* 0x000000aebfe77220 */ /* 0x000fc40000410000 */
[----:B------:R-:W-:Y:S02]  /*08c0*/  FMUL.FTZ R238, R29, R238 ;  /* 0x000000ee1dee7220 */ /* 0x000fe40000410000 */
[----:B------:R-:W-:Y:S02]  /*08d0*/  FADD.FTZ R173, RZ, R240 ;  /* 0x000000f0ffad7221 */ /* 0x000fe40000010000 */
[----:B------:R-:W-:Y:S01]  /*08e0*/  FFMA.FTZ R174, R241, R240, RZ ;  /* 0x000000f0f1ae7223 */ /* 0x000fe200000100ff */
[----:B------:R-:W-:Y:S01]  /*08f0*/  HADD2.F32 R234, -RZ, R177.H1_H1 ;  /* 0x300000b1ffea7230 */ /* 0x000fe20000004100 */
[----:B------:R-:W-:Y:S02]  /*0900*/  FMUL.FTZ R236, R30, R229 ;  /* 0x000000e51eec7220 */ /* 0x000fe40000410000 */
[----:B------:R-:W-:Y:S02]  /*0910*/  FADD.FTZ R173, R173, R238 ;  /* 0x000000eeadad7221 */ /* 0x000fe40000010000 */
[----:B------:R-:W-:Y:S01]  /*0920*/  FFMA.FTZ R174, R239, R238, R174 ;  /* 0x000000eeefae7223 */ /* 0x000fe200000100ae */
[----:B------:R-:W-:Y:S01]  /*0930*/  HADD2.F32 R225, -RZ, R175.H0_H0 ;  /* 0x200000afffe17230 */ /* 0x000fe20000004100 */
[----:B------:R-:W-:Y:S01]  /*0940*/  FADD.FTZ R176, -R242, R243 ;  /* 0x000000f3f2b07221 */ /* 0x000fe20000010100 */
[----:B------:R-:W-:Y:S01]  /*0950*/  HADD2.F32 R177, -RZ, R178.H0_H0 ;  /* 0x200000b2ffb17230 */ /* 0x000fe20000004100 */
[----:B------:R-:W-:-:S02]  /*0960*/  FADD.FTZ R115, R115, R234 ;  /* 0x000000ea73737221 */ /* 0x000fc40000010000 */
[-C--:B------:R-:W-:Y:S02]  /*0970*/  FFMA.FTZ R71, R235, R234.reuse, R71 ;  /* 0x000000eaeb477223 */ /* 0x080fe40000010047 */
[----:B------:R-:W-:Y:S02]  /*0980*/  FMUL.FTZ R234, R31, R234 ;  /* 0x000000ea1fea7220 */ /* 0x000fe40000410000 */
[----:B------:R-:W-:Y:S02]  /*0990*/  FADD.FTZ R173, R173, R236 ;  /* 0x000000ecadad7221 */ /* 0x000fe40000010000 */
[----:B------:R-:W-:Y:S01]  /*09a0*/  FFMA.FTZ R174, R237, R236, R174 ;  /* 0x000000ecedae7223 */ /* 0x000fe200000100ae */
[----:B------:R-:W-:Y:S01]  /*09b0*/  HADD2.F32 R178, -RZ, R178.H1_H1 ;  /* 0x300000b2ffb27230 */ /* 0x000fe20000004100 */
[----:B------:R-:W-:Y:S02]  /*09c0*/  FMUL.FTZ R233, R191, R176 ;  /* 0x000000b0bfe97220 */ /* 0x000fe40000410000 */
[----:B------:R-:W-:-:S02]  /*09d0*/  FADD.FTZ R176, -R242, R225 ;  /* 0x000000e1f2b07221 */ /* 0x000fc40000010100 */
[----:B------:R-:W-:Y:S02]  /*09e0*/  FMUL.FTZ R232, R32, R177 ;  /* 0x000000b120e87220 */ /* 0x000fe40000410000 */
[----:B------:R-:W-:Y:S02]  /*09f0*/  FADD.FTZ R173, R173, R234 ;  /* 0x000000eaadad7221 */ /* 0x000fe40000010000 */
[----:B------:R-:W-:Y:S01]  /*0a00*/  FFMA.FTZ R174, R235, R234, R174 ;  /* 0x000000eaebae7223 */ /* 0x000fe200000100ae */
[----:B------:R-:W-:Y:S01]  /*0a10*/  HADD2.F32 R227, -RZ, R179.H0_H0 ;  /* 0x200000b3ffe37230 */ /* 0x000fe20000004100 */
[----:B------:R-:W-:Y:S01]  /*0a20*/  FADD.FTZ R114, R114, R229 ;  /* 0x000000e572727221 */ /* 0x000fe20000010000 */
[----:B------:R-:W-:Y:S01]  /*0a30*/  HADD2.F32 R175, -RZ, R175.H1_H1 ;  /* 0x300000afffaf7230 */ /* 0x000fe20000004100 */
[----:B------:R-:W-:Y:S02]  /*0a40*/  FFMA.FTZ R70, R237, R229, R70 ;  /* 0x000000e5ed467223 */ /* 0x000fe40000010046 */
[----:B------:R-:W-:-:S02]  /*0a50*/  FMUL.FTZ R229, R191, R176 ;  /* 0x000000b0bfe57220 */ /* 0x000fc40000410000 */
        /* <DEDUP_REMOVED lines=22> */
.L_x_1356:
[----:B------:R-:W-:Y:S05]  /*0bc0*/  BSYNC B1 ;  /* 0x0000000000017941 */ /* 0x000fea0003800000 */
.L_x_1355:
        /* <DEDUP_REMOVED lines=13> */
[----:B------:R-:W-:Y:S01]  /*0ca0*/  IADD3 R244, R244, 0x20, RZ ;  /* 0x00000020f4f47810 */ /* 0x000fe20007ffe0ff */
[--C-:B--2---:R-:W-:Y:S02]  /*0cb0*/  HADD2.F32 R195, -RZ, R172.reuse.H0_H0 ;  /* 0x200000acffc37230 */ /* 0x104fe40000004100 */
[--C-:B------:R-:W-:Y:S02]  /*0cc0*/  HADD2.F32 R221, -RZ, R173.reuse.H0_H0 ;  /* 0x200000adffdd7230 */ /* 0x100fe40000004100 */
[----:B------:R-:W-:Y:S02]  /*0cd0*/  HADD2.F32 R251, -RZ, R173.H1_H1 ;  /* 0x300000adfffb7230 */ /* 0x000fe40000004100 */
[----:B------:R-:W-:Y:S01]  /*0ce0*/  HADD2.F32 R219, -RZ, R172.H1_H1 ;  /* 0x300000acffdb7230 */ /* 0x000fe20000004100 */
[----:B------:R-:W-:Y:S01]  /*0cf0*/  FADD.FTZ R172, -R242, R195 ;  /* 0x000000c3f2ac7221 */ /* 0x000fe20000010100 */
[----:B---3--:R-:W-:-:S02]  /*0d00*/  HADD2.F32 R173, -RZ, R176.H0_H0 ;  /* 0x200000b0ffad7230 */ /* 0x008fc40000004100 */
[----:B------:R-:W-:Y:S01]  /*0d10*/  HADD2.F32 R176, -RZ, R176.H1_H1 ;  /* 0x300000b0ffb07230 */ /* 0x000fe20000004100 */
[----:B------:R-:W-:Y:S02]  /*0d20*/  FADD.FTZ R224, -R242, R219 ;  /* 0x000000dbf2e07221 */ /* 0x000fe40000010100 */
[C---:B-----5:R-:W-:Y:S02]  /*0d30*/  FMUL.FTZ R195, R191.reuse, R172 ;  /* 0x000000acbfc37220 */ /* 0x060fe40000410000 */
[----:B------:R-:W-:Y:S01]  /*0d40*/  FMUL.FTZ R226, R36, R173 ;  /* 0x000000ad24e27220 */ /* 0x000fe20000410000 */
[----:B------:R-:W-:Y:S01]  /*0d50*/  HADD2.F32 R214, -RZ, R174.H0_H0 ;  /* 0x200000aeffd67230 */ /* 0x000fe20000004100 */
[----:B------:R-:W-:Y:S01]  /*0d60*/  FMUL.FTZ R224, R191, R224 ;  /* 0x000000e0bfe07220 */ /* 0x000fe20000410000 */
[----:B------:R-:W-:Y:S01]  /*0d70*/  HADD2.F32 R249, -RZ, R177.H0_H0 ;  /* 0x200000b1fff97230 */ /* 0x000fe20000004100 */
[----:B------:R-:W-:Y:S02]  /*0d80*/  FADD.FTZ R222, -R242, R221 ;  /* 0x000000ddf2de7221 */ /* 0x000fe40000010100 */
[----:B------:R-:W-:-:S02]  /*0d90*/  FMUL.FTZ R223, R37, R176 ;  /* 0x000000b025df7220 */ /* 0x000fc40000410000 */
[----:B------:R-:W-:Y:S02]  /*0da0*/  FADD.FTZ R172, R245, R226 ;  /* 0x000000e2f5ac7221 */ /* 0x000fe40000010000 */
[----:B------:R-:W-:Y:S01]  /*0db0*/  FFMA.FTZ R243, R195, R226, R243 ;  /* 0x000000e2c3f37223 */ /* 0x000fe200000100f3 */
[----:B------:R-:W-:Y:S01]  /*0dc0*/  HADD2.F32 R215, -RZ, R174.H1_H1 ;  /* 0x300000aeffd77230 */ /* 0x000fe20000004100 */
[C---:B------:R-:W-:Y:S01]  /*0dd0*/  FADD.FTZ R214, -R242.reuse, R214 ;  /* 0x000000d6f2d67221 */ /* 0x040fe20000010100 */
[----:B------:R-:W-:Y:S01]  /*0de0*/  HADD2.F32 R174, -RZ, R177.H1_H1 ;  /* 0x300000b1ffae7230 */ /* 0x000fe20000004100 */
[----:B------:R-:W-:Y:S02]  /*0df0*/  FADD.FTZ R220, -R242, R251 ;  /* 0x000000fbf2dc7221 */ /* 0x000fe40000010100 */
[----:B------:R-:W-:Y:S02]  /*0e00*/  FMUL.FTZ R222, R191, R222 ;  /* 0x000000debfde7220 */ /* 0x000fe40000410000 */
[----:B------:R-:W-:-:S02]  /*0e10*/  FMUL.FTZ R221, R38, R249 ;  /* 0x000000f926dd7220 */ /* 0x000fc40000410000 */
[----:B------:R-:W-:Y:S02]  /*0e20*/  FADD.FTZ R172, R172, R223 ;  /* 0x000000dfacac7221 */ /* 0x000fe40000010000 */
[----:B------:R-:W-:Y:S01]  /*0e30*/  FFMA.FTZ R243, R224, R223, R243 ;  /* 0x000000dfe0f37223 */ /* 0x000fe200000100f3 */
[----:B------:R-:W-:Y:S01]  /*0e40*/  HADD2.F32 R247, -RZ, R175.H0_H0 ;  /* 0x200000affff77230 */ /* 0x000fe20000004100 */
[C---:B------:R-:W-:Y:S01]  /*0e50*/  FMUL.FTZ R218, R191.reuse, R214 ;  /* 0x000000d6bfda7220 */ /* 0x040fe20000410000 */
[----:B------:R-:W-:Y:S01]  /*0e60*/  HADD2.F32 R217, -RZ, R178.H0_H0 ;  /* 0x200000b2ffd97230 */ /* 0x000fe20000004100 */
[----:B------:R-:W-:Y:S02]  /*0e70*/  FMUL.FTZ R220, R191, R220 ;  /* 0x000000dcbfdc7220 */ /* 0x000fe40000410000 */
[----:B------:R-:W-:Y:S02]  /*0e80*/  FMUL.FTZ R219, R39, R174 ;  /* 0x000000ae27db7220 */ /* 0x000fe40000410000 */
[----:B------:R-:W-:-:S02]  /*0e90*/  FADD.FTZ R172, R172, R221 ;  /* 0x000000ddacac7221 */ /* 0x000fc40000010000 */
[----:B------:R-:W-:Y:S01]  /*0ea0*/  FFMA.FTZ R243, R222, R221, R243 ;  /* 0x000000dddef37223 */ /* 0x000fe200000100f3 */
[----:B------:R-:W-:Y:S01]  /*0eb0*/  HADD2.F32 R175, -RZ, R175.H1_H1 ;  /* 0x300000afffaf7230 */ /* 0x000fe20000004100 */
[----:B------:R-:W-:Y:S01]  /*0ec0*/  FADD.FTZ R156, R156, R217 ;  /* 0x000000d99c9c7221 */ /* 0x000fe20000010000 */
[----:B------:R-:W-:Y:S01]  /*0ed0*/  HADD2.F32 R178, -RZ, R178.H1_H1 ;  /* 0x300000b2ffb27230 */ /* 0x000fe20000004100 */
[-C--:B------:R-:W-:Y:S02]  /*0ee0*/  FFMA.FTZ R120, R218, R217.reuse, R120 ;  /* 0x000000d9da787223 */ /* 0x080fe40000010078 */
[C---:B------:R-:W-:Y:S02]  /*0ef0*/  FADD.FTZ R214, -R242.reuse, R247 ;  /* 0x000000f7f2d67221 */ /* 0x040fe40000010100 */
[----:B------:R-:W-:Y:S02]  /*0f00*/  FADD.FTZ R216, -R242, R215 ;  /* 0x000000d7f2d87221 */ /* 0x000fe40000010100 */
[----:B------:R-:W-:-:S02]  /*0f10*/  FMUL.FTZ R217, R40, R217 ;  /* 0x000000d928d97220 */ /* 0x000fc40000410000 */
[----:B------:R-:W-:Y:S02]  /*0f20*/  FADD.FTZ R172, R172, R219 ;  /* 0x000000dbacac7221 */ /* 0x000fe40000010000 */
[----:B------:R-:W-:Y:S01]  /*0f30*/  FFMA.FTZ R243, R220, R219, R243 ;  /* 0x000000dbdcf37223 */ /* 0x000fe200000100f3 */
[----:B0-----:R-:W-:Y:S01]  /*0f40*/  HADD2.F32 R213, -RZ, R179.H0_H0 ;  /* 0x200000b3ffd57230 */ /* 0x001fe20000004100 */
[C---:B------:R-:W-:Y:S02]  /*0f50*/  FMUL.FTZ R214, R191.reuse, R214 ;  /* 0x000000d6bfd67220 */ /* 0x040fe40000410000 */
[----:B------:R-:W-:Y:S02]  /*0f60*/  FADD.FTZ R212, -R242, R175 ;  /* 0x000000aff2d47221 */ /* 0x000fe40000010100 */
        /* <DEDUP_REMOVED lines=28> */
.L_x_1358:
[----:B------:R-:W-:Y:S05]  /*1130*/  BSYNC B1 ;  /* 0x0000000000017941 */ /* 0x000fea0003800000 */
.L_x_1357:
        /* <DEDUP_REMOVED lines=15> */
[----:B------:R-:W-:Y:S02]  /*1230*/  HADD2.F32 R247, -RZ, R13.H1_H1 ;  /* 0x3000000dfff77230 */ /* 0x000fe40000004100 */
[----:B------:R-:W-:Y:S01]  /*1240*/  HADD2.F32 R177, -RZ, R12.H1_H1 ;  /* 0x3000000cffb17230 */ /* 0x000fe20000004100 */
[C---:B0-----:R-:W-:Y:S01]  /*1250*/  FADD.FTZ R6, -R242.reuse, R173 ;  /* 0x000000adf2067221 */ /* 0x041fe20000010100 */
[----:B---3--:R-:W-:Y:S01]  /*1260*/  HADD2.F32 R211, -RZ, R8.H0_H0 ;  /* 0x20000008ffd37230 */ /* 0x008fe20000004100 */
[C---:B------:R-:W-:Y:S01]  /*1270*/  FADD.FTZ R12, -R242.reuse, R247 ;  /* 0x000000f7f20c7221 */ /* 0x040fe20000010100 */
[--C-:B------:R-:W-:Y:S01]  /*1280*/  HADD2.F32 R249, -RZ, R14.reuse.H0_H0 ;  /* 0x2000000efff97230 */ /* 0x100fe20000004100 */
[----:B-----5:R-:W-:Y:S01]  /*1290*/  FMUL.FTZ R6, R191, R6 ;  /* 0x00000006bf067220 */ /* 0x020fe20000410000 */
[----:B------:R-:W-:Y:S01]  /*12a0*/  HADD2.F32 R175, -RZ, R14.H1_H1 ;  /* 0x3000000effaf7230 */ /* 0x000fe20000004100 */
[----:B------:R-:W-:Y:S01]  /*12b0*/  FADD.FTZ R208, -R242, R177 ;  /* 0x000000b1f2d07221 */ /* 0x000fe20000010100 */
[----:B------:R-:W-:-:S02]  /*12c0*/  HADD2.F32 R19, -RZ, R15.H0_H0 ;  /* 0x2000000fff137230 */ /* 0x000fc40000004100 */
[----:B------:R-:W-:Y:S02]  /*12d0*/  HADD2.F32 R17, -RZ, R15.H1_H1 ;  /* 0x3000000fff117230 */ /* 0x000fe40000004100 */
[----:B------:R-:W-:Y:S02]  /*12e0*/  HADD2.F32 R179, -RZ, R13.H0_H0 ;  /* 0x2000000dffb37230 */ /* 0x000fe40000004100 */
[--C-:B------:R-:W-:Y:S02]  /*12f0*/  HADD2.F32 R15, -RZ, R9.reuse.H0_H0 ;  /* 0x20000009ff0f7230 */ /* 0x100fe40000004100 */
[----:B------:R-:W-:Y:S01]  /*1300*/  HADD2.F32 R14, -RZ, R9.H1_H1 ;  /* 0x30000009ff0e7230 */ /* 0x000fe20000004100 */
[C---:B------:R-:W-:Y:S01]  /*1310*/  FMUL.FTZ R9, R191.reuse, R12 ;  /* 0x0000000cbf097220 */ /* 0x040fe20000410000 */
[----:B------:R-:W-:Y:S01]  /*1320*/  HADD2.F32 R8, -RZ, R8.H1_H1 ;  /* 0x30000008ff087230 */ /* 0x000fe20000004100 */
[----:B------:R-:W-:Y:S01]  /*1330*/  FADD.FTZ R124, R124, R211 ;  /* 0x000000d37c7c7221 */ /* 0x000fe20000010000 */
[--C-:B------:R-:W-:Y:S01]  /*1340*/  HADD2.F32 R13, -RZ, R10.reuse.H0_H0 ;  /* 0x2000000aff0d7230 */ /* 0x100fe20000004100 */
[----:B------:R-:W-:Y:S01]  /*1350*/  FFMA.FTZ R88, R6, R211, R88 ;  /* 0x000000d306587223 */ /* 0x000fe20000010058 */
[----:B------:R-:W-:Y:S01]  /*1360*/  HADD2.F32 R16, -RZ, R10.H1_H1 ;  /* 0x3000000aff107230 */ /* 0x000fe20000004100 */
        /* <DEDUP_REMOVED lines=8> */
[-C--:B------:R-:W-:Y:S02]  /*13f0*/  FFMA.FTZ R89, R208, R8.reuse, R89 ;  /* 0x00000008d0597223 */ /* 0x080fe40000010059 */
[----:B------:R-:W-:Y:S02]  /*1400*/  FMUL.FTZ R7, R45, R8 ;  /* 0x000000082d077220 */ /* 0x000fe40000410000 */
[----:B------:R-:W-:Y:S02]  /*1410*/  FADD.FTZ R18, R245, R211 ;  /* 0x000000d3f5127221 */ /* 0x000fe40000010000 */
[----:B------:R-:W-:Y:S02]  /*1420*/  FFMA.FTZ R243, R6, R211, R243 ;  /* 0x000000d306f37223 */ /* 0x000fe400000100f3 */
[C---:B------:R-:W-:Y:S01]  /*1430*/  FMUL.FTZ R8, R191.reuse, R10 ;  /* 0x0000000abf087220 */ /* 0x040fe20000410000 */
[--C-:B------:R-:W-:Y:S01]  /*1440*/  HADD2.F32 R173, -RZ, R11.reuse.H0_H0 ;  /* 0x2000000bffad7230 */ /* 0x100fe20000004100 */
[----:B------:R-:W-:Y:S01]  /*1450*/  FMUL.FTZ R14, R191, R14 ;  /* 0x0000000ebf0e7220 */ /* 0x000fe20000410000 */
[----:B------:R-:W-:Y:S01]  /*1460*/  HADD2.F32 R172, -RZ, R11.H1_H1 ;  /* 0x3000000bffac7230 */ /* 0x000fe20000004100 */
[----:B------:R-:W-:-:S02]  /*1470*/  FADD.FTZ R10, -R242, R249 ;  /* 0x000000f9f20a7221 */ /* 0x000fc40000010100 */
        /* <DEDUP_REMOVED lines=8> */
[----:B------:R-:W-:Y:S02]  /*1500*/  FMUL.FTZ R10, R191, R10 ;  /* 0x0000000abf0a7220 */ /* 0x000fe40000410000 */
[----:B------:R-:W-:Y:S02]  /*1510*/  FADD.FTZ R16, -R242, R19 ;  /* 0x00000013f2107221 */ /* 0x000fe40000010100 */
[----:B------:R-:W-:Y:S02]  /*1520*/  FADD.FTZ R19, R18, R11 ;  /* 0x0000000b12137221 */ /* 0x000fe40000010000 */
[----:B------:R-:W-:-:S02]  /*1530*/  FFMA.FTZ R243, R8, R11, R243 ;  /* 0x0000000b08f37223 */ /* 0x000fc400000100f3 */
[----:B------:R-:W-:Y:S02]  /*1540*/  FADD.FTZ R128, R128, R13 ;  /* 0x0000000d80807221 */ /* 0x000fe40000010000 */
[-C--:B------:R-:W-:Y:S02]  /*1550*/  FFMA.FTZ R92, R10, R13.reuse, R92 ;  /* 0x0000000d0a5c7223 */ /* 0x080fe4000001005c */
[----:B------:R-:W-:Y:S02]  /*1560*/  FMUL.FTZ R13, R48, R13 ;  /* 0x0000000d300d7220 */ /* 0x000fe40000410000 */
[----:B------:R-:W-:Y:S02]  /*1570*/  FADD.FTZ R18, R19, R12 ;  /* 0x0000000c13127221 */ /* 0x000fe40000010000 */
[----:B------:R-:W-:Y:S02]  /*1580*/  FFMA.FTZ R243, R9, R12, R243 ;  /* 0x0000000c09f37223 */ /* 0x000fe400000100f3 */
[----:B------:R-:W-:-:S02]  /*1590*/  FADD.FTZ R174, R18, R13 ;  /* 0x0000000d12ae7221 */ /* 0x000fc40000010000 */
[----:B------:R-:W-:Y:S02]  /*15a0*/  FFMA.FTZ R243, R10, R13, R243 ;  /* 0x0000000d0af37223 */ /* 0x000fe400000100f3 */
[----:B------:R-:W-:Y:S02]  /*15b0*/  FADD.FTZ R176, -R242, R17 ;  /* 0x00000011f2b07221 */ /* 0x000fe40000010100 */
        /* <DEDUP_REMOVED lines=14> */
.L_x_1360:
[----:B------:R-:W-:Y:S05]  /*16a0*/  BSYNC B1 ;  /* 0x0000000000017941 */ /* 0x000fea0003800000 */
.L_x_1359:
        /* <DEDUP_REMOVED lines=18> */
[----:B0-----:R-:W-:Y:S01]  /*17d0*/  FADD.FTZ R176, -R242, R187 ;  /* 0x000000bbf2b07221 */ /* 0x001fe20000010100 */
[----:B------:R-:W-:-:S02]  /*17e0*/  HADD2.F32 R249, -RZ, R174.H0_H0 ;  /* 0x200000aefff97230 */ /* 0x000fc40000004100 */
[----:B------:R-:W-:Y:S02]  /*17f0*/  HADD2.F32 R185, -RZ, R174.H1_H1 ;  /* 0x300000aeffb97230 */ /* 0x000fe40000004100 */
[--C-:B---3--:R-:W-:Y:S02]  /*1800*/  HADD2.F32 R181, -RZ, R20.reuse.H0_H0 ;  /* 0x20000014ffb57230 */ /* 0x108fe40000004100 */
[----:B------:R-:W-:Y:S01]  /*1810*/  HADD2.F32 R178, -RZ, R20.H1_H1 ;  /* 0x30000014ffb27230 */ /* 0x000fe20000004100 */
[C---:B------:R-:W-:Y:S01]  /*1820*/  FADD.FTZ R20, -R242.reuse, R5 ;  /* 0x00000005f2147221 */ /* 0x040fe20000010100 */
[--C-:B------:R-:W-:Y:S02]  /*1830*/  HADD2.F32 R177, -RZ, R22.reuse.H0_H0 ;  /* 0x20000016ffb17230 */ /* 0x100fe40000004100 */
[----:B------:R-:W-:Y:S01]  /*1840*/  HADD2.F32 R174, -RZ, R22.H1_H1 ;  /* 0x30000016ffae7230 */ /* 0x000fe20000004100 */
[C---:B------:R-:W-:Y:S01]  /*1850*/  FADD.FTZ R22, -R242.reuse, R183 ;  /* 0x000000b7f2167221 */ /* 0x040fe20000010100 */
[--C-:B------:R-:W-:Y:S01]  /*1860*/  HADD2.F32 R173, -RZ, R23.reuse.H0_H0 ;  /* 0x20000017ffad7230 */ /* 0x100fe20000004100 */
[----:B-----5:R-:W-:Y:S01]  /*1870*/  FMUL.FTZ R5, R191, R20 ;  /* 0x00000014bf057220 */ /* 0x020fe20000410000 */
[----:B------:R-:W-:Y:S01]  /*1880*/  HADD2.F32 R172, -RZ, R23.H1_H1 ;  /* 0x30000017ffac7230 */ /* 0x000fe20000004100 */
[----:B------:R-:W-:-:S02]  /*1890*/  FADD.FTZ R180, -R242, R247 ;  /* 0x000000f7f2b47221 */ /* 0x000fc40000010100 */
[C---:B------:R-:W-:Y:S02]  /*18a0*/  FMUL.FTZ R23, R191.reuse, R176 ;  /* 0x000000b0bf177220 */ /* 0x040fe40000410000 */
[----:B------:R-:W-:Y:S02]  /*18b0*/  FMUL.FTZ R20, R191, R22 ;  /* 0x00000016bf147220 */ /* 0x000fe40000410000 */
[----:B------:R-:W-:Y:S01]  /*18c0*/  FADD.FTZ R176, -R242, R249 ;  /* 0x000000f9f2b07221 */ /* 0x000fe20000010100 */
[--C-:B------:R-:W-:Y:S01]  /*18d0*/  HADD2.F32 R184, -RZ, R21.reuse.H1_H1 ;  /* 0x30000015ffb87230 */ /* 0x100fe20000004100 */
[-C--:B------:R-:W-:Y:S01]  /*18e0*/  FMUL.FTZ R22, R52, R181.reuse ;  /* 0x000000b534167220 */ /* 0x080fe20000410000 */
[----:B------:R-:W-:Y:S01]  /*18f0*/  HADD2.F32 R189, -RZ, R21.H0_H0 ;  /* 0x20000015ffbd7230 */ /* 0x000fe20000004100 */
[----:B------:R-:W-:Y:S02]  /*1900*/  FADD.FTZ R132, R132, R181 ;  /* 0x000000b584847221 */ /* 0x000fe40000010000 */
[----:B------:R-:W-:-:S02]  /*1910*/  FFMA.FTZ R96, R5, R181, R96 ;  /* 0x000000b505607223 */ /* 0x000fc40000010060 */
[C---:B------:R-:W-:Y:S02]  /*1920*/  FMUL.FTZ R180, R191.reuse, R180 ;  /* 0x000000b4bfb47220 */ /* 0x040fe40000410000 */
[----:B------:R-:W-:Y:S02]  /*1930*/  FMUL.FTZ R181, R191, R176 ;  /* 0x000000b0bfb57220 */ /* 0x000fe40000410000 */
[----:B------:R-:W-:Y:S02]  /*1940*/  FADD.FTZ R186, -R242, R185 ;  /* 0x000000b9f2ba7221 */ /* 0x000fe40000010100 */
[----:B------:R-:W-:Y:S02]  /*1950*/  FMUL.FTZ R21, R53, R178 ;  /* 0x000000b235157220 */ /* 0x000fe40000410000 */
[----:B------:R-:W-:Y:S02]  /*1960*/  FADD.FTZ R176, R245, R22 ;  /* 0x00000016f5b07221 */ /* 0x000fe40000010000 */
[----:B------:R-:W-:-:S02]  /*1970*/  FFMA.FTZ R243, R5, R22, R243 ;  /* 0x0000001605f37223 */ /* 0x000fc400000100f3 */
[----:B------:R-:W-:Y:S02]  /*1980*/  FADD.FTZ R135, R135, R184 ;  /* 0x000000b887877221 */ /* 0x000fe40000010000 */
[-C--:B------:R-:W-:Y:S02]  /*1990*/  FFMA.FTZ R99, R180, R184.reuse, R99 ;  /* 0x000000b8b4637223 */ /* 0x080fe40000010063 */
[----:B------:R-:W-:Y:S02]  /*19a0*/  FMUL.FTZ R183, R55, R184 ;  /* 0x000000b837b77220 */ /* 0x000fe40000410000 */
[----:B------:R-:W-:Y:S02]  /*19b0*/  FADD.FTZ R136, R136, R177 ;  /* 0x000000b188887221 */ /* 0x000fe40000010000 */
[-C--:B------:R-:W-:Y:S02]  /*19c0*/  FFMA.FTZ R100, R181, R177.reuse, R100 ;  /* 0x000000b1b5647223 */ /* 0x080fe40000010064 */
[----:B------:R-:W-:-:S02]  /*19d0*/  FMUL.FTZ R184, R56, R177 ;  /* 0x000000b138b87220 */ /* 0x000fc40000410000 */
[----:B------:R-:W-:Y:S01]  /*19e0*/  FMUL.FTZ R186, R191, R186 ;  /* 0x000000babfba7220 */ /* 0x000fe20000410000 */
[--C-:B------:R-:W-:Y:S01]  /*19f0*/  HADD2.F32 R179, -RZ, R175.reuse.H0_H0 ;  /* 0x200000afffb37230 */ /* 0x100fe20000004100 */
        /* <DEDUP_REMOVED lines=9> */
[C---:B------:R-:W-:Y:S02]  /*1a90*/  FADD.FTZ R176, -R242.reuse, R179 ;  /* 0x000000b3f2b07221 */ /* 0x040fe40000010100 */
[----:B------:R-:W-:Y:S02]  /*1aa0*/  FADD.FTZ R190, -R242, R175 ;  /* 0x000000aff2be7221 */ /* 0x000fe40000010100 */
[----:B------:R-:W-:-:S02]  /*1ab0*/  FADD.FTZ R175, R174, R183 ;  /* 0x000000b7aeaf7221 */ /* 0x000fc40000010000 */
[----:B------:R-:W-:Y:S02]  /*1ac0*/  FFMA.FTZ R243, R180, R183, R243 ;  /* 0x000000b7b4f37223 */ /* 0x000fe400000100f3 */
        /* <DEDUP_REMOVED lines=18> */
[----:B------:R-:W-:Y:S02]  /*1bf0*/  FADD.FTZ R245, R172, R189 ;  /* 0x000000bdacf57221 */ /* 0x000fe40000010000 */
[----:B------:R-:W-:Y:S02]  /*1c00*/  FFMA.FTZ R243, R190, R189, R243 ;  /* 0x000000bdbef37223 */ /* 0x000fe400000100f3 */
.L_x_1362:
[----:B------:R-:W-:Y:S05]  /*1c10*/  BSYNC B1 ;  /* 0x0000000000017941 */ /* 0x000fea0003800000 */
.L_x_1361:
        /* <DEDUP_REMOVED lines=25> */
[C---:B0----5:R-:W-:Y:S01]  /*1db0*/  FMUL.FTZ R192, R191.reuse, R194 ;  /* 0x000000c2bfc07220 */ /* 0x061fe20000410000 */
[----:B------:R-:W-:Y:S01]  /*1dc0*/  HADD2.F32 R176, -RZ, R176.H1_H1 ;  /* 0x300000b0ffb07230 */ /* 0x000fe20000004100 */
[----:B------:R-:W-:-:S02]  /*1dd0*/  FMUL.FTZ R193, R191, R174 ;  /* 0x000000aebfc17220 */ /* 0x000fc40000410000 */
[----:B------:R-:W-:Y:S02]  /*1de0*/  FMUL.FTZ R194, R60, R175 ;  /* 0x000000af3cc27220 */ /* 0x000fe40000410000 */
[C---:B------:R-:W-:Y:S01]  /*1df0*/  FADD.FTZ R196, -R242.reuse, R201 ;  /* 0x000000c9f2c47221 */ /* 0x040fe20000010100 */
        /* <DEDUP_REMOVED lines=55> */
.L_x_1364:
[----:B------:R-:W-:Y:S05]  /*2170*/  BSYNC B1 ;  /* 0x0000000000017941 */ /* 0x000fea0003800000 */
.L_x_1363:
[----:B------:R-:W-:Y:S05]  /*2180*/  BRA.DIV ~URZ, `(.L_x_1365) ;  /* 0x000033227f007947 */ /* 0x000fea000b800000 */
[----:B------:R0:W1:Y:S02]  /*2190*/  SHFL.BFLY PT, R178, R245, 0x1, 0x1f ;  /* 0x0c201f00f5b27f89 */ /* 0x00006400000e0000 */
.L_x_1378:
        /* <DEDUP_REMOVED lines=18> */
.L_x_1379:
        /* <DEDUP_REMOVED lines=31> */
[-CC-:B------:R-:W-:Y:S01]  /*24b0*/  FFMA.FTZ R173, R239, R177.reuse, R176.reuse ;  /* 0x000000b1efad7223 */ /* 0x180fe200000100b0 */
        /* <DEDUP_REMOVED lines=69> */
.L_x_1368:
[----:B------:R-:W-:Y:S05]  /*2910*/  BSYNC B1 ;  /* 0x0000000000017941 */ /* 0x000fea0003800000 */
.L_x_1367:
        /* <DEDUP_REMOVED lines=11> */
[-C--:B-1----:R-:W-:Y:S02]  /*29d0*/  FFMA.FTZ R178, R218, R177.reuse, R176 ;  /* 0x000000b1dab27223 */ /* 0x082fe400000100b0 */
[----:B------:R-:W-:Y:S02]  /*29e0*/  FMUL.FTZ R172, R191, R172 ;  /* 0x000000acbfac7220 */ /* 0x000fe40000410000 */
[----:B------:R-:W-:Y:S02]  /*29f0*/  FADD.FTZ R178, R217, -R178 ;  /* 0x800000b2d9b27221 */ /* 0x000fe40000010000 */
[----:B------:R-:W-:Y:S01]  /*2a00*/  @P0 HADD2.F32 R174, -RZ, R25.H0_H0 ;  /* 0x20000019ffae0230 */ /* 0x000fe20000004100 */
[----:B------:R-:W-:Y:S01]  /*2a10*/  FFMA.FTZ R242, R214, R177, R176 ;  /* 0x000000b1d6f27223 */ /* 0x000fe200000100b0 */
[----:B------:R-:W-:Y:S01]  /*2a20*/  @P0 HADD2.F32 R173, -RZ, R24.H0_H0 ;  /* 0x20000018ffad0230 */ /* 0x000fe20000004100 */
[----:B------:R-:W-:Y:S01]  /*2a30*/  FMUL.FTZ R245, R191, R178 ;  /* 0x000000b2bff57220 */ /* 0x000fe20000410000 */
[----:B------:R-:W-:Y:S01]  /*2a40*/  @P0 HADD2.F32 R179, -RZ, R27.H0_H0 ;  /* 0x2000001bffb30230 */ /* 0x000fe20000004100 */
[----:B------:R-:W-:Y:S01]  /*2a50*/  @P0 FADD.FTZ R249, R249, R174 ;  /* 0x000000aef9f90221 */ /* 0x000fe20000010000 */
[----:B------:R-:W-:Y:S01]  /*2a60*/  @P0 HADD2.F32 R174, -RZ, R26.H0_H0 ;  /* 0x2000001affae0230 */ /* 0x000fe20000004100 */
[----:B------:R-:W-:-:S02]  /*2a70*/  @P0 FADD.FTZ R172, R172, R173 ;  /* 0x000000adacac0221 */ /* 0x000fc40000010000 */
[-C--:B------:R-:W-:Y:S02]  /*2a80*/  FFMA.FTZ R178, R220, R177.reuse, R176 ;  /* 0x000000b1dcb27223 */ /* 0x080fe400000100b0 */
[----:B------:R-:W-:Y:S01]  /*2a90*/  @P0 FADD.FTZ R245, R245, R174 ;  /* 0x000000aef5f50221 */ /* 0x000fe20000010000 */
[----:B------:R-:W-:Y:S01]  /*2aa0*/  @P6 F2FP.PACK_AB R173, RZ, R172 ;  /* 0x000000acffad623e */ /* 0x000fe200000000ff */
[----:B------:R-:W-:Y:S02]  /*2ab0*/  FFMA.FTZ R174, R224, R177, R176 ;  /* 0x000000b1e0ae7223 */ /* 0x000fe400000100b0 */
[----:B------:R-:W-:Y:S01]  /*2ac0*/  FADD.FTZ R178, R219, -R178 ;  /* 0x800000b2dbb27221 */ /* 0x000fe20000010000 */
[----:B------:R-:W-:Y:S01]  /*2ad0*/  @P6 PRMT R80, R173, 0x7610, R80 ;  /* 0x00007610ad506816 */ /* 0x000fe20000000050 */
[----:B------:R-:W-:Y:S01]  /*2ae0*/  FADD.FTZ R174, R223, -R174 ;  /* 0x800000aedfae7221 */ /* 0x000fe20000010000 */
[----:B------:R-:W-:Y:S01]  /*2af0*/  @P6 F2FP.PACK_AB R175, RZ, R245 ;  /* 0x000000f5ffaf623e */ /* 0x000fe200000000ff */
[----:B------:R-:W-:Y:S01]  /*2b00*/  FMUL.FTZ R248, R191, R178 ;  /* 0x000000b2bff87220 */ /* 0x000fe20000410000 */
[----:B------:R-:W-:Y:S01]  /*2b10*/  @P6 F2FP.PACK_AB R173, RZ, R249 ;  /* 0x000000f9ffad623e */ /* 0x000fe200000000ff */
[----:B------:R-:W-:Y:S01]  /*2b20*/  FADD.FTZ R242, R213, -R242 ;  /* 0x800000f2d5f27221 */ /* 0x000fe20000010000 */
[----:B------:R-:W-:Y:S01]  /*2b30*/  @P6 PRMT R82, R175, 0x7610, R82 ;  /* 0x00007610af526816 */ /* 0x000fe20000000052 */
[----:B------:R-:W-:Y:S01]  /*2b40*/  @P0 HADD2.F32 R175, -RZ, R25.H1_H1 ;  /* 0x30000019ffaf0230 */ /* 0x000fe20000004100 */
[----:B------:R-:W-:Y:S01]  /*2b50*/  @P6 PRMT R81, R173, 0x7610, R81 ;  /* 0x00007610ad516816 */ /* 0x000fe20000000051 */
[C---:B------:R-:W-:Y:S01]  /*2b60*/  FMUL.FTZ R173, R191.reuse, R174 ;  /* 0x000000aebfad7220 */ /* 0x040fe20000410000 */
[----:B------:R-:W-:Y:S01]  /*2b70*/  @P0 HADD2.F32 R174, -RZ, R24.H1_H1 ;  /* 0x30000018ffae0230 */ /* 0x000fe20000004100 */
[----:B------:R-:W-:-:S02]  /*2b80*/  FMUL.FTZ R244, R191, R242 ;  /* 0x000000f2bff47220 */ /* 0x000fc40000410000 */
[----:B------:R-:W-:Y:S02]  /*2b90*/  @P0 FADD.FTZ R248, R248, R175 ;  /* 0x000000aff8f80221 */ /* 0x000fe40000010000 */
[-C--:B------:R-:W-:Y:S02]  /*2ba0*/  FFMA.FTZ R175, R212, R177.reuse, R176 ;  /* 0x000000b1d4af7223 */ /* 0x080fe400000100b0 */
[----:B------:R-:W-:Y:S02]  /*2bb0*/  @P0 FADD.FTZ R173, R173, R174 ;  /* 0x000000aeadad0221 */ /* 0x000fe40000010000 */
[----:B------:R-:W-:Y:S02]  /*2bc0*/  FFMA.FTZ R174, R216, R177, R176 ;  /* 0x000000b1d8ae7223 */ /* 0x000fe400000100b0 */
[----:B------:R-:W-:Y:S01]  /*2bd0*/  FADD.FTZ R242, R210, -R175 ;  /* 0x800000afd2f27221 */ /* 0x000fe20000010000 */
[----:B------:R-:W-:Y:S01]  /*2be0*/  @P0 HADD2.F32 R175, -RZ, R26.H1_H1 ;  /* 0x3000001affaf0230 */ /* 0x000fe20000004100 */
[----:B------:R-:W-:Y:S01]  /*2bf0*/  FADD.FTZ R246, R215, -R174 ;  /* 0x800000aed7f67221 */ /* 0x000fe20000010000 */
[----:B------:R-:W-:Y:S01]  /*2c00*/  @P6 F2FP.PACK_AB R174, RZ, R173 ;  /* 0x000000adffae623e */ /* 0x000fe200000000ff */
        /* <DEDUP_REMOVED lines=48> */
.L_x_1370:
[----:B------:R-:W-:Y:S05]  /*2f10*/  BSYNC B1 ;  /* 0x0000000000017941 */ /* 0x000fea0003800000 */
.L_x_1369:
        /* <DEDUP_REMOVED lines=11> */
[----:B-1----:R-:W-:Y:S02]  /*2fd0*/  FFMA.FTZ R178, R10, R177, R176 ;  /* 0x000000b10ab27223 */ /* 0x002fe400000100b0 */
[----:B------:R-:W-:Y:S02]  /*2fe0*/  FMUL.FTZ R172, R191, R172 ;  /* 0x000000acbfac7220 */ /* 0x000fe40000410000 */
[----:B------:R-:W-:Y:S02]  /*2ff0*/  FADD.FTZ R178, R13, -R178 ;  /* 0x800000b20db27221 */ /* 0x000fe40000010000 */
        /* <DEDUP_REMOVED lines=27> */
[----:B------:R-:W-:Y:S02]  /*31b0*/  FMUL.FTZ R248, R191, R248 ;  /* 0x000000f8bff87220 */ /* 0x000fe40000410000 */
[----:B------:R-:W-:-:S02]  /*31c0*/  FADD.FTZ R242, R19, -R178 ;  /* 0x800000b213f27221 */ /* 0x000fc40000010000 */
        /* <DEDUP_REMOVED lines=52> */
.L_x_1372:
[----:B------:R-:W-:Y:S05]  /*3510*/  BSYNC B1 ;  /* 0x0000000000017941 */ /* 0x000fea0003800000 */
.L_x_1371:
        /* <DEDUP_REMOVED lines=95> */
.L_x_1374:
[----:B------:R-:W-:Y:S05]  /*3b10*/  BSYNC B1 ;  /* 0x0000000000017941 */ /* 0x000fea0003800000 */
.L_x_1373:
[----:B------:R-:W-:Y:S01]  /*3b20*/  BSSY B1, `(.L_x_1375) ;  /* 0x000005e000017945 */ /* 0x000fe20003800000 */
[----:B------:R-:W-:Y:S05]  /*3b30*/  @!P5 BRA `(.L_x_1376) ;  /* 0x000005c00000d947 */ /* 0x000fea0003800000 */
[----:B------:R-:W-:Y:S01]  /*3b40*/  ISETP.NE.U32.AND P0, PT, RZ, c[0x0][0x218], PT ;  /* 0x00008600ff007a0c */ /* 0x000fe20003f05070 */
[-CC-:B0-----:R-:W-:Y:S01]  /*3b50*/  FFMA.FTZ R173, R193, R177.reuse, R176.reuse ;  /* 0x000000b1c1ad7223 */ /* 0x181fe200000100b0 */
[----:B------:R-:W-:Y:S01]  /*3b60*/  ISETP.NE.U32.AND P6, PT, RZ, c[0x0][0x258], PT ;  /* 0x00009600ff007a0c */ /* 0x000fe20003fc5070 */
[-CC-:B-1----:R-:W-:Y:S01]  /*3b70*/  FFMA.FTZ R179, R197, R177.reuse, R176.reuse ;  /* 0x000000b1c5b37223 */ /* 0x182fe200000100b0 */
        /* <DEDUP_REMOVED lines=88> */
.L_x_1376:
[----:B------:R-:W-:Y:S05]  /*4100*/  BSYNC B1 ;  /* 0x0000000000017941 */ /* 0x000fea0003800000 */
.L_x_1375:
[----:B0-----:R-:W-:-:S04]  /*4110*/  MOV R173, c[0x0][0x160] ;  /* 0x0000580000ad7a02 */ /* 0x001fc80000000f00 */
[----:B------:R-:W-:-:S04]  /*4120*/  LEA R2, R173, R2, 0x2 ;  /* 0x00000002ad027211 */ /* 0x000fc800078e10ff */
[----:B------:R-:W-:-:S13]  /*4130*/  ISETP.GE.AND P0, PT, R2, c[0x0][0x164], PT ;  /* 0x0000590002007a0c */ /* 0x000fda0003f06270 */
[----:B-1---5:R-:W-:Y:S01]  /*4140*/  @P0 CALL.REL.NOINC `(.L_x_1354) ;  /* 0x0000001000000944 */ /* 0x022fe20003c00000 */
[----:B------:R-:W-:Y:S05]  /*4150*/  BRA `(.L_x_1377) ;  /* 0xffffc40000007947 */ /* 0x000fea000383ffff */
.L_x_1354:
[----:B-1----:R-:W-:Y:S05]  /*4160*/  BSYNC B0 ;  /* 0x0000000000007941 */ /* 0x002fea0003800000 */
.L_x_1353:
        /* <DEDUP_REMOVED lines=153> */
[----:B-1----:R-:W-:Y:S02]  /*4b00*/  @P0 MOV R2, R46 ;  /* 0x0000002e00020202 */ /* 0x002fe40000000f00 */
[----:B------:R-:W1:Y:S01]  /*4b10*/  LDS R15, [R4.X4+0xa00] ;  /* 0x000a0000040f7984 */ /* 0x000e620000004800 */
[-C--:B------:R-:W-:Y:S01]  /*4b20*/  @P0 MOV R3, R55.reuse ;  /* 0x0000003700030202 */ /* 0x080fe20000000f00 */
[----:B------:R-:W-:Y:S01]  /*4b30*/  FADD.FTZ R0, R45, R0 ;  /* 0x000000002d007221 */ /* 0x000fe20000010000 */
[----:B------:R-:W-:Y:S01]  /*4b40*/  @P0 IADD3 R46, P3, R46, 0x200, RZ ;  /* 0x000002002e2e0810 */ /* 0x000fe20007f7e0ff */
[----:B------:R-:W2:Y:S01]  /*4b50*/  LDS R18, [R4.X4+0x1e00] ;  /* 0x001e000004127984 */ /* 0x000ea20000004800 */
[----:B------:R-:W-:Y:S02]  /*4b60*/  FADD.FTZ R51, R44, R51 ;  /* 0x000000332c337221 */ /* 0x000fe40000010000 */
[----:B------:R-:W-:Y:S01]  /*4b70*/  @P0 IADD3.X R55, RZ, R55, RZ, P3, !PT ;  /* 0x00000037ff370210 */ /* 0x000fe20001ffe4ff */
[----:B------:R3:W-:Y:S01]  /*4b80*/  @P0 STG.E [R2.64], R33 ;  /* 0x0000002102000986 */ /* 0x0007e2000c101904 */
[----:B------:R-:W-:Y:S01]  /*4b90*/  FADD.FTZ R0, R0, R7 ;  /* 0x0000000700007221 */ /* 0x000fe20000010000 */
[----:B------:R-:W-:-:S02]  /*4ba0*/  @P1 MOV R6, R46 ;  /* 0x0000002e00061202 */ /* 0x000fc40000000f00 */
[----:B------:R-:W-:Y:S01]  /*4bb0*/  @P1 IADD3 R46, P2, R46, 0x200, RZ ;  /* 0x000002002e2e1810 */ /* 0x000fe20007f5e0ff */
[----:B0-----:R-:W-:Y:S01]  /*4bc0*/  FADD.FTZ R53, R0, R53 ;  /* 0x0000003500357221 */ /* 0x001fe20000010000 */
[-C--:B------:R-:W-:Y:S01]  /*4bd0*/  @P1 MOV R7, R55.reuse ;  /* 0x0000003700071202 */ /* 0x080fe20000000f00 */
[----:B------:R-:W0:Y:S01]  /*4be0*/  LDS R0, [R4.X4+0x600] ;  /* 0x0006000004007984 */ /* 0x000e220000004800 */
[----:B------:R-:W-:Y:S02]  /*4bf0*/  @P1 IADD3.X R55, RZ, R55, RZ, P2, !PT ;  /* 0x00000037ff371210 */ /* 0x000fe400017fe4ff */
[----:B------:R-:W-:Y:S01]  /*4c00*/  ISETP.GE.U32.AND P3, PT, R16, 0x300, PT ;  /* 0x000003001000780c */ /* 0x000fe20003f66070 */
[----:B------:R-:W-:Y:S01]  /*4c10*/  LDS R33, [R4.X4+0x2e00] ;  /* 0x002e000004217984 */ /* 0x000fe20000004800 */
[----:B---3--:R-:W-:Y:S02]  /*4c20*/  @P1 MOV R2, R52 ;  /* 0x0000003400021202 */ /* 0x008fe40000000f00 */
[----:B------:R-:W-:Y:S01]  /*4c30*/  @P1 IADD3 R52, P0, R52, 0x200, RZ ;  /* 0x0000020034341810 */ /* 0x000fe20007f1e0ff */
[----:B------:R-:W3:Y:S01]  /*4c40*/  LDS R20, [R4.X4+0x3200] ;  /* 0x0032000004147984 */ /* 0x000ee20000004800 */
[----:B------:R-:W-:-:S02]  /*4c50*/  @P1 MOV R3, R57 ;  /* 0x0000003900031202 */ /* 0x000fc40000000f00 */
[----:B------:R-:W-:Y:S01]  /*4c60*/  @P1 IADD3.X R57, RZ, R57, RZ, P0, !PT ;  /* 0x00000039ff391210 */ /* 0x000fe200007fe4ff */
[----:B------:R-:W4:Y:S01]  /*4c70*/  LDS R22, [R4.X4+0x4600] ;  /* 0x0046000004167984 */ /* 0x000f220000004800 */
[C---:B------:R-:W-:Y:S02]  /*4c80*/  ISETP.GE.U32.AND P0, PT, R16.reuse, 0x200, PT ;  /* 0x000002001000780c */ /* 0x040fe40003f06070 */
[----:B------:R-:W-:Y:S01]  /*4c90*/  ISETP.GE.U32.AND P2, PT, R16, 0x380, PT ;  /* 0x000003801000780c */ /* 0x000fe20003f46070 */
[----:B------:R2:W-:Y:S04]  /*4ca0*/  @P1 STG.E [R2.64], R51 ;  /* 0x0000003302001986 */ /* 0x0005e8000c101904 */
[----:B------:R-:W-:Y:S04]  /*4cb0*/  @P1 STG.E [R6.64], R23 ;  /* 0x0000001706001986 */ /* 0x000fe8000c101904 */
[----:B------:R-:W4:Y:S01]  /*4cc0*/  LDS R23, [R4.X4+0x1a00] ;  /* 0x001a000004177984 */ /* 0x000f220000004800 */
[----:B-1----:R-:W-:Y:S01]  /*4cd0*/  FADD.FTZ R15, RZ, R15 ;  /* 0x0000000fff0f7221 */ /* 0x002fe20000010000 */
[----:B--2---:R-:W-:-:S02]  /*4ce0*/  @P5 MOV R2, R52 ;  /* 0x0000003400025202 */ /* 0x004fc40000000f00 */
[----:B------:R-:W-:Y:S01]  /*4cf0*/  LDS R17, [R4.X4+0x2000] ;  /* 0x0020000004117984 */ /* 0x000fe20000004800 */
[-C--:B------:R-:W-:Y:S01]  /*4d00*/  @P5 MOV R3, R57.reuse ;  /* 0x0000003900035202 */ /* 0x080fe20000000f00 */
[----:B------:R-:W-:Y:S01]  /*4d10*/  FADD.FTZ R15, R15, R18 ;  /* 0x000000120f0f7221 */ /* 0x000fe20000010000 */
[----:B------:R-:W-:Y:S01]  /*4d20*/  @P5 IADD3 R52, P1, R52, 0x200, RZ ;  /* 0x0000020034345810 */ /* 0x000fe20007f3e0ff */
[----:B------:R-:W-:Y:S03]  /*4d30*/  LDS R21, [R4.X4+0x3400] ;  /* 0x0034000004157984 */ /* 0x000fe60000004800 */
[----:B------:R-:W-:Y:S01]  /*4d40*/  @P5 IADD3.X R57, RZ, R57, RZ, P1, !PT ;  /* 0x00000039ff395210 */ /* 0x000fe20000ffe4ff */
[----:B------:R1:W-:Y:S01]  /*4d50*/  @P5 STG.E [R2.64], R53 ;  /* 0x0000003502005986 */ /* 0x0003e2000c101904 */
[----:B------:R-:W-:Y:S01]  /*4d60*/  ISETP.GE.U32.AND P1, PT, R16, 0x400, PT ;  /* 0x000004001000780c */ /* 0x000fe20003f26070 */
[----:B0-----:R-:W-:-:S02]  /*4d70*/  FADD.FTZ R0, RZ, R0 ;  /* 0x00000000ff007221 */ /* 0x001fc40000010000 */
[----:B------:R-:W-:Y:S04]  /*4d80*/  LDS R29, [R4.X4+0x4800] ;  /* 0x00480000041d7984 */ /* 0x000fe80000004800 */
[----:B------:R-:W-:Y:S01]  /*4d90*/  LDS R19, [R4.X4+0x2200] ;  /* 0x0022000004137984 */ /* 0x000fe20000004800 */
[----:B---3--:R-:W-:Y:S01]  /*4da0*/  FADD.FTZ R15, R15, R20 ;  /* 0x000000140f0f7221 */ /* 0x008fe20000010000 */
[----:B-1----:R-:W-:Y:S02]  /*4db0*/  @P5 MOV R2, R46 ;  /* 0x0000002e00025202 */ /* 0x002fe40000000f00 */
[----:B------:R-:W-:Y:S01]  /*4dc0*/  LDS R8, [R4.X4+0x2400] ;  /* 0x0024000004087984 */ /* 0x000fe20000004800 */
[-C--:B------:R-:W-:Y:S01]  /*4dd0*/  @P5 MOV R3, R55.reuse ;  /* 0x0000003700035202 */ /* 0x080fe20000000f00 */
[----:B----4-:R-:W-:Y:S01]  /*4de0*/  FADD.FTZ R15, R15, R22 ;  /* 0x000000160f0f7221 */ /* 0x010fe20000010000 */
        /* <DEDUP_REMOVED lines=12> */
[----:B------:R-:W-:Y:S01]  /*4eb0*/  LDS R25, [R4.X4+0x3800] ;  /* 0x0038000004197984 */ /* 0x000fe20000004800 */
[----:B------:R-:W-:Y:S01]  /*4ec0*/  @P0 IADD3 R52, P6, R52, 0x200, RZ ;  /* 0x0000020034340810 */ /* 0x000fe20007fde0ff */
[----:B------:R-:W-:Y:S01]  /*4ed0*/  FADD.FTZ R43, R0, R43 ;  /* 0x0000002b002b7221 */ /* 0x000fe20000010000 */
[-C--:B------:R-:W-:Y:S01]  /*4ee0*/  @P0 MOV R3, R57.reuse ;  /* 0x0000003900030202 */ /* 0x080fe20000000f00 */
[----:B------:R-:W0:Y:S01]  /*4ef0*/  LDS R0, [R4.X4+0xe00] ;  /* 0x000e000004007984 */ /* 0x000e220000004800 */
[----:B------:R-:W-:-:S02]  /*4f00*/  @P0 IADD3.X R57, RZ, R57, RZ, P6, !PT ;  /* 0x00000039ff390210 */ /* 0x000fc400037fe4ff */
[----:B------:R-:W-:Y:S01]  /*4f10*/  @P0 IADD3 R46, P6, R46, 0x200, RZ ;  /* 0x000002002e2e0810 */ /* 0x000fe20007fde0ff */
[----:B------:R2:W-:Y:S03]  /*4f20*/  @P0 STG.E [R2.64], R43 ;  /* 0x0000002b02000986 */ /* 0x0005e6000c101904 */
[----:B------:R-:W-:Y:S01]  /*4f30*/  @P0 IADD3.X R55, RZ, R55, RZ, P6, !PT ;  /* 0x00000037ff370210 */ /* 0x000fe200037fe4ff */
[----:B------:R-:W-:Y:S01]  /*4f40*/  @P0 STG.E [R6.64], R35 ;  /* 0x0000002306000986 */ /* 0x000fe2000c101904 */
[----:B------:R-:W-:-:S03]  /*4f50*/  ISETP.GE.U32.AND P6, PT, R16, 0x500, PT ;  /* 0x000005001000780c */ /* 0x000fc60003fc6070 */
[----:B------:R-:W3:Y:S01]  /*4f60*/  LDS R16, [R4.X4+0xc00] ;  /* 0x000c000004107984 */ /* 0x000ee20000004800 */
[----:B--2---:R-:W-:-:S03]  /*4f70*/  @P4 MOV R2, R52 ;  /* 0x0000003400024202 */ /* 0x004fc60000000f00 */
[----:B------:R-:W2:Y:S01]  /*4f80*/  LDS R6, [R4.X4+0x1200] ;  /* 0x0012000004067984 */ /* 0x000ea20000004800 */
[-C--:B------:R-:W-:Y:S02]  /*4f90*/  @P4 MOV R3, R57.reuse ;  /* 0x0000003900034202 */ /* 0x080fe40000000f00 */
[----:B------:R-:W-:Y:S01]  /*4fa0*/  @P4 IADD3 R52, P0, R52, 0x200, RZ ;  /* 0x0000020034344810 */ /* 0x000fe20007f1e0ff */
[----:B------:R-:W4:Y:S03]  /*4fb0*/  LDS R7, [R4.X4+0x2600] ;  /* 0x0026000004077984 */ /* 0x000f260000004800 */
[----:B------:R-:W-:Y:S01]  /*4fc0*/  @P4 IADD3.X R57, RZ, R57, RZ, P0, !PT ;  /* 0x00000039ff394210 */ /* 0x000fe200007fe4ff */
[----:B-1----:R-:W-:-:S04]  /*4fd0*/  FADD.FTZ R5, RZ, R5 ;  /* 0x00000005ff057221 */ /* 0x002fc80000010000 */
[----:B------:R-:W-:-:S04]  /*4fe0*/  FADD.FTZ R5, R5, R24 ;  /* 0x0000001805057221 */ /* 0x000fc80000010000 */
[----:B------:R-:W-:-:S04]  /*4ff0*/  FADD.FTZ R5, R5, R26 ;  /* 0x0000001a05057221 */ /* 0x000fc80000010000 */
[----:B------:R-:W-:Y:S02]  /*5000*/  FADD.FTZ R27, R5, R34 ;  /* 0x00000022051b7221 */ /* 0x000fe40000010000 */
[----:B------:R-:W1:Y:S01]  /*5010*/  LDS R5, [R4.X4+0x1000] ;  /* 0x0010000004057984 */ /* 0x000e620000004800 */
[----:B0-----:R-:W-:-:S03]  /*5020*/  FADD.FTZ R0, RZ, R0 ;  /* 0x00000000ff007221 */ /* 0x001fc60000010000 */
[----:B------:R0:W-:Y:S01]  /*5030*/  @P4 STG.E [R2.64], R27 ;  /* 0x0000001b02004986 */ /* 0x0001e2000c101904 */
[----:B------:R-:W-:-:S03]  /*5040*/  FADD.FTZ R0, R0, R19 ;  /* 0x0000001300007221 */ /* 0x000fc60000010000 */
[----:B------:R-:W1:Y:S01]  /*5050*/  LDS R27, [R4.X4+0x4c00] ;  /* 0x004c0000041b7984 */ /* 0x000e620000004800 */
[----:B------:R-:W-:Y:S02]  /*5060*/  FADD.FTZ R0, R0, R23 ;  /* 0x0000001700007221 */ /* 0x000fe40000010000 */
[----:B---3--:R-:W-:Y:S02]  /*5070*/  FADD.FTZ R16, RZ, R16 ;  /* 0x00000010ff107221 */ /* 0x008fe40000010000 */
[----:B------:R-:W-:Y:S02]  /*5080*/  FADD.FTZ R31, R0, R31 ;  /* 0x0000001f001f7221 */ /* 0x000fe40000010000 */
[----:B------:R-:W-:Y:S01]  /*5090*/  FADD.FTZ R16, R16, R17 ;  /* 0x0000001110107221 */ /* 0x000fe20000010000 */
[----:B0-----:R-:W-:Y:S01]  /*50a0*/  @P4 MOV R2, R46 ;  /* 0x0000002e00024202 */ /* 0x001fe20000000f00 */
[----:B------:R-:W-:Y:S01]  /*50b0*/  LDS R17, [R4.X4+0x4e00] ;  /* 0x004e000004117984 */ /* 0x000fe20000004800 */
[----:B------:R-:W-:Y:S01]  /*50c0*/  @P4 MOV R3, R55 ;  /* 0x0000003700034202 */ /* 0x000fe20000000f00 */
[----:B------:R-:W-:Y:S01]  /*50d0*/  FADD.FTZ R16, R16, R21 ;  /* 0x0000001510107221 */ /* 0x000fe20000010000 */
[----:B------:R-:W-:Y:S01]  /*50e0*/  @P4 IADD3 R46, P0, R46, 0x200, RZ ;  /* 0x000002002e2e4810 */ /* 0x000fe20007f1e0ff */
[----:B--2---:R-:W-:-:S02]  /*50f0*/  FADD.FTZ R6, RZ, R6 ;  /* 0x00000006ff067221 */ /* 0x004fc40000010000 */
[----:B------:R0:W-:Y:S01]  /*5100*/  @P4 STG.E [R2.64], R9 ;  /* 0x0000000902004986 */ /* 0x0001e2000c101904 */
[----:B------:R-:W-:Y:S01]  /*5110*/  @P4 IADD3.X R55, RZ, R55, RZ, P0, !PT ;  /* 0x00000037ff374210 */ /* 0x000fe200007fe4ff */
[----:B------:R-:W-:Y:S02]  /*5120*/  FADD.FTZ R29, R16, R29 ;  /* 0x0000001d101d7221 */ /* 0x000fe40000010000 */
[----:B------:R-:W2:Y:S01]  /*5130*/  LDS R9, [R4.X4+0x3a00] ;  /* 0x003a000004097984 */ /* 0x000ea20000004800 */
[----:B----4-:R-:W-:Y:S01]  /*5140*/  FADD.FTZ R0, R6, R7 ;  /* 0x0000000706007221 */ /* 0x010fe20000010000 */
[----:B0-----:R-:W-:Y:S02]  /*5150*/  @P3 MOV R2, R52 ;  /* 0x0000003400023202 */ /* 0x001fe40000000f00 */
[----:B------:R-:W-:Y:S02]  /*5160*/  @P3 MOV R3, R57 ;  /* 0x0000003900033202 */ /* 0x000fe40000000f00 */
[----:B------:R-:W-:Y:S01]  /*5170*/  @P3 IADD3 R52, P0, R52, 0x200, RZ ;  /* 0x0000020034343810 */ /* 0x000fe20007f1e0ff */
[----:B-1----:R-:W-:-:S02]  /*5180*/  FADD.FTZ R5, RZ, R5 ;  /* 0x00000005ff057221 */ /* 0x002fc40000010000 */
        /* <DEDUP_REMOVED lines=8> */
[----:B------:R0:W-:Y:S01]  /*5210*/  @P3 STG.E [R2.64], R37 ;  /* 0x0000002502003986 */ /* 0x0001e2000c101904 */
[----:B------:R-:W-:Y:S01]  /*5220*/  @P3 IADD3.X R55, RZ, R55, RZ, P4, !PT ;  /* 0x00000037ff373210 */ /* 0x000fe200027fe4ff */
[----:B--2---:R-:W-:-:S04]  /*5230*/  FADD.FTZ R0, R0, R9 ;  /* 0x0000000900007221 */ /* 0x004fc80000010000 */
        /* <DEDUP_REMOVED lines=39> */
.L_x_1365:
[----:B------:R-:W-:Y:S01]  /*54b0*/  HFMA2.MMA R176, -RZ, RZ, 0, 5.9604644775390625e-08 ;  /* 0x00000001ffb07435 */ /* 0x000fe200000001ff */
[----:B------:R-:W-:-:S02]  /*54c0*/  MOV R177, R245 ;  /* 0x000000f500b17202 */ /* 0x000fc40000000f00 */
[----:B------:R-:W-:Y:S02]  /*54d0*/  MOV R175, 0x1f ;  /* 0x0000001f00af7802 */ /* 0x000fe40000000f00 */
[----:B------:R-:W-:Y:S02]  /*54e0*/  MOV R174, 0xffffffff ;  /* 0xffffffff00ae7802 */ /* 0x000fe40000000f00 */
[----:B------:R-:W-:Y:S02]  /*54f0*/  MOV R172, 0x5510 ;  /* 0x0000551000ac7802 */ /* 0x000fe40000000f00 */
[----:B-----5:R-:W-:Y:S05]  /*5500*/  CALL.REL.NOINC `($__internal_62_$__cuda_sm70_shflsync_bfly_p) ;  /* 0x0000046000007944 */ /* 0x020fea0003c00000 */
[----:B-1----:R-:W-:Y:S01]  /*5510*/  MOV R178, R174 ;  /* 0x000000ae00b27202 */ /* 0x002fe20000000f00 */
[----:B0-----:R-:W-:Y:S05]  /*5520*/  BRA `(.L_x_1378) ;  /* 0xffffcc7000007947 */ /* 0x001fea000383ffff */
.L_x_1366:
[----:B------:R-:W-:Y:S01]  /*5530*/  HFMA2.MMA R176, -RZ, RZ, 0, 5.9604644775390625e-08 ;  /* 0x00000001ffb07435 */ /* 0x000fe200000001ff */
[----:B------:R-:W-:Y:S02]  /*5540*/  MOV R177, R243 ;  /* 0x000000f300b17202 */ /* 0x000fe40000000f00 */
[----:B------:R-:W-:Y:S02]  /*5550*/  MOV R175, 0x1f ;  /* 0x0000001f00af7802 */ /* 0x000fe40000000f00 */
[----:B------:R-:W-:-:S02]  /*5560*/  MOV R174, 0xffffffff ;  /* 0xffffffff00ae7802 */ /* 0x000fc40000000f00 */
[----:B------:R-:W-:Y:S02]  /*5570*/  MOV R172, 0x5590 ;  /* 0x0000559000ac7802 */ /* 0x000fe40000000f00 */
[----:B01---5:R-:W-:Y:S05]  /*5580*/  CALL.REL.NOINC `($__internal_62_$__cuda_sm70_shflsync_bfly_p) ;  /* 0x000003e000007944 */ /* 0x023fea0003c00000 */
[----:B------:R-:W-:Y:S01]  /*5590*/  FADD.FTZ R245, R178, R245 ;  /* 0x000000f5b2f57221 */ /* 0x000fe20000010000 */
[----:B0-----:R-:W-:Y:S01]  /*55a0*/  HFMA2.MMA R176, -RZ, RZ, 0, 1.1920928955078125e-07 ;  /* 0x00000002ffb07435 */ /* 0x001fe200000001ff */
[----:B-1----:R-:W-:Y:S01]  /*55b0*/  FADD.FTZ R243, R243, R174 ;  /* 0x000000aef3f37221 */ /* 0x002fe20000010000 */
[----:B------:R-:W-:Y:S02]  /*55c0*/  MOV R175, 0x1f ;  /* 0x0000001f00af7802 */ /* 0x000fe40000000f00 */
[----:B------:R-:W-:Y:S02]  /*55d0*/  MOV R174, 0xffffffff ;  /* 0xffffffff00ae7802 */ /* 0x000fe40000000f00 */
[----:B------:R-:W-:Y:S02]  /*55e0*/  MOV R177, R245 ;  /* 0x000000f500b17202 */ /* 0x000fe40000000f00 */
[----:B------:R-:W-:Y:S02]  /*55f0*/  MOV R172, 0x5610 ;  /* 0x0000561000ac7802 */ /* 0x000fe40000000f00 */
[----:B------:R-:W-:Y:S05]  /*5600*/  CALL.REL.NOINC `($__internal_62_$__cuda_sm70_shflsync_bfly_p) ;  /* 0x0000036000007944 */ /* 0x000fea0003c00000 */
[----:B0-----:R-:W-:Y:S01]  /*5610*/  HFMA2.MMA R176, -RZ, RZ, 0, 1.1920928955078125e-07 ;  /* 0x00000002ffb07435 */ /* 0x001fe200000001ff */
[----:B-1----:R-:W-:-:S02]  /*5620*/  MOV R178, R174 ;  /* 0x000000ae00b27202 */ /* 0x002fc40000000f00 */
[----:B------:R-:W-:Y:S02]  /*5630*/  MOV R177, R243 ;  /* 0x000000f300b17202 */ /* 0x000fe40000000f00 */
[----:B------:R-:W-:Y:S02]  /*5640*/  MOV R175, 0x1f ;  /* 0x0000001f00af7802 */ /* 0x000fe40000000f00 */
[----:B------:R-:W-:Y:S02]  /*5650*/  MOV R174, 0xffffffff ;  /* 0xffffffff00ae7802 */ /* 0x000fe40000000f00 */
[----:B------:R-:W-:Y:S02]  /*5660*/  MOV R172, 0x5680 ;  /* 0x0000568000ac7802 */ /* 0x000fe40000000f00 */
[----:B------:R-:W-:Y:S05]  /*5670*/  CALL.REL.NOINC `($__internal_62_$__cuda_sm70_shflsync_bfly_p) ;  /* 0x000002f000007944 */ /* 0x000fea0003c00000 */
[----:B------:R-:W-:Y:S01]  /*5680*/  FADD.FTZ R245, R178, R245 ;  /* 0x000000f5b2f57221 */ /* 0x000fe20000010000 */
[----:B0-----:R-:W-:Y:S01]  /*5690*/  HFMA2.MMA R176, -RZ, RZ, 0, 2.384185791015625e-07 ;  /* 0x00000004ffb07435 */ /* 0x001fe200000001ff */
[----:B-1----:R-:W-:Y:S01]  /*56a0*/  FADD.FTZ R243, R243, R174 ;  /* 0x000000aef3f37221 */ /* 0x002fe20000010000 */
[----:B------:R-:W-:Y:S02]  /*56b0*/  MOV R175, 0x1f ;  /* 0x0000001f00af7802 */ /* 0x000fe40000000f00 */
[----:B------:R-:W-:-:S02]  /*56c0*/  MOV R174, 0xffffffff ;  /* 0xffffffff00ae7802 */ /* 0x000fc40000000f00 */
[----:B------:R-:W-:Y:S02]  /*56d0*/  MOV R177, R245 ;  /* 0x000000f500b17202 */ /* 0x000fe40000000f00 */
[----:B------:R-:W-:Y:S02]  /*56e0*/  MOV R172, 0x5700 ;  /* 0x0000570000ac7802 */ /* 0x000fe40000000f00 */
[----:B------:R-:W-:Y:S05]  /*56f0*/  CALL.REL.NOINC `($__internal_62_$__cuda_sm70_shflsync_bfly_p) ;  /* 0x0000027000007944 */ /* 0x000fea0003c00000 */
[----:B0-----:R-:W-:Y:S01]  /*5700*/  HFMA2.MMA R176, -RZ, RZ, 0, 2.384185791015625e-07 ;  /* 0x00000004ffb07435 */ /* 0x001fe200000001ff */
[----:B-1----:R-:W-:Y:S02]  /*5710*/  MOV R178, R174 ;  /* 0x000000ae00b27202 */ /* 0x002fe40000000f00 */
[----:B------:R-:W-:Y:S02]  /*5720*/  MOV R177, R243 ;  /* 0x000000f300b17202 */ /* 0x000fe40000000f00 */
[----:B------:R-:W-:Y:S02]  /*5730*/  MOV R175, 0x1f ;  /* 0x0000001f00af7802 */ /* 0x000fe40000000f00 */
[----:B------:R-:W-:Y:S02]  /*5740*/  MOV R174, 0xffffffff ;  /* 0xffffffff00ae7802 */ /* 0x000fe40000000f00 */
[----:B------:R-:W-:-:S02]  /*5750*/  MOV R172, 0x5770 ;  /* 0x0000577000ac7802 */ /* 0x000fc40000000f00 */
[----:B------:R-:W-:Y:S05]  /*5760*/  CALL.REL.NOINC `($__internal_62_$__cuda_sm70_shflsync_bfly_p) ;  /* 0x0000020000007944 */ /* 0x000fea0003c00000 */
[----:B------:R-:W-:Y:S01]  /*5770*/  FADD.FTZ R245, R178, R245 ;  /* 0x000000f5b2f57221 */ /* 0x000fe20000010000 */
[----:B0-----:R-:W-:Y:S01]  /*5780*/  HFMA2.MMA R176, -RZ, RZ, 0, 4.76837158203125e-07 ;  /* 0x00000008ffb07435 */ /* 0x001fe200000001ff */
[----:B-1----:R-:W-:Y:S01]  /*5790*/  FADD.FTZ R179, R243, R174 ;  /* 0x000000aef3b37221 */ /* 0x002fe20000010000 */
[----:B------:R-:W-:-:S02]  /*57a0*/  MOV R175, 0x1f ;  /* 0x0000001f00af7802 */ /* 0x000fc40000000f00 */
[----:B------:R-:W-:Y:S02]  /*57b0*/  MOV R174, 0xffffffff ;  /* 0xffffffff00ae7802 */ /* 0x000fe40000000f00 */
[----:B------:R-:W-:Y:S02]  /*57c0*/  MOV R177, R245 ;  /* 0x000000f500b17202 */ /* 0x000fe40000000f00 */
[----:B------:R-:W-:Y:S02]  /*57d0*/  MOV R172, 0x57f0 ;  /* 0x000057f000ac7802 */ /* 0x000fe40000000f00 */
[----:B------:R-:W-:Y:S05]  /*57e0*/  CALL.REL.NOINC `($__internal_62_$__cuda_sm70_shflsync_bfly_p) ;  /* 0x0000018000007944 */ /* 0x000fea0003c00000 */
[----:B0-----:R-:W-:Y:S01]  /*57f0*/  HFMA2.MMA R176, -RZ, RZ, 0, 4.76837158203125e-07 ;  /* 0x00000008ffb07435 */ /* 0x001fe200000001ff */
[----:B-1----:R-:W-:Y:S02]  /*5800*/  MOV R178, R174 ;  /* 0x000000ae00b27202 */ /* 0x002fe40000000f00 */
[----:B------:R-:W-:Y:S02]  /*5810*/  MOV R177, R179 ;  /* 0x000000b300b17202 */ /* 0x000fe40000000f00 */
[----:B------:R-:W-:Y:S02]  /*5820*/  MOV R175, 0x1f ;  /* 0x0000001f00af7802 */ /* 0x000fe40000000f00 */
[----:B------:R-:W-:-:S02]  /*5830*/  MOV R174, 0xffffffff ;  /* 0xffffffff00ae7802 */ /* 0x000fc40000000f00 */
[----:B------:R-:W-:Y:S02]  /*5840*/  MOV R172, 0x5860 ;  /* 0x0000586000ac7802 */ /* 0x000fe40000000f00 */
[----:B------:R-:W-:Y:S05]  /*5850*/  CALL.REL.NOINC `($__internal_62_$__cuda_sm70_shflsync_bfly_p) ;  /* 0x0000011000007944 */ /* 0x000fea0003c00000 */
[----:B------:R-:W-:Y:S01]  /*5860*/  FADD.FTZ R178, R178, R245 ;  /* 0x000000f5b2b27221 */ /* 0x000fe20000010000 */
[----:B0-----:R-:W-:Y:S01]  /*5870*/  HFMA2.MMA R176, -RZ, RZ, 0, 9.5367431640625e-07 ;  /* 0x00000010ffb07435 */ /* 0x001fe200000001ff */
[----:B-1----:R-:W-:Y:S01]  /*5880*/  FADD.FTZ R179, R179, R174 ;  /* 0x000000aeb3b37221 */ /* 0x002fe20000010000 */
[----:B------:R-:W-:Y:S02]  /*5890*/  MOV R175, 0x1f ;  /* 0x0000001f00af7802 */ /* 0x000fe40000000f00 */
[----:B------:R-:W-:Y:S02]  /*58a0*/  MOV R174, 0xffffffff ;  /* 0xffffffff00ae7802 */ /* 0x000fe40000000f00 */
[----:B------:R-:W-:Y:S02]  /*58b0*/  MOV R177, R178 ;  /* 0x000000b200b17202 */ /* 0x000fe40000000f00 */
[----:B------:R-:W-:Y:S02]  /*58c0*/  MOV R172, 0x58e0 ;  /* 0x000058e000ac7802 */ /* 0x000fe40000000f00 */
[----:B------:R-:W-:Y:S05]  /*58d0*/  CALL.REL.NOINC `($__internal_62_$__cuda_sm70_shflsync_bfly_p) ;  /* 0x0000009000007944 */ /* 0x000fea0003c00000 */
[----:B0-----:R-:W-:Y:S01]  /*58e0*/  HFMA2.MMA R176, -RZ, RZ, 0, 9.5367431640625e-07 ;  /* 0x00000010ffb07435 */ /* 0x001fe200000001ff */
[----:B-1----:R-:W-:-:S02]  /*58f0*/  MOV R243, R174 ;  /* 0x000000ae00f37202 */ /* 0x002fc40000000f00 */
[----:B------:R-:W-:Y:S02]  /*5900*/  MOV R177, R179 ;  /* 0x000000b300b17202 */ /* 0x000fe40000000f00 */
[----:B------:R-:W-:Y:S02]  /*5910*/  MOV R175, 0x1f ;  /* 0x0000001f00af7802 */ /* 0x000fe40000000f00 */
[----:B------:R-:W-:Y:S02]  /*5920*/  MOV R174, 0xffffffff ;  /* 0xffffffff00ae7802 */ /* 0x000fe40000000f00 */
[----:B------:R-:W-:Y:S02]  /*5930*/  MOV R172, 0x5950 ;  /* 0x0000595000ac7802 */ /* 0x000fe40000000f00 */
[----:B------:R-:W-:Y:S05]  /*5940*/  CALL.REL.NOINC `($__internal_62_$__cuda_sm70_shflsync_bfly_p) ;  /* 0x0000002000007944 */ /* 0x000fea0003c00000 */
[----:B-1----:R-:W-:Y:S01]  /*5950*/  MOV R172, R174 ;  /* 0x000000ae00ac7202 */ /* 0x002fe20000000f00 */
[----:B0-----:R-:W-:Y:S05]  /*5960*/  BRA `(.L_x_1379) ;  /* 0xffffc95000007947 */ /* 0x001fea000383ffff */
        .weak           $__internal_62_$__cuda_sm70_shflsync_bfly_p
        .type           $__internal_62_$__cuda_sm70_shflsync_bfly_p,@function
        .size           $__internal_62_$__cuda_sm70_shflsync_bfly_p,(.L_x_2888 - $__internal_62_$__cuda_sm70_shflsync_bfly_p)
$__internal_62_$__cuda_sm70_shflsync_bfly_p:
[----:B------:R-:W-:Y:S01]  /*5970*/  HFMA2.MMA R173, -RZ, RZ, 0, 0 ;  /* 0x00000000ffad7435 */ /* 0x000fe200000001ff */
[----:B------:R-:W-:Y:S04]  /*5980*/  WARPSYNC R174 ;  /* 0x000000ae00007348 */ /* 0x000fe80003800000 */
[----:B------:R0:W1:Y:S01]  /*5990*/  SHFL.BFLY PT, R174, R177, R176, R175 ;  /* 0x0c0000b0b1ae7389 */ /* 0x00006200000e00af */
[----:B------:R-:W-:Y:S05]  /*59a0*/  RET.REL.NODEC R172 `(_ZN10layer_norm31ln_parallel_residual_bwd_kernelINS_13Kernel_traitsIf6__halfS2_S2_fjLj1280ELj1ELj4ELj1ELj16ENS_18Kernel_traits_baseILj1280EfS2_S2_S2_fjLj128EEEEELb0ELb1ELb0EEEvNS_9BwdParamsE) ;  /* 0xffffa650ac007950 */ /* 0x000fea0003c3ffff */
.L_x_1380:
        /* <DEDUP_REMOVED lines=13> */
.L_x_2888:


//--------------------- .text._ZN10layer_norm31ln_parallel_residual_bwd_kernelINS_13Kernel_traitsIf6__halfS2_S2_fjLj1280ELj1ELj4ELj1ELj16ENS_18Kernel_traits_baseILj1280EfS2_S2_S2_fjLj128EEEEELb0ELb1ELb1EEEvNS_9BwdParamsE --------------------------
	.section	.text._ZN10layer_norm31ln_parallel_residual_bwd_kernelINS_13Kernel_traitsIf6__halfS2_S2_fjLj1280ELj1ELj4ELj1ELj16ENS_18Kernel_traits_baseILj1280EfS2_S2_S2_fjLj128EEEEELb0ELb1ELb1EEEvNS_9BwdParamsE,"ax",@progbits
	.sectioninfo	@"SHI_REGISTERS=254"
	.align	128
        .global         _ZN10layer_norm31ln_parallel_residual_bwd_kernelINS_13Kernel_traitsIf6__halfS2_S2_fjLj1280ELj1ELj4ELj1ELj16ENS_18Kernel_traits_baseILj1280EfS2_S2_S2_fjLj128EEEEELb0ELb1ELb1EEEvNS_9BwdParamsE
        .type           _ZN10layer_norm31ln_parallel_residual_bwd_kernelINS_13Kernel_traitsIf6__halfS2_S2_fjLj1280ELj1ELj4ELj1ELj16ENS_18Kernel_traits_baseILj1280EfS2_S2_S2_fjLj128EEEEELb0ELb1ELb1EEEvNS_9BwdParamsE,@function
        .size           _ZN10layer_norm31ln_parallel_residual_bwd_kernelINS_13Kernel_traitsIf6__halfS2_S2_fjLj1280ELj1ELj4ELj1ELj16ENS_18Kernel_traits_baseILj1280EfS2_S2_S2_fjLj128EEEEELb0ELb1ELb1EEEvNS_9BwdParamsE,(.L_x_2889 - _ZN10layer_norm31ln_parallel_residual_bwd_kernelINS_13Kernel_traitsIf6__halfS2_S2_fjLj1280ELj1ELj4ELj1ELj16ENS_18Kernel_traits_baseILj1280EfS2_S2_S2_fjLj128EEEEELb0ELb1ELb1EEEvNS_9BwdParamsE)
        .other          _ZN10layer_norm31ln_parallel_residual_bwd_kernelINS_13Kernel_traitsIf6__halfS2_S2_fjLj1280ELj1ELj4ELj1ELj16ENS_18Kernel_traits_baseILj1280EfS2_S2_S2_fjLj128EEEEELb0ELb1ELb1EEEvNS_9BwdParamsE,@"STO_CUDA_ENTRY STV_DEFAULT"
_ZN10layer_norm31ln_parallel_residual_bwd_kernelINS_13Kernel_traitsIf6__halfS2_S2_fjLj1280ELj1ELj4ELj1ELj16ENS_18Kernel_traits_baseILj1280EfS2_S2_S2_fjLj128EEEEELb0ELb1ELb1EEEvNS_9BwdParamsE:
.text._ZN10layer_norm31ln_parallel_residual_bwd_kernelINS_13Kernel_traitsIf6__halfS2_S2_fjLj1280ELj1ELj4ELj1ELj16ENS_18Kernel_traits_baseILj1280EfS2_S2_S2_fjLj128EEEEELb0ELb1ELb1EEEvNS_9BwdParamsE:
        /* <DEDUP_REMOVED lines=50> */
.L_x_1382:
        /* <DEDUP_REMOVED lines=58> */
.L_x_1388:
[----:B------:R-:W-:Y:S01]  /*06c0*/  IMAD R60, R193, c[0x0][0x168], RZ ;  /* 0x00005a00c13c7a24 */ /* 0x000fe200078e02ff */
[----:B------:R-:W-:-:S02]  /*06d0*/  LOP3.LUT R62, R157, 0x1f, RZ, 0xc0, !PT ;  /* 0x0000001f9d3e7812 */ /* 0x000fc400078ec0ff */
[----:B------:R-:W-:Y:S02]  /*06e0*/  MOV R201, 0x10 ;  /* 0x0000001000c97802 */ /* 0x000fe40000000f00 */
[----:B------:R-:W-:-:S04]  /*06f0*/  SHF.R.S32.HI R61, RZ, 0x1f, R60 ;  /* 0x0000001fff3d7819 */ /* 0x000fc8000001143c */
[----:B------:R-:W-:-:S04]  /*0700*/  LEA.HI R61, R61, R60, RZ, 0x3 ;  /* 0x0000003c3d3d7211 */ /* 0x000fc800078f18ff */
[----:B------:R-:W-:Y:S02]  /*0710*/  LEA.HI.SX32 R199, R61, R62, 0x1d ;  /* 0x0000003e3dc77211 */ /* 0x000fe400078feaff */
[----:B------:R-:W-:-:S03]  /*0720*/  MOV R158, 0x4 ;  /* 0x00000004009e7802 */ /* 0x000fc60000000f00 */
[C---:B------:R-:W-:Y:S01]  /*0730*/  IMAD.WIDE.U32 R60, R199.reuse, R201, c[0x0][0x188] ;  /* 0x00006200c73c7625 */ /* 0x040fe200078e00c9 */
[----:B------:R-:W-:-:S03]  /*0740*/  IADD3 R198, R199, 0x20, RZ ;  /* 0x00000020c7c67810 */ /* 0x000fc60007ffe0ff */
[CC--:B------:R-:W-:Y:S01]  /*0750*/  IMAD.WIDE.U32 R64, R199.reuse, R201.reuse, c[0x0][0x208] ;  /* 0x00008200c7407625 */ /* 0x0c0fe200078e00c9 */
[----:B------:R-:W-:Y:S01]  /*0760*/  IADD3 R196, R199, 0x40, RZ ;  /* 0x00000040c7c47810 */ /* 0x000fe20007ffe0ff */
[----:B------:R-:W2:Y:S02]  /*0770*/  LDG.E.128 R60, [R60.64] ;  /* 0x000000043c3c7981 */ /* 0x000ea4000c1e1d00 */
[----:B------:R-:W-:Y:S01]  /*0780*/  IMAD.WIDE R172, R193, R158, c[0x0][0x1a0] ;  /* 0x00006800c1ac7625 */ /* 0x000fe200078e029e */
[C---:B------:R-:W-:Y:S01]  /*0790*/  IADD3 R84, R199.reuse, 0x60, RZ ;  /* 0x00000060c7547810 */ /* 0x040fe20007ffe0ff */
[----:B------:R-:W3:Y:S02]  /*07a0*/  LDG.E.128 R64, [R64.64] ;  /* 0x0000000440407981 */ /* 0x000ee4000c1e1d00 */
[CC--:B------:R-:W-:Y:S01]  /*07b0*/  IMAD.WIDE.U32 R68, R198.reuse, R201.reuse, c[0x0][0x188] ;  /* 0x00006200c6447625 */ /* 0x0c0fe200078e00c9 */
[----:B------:R-:W-:Y:S01]  /*07c0*/  IADD3 R197, R199, 0x80, RZ ;  /* 0x00000080c7c57810 */ /* 0x000fe20007ffe0ff */
[----:B------:R0:W4:Y:S02]  /*07d0*/  LDG.E R172, [R172.64] ;  /* 0x00000004acac7981 */ /* 0x000124000c1e1900 */
[----:B------:R-:W-:-:S02]  /*07e0*/  IMAD.WIDE.U32 R72, R198, R201, c[0x0][0x208] ;  /* 0x00008200c6487625 */ /* 0x000fc400078e00c9 */
[----:B------:R-:W4:Y:S02]  /*07f0*/  LDG.E.128 R68, [R68.64] ;  /* 0x0000000444447981 */ /* 0x000f24000c1e1d00 */
[CC--:B------:R-:W-:Y:S02]  /*0800*/  IMAD.WIDE.U32 R76, R196.reuse, R201.reuse, c[0x0][0x188] ;  /* 0x00006200c44c7625 */ /* 0x0c0fe400078e00c9 */
[----:B------:R-:W4:Y:S02]  /*0810*/  LDG.E.128 R72, [R72.64] ;  /* 0x0000000448487981 */ /* 0x000f24000c1e1d00 */
[----:B------:R-:W-:Y:S02]  /*0820*/  IMAD.WIDE.U32 R80, R196, R201, c[0x0][0x208] ;  /* 0x00008200c4507625 */ /* 0x000fe400078e00c9 */
[----:B------:R-:W4:Y:S02]  /*0830*/  LDG.E.128 R76, [R76.64] ;  /* 0x000000044c4c7981 */ /* 0x000f24000c1e1d00 */
[----:B------:R-:W-:-:S02]  /*0840*/  IMAD.WIDE R158, R193, R158, c[0x0][0x1a8] ;  /* 0x00006a00c19e7625 */ /* 0x000fc400078e029e */
[----:B------:R-:W4:Y:S02]  /*0850*/  LDG.E.128 R80, [R80.64] ;  /* 0x0000000450507981 */ /* 0x000f24000c1e1d00 */
[----:B------:R-:W-:Y:S02]  /*0860*/  IMAD.WIDE.U32 R84, R84, R201, c[0x0][0x188] ;  /* 0x0000620054547625 */ /* 0x000fe400078e00c9 */
[----:B------:R1:W4:Y:S02]  /*0870*/  LDG.E R158, [R158.64] ;  /* 0x000000049e9e7981 */ /* 0x000324000c1e1900 */
[----:B------:R-:W-:Y:S02]  /*0880*/  IMAD.WIDE.U32 R88, R201, R197, c[0x0][0x188] ;  /* 0x00006200c9587625 */ /* 0x000fe400078e00c5 */
[----:B------:R-:W4:Y:S04]  /*0890*/  LDG.E.128 R84, [R84.64] ;  /* 0x0000000454547981 */ /* 0x000f28000c1e1d00 */
        /* <DEDUP_REMOVED lines=14> */
[--C-:B---3--:R-:W-:Y:S02]  /*0980*/  HADD2.F32 R209, -RZ, R64.reuse.H0_H0 ;  /* 0x20000040ffd17230 */ /* 0x108fe40000004100 */
[----:B------:R-:W-:Y:S02]  /*0990*/  HADD2.F32 R210, -RZ, R64.H1_H1 ;  /* 0x30000040ffd27230 */ /* 0x000fe40000004100 */
[--C-:B-1----:R-:W-:Y:S02]  /*09a0*/  HADD2.F32 R159, -RZ, R65.reuse.H0_H0 ;  /* 0x20000041ff9f7230 */ /* 0x102fe40000004100 */
[----:B------:R-:W-:Y:S01]  /*09b0*/  HADD2.F32 R212, -RZ, R65.H1_H1 ;  /* 0x30000041ffd47230 */ /* 0x000fe20000004100 */
[----:B------:R-:W-:Y:S01]  /*09c0*/  @P1 IMAD.WIDE.U32 R64, R201, R196, c[0x0][0x218] ;  /* 0x00008600c9401625 */ /* 0x000fe200078e00c4 */
[----:B----4-:R-:W-:Y:S01]  /*09d0*/  FSEL R172, R172, RZ, !P0 ;  /* 0x000000ffacac7208 */ /* 0x010fe20004000000 */
[----:B-----5:R0:W5:Y:S01]  /*09e0*/  @P1 LDG.E.128 R128, [R60.64] ;  /* 0x000000043c801981 */ /* 0x020162000c1e1d00 */
[----:B------:R-:W-:-:S02]  /*09f0*/  HADD2.F32 R215, -RZ, R68.H0_H0 ;  /* 0x20000044ffd77230 */ /* 0x000fc40000004100 */
[----:B------:R-:W-:Y:S01]  /*0a00*/  HADD2.F32 R217, -RZ, R68.H1_H1 ;  /* 0x30000044ffd97230 */ /* 0x000fe20000004100 */
[----:B------:R1:W5:Y:S01]  /*0a10*/  @P1 LDG.E.128 R44, [R64.64] ;  /* 0x00000004402c1981 */ /* 0x000362000c1e1d00 */
[--C-:B------:R-:W-:Y:S02]  /*0a20*/  HADD2.F32 R204, -RZ, R62.reuse.H0_H0 ;  /* 0x2000003effcc7230 */ /* 0x100fe40000004100 */
[----:B------:R-:W-:Y:S02]  /*0a30*/  HADD2.F32 R207, -RZ, R62.H1_H1 ;  /* 0x3000003effcf7230 */ /* 0x000fe40000004100 */
[--C-:B------:R-:W-:Y:S01]  /*0a40*/  HADD2.F32 R206, -RZ, R63.reuse.H0_H0 ;  /* 0x2000003fffce7230 */ /* 0x100fe20000004100 */
[----:B0-----:R-:W-:Y:S01]  /*0a50*/  @P1 IMAD.WIDE.U32 R60, R197, R201, c[0x0][0x218] ;  /* 0x00008600c53c1625 */ /* 0x001fe200078e00c9 */
[----:B------:R-:W-:Y:S02]  /*0a60*/  HADD2.F32 R208, -RZ, R63.H1_H1 ;  /* 0x3000003fffd07230 */ /* 0x000fe40000004100 */
[----:B------:R-:W-:Y:S01]  /*0a70*/  HADD2.F32 R68, -RZ, R69.H0_H0 ;  /* 0x20000045ff447230 */ /* 0x000fe20000004100 */
[----:B------:R-:W-:Y:S01]  /*0a80*/  @P1 IMAD.WIDE.U32 R62, R201, R198, c[0x0][0x218] ;  /* 0x00008600c93e1625 */ /* 0x000fe200078e00c6 */
[--C-:B------:R-:W-:Y:S01]  /*0a90*/  HADD2.F32 R223, -RZ, R75.reuse.H0_H0 ;  /* 0x2000004bffdf7230 */ /* 0x100fe20000004100 */
[----:B------:R0:W5:Y:S01]  /*0aa0*/  @P1 LDG.E.128 R136, [R60.64] ;  /* 0x000000043c881981 */ /* 0x000162000c1e1d00 */
[----:B------:R-:W-:Y:S01]  /*0ab0*/  HADD2.F32 R224, -RZ, R75.H1_H1 ;  /* 0x3000004bffe07230 */ /* 0x000fe20000004100 */
[----:B-1----:R-:W-:Y:S01]  /*0ac0*/  FADD.FTZ R65, -R172, R202 ;  /* 0x000000caac417221 */ /* 0x002fe20000010100 */
[--C-:B------:R-:W-:Y:S01]  /*0ad0*/  HADD2.F32 R211, -RZ, R66.reuse.H0_H0 ;  /* 0x20000042ffd37230 */ /* 0x100fe20000004100 */
[----:B------:R1:W5:Y:S01]  /*0ae0*/  @P1 LDG.E.128 R132, [R62.64] ;  /* 0x000000043e841981 */ /* 0x000362000c1e1d00 */
[----:B------:R-:W-:-:S02]  /*0af0*/  HADD2.F32 R214, -RZ, R66.H1_H1 ;  /* 0x30000042ffd67230 */ /* 0x000fc40000004100 */
[--C-:B------:R-:W-:Y:S02]  /*0b00*/  HADD2.F32 R213, -RZ, R67.reuse.H0_H0 ;  /* 0x20000043ffd57230 */ /* 0x100fe40000004100 */
[----:B------:R-:W-:Y:S01]  /*0b10*/  HADD2.F32 R216, -RZ, R67.H1_H1 ;  /* 0x30000043ffd87230 */ /* 0x000fe20000004100 */
[----:B------:R-:W-:Y:S01]  /*0b20*/  @P1 IMAD.WIDE.U32 R66, R201, R200, c[0x0][0x218] ;  /* 0x00008600c9421625 */ /* 0x000fe200078e00c8 */
[--C-:B------:R-:W-:Y:S02]  /*0b30*/  HADD2.F32 R75, -RZ, R76.reuse.H0_H0 ;  /* 0x2000004cff4b7230 */ /* 0x100fe40000004100 */
[----:B------:R-:W-:Y:S01]  /*0b40*/  HADD2.F32 R218, -RZ, R69.H1_H1 ;  /* 0x30000045ffda7230 */ /* 0x000fe20000004100 */
[C---:B0-----:R-:W-:Y:S01]  /*0b50*/  FADD.FTZ R61, -R172.reuse, R68 ;  /* 0x00000044ac3d7221 */ /* 0x041fe20000010100 */
[----:B------:R-:W-:Y:S01]  /*0b60*/  HADD2.F32 R225, -RZ, R76.H1_H1 ;  /* 0x3000004cffe17230 */ /* 0x000fe20000004100 */
[----:B------:R-:W-:Y:S01]  /*0b70*/  FADD.FTZ R203, -R172, R203 ;  /* 0x000000cbaccb7221 */ /* 0x000fe20000010100 */
[--C-:B------:R-:W-:Y:S01]  /*0b80*/  HADD2.F32 R69, -RZ, R70.reuse.H0_H0 ;  /* 0x20000046ff457230 */ /* 0x100fe20000004100 */
[----:B------:R-:W-:Y:S01]  /*0b90*/  FMUL.FTZ R68, R158, R65 ;  /* 0x000000419e447220 */ /* 0x000fe20000410000 */
[----:B------:R-:W-:Y:S01]  /*0ba0*/  HADD2.F32 R219, -RZ, R70.H1_H1 ;  /* 0x30000046ffdb7230 */ /* 0x000fe20000004100 */
[----:B------:R-:W-:Y:S01]  /*0bb0*/  FADD.FTZ R75, -R172, R75 ;  /* 0x0000004bac4b7221 */ /* 0x000fe20000010100 */
[--C-:B------:R-:W-:Y:S01]  /*0bc0*/  HADD2.F32 R76, -RZ, R77.reuse.H0_H0 ;  /* 0x2000004dff4c7230 */ /* 0x100fe20000004100 */
[----:B------:R0:W5:Y:S01]  /*0bd0*/  @P1 LDG.E.128 R48, [R66.64] ;  /* 0x0000000442301981 */ /* 0x000162000c1e1d00 */
[----:B------:R-:W-:-:S02]  /*0be0*/  HADD2.F32 R226, -RZ, R77.H1_H1 ;  /* 0x3000004dffe27230 */ /* 0x000fc40000004100 */
[--C-:B------:R-:W-:Y:S02]  /*0bf0*/  HADD2.F32 R231, -RZ, R83.reuse.H0_H0 ;  /* 0x20000053ffe77230 */ /* 0x100fe40000004100 */
[----:B------:R-:W-:Y:S02]  /*0c00*/  HADD2.F32 R232, -RZ, R83.H1_H1 ;  /* 0x30000053ffe87230 */ /* 0x000fe40000004100 */
[----:B------:R-:W-:Y:S02]  /*0c10*/  HADD2.F32 R70, -RZ, R71.H0_H0 ;  /* 0x20000047ff467230 */ /* 0x000fe40000004100 */
[----:B------:R-:W-:Y:S02]  /*0c20*/  HADD2.F32 R77, -RZ, R78.H0_H0 ;  /* 0x2000004eff4d7230 */ /* 0x000fe40000004100 */
[----:B------:R-:W-:Y:S02]  /*0c30*/  HADD2.F32 R83, -RZ, R84.H0_H0 ;  /* 0x20000054ff537230 */ /* 0x000fe40000004100 */
[----:B------:R-:W-:-:S02]  /*0c40*/  HADD2.F32 R233, -RZ, R85.H0_H0 ;  /* 0x20000055ffe97230 */ /* 0x000fc40000004100 */
[----:B------:R-:W-:Y:S02]  /*0c50*/  HADD2.F32 R234, -RZ, R86.H0_H0 ;  /* 0x20000056ffea7230 */ /* 0x000fe40000004100 */
[----:B------:R-:W-:Y:S02]  /*0c60*/  HADD2.F32 R235, -RZ, R87.H0_H0 ;  /* 0x20000057ffeb7230 */ /* 0x000fe40000004100 */
[----:B------:R-:W-:Y:S02]  /*0c70*/  HADD2.F32 R239, -RZ, R89.H0_H0 ;  /* 0x20000059ffef7230 */ /* 0x000fe40000004100 */
[----:B-1----:R-:W-:Y:S01]  /*0c80*/  HADD2.F32 R63, -RZ, R91.H0_H0 ;  /* 0x2000005bff3f7230 */ /* 0x002fe20000004100 */
[----:B0-----:R-:W-:Y:S01]  /*0c90*/  FADD.FTZ R67, -R172, R204 ;  /* 0x000000ccac437221 */ /* 0x001fe20000010100 */
[----:B------:R-:W-:Y:S02]  /*0ca0*/  HADD2.F32 R71, -RZ, R71.H1_H1 ;  /* 0x30000047ff477230 */ /* 0x000fe40000004100 */
[----:B------:R-:W-:-:S02]  /*0cb0*/  HADD2.F32 R78, -RZ, R78.H1_H1 ;  /* 0x3000004eff4e7230 */ /* 0x000fc40000004100 */
[--C-:B------:R-:W-:Y:S02]  /*0cc0*/  HADD2.F32 R227, -RZ, R79.reuse.H0_H0 ;  /* 0x2000004fffe37230 */ /* 0x100fe40000004100 */
[----:B------:R-:W-:Y:S02]  /*0cd0*/  HADD2.F32 R228, -RZ, R79.H1_H1 ;  /* 0x3000004fffe47230 */ /* 0x000fe40000004100 */
[----:B------:R-:W-:Y:S02]  /*0ce0*/  HADD2.F32 R84, -RZ, R84.H1_H1 ;  /* 0x30000054ff547230 */ /* 0x000fe40000004100 */
[----:B------:R-:W-:Y:S02]  /*0cf0*/  HADD2.F32 R85, -RZ, R85.H1_H1 ;  /* 0x30000055ff557230 */ /* 0x000fe40000004100 */
[----:B------:R-:W-:Y:S02]  /*0d00*/  HADD2.F32 R86, -RZ, R86.H1_H1 ;  /* 0x30000056ff567230 */ /* 0x000fe40000004100 */
[----:B------:R-:W-:-:S02]  /*0d10*/  HADD2.F32 R87, -RZ, R87.H1_H1 ;  /* 0x30000057ff577230 */ /* 0x000fc40000004100 */
[--C-:B------:R-:W-:Y:S02]  /*0d20*/  HADD2.F32 R201, -RZ, R88.reuse.H0_H0 ;  /* 0x20000058ffc97230 */ /* 0x100fe40000004100 */
[----:B------:R-:W-:Y:S02]  /*0d30*/  HADD2.F32 R237, -RZ, R88.H1_H1 ;  /* 0x30000058ffed7230 */ /* 0x000fe40000004100 */
[----:B------:R-:W-:Y:S02]  /*0d40*/  HADD2.F32 R89, -RZ, R89.H1_H1 ;  /* 0x30000059ff597230 */ /* 0x000fe40000004100 */
[--C-:B------:R-:W-:Y:S02]  /*0d50*/  HADD2.F32 R241, -RZ, R90.reuse.H0_H0 ;  /* 0x2000005afff17230 */ /* 0x100fe40000004100 */
[----:B------:R-:W-:Y:S02]  /*0d60*/  HADD2.F32 R243, -RZ, R90.H1_H1 ;  /* 0x3000005afff37230 */ /* 0x000fe40000004100 */
[----:B------:R-:W-:Y:S01]  /*0d70*/  HADD2.F32 R91, -RZ, R91.H1_H1 ;  /* 0x3000005bff5b7230 */ /* 0x000fe20000004100 */
[----:B------:R-:W-:Y:S01]  /*0d80*/  FADD.FTZ R173, -R172, R173 ;  /* 0x000000adacad7221 */ /* 0x000fe20000010100 */
[----:B------:R-:W-:Y:S01]  /*0d90*/  HADD2.F32 R79, -RZ, R80.H0_H0 ;  /* 0x20000050ff4f7230 */ /* 0x000fe20000004100 */
[----:B------:R-:W-:-:S02]  /*0da0*/  FADD.FTZ R192, R209, R192 ;  /* 0x000000c0d1c07221 */ /* 0x000fc40000010000 */
[----:B------:R-:W-:Y:S02]  /*0db0*/  FMUL.FTZ R203, R158, R203 ;  /* 0x000000cb9ecb7220 */ /* 0x000fe40000410000 */
[-C--:B------:R-:W-:Y:S02]  /*0dc0*/  FFMA.FTZ R195, R68, R209.reuse, R195 ;  /* 0x000000d144c37223 */ /* 0x080fe400000100c3 */
[----:B------:R-:W-:Y:S02]  /*0dd0*/  FMUL.FTZ R209, R40, R209 ;  /* 0x000000d128d17220 */ /* 0x000fe40000410000 */
        /* <DEDUP_REMOVED lines=34> */
[----:B------:R-:W-:Y:S02]  /*1000*/  FADD.FTZ R91, -R172, R91 ;  /* 0x0000005bac5b7221 */ /* 0x000fe40000010100 */
[----:B------:R-:W-:Y:S02]  /*1010*/  FMUL.FTZ R204, R158, R67 ;  /* 0x000000439ecc7220 */ /* 0x000fe40000410000 */
[----:B------:R-:W-:Y:S02]  /*1020*/  FADD.FTZ R190, R210, R190 ;  /* 0x000000bed2be7221 */ /* 0x000fe40000010000 */
[----:B------:R-:W-:Y:S02]  /*1030*/  FMUL.FTZ R172, R158, R173 ;  /* 0x000000ad9eac7220 */ /* 0x000fe40000410000 */
[----:B------:R-:W-:-:S02]  /*1040*/  FFMA.FTZ R191, R203, R210, R191 ;  /* 0x000000d2cbbf7223 */ /* 0x000fc400000100bf */
[----:B------:R-:W-:Y:S01]  /*1050*/  FMUL.FTZ R67, R158, R61 ;  /* 0x0000003d9e437220 */ /* 0x000fe20000410000 */
[--C-:B------:R-:W-:Y:S01]  /*1060*/  HADD2.F32 R229, -RZ, R81.reuse.H0_H0 ;  /* 0x20000051ffe57230 */ /* 0x100fe20000004100 */
[----:B------:R-:W-:Y:S01]  /*1070*/  FMUL.FTZ R210, R41, R210 ;  /* 0x000000d229d27220 */ /* 0x000fe20000410000 */
[----:B------:R-:W-:Y:S01]  /*1080*/  HADD2.F32 R230, -RZ, R81.H1_H1 ;  /* 0x30000051ffe67230 */ /* 0x000fe20000004100 */
[----:B------:R-:W-:Y:S02]  /*1090*/  FADD.FTZ R122, R79, R122 ;  /* 0x0000007a4f7a7221 */ /* 0x000fe40000010000 */
[-C--:B------:R-:W-:Y:S02]  /*10a0*/  FFMA.FTZ R2, R75, R79.reuse, R2 ;  /* 0x0000004f4b027223 */ /* 0x080fe40000010002 */
[----:B------:R-:W-:Y:S02]  /*10b0*/  FMUL.FTZ R238, R24, R79 ;  /* 0x0000004f18ee7220 */ /* 0x000fe40000410000 */
[----:B------:R-:W-:Y:S01]  /*10c0*/  FADD.FTZ R61, RZ, R209 ;  /* 0x000000d1ff3d7221 */ /* 0x000fe20000010000 */
[----:B------:R-:W-:Y:S01]  /*10d0*/  HADD2.F32 R81, -RZ, R82.H0_H0 ;  /* 0x20000052ff517230 */ /* 0x000fe20000004100 */
[----:B------:R-:W-:-:S02]  /*10e0*/  FFMA.FTZ R79, R68, R209, RZ ;  /* 0x000000d1444f7223 */ /* 0x000fc400000100ff */
[C---:B------:R-:W-:Y:S02]  /*10f0*/  FMUL.FTZ R226, R158.reuse, R226 ;  /* 0x000000e29ee27220 */ /* 0x040fe40000410000 */
[----:B------:R-:W-:Y:S02]  /*1100*/  FADD.FTZ R188, R159, R188 ;  /* 0x000000bc9fbc7221 */ /* 0x000fe40000010000 */
[----:B------:R-:W-:Y:S02]  /*1110*/  FMUL.FTZ R205, R158, R205 ;  /* 0x000000cd9ecd7220 */ /* 0x000fe40000410000 */
[----:B------:R-:W-:Y:S02]  /*1120*/  FFMA.FTZ R189, R172, R159, R189 ;  /* 0x0000009facbd7223 */ /* 0x000fe400000100bd */
        /* <DEDUP_REMOVED lines=8> */
[----:B------:R-:W-:Y:S02]  /*11b0*/  FADD.FTZ R186, R212, R186 ;  /* 0x000000bad4ba7221 */ /* 0x000fe40000010000 */
        /* <DEDUP_REMOVED lines=23> */
[----:B------:R-:W-:Y:S01]  /*1330*/  FADD.FTZ R240, R81, R214 ;  /* 0x000000d651f07221 */ /* 0x000fe20000010000 */
[----:B------:R-:W-:Y:S01]  /*1340*/  HADD2.F32 R220, -RZ, R72.H0_H0 ;  /* 0x20000048ffdc7230 */ /* 0x000fe20000004100 */
[----:B------:R-:W-:Y:S01]  /*1350*/  FFMA.FTZ R61, R207, R214, R61 ;  /* 0x000000d6cf3d7223 */ /* 0x000fe2000001003d */
[--C-:B------:R-:W-:Y:S01]  /*1360*/  HADD2.F32 R65, -RZ, R99.reuse.H0_H0 ;  /* 0x20000063ff417230 */ /* 0x100fe20000004100 */
[----:B------:R-:W-:Y:S01]  /*1370*/  FADD.FTZ R178, R216, R178 ;  /* 0x000000b2d8b27221 */ /* 0x000fe20000010000 */
[----:B------:R-:W-:Y:S01]  /*1380*/  HADD2.F32 R202, -RZ, R99.H1_H1 ;  /* 0x30000063ffca7230 */ /* 0x000fe20000004100 */
[-C--:B------:R-:W-:Y:S02]  /*1390*/  FFMA.FTZ R179, R247, R216.reuse, R179 ;  /* 0x000000d8f7b37223 */ /* 0x080fe400000100b3 */
[----:B------:R-:W-:Y:S02]  /*13a0*/  FMUL.FTZ R215, R158, R215 ;  /* 0x000000d79ed77220 */ /* 0x000fe40000410000 */
[----:B------:R-:W-:-:S02]  /*13b0*/  FMUL.FTZ R216, R39, R216 ;  /* 0x000000d827d87220 */ /* 0x000fc40000410000 */
[----:B------:R-:W-:Y:S01]  /*13c0*/  FADD.FTZ R99, R240, R213 ;  /* 0x000000d5f0637221 */ /* 0x000fe20000010000 */
[----:B------:R-:W-:Y:S01]  /*13d0*/  HADD2.F32 R72, -RZ, R72.H1_H1 ;  /* 0x30000048ff487230 */ /* 0x000fe20000004100 */
[----:B------:R-:W-:Y:S01]  /*13e0*/  FFMA.FTZ R61, R206, R213, R61 ;  /* 0x000000d5ce3d7223 */ /* 0x000fe2000001003d */
[----:B------:R-:W-:Y:S01]  /*13f0*/  HADD2.F32 R60, -RZ, R92.H0_H0 ;  /* 0x2000005cff3c7230 */ /* 0x000fe20000004100 */
[----:B------:R-:W-:Y:S02]  /*1400*/  FADD.FTZ R175, R220, R175 ;  /* 0x000000afdcaf7221 */ /* 0x000fe40000010000 */
[C---:B------:R-:W-:Y:S02]  /*1410*/  FMUL.FTZ R217, R158.reuse, R217 ;  /* 0x000000d99ed97220 */ /* 0x040fe40000410000 */
[----:B------:R-:W-:Y:S02]  /*1420*/  FFMA.FTZ R177, R215, R220, R177 ;  /* 0x000000dcd7b17223 */ /* 0x000fe400000100b1 */
[----:B------:R-:W-:-:S02]  /*1430*/  FMUL.FTZ R228, R158, R228 ;  /* 0x000000e49ee47220 */ /* 0x000fc40000410000 */
[----:B------:R-:W-:Y:S02]  /*1440*/  FMUL.FTZ R220, R32, R220 ;  /* 0x000000dc20dc7220 */ /* 0x000fe40000410000 */
[----:B------:R-:W-:Y:S02]  /*1450*/  FMUL.FTZ R83, R158, R83 ;  /* 0x000000539e537220 */ /* 0x000fe40000410000 */
[----:B------:R-:W-:Y:S02]  /*1460*/  FADD.FTZ R99, R99, R216 ;  /* 0x000000d863637221 */ /* 0x000fe40000010000 */
[----:B------:R-:W-:Y:S01]  /*1470*/  FFMA.FTZ R173, R247, R216, R61 ;  /* 0x000000d8f7ad7223 */ /* 0x000fe2000001003d */
[----:B------:R-:W-:Y:S01]  /*1480*/  HADD2.F32 R221, -RZ, R73.H0_H0 ;  /* 0x20000049ffdd7230 */ /* 0x000fe20000004100 */
        /* <DEDUP_REMOVED lines=8> */
[----:B------:R-:W-:Y:S02]  /*1510*/  FMUL.FTZ R232, R16, R60 ;  /* 0x0000003c10e87220 */ /* 0x000fe40000410000 */
[----:B------:R-:W-:Y:S01]  /*1520*/  FADD.FTZ R61, R99, R220 ;  /* 0x000000dc633d7221 */ /* 0x000fe20000010000 */
[----:B------:R-:W-:Y:S01]  /*1530*/  HADD2.F32 R222, -RZ, R73.H1_H1 ;  /* 0x30000049ffde7230 */ /* 0x000fe20000004100 */
[----:B------:R-:W-:Y:S02]  /*1540*/  FFMA.FTZ R60, R215, R220, R173 ;  /* 0x000000dcd73c7223 */ /* 0x000fe400000100ad */
[----:B------:R-:W-:Y:S02]  /*1550*/  FMUL.FTZ R249, R158, R249 ;  /* 0x000000f99ef97220 */ /* 0x000fe40000410000 */
[----:B------:R-:W-:Y:S02]  /*1560*/  FMUL.FTZ R208, R34, R221 ;  /* 0x000000dd22d07220 */ /* 0x000fe40000410000 */
[----:B------:R-:W-:Y:S01]  /*1570*/  FADD.FTZ R61, R61, R72 ;  /* 0x000000483d3d7221 */ /* 0x000fe20000010000 */
[----:B------:R-:W-:Y:S01]  /*1580*/  HADD2.F32 R73, -RZ, R74.H0_H0 ;  /* 0x2000004aff497230 */ /* 0x000fe20000004100 */
[----:B------:R-:W-:Y:S01]  /*1590*/  FFMA.FTZ R60, R217, R72, R60 ;  /* 0x00000048d93c7223 */ /* 0x000fe2000001003c */
[----:B------:R-:W-:Y:S01]  /*15a0*/  HADD2.F32 R92, -RZ, R92.H1_H1 ;  /* 0x3000005cff5c7230 */ /* 0x000fe20000004100 */
[----:B------:R-:W-:-:S02]  /*15b0*/  FADD.FTZ R168, R222, R168 ;  /* 0x000000a8dea87221 */ /* 0x000fc40000010000 */
[----:B------:R-:W-:Y:S02]  /*15c0*/  FFMA.FTZ R169, R249, R222, R169 ;  /* 0x000000def9a97223 */ /* 0x000fe400000100a9 */
[----:B------:R-:W-:Y:S02]  /*15d0*/  FMUL.FTZ R84, R158, R84 ;  /* 0x000000549e547220 */ /* 0x000fe40000410000 */
[----:B------:R-:W-:Y:S02]  /*15e0*/  FMUL.FTZ R222, R35, R222 ;  /* 0x000000de23de7220 */ /* 0x000fe40000410000 */
[----:B------:R-:W-:Y:S01]  /*15f0*/  FADD.FTZ R61, R61, R208 ;  /* 0x000000d03d3d7221 */ /* 0x000fe20000010000 */
[----:B------:R-:W-:Y:S01]  /*1600*/  HADD2.F32 R74, -RZ, R74.H1_H1 ;  /* 0x3000004aff4a7230 */ /* 0x000fe20000004100 */
        /* <DEDUP_REMOVED lines=25> */
[----:B------:R-:W-:Y:S01]  /*17a0*/  FADD.FTZ R61, R92, R223 ;  /* 0x000000df5c3d7221 */ /* 0x000fe20000010000 */
[----:B------:R-:W-:Y:S01]  /*17b0*/  HADD2.F32 R80, -RZ, R80.H1_H1 ;  /* 0x30000050ff507230 */ /* 0x000fe20000004100 */
        /* <DEDUP_REMOVED lines=16> */
[----:B------:R-:W-:Y:S01]  /*18c0*/  FFMA.FTZ R60, R76, R229, R60 ;  /* 0x000000e54c3c7223 */ /* 0x000fe2000001003c */
[----:B------:R-:W-:Y:S01]  /*18d0*/  HADD2.F32 R82, -RZ, R82.H1_H1 ;  /* 0x30000052ff527230 */ /* 0x000fe20000004100 */
[----:B------:R-:W-:Y:S02]  /*18e0*/  FADD.FTZ R61, R92, R69 ;  /* 0x000000455c3d7221 */ /* 0x000fe40000010000 */
[----:B------:R-:W-:-:S02]  /*18f0*/  FFMA.FTZ R60, R226, R69, R60 ;  /* 0x00000045e23c7223 */ /* 0x000fc4000001003c */
[----:B------:R-:W-:Y:S02]  /*1900*/  FMUL.FTZ R78, R158, R78 ;  /* 0x0000004e9e4e7220 */ /* 0x000fe40000410000 */
[----:B------:R-:W-:Y:S02]  /*1910*/  FMUL.FTZ R79, R21, R82 ;  /* 0x00000052154f7220 */ /* 0x000fe40000410000 */
[----:B------:R-:W-:Y:S02]  /*1920*/  FADD.FTZ R92, R61, R230 ;  /* 0x000000e63d5c7221 */ /* 0x000fe40000010000 */
[----:B------:R-:W-:Y:S02]  /*1930*/  FFMA.FTZ R60, R77, R230, R60 ;  /* 0x000000e64d3c7223 */ /* 0x000fe4000001003c */
[----:B------:R-:W-:Y:S02]  /*1940*/  FADD.FTZ R125, R82, R125 ;  /* 0x0000007d527d7221 */ /* 0x000fe40000010000 */
[----:B------:R-:W-:Y:S01]  /*1950*/  FFMA.FTZ R101, R78, R82, R101 ;  /* 0x000000524e657223 */ /* 0x000fe20000010065 */
[--C-:B------:R-:W-:Y:S01]  /*1960*/  HADD2.F32 R62, -RZ, R93.reuse.H0_H0 ;  /* 0x2000005dff3e7230 */ /* 0x100fe20000004100 */
[----:B------:R-:W-:Y:S01]  /*1970*/  FMUL.FTZ R82, R22, R231 ;  /* 0x000000e716527220 */ /* 0x000fe20000410000 */
[----:B------:R-:W-:Y:S01]  /*1980*/  HADD2.F32 R64, -RZ, R93.H1_H1 ;  /* 0x3000005dff407230 */ /* 0x000fe20000004100 */
[----:B------:R-:W-:Y:S01]  /*1990*/  FADD.FTZ R61, R92, R79 ;  /* 0x0000004f5c3d7221 */ /* 0x000fe20000010000 */
[----:B------:R-:W-:Y:S01]  /*19a0*/  HADD2.F32 R93, -RZ, R94.H0_H0 ;  /* 0x2000005eff5d7230 */ /* 0x000fe20000004100 */
[----:B------:R-:W-:-:S02]  /*19b0*/  FMUL.FTZ R227, R158, R227 ;  /* 0x000000e39ee37220 */ /* 0x000fc40000410000 */
[----:B------:R-:W-:Y:S01]  /*19c0*/  FFMA.FTZ R60, R78, R79, R60 ;  /* 0x0000004f4e3c7223 */ /* 0x000fe2000001003c */
[----:B------:R-:W-:Y:S01]  /*19d0*/  HADD2.F32 R94, -RZ, R94.H1_H1 ;  /* 0x3000005eff5e7230 */ /* 0x000fe20000004100 */
[----:B------:R-:W-:Y:S02]  /*19e0*/  FMUL.FTZ R86, R158, R86 ;  /* 0x000000569e567220 */ /* 0x000fe40000410000 */
[----:B------:R-:W-:Y:S02]  /*19f0*/  FADD.FTZ R92, R61, R82 ;  /* 0x000000523d5c7221 */ /* 0x000fe40000010000 */
[----:B------:R-:W-:Y:S02]  /*1a00*/  FFMA.FTZ R60, R227, R82, R60 ;  /* 0x00000052e33c7223 */ /* 0x000fe4000001003c */
[----:B------:R-:W-:Y:S02]  /*1a10*/  FADD.FTZ R145, R94, R145 ;  /* 0x000000915e917221 */ /* 0x000fe40000010000 */
[----:B------:R-:W-:-:S02]  /*1a20*/  FFMA.FTZ R109, R86, R94, R109 ;  /* 0x0000005e566d7223 */ /* 0x000fc4000001006d */
[----:B------:R-:W-:Y:S02]  /*1a30*/  FMUL.FTZ R173, R13, R94 ;  /* 0x0000005e0dad7220 */ /* 0x000fe40000410000 */
[----:B------:R-:W-:Y:S01]  /*1a40*/  FADD.FTZ R61, R92, R81 ;  /* 0x000000515c3d7221 */ /* 0x000fe20000010000 */
[--C-:B------:R-:W-:Y:S01]  /*1a50*/  HADD2.F32 R66, -RZ, R95.reuse.H0_H0 ;  /* 0x2000005fff427230 */ /* 0x100fe20000004100 */
[----:B------:R-:W-:Y:S01]  /*1a60*/  FFMA.FTZ R94, R228, R81, R60 ;  /* 0x00000051e45e7223 */ /* 0x000fe2000001003c */
[----:B------:R-:W-:Y:S01]  /*1a70*/  HADD2.F32 R70, -RZ, R95.H1_H1 ;  /* 0x3000005fff467230 */ /* 0x000fe20000004100 */
[C---:B------:R-:W-:Y:S01]  /*1a80*/  FMUL.FTZ R233, R158.reuse, R233 ;  /* 0x000000e99ee97220 */ /* 0x040fe20000410000 */
[----:B------:R-:W-:Y:S01]  /*1a90*/  HADD2.F32 R95, -RZ, R96.H0_H0 ;  /* 0x20000060ff5f7230 */ /* 0x000fe20000004100 */
        /* <DEDUP_REMOVED lines=40> */
[----:B------:R-:W-:Y:S01]  /*1d20*/  FFMA.FTZ R60, R87, R70, R61 ;  /* 0x00000046573c7223 */ /* 0x000fe2000001003d */
[----:B------:R-:W-:Y:S01]  /*1d30*/  HADD2.F32 R88, -RZ, R97.H0_H0 ;  /* 0x20000061ff587230 */ /* 0x000fe20000004100 */
[----:B------:R-:W-:Y:S02]  /*1d40*/  FADD.FTZ R149, R96, R149 ;  /* 0x0000009560957221 */ /* 0x000fe40000010000 */
[-C--:B------:R-:W-:Y:S02]  /*1d50*/  FFMA.FTZ R113, R237, R96.reuse, R113 ;  /* 0x00000060ed717223 */ /* 0x080fe40000010071 */
        /* <DEDUP_REMOVED lines=13> */
[-C--:B------:R-:W-:Y:S02]  /*1e30*/  FFMA.FTZ R115, R89, R90.reuse, R115 ;  /* 0x0000005a59737223 */ /* 0x080fe40000010073 */
[----:B------:R-:W-:Y:S02]  /*1e40*/  FMUL.FTZ R90, R11, R90 ;  /* 0x0000005a0b5a7220 */ /* 0x000fe40000410000 */
[----:B------:R-:W-:-:S02]  /*1e50*/  FADD.FTZ R61, R61, R88 ;  /* 0x000000583d3d7221 */ /* 0x000fc40000010000 */
[----:B------:R-:W-:Y:S01]  /*1e60*/  FFMA.FTZ R60, R239, R88, R60 ;  /* 0x00000058ef3c7223 */ /* 0x000fe2000001003c */
[----:B------:R-:W-:Y:S01]  /*1e70*/  HADD2.F32 R98, -RZ, R98.H1_H1 ;  /* 0x30000062ff627230 */ /* 0x000fe20000004100 */
        /* <DEDUP_REMOVED lines=30> */
[----:B------:R-:W-:Y:S05]  /*2060*/  BRA.DIV ~URZ, `(.L_x_1385) ;  /* 0x00002dc27f007947 */ /* 0x000fea000b800000 */
[----:B------:R0:W1:Y:S02]  /*2070*/  SHFL.BFLY PT, R65, R248, 0x1, 0x1f ;  /* 0x0c201f00f8417f89 */ /* 0x00006400000e0000 */
.L_x_1389:
        /* <DEDUP_REMOVED lines=18> */
.L_x_1390:
        /* <DEDUP_REMOVED lines=48> */
[----:B------:R-:W-:Y:S01]  /*24a0*/  FADD.FTZ R209, R209, -R68 ;  /* 0x80000044d1d17221 */ /* 0x000fe20000010000 */
[----:B------:R-:W-:Y:S01]  /*24b0*/  LOP3.LUT R68, R157, 0x1f, RZ, 0xc0, !PT ;  /* 0x0000001f9d447812 */ /* 0x000fe200078ec0ff */
[----:B------:R-:W-:Y:S01]  /*24c0*/  FADD.FTZ R213, R213, -R206 ;  /* 0x800000ced5d57221 */ /* 0x000fe20000010000 */
[----:B0-----:R-:W-:Y:S01]  /*24d0*/  SHF.R.S32.HI R65, RZ, 0x1f, R60 ;  /* 0x0000001fff417819 */ /* 0x001fe2000001143c */
[----:B------:R-:W-:-:S02]  /*24e0*/  FADD.FTZ R79, R79, -R78 ;  /* 0x8000004e4f4f7221 */ /* 0x000fc40000010000 */
[----:B------:R-:W-:Y:S01]  /*24f0*/  FADD.FTZ R159, R159, -R172 ;  /* 0x800000ac9f9f7221 */ /* 0x000fe20000010000 */
[----:B------:R-:W-:Y:S01]  /*2500*/  LEA.HI R65, R65, R60, RZ, 0x3 ;  /* 0x0000003c41417211 */ /* 0x000fe200078f18ff */
[----:B------:R-:W-:Y:S01]  /*2510*/  FADD.FTZ R73, R73, -R218 ;  /* 0x800000da49497221 */ /* 0x000fe20000010000 */
[----:B-----5:R-:W-:Y:S01]  /*2520*/  @P1 HADD2.F32 R60, -RZ, R131.H0_H0 ;  /* 0x20000083ff3c1230 */ /* 0x020fe20000004100 */
[----:B------:R-:W-:Y:S01]  /*2530*/  FADD.FTZ R75, R238, -R75 ;  /* 0x8000004bee4b7221 */ /* 0x000fe20000010000 */
[----:B------:R-:W-:Y:S01]  /*2540*/  LEA.HI.SX32 R68, R65, R68, 0x1d ;  /* 0x0000004441447211 */ /* 0x000fe200078feaff */
        /* <DEDUP_REMOVED lines=22> */
[----:B------:R-:W-:Y:S01]  /*26b0*/  FADD.FTZ R233, R62, -R233 ;  /* 0x800000e93ee97221 */ /* 0x000fe20000010000 */
[----:B------:R-:W-:Y:S01]  /*26c0*/  @P1 HADD2.F32 R62, -RZ, R130.H0_H0 ;  /* 0x20000082ff3e1230 */ /* 0x000fe20000004100 */
        /* <DEDUP_REMOVED lines=34> */
[C---:B------:R-:W-:Y:S01]  /*28f0*/  FMUL.FTZ R172, R158.reuse, R65 ;  /* 0x000000419eac7220 */ /* 0x040fe20000410000 */
[----:B------:R-:W-:Y:S01]  /*2900*/  @P1 HADD2.F32 R65, -RZ, R131.H1_H1 ;  /* 0x30000083ff411230 */ /* 0x000fe20000004100 */
        /* <DEDUP_REMOVED lines=8> */
[C---:B------:R-:W-:Y:S01]  /*2990*/  FMUL.FTZ R82, R158.reuse, R87 ;  /* 0x000000579e527220 */ /* 0x040fe20000410000 */
[----:B------:R-:W-:Y:S01]  /*29a0*/  HFMA2.MMA R87, -RZ, RZ, 0, 9.5367431640625e-07 ;  /* 0x00000010ff577435 */ /* 0x000fe200000001ff */
[C---:B------:R-:W-:Y:S02]  /*29b0*/  FMUL.FTZ R72, R158.reuse, R201 ;  /* 0x000000c99e487220 */ /* 0x040fe40000410000 */
[C---:B------:R-:W-:Y:S02]  /*29c0*/  FMUL.FTZ R75, R158.reuse, R237 ;  /* 0x000000ed9e4b7220 */ /* 0x040fe40000410000 */
[C---:B------:R-:W-:Y:S02]  /*29d0*/  FMUL.FTZ R73, R158.reuse, R239 ;  /* 0x000000ef9e497220 */ /* 0x040fe40000410000 */
[----:B------:R-:W-:-:S02]  /*29e0*/  FMUL.FTZ R74, R158, R245 ;  /* 0x000000f59e4a7220 */ /* 0x000fc40000410000 */
        /* <DEDUP_REMOVED lines=13> */
[--C-:B------:R-:W-:Y:S01]  /*2ac0*/  @P1 HADD2.F32 R60, -RZ, R128.reuse.H0_H0 ;  /* 0x20000080ff3c1230 */ /* 0x100fe20000004100 */
[----:B------:R-:W-:Y:S01]  /*2ad0*/  @P1 FADD.FTZ R202, R202, R61 ;  /* 0x0000003dcaca1221 */ /* 0x000fe20000010000 */
[----:B------:R-:W-:Y:S01]  /*2ae0*/  @P1 HADD2.F32 R61, -RZ, R128.H1_H1 ;  /* 0x30000080ff3d1230 */ /* 0x000fe20000004100 */
        /* <DEDUP_REMOVED lines=122> */
[CC--:B------:R-:W-:Y:S01]  /*3290*/  @P0 IMAD.WIDE.U32 R66, R198.reuse, R87.reuse, c[0x0][0x258] ;  /* 0x00009600c6420625 */ /* 0x0c0fe200078e0057 */
[----:B------:R-:W-:Y:S02]  /*32a0*/  @P0 PRMT R55, R55, 0x5410, R71 ;  /* 0x0000541037370816 */ /* 0x000fe40000000047 */
[----:B------:R-:W-:Y:S01]  /*32b0*/  @P0 PRMT R53, R53, 0x5410, R201 ;  /* 0x0000541035350816 */ /* 0x000fe200000000c9 */
[----:B------:R-:W-:Y:S01]  /*32c0*/  @P1 IMAD.WIDE.U32 R198, R198, R87, c[0x0][0x250] ;  /* 0x00009400c6c61625 */ /* 0x000fe200078e0057 */
[----:B------:R-:W-:Y:S02]  /*32d0*/  @P0 PRMT R52, R52, 0x5410, R173 ;  /* 0x0000541034340816 */ /* 0x000fe400000000ad */
[----:B------:R-:W-:-:S02]  /*32e0*/  F2FP.PACK_AB R62, R98, R97 ;  /* 0x00000061623e723e */ /* 0x000fc400000000ff */
[----:B------:R-:W-:Y:S01]  /*32f0*/  F2FP.PACK_AB R63, R172, R159 ;  /* 0x0000009fac3f723e */ /* 0x000fe200000000ff */
[----:B------:R-:W-:Y:S01]  /*3300*/  @P0 STG.E.128 [R66.64], R52 ;  /* 0x0000003442000986 */ /* 0x000fe2000c101d04 */
[----:B------:R-:W-:Y:S02]  /*3310*/  F2FP.PACK_AB R61, R94, R93 ;  /* 0x0000005d5e3d723e */ /* 0x000fe400000000ff */
[-C--:B------:R-:W-:Y:S02]  /*3320*/  F2FP.PACK_AB R60, R90, R215.reuse ;  /* 0x000000d75a3c723e */ /* 0x080fe400000000ff */
[----:B------:R-:W-:Y:S02]  /*3330*/  @P1 F2FP.PACK_AB R215, RZ, R215 ;  /* 0x000000d7ffd7123e */ /* 0x000fe400000000ff */
[----:B------:R-:W-:Y:S01]  /*3340*/  @P1 F2FP.PACK_AB R97, RZ, R97 ;  /* 0x00000061ff61123e */ /* 0x000fe200000000ff */
[----:B------:R0:W-:Y:S01]  /*3350*/  STG.E.128 [R64.64], R60 ;  /* 0x0000003c40007986 */ /* 0x0001e2000c101d04 */
[----:B------:R-:W-:-:S02]  /*3360*/  @P1 F2FP.PACK_AB R159, RZ, R159 ;  /* 0x0000009fff9f123e */ /* 0x000fc400000000ff */
[----:B------:R-:W-:Y:S02]  /*3370*/  @P1 F2FP.PACK_AB R93, RZ, R93 ;  /* 0x0000005dff5d123e */ /* 0x000fe400000000ff */
[----:B------:R-:W-:Y:S02]  /*3380*/  @P1 F2FP.PACK_AB R90, RZ, R90 ;  /* 0x0000005aff5a123e */ /* 0x000fe400000000ff */
[----:B------:R-:W-:Y:S02]  /*3390*/  @P1 PRMT R56, R215, 0x7610, R56 ;  /* 0x00007610d7381816 */ /* 0x000fe40000000038 */
[----:B------:R-:W-:Y:S02]  /*33a0*/  @P1 F2FP.PACK_AB R98, RZ, R98 ;  /* 0x00000062ff62123e */ /* 0x000fe400000000ff */
[----:B------:R-:W-:Y:S02]  /*33b0*/  @P1 F2FP.PACK_AB R172, RZ, R172 ;  /* 0x000000acffac123e */ /* 0x000fe400000000ff */
[----:B------:R-:W-:-:S02]  /*33c0*/  @P1 F2FP.PACK_AB R94, RZ, R94 ;  /* 0x0000005eff5e123e */ /* 0x000fc400000000ff */
[----:B------:R-:W-:Y:S02]  /*33d0*/  @P1 PRMT R58, R97, 0x7610, R58 ;  /* 0x00007610613a1816 */ /* 0x000fe4000000003a */
[----:B------:R-:W-:Y:S02]  /*33e0*/  @P1 PRMT R59, R159, 0x7610, R59 ;  /* 0x000076109f3b1816 */ /* 0x000fe4000000003b */
[----:B0-----:R-:W-:Y:S02]  /*33f0*/  @P0 F2FP.PACK_AB R65, RZ, R92 ;  /* 0x0000005cff41023e */ /* 0x001fe400000000ff */
[----:B------:R-:W-:Y:S02]  /*3400*/  @P0 F2FP.PACK_AB R62, RZ, R96 ;  /* 0x00000060ff3e023e */ /* 0x000fe400000000ff */
[----:B------:R-:W-:Y:S02]  /*3410*/  @P0 F2FP.PACK_AB R61, RZ, R88 ;  /* 0x00000058ff3d023e */ /* 0x000fe400000000ff */
[----:B------:R-:W-:-:S02]  /*3420*/  @P0 F2FP.PACK_AB R60, RZ, R86 ;  /* 0x00000056ff3c023e */ /* 0x000fc400000000ff */
[----:B------:R-:W-:Y:S02]  /*3430*/  @P1 PRMT R57, R93, 0x7610, R57 ;  /* 0x000076105d391816 */ /* 0x000fe40000000039 */
[----:B------:R-:W-:Y:S02]  /*3440*/  @P0 F2FP.PACK_AB R66, RZ, R95 ;  /* 0x0000005fff42023e */ /* 0x000fe400000000ff */
[----:B------:R-:W-:Y:S02]  /*3450*/  @P1 PRMT R56, R56, 0x5410, R90 ;  /* 0x0000541038381816 */ /* 0x000fe4000000005a */
[----:B------:R-:W-:Y:S01]  /*3460*/  @P0 PRMT R54, R65, 0x7610, R54 ;  /* 0x0000761041360816 */ /* 0x000fe20000000036 */
[----:B------:R-:W-:Y:S01]  /*3470*/  IMAD.WIDE.U32 R64, R196, R87, c[0x0][0x248] ;  /* 0x00009200c4407625 */ /* 0x000fe200078e0057 */
[----:B------:R-:W-:Y:S02]  /*3480*/  @P0 F2FP.PACK_AB R71, RZ, R91 ;  /* 0x0000005bff47023e */ /* 0x000fe400000000ff */
[----:B------:R-:W-:-:S02]  /*3490*/  @P0 F2FP.PACK_AB R70, RZ, R89 ;  /* 0x00000059ff46023e */ /* 0x000fc400000000ff */
[----:B------:R-:W-:Y:S02]  /*34a0*/  @P0 PRMT R53, R61, 0x7610, R53 ;  /* 0x000076103d350816 */ /* 0x000fe40000000035 */
[----:B------:R-:W-:Y:S02]  /*34b0*/  @P0 PRMT R52, R60, 0x7610, R52 ;  /* 0x000076103c340816 */ /* 0x000fe40000000034 */
[----:B------:R-:W-:Y:S02]  /*34c0*/  @P0 F2FP.PACK_AB R90, RZ, R99 ;  /* 0x00000063ff5a023e */ /* 0x000fe400000000ff */
[----:B------:R-:W-:Y:S02]  /*34d0*/  @P0 PRMT R55, R62, 0x7610, R55 ;  /* 0x000076103e370816 */ /* 0x000fe40000000037 */
[----:B------:R-:W-:Y:S02]  /*34e0*/  @P1 PRMT R58, R58, 0x5410, R98 ;  /* 0x000054103a3a1816 */ /* 0x000fe40000000062 */
[----:B------:R-:W-:-:S02]  /*34f0*/  @P1 PRMT R59, R59, 0x5410, R172 ;  /* 0x000054103b3b1816 */ /* 0x000fc400000000ac */
[----:B------:R-:W-:Y:S02]  /*3500*/  @P1 PRMT R57, R57, 0x5410, R94 ;  /* 0x0000541039391816 */ /* 0x000fe4000000005e */
[----:B------:R-:W-:Y:S02]  /*3510*/  F2FP.PACK_AB R62, R95, R92 ;  /* 0x0000005c5f3e723e */ /* 0x000fe400000000ff */
[----:B------:R-:W-:Y:S01]  /*3520*/  F2FP.PACK_AB R63, R99, R96 ;  /* 0x00000060633f723e */ /* 0x000fe200000000ff */
[----:B------:R0:W-:Y:S01]  /*3530*/  @P1 STG.E.128 [R198.64], R56 ;  /* 0x00000038c6001986 */ /* 0x0001e2000c101d04 */
        /* <DEDUP_REMOVED lines=26> */
[----:B-1----:R-:W-:Y:S01]  /*36e0*/  @P1 IMAD.WIDE.U32 R60, R196, R87, c[0x0][0x250] ;  /* 0x00009400c43c1625 */ /* 0x002fe200078e0057 */
[----:B------:R-:W-:Y:S02]  /*36f0*/  @P0 F2FP.PACK_AB R62, RZ, R79 ;  /* 0x0000004fff3e023e */ /* 0x000fe400000000ff */
[----:B------:R-:W-:Y:S02]  /*3700*/  @P0 F2FP.PACK_AB R65, RZ, R83 ;  /* 0x00000053ff41023e */ /* 0x000fe400000000ff */
[----:B------:R0:W-:Y:S01]  /*3710*/  @P1 STG.E.128 [R60.64], R56 ;  /* 0x000000383c001986 */ /* 0x0001e2000c101d04 */
[----:B------:R-:W-:Y:S02]  /*3720*/  @P0 F2FP.PACK_AB R63, RZ, R81 ;  /* 0x00000051ff3f023e */ /* 0x000fe400000000ff */
[----:B------:R-:W-:Y:S02]  /*3730*/  @P0 PRMT R52, R62, 0x7610, R52 ;  /* 0x000076103e340816 */ /* 0x000fe40000000034 */
[----:B------:R-:W-:-:S02]  /*3740*/  @P0 F2FP.PACK_AB R70, RZ, R84 ;  /* 0x00000054ff46023e */ /* 0x000fc400000000ff */
[----:B------:R-:W-:Y:S01]  /*3750*/  @P0 PRMT R53, R65, 0x7610, R53 ;  /* 0x0000761041350816 */ /* 0x000fe20000000035 */
[CC--:B------:R-:W-:Y:S01]  /*3760*/  @P0 IMAD.WIDE.U32 R64, R200.reuse, R87.reuse, c[0x0][0x258] ;  /* 0x00009600c8400625 */ /* 0x0c0fe200078e0057 */
[----:B------:R-:W-:Y:S02]  /*3770*/  @P0 F2FP.PACK_AB R62, RZ, R78 ;  /* 0x0000004eff3e023e */ /* 0x000fe400000000ff */
[----:B------:R-:W-:Y:S01]  /*3780*/  @P0 F2FP.PACK_AB R86, RZ, R82 ;  /* 0x00000052ff56023e */ /* 0x000fe200000000ff */
[-C--:B------:R-:W-:Y:S01]  /*3790*/  @P1 IMAD.WIDE.U32 R200, R200, R87.reuse, c[0x0][0x250] ;  /* 0x00009400c8c81625 */ /* 0x080fe200078e0057 */
        /* <DEDUP_REMOVED lines=11> */
[----:B------:R0:W-:Y:S01]  /*3850*/  @P0 STG.E.128 [R64.64], R52 ;  /* 0x0000003440000986 */ /* 0x0001e2000c101d04 */
        /* <DEDUP_REMOVED lines=8> */
[----:B------:R-:W-:Y:S02]  /*38e0*/  @P1 F2FP.PACK_AB R82, RZ, R82 ;  /* 0x00000052ff52123e */ /* 0x000fe400000000ff */
[----:B------:R-:W-:Y:S02]  /*38f0*/  @P1 F2FP.PACK_AB R80, RZ, R80 ;  /* 0x00000050ff50123e */ /* 0x000fe400000000ff */
[----:B0-----:R-:W-:Y:S02]  /*3900*/  @P0 F2FP.PACK_AB R65, RZ, R69 ;  /* 0x00000045ff41023e */ /* 0x001fe400000000ff */
[----:B------:R-:W-:Y:S02]  /*3910*/  @P1 F2FP.PACK_AB R84, RZ, R84 ;  /* 0x00000054ff54123e */ /* 0x000fe400000000ff */
[----:B------:R-:W-:Y:S02]  /*3920*/  @P1 PRMT R58, R85, 0x7610, R58 ;  /* 0x00007610553a1816 */ /* 0x000fe4000000003a */
[----:B------:R-:W-:-:S02]  /*3930*/  @P1 PRMT R59, R81, 0x7610, R59 ;  /* 0x00007610513b1816 */ /* 0x000fc4000000003b */
[----:B-1----:R-:W-:Y:S02]  /*3940*/  @P0 F2FP.PACK_AB R61, RZ, R73 ;  /* 0x00000049ff3d023e */ /* 0x002fe400000000ff */
[----:B------:R-:W-:Y:S02]  /*3950*/  @P0 F2FP.PACK_AB R63, RZ, R77 ;  /* 0x0000004dff3f023e */ /* 0x000fe400000000ff */
[----:B------:R-:W-:Y:S02]  /*3960*/  @P0 F2FP.PACK_AB R60, RZ, R72 ;  /* 0x00000048ff3c023e */ /* 0x000fe400000000ff */
[----:B------:R-:W-:Y:S02]  /*3970*/  @P0 F2FP.PACK_AB R62, RZ, R74 ;  /* 0x0000004aff3e023e */ /* 0x000fe400000000ff */
[----:B------:R-:W-:Y:S02]  /*3980*/  @P1 PRMT R57, R83, 0x7610, R57 ;  /* 0x0000761053391816 */ /* 0x000fe40000000039 */
[----:B------:R-:W-:-:S02]  /*3990*/  @P1 PRMT R56, R79, 0x7610, R56 ;  /* 0x000076104f381816 */ /* 0x000fc40000000038 */
[----:B------:R-:W-:Y:S02]  /*39a0*/  @P0 PRMT R53, R61, 0x7610, R53 ;  /* 0x000076103d350816 */ /* 0x000fe40000000035 */
[----:B------:R-:W-:Y:S02]  /*39b0*/  @P0 F2FP.PACK_AB R64, RZ, R76 ;  /* 0x0000004cff40023e */ /* 0x000fe400000000ff */
[----:B------:R-:W-:Y:S02]  /*39c0*/  @P0 PRMT R54, R63, 0x7610, R54 ;  /* 0x000076103f360816 */ /* 0x000fe40000000036 */
[----:B------:R-:W-:Y:S02]  /*39d0*/  @P0 F2FP.PACK_AB R67, RZ, R158 ;  /* 0x0000009eff43023e */ /* 0x000fe400000000ff */
[----:B------:R-:W-:Y:S02]  /*39e0*/  @P0 F2FP.PACK_AB R70, RZ, R75 ;  /* 0x0000004bff46023e */ /* 0x000fe400000000ff */
        /* <DEDUP_REMOVED lines=8> */
[----:B------:R-:W-:Y:S01]  /*3a70*/  F2FP.PACK_AB R63, R158, R69 ;  /* 0x000000459e3f723e */ /* 0x000fe200000000ff */
[----:B------:R0:W-:Y:S01]  /*3a80*/  @P1 STG.E.128 [R200.64], R56 ;  /* 0x00000038c8001986 */ /* 0x0001e2000c101d04 */
        /* <DEDUP_REMOVED lines=9> */
[----:B------:R-:W-:Y:S01]  /*3b20*/  @P0 PRMT R55, R55, 0x5410, R67 ;  /* 0x0000541037370816 */ /* 0x000fe20000000043 */
[----:B------:R-:W-:Y:S01]  /*3b30*/  IMAD.WIDE.U32 R66, R87, R66, c[0x0][0x248] ;  /* 0x0000920057427625 */ /* 0x000fe200078e0042 */
[----:B------:R-:W-:Y:S02]  /*3b40*/  @P0 PRMT R52, R52, 0x5410, R70 ;  /* 0x0000541034340816 */ /* 0x000fe40000000046 */
[----:B------:R-:W-:-:S02]  /*3b50*/  @P1 F2FP.PACK_AB R158, RZ, R158 ;  /* 0x0000009eff9e123e */ /* 0x000fc400000000ff */
[----:B------:R-:W-:Y:S01]  /*3b60*/  @P1 F2FP.PACK_AB R76, RZ, R76 ;  /* 0x0000004cff4c123e */ /* 0x000fe200000000ff */
[----:B------:R-:W-:Y:S01]  /*3b70*/  @P0 STG.E.128 [R64.64], R52 ;  /* 0x0000003440000986 */ /* 0x000fe2000c101d04 */
[----:B------:R-:W-:Y:S02]  /*3b80*/  @P1 F2FP.PACK_AB R74, RZ, R74 ;  /* 0x0000004aff4a123e */ /* 0x000fe400000000ff */
        /* <DEDUP_REMOVED lines=17> */
.L_x_1387:
[----:B------:R-:W-:Y:S05]  /*3ca0*/  BSYNC B1 ;  /* 0x0000000000017941 */ /* 0x000fea0003800000 */
.L_x_1384:
        /* <DEDUP_REMOVED lines=60> */
.L_x_1383:
[----:B------:R-:W-:Y:S05]  /*4070*/  BSYNC B0 ;  /* 0x0000000000007941 */ /* 0x000fea0003800000 */
.L_x_1381:
        /* <DEDUP_REMOVED lines=219> */
.L_x_1385:
[----:B------:R-:W-:Y:S01]  /*4e30*/  HFMA2.MMA R97, -RZ, RZ, 0, 5.9604644775390625e-08 ;  /* 0x00000001ff617435 */ /* 0x000fe200000001ff */
[----:B------:R-:W-:-:S02]  /*4e40*/  MOV R244, R248 ;  /* 0x000000f800f47202 */ /* 0x000fc40000000f00 */
[----:B------:R-:W-:Y:S02]  /*4e50*/  MOV R242, 0x1f ;  /* 0x0000001f00f27802 */ /* 0x000fe40000000f00 */
[----:B------:R-:W-:Y:S02]  /*4e60*/  MOV R95, 0xffffffff ;  /* 0xffffffff005f7802 */ /* 0x000fe40000000f00 */
[----:B------:R-:W-:Y:S02]  /*4e70*/  MOV R60, 0x4e90 ;  /* 0x00004e90003c7802 */ /* 0x000fe40000000f00 */
[----:B-----5:R-:W-:Y:S05]  /*4e80*/  CALL.REL.NOINC `($__internal_63_$__cuda_sm70_shflsync_bfly_p) ;  /* 0x0000046000007944 */ /* 0x020fea0003c00000 */
[----:B-1----:R-:W-:Y:S01]  /*4e90*/  MOV R65, R95 ;  /* 0x0000005f00417202 */ /* 0x002fe20000000f00 */
[----:B0-----:R-:W-:Y:S05]  /*4ea0*/  BRA `(.L_x_1389) ;  /* 0xffffd1d000007947 */ /* 0x001fea000383ffff */
.L_x_1386:
[----:B------:R-:W-:Y:S01]  /*4eb0*/  HFMA2.MMA R97, -RZ, RZ, 0, 5.9604644775390625e-08 ;  /* 0x00000001ff617435 */ /* 0x000fe200000001ff */
[----:B------:R-:W-:Y:S02]  /*4ec0*/  MOV R244, R246 ;  /* 0x000000f600f47202 */ /* 0x000fe40000000f00 */
[----:B------:R-:W-:Y:S02]  /*4ed0*/  MOV R242, 0x1f ;  /* 0x0000001f00f27802 */ /* 0x000fe40000000f00 */
[----:B------:R-:W-:-:S02]  /*4ee0*/  MOV R95, 0xffffffff ;  /* 0xffffffff005f7802 */ /* 0x000fc40000000f00 */
[----:B------:R-:W-:Y:S02]  /*4ef0*/  MOV R60, 0x4f10 ;  /* 0x00004f10003c7802 */ /* 0x000fe40000000f00 */
[----:B01---5:R-:W-:Y:S05]  /*4f00*/  CALL.REL.NOINC `($__internal_63_$__cuda_sm70_shflsync_bfly_p) ;  /* 0x000003e000007944 */ /* 0x023fea0003c00000 */
[----:B------:R-:W-:Y:S01]  /*4f10*/  FADD.FTZ R248, R248, R65 ;  /* 0x00000041f8f87221 */ /* 0x000fe20000010000 */
[----:B0-----:R-:W-:Y:S01]  /*4f20*/  HFMA2.MMA R97, -RZ, RZ, 0, 1.1920928955078125e-07 ;  /* 0x00000002ff617435 */ /* 0x001fe200000001ff */
[----:B-1----:R-:W-:Y:S01]  /*4f30*/  FADD.FTZ R246, R246, R95 ;  /* 0x0000005ff6f67221 */ /* 0x002fe20000010000 */
[----:B------:R-:W-:Y:S02]  /*4f40*/  MOV R242, 0x1f ;  /* 0x0000001f00f27802 */ /* 0x000fe40000000f00 */
[----:B------:R-:W-:Y:S02]  /*4f50*/  MOV R95, 0xffffffff ;  /* 0xffffffff005f7802 */ /* 0x000fe40000000f00 */
[----:B------:R-:W-:Y:S02]  /*4f60*/  MOV R244, R248 ;  /* 0x000000f800f47202 */ /* 0x000fe40000000f00 */
[----:B------:R-:W-:Y:S02]  /*4f70*/  MOV R60, 0x4f90 ;  /* 0x00004f90003c7802 */ /* 0x000fe40000000f00 */
[----:B------:R-:W-:Y:S05]  /*4f80*/  CALL.REL.NOINC `($__internal_63_$__cuda_sm70_shflsync_bfly_p) ;  /* 0x0000036000007944 */ /* 0x000fea0003c00000 */
[----:B0-----:R-:W-:Y:S01]  /*4f90*/  HFMA2.MMA R97, -RZ, RZ, 0, 1.1920928955078125e-07 ;  /* 0x00000002ff617435 */ /* 0x001fe200000001ff */
[----:B-1----:R-:W-:-:S02]  /*4fa0*/  MOV R65, R95 ;  /* 0x0000005f00417202 */ /* 0x002fc40000000f00 */
[----:B------:R-:W-:Y:S02]  /*4fb0*/  MOV R244, R246 ;  /* 0x000000f600f47202 */ /* 0x000fe40000000f00 */
[----:B------:R-:W-:Y:S02]  /*4fc0*/  MOV R242, 0x1f ;  /* 0x0000001f00f27802 */ /* 0x000fe40000000f00 */
[----:B------:R-:W-:Y:S02]  /*4fd0*/  MOV R95, 0xffffffff ;  /* 0xffffffff005f7802 */ /* 0x000fe40000000f00 */
[----:B------:R-:W-:Y:S02]  /*4fe0*/  MOV R60, 0x5000 ;  /* 0x00005000003c7802 */ /* 0x000fe40000000f00 */
[----:B------:R-:W-:Y:S05]  /*4ff0*/  CALL.REL.NOINC `($__internal_63_$__cuda_sm70_shflsync_bfly_p) ;  /* 0x000002f000007944 */ /* 0x000fea0003c00000 */
[----:B------:R-:W-:Y:S01]  /*5000*/  FADD.FTZ R248, R65, R248 ;  /* 0x000000f841f87221 */ /* 0x000fe20000010000 */
[----:B0-----:R-:W-:Y:S01]  /*5010*/  HFMA2.MMA R97, -RZ, RZ, 0, 2.384185791015625e-07 ;  /* 0x00000004ff617435 */ /* 0x001fe200000001ff */
[----:B-1----:R-:W-:Y:S01]  /*5020*/  FADD.FTZ R246, R246, R95 ;  /* 0x0000005ff6f67221 */ /* 0x002fe20000010000 */
[----:B------:R-:W-:Y:S02]  /*5030*/  MOV R242, 0x1f ;  /* 0x0000001f00f27802 */ /* 0x000fe40000000f00 */
[----:B------:R-:W-:-:S02]  /*5040*/  MOV R95, 0xffffffff ;  /* 0xffffffff005f7802 */ /* 0x000fc40000000f00 */
[----:B------:R-:W-:Y:S02]  /*5050*/  MOV R244, R248 ;  /* 0x000000f800f47202 */ /* 0x000fe40000000f00 */
[----:B------:R-:W-:Y:S02]  /*5060*/  MOV R60, 0x5080 ;  /* 0x00005080003c7802 */ /* 0x000fe40000000f00 */
[----:B------:R-:W-:Y:S05]  /*5070*/  CALL.REL.NOINC `($__internal_63_$__cuda_sm70_shflsync_bfly_p) ;  /* 0x0000027000007944 */ /* 0x000fea0003c00000 */
[----:B0-----:R-:W-:Y:S01]  /*5080*/  HFMA2.MMA R97, -RZ, RZ, 0, 2.384185791015625e-07 ;  /* 0x00000004ff617435 */ /* 0x001fe200000001ff */
[----:B-1----:R-:W-:Y:S02]  /*5090*/  MOV R65, R95 ;  /* 0x0000005f00417202 */ /* 0x002fe40000000f00 */
[----:B------:R-:W-:Y:S02]  /*50a0*/  MOV R244, R246 ;  /* 0x000000f600f47202 */ /* 0x000fe40000000f00 */
[----:B------:R-:W-:Y:S02]  /*50b0*/  MOV R242, 0x1f ;  /* 0x0000001f00f27802 */ /* 0x000fe40000000f00 */
[----:B------:R-:W-:Y:S02]  /*50c0*/  MOV R95, 0xffffffff ;  /* 0xffffffff005f7802 */ /* 0x000fe40000000f00 */
[----:B------:R-:W-:-:S02]  /*50d0*/  MOV R60, 0x50f0 ;  /* 0x000050f0003c7802 */ /* 0x000fc40000000f00 */
[----:B------:R-:W-:Y:S05]  /*50e0*/  CALL.REL.NOINC `($__internal_63_$__cuda_sm70_shflsync_bfly_p) ;  /* 0x0000020000007944 */ /* 0x000fea0003c00000 */
[----:B------:R-:W-:Y:S01]  /*50f0*/  FADD.FTZ R248, R65, R248 ;  /* 0x000000f841f87221 */ /* 0x000fe20000010000 */
[----:B0-----:R-:W-:Y:S01]  /*5100*/  HFMA2.MMA R97, -RZ, RZ, 0, 4.76837158203125e-07 ;  /* 0x00000008ff617435 */ /* 0x001fe200000001ff */
[----:B-1----:R-:W-:Y:S01]  /*5110*/  FADD.FTZ R246, R246, R95 ;  /* 0x0000005ff6f67221 */ /* 0x002fe20000010000 */
[----:B------:R-:W-:-:S02]  /*5120*/  MOV R242, 0x1f ;  /* 0x0000001f00f27802 */ /* 0x000fc40000000f00 */
[----:B------:R-:W-:Y:S02]  /*5130*/  MOV R95, 0xffffffff ;  /* 0xffffffff005f7802 */ /* 0x000fe40000000f00 */
[----:B------:R-:W-:Y:S02]  /*5140*/  MOV R244, R248 ;  /* 0x000000f800f47202 */ /* 0x000fe40000000f00 */
[----:B------:R-:W-:Y:S02]  /*5150*/  MOV R60, 0x5170 ;  /* 0x00005170003c7802 */ /* 0x000fe40000000f00 */
[----:B------:R-:W-:Y:S05]  /*5160*/  CALL.REL.NOINC `($__internal_63_$__cuda_sm70_shflsync_bfly_p) ;  /* 0x0000018000007944 */ /* 0x000fea0003c00000 */
[----:B0-----:R-:W-:Y:S01]  /*5170*/  HFMA2.MMA R97, -RZ, RZ, 0, 4.76837158203125e-07 ;  /* 0x00000008ff617435 */ /* 0x001fe200000001ff */
[----:B-1----:R-:W-:Y:S02]  /*5180*/  MOV R65, R95 ;  /* 0x0000005f00417202 */ /* 0x002fe40000000f00 */
[----:B------:R-:W-:Y:S02]  /*5190*/  MOV R244, R246 ;  /* 0x000000f600f47202 */ /* 0x000fe40000000f00 */
[----:B------:R-:W-:Y:S02]  /*51a0*/  MOV R242, 0x1f ;  /* 0x0000001f00f27802 */ /* 0x000fe40000000f00 */
[----:B------:R-:W-:-:S02]  /*51b0*/  MOV R95, 0xffffffff ;  /* 0xffffffff005f7802 */ /* 0x000fc40000000f00 */
[----:B------:R-:W-:Y:S02]  /*51c0*/  MOV R60, 0x51e0 ;  /* 0x000051e0003c7802 */ /* 0x000fe40000000f00 */
[----:B------:R-:W-:Y:S05]  /*51d0*/  CALL.REL.NOINC `($__internal_63_$__cuda_sm70_shflsync_bfly_p) ;  /* 0x0000011000007944 */ /* 0x000fea0003c00000 */
[----:B------:R-:W-:Y:S01]  /*51e0*/  FADD.FTZ R65, R65, R248 ;  /* 0x000000f841417221 */ /* 0x000fe20000010000 */
[----:B0-----:R-:W-:Y:S01]  /*51f0*/  HFMA2.MMA R97, -RZ, RZ, 0, 9.5367431640625e-07 ;  /* 0x00000010ff617435 */ /* 0x001fe200000001ff */
[----:B-1----:R-:W-:Y:S01]  /*5200*/  FADD.FTZ R246, R246, R95 ;  /* 0x0000005ff6f67221 */ /* 0x002fe20000010000 */
[----:B------:R-:W-:Y:S02]  /*5210*/  MOV R242, 0x1f ;  /* 0x0000001f00f27802 */ /* 0x000fe40000000f00 */
[----:B------:R-:W-:Y:S02]  /*5220*/  MOV R95, 0xffffffff ;  /* 0xffffffff005f7802 */ /* 0x000fe40000000f00 */
[----:B------:R-:W-:Y:S02]  /*5230*/  MOV R244, R65 ;  /* 0x0000004100f47202 */ /* 0x000fe40000000f00 */
[----:B------:R-:W-:Y:S02]  /*5240*/  MOV R60, 0x5260 ;  /* 0x00005260003c7802 */ /* 0x000fe40000000f00 */
[----:B------:R-:W-:Y:S05]  /*5250*/  CALL.REL.NOINC `($__internal_63_$__cuda_sm70_shflsync_bfly_p) ;  /* 0x0000009000007944 */ /* 0x000fea0003c00000 */
[----:B0-----:R-:W-:Y:S01]  /*5260*/  HFMA2.MMA R97, -RZ, RZ, 0, 9.5367431640625e-07 ;  /* 0x00000010ff617435 */ /* 0x001fe200000001ff */
[----:B-1----:R-:W-:-:S02]  /*5270*/  MOV R248, R95 ;  /* 0x0000005f00f87202 */ /* 0x002fc40000000f00 */
[----:B------:R-:W-:Y:S02]  /*5280*/  MOV R244, R246 ;  /* 0x000000f600f47202 */ /* 0x000fe40000000f00 */
[----:B------:R-:W-:Y:S02]  /*5290*/  MOV R242, 0x1f ;  /* 0x0000001f00f27802 */ /* 0x000fe40000000f00 */
[----:B------:R-:W-:Y:S02]  /*52a0*/  MOV R95, 0xffffffff ;  /* 0xffffffff005f7802 */ /* 0x000fe40000000f00 */
[----:B------:R-:W-:Y:S02]  /*52b0*/  MOV R60, 0x52d0 ;  /* 0x000052d0003c7802 */ /* 0x000fe40000000f00 */
[----:B------:R-:W-:Y:S05]  /*52c0*/  CALL.REL.NOINC `($__internal_63_$__cuda_sm70_shflsync_bfly_p) ;  /* 0x0000002000007944 */ /* 0x000fea0003c00000 */
[----:B-1----:R-:W-:Y:S01]  /*52d0*/  MOV R61, R95 ;  /* 0x0000005f003d7202 */ /* 0x002fe20000000f00 */
[----:B0-----:R-:W-:Y:S05]  /*52e0*/  BRA `(.L_x_1390) ;  /* 0xffffceb000007947 */ /* 0x001fea000383ffff */
        .weak           $__internal_63_$__cuda_sm70_shflsync_bfly_p
        .type           $__internal_63_$__cuda_sm70_shflsync_bfly_p,@function
        .size           $__internal_63_$__cuda_sm70_shflsync_bfly_p,(.L_x_2889 - $__internal_63_$__cuda_sm70_shflsync_bfly_p)
$__internal_63_$__cuda_sm70_shflsync_bfly_p:
[----:B------:R-:W-:Y:S01]  /*52f0*/  HFMA2.MMA R61, -RZ, RZ, 0, 0 ;  /* 0x00000000ff3d7435 */ /* 0x000fe200000001ff */
[----:B------:R-:W-:Y:S04]  /*5300*/  WARPSYNC R95 ;  /* 0x0000005f00007348 */ /* 0x000fe80003800000 */
[----:B------:R0:W1:Y:S01]  /*5310*/  SHFL.BFLY PT, R95, R244, R97, R242 ;  /* 0x0c000061f45f7389 */ /* 0x00006200000e00f2 */
[----:B------:R-:W-:Y:S05]  /*5320*/  RET.REL.NODEC R60 `(_ZN10layer_norm31ln_parallel_residual_bwd_kernelINS_13Kernel_traitsIf6__halfS2_S2_fjLj1280ELj1ELj4ELj1ELj16ENS_18Kernel_traits_baseILj1280EfS2_S2_S2_fjLj128EEEEELb0ELb1ELb1EEEvNS_9BwdParamsE) ;  /* 0xffffacd03c007950 */ /* 0x000fea0003c3ffff */
.L_x_1391:
        /* <DEDUP_REMOVED lines=13> */
.L_x_2889:


//--------------------- .text._ZN10layer_norm31ln_parallel_residual_bwd_kernelINS_13Kernel_traitsIf6__halfS2_S2_fjLj1280ELj1ELj4ELj1ELj16ENS_18Kernel_traits_baseILj1280EfS2_S2_S2_fjLj128EEEEELb1ELb0ELb0EEEvNS_9BwdParamsE --------------------------
	.section	.text._ZN10layer_norm31ln_parallel_residual_bwd_kernelINS_13Kernel_traitsIf6__halfS2_S2_fjLj1280ELj1ELj4ELj1ELj16ENS_18Kernel_traits_baseILj1280EfS2_S2_S2_fjLj128EEEEELb1ELb0ELb0EEEvNS_9BwdParamsE,"ax",@progbits
	.sectioninfo	@"SHI_REGISTERS=255"
	.align	128
        .global         _ZN10layer_norm31ln_parallel_residual_bwd_kernelINS_13Kernel_traitsIf6__halfS2_S2_fjLj1280ELj1ELj4ELj1ELj16ENS_18Kernel_traits_baseILj1280EfS2_S2_S2_fjLj128EEEEELb1ELb0ELb0EEEvNS_9BwdParamsE
        .type           _ZN10layer_norm31ln_parallel_residual_bwd_kernelINS_13Kernel_traitsIf6__halfS2_S2_fjLj1280ELj1ELj4ELj1ELj16ENS_18Kernel_traits_baseILj1280EfS2_S2_S2_fjLj128EEEEELb1ELb0ELb0EEEvNS_9BwdParamsE,@function
        .size           _ZN10layer_norm31ln_parallel_residual_bwd_kernelINS_13Kernel_traitsIf6__halfS2_S2_fjLj1280ELj1ELj4ELj1ELj16ENS_18Kernel_traits_baseILj1280EfS2_S2_S2_fjLj128EEEEELb1ELb0ELb0EEEvNS_9BwdParamsE,(.L_x_2890 - _ZN10layer_norm31ln_parallel_residual_bwd_kernelINS_13Kernel_traitsIf6__halfS2_S2_fjLj1280ELj1ELj4ELj1ELj16ENS_18Kernel_traits_baseILj1280EfS2_S2_S2_fjLj128EEEEELb1ELb0ELb0EEEvNS_9BwdParamsE)
        .other          _ZN10layer_norm31ln_parallel_residual_bwd_kernelINS_13Kernel_traitsIf6__halfS2_S2_fjLj1280ELj1ELj4ELj1ELj16ENS_18Kernel_traits_baseILj1280EfS2_S2_S2_fjLj128EEEEELb1ELb0ELb0EEEvNS_9BwdParamsE,@"STO_CUDA_ENTRY STV_DEFAULT"
_ZN10layer_norm31ln_parallel_residual_bwd_kernelINS_13Kernel_traitsIf6__halfS2_S2_fjLj1280ELj1ELj4ELj1ELj16ENS_18Kernel_traits_baseILj1280EfS2_S2_S2_fjLj128EEEEELb1ELb0ELb0EEEvNS_9BwdParamsE:
.text._ZN10layer_norm31ln_parallel_residual_bwd_kernelINS_13Kernel_traitsIf6__halfS2_S2_fjLj1280ELj1ELj4ELj1ELj16ENS_18Kernel_traits_baseILj1280EfS2_S2_S2_fjLj128EEEEELb1ELb0ELb0EEEvNS_9BwdParamsE:
        /* <DEDUP_REMOVED lines=220> */
[----:B--2---:R-:W-:Y:S02]  /*0dc0*/  HFMA2.MMA R29, -RZ, RZ, 0, 0 ;  /* 0x00000000ff1d7435 */ /* 0x004fe400000001ff */
.L_x_1416:
[----:B------:R-:W-:-:S05]  /*0dd0*/  MOV R2, 0x4 ;  /* 0x0000000400027802 */ /* 0x000fca0000000f00 */
        /* <DEDUP_REMOVED lines=27> */
[----:B------:R-:W-:Y:S02]  /*0f90*/  IMAD.WIDE.U32 R10, R2, R10, c[0x0][0x208] ;  /* 0x00008200020a7625 */ /* 0x000fe400078e000a */
[----:B0-----:R-:W4:Y:S04]  /*0fa0*/  LDL R12, [R1+0x200] ;  /* 0x00020000010c7983 */ /* 0x001f280000100800 */
[----:B------:R-:W4:Y:S04]  /*0fb0*/  LDG.E.128 R216, [R216.64] ;  /* 0x00000004d8d87981 */ /* 0x000f28000c1e1d00 */
[----:B------:R0:W4:Y:S04]  /*0fc0*/  LDG.E.128 R220, [R10.64] ;  /* 0x000000040adc7981 */ /* 0x000128000c1e1d00 */
[----:B---3--:R-:W3:Y:S01]  /*0fd0*/  LDL R6, [R1+0x210] ;  /* 0x0002100001067983 */ /* 0x008ee20000100800 */
[----:B------:R-:W-:-:S02]  /*0fe0*/  ISETP.NE.U32.AND P2, PT, RZ, c[0x0][0x250], PT ;  /* 0x00009400ff007a0c */ /* 0x000fc40003f45070 */
[C---:B------:R-:W-:Y:S02]  /*0ff0*/  SHF.L.U32 R224, R2.reuse, 0x3, RZ ;  /* 0x0000000302e07819 */ /* 0x040fe400000006ff */
        /* <DEDUP_REMOVED lines=19> */
[----:B--2---:R-:W-:Y:S02]  /*1130*/  HADD2.F32 R225, -RZ, R213.H1_H1 ;  /* 0x300000d5ffe17230 */ /* 0x004fe40000004100 */
[----:B------:R-:W-:Y:S02]  /*1140*/  HADD2.F32 R246, -RZ, R214.H1_H1 ;  /* 0x300000d6fff67230 */ /* 0x000fe40000004100 */
[--C-:B------:R-:W-:Y:S02]  /*1150*/  HADD2.F32 R224, -RZ, R212.reuse.H0_H0 ;  /* 0x200000d4ffe07230 */ /* 0x100fe40000004100 */
[----:B------:R-:W-:Y:S02]  /*1160*/  HADD2.F32 R212, -RZ, R212.H1_H1 ;  /* 0x300000d4ffd47230 */ /* 0x000fe40000004100 */
[----:B------:R-:W-:-:S02]  /*1170*/  HADD2.F32 R249, -RZ, R215.H0_H0 ;  /* 0x200000d7fff97230 */ /* 0x000fc40000004100 */
[----:B------:R-:W-:Y:S01]  /*1180*/  HADD2.F32 R248, -RZ, R215.H1_H1 ;  /* 0x300000d7fff87230 */ /* 0x000fe20000004100 */
[C---:B------:R-:W-:Y:S01]  /*1190*/  FADD.FTZ R215, -R3.reuse, R225 ;  /* 0x000000e103d77221 */ /* 0x040fe20000010100 */
[----:B------:R-:W-:Y:S01]  /*11a0*/  HADD2.F32 R241, -RZ, R213.H0_H0 ;  /* 0x200000d5fff17230 */ /* 0x000fe20000004100 */
[C---:B------:R-:W-:Y:S01]  /*11b0*/  FADD.FTZ R225, -R3.reuse, R246 ;  /* 0x000000f603e17221 */ /* 0x040fe20000010100 */
[----:B------:R-:W-:Y:S01]  /*11c0*/  HADD2.F32 R247, -RZ, R214.H0_H0 ;  /* 0x200000d6fff77230 */ /* 0x000fe20000004100 */
[C---:B------:R-:W-:Y:S02]  /*11d0*/  FADD.FTZ R214, -R3.reuse, R212 ;  /* 0x000000d403d67221 */ /* 0x040fe40000010100 */
[----:B------:R-:W-:Y:S02]  /*11e0*/  FADD.FTZ R213, R224, -R3 ;  /* 0x80000003e0d57221 */ /* 0x000fe40000010000 */
[C---:B------:R-:W-:Y:S02]  /*11f0*/  FADD.FTZ R212, -R3.reuse, R241 ;  /* 0x000000f103d47221 */ /* 0x040fe40000010100 */
[C---:B------:R-:W-:Y:S01]  /*1200*/  FADD.FTZ R13, -R3.reuse, R248 ;  /* 0x000000f8030d7221 */ /* 0x040fe20000010100 */
[----:B----4-:R-:W-:Y:S01]  /*1210*/  HADD2.F32 R246, -RZ, R216.H0_H0 ;  /* 0x200000d8fff67230 */ /* 0x010fe20000004100 */
[----:B------:R-:W-:-:S02]  /*1220*/  FADD.FTZ R224, -R3, R247 ;  /* 0x000000f703e07221 */ /* 0x000fc40000010100 */
[----:B------:R-:W-:Y:S01]  /*1230*/  FADD.FTZ R241, -R3, R249 ;  /* 0x000000f903f17221 */ /* 0x000fe20000010100 */
[----:B------:R-:W-:Y:S01]  /*1240*/  HADD2.F32 R248, -RZ, R220.H0_H0 ;  /* 0x200000dcfff87230 */ /* 0x000fe20000004100 */
[----:B------:R-:W-:Y:S01]  /*1250*/  FMUL.FTZ R3, R12, R246 ;  /* 0x000000f60c037220 */ /* 0x000fe20000410000 */
[----:B------:R-:W2:Y:S01]  /*1260*/  LDL R249, [R1+0x208] ;  /* 0x0002080001f97983 */ /* 0x000ea20000100800 */
[----:B------:R-:W-:Y:S02]  /*1270*/  FMUL.FTZ R247, R0, R213 ;  /* 0x000000d500f77220 */ /* 0x000fe40000410000 */
[-C--:B---3--:R-:W-:Y:S02]  /*1280*/  FFMA.FTZ R12, R6, R248.reuse, R3 ;  /* 0x000000f8060c7223 */ /* 0x088fe40000010003 */
[----:B------:R-:W-:Y:S02]  /*1290*/  FADD.FTZ R68, R68, R248 ;  /* 0x000000f844447221 */ /* 0x000fe40000010000 */
[----:B------:R-:W-:-:S02]  /*12a0*/  FFMA.FTZ R28, R247, R248, R28 ;  /* 0x000000f8f71c7223 */ /* 0x000fc4000001001c */
[----:B------:R-:W-:Y:S01]  /*12b0*/  FADD.FTZ R144, R144, R246 ;  /* 0x000000f690907221 */ /* 0x000fe20000010000 */
[----:B------:R-:W3:Y:S01]  /*12c0*/  LDL R248, [R1+0x21c] ;  /* 0x00021c0001f87983 */ /* 0x000ee20000100800 */
[----:B------:R-:W-:Y:S01]  /*12d0*/  FFMA.FTZ R108, R247, R246, R108 ;  /* 0x000000f6f76c7223 */ /* 0x000fe2000001006c */
[----:B------:R-:W-:Y:S02]  /*12e0*/  HADD2.F32 R213, -RZ, R220.H1_H1 ;  /* 0x300000dcffd57230 */ /* 0x000fe40000004100 */
[----:B------:R-:W4:Y:S04]  /*12f0*/  LDL R246, [R1+0x1e0] ;  /* 0x0001e00001f67983 */ /* 0x000f280000100800 */
[----:B------:R0:W-:Y:S04]  /*1300*/  STL [R1+0x54], R12 ;  /* 0x0000540c01007387 */ /* 0x0001e80000100800 */
[----:B------:R-:W3:Y:S01]  /*1310*/  LDL R220, [R1+0x20c] ;  /* 0x00020c0001dc7983 */ /* 0x000ee20000100800 */
[----:B------:R-:W-:Y:S01]  /*1320*/  HADD2.F32 R216, -RZ, R216.H1_H1 ;  /* 0x300000d8ffd87230 */ /* 0x000fe20000004100 */
[----:B------:R-:W-:-:S04]  /*1330*/  FMUL.FTZ R6, R0, R214 ;  /* 0x000000d600067220 */ /* 0x000fc80000410000 */
[----:B------:R-:W-:Y:S02]  /*1340*/  FMUL.FTZ R3, R7, R216 ;  /* 0x000000d807037220 */ /* 0x000fe40000410000 */
[----:B------:R-:W-:Y:S02]  /*1350*/  FADD.FTZ R69, R69, R213 ;  /* 0x000000d545457221 */ /* 0x000fe40000010000 */
[-C--:B------:R-:W-:Y:S02]  /*1360*/  FFMA.FTZ R29, R6, R213.reuse, R29 ;  /* 0x000000d5061d7223 */ /* 0x080fe4000001001d */
[----:B------:R-:W-:Y:S01]  /*1370*/  FFMA.FTZ R7, R4, R213, R3 ;  /* 0x000000d504077223 */ /* 0x000fe20000010003 */
[----:B------:R-:W-:Y:S01]  /*1380*/  HADD2.F32 R213, -RZ, R217.H0_H0 ;  /* 0x200000d9ffd57230 */ /* 0x000fe20000004100 */
[----:B------:R-:W-:Y:S01]  /*1390*/  FMUL.FTZ R4, R0, R212 ;  /* 0x000000d400047220 */ /* 0x000fe20000410000 */
[----:B------:R-:W-:-:S03]  /*13a0*/  HADD2.F32 R214, -RZ, R221.H0_H0 ;  /* 0x200000ddffd67230 */ /* 0x000fc60000004100 */
[----:B------:R-:W-:Y:S02]  /*13b0*/  FADD.FTZ R146, R146, R213 ;  /* 0x000000d592927221 */ /* 0x000fe40000010000 */
[----:B------:R-:W-:Y:S01]  /*13c0*/  FFMA.FTZ R110, R4, R213, R110 ;  /* 0x000000d5046e7223 */ /* 0x000fe2000001006e */
[----:B------:R-:W-:Y:S01]  /*13d0*/  HADD2.F32 R212, -RZ, R221.H1_H1 ;  /* 0x300000ddffd47230 */ /* 0x000fe20000004100 */
[----:B------:R-:W-:Y:S04]  /*13e0*/  STL [R1+0x2c], R6 ;  /* 0x00002c0601007387 */ /* 0x000fe80000100800 */
[----:B------:R1:W-:Y:S01]  /*13f0*/  STL [R1+0xcc], R7 ;  /* 0x0000cc0701007387 */ /* 0x0003e20000100800 */
[----:B------:R-:W-:-:S03]  /*1400*/  FADD.FTZ R71, R71, R212 ;  /* 0x000000d447477221 */ /* 0x000fc60000010000 */
[----:B------:R-:W-:Y:S01]  /*1410*/  STL [R1+0x10], R4 ;  /* 0x0000100401007387 */ /* 0x000fe20000100800 */
[----:B------:R-:W-:Y:S02]  /*1420*/  FADD.FTZ R145, R145, R216 ;  /* 0x000000d891917221 */ /* 0x000fe40000010000 */
[----:B------:R-:W-:Y:S02]  /*1430*/  FFMA.FTZ R109, R6, R216, R109 ;  /* 0x000000d8066d7223 */ /* 0x000fe4000001006d */
[----:B------:R-:W-:Y:S02]  /*1440*/  FADD.FTZ R70, R70, R214 ;  /* 0x000000d646467221 */ /* 0x000fe40000010000 */
[----:B------:R-:W-:Y:S02]  /*1450*/  FFMA.FTZ R30, R4, R214, R30 ;  /* 0x000000d6041e7223 */ /* 0x000fe4000001001e */
[----:B--2---:R-:W-:Y:S01]  /*1460*/  FMUL.FTZ R3, R249, R213 ;  /* 0x000000d5f9037220 */ /* 0x004fe20000410000 */
[----:B------:R-:W-:Y:S01]  /*1470*/  HADD2.F32 R213, -RZ, R217.H1_H1 ;  /* 0x300000d9ffd57230 */ /* 0x000fe20000004100 */
[----:B------:R-:W-:-:S02]  /*1480*/  FMUL.FTZ R249, R0, R215 ;  /* 0x000000d700f97220 */ /* 0x000fc40000410000 */
[----:B------:R-:W-:Y:S02]  /*1490*/  FFMA.FTZ R5, R5, R214, R3 ;  /* 0x000000d605057223 */ /* 0x000fe40000010003 */
[----:B------:R-:W-:-:S03]  /*14a0*/  FFMA.FTZ R31, R249, R212, R31 ;  /* 0x000000d4f91f7223 */ /* 0x000fc6000001001f */
[----:B------:R2:W-:Y:S04]  /*14b0*/  STL [R1+0xb8], R5 ;  /* 0x0000b80501007387 */ /* 0x0005e80000100800 */
[----:B------:R-:W2:Y:S04]  /*14c0*/  LDL R217, [R1+0x1f4] ;  /* 0x0001f40001d97983 */ /* 0x000ea80000100800 */
[----:B------:R-:W2:Y:S04]  /*14d0*/  LDL R216, [R1+0x1e8] ;  /* 0x0001e80001d87983 */ /* 0x000ea80000100800 */
[----:B------:R-:W2:Y:S01]  /*14e0*/  LDL R214, [R1+0x1f8] ;  /* 0x0001f80001d67983 */ /* 0x000ea20000100800 */
[----:B---3--:R-:W-:-:S03]  /*14f0*/  FMUL.FTZ R3, R220, R213 ;  /* 0x000000d5dc037220 */ /* 0x008fc60000410000 */
[----:B------:R-:W3:Y:S01]  /*1500*/  LDL R220, [R1+0x1f0] ;  /* 0x0001f00001dc7983 */ /* 0x000ee20000100800 */
[----:B------:R-:W-:Y:S01]  /*1510*/  FFMA.FTZ R221, R248, R212, R3 ;  /* 0x000000d4f8dd7223 */ /* 0x000fe20000010003 */
[----:B------:R-:W-:Y:S01]  /*1520*/  HADD2.F32 R212, -RZ, R218.H0_H0 ;  /* 0x200000daffd47230 */ /* 0x000fe20000004100 */
[----:B------:R-:W-:Y:S01]  /*1530*/  FMUL.FTZ R248, R0, R224 ;  /* 0x000000e000f87220 */ /* 0x000fe20000410000 */
[----:B------:R-:W2:Y:S03]  /*1540*/  LDL R215, [R1+0x1fc] ;  /* 0x0001fc0001d77983 */ /* 0x000ea60000100800 */
[-C--:B----4-:R-:W-:Y:S01]  /*1550*/  FMUL.FTZ R3, R246, R212.reuse ;  /* 0x000000d4f6037220 */ /* 0x090fe20000410000 */
[----:B------:R4:W-:Y:S01]  /*1560*/  STL [R1+0xa4], R221 ;  /* 0x0000a4dd01007387 */ /* 0x0009e20000100800 */
[----:B------:R-:W-:Y:S02]  /*1570*/  FADD.FTZ R148, R148, R212 ;  /* 0x000000d494947221 */ /* 0x000fe40000010000 */
[----:B------:R-:W-:Y:S01]  /*1580*/  FFMA.FTZ R112, R248, R212, R112 ;  /* 0x000000d4f8707223 */ /* 0x000fe20000010070 */
[----:B------:R-:W2:Y:S04]  /*1590*/  LDL R224, [R1+0x1ec] ;  /* 0x0001ec0001e07983 */ /* 0x000ea80000100800 */
[----:B------:R-:W2:Y:S01]  /*15a0*/  LDL R212, [R1+0x1e4] ;  /* 0x0001e40001d47983 */ /* 0x000ea20000100800 */
[----:B------:R-:W-:-:S02]  /*15b0*/  FADD.FTZ R147, R147, R213 ;  /* 0x000000d593937221 */ /* 0x000fc40000010000 */
[----:B------:R-:W-:Y:S01]  /*15c0*/  FFMA.FTZ R111, R249, R213, R111 ;  /* 0x000000d5f96f7223 */ /* 0x000fe2000001006f */
[----:B------:R-:W-:-:S05]  /*15d0*/  HADD2.F32 R213, -RZ, R222.H0_H0 ;  /* 0x200000deffd57230 */ /* 0x000fca0000004100 */
[----:B------:R-:W-:Y:S02]  /*15e0*/  FADD.FTZ R72, R72, R213 ;  /* 0x000000d548487221 */ /* 0x000fe40000010000 */
[----:B------:R-:W-:Y:S02]  /*15f0*/  FFMA.FTZ R32, R248, R213, R32 ;  /* 0x000000d5f8207223 */ /* 0x000fe40000010020 */
[C---:B------:R-:W-:Y:S02]  /*1600*/  FMUL.FTZ R246, R0.reuse, R225 ;  /* 0x000000e100f67220 */ /* 0x040fe40000410000 */
[----:B------:R-:W-:Y:S02]  /*1610*/  FMUL.FTZ R241, R0, R241 ;  /* 0x000000f100f17220 */ /* 0x000fe40000410000 */
[----:B---3--:R-:W-:Y:S01]  /*1620*/  FFMA.FTZ R220, R220, R213, R3 ;  /* 0x000000d5dcdc7223 */ /* 0x008fe20000010003 */
[----:B------:R-:W-:Y:S02]  /*1630*/  HADD2.F32 R213, -RZ, R218.H1_H1 ;  /* 0x300000daffd57230 */ /* 0x000fe40000004100 */
[----:B------:R-:W-:-:S05]  /*1640*/  HADD2.F32 R3, -RZ, R222.H1_H1 ;  /* 0x300000deff037230 */ /* 0x000fca0000004100 */
[----:B------:R-:W-:Y:S02]  /*1650*/  FADD.FTZ R73, R73, R3 ;  /* 0x0000000349497221 */ /* 0x000fe40000010000 */
[----:B------:R-:W-:Y:S02]  /*1660*/  FFMA.FTZ R33, R246, R3, R33 ;  /* 0x00000003f6217223 */ /* 0x000fe40000010021 */
[----:B--2---:R-:W-:-:S04]  /*1670*/  FMUL.FTZ R212, R212, R213 ;  /* 0x000000d5d4d47220 */ /* 0x004fc80000410000 */
[----:B------:R-:W-:Y:S01]  /*1680*/  FFMA.FTZ R217, R217, R3, R212 ;  /* 0x00000003d9d97223 */ /* 0x000fe200000100d4 */
[----:B------:R-:W-:Y:S01]  /*1690*/  HADD2.F32 R3, -RZ, R219.H0_H0 ;  /* 0x200000dbff037230 */ /* 0x000fe20000004100 */
[----:B------:R-:W-:Y:S02]  /*16a0*/  FADD.FTZ R149, R149, R213 ;  /* 0x000000d595957221 */ /* 0x000fe40000010000 */
[----:B------:R-:W-:Y:S01]  /*16b0*/  FFMA.FTZ R113, R246, R213, R113 ;  /* 0x000000d5f6717223 */ /* 0x000fe20000010071 */
[----:B------:R-:W-:Y:S01]  /*16c0*/  HADD2.F32 R213, -RZ, R223.H0_H0 ;  /* 0x200000dfffd57230 */ /* 0x000fe20000004100 */
[-C--:B------:R-:W-:Y:S02]  /*16d0*/  FMUL.FTZ R212, R216, R3.reuse ;  /* 0x00000003d8d47220 */ /* 0x080fe40000410000 */
[----:B------:R-:W-:Y:S02]  /*16e0*/  FADD.FTZ R150, R150, R3 ;  /* 0x0000000396967221 */ /* 0x000fe40000010000 */
[----:B------:R-:W-:Y:S01]  /*16f0*/  FFMA.FTZ R114, R241, R3, R114 ;  /* 0x00000003f1727223 */ /* 0x000fe20000010072 */
[----:B------:R-:W-:Y:S01]  /*1700*/  HADD2.F32 R3, -RZ, R219.H1_H1 ;  /* 0x300000dbff037230 */ /* 0x000fe20000004100 */
[----:B------:R-:W-:Y:S01]  /*1710*/  FFMA.FTZ R216, R214, R213, R212 ;  /* 0x000000d5d6d87223 */ /* 0x000fe200000100d4 */
[----:B------:R-:W-:Y:S01]  /*1720*/  HADD2.F32 R212, -RZ, R223.H1_H1 ;  /* 0x300000dfffd47230 */ /* 0x000fe20000004100 */
[----:B------:R-:W-:-:S02]  /*1730*/  FADD.FTZ R74, R74, R213 ;  /* 0x000000d54a4a7221 */ /* 0x000fc40000010000 */
[----:B------:R-:W-:Y:S02]  /*1740*/  FFMA.FTZ R34, R241, R213, R34 ;  /* 0x000000d5f1227223 */ /* 0x000fe40000010022 */
[----:B------:R-:W-:Y:S02]  /*1750*/  FMUL.FTZ R214, R0, R13 ;  /* 0x0000000d00d67220 */ /* 0x000fe40000410000 */
[----:B------:R-:W-:Y:S01]  /*1760*/  FMUL.FTZ R213, R224, R3 ;  /* 0x00000003e0d57220 */ /* 0x000fe20000410000 */
[----:B------:R4:W-:Y:S01]  /*1770*/  STL [R1+0x90], R220 ;  /* 0x000090dc01007387 */ /* 0x0009e20000100800 */
[----:B------:R-:W-:Y:S02]  /*1780*/  FADD.FTZ R75, R75, R212 ;  /* 0x000000d44b4b7221 */ /* 0x000fe40000010000 */
[-C--:B------:R-:W-:Y:S02]  /*1790*/  FFMA.FTZ R35, R214, R212.reuse, R35 ;  /* 0x000000d4d6237223 */ /* 0x080fe40000010023 */
[----:B------:R-:W-:-:S02]  /*17a0*/  FFMA.FTZ R215, R215, R212, R213 ;  /* 0x000000d4d7d77223 */ /* 0x000fc400000100d5 */
[----:B------:R-:W-:Y:S02]  /*17b0*/  FADD.FTZ R151, R151, R3 ;  /* 0x0000000397977221 */ /* 0x000fe40000010000 */
        /* <DEDUP_REMOVED lines=28> */
.L_x_1395:
[----:B-1--4-:R-:W-:Y:S05]  /*1980*/  BSYNC B1 ;  /* 0x0000000000017941 */ /* 0x012fea0003800000 */
.L_x_1394:
[----:B------:R-:W-:Y:S01]  /*1990*/  ISETP.GE.U32.AND P2, PT, R226, 0x40, PT ;  /* 0x00000040e200780c */ /* 0x000fe20003f46070 */
[----:B------:R-:W-:-:S12]  /*19a0*/  BSSY B1, `(.L_x_1396) ;  /* 0x00000b3000017945 */ /* 0x000fd80003800000 */
[----:B------:R-:W-:Y:S05]  /*19b0*/  @!P2 BRA `(.L_x_1397) ;  /* 0x00000b100000a947 */ /* 0x000fea0003800000 */
[C---:B------:R-:W-:Y:S01]  /*19c0*/  LEA R14, P2, R224.reuse, c[0x0][0x188], 0x4 ;  /* 0x00006200e00e7a11 */ /* 0x040fe200078420ff */
[----:B-----5:R-:W-:Y:S03]  /*19d0*/  STL [R1+0x240], R11 ;  /* 0x0002400b01007387 */ /* 0x020fe60000100800 */
[C---:B------:R-:W-:Y:S02]  /*19e0*/  LEA.HI.X R15, R224.reuse, c[0x0][0x18c], RZ, 0x4, P2 ;  /* 0x00006300e00f7a11 */ /* 0x040fe400010f24ff */
[C---:B------:R-:W-:Y:S02]  /*19f0*/  SHF.L.U32 R235, R224.reuse, 0x3, RZ ;  /* 0x00000003e0eb7819 */ /* 0x040fe400000006ff */
[----:B------:R-:W-:Y:S01]  /*1a00*/  SHF.L.U64.HI R236, R224, 0x3, RZ ;  /* 0x00000003e0ec7819 */ /* 0x000fe200000102ff */
[----:B------:R0:W2:Y:S01]  /*1a10*/  LDG.E.128 R212, [R14.64] ;  /* 0x000000040ed47981 */ /* 0x0000a2000c1e1d00 */
[----:B------:R-:W-:Y:S01]  /*1a20*/  ISETP.NE.U32.AND P2, PT, RZ, c[0x0][0x250], PT ;  /* 0x00009400ff007a0c */ /* 0x000fe20003f45070 */
[----:B------:R-:W1:Y:S02]  /*1a30*/  LDC.U8 R244, c[0x0][0x1f0] ;  /* 0x00007c00fff47b82 */ /* 0x000e640000000000 */
[----:B------:R-:W-:Y:S01]  /*1a40*/  STL [R1+0x23c], R10 ;  /* 0x00023c0a01007387 */ /* 0x000fe20000100800 */
[----:B------:R-:W-:-:S03]  /*1a50*/  ISETP.NE.AND.EX P2, PT, RZ, c[0x0][0x254], PT, P2 ;  /* 0x00009500ff007a0c */ /* 0x000fc60003f45320 */
[----:B------:R-:W-:Y:S01]  /*1a60*/  STL [R1+0x238], R9 ;  /* 0x0002380901007387 */ /* 0x000fe20000100800 */
[----:B0-----:R-:W-:-:S03]  /*1a70*/  HFMA2.MMA R14, -RZ, RZ, 0, 9.5367431640625e-07 ;  /* 0x00000010ff0e7435 */ /* 0x001fc600000001ff */
[----:B------:R0:W-:Y:S04]  /*1a80*/  STL [R1+0x234], R8 ;  /* 0x0002340801007387 */ /* 0x0001e80000100800 */
[----:B------:R-:W-:Y:S03]  /*1a90*/  STL [R1+0x230], R7 ;  /* 0x0002300701007387 */ /* 0x000fe60000100800 */
[CC--:B------:R-:W-:Y:S01]  /*1aa0*/  IMAD.WIDE.U32 R216, R224.reuse, R14.reuse, c[0x0][0x210] ;  /* 0x00008400e0d87625 */ /* 0x0c0fe200078e000e */
[----:B------:R-:W-:Y:S03]  /*1ab0*/  STL [R1+0x22c], R6 ;  /* 0x00022c0601007387 */ /* 0x000fe60000100800 */
[----:B------:R-:W-:Y:S01]  /*1ac0*/  IMAD.WIDE.U32 R14, R224, R14, c[0x0][0x208] ;  /* 0x00008200e00e7625 */ /* 0x000fe200078e000e */
[----:B------:R3:W-:Y:S04]  /*1ad0*/  STL [R1+0x228], R5 ;  /* 0x0002280501007387 */ /* 0x0007e80000100800 */
[----:B------:R4:W2:Y:S04]  /*1ae0*/  LDG.E.128 R220, [R14.64] ;  /* 0x000000040edc7981 */ /* 0x0008a8000c1e1d00 */
[----:B------:R-:W2:Y:S04]  /*1af0*/  LDG.E.128 R216, [R216.64] ;  /* 0x00000004d8d87981 */ /* 0x000ea8000c1e1d00 */
[----:B------:R-:W-:Y:S01]  /*1b00*/  STL [R1+0x224], R4 ;  /* 0x0002240401007387 */ /* 0x000fe20000100800 */
[----:B----4-:R-:W-:-:S03]  /*1b10*/  @P2 IADD3 R14, P3, R235, c[0x0][0x198], RZ ;  /* 0x00006600eb0e2a10 */ /* 0x010fc60007f7e0ff */
[----:B------:R4:W-:Y:S01]  /*1b20*/  STL [R1+0x220], R2 ;  /* 0x0002200201007387 */ /* 0x0009e20000100800 */
[----:B------:R-:W-:Y:S02]  /*1b30*/  @P2 IADD3.X R15, R236, c[0x0][0x19c], RZ, P3, !PT ;  /* 0x00006700ec0f2a10 */ /* 0x000fe40001ffe4ff */
[----:B------:R-:W-:Y:S01]  /*1b40*/  ISETP.NE.U32.AND P3, PT, RZ, c[0x0][0x218], PT ;  /* 0x00008600ff007a0c */ /* 0x000fe20003f65070 */
[----:B0-----:R-:W2:Y:S03]  /*1b50*/  LDL R8, [R1+0x1c0] ;  /* 0x0001c00001087983 */ /* 0x001ea60000100800 */
[----:B------:R-:W-:Y:S01]  /*1b60*/  ISETP.NE.AND.EX P3, PT, RZ, c[0x0][0x21c], PT, P3 ;  /* 0x00008700ff007a0c */ /* 0x000fe20003f65330 */
[----:B------:R0:W5:Y:S04]  /*1b70*/  @P2 LDG.E.64 R12, [R14.64] ;  /* 0x000000040e0c2981 */ /* 0x000168000c1e1b00 */
[----:B---3--:R-:W3:Y:S08]  /*1b80*/  LDL R5, [R1+0x1d0] ;  /* 0x0001d00001057983 */ /* 0x008ef00000100800 */
[----:B0-----:R-:W-:-:S04]  /*1b90*/  @P3 LEA R14, P2, R224, c[0x0][0x218], 0x4 ;  /* 0x00008600e00e3a11 */ /* 0x001fc800078420ff */
[----:B------:R-:W-:-:S05]  /*1ba0*/  @P3 LEA.HI.X R15, R224, c[0x0][0x21c], RZ, 0x4, P2 ;  /* 0x00008700e00f3a11 */ /* 0x000fca00010f24ff */
[----:B------:R0:W5:Y:S02]  /*1bb0*/  @P3 LDG.E.128 R188, [R14.64] ;  /* 0x000000040ebc3981 */ /* 0x000164000c1e1d00 */
[----:B0-----:R-:W-:-:S04]  /*1bc0*/  IADD3 R14, P2, R235, c[0x0][0x190], RZ ;  /* 0x00006400eb0e7a10 */ /* 0x001fc80007f5e0ff */
[----:B------:R-:W-:Y:S02]  /*1bd0*/  IADD3.X R15, R236, c[0x0][0x194], RZ, P2, !PT ;  /* 0x00006500ec0f7a10 */ /* 0x000fe400017fe4ff */
[----:B-1----:R-:W-:-:S04]  /*1be0*/  ISETP.NE.AND P2, PT, R244, RZ, PT ;  /* 0x000000fff400720c */ /* 0x002fc80003f45270 */
[----:B------:R-:W5:Y:S01]  /*1bf0*/  LDG.E.64 R14, [R14.64] ;  /* 0x000000040e0e7981 */ /* 0x000f62000c1e1b00 */
[--C-:B--2---:R-:W-:Y:S02]  /*1c00*/  HADD2.F32 R236, -RZ, R212.reuse.H0_H0 ;  /* 0x200000d4ffec7230 */ /* 0x104fe40000004100 */
[----:B------:R-:W-:Y:S01]  /*1c10*/  HADD2.F32 R235, -RZ, R212.H1_H1 ;  /* 0x300000d4ffeb7230 */ /* 0x000fe20000004100 */
[----:B------:R-:W-:Y:S01]  /*1c20*/  FSEL R212, R228, RZ, !P2 ;  /* 0x000000ffe4d47208 */ /* 0x000fe20005000000 */
[----:B------:R-:W-:Y:S02]  /*1c30*/  HADD2.F32 R6, -RZ, R214.H1_H1 ;  /* 0x300000d6ff067230 */ /* 0x000fe40000004100 */
[----:B----4-:R-:W-:-:S03]  /*1c40*/  HADD2.F32 R2, -RZ, R215.H1_H1 ;  /* 0x300000d7ff027230 */ /* 0x010fc60000004100 */
[C---:B------:R-:W-:Y:S02]  /*1c50*/  FADD.FTZ R11, -R212.reuse, R6 ;  /* 0x00000006d40b7221 */ /* 0x040fe40000010100 */
[----:B------:R-:W2:Y:S01]  /*1c60*/  LDL R6, [R1+0x1c4] ;  /* 0x0001c40001067983 */ /* 0x000ea20000100800 */
[----:B------:R-:W-:-:S03]  /*1c70*/  FADD.FTZ R9, -R212, R2 ;  /* 0x00000002d4097221 */ /* 0x000fc60000010100 */
[----:B------:R-:W4:Y:S01]  /*1c80*/  LDL R2, [R1+0x1d4] ;  /* 0x0001d40001027983 */ /* 0x000f220000100800 */
[--C-:B------:R-:W-:Y:S02]  /*1c90*/  HADD2.F32 R244, -RZ, R213.reuse.H1_H1 ;  /* 0x300000d5fff47230 */ /* 0x100fe40000004100 */
[----:B------:R-:W-:Y:S01]  /*1ca0*/  HADD2.F32 R7, -RZ, R214.H0_H0 ;  /* 0x200000d6ff077230 */ /* 0x000fe20000004100 */
[C---:B------:R-:W-:Y:S01]  /*1cb0*/  FADD.FTZ R214, -R212.reuse, R235 ;  /* 0x000000ebd4d67221 */ /* 0x040fe20000010100 */
[----:B------:R-:W-:Y:S01]  /*1cc0*/  HADD2.F32 R245, -RZ, R213.H0_H0 ;  /* 0x200000d5fff57230 */ /* 0x000fe20000004100 */
[C---:B------:R-:W-:Y:S01]  /*1cd0*/  FADD.FTZ R235, -R212.reuse, R244 ;  /* 0x000000f4d4eb7221 */ /* 0x040fe20000010100 */
[----:B------:R-:W-:Y:S01]  /*1ce0*/  HADD2.F32 R4, -RZ, R215.H0_H0 ;  /* 0x200000d7ff047230 */ /* 0x000fe20000004100 */
[C---:B------:R-:W-:Y:S02]  /*1cf0*/  FADD.FTZ R213, -R212.reuse, R236 ;  /* 0x000000ecd4d57221 */ /* 0x040fe40000010100 */
[----:B------:R-:W-:-:S02]  /*1d00*/  FADD.FTZ R215, -R212, R245 ;  /* 0x000000f5d4d77221 */ /* 0x000fc40000010100 */
[C---:B------:R-:W-:Y:S02]  /*1d10*/  FADD.FTZ R236, -R212.reuse, R7 ;  /* 0x00000007d4ec7221 */ /* 0x040fe40000010100 */
[----:B------:R-:W-:Y:S01]  /*1d20*/  FADD.FTZ R10, -R212, R4 ;  /* 0x00000004d40a7221 */ /* 0x000fe20000010100 */
[----:B------:R-:W-:Y:S01]  /*1d30*/  HADD2.F32 R244, -RZ, R216.H0_H0 ;  /* 0x200000d8fff47230 */ /* 0x000fe20000004100 */
[----:B------:R-:W-:Y:S01]  /*1d40*/  FMUL.FTZ R7, R0, R213 ;  /* 0x000000d500077220 */ /* 0x000fe20000410000 */
[----:B------:R-:W-:Y:S01]  /*1d50*/  HADD2.F32 R245, -RZ, R220.H0_H0 ;  /* 0x200000dcfff57230 */ /* 0x000fe20000004100 */
[----:B------:R-:W4:Y:S01]  /*1d60*/  LDL R4, [R1+0x1d8] ;  /* 0x0001d80001047983 */ /* 0x000f220000100800 */
[----:B------:R-:W-:Y:S02]  /*1d70*/  HADD2.F32 R216, -RZ, R216.H1_H1 ;  /* 0x300000d8ffd87230 */ /* 0x000fe40000004100 */
[----:B------:R-:W-:Y:S01]  /*1d80*/  HADD2.F32 R213, -RZ, R220.H1_H1 ;  /* 0x300000dcffd57230 */ /* 0x000fe20000004100 */
[----:B------:R-:W-:Y:S01]  /*1d90*/  FADD.FTZ R76, R76, R245 ;  /* 0x000000f54c4c7221 */ /* 0x000fe20000010000 */
[----:B------:R-:W-:Y:S01]  /*1da0*/  STL [R1+0x3c], R7 ;  /* 0x00003c0701007387 */ /* 0x000fe20000100800 */
[----:B------:R-:W-:-:S02]  /*1db0*/  FFMA.FTZ R36, R7, R245, R36 ;  /* 0x000000f507247223 */ /* 0x000fc40000010024 */
[-C--:B------:R-:W-:Y:S02]  /*1dc0*/  FMUL.FTZ R212, R8, R244.reuse ;  /* 0x000000f408d47220 */ /* 0x080fe40000410000 */
[----:B------:R-:W-:Y:S02]  /*1dd0*/  FADD.FTZ R152, R152, R244 ;  /* 0x000000f498987221 */ /* 0x000fe40000010000 */
[----:B------:R-:W-:Y:S02]  /*1de0*/  FFMA.FTZ R116, R7, R244, R116 ;  /* 0x000000f407747223 */ /* 0x000fe40000010074 */
[----:B------:R-:W4:Y:S01]  /*1df0*/  LDL R244, [R1+0x1dc] ;  /* 0x0001dc0001f47983 */ /* 0x000f220000100800 */
[----:B---3--:R-:W-:-:S03]  /*1e00*/  FFMA.FTZ R8, R5, R245, R212 ;  /* 0x000000f505087223 */ /* 0x008fc600000100d4 */
[----:B------:R-:W3:Y:S01]  /*1e10*/  LDL R245, [R1+0x1c8] ;  /* 0x0001c80001f57983 */ /* 0x000ee20000100800 */
[----:B------:R-:W-:-:S03]  /*1e20*/  FMUL.FTZ R5, R0, R214 ;  /* 0x000000d600057220 */ /* 0x000fc60000410000 */
[----:B------:R0:W-:Y:S01]  /*1e30*/  STL [R1+0xdc], R8 ;  /* 0x0000dc0801007387 */ /* 0x0001e20000100800 */
[----:B------:R-:W-:Y:S02]  /*1e40*/  FADD.FTZ R153, R153, R216 ;  /* 0x000000d899997221 */ /* 0x000fe40000010000 */
[-C--:B------:R-:W-:Y:S01]  /*1e50*/  FFMA.FTZ R117, R5, R216.reuse, R117 ;  /* 0x000000d805757223 */ /* 0x080fe20000010075 */
[----:B------:R-:W3:Y:S04]  /*1e60*/  LDL R220, [R1+0x1b0] ;  /* 0x0001b00001dc7983 */ /* 0x000ee80000100800 */
[----:B------:R-:W-:Y:S01]  /*1e70*/  STL [R1+0xc], R5 ;  /* 0x00000c0501007387 */ /* 0x000fe20000100800 */
[----:B--2---:R-:W-:-:S03]  /*1e80*/  FMUL.FTZ R212, R6, R216 ;  /* 0x000000d806d47220 */ /* 0x004fc60000410000 */
[----:B------:R-:W2:Y:S01]  /*1e90*/  LDL R216, [R1+0x1a0] ;  /* 0x0001a00001d87983 */ /* 0x000ea20000100800 */
[----:B----4-:R-:W-:Y:S02]  /*1ea0*/  FFMA.FTZ R6, R2, R213, R212 ;  /* 0x000000d502067223 */ /* 0x010fe400000100d4 */
[----:B------:R-:W-:-:S03]  /*1eb0*/  FMUL.FTZ R2, R0, R215 ;  /* 0x000000d700027220 */ /* 0x000fc60000410000 */
[----:B------:R1:W-:Y:S04]  /*1ec0*/  STL [R1+0xc8], R6 ;  /* 0x0000c80601007387 */ /* 0x0003e80000100800 */
[----:B------:R-:W4:Y:S01]  /*1ed0*/  LDL R215, [R1+0x1cc] ;  /* 0x0001cc0001d77983 */ /* 0x000f220000100800 */
[----:B------:R-:W-:Y:S02]  /*1ee0*/  FADD.FTZ R77, R77, R213 ;  /* 0x000000d54d4d7221 */ /* 0x000fe40000010000 */
[----:B------:R-:W-:Y:S01]  /*1ef0*/  FFMA.FTZ R37, R5, R213, R37 ;  /* 0x000000d505257223 */ /* 0x000fe20000010025 */
[----:B------:R-:W-:Y:S02]  /*1f00*/  HADD2.F32 R213, -RZ, R217.H0_H0 ;  /* 0x200000d9ffd57230 */ /* 0x000fe40000004100 */
[----:B------:R-:W-:-:S05]  /*1f10*/  HADD2.F32 R214, -RZ, R221.H0_H0 ;  /* 0x200000ddffd67230 */ /* 0x000fca0000004100 */
[----:B------:R-:W-:Y:S02]  /*1f20*/  FADD.FTZ R78, R78, R214 ;  /* 0x000000d64e4e7221 */ /* 0x000fe40000010000 */
[----:B------:R-:W-:Y:S02]  /*1f30*/  FFMA.FTZ R38, R2, R214, R38 ;  /* 0x000000d602267223 */ /* 0x000fe40000010026 */
[----:B------:R-:W-:Y:S02]  /*1f40*/  FADD.FTZ R154, R154, R213 ;  /* 0x000000d59a9a7221 */ /* 0x000fe40000010000 */
[-C--:B------:R-:W-:Y:S02]  /*1f50*/  FFMA.FTZ R118, R2, R213.reuse, R118 ;  /* 0x000000d502767223 */ /* 0x080fe40000010076 */
[----:B---3--:R-:W-:-:S04]  /*1f60*/  FMUL.FTZ R212, R245, R213 ;  /* 0x000000d5f5d47220 */ /* 0x008fc80000410000 */
[----:B------:R-:W-:Y:S01]  /*1f70*/  FFMA.FTZ R4, R4, R214, R212 ;  /* 0x000000d604047223 */ /* 0x000fe200000100d4 */
[----:B------:R-:W-:Y:S01]  /*1f80*/  HADD2.F32 R214, -RZ, R217.H1_H1 ;  /* 0x300000d9ffd67230 */ /* 0x000fe20000004100 */
[----:B------:R-:W-:Y:S01]  /*1f90*/  FMUL.FTZ R245, R0, R235 ;  /* 0x000000eb00f57220 */ /* 0x000fe20000410000 */
[----:B------:R-:W-:-:S05]  /*1fa0*/  HADD2.F32 R213, -RZ, R221.H1_H1 ;  /* 0x300000ddffd57230 */ /* 0x000fca0000004100 */
[----:B------:R-:W-:Y:S02]  /*1fb0*/  FADD.FTZ R79, R79, R213 ;  /* 0x000000d54f4f7221 */ /* 0x000fe40000010000 */
[----:B------:R-:W-:Y:S02]  /*1fc0*/  FFMA.FTZ R39, R245, R213, R39 ;  /* 0x000000d5f5277223 */ /* 0x000fe40000010027 */
[----:B------:R-:W-:Y:S02]  /*1fd0*/  FADD.FTZ R155, R155, R214 ;  /* 0x000000d69b9b7221 */ /* 0x000fe40000010000 */
[-C--:B------:R-:W-:Y:S01]  /*1fe0*/  FFMA.FTZ R119, R245, R214.reuse, R119 ;  /* 0x000000d6f5777223 */ /* 0x080fe20000010077 */
[----:B------:R-:W-:Y:S04]  /*1ff0*/  STL [R1+0x8], R2 ;  /* 0x0000080201007387 */ /* 0x000fe80000100800 */
[----:B------:R3:W-:Y:S04]  /*2000*/  STL [R1+0xb4], R4 ;  /* 0x0000b40401007387 */ /* 0x0007e80000100800 */
[----:B------:R-:W3:Y:S04]  /*2010*/  LDL R235, [R1+0x1b4] ;  /* 0x0001b40001eb7983 */ /* 0x000ee80000100800 */
[----:B------:R-:W3:Y:S01]  /*2020*/  LDL R217, [R1+0x1a8] ;  /* 0x0001a80001d97983 */ /* 0x000ee20000100800 */
[----:B----4-:R-:W-:-:S03]  /*2030*/  FMUL.FTZ R212, R215, R214 ;  /* 0x000000d6d7d47220 */ /* 0x010fc60000410000 */
[----:B------:R-:W4:Y:S01]  /*2040*/  LDL R215, [R1+0x1b8] ;  /* 0x0001b80001d77983 */ /* 0x000f220000100800 */
[----:B------:R-:W-:Y:S01]  /*2050*/  FFMA.FTZ R221, R244, R213, R212 ;  /* 0x000000d5f4dd7223 */ /* 0x000fe200000100d4 */
[----:B------:R-:W-:Y:S02]  /*2060*/  HADD2.F32 R213, -RZ, R218.H0_H0 ;  /* 0x200000daffd57230 */ /* 0x000fe40000004100 */
[----:B------:R-:W-:-:S03]  /*2070*/  HADD2.F32 R214, -RZ, R222.H0_H0 ;  /* 0x200000deffd67230 */ /* 0x000fc60000004100 */
[-C--:B--2---:R-:W-:Y:S01]  /*2080*/  FMUL.FTZ R212, R216, R213.reuse ;  /* 0x000000d5d8d47220 */ /* 0x084fe20000410000 */
[----:B------:R2:W-:Y:S03]  /*2090*/  STL [R1+0xa0], R221 ;  /* 0x0000a0dd01007387 */ /* 0x0005e60000100800 */
[----:B------:R-:W-:Y:S02]  /*20a0*/  FFMA.FTZ R220, R220, R214, R212 ;  /* 0x000000d6dcdc7223 */ /* 0x000fe400000100d4 */
[----:B------:R-:W2:Y:S01]  /*20b0*/  LDL R212, [R1+0x1a4] ;  /* 0x0001a40001d47983 */ /* 0x000ea20000100800 */
[----:B------:R-:W-:Y:S02]  /*20c0*/  FMUL.FTZ R244, R0, R236 ;  /* 0x000000ec00f47220 */ /* 0x000fe40000410000 */
[----:B------:R-:W-:Y:S01]  /*20d0*/  FADD.FTZ R156, R156, R213 ;  /* 0x000000d59c9c7221 */ /* 0x000fe20000010000 */
[----:B------:R0:W-:Y:S01]  /*20e0*/  STL [R1+0x8c], R220 ;  /* 0x00008cdc01007387 */ /* 0x0001e20000100800 */
[----:B------:R-:W-:Y:S01]  /*20f0*/  FFMA.FTZ R120, R244, R213, R120 ;  /* 0x000000d5f4787223 */ /* 0x000fe20000010078 */
[----:B------:R-:W-:Y:S01]  /*2100*/  HADD2.F32 R213, -RZ, R222.H1_H1 ;  /* 0x300000deffd57230 */ /* 0x000fe20000004100 */
[----:B------:R-:W-:-:S02]  /*2110*/  FMUL.FTZ R236, R0, R11 ;  /* 0x0000000b00ec7220 */ /* 0x000fc40000410000 */
[----:B------:R0:W5:Y:S04]  /*2120*/  LDL.LU R11, [R1+0x240] ;  /* 0x00024000010b7983 */ /* 0x0001680000300800 */
[----:B------:R-:W4:Y:S04]  /*2130*/  LDL R222, [R1+0x1ac] ;  /* 0x0001ac0001de7983 */ /* 0x000f280000100800 */
[----:B------:R-:W4:Y:S01]  /*2140*/  LDL R216, [R1+0x1bc] ;  /* 0x0001bc0001d87983 */ /* 0x000f220000100800 */
[----:B------:R-:W-:Y:S02]  /*2150*/  FADD.FTZ R80, R80, R214 ;  /* 0x000000d650507221 */ /* 0x000fe40000010000 */
[----:B------:R-:W-:Y:S01]  /*2160*/  FFMA.FTZ R40, R244, R214, R40 ;  /* 0x000000d6f4287223 */ /* 0x000fe20000010028 */
[----:B------:R-:W-:Y:S01]  /*2170*/  HADD2.F32 R214, -RZ, R218.H1_H1 ;  /* 0x300000daffd67230 */ /* 0x000fe20000004100 */
[----:B------:R-:W-:-:S02]  /*2180*/  FADD.FTZ R81, R81, R213 ;  /* 0x000000d551517221 */ /* 0x000fc40000010000 */
[C---:B------:R-:W-:Y:S02]  /*2190*/  FFMA.FTZ R41, R236.reuse, R213, R41 ;  /* 0x000000d5ec297223 */ /* 0x040fe40000010029 */
[----:B------:R-:W-:Y:S02]  /*21a0*/  FADD.FTZ R157, R157, R214 ;  /* 0x000000d69d9d7221 */ /* 0x000fe40000010000 */
[----:B------:R-:W-:Y:S02]  /*21b0*/  FFMA.FTZ R121, R236, R214, R121 ;  /* 0x000000d6ec797223 */ /* 0x000fe40000010079 */
[----:B------:R-:W-:-:S04]  /*21c0*/  FFMA.FTZ R3, R7, R8, R3 ;  /* 0x0000000807037223 */ /* 0x000fc80000010003 */
[----:B------:R-:W-:-:S04]  /*21d0*/  FFMA.FTZ R3, R5, R6, R3 ;  /* 0x0000000605037223 */ /* 0x000fc80000010003 */
[----:B------:R-:W-:Y:S02]  /*21e0*/  FFMA.FTZ R3, R2, R4, R3 ;  /* 0x0000000402037223 */ /* 0x000fe40000010003 */
[----:B--2---:R-:W-:-:S04]  /*21f0*/  FMUL.FTZ R212, R212, R214 ;  /* 0x000000d6d4d47220 */ /* 0x004fc80000410000 */
[----:B---3--:R-:W-:Y:S01]  /*2200*/  FFMA.FTZ R218, R235, R213, R212 ;  /* 0x000000d5ebda7223 */ /* 0x008fe200000100d4 */
[----:B------:R-:W-:Y:S01]  /*2210*/  HADD2.F32 R213, -RZ, R219.H0_H0 ;  /* 0x200000dbffd57230 */ /* 0x000fe20000004100 */
[----:B------:R-:W-:Y:S01]  /*2220*/  FMUL.FTZ R235, R0, R10 ;  /* 0x0000000a00eb7220 */ /* 0x000fe20000410000 */
[----:B------:R-:W-:-:S03]  /*2230*/  HADD2.F32 R214, -RZ, R223.H0_H0 ;  /* 0x200000dfffd67230 */ /* 0x000fc60000004100 */
[-C--:B------:R-:W-:Y:S02]  /*2240*/  FMUL.FTZ R212, R217, R213.reuse ;  /* 0x000000d5d9d47220 */ /* 0x080fe40000410000 */
[----:B------:R-:W-:Y:S02]  /*2250*/  FADD.FTZ R82, R82, R214 ;  /* 0x000000d652527221 */ /* 0x000fe40000010000 */
[-C--:B------:R-:W-:Y:S02]  /*2260*/  FFMA.FTZ R42, R235, R214.reuse, R42 ;  /* 0x000000d6eb2a7223 */ /* 0x080fe4000001002a */
[----:B----4-:R-:W-:Y:S01]  /*2270*/  FFMA.FTZ R217, R215, R214, R212 ;  /* 0x000000d6d7d97223 */ /* 0x010fe200000100d4 */
[----:B------:R-:W-:Y:S01]  /*2280*/  HADD2.F32 R214, -RZ, R219.H1_H1 ;  /* 0x300000dbffd67230 */ /* 0x000fe20000004100 */
[----:B------:R-:W-:Y:S02]  /*2290*/  FADD.FTZ R158, R158, R213 ;  /* 0x000000d59e9e7221 */ /* 0x000fe40000010000 */
[----:B------:R-:W-:Y:S01]  /*22a0*/  FFMA.FTZ R122, R235, R213, R122 ;  /* 0x000000d5eb7a7223 */ /* 0x000fe2000001007a */
[----:B------:R-:W-:Y:S01]  /*22b0*/  HADD2.F32 R213, -RZ, R223.H1_H1 ;  /* 0x300000dfffd57230 */ /* 0x000fe20000004100 */
[----:B------:R-:W-:Y:S01]  /*22c0*/  FMUL.FTZ R212, R222, R214 ;  /* 0x000000d6ded47220 */ /* 0x000fe20000410000 */
[----:B------:R2:W-:Y:S01]  /*22d0*/  STL [R1+0x78], R218 ;  /* 0x000078da01007387 */ /* 0x0005e20000100800 */
[----:B------:R-:W-:-:S02]  /*22e0*/  FMUL.FTZ R215, R0, R9 ;  /* 0x0000000900d77220 */ /* 0x000fc40000410000 */
[----:B------:R-:W-:Y:S01]  /*22f0*/  FFMA.FTZ R216, R216, R213, R212 ;  /* 0x000000d5d8d87223 */ /* 0x000fe200000100d4 */
[----:B------:R2:W5:Y:S01]  /*2300*/  LDL.LU R10, [R1+0x23c] ;  /* 0x00023c00010a7983 */ /* 0x0005620000300800 */
[----:B------:R-:W-:-:S03]  /*2310*/  FADD.FTZ R212, R225, R8 ;  /* 0x00000008e1d47221 */ /* 0x000fc60000010000 */
[----:B------:R2:W-:Y:S01]  /*2320*/  STL [R1+0x64], R217 ;  /* 0x000064d901007387 */ /* 0x0005e20000100800 */
[----:B------:R-:W-:-:S03]  /*2330*/  FADD.FTZ R212, R212, R6 ;  /* 0x00000006d4d47221 */ /* 0x000fc60000010000 */
[----:B------:R2:W5:Y:S04]  /*2340*/  LDL.LU R9, [R1+0x238] ;  /* 0x0002380001097983 */ /* 0x0005680000300800 */
[----:B------:R2:W-:Y:S04]  /*2350*/  STL [R1+0x24], R215 ;  /* 0x000024d701007387 */ /* 0x0005e80000100800 */
[----:B------:R2:W-:Y:S01]  /*2360*/  STL [R1+0x4c], R216 ;  /* 0x00004cd801007387 */ /* 0x0005e20000100800 */
[----:B------:R-:W-:-:S03]  /*2370*/  FADD.FTZ R212, R212, R4 ;  /* 0x00000004d4d47221 */ /* 0x000fc60000010000 */
        /* <DEDUP_REMOVED lines=21> */
.L_x_1397:
[----:B--2---:R-:W-:Y:S05]  /*24d0*/  BSYNC B1 ;  /* 0x0000000000017941 */ /* 0x004fea0003800000 */
.L_x_1396:
[----:B------:R-:W-:Y:S01]  /*24e0*/  BSSY B1, `(.L_x_1398) ;  /* 0x00000b3000017945 */ /* 0x000fe20003800000 */
        /* <DEDUP_REMOVED lines=100> */
[----:B------:R-:W-:Y:S04]  /*2b30*/  STL [R1], R2 ;  /* 0x0000000201007387 */ /* 0x000fe80000100800 */
        /* <DEDUP_REMOVED lines=77> */
.L_x_1399:
[----:B--2---:R-:W-:Y:S05]  /*3010*/  BSYNC B1 ;  /* 0x0000000000017941 */ /* 0x004fea0003800000 */
.L_x_1398:
        /* <DEDUP_REMOVED lines=17> */
[----:B------:R3:W-:Y:S03]  /*3130*/  STL [R1+0x224], R4 ;  /* 0x0002240401007387 */ /* 0x0007e60000100800 */
[----:B------:R-:W-:Y:S01]  /*3140*/  IMAD.WIDE.U32 R22, R224, R22, c[0x0][0x208] ;  /* 0x00008200e0167625 */ /* 0x000fe200078e0016 */
[----:B------:R4:W-:Y:S04]  /*3150*/  STL [R1+0x220], R2 ;  /* 0x0002200201007387 */ /* 0x0009e80000100800 */
[----:B------:R1:W4:Y:S04]  /*3160*/  LDG.E.128 R220, [R22.64] ;  /* 0x0000000416dc7981 */ /* 0x000328000c1e1d00 */
[----:B------:R-:W4:Y:S04]  /*3170*/  LDG.E.128 R216, [R216.64] ;  /* 0x00000004d8d87981 */ /* 0x000f28000c1e1d00 */
[----:B0-----:R-:W4:Y:S01]  /*3180*/  LDL R6, [R1+0x150] ;  /* 0x0001500001067983 */ /* 0x001f220000100800 */
[----:B-1----:R-:W-:-:S04]  /*3190*/  @P2 IADD3 R22, P3, R231, c[0x0][0x198], RZ ;  /* 0x00006600e7162a10 */ /* 0x002fc80007f7e0ff */
        /* <DEDUP_REMOVED lines=11> */
[--C-:B--2---:R-:W-:Y:S02]  /*3250*/  HADD2.F32 R232, -RZ, R212.reuse.H0_H0 ;  /* 0x200000d4ffe87230 */ /* 0x104fe40000004100 */
[----:B------:R-:W-:Y:S01]  /*3260*/  HADD2.F32 R231, -RZ, R212.H1_H1 ;  /* 0x300000d4ffe77230 */ /* 0x000fe20000004100 */
[----:B------:R-:W-:Y:S01]  /*3270*/  FSEL R212, R228, RZ, !P2 ;  /* 0x000000ffe4d47208 */ /* 0x000fe20005000000 */
[--C-:B------:R-:W-:Y:S02]  /*3280*/  HADD2.F32 R252, -RZ, R214.reuse.H0_H0 ;  /* 0x200000d6fffc7230 */ /* 0x100fe40000004100 */
[--C-:B------:R-:W-:Y:S02]  /*3290*/  HADD2.F32 R242, -RZ, R213.reuse.H0_H0 ;  /* 0x200000d5fff27230 */ /* 0x100fe40000004100 */
[----:B------:R-:W-:Y:S01]  /*32a0*/  HADD2.F32 R237, -RZ, R213.H1_H1 ;  /* 0x300000d5ffed7230 */ /* 0x000fe20000004100 */
[C---:B------:R-:W-:Y:S01]  /*32b0*/  FADD.FTZ R213, -R212.reuse, R232 ;  /* 0x000000e8d4d57221 */ /* 0x040fe20000010100 */
[----:B------:R-:W-:Y:S01]  /*32c0*/  HADD2.F32 R251, -RZ, R214.H1_H1 ;  /* 0x300000d6fffb7230 */ /* 0x000fe20000004100 */
[----:B------:R-:W-:-:S02]  /*32d0*/  FADD.FTZ R232, -R212, R252 ;  /* 0x000000fcd4e87221 */ /* 0x000fc40000010100 */
[----:B------:R-:W2:Y:S01]  /*32e0*/  LDL R252, [R1+0x140] ;  /* 0x0001400001fc7983 */ /* 0x000ea20000100800 */
[--C-:B---3--:R-:W-:Y:S01]  /*32f0*/  HADD2.F32 R4, -RZ, R215.reuse.H0_H0 ;  /* 0x200000d7ff047230 */ /* 0x108fe20000004100 */
[C---:B------:R-:W-:Y:S02]  /*3300*/  FADD.FTZ R9, -R212.reuse, R251 ;  /* 0x000000fbd4097221 */ /* 0x040fe40000010100 */
[----:B------:R-:W3:Y:S02]  /*3310*/  LDL R251, [R1+0x144] ;  /* 0x0001440001fb7983 */ /* 0x000ee40000100800 */
[C---:B------:R-:W-:Y:S02]  /*3320*/  FADD.FTZ R8, -R212.reuse, R4 ;  /* 0x00000004d4087221 */ /* 0x040fe40000010100 */
[----:B------:R-:W3:Y:S01]  /*3330*/  LDL R4, [R1+0x154] ;  /* 0x0001540001047983 */ /* 0x000ee20000100800 */
[C---:B------:R-:W-:Y:S01]  /*3340*/  FADD.FTZ R214, -R212.reuse, R231 ;  /* 0x000000e7d4d67221 */ /* 0x040fe20000010100 */
[----:B----4-:R-:W-:Y:S01]  /*3350*/  HADD2.F32 R2, -RZ, R215.H1_H1 ;  /* 0x300000d7ff027230 */ /* 0x010fe20000004100 */
[----:B------:R-:W-:-:S02]  /*3360*/  FADD.FTZ R231, -R212, R237 ;  /* 0x000000edd4e77221 */ /* 0x000fc40000010100 */
[C---:B------:R-:W-:Y:S02]  /*3370*/  FADD.FTZ R215, -R212.reuse, R242 ;  /* 0x000000f2d4d77221 */ /* 0x040fe40000010100 */
[----:B------:R-:W-:Y:S01]  /*3380*/  FADD.FTZ R7, -R212, R2 ;  /* 0x00000002d4077221 */ /* 0x000fe20000010100 */
[----:B------:R-:W-:Y:S01]  /*3390*/  HADD2.F32 R242, -RZ, R220.H0_H0 ;  /* 0x200000dcfff27230 */ /* 0x000fe20000004100 */
[----:B------:R-:W-:Y:S01]  /*33a0*/  FMUL.FTZ R5, R0, R213 ;  /* 0x000000d500057220 */ /* 0x000fe20000410000 */
[----:B------:R-:W4:Y:S01]  /*33b0*/  LDL R2, [R1+0x158] ;  /* 0x0001580001027983 */ /* 0x000f220000100800 */
[--C-:B------:R-:W-:Y:S02]  /*33c0*/  HADD2.F32 R237, -RZ, R216.reuse.H0_H0 ;  /* 0x200000d8ffed7230 */ /* 0x100fe40000004100 */
[----:B------:R-:W-:Y:S01]  /*33d0*/  HADD2.F32 R216, -RZ, R216.H1_H1 ;  /* 0x300000d8ffd87230 */ /* 0x000fe20000004100 */
[----:B------:R-:W-:Y:S01]  /*33e0*/  FADD.FTZ R92, R92, R242 ;  /* 0x000000f25c5c7221 */ /* 0x000fe20000010000 */
[----:B------:R-:W-:Y:S01]  /*33f0*/  STL [R1+0x34], R5 ;  /* 0x0000340501007387 */ /* 0x000fe20000100800 */
[----:B------:R-:W-:Y:S01]  /*3400*/  FFMA.FTZ R52, R5, R242, R52 ;  /* 0x000000f205347223 */ /* 0x000fe20000010034 */
[----:B------:R-:W-:Y:S01]  /*3410*/  HADD2.F32 R213, -RZ, R220.H1_H1 ;  /* 0x300000dcffd57230 */ /* 0x000fe20000004100 */
[----:B------:R-:W-:-:S02]  /*3420*/  FADD.FTZ R168, R168, R237 ;  /* 0x000000eda8a87221 */ /* 0x000fc40000010000 */
[-C--:B------:R-:W-:Y:S02]  /*3430*/  FFMA.FTZ R128, R5, R237.reuse, R128 ;  /* 0x000000ed05807223 */ /* 0x080fe40000010080 */
[----:B------:R-:W-:Y:S02]  /*3440*/  FADD.FTZ R169, R169, R216 ;  /* 0x000000d8a9a97221 */ /* 0x000fe40000010000 */
[----:B--2---:R-:W-:Y:S02]  /*3450*/  FMUL.FTZ R212, R252, R237 ;  /* 0x000000edfcd47220 */ /* 0x004fe40000410000 */
[----:B------:R-:W-:Y:S01]  /*3460*/  FMUL.FTZ R252, R0, R214 ;  /* 0x000000d600fc7220 */ /* 0x000fe20000410000 */
[----:B------:R-:W2:Y:S01]  /*3470*/  LDL R237, [R1+0x15c] ;  /* 0x00015c0001ed7983 */ /* 0x000ea20000100800 */
[----:B------:R-:W-:Y:S02]  /*3480*/  FFMA.FTZ R6, R6, R242, R212 ;  /* 0x000000f206067223 */ /* 0x000fe400000100d4 */
[-C--:B---3--:R-:W-:Y:S01]  /*3490*/  FMUL.FTZ R212, R251, R216.reuse ;  /* 0x000000d8fbd47220 */ /* 0x088fe20000410000 */
[----:B------:R-:W3:Y:S03]  /*34a0*/  LDL R242, [R1+0x148] ;  /* 0x0001480001f27983 */ /* 0x000ee60000100800 */
[----:B------:R-:W-:Y:S01]  /*34b0*/  FFMA.FTZ R4, R4, R213, R212 ;  /* 0x000000d504047223 */ /* 0x000fe200000100d4 */
[----:B------:R0:W-:Y:S01]  /*34c0*/  STL [R1+0xd4], R6 ;  /* 0x0000d40601007387 */ /* 0x0001e20000100800 */
[----:B------:R-:W-:-:S02]  /*34d0*/  FFMA.FTZ R129, R252, R216, R129 ;  /* 0x000000d8fc817223 */ /* 0x000fc40000010081 */
[----:B------:R-:W-:Y:S01]  /*34e0*/  FMUL.FTZ R251, R0, R215 ;  /* 0x000000d700fb7220 */ /* 0x000fe20000410000 */
[----:B------:R-:W2:Y:S04]  /*34f0*/  LDL R220, [R1+0x130] ;  /* 0x0001300001dc7983 */ /* 0x000ea80000100800 */
[----:B------:R-:W2:Y:S04]  /*3500*/  LDL R216, [R1+0x120] ;  /* 0x0001200001d87983 */ /* 0x000ea80000100800 */
[----:B------:R1:W-:Y:S04]  /*3510*/  STL [R1+0xc0], R4 ;  /* 0x0000c00401007387 */ /* 0x0003e80000100800 */
[----:B------:R-:W2:Y:S01]  /*3520*/  LDL R215, [R1+0x14c] ;  /* 0x00014c0001d77983 */ /* 0x000ea20000100800 */
[----:B------:R-:W-:-:S02]  /*3530*/  FADD.FTZ R93, R93, R213 ;  /* 0x000000d55d5d7221 */ /* 0x000fc40000010000 */
[----:B------:R-:W-:Y:S01]  /*3540*/  FFMA.FTZ R53, R252, R213, R53 ;  /* 0x000000d5fc357223 */ /* 0x000fe20000010035 */
[----:B------:R-:W-:Y:S02]  /*3550*/  HADD2.F32 R213, -RZ, R217.H0_H0 ;  /* 0x200000d9ffd57230 */ /* 0x000fe40000004100 */
[----:B------:R-:W-:-:S05]  /*3560*/  HADD2.F32 R214, -RZ, R221.H0_H0 ;  /* 0x200000ddffd67230 */ /* 0x000fca0000004100 */
[----:B------:R-:W-:Y:S02]  /*3570*/  FADD.FTZ R94, R94, R214 ;  /* 0x000000d65e5e7221 */ /* 0x000fe40000010000 */
[C---:B------:R-:W-:Y:S02]  /*3580*/  FFMA.FTZ R54, R251.reuse, R214, R54 ;  /* 0x000000d6fb367223 */ /* 0x040fe40000010036 */
[----:B------:R-:W-:Y:S02]  /*3590*/  FADD.FTZ R170, R170, R213 ;  /* 0x000000d5aaaa7221 */ /* 0x000fe40000010000 */
[-C--:B------:R-:W-:Y:S02]  /*35a0*/  FFMA.FTZ R130, R251, R213.reuse, R130 ;  /* 0x000000d5fb827223 */ /* 0x080fe40000010082 */
[----:B---3--:R-:W-:-:S04]  /*35b0*/  FMUL.FTZ R212, R242, R213 ;  /* 0x000000d5f2d47220 */ /* 0x008fc80000410000 */
[----:B----4-:R-:W-:Y:S01]  /*35c0*/  FFMA.FTZ R2, R2, R214, R212 ;  /* 0x000000d602027223 */ /* 0x010fe200000100d4 */
[----:B------:R-:W-:Y:S01]  /*35d0*/  HADD2.F32 R214, -RZ, R217.H1_H1 ;  /* 0x300000d9ffd67230 */ /* 0x000fe20000004100 */
[----:B------:R-:W-:Y:S01]  /*35e0*/  FMUL.FTZ R242, R0, R231 ;  /* 0x000000e700f27220 */ /* 0x000fe20000410000 */
        /* <DEDUP_REMOVED lines=9> */
[----:B------:R-:W-:Y:S01]  /*3680*/  FMUL.FTZ R212, R216, R213 ;  /* 0x000000d5d8d47220 */ /* 0x000fe20000410000 */
[----:B------:R2:W-:Y:S03]  /*3690*/  STL [R1+0xac], R2 ;  /* 0x0000ac0201007387 */ /* 0x0005e60000100800 */
[----:B------:R-:W-:Y:S01]  /*36a0*/  FFMA.FTZ R220, R220, R214, R212 ;  /* 0x000000d6dcdc7223 */ /* 0x000fe200000100d4 */
[----:B------:R-:W3:Y:S04]  /*36b0*/  LDL R231, [R1+0x134] ;  /* 0x0001340001e77983 */ /* 0x000ee80000100800 */
[----:B------:R-:W4:Y:S04]  /*36c0*/  LDL R217, [R1+0x128] ;  /* 0x0001280001d97983 */ /* 0x000f280000100800 */
[----:B------:R-:W2:Y:S04]  /*36d0*/  LDL R215, [R1+0x138] ;  /* 0x0001380001d77983 */ /* 0x000ea80000100800 */
[----:B------:R0:W-:Y:S04]  /*36e0*/  STL [R1+0x98], R221 ;  /* 0x000098dd01007387 */ /* 0x0001e80000100800 */
[----:B------:R-:W2:Y:S01]  /*36f0*/  LDL R212, [R1+0x124] ;  /* 0x0001240001d47983 */ /* 0x000ea20000100800 */
[----:B------:R-:W-:-:S02]  /*3700*/  FMUL.FTZ R237, R0, R232 ;  /* 0x000000e800ed7220 */ /* 0x000fc40000410000 */
[----:B------:R-:W-:Y:S01]  /*3710*/  FADD.FTZ R172, R172, R213 ;  /* 0x000000d5acac7221 */ /* 0x000fe20000010000 */
[----:B------:R0:W-:Y:S01]  /*3720*/  STL [R1+0x84], R220 ;  /* 0x000084dc01007387 */ /* 0x0001e20000100800 */
[----:B------:R-:W-:Y:S01]  /*3730*/  FFMA.FTZ R132, R237, R213, R132 ;  /* 0x000000d5ed847223 */ /* 0x000fe20000010084 */
[----:B------:R-:W-:Y:S01]  /*3740*/  HADD2.F32 R213, -RZ, R222.H1_H1 ;  /* 0x300000deffd57230 */ /* 0x000fe20000004100 */
[----:B------:R-:W-:Y:S02]  /*3750*/  FMUL.FTZ R232, R0, R9 ;  /* 0x0000000900e87220 */ /* 0x000fe40000410000 */
[----:B------:R0:W5:Y:S04]  /*3760*/  LDL.LU R9, [R1+0x238] ;  /* 0x0002380001097983 */ /* 0x0001680000300800 */
[----:B------:R-:W4:Y:S04]  /*3770*/  LDL R222, [R1+0x12c] ;  /* 0x00012c0001de7983 */ /* 0x000f280000100800 */
[----:B------:R-:W4:Y:S01]  /*3780*/  LDL R216, [R1+0x13c] ;  /* 0x00013c0001d87983 */ /* 0x000f220000100800 */
[----:B------:R-:W-:-:S02]  /*3790*/  FADD.FTZ R96, R96, R214 ;  /* 0x000000d660607221 */ /* 0x000fc40000010000 */
[----:B------:R-:W-:Y:S01]  /*37a0*/  FFMA.FTZ R56, R237, R214, R56 ;  /* 0x000000d6ed387223 */ /* 0x000fe20000010038 */
[----:B------:R-:W-:Y:S01]  /*37b0*/  HADD2.F32 R214, -RZ, R218.H1_H1 ;  /* 0x300000daffd67230 */ /* 0x000fe20000004100 */
[----:B------:R-:W-:Y:S02]  /*37c0*/  FADD.FTZ R97, R97, R213 ;  /* 0x000000d561617221 */ /* 0x000fe40000010000 */
        /* <DEDUP_REMOVED lines=11> */
[-C--:B----4-:R-:W-:Y:S02]  /*3880*/  FMUL.FTZ R212, R217, R213.reuse ;  /* 0x000000d5d9d47220 */ /* 0x090fe40000410000 */
[----:B------:R-:W-:Y:S02]  /*3890*/  FADD.FTZ R98, R98, R214 ;  /* 0x000000d662627221 */ /* 0x000fe40000010000 */
[-C--:B------:R-:W-:Y:S02]  /*38a0*/  FFMA.FTZ R58, R231, R214.reuse, R58 ;  /* 0x000000d6e73a7223 */ /* 0x080fe4000001003a */
[----:B------:R-:W-:Y:S01]  /*38b0*/  FFMA.FTZ R217, R215, R214, R212 ;  /* 0x000000d6d7d97223 */ /* 0x000fe200000100d4 */
        /* <DEDUP_REMOVED lines=13> */
[----:B------:R2:W-:Y:S01]  /*3990*/  STL [R1+0x1c], R215 ;  /* 0x00001cd701007387 */ /* 0x0005e20000100800 */
[----:B------:R-:W-:-:S03]  /*39a0*/  FADD.FTZ R212, R212, R2 ;  /* 0x00000002d4d47221 */ /* 0x000fc60000010000 */
        /* <DEDUP_REMOVED lines=20> */
.L_x_1401:
[----:B--2---:R-:W-:Y:S05]  /*3af0*/  BSYNC B1 ;  /* 0x0000000000017941 */ /* 0x004fea0003800000 */
.L_x_1400:
        /* <DEDUP_REMOVED lines=39> */
[--C-:B--2---:R-:W-:Y:S02]  /*3d70*/  HADD2.F32 R228, -RZ, R212.reuse.H0_H0 ;  /* 0x200000d4ffe47230 */ /* 0x104fe40000004100 */
[--C-:B------:R-:W-:Y:S02]  /*3d80*/  HADD2.F32 R230, -RZ, R213.reuse.H0_H0 ;  /* 0x200000d5ffe67230 */ /* 0x100fe40000004100 */
[----:B------:R-:W-:Y:S02]  /*3d90*/  HADD2.F32 R229, -RZ, R213.H1_H1 ;  /* 0x300000d5ffe57230 */ /* 0x000fe40000004100 */
[----:B------:R-:W-:Y:S02]  /*3da0*/  HADD2.F32 R212, -RZ, R212.H1_H1 ;  /* 0x300000d4ffd47230 */ /* 0x000fe40000004100 */
[----:B-1----:R-:W-:-:S02]  /*3db0*/  HADD2.F32 R239, -RZ, R214.H0_H0 ;  /* 0x200000d6ffef7230 */ /* 0x002fc40000004100 */
[----:B------:R-:W-:Y:S02]  /*3dc0*/  HADD2.F32 R238, -RZ, R214.H1_H1 ;  /* 0x300000d6ffee7230 */ /* 0x000fe40000004100 */
[--C-:B------:R-:W-:Y:S02]  /*3dd0*/  HADD2.F32 R2, -RZ, R215.reuse.H0_H0 ;  /* 0x200000d7ff027230 */ /* 0x100fe40000004100 */
[----:B------:R-:W-:Y:S01]  /*3de0*/  HADD2.F32 R250, -RZ, R215.H1_H1 ;  /* 0x300000d7fffa7230 */ /* 0x000fe20000004100 */
[C---:B------:R-:W-:Y:S02]  /*3df0*/  FADD.FTZ R213, -R224.reuse, R228 ;  /* 0x000000e4e0d57221 */ /* 0x040fe40000010100 */
[C---:B------:R-:W-:Y:S02]  /*3e00*/  FADD.FTZ R214, -R224.reuse, R230 ;  /* 0x000000e6e0d67221 */ /* 0x040fe40000010100 */
[C---:B------:R-:W-:Y:S02]  /*3e10*/  FADD.FTZ R215, -R224.reuse, R229 ;  /* 0x000000e5e0d77221 */ /* 0x040fe40000010100 */
[----:B------:R-:W-:-:S02]  /*3e20*/  FADD.FTZ R212, -R224, R212 ;  /* 0x000000d4e0d47221 */ /* 0x000fc40000010100 */
[C---:B------:R-:W-:Y:S02]  /*3e30*/  FADD.FTZ R228, -R224.reuse, R239 ;  /* 0x000000efe0e47221 */ /* 0x040fe40000010100 */
[C---:B------:R-:W-:Y:S02]  /*3e40*/  FADD.FTZ R230, -R224.reuse, R238 ;  /* 0x000000eee0e67221 */ /* 0x040fe40000010100 */
[C---:B------:R-:W-:Y:S01]  /*3e50*/  FADD.FTZ R229, -R224.reuse, R2 ;  /* 0x00000002e0e57221 */ /* 0x040fe20000010100 */
[----:B---3--:R-:W-:Y:S01]  /*3e60*/  HADD2.F32 R238, -RZ, R216.H0_H0 ;  /* 0x200000d8ffee7230 */ /* 0x008fe20000004100 */
[----:B------:R-:W-:Y:S01]  /*3e70*/  FADD.FTZ R224, -R224, R250 ;  /* 0x000000fae0e07221 */ /* 0x000fe20000010100 */
[----:B------:R-:W-:Y:S01]  /*3e80*/  HADD2.F32 R239, -RZ, R220.H0_H0 ;  /* 0x200000dcffef7230 */ /* 0x000fe20000004100 */
[----:B------:R-:W2:Y:S01]  /*3e90*/  LDL R250, [R1+0x104] ;  /* 0x0001040001fa7983 */ /* 0x000ea20000100800 */
[----:B------:R-:W-:Y:S02]  /*3ea0*/  FMUL.FTZ R11, R0, R213 ;  /* 0x000000d5000b7220 */ /* 0x000fe40000410000 */
[----:B------:R-:W-:Y:S01]  /*3eb0*/  FMUL.FTZ R213, R12, R238 ;  /* 0x000000ee0cd57220 */ /* 0x000fe20000410000 */
[----:B------:R-:W3:Y:S01]  /*3ec0*/  LDL R2, [R1+0x11c] ;  /* 0x00011c0001027983 */ /* 0x000ee20000100800 */
[----:B------:R-:W-:-:S02]  /*3ed0*/  FADD.FTZ R100, R100, R239 ;  /* 0x000000ef64647221 */ /* 0x000fc40000010000 */
[-C--:B------:R-:W-:Y:S01]  /*3ee0*/  FFMA.FTZ R60, R11, R239.reuse, R60 ;  /* 0x000000ef0b3c7223 */ /* 0x080fe2000001003c */
[----:B------:R-:W-:Y:S01]  /*3ef0*/  STL [R1+0x30], R11 ;  /* 0x0000300b01007387 */ /* 0x000fe20000100800 */
[----:B------:R-:W-:-:S03]  /*3f00*/  FFMA.FTZ R12, R9, R239, R213 ;  /* 0x000000ef090c7223 */ /* 0x000fc600000100d5 */
[----:B------:R-:W4:Y:S01]  /*3f10*/  LDL R239, [R1+0x108] ;  /* 0x0001080001ef7983 */ /* 0x000f220000100800 */
[----:B------:R-:W-:Y:S02]  /*3f20*/  FADD.FTZ R176, R176, R238 ;  /* 0x000000eeb0b07221 */ /* 0x000fe40000010000 */
[----:B------:R-:W-:Y:S02]  /*3f30*/  FFMA.FTZ R136, R11, R238, R136 ;  /* 0x000000ee0b887223 */ /* 0x000fe40000010088 */
[----:B------:R-:W3:Y:S01]  /*3f40*/  LDL R238, [R1+0x10c] ;  /* 0x00010c0001ee7983 */ /* 0x000ee20000100800 */
[----:B------:R-:W-:Y:S01]  /*3f50*/  HADD2.F32 R216, -RZ, R216.H1_H1 ;  /* 0x300000d8ffd87230 */ /* 0x000fe20000004100 */
[----:B------:R-:W-:Y:S01]  /*3f60*/  FMUL.FTZ R9, R0, R212 ;  /* 0x000000d400097220 */ /* 0x000fe20000410000 */
[----:B------:R-:W-:-:S05]  /*3f70*/  HADD2.F32 R213, -RZ, R220.H1_H1 ;  /* 0x300000dcffd57230 */ /* 0x000fca0000004100 */
[----:B------:R-:W-:Y:S02]  /*3f80*/  FADD.FTZ R101, R101, R213 ;  /* 0x000000d565657221 */ /* 0x000fe40000010000 */
[----:B------:R-:W-:Y:S02]  /*3f90*/  FFMA.FTZ R61, R9, R213, R61 ;  /* 0x000000d5093d7223 */ /* 0x000fe4000001003d */
[----:B------:R-:W-:Y:S02]  /*3fa0*/  FADD.FTZ R177, R177, R216 ;  /* 0x000000d8b1b17221 */ /* 0x000fe40000010000 */
[-C--:B------:R-:W-:Y:S01]  /*3fb0*/  FFMA.FTZ R137, R9, R216.reuse, R137 ;  /* 0x000000d809897223 */ /* 0x080fe20000010089 */
[----:B------:R0:W-:Y:S04]  /*3fc0*/  STL [R1+0xd0], R12 ;  /* 0x0000d00c01007387 */ /* 0x0001e80000100800 */
[----:B------:R-:W-:Y:S01]  /*3fd0*/  STL [R1+0x14], R9 ;  /* 0x0000140901007387 */ /* 0x000fe20000100800 */
[----:B--2---:R-:W-:-:S04]  /*3fe0*/  FMUL.FTZ R212, R250, R216 ;  /* 0x000000d8fad47220 */ /* 0x004fc80000410000 */
[----:B------:R-:W-:Y:S01]  /*3ff0*/  FFMA.FTZ R10, R10, R213, R212 ;  /* 0x000000d50a0a7223 */ /* 0x000fe200000100d4 */
[----:B------:R-:W-:Y:S01]  /*4000*/  HADD2.F32 R213, -RZ, R217.H0_H0 ;  /* 0x200000d9ffd57230 */ /* 0x000fe20000004100 */
[----:B------:R-:W-:Y:S01]  /*4010*/  FMUL.FTZ R250, R0, R214 ;  /* 0x000000d600fa7220 */ /* 0x000fe20000410000 */
[----:B------:R-:W-:Y:S02]  /*4020*/  HADD2.F32 R216, -RZ, R221.H0_H0 ;  /* 0x200000ddffd87230 */ /* 0x000fe40000004100 */
[----:B------:R-:W-:Y:S01]  /*4030*/  HADD2.F32 R214, -RZ, R217.H1_H1 ;  /* 0x300000d9ffd67230 */ /* 0x000fe20000004100 */
[----:B----4-:R-:W-:Y:S02]  /*4040*/  FMUL.FTZ R212, R239, R213 ;  /* 0x000000d5efd47220 */ /* 0x010fe40000410000 */
[----:B------:R-:W-:Y:S02]  /*4050*/  FADD.FTZ R178, R178, R213 ;  /* 0x000000d5b2b27221 */ /* 0x000fe40000010000 */
[----:B------:R-:W-:-:S02]  /*4060*/  FFMA.FTZ R8, R8, R216, R212 ;  /* 0x000000d808087223 */ /* 0x000fc400000100d4 */
[----:B------:R-:W-:Y:S01]  /*4070*/  FFMA.FTZ R138, R250, R213, R138 ;  /* 0x000000d5fa8a7223 */ /* 0x000fe2000001008a */
[----:B------:R-:W-:Y:S01]  /*4080*/  HADD2.F32 R213, -RZ, R221.H1_H1 ;  /* 0x300000ddffd57230 */ /* 0x000fe20000004100 */
[----:B---3--:R-:W-:Y:S01]  /*4090*/  FMUL.FTZ R212, R238, R214 ;  /* 0x000000d6eed47220 */ /* 0x008fe20000410000 */
        /* <DEDUP_REMOVED lines=9> */
[----:B------:R-:W-:Y:S01]  /*4130*/  HADD2.F32 R213, -RZ, R218.H0_H0 ;  /* 0x200000daffd57230 */ /* 0x000fe20000004100 */
[----:B------:R-:W-:Y:S01]  /*4140*/  FADD.FTZ R179, R179, R214 ;  /* 0x000000d6b3b37221 */ /* 0x000fe20000010000 */
[----:B------:R-:W2:Y:S01]  /*4150*/  LDL R217, [R1+0xe8] ;  /* 0x0000e80001d97983 */ /* 0x000ea20000100800 */
[----:B------:R-:W-:Y:S01]  /*4160*/  FFMA.FTZ R139, R239, R214, R139 ;  /* 0x000000d6ef8b7223 */ /* 0x000fe2000001008b */
[----:B------:R-:W-:Y:S01]  /*4170*/  HADD2.F32 R214, -RZ, R222.H0_H0 ;  /* 0x200000deffd67230 */ /* 0x000fe20000004100 */
[----:B------:R-:W-:Y:S01]  /*4180*/  FADD.FTZ R102, R102, R216 ;  /* 0x000000d866667221 */ /* 0x000fe20000010000 */
[----:B------:R-:W2:Y:S01]  /*4190*/  LDL R215, [R1+0xf8] ;  /* 0x0000f80001d77983 */ /* 0x000ea20000100800 */
[----:B------:R-:W-:-:S03]  /*41a0*/  FFMA.FTZ R62, R250, R216, R62 ;  /* 0x000000d8fa3e7223 */ /* 0x000fc6000001003e */
[----:B------:R-:W2:Y:S04]  /*41b0*/  LDL R216, [R1+0xfc] ;  /* 0x0000fc0001d87983 */ /* 0x000ea80000100800 */
[----:B------:R0:W-:Y:S01]  /*41c0*/  STL [R1+0x94], R2 ;  /* 0x0000940201007387 */ /* 0x0001e20000100800 */
[----:B------:R-:W-:-:S03]  /*41d0*/  FMUL.FTZ R238, R0, R228 ;  /* 0x000000e400ee7220 */ /* 0x000fc60000410000 */
[----:B------:R-:W2:Y:S01]  /*41e0*/  LDL R228, [R1+0xec] ;  /* 0x0000ec0001e47983 */ /* 0x000ea20000100800 */
[----:B---3--:R-:W-:-:S04]  /*41f0*/  FMUL.FTZ R212, R212, R213 ;  /* 0x000000d5d4d47220 */ /* 0x008fc80000410000 */
[-C--:B----4-:R-:W-:Y:S02]  /*4200*/  FFMA.FTZ R221, R221, R214.reuse, R212 ;  /* 0x000000d6dddd7223 */ /* 0x090fe400000100d4 */
[----:B------:R-:W3:Y:S01]  /*4210*/  LDL R212, [R1+0xe4] ;  /* 0x0000e40001d47983 */ /* 0x000ee20000100800 */
[----:B------:R-:W-:Y:S02]  /*4220*/  FADD.FTZ R104, R104, R214 ;  /* 0x000000d668687221 */ /* 0x000fe40000010000 */
[----:B------:R-:W-:Y:S01]  /*4230*/  FFMA.FTZ R64, R238, R214, R64 ;  /* 0x000000d6ee407223 */ /* 0x000fe20000010040 */
[----:B------:R-:W-:Y:S01]  /*4240*/  HADD2.F32 R214, -RZ, R218.H1_H1 ;  /* 0x300000daffd67230 */ /* 0x000fe20000004100 */
[----:B------:R-:W-:Y:S02]  /*4250*/  FADD.FTZ R180, R180, R213 ;  /* 0x000000d5b4b47221 */ /* 0x000fe40000010000 */
[----:B------:R-:W-:Y:S01]  /*4260*/  FFMA.FTZ R140, R238, R213, R140 ;  /* 0x000000d5ee8c7223 */ /* 0x000fe2000001008c */
[----:B------:R-:W-:Y:S01]  /*4270*/  HADD2.F32 R213, -RZ, R222.H1_H1 ;  /* 0x300000deffd57230 */ /* 0x000fe20000004100 */
[----:B------:R-:W-:-:S04]  /*4280*/  FMUL.FTZ R230, R0, R230 ;  /* 0x000000e600e67220 */ /* 0x000fc80000410000 */
[----:B------:R-:W-:Y:S02]  /*4290*/  FADD.FTZ R105, R105, R213 ;  /* 0x000000d569697221 */ /* 0x000fe40000010000 */
[C---:B------:R-:W-:Y:S02]  /*42a0*/  FFMA.FTZ R65, R230.reuse, R213, R65 ;  /* 0x000000d5e6417223 */ /* 0x040fe40000010041 */
[----:B------:R-:W-:Y:S02]  /*42b0*/  FADD.FTZ R181, R181, R214 ;  /* 0x000000d6b5b57221 */ /* 0x000fe40000010000 */
[----:B------:R-:W-:Y:S02]  /*42c0*/  FFMA.FTZ R141, R230, R214, R141 ;  /* 0x000000d6e68d7223 */ /* 0x000fe4000001008d */
[----:B------:R-:W-:Y:S02]  /*42d0*/  FMUL.FTZ R229, R0, R229 ;  /* 0x000000e500e57220 */ /* 0x000fe40000410000 */
[----:B------:R-:W-:Y:S01]  /*42e0*/  FFMA.FTZ R3, R11, R12, R3 ;  /* 0x0000000c0b037223 */ /* 0x000fe20000010003 */
[----:B------:R4:W-:Y:S03]  /*42f0*/  STL [R1+0x80], R221 ;  /* 0x000080dd01007387 */ /* 0x0009e60000100800 */
[----:B------:R-:W-:-:S04]  /*4300*/  FFMA.FTZ R3, R9, R10, R3 ;  /* 0x0000000a09037223 */ /* 0x000fc80000010003 */
[----:B------:R-:W-:-:S04]  /*4310*/  FFMA.FTZ R3, R250, R8, R3 ;  /* 0x00000008fa037223 */ /* 0x000fc80000010003 */
[----:B------:R-:W-:Y:S02]  /*4320*/  FFMA.FTZ R3, R239, R2, R3 ;  /* 0x00000002ef037223 */ /* 0x000fe40000010003 */
[----:B---3--:R-:W-:-:S04]  /*4330*/  FMUL.FTZ R212, R212, R214 ;  /* 0x000000d6d4d47220 */ /* 0x008fc80000410000 */
[----:B--2---:R-:W-:Y:S01]  /*4340*/  FFMA.FTZ R220, R220, R213, R212 ;  /* 0x000000d5dcdc7223 */ /* 0x004fe200000100d4 */
[----:B------:R-:W-:Y:S02]  /*4350*/  HADD2.F32 R213, -RZ, R219.H0_H0 ;  /* 0x200000dbffd57230 */ /* 0x000fe40000004100 */
[----:B------:R-:W-:-:S03]  /*4360*/  HADD2.F32 R214, -RZ, R223.H0_H0 ;  /* 0x200000dfffd67230 */ /* 0x000fc60000004100 */
[----:B------:R-:W-:-:S04]  /*4370*/  FMUL.FTZ R212, R217, R213 ;  /* 0x000000d5d9d47220 */ /* 0x000fc80000410000 */
[----:B------:R-:W-:Y:S01]  /*4380*/  FFMA.FTZ R217, R215, R214, R212 ;  /* 0x000000d6d7d97223 */ /* 0x000fe200000100d4 */
[----:B------:R-:W-:Y:S01]  /*4390*/  HADD2.F32 R212, -RZ, R219.H1_H1 ;  /* 0x300000dbffd47230 */ /* 0x000fe20000004100 */
[----:B------:R-:W-:Y:S02]  /*43a0*/  FMUL.FTZ R215, R0, R224 ;  /* 0x000000e000d77220 */ /* 0x000fe40000410000 */
[----:B------:R-:W-:Y:S02]  /*43b0*/  FADD.FTZ R182, R182, R213 ;  /* 0x000000d5b6b67221 */ /* 0x000fe40000010000 */
[C---:B------:R-:W-:Y:S01]  /*43c0*/  FFMA.FTZ R142, R229.reuse, R213, R142 ;  /* 0x000000d5e58e7223 */ /* 0x040fe2000001008e */
[----:B------:R-:W-:Y:S01]  /*43d0*/  HADD2.F32 R213, -RZ, R223.H1_H1 ;  /* 0x300000dfffd57230 */ /* 0x000fe20000004100 */
[----:B------:R-:W-:Y:S02]  /*43e0*/  FADD.FTZ R106, R106, R214 ;  /* 0x000000d66a6a7221 */ /* 0x000fe40000010000 */
[----:B------:R-:W-:-:S02]  /*43f0*/  FFMA.FTZ R66, R229, R214, R66 ;  /* 0x000000d6e5427223 */ /* 0x000fc40000010042 */
[-C--:B------:R-:W-:Y:S02]  /*4400*/  FMUL.FTZ R214, R228, R212.reuse ;  /* 0x000000d4e4d67220 */ /* 0x080fe40000410000 */
[----:B------:R-:W-:Y:S02]  /*4410*/  FADD.FTZ R183, R183, R212 ;  /* 0x000000d4b7b77221 */ /* 0x000fe40000010000 */
[----:B------:R-:W-:Y:S02]  /*4420*/  FFMA.FTZ R143, R215, R212, R143 ;  /* 0x000000d4d78f7223 */ /* 0x000fe4000001008f */
[----:B------:R-:W-:Y:S02]  /*4430*/  FADD.FTZ R212, R225, R12 ;  /* 0x0000000ce1d47221 */ /* 0x000fe40000010000 */
[----:B------:R-:W-:Y:S01]  /*4440*/  FFMA.FTZ R216, R216, R213, R214 ;  /* 0x000000d5d8d87223 */ /* 0x000fe200000100d6 */
[----:B------:R4:W-:Y:S01]  /*4450*/  STL [R1+0x6c], R220 ;  /* 0x00006cdc01007387 */ /* 0x0009e20000100800 */
[----:B------:R-:W-:-:S03]  /*4460*/  FADD.FTZ R212, R212, R10 ;  /* 0x0000000ad4d47221 */ /* 0x000fc60000010000 */
[----:B------:R4:W-:Y:S01]  /*4470*/  STL [R1+0x58], R217 ;  /* 0x000058d901007387 */ /* 0x0009e20000100800 */
[----:B------:R-:W-:-:S03]  /*4480*/  FADD.FTZ R212, R212, R8 ;  /* 0x00000008d4d47221 */ /* 0x000fc60000010000 */
[----:B------:R4:W-:Y:S04]  /*4490*/  STL [R1+0x18], R215 ;  /* 0x000018d701007387 */ /* 0x0009e80000100800 */
        /* <DEDUP_REMOVED lines=18> */
.L_x_1403:
[----:B----4-:R-:W-:Y:S05]  /*45c0*/  BSYNC B1 ;  /* 0x0000000000017941 */ /* 0x010fea0003800000 */
.L_x_1402:
[----:B------:R-:W-:Y:S05]  /*45d0*/  BRA.DIV ~URZ, `(.L_x_1404) ;  /* 0x000057b27f007947 */ /* 0x000fea000b800000 */
[----:B------:R0:W1:Y:S02]  /*45e0*/  SHFL.BFLY PT, R215, R225, 0x1, 0x1f ;  /* 0x0c201f00e1d77f89 */ /* 0x00006400000e0000 */
.L_x_1435:
        /* <DEDUP_REMOVED lines=18> */
.L_x_1436:
        /* <DEDUP_REMOVED lines=20> */
[----:B------:R-:W3:Y:S01]  /*4850*/  LDL R223, [R1+0x90] ;  /* 0x0000900001df7983 */ /* 0x000ee20000100800 */
[----:B------:R-:W-:-:S03]  /*4860*/  ISETP.NE.AND.EX P3, PT, RZ, c[0x0][0x254], PT, P3 ;  /* 0x00009500ff007a0c */ /* 0x000fc60003f65330 */
[----:B-----5:R-:W3:Y:S04]  /*4870*/  LDL R228, [R1+0x68] ;  /* 0x0000680001e47983 */ /* 0x020ee80000100800 */
[----:B0-----:R-:W3:Y:S06]  /*4880*/  LDL R225, [R1+0x28] ;  /* 0x0000280001e17983 */ /* 0x001eec0000100800 */
[----:B------:R-:W-:Y:S01]  /*4890*/  @P3 LOP3.LUT P5, RZ, R8, 0xff0000, RZ, 0xc0, !PT ;  /* 0x00ff000008ff3812 */ /* 0x000fe200078ac0ff */
[----:B--2---:R-:W-:-:S04]  /*48a0*/  FADD.FTZ R212, R213, -R212 ;  /* 0x800000d4d5d47221 */ /* 0x004fc80000010000 */
[----:B------:R-:W-:Y:S01]  /*48b0*/  FMUL.FTZ R215, R0, R212 ;  /* 0x000000d400d77220 */ /* 0x000fe20000410000 */
[----:B------:R-:W-:-:S05]  /*48c0*/  @P2 HADD2.F32 R212, -RZ, R184.H0_H0 ;  /* 0x200000b8ffd42230 */ /* 0x000fca0000004100 */
[----:B------:R-:W-:Y:S01]  /*48d0*/  @P2 FADD.FTZ R215, R215, R212 ;  /* 0x000000d4d7d72221 */ /* 0x000fe20000010000 */
[----:B------:R-:W-:-:S04]  /*48e0*/  @P3 MOV R212, R8 ;  /* 0x0000000800d43202 */ /* 0x000fc80000000f00 */
[----:B------:R-:W-:Y:S01]  /*48f0*/  @P3 LOP3.LUT P4, RZ, R212, 0xff, RZ, 0xc0, !PT ;  /* 0x000000ffd4ff3812 */ /* 0x000fe2000788c0ff */
[----:B----4-:R-:W-:-:S04]  /*4900*/  FFMA.FTZ R212, R221, R216, R214 ;  /* 0x000000d8ddd47223 */ /* 0x010fc800000100d6 */
[----:B---3--:R-:W-:Y:S01]  /*4910*/  FADD.FTZ R212, R217, -R212 ;  /* 0x800000d4d9d47221 */ /* 0x008fe20000010000 */
        /* <DEDUP_REMOVED lines=123> */
.L_x_1407:
[----:B------:R-:W-:Y:S05]  /*50d0*/  BSYNC B1 ;  /* 0x0000000000017941 */ /* 0x000fea0003800000 */
.L_x_1406:
        /* <DEDUP_REMOVED lines=14> */
[----:B------:R-:W3:Y:S04]  /*51c0*/  LDL R222, [R1+0xa0] ;  /* 0x0000a00001de7983 */ /* 0x000ee80000100800 */
[----:B------:R-:W3:Y:S01]  /*51d0*/  LDL R223, [R1+0x8c] ;  /* 0x00008c0001df7983 */ /* 0x000ee20000100800 */
[----:B------:R-:W-:-:S03]  /*51e0*/  ISETP.NE.AND.EX P3, PT, RZ, c[0x0][0x254], PT, P3 ;  /* 0x00009500ff007a0c */ /* 0x000fc60003f65330 */
[----:B-----5:R-:W3:Y:S04]  /*51f0*/  LDL R228, [R1+0x64] ;  /* 0x0000640001e47983 */ /* 0x020ee80000100800 */
[----:B------:R-:W3:Y:S06]  /*5200*/  LDL R225, [R1+0x24] ;  /* 0x0000240001e17983 */ /* 0x000eec0000100800 */
[----:B------:R-:W-:Y:S01]  /*5210*/  @P3 LOP3.LUT P5, RZ, R12, 0xff0000, RZ, 0xc0, !PT ;  /* 0x00ff00000cff3812 */ /* 0x000fe200078ac0ff */
[----:B--2---:R-:W-:-:S04]  /*5220*/  FFMA.FTZ R212, R212, R216, R214 ;  /* 0x000000d8d4d47223 */ /* 0x004fc800000100d6 */
[----:B----4-:R-:W-:-:S04]  /*5230*/  FADD.FTZ R212, R213, -R212 ;  /* 0x800000d4d5d47221 */ /* 0x010fc80000010000 */
[----:B------:R-:W-:Y:S01]  /*5240*/  FMUL.FTZ R215, R0, R212 ;  /* 0x000000d400d77220 */ /* 0x000fe20000410000 */
[----:B------:R-:W-:-:S05]  /*5250*/  @P2 HADD2.F32 R212, -RZ, R188.H0_H0 ;  /* 0x200000bcffd42230 */ /* 0x000fca0000004100 */
[----:B------:R-:W-:Y:S01]  /*5260*/  @P2 FADD.FTZ R215, R215, R212 ;  /* 0x000000d4d7d72221 */ /* 0x000fe20000010000 */
[----:B------:R-:W-:-:S04]  /*5270*/  @P3 MOV R212, R12 ;  /* 0x0000000c00d43202 */ /* 0x000fc80000000f00 */
[----:B------:R-:W-:Y:S01]  /*5280*/  @P3 LOP3.LUT P4, RZ, R212, 0xff, RZ, 0xc0, !PT ;  /* 0x000000ffd4ff3812 */ /* 0x000fe2000788c0ff */
[----:B---3--:R-:W-:-:S04]  /*5290*/  FFMA.FTZ R212, R221, R216, R214 ;  /* 0x000000d8ddd47223 */ /* 0x008fc800000100d6 */
        /* <DEDUP_REMOVED lines=124> */
.L_x_1409:
[----:B------:R-:W-:Y:S05]  /*5a60*/  BSYNC B1 ;  /* 0x0000000000017941 */ /* 0x000fea0003800000 */
.L_x_1408:
        /* <DEDUP_REMOVED lines=151> */
.L_x_1411:
[----:B------:R-:W-:Y:S05]  /*63e0*/  BSYNC B1 ;  /* 0x0000000000017941 */ /* 0x000fea0003800000 */
.L_x_1410:
[----:B------:R-:W-:Y:S01]  /*63f0*/  BSSY B1, `(.L_x_1412) ;  /* 0x0000095000017945 */ /* 0x000fe20003800000 */
[----:B------:R-:W-:Y:S05]  /*6400*/  @!P1 BRA `(.L_x_1413) ;  /* 0x0000093000009947 */ /* 0x000fea0003800000 */
[----:B0-----:R-:W2:Y:S04]  /*6410*/  LDL R212, [R1+0x34] ;  /* 0x0000340001d47983 */ /* 0x001ea80000100800 */
[----:B------:R-:W4:Y:S04]  /*6420*/  LDL R213, [R1+0xd4] ;  /* 0x0000d40001d57983 */ /* 0x000f280000100800 */
[----:B---3--:R-:W3:Y:S01]  /*6430*/  LDL R217, [R1+0xc0] ;  /* 0x0000c00001d97983 */ /* 0x008ee20000100800 */
        /* <DEDUP_REMOVED lines=8> */
[----:B------:R-:W-:Y:S01]  /*64c0*/  ISETP.NE.AND.EX P3, PT, RZ, c[0x0][0x254], PT, P3 ;  /* 0x00009500ff007a0c */ /* 0x000fe20003f65330 */
[-CC-:B------:R-:W-:Y:S02]  /*64d0*/  FFMA.FTZ R219, R251, R216.reuse, R214.reuse ;  /* 0x000000d8fbdb7223 */ /* 0x180fe400000100d6 */
        /* <DEDUP_REMOVED lines=10> */
[----:B------:R-:W-:-:S04]  /*6580*/  FFMA.FTZ R212, R252, R216, R214 ;  /* 0x000000d8fcd47223 */ /* 0x000fc800000100d6 */
        /* <DEDUP_REMOVED lines=123> */
.L_x_1413:
[----:B------:R-:W-:Y:S05]  /*6d40*/  BSYNC B1 ;  /* 0x0000000000017941 */ /* 0x000fea0003800000 */
.L_x_1412:
        /* <DEDUP_REMOVED lines=18> */
[----:B-----5:R-:W-:-:S03]  /*6e70*/  @P3 HADD2.F32 R213, -RZ, R208.H0_H0 ;  /* 0x200000d0ffd53230 */ /* 0x020fc60000004100 */
[----:B------:R-:W-:-:S04]  /*6e80*/  FMUL.FTZ R3, R0, R3 ;  /* 0x0000000300037220 */ /* 0x000fc80000410000 */
[----:B------:R-:W-:Y:S01]  /*6e90*/  @P3 FADD.FTZ R3, R3, R213 ;  /* 0x000000d503033221 */ /* 0x000fe20000010000 */
[----:B------:R-:W-:-:S04]  /*6ea0*/  MOV R213, R4 ;  /* 0x0000000400d57202 */ /* 0x000fc80000000f00 */
        /* <DEDUP_REMOVED lines=8> */
[-CC-:B---3--:R-:W-:Y:S02]  /*6f30*/  FFMA.FTZ R213, R218, R216.reuse, R212.reuse ;  /* 0x000000d8dad57223 */ /* 0x188fe400000100d4 */
[----:B------:R-:W2:Y:S02]  /*6f40*/  LDL R218, [R1+0x80] ;  /* 0x0000800001da7983 */ /* 0x000ea40000100800 */
[----:B------:R-:W-:Y:S02]  /*6f50*/  FADD.FTZ R213, R215, -R213 ;  /* 0x800000d5d7d57221 */ /* 0x000fe40000010000 */
[----:B------:R-:W-:-:S04]  /*6f60*/  FFMA.FTZ R215, R250, R216, R212 ;  /* 0x000000d8fad77223 */ /* 0x000fc800000100d4 */
[----:B------:R-:W-:Y:S02]  /*6f70*/  FADD.FTZ R215, R217, -R215 ;  /* 0x800000d7d9d77221 */ /* 0x000fe40000010000 */
[----:B------:R-:W-:-:S04]  /*6f80*/  FFMA.FTZ R217, R239, R216, R212 ;  /* 0x000000d8efd97223 */ /* 0x000fc800000100d4 */
[----:B------:R-:W-:Y:S02]  /*6f90*/  FADD.FTZ R217, R220, -R217 ;  /* 0x800000d9dcd97221 */ /* 0x000fe40000010000 */
[----:B------:R-:W3:Y:S01]  /*6fa0*/  LDL R220, [R1+0x58] ;  /* 0x0000580001dc7983 */ /* 0x000ee20000100800 */
[----:B------:R-:W-:Y:S01]  /*6fb0*/  @P3 HADD2.F32 R214, -RZ, R208.H1_H1 ;  /* 0x300000d0ffd63230 */ /* 0x000fe20000004100 */
        /* <DEDUP_REMOVED lines=9> */
[----:B------:R-:W-:-:S03]  /*7050*/  LOP3.LUT P4, RZ, R4, 0xff00, RZ, 0xc0, !PT ;  /* 0x0000ff0004ff7812 */ /* 0x000fc6000788c0ff */
[----:B--2---:R-:W-:Y:S01]  /*7060*/  FADD.FTZ R217, R218, -R217 ;  /* 0x800000d9dad97221 */ /* 0x004fe20000010000 */
        /* <DEDUP_REMOVED lines=9> */
[----:B------:R-:W-:Y:S02]  /*7100*/  FFMA.FTZ R212, R224, R216, R212 ;  /* 0x000000d8e0d47223 */ /* 0x000fe400000100d4 */
[----:B---3--:R-:W-:Y:S02]  /*7110*/  FADD.FTZ R219, R220, -R219 ;  /* 0x800000dbdcdb7221 */ /* 0x008fe40000010000 */
[----:B------:R-:W-:Y:S02]  /*7120*/  FADD.FTZ R212, R223, -R212 ;  /* 0x800000d4dfd47221 */ /* 0x000fe40000010000 */
[----:B------:R-:W-:-:S02]  /*7130*/  FMUL.FTZ R219, R0, R219 ;  /* 0x000000db00db7220 */ /* 0x000fc40000410000 */
[----:B------:R-:W-:Y:S01]  /*7140*/  FMUL.FTZ R212, R0, R212 ;  /* 0x000000d400d47220 */ /* 0x000fe20000410000 */
[----:B------:R-:W-:-:S05]  /*7150*/  @P3 HADD2.F32 R0, -RZ, R211.H1_H1 ;  /* 0x300000d3ff003230 */ /* 0x000fca0000004100 */
[----:B------:R-:W-:Y:S01]  /*7160*/  @P3 FADD.FTZ R212, R212, R0 ;  /* 0x00000000d4d43221 */ /* 0x000fe20000010000 */
[----:B------:R-:W-:Y:S01]  /*7170*/  @P2 F2FP.PACK_AB R0, RZ, R221 ;  /* 0x000000ddff00223e */ /* 0x000fe200000000ff */
[----:B------:R-:W-:-:S03]  /*7180*/  @P3 HADD2.F32 R220, -RZ, R211.H0_H0 ;  /* 0x200000d3ffdc3230 */ /* 0x000fc60000004100 */
        /* <DEDUP_REMOVED lines=8> */
[----:B------:R-:W-:-:S02]  /*7210*/  @P2 F2FP.PACK_AB R0, RZ, R0 ;  /* 0x00000000ff00223e */ /* 0x000fc400000000ff */
[----:B------:R-:W-:Y:S02]  /*7220*/  LOP3.LUT P4, RZ, R4, 0xff0000, RZ, 0xc0, !PT ;  /* 0x00ff000004ff7812 */ /* 0x000fe4000788c0ff */
[----:B------:R-:W-:Y:S01]  /*7230*/  @P2 PRMT R200, R200, 0x5410, R0 ;  /* 0x00005410c8c82816 */ /* 0x000fe20000000000 */
[----:B------:R-:W-:-:S05]  /*7240*/  FMUL.FTZ R0, R214, c[0x0][0x1e8] ;  /* 0x00007a00d6007a20 */ /* 0x000fca0000410000 */
[----:B------:R-:W-:Y:S02]  /*7250*/  FSEL R216, R0, RZ, P4 ;  /* 0x000000ff00d87208 */ /* 0x000fe40002000000 */
[----:B------:R-:W-:Y:S02]  /*7260*/  @P2 LOP3.LUT P4, RZ, R6, 0xff0000, RZ, 0xc0, !PT ;  /* 0x00ff000006ff2812 */ /* 0x000fe4000788c0ff */
[----:B------:R-:W-:Y:S02]  /*7270*/  @P3 F2FP.PACK_AB R3, RZ, R3 ;  /* 0x00000003ff03323e */ /* 0x000fe400000000ff */
[----:B------:R-:W-:Y:S02]  /*7280*/  @P2 FSEL R0, R0, RZ, P4 ;  /* 0x000000ff00002208 */ /* 0x000fe40002000000 */
[----:B------:R-:W-:Y:S02]  /*7290*/  @P3 PRMT R124, R3, 0x7610, R124 ;  /* 0x00007610037c3816 */ /* 0x000fe4000000007c */
[----:B------:R-:W-:-:S02]  /*72a0*/  @P3 F2FP.PACK_AB R3, RZ, R213 ;  /* 0x000000d5ff03323e */ /* 0x000fc400000000ff */
[----:B------:R-:W-:Y:S02]  /*72b0*/  @P2 F2FP.PACK_AB R0, RZ, R0 ;  /* 0x00000000ff00223e */ /* 0x000fe400000000ff */
[----:B------:R-:W-:Y:S02]  /*72c0*/  @P3 PRMT R124, R124, 0x5410, R3 ;  /* 0x000054107c7c3816 */ /* 0x000fe40000000003 */
[----:B------:R-:W-:Y:S01]  /*72d0*/  @P2 PRMT R201, R0, 0x7610, R201 ;  /* 0x0000761000c92816 */ /* 0x000fe200000000c9 */
[----:B------:R-:W-:Y:S01]  /*72e0*/  FMUL.FTZ R0, R215, c[0x0][0x1e8] ;  /* 0x00007a00d7007a20 */ /* 0x000fe20000410000 */
[----:B------:R-:W-:Y:S02]  /*72f0*/  @P3 F2FP.PACK_AB R3, RZ, R214 ;  /* 0x000000d6ff03323e */ /* 0x000fe400000000ff */
[----:B------:R-:W-:Y:S02]  /*7300*/  LOP3.LUT P4, RZ, R4, 0xff000000, RZ, 0xc0, !PT ;  /* 0xff00000004ff7812 */ /* 0x000fe4000788c0ff */
[----:B------:R-:W-:-:S02]  /*7310*/  @P3 PRMT R125, R3, 0x7610, R125 ;  /* 0x00007610037d3816 */ /* 0x000fc4000000007d */
[----:B------:R-:W-:Y:S02]  /*7320*/  FSEL R3, R0, RZ, P4 ;  /* 0x000000ff00037208 */ /* 0x000fe40002000000 */
[----:B------:R-:W-:-:S04]  /*7330*/  @P2 LOP3.LUT P4, RZ, R6, 0xff000000, RZ, 0xc0, !PT ;  /* 0xff00000006ff2812 */ /* 0x000fc8000788c0ff */
[----:B------:R-:W-:-:S04]  /*7340*/  @P2 FSEL R0, R0, RZ, P4 ;  /* 0x000000ff00002208 */ /* 0x000fc80002000000 */
[----:B------:R-:W-:Y:S02]  /*7350*/  @P2 F2FP.PACK_AB R0, RZ, R0 ;  /* 0x00000000ff00223e */ /* 0x000fe400000000ff */
[----:B------:R-:W-:Y:S02]  /*7360*/  LOP3.LUT P4, RZ, R5, 0xff, RZ, 0xc0, !PT ;  /* 0x000000ff05ff7812 */ /* 0x000fe4000788c0ff */
[----:B------:R-:W-:Y:S01]  /*7370*/  @P2 PRMT R201, R201, 0x5410, R0 ;  /* 0x00005410c9c92816 */ /* 0x000fe20000000000 */
[----:B------:R-:W-:-:S05]  /*7380*/  FMUL.FTZ R0, R217, c[0x0][0x1e8] ;  /* 0x00007a00d9007a20 */ /* 0x000fca0000410000 */
        /* <DEDUP_REMOVED lines=19> */
[----:B------:R-:W-:Y:S02]  /*74c0*/  @P3 PRMT R127, R219, 0x7610, R127 ;  /* 0x00007610db7f3816 */ /* 0x000fe4000000007f */
[----:B------:R-:W-:Y:S01]  /*74d0*/  @P3 F2FP.PACK_AB R217, RZ, R212 ;  /* 0x000000d4ffd9323e */ /* 0x000fe200000000ff */
        /* <DEDUP_REMOVED lines=29> */
.L_x_1415:
[----:B------:R-:W-:Y:S05]  /*76b0*/  BSYNC B1 ;  /* 0x0000000000017941 */ /* 0x000fea0003800000 */
.L_x_1414:
[----:B-----5:R-:W-:-:S04]  /*76c0*/  MOV R0, c[0x0][0x160] ;  /* 0x0000580000007a02 */ /* 0x020fc80000000f00 */
[----:B------:R-:W-:-:S04]  /*76d0*/  LEA R227, R0, R227, 0x2 ;  /* 0x000000e300e37211 */ /* 0x000fc800078e10ff */
[----:B------:R-:W-:-:S13]  /*76e0*/  ISETP.GE.AND P2, PT, R227, c[0x0][0x164], PT ;  /* 0x00005900e3007a0c */ /* 0x000fda0003f46270 */
[----:B0--3--:R-:W-:Y:S01]  /*76f0*/  @P2 CALL.REL.NOINC `(.L_x_1393) ;  /* 0x0000001000002944 */ /* 0x009fe20003c00000 */
[----:B------:R-:W-:Y:S05]  /*7700*/  BRA `(.L_x_1416) ;  /* 0xffff96c000007947 */ /* 0x000fea000383ffff */
.L_x_1393:
[----:B--2---:R-:W-:Y:S05]  /*7710*/  BSYNC B0 ;  /* 0x0000000000007941 */ /* 0x004fea0003800000 */
.L_x_1392:
        /* <DEDUP_REMOVED lines=274> */
.L_x_1418:
[----:B------:R-:W-:Y:S05]  /*8840*/  BSYNC B0 ;  /* 0x0000000000007941 */ /* 0x000fea0003800000 */
.L_x_1417:
        /* <DEDUP_REMOVED lines=23> */
.L_x_1420:
[----:B------:R-:W-:Y:S05]  /*89c0*/  BSYNC B0 ;  /* 0x0000000000007941 */ /* 0x000fea0003800000 */
.L_x_1419:
        /* <DEDUP_REMOVED lines=23> */
.L_x_1422:
[----:B------:R-:W-:Y:S05]  /*8b40*/  BSYNC B0 ;  /* 0x0000000000007941 */ /* 0x000fea0003800000 */
.L_x_1421:
        /* <DEDUP_REMOVED lines=161> */
.L_x_1424:
[----:B0--34-:R-:W-:Y:S05]  /*9560*/  BSYNC B0 ;  /* 0x0000000000007941 */ /* 0x019fea0003800000 */
.L_x_1423:
        /* <DEDUP_REMOVED lines=23> */
.L_x_1426:
[----:B------:R-:W-:Y:S05]  /*96e0*/  BSYNC B0 ;  /* 0x0000000000007941 */ /* 0x000fea0003800000 */
.L_x_1425:
        /* <DEDUP_REMOVED lines=23> */
.L_x_1428:
[----:B------:R-:W-:Y:S05]  /*9860*/  BSYNC B0 ;  /* 0x0000000000007941 */ /* 0x000fea0003800000 */
.L_x_1427:
        /* <DEDUP_REMOVED lines=23> */
.L_x_1430:
[----:B------:R-:W-:Y:S05]  /*99e0*/  BSYNC B0 ;  /* 0x0000000000007941 */ /* 0x000fea0003800000 */
.L_x_1429:
        /* <DEDUP_REMOVED lines=23> */
.L_x_1432:
[----:B------:R-:W-:Y:S05]  /*9b60*/  BSYNC B0 ;  /* 0x0000000000007941 */ /* 0x000fea0003800000 */
.L_x_1431:
        /* <DEDUP_REMOVED lines=23> */
.L_x_1434:
[----:B------:R-:W-:Y:S05]  /*9ce0*/  BSYNC B0 ;  /* 0x0000000000007941 */ /* 0x000fea0003800000 */
.L_x_1433:
        /* <DEDUP_REMOVED lines=10> */
.L_x_1404:
[----:B------:R-:W-:Y:S01]  /*9d90*/  HFMA2.MMA R214, -RZ, RZ, 0, 5.9604644775390625e-08 ;  /* 0x00000001ffd67435 */ /* 0x000fe200000001ff */
[----:B------:R-:W-:-:S02]  /*9da0*/  MOV R213, R225 ;  /* 0x000000e100d57202 */ /* 0x000fc40000000f00 */
[----:B------:R-:W-:Y:S02]  /*9db0*/  MOV R218, 0x1f ;  /* 0x0000001f00da7802 */ /* 0x000fe40000000f00 */
[----:B------:R-:W-:Y:S02]  /*9dc0*/  MOV R217, 0xffffffff ;  /* 0xffffffff00d97802 */ /* 0x000fe40000000f00 */
[----:B------:R-:W-:Y:S02]  /*9dd0*/  MOV R212, 0x9df0 ;  /* 0x00009df000d47802 */ /* 0x000fe40000000f00 */
[----:B-----5:R-:W-:Y:S05]  /*9de0*/  CALL.REL.NOINC `($__internal_64_$__cuda_sm70_shflsync_bfly_p) ;  /* 0x0000046000007944 */ /* 0x020fea0003c00000 */
[----:B-1----:R-:W-:Y:S01]  /*9df0*/  MOV R215, R214 ;  /* 0x000000d600d77202 */ /* 0x002fe20000000f00 */
[----:B------:R-:W-:Y:S05]  /*9e00*/  BRA `(.L_x_1435) ;  /* 0xffffa7e000007947 */ /* 0x000fea000383ffff */
.L_x_1405:
[----:B------:R-:W-:Y:S01]  /*9e10*/  HFMA2.MMA R214, -RZ, RZ, 0, 5.9604644775390625e-08 ;  /* 0x00000001ffd67435 */ /* 0x000fe200000001ff */
[----:B------:R-:W-:Y:S02]  /*9e20*/  MOV R213, R3 ;  /* 0x0000000300d57202 */ /* 0x000fe40000000f00 */
[----:B------:R-:W-:Y:S02]  /*9e30*/  MOV R218, 0x1f ;  /* 0x0000001f00da7802 */ /* 0x000fe40000000f00 */
[----:B------:R-:W-:-:S02]  /*9e40*/  MOV R217, 0xffffffff ;  /* 0xffffffff00d97802 */ /* 0x000fc40000000f00 */
[----:B------:R-:W-:Y:S02]  /*9e50*/  MOV R212, 0x9e70 ;  /* 0x00009e7000d47802 */ /* 0x000fe40000000f00 */
[----:B01---5:R-:W-:Y:S05]  /*9e60*/  CALL.REL.NOINC `($__internal_64_$__cuda_sm70_shflsync_bfly_p) ;  /* 0x000003e000007944 */ /* 0x023fea0003c00000 */
[----:B------:R-:W-:Y:S01]  /*9e70*/  FADD.FTZ R215, R215, R225 ;  /* 0x000000e1d7d77221 */ /* 0x000fe20000010000 */
[----:B------:R-:W-:Y:S01]  /*9e80*/  MOV R218, 0x1f ;  /* 0x0000001f00da7802 */ /* 0x000fe20000000f00 */
[----:B-1----:R-:W-:Y:S01]  /*9e90*/  FADD.FTZ R3, R3, R214 ;  /* 0x000000d603037221 */ /* 0x002fe20000010000 */
[----:B------:R-:W-:Y:S01]  /*9ea0*/  HFMA2.MMA R214, -RZ, RZ, 0, 1.1920928955078125e-07 ;  /* 0x00000002ffd67435 */ /* 0x000fe200000001ff */
[----:B------:R-:W-:Y:S02]  /*9eb0*/  MOV R217, 0xffffffff ;  /* 0xffffffff00d97802 */ /* 0x000fe40000000f00 */
[----:B------:R-:W-:Y:S02]  /*9ec0*/  MOV R213, R215 ;  /* 0x000000d700d57202 */ /* 0x000fe40000000f00 */
[----:B------:R-:W-:Y:S02]  /*9ed0*/  MOV R212, 0x9ef0 ;  /* 0x00009ef000d47802 */ /* 0x000fe40000000f00 */
[----:B------:R-:W-:Y:S05]  /*9ee0*/  CALL.REL.NOINC `($__internal_64_$__cuda_sm70_shflsync_bfly_p) ;  /* 0x0000036000007944 */ /* 0x000fea0003c00000 */
[----:B-1----:R-:W-:Y:S01]  /*9ef0*/  MOV R216, R214 ;  /* 0x000000d600d87202 */ /* 0x002fe20000000f00 */
[----:B------:R-:W-:Y:S01]  /*9f00*/  HFMA2.MMA R214, -RZ, RZ, 0, 1.1920928955078125e-07 ;  /* 0x00000002ffd67435 */ /* 0x000fe200000001ff */
[----:B------:R-:W-:-:S02]  /*9f10*/  MOV R213, R3 ;  /* 0x0000000300d57202 */ /* 0x000fc40000000f00 */
[----:B------:R-:W-:Y:S02]  /*9f20*/  MOV R218, 0x1f ;  /* 0x0000001f00da7802 */ /* 0x000fe40000000f00 */
[----:B------:R-:W-:Y:S02]  /*9f30*/  MOV R217, 0xffffffff ;  /* 0xffffffff00d97802 */ /* 0x000fe40000000f00 */
[----:B------:R-:W-:Y:S02]  /*9f40*/  MOV R212, 0x9f60 ;  /* 0x00009f6000d47802 */ /* 0x000fe40000000f00 */
[----:B------:R-:W-:Y:S05]  /*9f50*/  CALL.REL.NOINC `($__internal_64_$__cuda_sm70_shflsync_bfly_p) ;  /* 0x000002f000007944 */ /* 0x000fea0003c00000 */
[----:B------:R-:W-:Y:S01]  /*9f60*/  FADD.FTZ R215, R216, R215 ;  /* 0x000000d7d8d77221 */ /* 0x000fe20000010000 */
[----:B------:R-:W-:Y:S01]  /*9f70*/  MOV R218, 0x1f ;  /* 0x0000001f00da7802 */ /* 0x000fe20000000f00 */
[----:B-1----:R-:W-:Y:S01]  /*9f80*/  FADD.FTZ R3, R3, R214 ;  /* 0x000000d603037221 */ /* 0x002fe20000010000 */
[----:B------:R-:W-:Y:S01]  /*9f90*/  HFMA2.MMA R214, -RZ, RZ, 0, 2.384185791015625e-07 ;  /* 0x00000004ffd67435 */ /* 0x000fe200000001ff */
[----:B------:R-:W-:Y:S02]  /*9fa0*/  MOV R217, 0xffffffff ;  /* 0xffffffff00d97802 */ /* 0x000fe40000000f00 */
[----:B------:R-:W-:-:S02]  /*9fb0*/  MOV R213, R215 ;  /* 0x000000d700d57202 */ /* 0x000fc40000000f00 */
[----:B------:R-:W-:Y:S02]  /*9fc0*/  MOV R212, 0x9fe0 ;  /* 0x00009fe000d47802 */ /* 0x000fe40000000f00 */
[----:B------:R-:W-:Y:S05]  /*9fd0*/  CALL.REL.NOINC `($__internal_64_$__cuda_sm70_shflsync_bfly_p) ;  /* 0x0000027000007944 */ /* 0x000fea0003c00000 */
[----:B-1----:R-:W-:Y:S01]  /*9fe0*/  MOV R216, R214 ;  /* 0x000000d600d87202 */ /* 0x002fe20000000f00 */
[----:B------:R-:W-:Y:S01]  /*9ff0*/  HFMA2.MMA R214, -RZ, RZ, 0, 2.384185791015625e-07 ;  /* 0x00000004ffd67435 */ /* 0x000fe200000001ff */
[----:B------:R-:W-:Y:S02]  /*a000*/  MOV R213, R3 ;  /* 0x0000000300d57202 */ /* 0x000fe40000000f00 */
[----:B------:R-:W-:Y:S02]  /*a010*/  MOV R218, 0x1f ;  /* 0x0000001f00da7802 */ /* 0x000fe40000000f00 */
[----:B------:R-:W-:Y:S02]  /*a020*/  MOV R217, 0xffffffff ;  /* 0xffffffff00d97802 */ /* 0x000fe40000000f00 */
[----:B------:R-:W-:Y:S02]  /*a030*/  MOV R212, 0xa050 ;  /* 0x0000a05000d47802 */ /* 0x000fe40000000f00 */
[----:B------:R-:W-:Y:S05]  /*a040*/  CALL.REL.NOINC `($__internal_64_$__cuda_sm70_shflsync_bfly_p) ;  /* 0x0000020000007944 */ /* 0x000fea0003c00000 */
[----:B------:R-:W-:Y:S01]  /*a050*/  FADD.FTZ R215, R216, R215 ;  /* 0x000000d7d8d77221 */ /* 0x000fe20000010000 */
[----:B------:R-:W-:Y:S01]  /*a060*/  MOV R218, 0x1f ;  /* 0x0000001f00da7802 */ /* 0x000fe20000000f00 */
[----:B-1----:R-:W-:Y:S01]  /*a070*/  FADD.FTZ R3, R3, R214 ;  /* 0x000000d603037221 */ /* 0x002fe20000010000 */
[----:B------:R-:W-:Y:S01]  /*a080*/  HFMA2.MMA R214, -RZ, RZ, 0, 4.76837158203125e-07 ;  /* 0x00000008ffd67435 */ /* 0x000fe200000001ff */
[----:B------:R-:W-:-:S02]  /*a090*/  MOV R217, 0xffffffff ;  /* 0xffffffff00d97802 */ /* 0x000fc40000000f00 */
[----:B------:R-:W-:Y:S02]  /*a0a0*/  MOV R213, R215 ;  /* 0x000000d700d57202 */ /* 0x000fe40000000f00 */
[----:B------:R-:W-:Y:S02]  /*a0b0*/  MOV R212, 0xa0d0 ;  /* 0x0000a0d000d47802 */ /* 0x000fe40000000f00 */
[----:B------:R-:W-:Y:S05]  /*a0c0*/  CALL.REL.NOINC `($__internal_64_$__cuda_sm70_shflsync_bfly_p) ;  /* 0x0000018000007944 */ /* 0x000fea0003c00000 */
[----:B-1----:R-:W-:Y:S01]  /*a0d0*/  MOV R216, R214 ;  /* 0x000000d600d87202 */ /* 0x002fe20000000f00 */
[----:B------:R-:W-:Y:S01]  /*a0e0*/  HFMA2.MMA R214, -RZ, RZ, 0, 4.76837158203125e-07 ;  /* 0x00000008ffd67435 */ /* 0x000fe200000001ff */
[----:B------:R-:W-:Y:S02]  /*a0f0*/  MOV R213, R3 ;  /* 0x0000000300d57202 */ /* 0x000fe40000000f00 */
[----:B------:R-:W-:Y:S02]  /*a100*/  MOV R218, 0x1f ;  /* 0x0000001f00da7802 */ /* 0x000fe40000000f00 */
[----:B------:R-:W-:Y:S02]  /*a110*/  MOV R217, 0xffffffff ;  /* 0xffffffff00d97802 */ /* 0x000fe40000000f00 */
[----:B------:R-:W-:-:S02]  /*a120*/  MOV R212, 0xa140 ;  /* 0x0000a14000d47802 */ /* 0x000fc40000000f00 */
[----:B------:R-:W-:Y:S05]  /*a130*/  CALL.REL.NOINC `($__internal_64_$__cuda_sm70_shflsync_bfly_p) ;  /* 0x0000011000007944 */ /* 0x000fea0003c00000 */
[----:B------:R-:W-:Y:S01]  /*a140*/  FADD.FTZ R215, R216, R215 ;  /* 0x000000d7d8d77221 */ /* 0x000fe20000010000 */
[----:B------:R-:W-:Y:S01]  /*a150*/  MOV R218, 0x1f ;  /* 0x0000001f00da7802 */ /* 0x000fe20000000f00 */
[----:B-1----:R-:W-:Y:S01]  /*a160*/  FADD.FTZ R3, R3, R214 ;  /* 0x000000d603037221 */ /* 0x002fe20000010000 */
[----:B------:R-:W-:Y:S01]  /*a170*/  HFMA2.MMA R214, -RZ, RZ, 0, 9.5367431640625e-07 ;  /* 0x00000010ffd67435 */ /* 0x000fe200000001ff */
[----:B------:R-:W-:-:S02]  /*a180*/  MOV R217, 0xffffffff ;  /* 0xffffffff00d97802 */ /* 0x000fc40000000f00 */
[----:B------:R-:W-:Y:S02]  /*a190*/  MOV R213, R215 ;  /* 0x000000d700d57202 */ /* 0x000fe40000000f00 */
[----:B------:R-:W-:Y:S02]  /*a1a0*/  MOV R212, 0xa1c0 ;  /* 0x0000a1c000d47802 */ /* 0x000fe40000000f00 */
[----:B------:R-:W-:Y:S05]  /*a1b0*/  CALL.REL.NOINC `($__internal_64_$__cuda_sm70_shflsync_bfly_p) ;  /* 0x0000009000007944 */ /* 0x000fea0003c00000 */
[----:B-1----:R-:W-:Y:S01]  /*a1c0*/  MOV R216, R214 ;  /* 0x000000d600d87202 */ /* 0x002fe20000000f00 */
[----:B------:R-:W-:Y:S01]  /*a1d0*/  HFMA2.MMA R214, -RZ, RZ, 0, 9.5367431640625e-07 ;  /* 0x00000010ffd67435 */ /* 0x000fe200000001ff */
[----:B------:R-:W-:Y:S02]  /*a1e0*/  MOV R213, R3 ;  /* 0x0000000300d57202 */ /* 0x000fe40000000f00 */
[----:B------:R-:W-:Y:S02]  /*a1f0*/  MOV R218, 0x1f ;  /* 0x0000001f00da7802 */ /* 0x000fe40000000f00 */
[----:B------:R-:W-:Y:S02]  /*a200*/  MOV R217, 0xffffffff ;  /* 0xffffffff00d97802 */ /* 0x000fe40000000f00 */
[----:B------:R-:W-:-:S02]  /*a210*/  MOV R212, 0xa230 ;  /* 0x0000a23000d47802 */ /* 0x000fc40000000f00 */
[----:B------:R-:W-:Y:S05]  /*a220*/  CALL.REL.NOINC `($__internal_64_$__cuda_sm70_shflsync_bfly_p) ;  /* 0x0000002000007944 */ /* 0x000fea0003c00000 */
[----:B-1----:R-:W-:Y:S01]  /*a230*/  MOV R212, R214 ;  /* 0x000000d600d47202 */ /* 0x002fe20000000f00 */
[----:B------:R-:W-:Y:S05]  /*a240*/  BRA `(.L_x_1436) ;  /* 0xffffa4c000007947 */ /* 0x000fea000383ffff */
        .weak           $__internal_64_$__cuda_sm70_shflsync_bfly_p
        .type           $__internal_64_$__cuda_sm70_shflsync_bfly_p,@function
        .size           $__internal_64_$__cuda_sm70_shflsync_bfly_p,(.L_x_2890 - $__internal_64_$__cuda_sm70_shflsync_bfly_p)
$__internal_64_$__cuda_sm70_shflsync_bfly_p:
[----:B------:R-:W-:Y:S04]  /*a250*/  WARPSYNC R217 ;  /* 0x000000d900007348 */ /* 0x000fe80003800000 */
[----:B------:R0:W1:Y:S02]  /*a260*/  SHFL.BFLY PT, R214, R213, R214, R218 ;  /* 0x0c0000d6d5d67389 */ /* 0x00006400000e00da */
[----:B0-----:R-:W-:-:S06]  /*a270*/  HFMA2.MMA R213, -RZ, RZ, 0, 0 ;  /* 0x00000000ffd57435 */ /* 0x001fcc00000001ff */
[----:B------:R-:W-:Y:S05]  /*a280*/  RET.REL.NODEC R212 `(_ZN10layer_norm31ln_parallel_residual_bwd_kernelINS_13Kernel_traitsIf6__halfS2_S2_fjLj1280ELj1ELj4ELj1ELj16ENS_18Kernel_traits_baseILj1280EfS2_S2_S2_fjLj128EEEEELb1ELb0ELb0EEEvNS_9BwdParamsE) ;  /* 0xffff5d70d4007950 */ /* 0x000fea0003c3ffff */
.L_x_1437:
        /* <DEDUP_REMOVED lines=15> */
.L_x_2890:


//--------------------- .text._ZN10layer_norm31ln_parallel_residual_bwd_kernelINS_13Kernel_traitsIf6__halfS2_S2_fjLj1280ELj1ELj4ELj1ELj16ENS_18Kernel_traits_baseILj1280EfS2_S2_S2_fjLj128EEEEELb1ELb0ELb1EEEvNS_9BwdParamsE --------------------------
	.section	.text._ZN10layer_norm31ln_parallel_residual_bwd_kernelINS_13Kernel_traitsIf6__halfS2_S2_fjLj1280ELj1ELj4ELj1ELj16ENS_18Kernel_traits_baseILj1280EfS2_S2_S2_fjLj128EEEEELb1ELb0ELb1EEEvNS_9BwdParamsE,"ax",@progbits
	.sectioninfo	@"SHI_REGISTERS=168"
	.align	128
        .global         _ZN10layer_norm31ln_parallel_residual_bwd_kernelINS_13Kernel_traitsIf6__halfS2_S2_fjLj1280ELj1ELj4ELj1ELj16ENS_18Kernel_traits_baseILj1280EfS2_S2_S2_fjLj128EEEEELb1ELb0ELb1EEEvNS_9BwdParamsE
        .type           _ZN10layer_norm31ln_parallel_residual_bwd_kernelINS_13Kernel_traitsIf6__halfS2_S2_fjLj1280ELj1ELj4ELj1ELj16ENS_18Kernel_traits_baseILj1280EfS2_S2_S2_fjLj128EEEEELb1ELb0ELb1EEEvNS_9BwdParamsE,@function
        .size           _ZN10layer_norm31ln_parallel_residual_bwd_kernelINS_13Kernel_traitsIf6__halfS2_S2_fjLj1280ELj1ELj4ELj1ELj16ENS_18Kernel_traits_baseILj1280EfS2_S2_S2_fjLj128EEEEELb1ELb0ELb1EEEvNS_9BwdParamsE,(.L_x_2891 - _ZN10layer_norm31ln_parallel_residual_bwd_kernelINS_13Kernel_traitsIf6__halfS2_S2_fjLj1280ELj1ELj4ELj1ELj16ENS_18Kernel_traits_baseILj1280EfS2_S2_S2_fjLj128EEEEELb1ELb0ELb1EEEvNS_9BwdParamsE)
        .other          _ZN10layer_norm31ln_parallel_residual_bwd_kernelINS_13Kernel_traitsIf6__halfS2_S2_fjLj1280ELj1ELj4ELj1ELj16ENS_18Kernel_traits_baseILj1280EfS2_S2_S2_fjLj128EEEEELb1ELb0ELb1EEEvNS_9BwdParamsE,@"STO_CUDA_ENTRY STV_DEFAULT"
_ZN10layer_norm31ln_parallel_residual_bwd_kernelINS_13Kernel_traitsIf6__halfS2_S2_fjLj1280ELj1ELj4ELj1ELj16ENS_18Kernel_traits_baseILj1280EfS2_S2_S2_fjLj128EEEEELb1ELb0ELb1EEEvNS_9BwdParamsE:
.text._ZN10layer_norm31ln_parallel_residual_bwd_kernelINS_13Kernel_traitsIf6__halfS2_S2_fjLj1280ELj1ELj4ELj1ELj16ENS_18Kernel_traits_baseILj1280EfS2_S2_S2_fjLj128EEEEELb1ELb0ELb1EEEvNS_9BwdParamsE:
        /* <DEDUP_REMOVED lines=91> */
.L_x_1439:
        /* <DEDUP_REMOVED lines=218> */
.L_x_1445:
[----:B0-----:R-:W0:Y:S01]  /*1350*/  S2R R3, SR_TID.X ;  /* 0x0000000000037919 */ /* 0x001e220000002100 */
[----:B------:R-:W-:-:S03]  /*1360*/  IMAD R0, R8, c[0x0][0x168], RZ ;  /* 0x00005a0008007a24 */ /* 0x000fc600078e02ff */
[----:B------:R-:W-:Y:S02]  /*1370*/  STL [R1+0x384], R51 ;  /* 0x0003843301007387 */ /* 0x000fe40000100800 */
[----:B------:R-:W-:Y:S02]  /*1380*/  SHF.R.S32.HI R2, RZ, 0x1f, R0 ;  /* 0x0000001fff027819 */ /* 0x000fe40000011400 */
[----:B------:R-:W-:Y:S01]  /*1390*/  MOV R129, 0x10 ;  /* 0x0000001000817802 */ /* 0x000fe20000000f00 */
[----:B------:R-:W-:Y:S01]  /*13a0*/  STL [R1+0x380], R50 ;  /* 0x0003803201007387 */ /* 0x000fe20000100800 */
[----:B------:R-:W-:Y:S01]  /*13b0*/  LEA.HI R2, R2, R0, RZ, 0x3 ;  /* 0x0000000002027211 */ /* 0x000fe200078f18ff */
[----:B------:R-:W-:Y:S02]  /*13c0*/  HFMA2.MMA R0, -RZ, RZ, 0, 2.384185791015625e-07 ;  /* 0x00000004ff007435 */ /* 0x000fe400000001ff */
[----:B------:R-:W-:Y:S04]  /*13d0*/  STL [R1+0x37c], R49 ;  /* 0x00037c3101007387 */ /* 0x000fe80000100800 */
[----:B------:R1:W-:Y:S01]  /*13e0*/  STL [R1+0x378], R48 ;  /* 0x0003783001007387 */ /* 0x0003e20000100800 */
[----:B0-----:R-:W-:-:S03]  /*13f0*/  LOP3.LUT R124, R3, 0x1f, RZ, 0xc0, !PT ;  /* 0x0000001f037c7812 */ /* 0x001fc600078ec0ff */
[----:B-1----:R-:W2:Y:S01]  /*1400*/  LDL.LU R48, [R1+0x16c] ;  /* 0x00016c0001307983 */ /* 0x002ea20000300800 */
[----:B------:R-:W-:Y:S01]  /*1410*/  LEA.HI.SX32 R124, R2, R124, 0x1d ;  /* 0x0000007c027c7211 */ /* 0x000fe200078feaff */
[----:B------:R-:W-:Y:S01]  /*1420*/  IMAD.WIDE R2, R8, R0, c[0x0][0x1a0] ;  /* 0x0000680008027625 */ /* 0x000fe200078e0200 */
[----:B------:R-:W0:Y:S01]  /*1430*/  LDC.U8 R18, c[0x0][0x1f0] ;  /* 0x00007c00ff127b82 */ /* 0x000e220000000000 */
[----:B------:R-:W3:Y:S01]  /*1440*/  LDL R91, [R1+0xf0] ;  /* 0x0000f000015b7983 */ /* 0x000ee20000100800 */
[C---:B------:R-:W-:Y:S02]  /*1450*/  SHF.L.U32 R7, R124.reuse, 0x4, RZ ;  /* 0x000000047c077819 */ /* 0x040fe400000006ff */
[----:B------:R-:W-:Y:S01]  /*1460*/  SHF.R.U32.HI R6, RZ, 0x1c, R124 ;  /* 0x0000001cff067819 */ /* 0x000fe2000001167c */
[-C--:B------:R-:W-:Y:S01]  /*1470*/  IMAD.WIDE.U32 R56, R124, R129.reuse, c[0x0][0x208] ;  /* 0x000082007c387625 */ /* 0x080fe200078e0081 */
[----:B------:R-:W-:Y:S01]  /*1480*/  IADD3 R12, P0, R7, c[0x0][0x188], RZ ;  /* 0x00006200070c7a10 */ /* 0x000fe20007f1e0ff */
[----:B------:R1:W4:Y:S03]  /*1490*/  LDG.E R9, [R2.64] ;  /* 0x0000000402097981 */ /* 0x000326000c1e1900 */
[----:B------:R-:W-:Y:S01]  /*14a0*/  IADD3.X R13, R6, c[0x0][0x18c], RZ, P0, !PT ;  /* 0x00006300060d7a10 */ /* 0x000fe200007fe4ff */
[----:B------:R-:W2:Y:S01]  /*14b0*/  LDG.E.128 R56, [R56.64] ;  /* 0x0000000438387981 */ /* 0x000ea2000c1e1d00 */
[----:B------:R-:W-:-:S03]  /*14c0*/  IMAD.WIDE.U32 R60, R124, R129, c[0x0][0x210] ;  /* 0x000084007c3c7625 */ /* 0x000fc600078e0081 */
[----:B------:R-:W2:Y:S04]  /*14d0*/  LDL R96, [R1+0xe4] ;  /* 0x0000e40001607983 */ /* 0x000ea80000100800 */
[----:B------:R-:W2:Y:S04]  /*14e0*/  LDG.E.128 R12, [R12.64] ;  /* 0x000000040c0c7981 */ /* 0x000ea8000c1e1d00 */
[----:B------:R-:W3:Y:S01]  /*14f0*/  LDG.E.128 R60, [R60.64] ;  /* 0x000000043c3c7981 */ /* 0x000ee2000c1e1d00 */
[----:B------:R-:W-:Y:S01]  /*1500*/  IADD3 R123, R124, 0x20, RZ ;  /* 0x000000207c7b7810 */ /* 0x000fe20007ffe0ff */
[----:B-1----:R-:W-:Y:S01]  /*1510*/  IMAD.WIDE R2, R8, R0, c[0x0][0x1a8] ;  /* 0x00006a0008027625 */ /* 0x002fe200078e0200 */
[----:B------:R-:W-:-:S02]  /*1520*/  IADD3 R128, R124, 0x40, RZ ;  /* 0x000000407c807810 */ /* 0x000fc40007ffe0ff */
[----:B------:R-:W-:Y:S02]  /*1530*/  SHF.L.U32 R4, R123, 0x4, RZ ;  /* 0x000000047b047819 */ /* 0x000fe400000006ff */
[----:B------:R1:W3:Y:S02]  /*1540*/  LDG.E R5, [R2.64] ;  /* 0x0000000402057981 */ /* 0x0002e4000c1e1900 */
[----:B------:R-:W-:Y:S02]  /*1550*/  IADD3 R64, P0, R4, c[0x0][0x188], RZ ;  /* 0x0000620004407a10 */ /* 0x000fe40007f1e0ff */
[----:B------:R-:W-:Y:S02]  /*1560*/  SHF.R.U32.HI R0, RZ, 0x1c, R128 ;  /* 0x0000001cff007819 */ /* 0x000fe40000011680 */
[----:B-1----:R-:W-:Y:S02]  /*1570*/  SHF.R.U32.HI R3, RZ, 0x1c, R123 ;  /* 0x0000001cff037819 */ /* 0x002fe4000001167b */
[----:B------:R-:W-:-:S02]  /*1580*/  SHF.L.U32 R2, R128, 0x4, RZ ;  /* 0x0000000480027819 */ /* 0x000fc400000006ff */
[----:B------:R-:W-:Y:S02]  /*1590*/  IADD3.X R65, R3, c[0x0][0x18c], RZ, P0, !PT ;  /* 0x0000630003417a10 */ /* 0x000fe400007fe4ff */
[----:B------:R-:W-:-:S04]  /*15a0*/  IADD3 R10, P0, R2, c[0x0][0x188], RZ ;  /* 0x00006200020a7a10 */ /* 0x000fc80007f1e0ff */
[----:B------:R-:W-:Y:S01]  /*15b0*/  IADD3.X R11, R0, c[0x0][0x18c], RZ, P0, !PT ;  /* 0x00006300000b7a10 */ /* 0x000fe200007fe4ff */
[C---:B------:R-:W-:Y:S01]  /*15c0*/  IMAD.WIDE.U32 R16, R128.reuse, R129, c[0x0][0x210] ;  /* 0x0000840080107625 */ /* 0x040fe200078e0081 */
[----:B------:R-:W-:Y:S01]  /*15d0*/  ISETP.NE.U32.AND P0, PT, RZ, c[0x0][0x250], PT ;  /* 0x00009400ff007a0c */ /* 0x000fe20003f05070 */
[----:B------:R-:W3:Y:S03]  /*15e0*/  LDG.E.128 R64, [R64.64] ;  /* 0x0000000440407981 */ /* 0x000ee6000c1e1d00 */
[----:B------:R-:W-:Y:S01]  /*15f0*/  ISETP.NE.AND.EX P0, PT, RZ, c[0x0][0x254], PT, P0 ;  /* 0x00009500ff007a0c */ /* 0x000fe20003f05300 */
[----:B------:R1:W3:Y:S01]  /*1600*/  LDG.E.128 R80, [R16.64] ;  /* 0x0000000410507981 */ /* 0x0002e2000c1e1d00 */
[----:B------:R-:W-:Y:S02]  /*1610*/  SHF.L.U32 R145, R128, 0x3, RZ ;  /* 0x0000000380917819 */ /* 0x000fe400000006ff */
[----:B------:R-:W-:Y:S01]  /*1620*/  SHF.R.U32.HI R150, RZ, 0x1d, R128 ;  /* 0x0000001dff967819 */ /* 0x000fe20000011680 */
[----:B------:R0:W3:Y:S08]  /*1630*/  LDG.E.128 R76, [R10.64] ;  /* 0x000000040a4c7981 */ /* 0x0000f0000c1e1d00 */
[----:B-1----:R-:W-:-:S04]  /*1640*/  @P0 IADD3 R16, P2, R145, c[0x0][0x198], RZ ;  /* 0x0000660091100a10 */ /* 0x002fc80007f5e0ff */
[----:B------:R-:W-:Y:S02]  /*1650*/  @P0 IADD3.X R17, R150, c[0x0][0x19c], RZ, P2, !PT ;  /* 0x0000670096110a10 */ /* 0x000fe400017fe4ff */
[----:B0-----:R-:W-:Y:S02]  /*1660*/  ISETP.NE.AND P2, PT, R18, RZ, PT ;  /* 0x000000ff1200720c */ /* 0x001fe40003f45270 */
[----:B------:R-:W3:Y:S01]  /*1670*/  LDL R18, [R1+0xe0] ;  /* 0x0000e00001127983 */ /* 0x000ee20000100800 */
[----:B------:R-:W-:Y:S01]  /*1680*/  IMAD.WIDE.U32 R10, R128, R129, c[0x0][0x208] ;  /* 0x00008200800a7625 */ /* 0x000fe200078e0081 */
[----:B------:R-:W-:Y:S02]  /*1690*/  SHF.L.U32 R21, R124, 0x3, RZ ;  /* 0x000000037c157819 */ /* 0x000fe400000006ff */
[----:B------:R-:W3:Y:S01]  /*16a0*/  LDL.LU R90, [R1+0x168] ;  /* 0x00016800015a7983 */ /* 0x000ee20000300800 */
[----:B------:R-:W-:-:S03]  /*16b0*/  SHF.R.U32.HI R19, RZ, 0x1d, R124 ;  /* 0x0000001dff137819 */ /* 0x000fc6000001167c */
[----:B------:R0:W3:Y:S04]  /*16c0*/  LDG.E.128 R84, [R10.64] ;  /* 0x000000040a547981 */ /* 0x0000e8000c1e1d00 */
[----:B------:R-:W3:Y:S01]  /*16d0*/  LDL R95, [R1+0xf4] ;  /* 0x0000f400015f7983 */ /* 0x000ee20000100800 */
[----:B------:R-:W-:-:S03]  /*16e0*/  IADD3 R127, R124, 0x80, RZ ;  /* 0x000000807c7f7810 */ /* 0x000fc60007ffe0ff */
[----:B------:R-:W3:Y:S01]  /*16f0*/  LDL.LU R92, [R1+0x174] ;  /* 0x00017400015c7983 */ /* 0x000ee20000300800 */
[----:B0-----:R-:W-:Y:S02]  /*1700*/  @P0 IADD3 R10, P1, R21, c[0x0][0x198], RZ ;  /* 0x00006600150a0a10 */ /* 0x001fe40007f3e0ff */
[----:B------:R-:W-:Y:S01]  /*1710*/  SHF.L.U32 R20, R123, 0x3, RZ ;  /* 0x000000037b147819 */ /* 0x000fe200000006ff */
[----:B------:R-:W3:Y:S01]  /*1720*/  LDL R50, [R1+0xe8] ;  /* 0x0000e80001327983 */ /* 0x000ee20000100800 */
[----:B------:R-:W-:Y:S02]  /*1730*/  @P0 IADD3.X R11, R19, c[0x0][0x19c], RZ, P1, !PT ;  /* 0x00006700130b0a10 */ /* 0x000fe40000ffe4ff */
[----:B------:R-:W-:Y:S01]  /*1740*/  SHF.L.U32 R147, R127, 0x3, RZ ;  /* 0x000000037f937819 */ /* 0x000fe200000006ff */
[----:B------:R-:W3:Y:S01]  /*1750*/  LDL R49, [R1+0xec] ;  /* 0x0000ec0001317983 */ /* 0x000ee20000100800 */
[----:B------:R-:W-:-:S03]  /*1760*/  SHF.R.U32.HI R151, RZ, 0x1d, R123 ;  /* 0x0000001dff977819 */ /* 0x000fc6000001167b */
[----:B-----5:R0:W5:Y:S01]  /*1770*/  @P0 LDG.E.64 R118, [R10.64] ;  /* 0x000000040a760981 */ /* 0x020162000c1e1b00 */
[----:B------:R-:W-:Y:S02]  /*1780*/  SHF.R.U32.HI R148, RZ, 0x1d, R127 ;  /* 0x0000001dff947819 */ /* 0x000fe4000001167f */
[----:B------:R-:W-:Y:S01]  /*1790*/  @P0 IADD3 R88, P3, R147, c[0x0][0x198], RZ ;  /* 0x0000660093580a10 */ /* 0x000fe20007f7e0ff */
[----:B------:R-:W3:Y:S04]  /*17a0*/  LDL.LU R94, [R1+0x104] ;  /* 0x00010400015e7983 */ /* 0x000ee80000300800 */
[----:B------:R1:W5:Y:S01]  /*17b0*/  @P0 LDG.E.64 R114, [R16.64] ;  /* 0x0000000410720981 */ /* 0x000362000c1e1b00 */
[----:B0-----:R-:W-:Y:S02]  /*17c0*/  @P0 IADD3 R10, P1, R20, c[0x0][0x198], RZ ;  /* 0x00006600140a0a10 */ /* 0x001fe40007f3e0ff */
[----:B------:R-:W-:Y:S01]  /*17d0*/  @P0 IADD3.X R89, R148, c[0x0][0x19c], RZ, P3, !PT ;  /* 0x0000670094590a10 */ /* 0x000fe20001ffe4ff */
[----:B------:R-:W3:Y:S01]  /*17e0*/  LDL R93, [R1+0xf8] ;  /* 0x0000f800015d7983 */ /* 0x000ee20000100800 */
[----:B------:R-:W-:-:S03]  /*17f0*/  @P0 IADD3.X R11, R151, c[0x0][0x19c], RZ, P1, !PT ;  /* 0x00006700970b0a10 */ /* 0x000fc60000ffe4ff */
[----:B------:R0:W5:Y:S04]  /*1800*/  @P0 LDG.E.64 R110, [R88.64] ;  /* 0x00000004586e0981 */ /* 0x000168000c1e1b00 */
[----:B------:R4:W5:Y:S02]  /*1810*/  @P0 LDG.E.64 R116, [R10.64] ;  /* 0x000000040a740981 */ /* 0x000964000c1e1b00 */
[----:B----4-:R-:W-:Y:S01]  /*1820*/  FSEL R11, R9, RZ, !P2 ;  /* 0x000000ff090b7208 */ /* 0x010fe20005000000 */
[--C-:B--2---:R-:W-:Y:S02]  /*1830*/  HADD2.F32 R9, -RZ, R14.reuse.H0_H0 ;  /* 0x2000000eff097230 */ /* 0x104fe40000004100 */
[----:B0-----:R-:W-:Y:S02]  /*1840*/  HADD2.F32 R88, -RZ, R14.H1_H1 ;  /* 0x3000000eff587230 */ /* 0x001fe40000004100 */
[----:B------:R-:W-:-:S02]  /*1850*/  HADD2.F32 R14, -RZ, R56.H0_H0 ;  /* 0x20000038ff0e7230 */ /* 0x000fc40000004100 */
[----:B---3--:R-:W-:-:S03]  /*1860*/  HADD2.F32 R106, -RZ, R60.H0_H0 ;  /* 0x2000003cff6a7230 */ /* 0x008fc60000004100 */
[----:B------:R-:W-:Y:S01]  /*1870*/  FADD.FTZ R48, R14, R48 ;  /* 0x000000300e307221 */ /* 0x000fe20000010000 */
[----:B------:R-:W-:Y:S02]  /*1880*/  HADD2.F32 R103, -RZ, R60.H1_H1 ;  /* 0x3000003cff677230 */ /* 0x000fe40000004100 */
[----:B------:R-:W2:Y:S04]  /*1890*/  LDL.LU R60, [R1+0x170] ;  /* 0x00017000013c7983 */ /* 0x000ea80000300800 */
[----:B------:R0:W-:Y:S04]  /*18a0*/  STL [R1+0x16c], R48 ;  /* 0x00016c3001007387 */ /* 0x0001e80000100800 */
[----:B------:R-:W3:Y:S04]  /*18b0*/  LDL.LU R51, [R1+0x100] ;  /* 0x0001000001337983 */ /* 0x000ee80000300800 */
[----:B0-----:R-:W4:Y:S01]  /*18c0*/  LDL R48, [R1+0xfc] ;  /* 0x0000fc0001307983 */ /* 0x001f220000100800 */
[----:B-1----:R-:W-:-:S02]  /*18d0*/  HADD2.F32 R17, -RZ, R12.H0_H0 ;  /* 0x2000000cff117230 */ /* 0x002fc40000004100 */
[----:B------:R-:W-:-:S03]  /*18e0*/  HADD2.F32 R12, -RZ, R12.H1_H1 ;  /* 0x3000000cff0c7230 */ /* 0x000fc60000004100 */
[----:B------:R-:W-:Y:S01]  /*18f0*/  FADD.FTZ R17, R17, -R11 ;  /* 0x8000000b11117221 */ /* 0x000fe20000010000 */
[--C-:B------:R-:W-:Y:S01]  /*1900*/  HADD2.F32 R10, -RZ, R13.reuse.H0_H0 ;  /* 0x2000000dff0a7230 */ /* 0x100fe20000004100 */
[----:B------:R-:W-:Y:S01]  /*1910*/  IADD3 R126, R124, 0x60, RZ ;  /* 0x000000607c7e7810 */ /* 0x000fe20007ffe0ff */
[----:B------:R-:W-:Y:S01]  /*1920*/  HADD2.F32 R16, -RZ, R13.H1_H1 ;  /* 0x3000000dff107230 */ /* 0x000fe20000004100 */
[----:B------:R-:W-:Y:S02]  /*1930*/  FADD.FTZ R13, -R11, R12 ;  /* 0x0000000c0b0d7221 */ /* 0x000fe40000010100 */
[----:B------:R-:W-:Y:S01]  /*1940*/  FMUL.FTZ R12, R5, R17 ;  /* 0x00000011050c7220 */ /* 0x000fe20000410000 */
[--C-:B------:R-:W-:Y:S01]  /*1950*/  HADD2.F32 R104, -RZ, R15.reuse.H0_H0 ;  /* 0x2000000fff687230 */ /* 0x100fe20000004100 */
[----:B------:R-:W-:Y:S01]  /*1960*/  SHF.L.U32 R146, R126, 0x3, RZ ;  /* 0x000000037e927819 */ /* 0x000fe200000006ff */
[----:B------:R-:W-:Y:S01]  /*1970*/  HADD2.F32 R105, -RZ, R15.H1_H1 ;  /* 0x3000000fff697230 */ /* 0x000fe20000004100 */
[----:B------:R-:W-:Y:S01]  /*1980*/  FFMA.FTZ R165, R12, R14, R165 ;  /* 0x0000000e0ca57223 */ /* 0x000fe200000100a5 */
[----:B------:R-:W-:Y:S01]  /*1990*/  HADD2.F32 R15, -RZ, R56.H1_H1 ;  /* 0x30000038ff0f7230 */ /* 0x000fe20000004100 */
[----:B------:R-:W-:Y:S01]  /*19a0*/  SHF.R.U32.HI R149, RZ, 0x1d, R126 ;  /* 0x0000001dff957819 */ /* 0x000fe2000001167e */
[----:B------:R-:W4:Y:S01]  /*19b0*/  LDL R56, [R1+0xc0] ;  /* 0x0000c00001387983 */ /* 0x000f220000100800 */
[----:B------:R-:W-:Y:S01]  /*19c0*/  @P0 IADD3 R22, P1, R146, c[0x0][0x198], RZ ;  /* 0x0000660092160a10 */ /* 0x000fe20007f3e0ff */
[----:B------:R-:W-:Y:S01]  /*19d0*/  HADD2.F32 R108, -RZ, R61.H0_H0 ;  /* 0x2000003dff6c7230 */ /* 0x000fe20000004100 */
[----:B------:R-:W-:-:S04]  /*19e0*/  FMUL.FTZ R18, R18, R106 ;  /* 0x0000006a12127220 */ /* 0x000fc80000410000 */
[----:B------:R-:W-:Y:S01]  /*19f0*/  FFMA.FTZ R14, R91, R14, R18 ;  /* 0x0000000e5b0e7223 */ /* 0x000fe20000010012 */
[----:B------:R-:W-:Y:S01]  /*1a00*/  HADD2.F32 R18, -RZ, R57.H0_H0 ;  /* 0x20000039ff127230 */ /* 0x000fe20000004100 */
[----:B------:R-:W-:Y:S01]  /*1a10*/  FADD.FTZ R90, R15, R90 ;  /* 0x0000005a0f5a7221 */ /* 0x000fe20000010000 */
[----:B------:R-:W-:Y:S01]  /*1a20*/  @P0 IADD3.X R23, R149, c[0x0][0x19c], RZ, P1, !PT ;  /* 0x0000670095170a10 */ /* 0x000fe20000ffe4ff */
[----:B------:R-:W4:Y:S01]  /*1a30*/  LDL.LU R91, [R1+0x19c] ;  /* 0x00019c00015b7983 */ /* 0x000f220000300800 */
[----:B------:R-:W-:-:S03]  /*1a40*/  FMUL.FTZ R13, R5, R13 ;  /* 0x0000000d050d7220 */ /* 0x000fc60000410000 */
[----:B------:R0:W-:Y:S01]  /*1a50*/  STL [R1+0x168], R90 ;  /* 0x0001685a01007387 */ /* 0x0001e20000100800 */
[----:B------:R-:W-:-:S03]  /*1a60*/  FADD.FTZ R92, R18, R92 ;  /* 0x0000005c125c7221 */ /* 0x000fc60000010000 */
[----:B------:R1:W5:Y:S01]  /*1a70*/  @P0 LDG.E.64 R112, [R22.64] ;  /* 0x0000000416700981 */ /* 0x000362000c1e1b00 */
[----:B------:R-:W-:-:S03]  /*1a80*/  FMUL.FTZ R17, R96, R103 ;  /* 0x0000006760117220 */ /* 0x000fc60000410000 */
[----:B0-----:R-:W4:Y:S01]  /*1a90*/  LDL.LU R90, [R1+0x10c] ;  /* 0x00010c00015a7983 */ /* 0x001f220000300800 */
[----:B------:R-:W-:-:S03]  /*1aa0*/  FADD.FTZ R10, -R11, R10 ;  /* 0x0000000a0b0a7221 */ /* 0x000fc60000010100 */
[----:B------:R-:W4:Y:S01]  /*1ab0*/  LDL R89, [R1+0xd0] ;  /* 0x0000d00001597983 */ /* 0x000f220000100800 */
[----:B-1----:R-:W-:Y:S01]  /*1ac0*/  FMUL.FTZ R23, R50, R108 ;  /* 0x0000006c32177220 */ /* 0x002fe20000410000 */
[----:B------:R-:W-:Y:S02]  /*1ad0*/  HADD2.F32 R109, -RZ, R61.H1_H1 ;  /* 0x3000003dff6d7230 */ /* 0x000fe40000004100 */
[----:B------:R0:W-:Y:S01]  /*1ae0*/  STL [R1+0x174], R92 ;  /* 0x0001745c01007387 */ /* 0x0001e20000100800 */
[-C--:B------:R-:W-:Y:S02]  /*1af0*/  FFMA.FTZ R164, R13, R15.reuse, R164 ;  /* 0x0000000f0da47223 */ /* 0x080fe400000100a4 */
[----:B------:R-:W-:Y:S02]  /*1b00*/  FFMA.FTZ R15, R95, R15, R17 ;  /* 0x0000000f5f0f7223 */ /* 0x000fe40000010011 */
[----:B------:R-:W-:Y:S01]  /*1b10*/  FADD.FTZ R17, -R11, R16 ;  /* 0x000000100b117221 */ /* 0x000fe20000010100 */
[----:B0-----:R-:W4:Y:S04]  /*1b20*/  LDL R92, [R1+0xc4] ;  /* 0x0000c400015c7983 */ /* 0x001f280000100800 */
[----:B------:R-:W4:Y:S01]  /*1b30*/  LDL.LU R50, [R1+0x198] ;  /* 0x0001980001327983 */ /* 0x000f220000300800 */
[----:B------:R-:W-:-:S02]  /*1b40*/  FMUL.FTZ R16, R5, R10 ;  /* 0x0000000a05107220 */ /* 0x000fc40000410000 */
[----:B------:R-:W-:Y:S02]  /*1b50*/  FMUL.FTZ R10, R49, R109 ;  /* 0x0000006d310a7220 */ /* 0x000fe40000410000 */
[----:B------:R-:W4:Y:S01]  /*1b60*/  LDL.LU R49, [R1+0x108] ;  /* 0x0001080001317983 */ /* 0x000f220000300800 */
[----:B------:R-:W-:Y:S01]  /*1b70*/  HADD2.F32 R22, -RZ, R57.H1_H1 ;  /* 0x30000039ff167230 */ /* 0x000fe20000004100 */
[----:B------:R-:W-:Y:S02]  /*1b80*/  FMUL.FTZ R17, R5, R17 ;  /* 0x0000001105117220 */ /* 0x000fe40000410000 */
[----:B------:R-:W-:-:S05]  /*1b90*/  FFMA.FTZ R94, R16, R18, R94 ;  /* 0x00000012105e7223 */ /* 0x000fca000001005e */
[----:B------:R-:W-:Y:S04]  /*1ba0*/  STL [R1+0x104], R94 ;  /* 0x0001045e01007387 */ /* 0x000fe80000100800 */
[----:B------:R-:W4:Y:S01]  /*1bb0*/  LDL R97, [R1+0xd4] ;  /* 0x0000d40001617983 */ /* 0x000f220000100800 */
[----:B--2---:R-:W-:Y:S02]  /*1bc0*/  FADD.FTZ R60, R22, R60 ;  /* 0x0000003c163c7221 */ /* 0x004fe40000010000 */
[----:B---3--:R-:W-:-:S03]  /*1bd0*/  FFMA.FTZ R51, R17, R22, R51 ;  /* 0x0000001611337223 */ /* 0x008fc60000010033 */
[----:B------:R-:W-:Y:S04]  /*1be0*/  STL [R1+0x170], R60 ;  /* 0x0001703c01007387 */ /* 0x000fe80000100800 */
[----:B------:R0:W-:Y:S01]  /*1bf0*/  STL [R1+0x100], R51 ;  /* 0x0001003301007387 */ /* 0x0001e20000100800 */
[----:B----4-:R-:W-:-:S03]  /*1c00*/  FFMA.FTZ R22, R48, R22, R10 ;  /* 0x0000001630167223 */ /* 0x010fc6000001000a */
[----:B0-----:R-:W2:Y:S04]  /*1c10*/  LDL.LU R51, [R1+0x18c] ;  /* 0x00018c0001337983 */ /* 0x001ea80000300800 */
[----:B------:R-:W3:Y:S01]  /*1c20*/  LDL.LU R48, [R1+0x17c] ;  /* 0x00017c0001307983 */ /* 0x000ee20000300800 */
[----:B------:R-:W-:Y:S02]  /*1c30*/  FFMA.FTZ R18, R93, R18, R23 ;  /* 0x000000125d127223 */ /* 0x000fe40000010017 */
[----:B------:R-:W-:Y:S01]  /*1c40*/  FADD.FTZ R23, -R11, R9 ;  /* 0x000000090b177221 */ /* 0x000fe20000010100 */
[----:B------:R-:W-:-:S03]  /*1c50*/  HADD2.F32 R57, -RZ, R58.H0_H0 ;  /* 0x2000003aff397230 */ /* 0x000fc60000004100 */
[----:B------:R-:W-:Y:S01]  /*1c60*/  FMUL.FTZ R23, R5, R23 ;  /* 0x0000001705177220 */ /* 0x000fe20000410000 */
[----:B------:R-:W-:Y:S02]  /*1c70*/  HADD2.F32 R96, -RZ, R58.H1_H1 ;  /* 0x3000003aff607230 */ /* 0x000fe40000004100 */
[--C-:B------:R-:W-:Y:S02]  /*1c80*/  HADD2.F32 R120, -RZ, R62.reuse.H0_H0 ;  /* 0x2000003eff787230 */ /* 0x100fe40000004100 */
[----:B------:R-:W-:Y:S01]  /*1c90*/  HADD2.F32 R58, -RZ, R62.H1_H1 ;  /* 0x3000003eff3a7230 */ /* 0x000fe20000004100 */
[----:B------:R-:W-:-:S04]  /*1ca0*/  FADD.FTZ R62, -R11, R88 ;  /* 0x000000580b3e7221 */ /* 0x000fc80000010100 */
[----:B------:R-:W-:Y:S02]  /*1cb0*/  FMUL.FTZ R101, R5, R62 ;  /* 0x0000003e05657220 */ /* 0x000fe40000410000 */
[----:B------:R-:W-:-:S05]  /*1cc0*/  FADD.FTZ R91, R57, R91 ;  /* 0x0000005b395b7221 */ /* 0x000fca0000010000 */
[----:B------:R-:W-:Y:S01]  /*1cd0*/  STL [R1+0x19c], R91 ;  /* 0x00019c5b01007387 */ /* 0x000fe20000100800 */
[----:B------:R-:W-:-:S05]  /*1ce0*/  FFMA.FTZ R90, R23, R57, R90 ;  /* 0x00000039175a7223 */ /* 0x000fca000001005a */
[----:B------:R-:W-:Y:S04]  /*1cf0*/  STL [R1+0x10c], R90 ;  /* 0x00010c5a01007387 */ /* 0x000fe80000100800 */
[----:B------:R-:W4:Y:S04]  /*1d00*/  LDL R141, [R1+0xc8] ;  /* 0x0000c800018d7983 */ /* 0x000f280000100800 */
[----:B------:R-:W4:Y:S01]  /*1d10*/  LDL.LU R140, [R1+0x1a4] ;  /* 0x0001a400018c7983 */ /* 0x000f220000300800 */
[----:B------:R-:W-:-:S05]  /*1d20*/  FADD.FTZ R50, R96, R50 ;  /* 0x0000003260327221 */ /* 0x000fca0000010000 */
[----:B------:R0:W-:Y:S01]  /*1d30*/  STL [R1+0x198], R50 ;  /* 0x0001983201007387 */ /* 0x0001e20000100800 */
[----:B------:R-:W-:-:S03]  /*1d40*/  FFMA.FTZ R49, R101, R96, R49 ;  /* 0x0000006065317223 */ /* 0x000fc60000010031 */
[----:B0-----:R-:W4:Y:S04]  /*1d50*/  LDL.LU R50, [R1+0x114] ;  /* 0x0001140001327983 */ /* 0x001f280000300800 */
[----:B------:R0:W-:Y:S04]  /*1d60*/  STL [R1+0x108], R49 ;  /* 0x0001083101007387 */ /* 0x0001e80000100800 */
[----:B------:R-:W4:Y:S04]  /*1d70*/  LDL R138, [R1+0xcc] ;  /* 0x0000cc00018a7983 */ /* 0x000f280000100800 */
[----:B0-----:R-:W4:Y:S04]  /*1d80*/  LDL.LU R49, [R1+0x1a0] ;  /* 0x0001a00001317983 */ /* 0x001f280000300800 */
[----:B------:R-:W4:Y:S04]  /*1d90*/  LDL R139, [R1+0xd8] ;  /* 0x0000d800018b7983 */ /* 0x000f280000100800 */
[----:B------:R-:W4:Y:S04]  /*1da0*/  LDL.LU R137, [R1+0x110] ;  /* 0x0001100001897983 */ /* 0x000f280000300800 */
[----:B------:R-:W4:Y:S04]  /*1db0*/  LDL R107, [R1+0xdc] ;  /* 0x0000dc00016b7983 */ /* 0x000f280000100800 */
[----:B------:R-:W4:Y:S01]  /*1dc0*/  LDL.LU R136, [R1+0x188] ;  /* 0x0001880001887983 */ /* 0x000f220000300800 */
[----:B--2---:R-:W-:-:S02]  /*1dd0*/  FADD.FTZ R51, R106, R51 ;  /* 0x000000336a337221 */ /* 0x004fc40000010000 */
[----:B---3--:R-:W-:-:S03]  /*1de0*/  FFMA.FTZ R48, R12, R106, R48 ;  /* 0x0000006a0c307223 */ /* 0x008fc60000010030 */
[----:B------:R-:W-:Y:S04]  /*1df0*/  STL [R1+0x18c], R51 ;  /* 0x00018c3301007387 */ /* 0x000fe80000100800 */
[----:B------:R0:W-:Y:S04]  /*1e00*/  STL [R1+0x17c], R48 ;  /* 0x00017c3001007387 */ /* 0x0001e80000100800 */
[----:B0-----:R-:W2:Y:S01]  /*1e10*/  LDL.LU R48, [R1+0x178] ;  /* 0x0001780001307983 */ /* 0x001ea20000300800 */
[----:B------:R-:W-:-:S03]  /*1e20*/  FMUL.FTZ R60, R56, R120 ;  /* 0x00000078383c7220 */ /* 0x000fc60000410000 */
[----:B------:R-:W3:Y:S01]  /*1e30*/  LDL.LU R135, [R1+0x194] ;  /* 0x0001940001877983 */ /* 0x000ee20000300800 */
[----:B------:R-:W-:Y:S02]  /*1e40*/  FFMA.FTZ R100, R89, R57, R60 ;  /* 0x0000003959647223 */ /* 0x000fe4000001003c */
[----:B------:R-:W-:Y:S01]  /*1e50*/  IMAD.WIDE.U32 R60, R126, R129, c[0x0][0x210] ;  /* 0x000084007e3c7625 */ /* 0x000fe200078e0081 */
[----:B------:R-:W3:Y:S03]  /*1e60*/  LDL.LU R134, [R1+0x184] ;  /* 0x0001840001867983 */ /* 0x000ee60000300800 */
[----:B------:R-:W-:Y:S01]  /*1e70*/  FMUL.FTZ R62, R92, R58 ;  /* 0x0000003a5c3e7220 */ /* 0x000fe20000410000 */
[----:B------:R-:W3:Y:S04]  /*1e80*/  LDL.LU R133, [R1+0x190] ;  /* 0x0001900001857983 */ /* 0x000ee80000300800 */
[----:B------:R-:W3:Y:S04]  /*1e90*/  LDL.LU R132, [R1+0x180] ;  /* 0x0001800001847983 */ /* 0x000ee80000300800 */
[----:B------:R0:W3:Y:S04]  /*1ea0*/  LDG.E.128 R92, [R60.64] ;  /* 0x000000043c5c7981 */ /* 0x0000e8000c1e1d00 */
[----:B------:R-:W3:Y:S04]  /*1eb0*/  LDL.LU R131, [R1+0x1bc] ;  /* 0x0001bc0001837983 */ /* 0x000ee80000300800 */
[----:B------:R-:W3:Y:S01]  /*1ec0*/  LDL.LU R130, [R1+0x1ac] ;  /* 0x0001ac0001827983 */ /* 0x000ee20000300800 */
[----:B0-----:R-:W-:-:S03]  /*1ed0*/  FADD.FTZ R61, -R11, R104 ;  /* 0x000000680b3d7221 */ /* 0x001fc60000010100 */
[----:B------:R-:W3:Y:S01]  /*1ee0*/  LDL.LU R125, [R1+0x1b8] ;  /* 0x0001b800017d7983 */ /* 0x000ee20000300800 */
[--C-:B------:R-:W-:Y:S01]  /*1ef0*/  HADD2.F32 R60, -RZ, R59.reuse.H0_H0 ;  /* 0x2000003bff3c7230 */ /* 0x100fe20000004100 */
[----:B------:R-:W-:Y:S02]  /*1f00*/  FMUL.FTZ R104, R5, R61 ;  /* 0x0000003d05687220 */ /* 0x000fe40000410000 */
[----:B------:R-:W3:Y:S04]  /*1f10*/  LDL.LU R122, [R1+0x1a8] ;  /* 0x0001a800017a7983 */ /* 0x000ee80000300800 */
[----:B------:R-:W3:Y:S01]  /*1f20*/  LDL.LU R121, [R1+0x1c4] ;  /* 0x0001c40001797983 */ /* 0x000ee20000300800 */
[----:B------:R-:W-:Y:S01]  /*1f30*/  HADD2.F32 R59, -RZ, R59.H1_H1 ;  /* 0x3000003bff3b7230 */ /* 0x000fe20000004100 */
[----:B------:R-:W-:-:S02]  /*1f40*/  SHF.L.U32 R10, R126, 0x4, RZ ;  /* 0x000000047e0a7819 */ /* 0x000fc400000006ff */
[----:B------:R-:W3:Y:S01]  /*1f50*/  LDL.LU R51, [R1+0x1b4] ;  /* 0x0001b40001337983 */ /* 0x000ee20000300800 */
[----:B----4-:R-:W-:Y:S01]  /*1f60*/  FADD.FTZ R140, R60, R140 ;  /* 0x0000008c3c8c7221 */ /* 0x010fe20000010000 */
[----:B------:R-:W-:Y:S02]  /*1f70*/  SHF.R.U32.HI R9, RZ, 0x1c, R126 ;  /* 0x0000001cff097819 */ /* 0x000fe4000001167e */
[----:B------:R-:W-:Y:S01]  /*1f80*/  IADD3 R56, P1, R10, c[0x0][0x188], RZ ;  /* 0x000062000a387a10 */ /* 0x000fe20007f3e0ff */
[----:B------:R-:W-:-:S05]  /*1f90*/  FFMA.FTZ R50, R104, R60, R50 ;  /* 0x0000003c68327223 */ /* 0x000fca0000010032 */
[----:B------:R0:W-:Y:S01]  /*1fa0*/  STL [R1+0x114], R50 ;  /* 0x0001143201007387 */ /* 0x0001e20000100800 */
[----:B------:R-:W-:Y:S01]  /*1fb0*/  IADD3.X R57, R9, c[0x0][0x18c], RZ, P1, !PT ;  /* 0x0000630009397a10 */ /* 0x000fe20000ffe4ff */
[----:B------:R-:W-:-:S04]  /*1fc0*/  FFMA.FTZ R102, R97, R96, R62 ;  /* 0x0000006061667223 */ /* 0x000fc8000001003e */
[----:B------:R1:W4:Y:S01]  /*1fd0*/  LDG.E.128 R88, [R56.64] ;  /* 0x0000000438587981 */ /* 0x000322000c1e1d00 */
[----:B------:R-:W-:-:S03]  /*1fe0*/  FADD.FTZ R49, R59, R49 ;  /* 0x000000313b317221 */ /* 0x000fc60000010000 */
[----:B0-----:R-:W4:Y:S04]  /*1ff0*/  LDL.LU R50, [R1+0x1c0] ;  /* 0x0001c00001327983 */ /* 0x001f280000300800 */
[----:B------:R-:W-:Y:S04]  /*2000*/  STL [R1+0x1a4], R140 ;  /* 0x0001a48c01007387 */ /* 0x000fe80000100800 */
[----:B------:R0:W-:Y:S01]  /*2010*/  STL [R1+0x1a0], R49 ;  /* 0x0001a03101007387 */ /* 0x0001e20000100800 */
[----:B-1----:R-:W-:-:S04]  /*2020*/  IMAD.WIDE.U32 R56, R126, R129, c[0x0][0x208] ;  /* 0x000082007e387625 */ /* 0x002fc800078e0081 */
[----:B------:R-:W-:Y:S01]  /*2030*/  FADD.FTZ R62, -R11, R105 ;  /* 0x000000690b3e7221 */ /* 0x000fe20000010100 */
[----:B------:R1:W4:Y:S04]  /*2040*/  LDG.E.128 R96, [R56.64] ;  /* 0x0000000438607981 */ /* 0x000328000c1e1d00 */
[----:B0-----:R-:W4:Y:S01]  /*2050*/  LDL.LU R49, [R1+0x1b0] ;  /* 0x0001b00001317983 */ /* 0x001f220000300800 */
[----:B------:R-:W-:Y:S02]  /*2060*/  FMUL.FTZ R106, R5, R62 ;  /* 0x0000003e056a7220 */ /* 0x000fe40000410000 */
[----:B------:R-:W-:Y:S01]  /*2070*/  IMAD.WIDE.U32 R72, R123, R129, c[0x0][0x208] ;  /* 0x000082007b487625 */ /* 0x000fe200078e0081 */
[----:B------:R-:W4:Y:S01]  /*2080*/  LDL R62, [R1+0xa0] ;  /* 0x0000a000013e7983 */ /* 0x000f220000100800 */
[----:B-1----:R-:W-:-:S02]  /*2090*/  HADD2.F32 R56, -RZ, R63.H0_H0 ;  /* 0x2000003fff387230 */ /* 0x002fc40000004100 */
[----:B------:R-:W-:Y:S02]  /*20a0*/  FFMA.FTZ R137, R106, R59, R137 ;  /* 0x0000003b6a897223 */ /* 0x000fe40000010089 */
[----:B------:R-:W-:Y:S01]  /*20b0*/  FADD.FTZ R136, R103, R136 ;  /* 0x0000008867887221 */ /* 0x000fe20000010000 */
[----:B------:R-:W4:Y:S01]  /*20c0*/  LDG.E.128 R72, [R72.64] ;  /* 0x0000000448487981 */ /* 0x000f22000c1e1d00 */
[----:B------:R-:W-:-:S03]  /*20d0*/  FMUL.FTZ R61, R141, R56 ;  /* 0x000000388d3d7220 */ /* 0x000fc60000410000 */
[----:B------:R-:W-:Y:S01]  /*20e0*/  STL [R1+0x110], R137 ;  /* 0x0001108901007387 */ /* 0x000fe20000100800 */
[----:B------:R-:W-:-:S03]  /*20f0*/  FFMA.FTZ R105, R139, R60, R61 ;  /* 0x0000003c8b697223 */ /* 0x000fc6000001003d */
[----:B------:R-:W4:Y:S04]  /*2100*/  LDL.LU R61, [R1+0x1cc] ;  /* 0x0001cc00013d7983 */ /* 0x000f280000300800 */
[----:B------:R-:W-:Y:S01]  /*2110*/  STL [R1+0x188], R136 ;  /* 0x0001888801007387 */ /* 0x000fe20000100800 */
[----:B--2---:R-:W-:-:S05]  /*2120*/  FFMA.FTZ R48, R13, R103, R48 ;  /* 0x000000670d307223 */ /* 0x004fca0000010030 */
[----:B------:R0:W-:Y:S04]  /*2130*/  STL [R1+0x178], R48 ;  /* 0x0001783001007387 */ /* 0x0001e80000100800 */
[----:B0-----:R-:W2:Y:S01]  /*2140*/  LDL.LU R48, [R1+0x11c] ;  /* 0x00011c0001307983 */ /* 0x001ea20000300800 */
[----:B------:R-:W-:Y:S01]  /*2150*/  HADD2.F32 R57, -RZ, R63.H1_H1 ;  /* 0x3000003fff397230 */ /* 0x000fe20000004100 */
[----:B------:R-:W-:-:S04]  /*2160*/  IMAD.WIDE.U32 R68, R123, R129, c[0x0][0x210] ;  /* 0x000084007b447625 */ /* 0x000fc800078e0081 */
[----:B------:R-:W-:Y:S02]  /*2170*/  FMUL.FTZ R60, R138, R57 ;  /* 0x000000398a3c7220 */ /* 0x000fe40000410000 */
[----:B------:R-:W2:Y:S01]  /*2180*/  LDG.E.128 R68, [R68.64] ;  /* 0x0000000444447981 */ /* 0x000ea2000c1e1d00 */
[----:B---3--:R-:W-:Y:S02]  /*2190*/  FADD.FTZ R135, R108, R135 ;  /* 0x000000876c877221 */ /* 0x008fe40000010000 */
[----:B------:R-:W-:Y:S02]  /*21a0*/  FFMA.FTZ R134, R16, R108, R134 ;  /* 0x0000006c10867223 */ /* 0x000fe40000010086 */
[----:B------:R-:W-:Y:S02]  /*21b0*/  FADD.FTZ R133, R109, R133 ;  /* 0x000000856d857221 */ /* 0x000fe40000010000 */
[----:B------:R-:W-:Y:S02]  /*21c0*/  FFMA.FTZ R107, R107, R59, R60 ;  /* 0x0000003b6b6b7223 */ /* 0x000fe4000001003c */
[----:B------:R-:W-:Y:S01]  /*21d0*/  FFMA.FTZ R132, R17, R109, R132 ;  /* 0x0000006d11847223 */ /* 0x000fe20000010084 */
[----:B------:R-:W3:Y:S01]  /*21e0*/  LDL R60, [R1+0xb0] ;  /* 0x0000b000013c7983 */ /* 0x000ee20000100800 */
[----:B------:R-:W-:-:S02]  /*21f0*/  FADD.FTZ R131, R120, R131 ;  /* 0x0000008378837221 */ /* 0x000fc40000010000 */
[----:B------:R-:W-:Y:S01]  /*2200*/  FFMA.FTZ R130, R23, R120, R130 ;  /* 0x0000007817827223 */ /* 0x000fe20000010082 */
[----:B------:R-:W-:Y:S01]  /*2210*/  STL [R1+0x194], R135 ;  /* 0x0001948701007387 */ /* 0x000fe20000100800 */
[----:B------:R-:W-:-:S03]  /*2220*/  FADD.FTZ R125, R58, R125 ;  /* 0x0000007d3a7d7221 */ /* 0x000fc60000010000 */
[----:B------:R-:W-:Y:S01]  /*2230*/  STL [R1+0x184], R134 ;  /* 0x0001848601007387 */ /* 0x000fe20000100800 */
[----:B------:R-:W-:-:S03]  /*2240*/  FFMA.FTZ R122, R101, R58, R122 ;  /* 0x0000003a657a7223 */ /* 0x000fc6000001007a */
[----:B------:R-:W-:Y:S01]  /*2250*/  STL [R1+0x190], R133 ;  /* 0x0001908501007387 */ /* 0x000fe20000100800 */
[----:B------:R-:W-:-:S03]  /*2260*/  FADD.FTZ R121, R56, R121 ;  /* 0x0000007938797221 */ /* 0x000fc60000010000 */
[----:B------:R-:W-:Y:S04]  /*2270*/  STL [R1+0x180], R132 ;  /* 0x0001808401007387 */ /* 0x000fe80000100800 */
[----:B------:R-:W-:Y:S04]  /*2280*/  STL [R1+0x1bc], R131 ;  /* 0x0001bc8301007387 */ /* 0x000fe80000100800 */
[----:B------:R-:W-:Y:S04]  /*2290*/  STL [R1+0x1ac], R130 ;  /* 0x0001ac8201007387 */ /* 0x000fe80000100800 */
[----:B------:R0:W-:Y:S01]  /*22a0*/  STL [R1+0x1b8], R125 ;  /* 0x0001b87d01007387 */ /* 0x0001e20000100800 */
[----:B------:R-:W-:-:S03]  /*22b0*/  FFMA.FTZ R51, R104, R56, R51 ;  /* 0x0000003868337223 */ /* 0x000fc60000010033 */
[----:B0-----:R-:W3:Y:S04]  /*22c0*/  LDL.LU R125, [R1+0x1c8] ;  /* 0x0001c800017d7983 */ /* 0x001ee80000300800 */
[----:B------:R0:W-:Y:S01]  /*22d0*/  STL [R1+0x1a8], R122 ;  /* 0x0001a87a01007387 */ /* 0x0001e20000100800 */
[----:B----4-:R-:W-:-:S03]  /*22e0*/  FADD.FTZ R50, R57, R50 ;  /* 0x0000003239327221 */ /* 0x010fc60000010000 */
[----:B0-----:R-:W4:Y:S04]  /*22f0*/  LDL R122, [R1+0xa4] ;  /* 0x0000a400017a7983 */ /* 0x001f280000100800 */
[----:B------:R0:W-:Y:S04]  /*2300*/  STL [R1+0x1c4], R121 ;  /* 0x0001c47901007387 */ /* 0x0001e80000100800 */
[----:B------:R-:W4:Y:S04]  /*2310*/  LDL.LU R63, [R1+0x118] ;  /* 0x00011800013f7983 */ /* 0x000f280000300800 */
[----:B------:R1:W-:Y:S04]  /*2320*/  STL [R1+0x1b4], R51 ;  /* 0x0001b43301007387 */ /* 0x0003e80000100800 */
[----:B0-----:R-:W4:Y:S04]  /*2330*/  LDL R121, [R1+0xa8] ;  /* 0x0000a80001797983 */ /* 0x001f280000100800 */
[----:B------:R-:W4:Y:S01]  /*2340*/  LDL R109, [R1+0xb4] ;  /* 0x0000b400016d7983 */ /* 0x000f220000100800 */
[----:B------:R-:W-:-:S03]  /*2350*/  FFMA.FTZ R49, R106, R57, R49 ;  /* 0x000000396a317223 */ /* 0x000fc60000010031 */
[----:B------:R-:W4:Y:S04]  /*2360*/  LDL.LU R120, [R1+0x1d4] ;  /* 0x0001d40001787983 */ /* 0x000f280000300800 */
[----:B------:R0:W-:Y:S04]  /*2370*/  STL [R1+0x1c0], R50 ;  /* 0x0001c03201007387 */ /* 0x0001e80000100800 */
[----:B-1----:R-:W4:Y:S04]  /*2380*/  LDL.LU R51, [R1+0x124] ;  /* 0x0001240001337983 */ /* 0x002f280000300800 */
[----:B0-----:R-:W4:Y:S04]  /*2390*/  LDL R50, [R1+0xb8] ;  /* 0x0000b80001327983 */ /* 0x001f280000100800 */
[----:B------:R0:W-:Y:S01]  /*23a0*/  STL [R1+0x1b0], R49 ;  /* 0x0001b03101007387 */ /* 0x0001e20000100800 */
[----:B------:R-:W-:-:S03]  /*23b0*/  HADD2.F32 R59, -RZ, R64.H0_H0 ;  /* 0x20000040ff3b7230 */ /* 0x000fc60000004100 */
[----:B0-----:R-:W4:Y:S02]  /*23c0*/  LDL.LU R49, [R1+0x1ec] ;  /* 0x0001ec0001317983 */ /* 0x001f240000300800 */
[----:B------:R-:W-:Y:S01]  /*23d0*/  FADD.FTZ R56, -R11, R59 ;  /* 0x0000003b0b387221 */ /* 0x000fe20000010100 */
[----:B------:R-:W-:-:S03]  /*23e0*/  HADD2.F32 R59, -RZ, R72.H0_H0 ;  /* 0x20000048ff3b7230 */ /* 0x000fc60000004100 */
[----:B------:R-:W-:Y:S02]  /*23f0*/  FMUL.FTZ R103, R5, R56 ;  /* 0x0000003805677220 */ /* 0x000fe40000410000 */
[----:B------:R-:W-:Y:S02]  /*2400*/  FADD.FTZ R61, R59, R61 ;  /* 0x0000003d3b3d7221 */ /* 0x000fe40000010000 */
[----:B--2---:R-:W-:-:S05]  /*2410*/  FFMA.FTZ R48, R103, R59, R48 ;  /* 0x0000003b67307223 */ /* 0x004fca0000010030 */
[----:B------:R0:W-:Y:S04]  /*2420*/  STL [R1+0x11c], R48 ;  /* 0x00011c3001007387 */ /* 0x0001e80000100800 */
[----:B------:R1:W-:Y:S04]  /*2430*/  STL [R1+0x1cc], R61 ;  /* 0x0001cc3d01007387 */ /* 0x0003e80000100800 */
[----:B0-----:R-:W2:Y:S01]  /*2440*/  LDL.LU R48, [R1+0x1dc] ;  /* 0x0001dc0001307983 */ /* 0x001ea20000300800 */
[----:B------:R-:W-:Y:S02]  /*2450*/  HADD2.F32 R58, -RZ, R68.H0_H0 ;  /* 0x20000044ff3a7230 */ /* 0x000fe40000004100 */
[----:B------:R-:W-:Y:S01]  /*2460*/  HADD2.F32 R56, -RZ, R64.H1_H1 ;  /* 0x30000040ff387230 */ /* 0x000fe20000004100 */
[----:B------:R-:W2:Y:S02]  /*2470*/  LDL.LU R134, [R1+0x1e8] ;  /* 0x0001e80001867983 */ /* 0x000ea40000300800 */
[----:B------:R-:W-:-:S02]  /*2480*/  FMUL.FTZ R57, R62, R58 ;  /* 0x0000003a3e397220 */ /* 0x000fc40000410000 */
[----:B------:R-:W-:Y:S01]  /*2490*/  FADD.FTZ R62, -R11, R56 ;  /* 0x000000380b3e7221 */ /* 0x000fe20000010100 */
[----:B-1----:R-:W-:Y:S01]  /*24a0*/  HADD2.F32 R61, -RZ, R65.H0_H0 ;  /* 0x20000041ff3d7230 */ /* 0x002fe20000004100 */
[----:B---3--:R-:W-:Y:S01]  /*24b0*/  FFMA.FTZ R108, R60, R59, R57 ;  /* 0x0000003b3c6c7223 */ /* 0x008fe20000010039 */
[----:B------:R-:W-:Y:S01]  /*24c0*/  HADD2.F32 R60, -RZ, R72.H1_H1 ;  /* 0x30000048ff3c7230 */ /* 0x000fe20000004100 */
[----:B------:R-:W3:Y:S01]  /*24d0*/  LDL.LU R133, [R1+0x1d8] ;  /* 0x0001d80001857983 */ /* 0x000ee20000300800 */
[----:B------:R-:W-:Y:S01]  /*24e0*/  HADD2.F32 R57, -RZ, R68.H1_H1 ;  /* 0x30000044ff397230 */ /* 0x000fe20000004100 */
[----:B------:R-:W-:Y:S02]  /*24f0*/  FMUL.FTZ R68, R5, R62 ;  /* 0x0000003e05447220 */ /* 0x000fe40000410000 */
[----:B------:R-:W-:Y:S01]  /*2500*/  FADD.FTZ R61, -R11, R61 ;  /* 0x0000003d0b3d7221 */ /* 0x000fe20000010100 */
[----:B------:R-:W3:Y:S01]  /*2510*/  LDL.LU R132, [R1+0x1d0] ;  /* 0x0001d00001847983 */ /* 0x000ee20000300800 */
[----:B------:R-:W-:-:S03]  /*2520*/  HADD2.F32 R59, -RZ, R73.H0_H0 ;  /* 0x20000049ff3b7230 */ /* 0x000fc60000004100 */
[----:B------:R-:W3:Y:S01]  /*2530*/  LDL R131, [R1+0xac] ;  /* 0x0000ac0001837983 */ /* 0x000ee20000100800 */
[----:B------:R-:W-:Y:S01]  /*2540*/  FMUL.FTZ R72, R5, R61 ;  /* 0x0000003d05487220 */ /* 0x000fe20000410000 */
[----:B------:R-:W-:Y:S01]  /*2550*/  HADD2.F32 R56, -RZ, R69.H0_H0 ;  /* 0x20000045ff387230 */ /* 0x000fe20000004100 */
[----:B------:R-:W-:-:S05]  /*2560*/  FADD.FTZ R125, R60, R125 ;  /* 0x0000007d3c7d7221 */ /* 0x000fca0000010000 */
[----:B------:R-:W-:Y:S01]  /*2570*/  STL [R1+0x1c8], R125 ;  /* 0x0001c87d01007387 */ /* 0x000fe20000100800 */
[----:B----4-:R-:W-:-:S05]  /*2580*/  FFMA.FTZ R63, R68, R60, R63 ;  /* 0x0000003c443f7223 */ /* 0x010fca000001003f */
[----:B------:R0:W-:Y:S01]  /*2590*/  STL [R1+0x118], R63 ;  /* 0x0001183f01007387 */ /* 0x0001e20000100800 */
[----:B------:R-:W-:-:S03]  /*25a0*/  FMUL.FTZ R61, R121, R56 ;  /* 0x00000038793d7220 */ /* 0x000fc60000410000 */
[----:B0-----:R-:W4:Y:S01]  /*25b0*/  LDL.LU R63, [R1+0x120] ;  /* 0x00012000013f7983 */ /* 0x001f220000300800 */
[----:B------:R-:W-:-:S03]  /*25c0*/  FADD.FTZ R120, R59, R120 ;  /* 0x000000783b787221 */ /* 0x000fc60000010000 */
[----:B------:R-:W4:Y:S01]  /*25d0*/  LDL R121, [R1+0xbc] ;  /* 0x0000bc0001797983 */ /* 0x000f220000100800 */
[----:B------:R-:W-:-:S03]  /*25e0*/  FFMA.FTZ R51, R72, R59, R51 ;  /* 0x0000003b48337223 */ /* 0x000fc60000010033 */
[----:B------:R-:W-:Y:S01]  /*25f0*/  STL [R1+0x1d4], R120 ;  /* 0x0001d47801007387 */ /* 0x000fe20000100800 */
[----:B------:R-:W-:-:S03]  /*2600*/  FMUL.FTZ R62, R122, R57 ;  /* 0x000000397a3e7220 */ /* 0x000fc60000410000 */
[----:B------:R0:W-:Y:S04]  /*2610*/  STL [R1+0x124], R51 ;  /* 0x0001243301007387 */ /* 0x0001e80000100800 */
[----:B------:R-:W4:Y:S04]  /*2620*/  LDL R130, [R1+0x80] ;  /* 0x0000800001827983 */ /* 0x000f280000100800 */
[----:B------:R-:W4:Y:S04]  /*2630*/  LDL.LU R125, [R1+0x1fc] ;  /* 0x0001fc00017d7983 */ /* 0x000f280000300800 */
[----:B------:R-:W4:Y:S01]  /*2640*/  LDL.LU R122, [R1+0x12c] ;  /* 0x00012c00017a7983 */ /* 0x000f220000300800 */
[----:B------:R-:W-:-:S05]  /*2650*/  FADD.FTZ R49, R58, R49 ;  /* 0x000000313a317221 */ /* 0x000fca0000010000 */
[----:B------:R1:W-:Y:S04]  /*2660*/  STL [R1+0x1ec], R49 ;  /* 0x0001ec3101007387 */ /* 0x0003e80000100800 */
[----:B------:R-:W4:Y:S04]  /*2670*/  LDL R64, [R1+0x90] ;  /* 0x0000900001407983 */ /* 0x000f280000100800 */
[----:B0-----:R-:W4:Y:S01]  /*2680*/  LDL.LU R51, [R1+0x1f4] ;  /* 0x0001f40001337983 */ /* 0x001f220000300800 */
[----:B------:R-:W-:-:S03]  /*2690*/  FFMA.FTZ R120, R50, R59, R61 ;  /* 0x0000003b32787223 */ /* 0x000fc6000001003d */
[----:B------:R-:W4:Y:S04]  /*26a0*/  LDL.LU R50, [R1+0x1e4] ;  /* 0x0001e40001327983 */ /* 0x000f280000300800 */
[----:B-1----:R-:W4:Y:S01]  /*26b0*/  LDL.LU R49, [R1+0x1f0] ;  /* 0x0001f00001317983 */ /* 0x002f220000300800 */
[----:B--2---:R-:W-:-:S05]  /*26c0*/  FFMA.FTZ R48, R103, R58, R48 ;  /* 0x0000003a67307223 */ /* 0x004fca0000010030 */
[----:B------:R0:W-:Y:S04]  /*26d0*/  STL [R1+0x1dc], R48 ;  /* 0x0001dc3001007387 */ /* 0x0001e80000100800 */
[----:B0-----:R-:W2:Y:S01]  /*26e0*/  LDL.LU R48, [R1+0x1e0] ;  /* 0x0001e00001307983 */ /* 0x001ea20000300800 */
[----:B------:R-:W-:Y:S01]  /*26f0*/  HADD2.F32 R58, -RZ, R65.H1_H1 ;  /* 0x30000041ff3a7230 */ /* 0x000fe20000004100 */
[----:B------:R-:W-:Y:S01]  /*2700*/  FFMA.FTZ R109, R109, R60, R62 ;  /* 0x0000003c6d6d7223 */ /* 0x000fe2000001003e */
[----:B------:R-:W-:Y:S01]  /*2710*/  HADD2.F32 R59, -RZ, R73.H1_H1 ;  /* 0x30000049ff3b7230 */ /* 0x000fe20000004100 */
[----:B------:R-:W-:Y:S02]  /*2720*/  FADD.FTZ R134, R57, R134 ;  /* 0x0000008639867221 */ /* 0x000fe40000010000 */
[----:B------:R-:W-:-:S02]  /*2730*/  FADD.FTZ R60, -R11, R58 ;  /* 0x0000003a0b3c7221 */ /* 0x000fc40000010100 */
[----:B---3--:R-:W-:Y:S01]  /*2740*/  FFMA.FTZ R133, R68, R57, R133 ;  /* 0x0000003944857223 */ /* 0x008fe20000010085 */
[----:B------:R-:W-:Y:S01]  /*2750*/  HADD2.F32 R57, -RZ, R69.H1_H1 ;  /* 0x30000045ff397230 */ /* 0x000fe20000004100 */
[----:B------:R-:W-:Y:S01]  /*2760*/  FMUL.FTZ R69, R5, R60 ;  /* 0x0000003c05457220 */ /* 0x000fe20000410000 */
[----:B------:R-:W-:Y:S01]  /*2770*/  HADD2.F32 R58, -RZ, R66.H0_H0 ;  /* 0x20000042ff3a7230 */ /* 0x000fe20000004100 */
[----:B------:R-:W-:Y:S01]  /*2780*/  FADD.FTZ R132, R59, R132 ;  /* 0x000000843b847221 */ /* 0x000fe20000010000 */
[----:B------:R-:W-:Y:S01]  /*2790*/  STL [R1+0x1e8], R134 ;  /* 0x0001e88601007387 */ /* 0x000fe20000100800 */
[----:B------:R-:W-:Y:S02]  /*27a0*/  FMUL.FTZ R61, R131, R57 ;  /* 0x00000039833d7220 */ /* 0x000fe40000410000 */
[----:B------:R-:W-:Y:S01]  /*27b0*/  FADD.FTZ R60, -R11, R58 ;  /* 0x0000003a0b3c7221 */ /* 0x000fe20000010100 */
[----:B------:R-:W-:Y:S01]  /*27c0*/  STL [R1+0x1d8], R133 ;  /* 0x0001d88501007387 */ /* 0x000fe20000100800 */
[----:B------:R-:W-:-:S03]  /*27d0*/  HADD2.F32 R58, -RZ, R74.H0_H0 ;  /* 0x2000004aff3a7230 */ /* 0x000fc60000004100 */
[----:B------:R-:W-:Y:S01]  /*27e0*/  STL [R1+0x1d0], R132 ;  /* 0x0001d08401007387 */ /* 0x000fe20000100800 */
[----:B------:R-:W-:Y:S01]  /*27f0*/  HADD2.F32 R62, -RZ, R70.H0_H0 ;  /* 0x20000046ff3e7230 */ /* 0x000fe20000004100 */
[-C--:B----4-:R-:W-:Y:S02]  /*2800*/  FFMA.FTZ R63, R69, R59.reuse, R63 ;  /* 0x0000003b453f7223 */ /* 0x090fe4000001003f */
[----:B------:R-:W-:-:S03]  /*2810*/  FFMA.FTZ R73, R121, R59, R61 ;  /* 0x0000003b79497223 */ /* 0x000fc6000001003d */
[----:B------:R0:W-:Y:S01]  /*2820*/  STL [R1+0x120], R63 ;  /* 0x0001203f01007387 */ /* 0x0001e20000100800 */
[----:B------:R-:W-:-:S03]  /*2830*/  FMUL.FTZ R121, R5, R60 ;  /* 0x0000003c05797220 */ /* 0x000fc60000410000 */
[----:B0-----:R-:W4:Y:S04]  /*2840*/  LDL R63, [R1+0x84] ;  /* 0x00008400013f7983 */ /* 0x001f280000100800 */
[----:B------:R-:W4:Y:S04]  /*2850*/  LDL.LU R134, [R1+0x1f8] ;  /* 0x0001f80001867983 */ /* 0x000f280000300800 */
[----:B------:R-:W4:Y:S01]  /*2860*/  LDL.LU R65, [R1+0x128] ;  /* 0x0001280001417983 */ /* 0x000f220000300800 */
[----:B------:R-:W-:Y:S02]  /*2870*/  FADD.FTZ R125, R58, R125 ;  /* 0x0000007d3a7d7221 */ /* 0x000fe40000010000 */
[----:B------:R-:W-:Y:S01]  /*2880*/  FFMA.FTZ R122, R121, R58, R122 ;  /* 0x0000003a797a7223 */ /* 0x000fe2000001007a */
[----:B------:R-:W4:Y:S01]  /*2890*/  LDL R133, [R1+0x94] ;  /* 0x0000940001857983 */ /* 0x000f220000100800 */
[----:B------:R-:W-:-:S03]  /*28a0*/  FMUL.FTZ R59, R130, R62 ;  /* 0x0000003e823b7220 */ /* 0x000fc60000410000 */
[----:B------:R0:W-:Y:S04]  /*28b0*/  STL [R1+0x12c], R122 ;  /* 0x00012c7a01007387 */ /* 0x0001e80000100800 */
[----:B------:R-:W-:Y:S01]  /*28c0*/  STL [R1+0x1fc], R125 ;  /* 0x0001fc7d01007387 */ /* 0x000fe20000100800 */
[----:B0-----:R-:W-:Y:S02]  /*28d0*/  FFMA.FTZ R122, R64, R58, R59 ;  /* 0x0000003a407a7223 */ /* 0x001fe4000001003b */
[----:B------:R-:W-:Y:S01]  /*28e0*/  FADD.FTZ R51, R56, R51 ;  /* 0x0000003338337221 */ /* 0x000fe20000010000 */
[----:B------:R-:W4:Y:S04]  /*28f0*/  LDL.LU R64, [R1+0x21c] ;  /* 0x00021c0001407983 */ /* 0x000f280000300800 */
[----:B------:R0:W-:Y:S04]  /*2900*/  STL [R1+0x1f4], R51 ;  /* 0x0001f43301007387 */ /* 0x0001e80000100800 */
[----:B0-----:R-:W4:Y:S01]  /*2910*/  LDL.LU R51, [R1+0x20c] ;  /* 0x00020c0001337983 */ /* 0x001f220000300800 */
[----:B------:R-:W-:-:S02]  /*2920*/  FFMA.FTZ R50, R72, R56, R50 ;  /* 0x0000003848327223 */ /* 0x000fc40000010032 */
[----:B------:R-:W-:-:S03]  /*2930*/  FADD.FTZ R49, R57, R49 ;  /* 0x0000003139317221 */ /* 0x000fc60000010000 */
[----:B------:R0:W-:Y:S04]  /*2940*/  STL [R1+0x1e4], R50 ;  /* 0x0001e43201007387 */ /* 0x0001e80000100800 */
[----:B------:R-:W4:Y:S04]  /*2950*/  LDL R132, [R1+0x88] ;  /* 0x0000880001847983 */ /* 0x000f280000100800 */
[----:B------:R-:W4:Y:S04]  /*2960*/  LDL.LU R131, [R1+0x204] ;  /* 0x0002040001837983 */ /* 0x000f280000300800 */
[----:B------:R1:W-:Y:S04]  /*2970*/  STL [R1+0x1f0], R49 ;  /* 0x0001f03101007387 */ /* 0x0003e80000100800 */
[----:B------:R-:W4:Y:S01]  /*2980*/  LDL.LU R130, [R1+0x134] ;  /* 0x0001340001827983 */ /* 0x000f220000300800 */
[----:B--2---:R-:W-:-:S05]  /*2990*/  FFMA.FTZ R48, R69, R57, R48 ;  /* 0x0000003945307223 */ /* 0x004fca0000010030 */
[----:B------:R2:W-:Y:S04]  /*29a0*/  STL [R1+0x1e0], R48 ;  /* 0x0001e03001007387 */ /* 0x0005e80000100800 */
[----:B0-----:R-:W3:Y:S04]  /*29b0*/  LDL R50, [R1+0x98] ;  /* 0x0000980001327983 */ /* 0x001ee80000100800 */
[----:B-1----:R-:W3:Y:S01]  /*29c0*/  LDL.LU R49, [R1+0x218] ;  /* 0x0002180001317983 */ /* 0x002ee20000300800 */
[----:B------:R-:W-:Y:S01]  /*29d0*/  HADD2.F32 R59, -RZ, R66.H1_H1 ;  /* 0x30000042ff3b7230 */ /* 0x000fe20000004100 */
[----:B------:R-:W-:Y:S01]  /*29e0*/  ISETP.NE.U32.AND P1, PT, RZ, c[0x0][0x218], PT ;  /* 0x00008600ff007a0c */ /* 0x000fe20003f25070 */
[----:B------:R-:W-:Y:S01]  /*29f0*/  HADD2.F32 R61, -RZ, R74.H1_H1 ;  /* 0x3000004aff3d7230 */ /* 0x000fe20000004100 */
[----:B--2---:R-:W2:Y:S02]  /*2a00*/  LDL.LU R48, [R1+0x208] ;  /* 0x0002080001307983 */ /* 0x004ea40000300800 */
[----:B------:R-:W-:Y:S01]  /*2a10*/  FADD.FTZ R59, -R11, R59 ;  /* 0x0000003b0b3b7221 */ /* 0x000fe20000010100 */
[----:B------:R-:W-:Y:S01]  /*2a20*/  ISETP.NE.AND.EX P1, PT, RZ, c[0x0][0x21c], PT, P1 ;  /* 0x00008700ff007a0c */ /* 0x000fe20003f25310 */
[----:B------:R-:W2:Y:S02]  /*2a30*/  LDL.LU R66, [R1+0x224] ;  /* 0x0002240001427983 */ /* 0x000ea40000300800 */
[----:B------:R-:W-:Y:S01]  /*2a40*/  FMUL.FTZ R125, R5, R59 ;  /* 0x0000003b057d7220 */ /* 0x000fe20000410000 */
[----:B------:R-:W-:-:S09]  /*2a50*/  HADD2.F32 R60, -RZ, R70.H1_H1 ;  /* 0x30000046ff3c7230 */ /* 0x000fd20000004100 */
[----:B------:R-:W-:-:S04]  /*2a60*/  @P1 LEA R56, P3, R124, c[0x0][0x218], 0x4 ;  /* 0x000086007c381a11 */ /* 0x000fc800078620ff */
[----:B------:R-:W-:Y:S02]  /*2a70*/  @P1 LEA.HI.X R57, R124, c[0x0][0x21c], RZ, 0x4, P3 ;  /* 0x000087007c391a11 */ /* 0x000fe400018f24ff */
[----:B------:R-:W-:-:S03]  /*2a80*/  @P1 LEA R58, P4, R123, c[0x0][0x218], 0x4 ;  /* 0x000086007b3a1a11 */ /* 0x000fc600078820ff */
[----:B------:R0:W5:Y:S01]  /*2a90*/  @P1 LDG.E.128 R28, [R56.64] ;  /* 0x00000004381c1981 */ /* 0x000162000c1e1d00 */
[----:B------:R-:W-:-:S05]  /*2aa0*/  @P1 LEA.HI.X R59, R123, c[0x0][0x21c], RZ, 0x4, P4 ;  /* 0x000087007b3b1a11 */ /* 0x000fca00020f24ff */
[----:B------:R1:W5:Y:S01]  /*2ab0*/  @P1 LDG.E.128 R32, [R58.64] ;  /* 0x000000043a201981 */ /* 0x000362000c1e1d00 */
[----:B0-----:R-:W-:Y:S01]  /*2ac0*/  HADD2.F32 R57, -RZ, R67.H0_H0 ;  /* 0x20000043ff397230 */ /* 0x001fe20000004100 */
[----:B----4-:R-:W-:Y:S02]  /*2ad0*/  FADD.FTZ R134, R61, R134 ;  /* 0x000000863d867221 */ /* 0x010fe40000010000 */
[----:B------:R-:W-:-:S05]  /*2ae0*/  FFMA.FTZ R65, R125, R61, R65 ;  /* 0x0000003d7d417223 */ /* 0x000fca0000010041 */
[----:B------:R0:W-:Y:S04]  /*2af0*/  STL [R1+0x128], R65 ;  /* 0x0001284101007387 */ /* 0x0001e80000100800 */
[----:B------:R-:W-:Y:S01]  /*2b00*/  STL [R1+0x1f8], R134 ;  /* 0x0001f88601007387 */ /* 0x000fe20000100800 */
[----:B------:R-:W-:-:S03]  /*2b10*/  FMUL.FTZ R63, R63, R60 ;  /* 0x0000003c3f3f7220 */ /* 0x000fc60000410000 */
[----:B0-----:R-:W4:Y:S01]  /*2b20*/  LDL.LU R65, [R1+0x214] ;  /* 0x0002140001417983 */ /* 0x001f220000300800 */
[----:B------:R-:W-:Y:S02]  /*2b30*/  FADD.FTZ R64, R62, R64 ;  /* 0x000000403e407221 */ /* 0x000fe40000010000 */
[----:B------:R-:W-:-:S03]  /*2b40*/  FFMA.FTZ R124, R133, R61, R63 ;  /* 0x0000003d857c7223 */ /* 0x000fc6000001003f */
[----:B------:R0:W-:Y:S01]  /*2b50*/  STL [R1+0x21c], R64 ;  /* 0x00021c4001007387 */ /* 0x0001e20000100800 */
[----:B------:R-:W-:-:S03]  /*2b60*/  FFMA.FTZ R51, R121, R62, R51 ;  /* 0x0000003e79337223 */ /* 0x000fc60000010033 */
[----:B0-----:R-:W4:Y:S04]  /*2b70*/  LDL R64, [R1+0x8c] ;  /* 0x00008c0001407983 */ /* 0x001f280000100800 */
[----:B------:R-:W4:Y:S04]  /*2b80*/  LDL.LU R63, [R1+0x200] ;  /* 0x00020000013f7983 */ /* 0x000f280000300800 */
[----:B------:R0:W-:Y:S04]  /*2b90*/  STL [R1+0x20c], R51 ;  /* 0x00020c3301007387 */ /* 0x0001e80000100800 */
[----:B0-----:R-:W4:Y:S01]  /*2ba0*/  LDL.LU R51, [R1+0x130] ;  /* 0x0001300001337983 */ /* 0x001f220000300800 */
[----:B------:R-:W-:Y:S01]  /*2bb0*/  FADD.FTZ R57, -R11, R57 ;  /* 0x000000390b397221 */ /* 0x000fe20000010100 */
[----:B-1----:R-:W-:-:S02]  /*2bc0*/  HADD2.F32 R59, -RZ, R75.H0_H0 ;  /* 0x2000004bff3b7230 */ /* 0x002fc40000004100 */
[----:B------:R-:W-:Y:S01]  /*2bd0*/  HADD2.F32 R61, -RZ, R71.H0_H0 ;  /* 0x20000047ff3d7230 */ /* 0x000fe20000004100 */
[----:B------:R-:W-:Y:S02]  /*2be0*/  FMUL.FTZ R123, R5, R57 ;  /* 0x00000039057b7220 */ /* 0x000fe40000410000 */
[----:B------:R-:W-:Y:S02]  /*2bf0*/  FADD.FTZ R131, R59, R131 ;  /* 0x000000833b837221 */ /* 0x000fe40000010000 */
[----:B------:R-:W-:Y:S02]  /*2c00*/  FFMA.FTZ R130, R123, R59, R130 ;  /* 0x0000003b7b827223 */ /* 0x000fe40000010082 */
[----:B------:R-:W-:Y:S01]  /*2c10*/  FMUL.FTZ R62, R132, R61 ;  /* 0x0000003d843e7220 */ /* 0x000fe20000410000 */
[----:B------:R-:W-:Y:S04]  /*2c20*/  STL [R1+0x204], R131 ;  /* 0x0002048301007387 */ /* 0x000fe80000100800 */
[----:B------:R-:W-:Y:S01]  /*2c30*/  STL [R1+0x134], R130 ;  /* 0x0001348201007387 */ /* 0x000fe20000100800 */
[----:B---3--:R-:W-:-:S03]  /*2c40*/  FFMA.FTZ R74, R50, R59, R62 ;  /* 0x0000003b324a7223 */ /* 0x008fc6000001003e */
[----:B------:R-:W3:Y:S01]  /*2c50*/  LDL R50, [R1+0x9c] ;  /* 0x00009c0001327983 */ /* 0x000ee20000100800 */
[----:B------:R-:W-:-:S05]  /*2c60*/  FADD.FTZ R49, R60, R49 ;  /* 0x000000313c317221 */ /* 0x000fca0000010000 */
[----:B------:R0:W-:Y:S04]  /*2c70*/  STL [R1+0x218], R49 ;  /* 0x0002183101007387 */ /* 0x0001e80000100800 */
[----:B0-----:R-:W3:Y:S01]  /*2c80*/  LDL.LU R49, [R1+0x220] ;  /* 0x0002200001317983 */ /* 0x001ee20000300800 */
[----:B--2---:R-:W-:Y:S02]  /*2c90*/  FFMA.FTZ R48, R125, R60, R48 ;  /* 0x0000003c7d307223 */ /* 0x004fe40000010030 */
[----:B------:R-:W-:-:S03]  /*2ca0*/  FADD.FTZ R66, R61, R66 ;  /* 0x000000423d427221 */ /* 0x000fc60000010000 */
[----:B------:R0:W-:Y:S01]  /*2cb0*/  STL [R1+0x208], R48 ;  /* 0x0002083001007387 */ /* 0x0001e20000100800 */
[----:B------:R-:W-:-:S03]  /*2cc0*/  HADD2.F32 R62, -RZ, R75.H1_H1 ;  /* 0x3000004bff3e7230 */ /* 0x000fc60000004100 */
[----:B0-----:R-:W2:Y:S01]  /*2cd0*/  LDL.LU R48, [R1+0x210] ;  /* 0x0002100001307983 */ /* 0x001ea20000300800 */
[----:B------:R-:W-:-:S03]  /*2ce0*/  HADD2.F32 R60, -RZ, R71.H1_H1 ;  /* 0x30000047ff3c7230 */ /* 0x000fc60000004100 */
[----:B------:R-:W-:Y:S01]  /*2cf0*/  STL [R1+0x224], R66 ;  /* 0x0002244201007387 */ /* 0x000fe20000100800 */
[----:B----4-:R-:W-:Y:S01]  /*2d00*/  FFMA.FTZ R65, R123, R61, R65 ;  /* 0x0000003d7b417223 */ /* 0x010fe20000010041 */
[----:B------:R-:W-:-:S05]  /*2d10*/  HADD2.F32 R61, -RZ, R67.H1_H1 ;  /* 0x30000043ff3d7230 */ /* 0x000fca0000004100 */
[----:B------:R-:W-:Y:S01]  /*2d20*/  FADD.FTZ R61, -R11, R61 ;  /* 0x0000003d0b3d7221 */ /* 0x000fe20000010100 */
[----:B------:R-:W-:Y:S03]  /*2d30*/  STL [R1+0x214], R65 ;  /* 0x0002144101007387 */ /* 0x000fe60000100800 */
[----:B------:R-:W-:Y:S01]  /*2d40*/  FMUL.FTZ R71, R5, R61 ;  /* 0x0000003d05477220 */ /* 0x000fe20000410000 */
[----:B------:R-:W4:Y:S04]  /*2d50*/  LDL R130, [R1+0x60] ;  /* 0x0000600001827983 */ /* 0x000f280000100800 */
[----:B------:R-:W4:Y:S01]  /*2d60*/  LDL.LU R140, [R1+0x22c] ;  /* 0x00022c00018c7983 */ /* 0x000f220000300800 */
[----:B------:R-:W-:-:S05]  /*2d70*/  FADD.FTZ R63, R62, R63 ;  /* 0x0000003f3e3f7221 */ /* 0x000fca0000010000 */
[----:B------:R-:W-:Y:S04]  /*2d80*/  STL [R1+0x200], R63 ;  /* 0x0002003f01007387 */ /* 0x000fe80000100800 */
[----:B------:R-:W4:Y:S04]  /*2d90*/  LDL.LU R139, [R1+0x13c] ;  /* 0x00013c00018b7983 */ /* 0x000f280000300800 */
[----:B------:R-:W4:Y:S01]  /*2da0*/  LDL R138, [R1+0x70] ;  /* 0x00007000018a7983 */ /* 0x000f220000100800 */
[----:B------:R-:W-:-:S05]  /*2db0*/  FFMA.FTZ R51, R71, R62, R51 ;  /* 0x0000003e47337223 */ /* 0x000fca0000010033 */
[----:B------:R0:W-:Y:S04]  /*2dc0*/  STL [R1+0x130], R51 ;  /* 0x0001303301007387 */ /* 0x0001e80000100800 */
[----:B------:R-:W4:Y:S04]  /*2dd0*/  LDL.LU R137, [R1+0x24c] ;  /* 0x00024c0001897983 */ /* 0x000f280000300800 */
[----:B------:R-:W4:Y:S04]  /*2de0*/  LDL.LU R132, [R1+0x23c] ;  /* 0x00023c0001847983 */ /* 0x000f280000300800 */
[----:B------:R-:W4:Y:S04]  /*2df0*/  LDL R136, [R1+0x64] ;  /* 0x0000640001887983 */ /* 0x000f280000100800 */
[----:B------:R-:W4:Y:S04]  /*2e00*/  LDL.LU R135, [R1+0x228] ;  /* 0x0002280001877983 */ /* 0x000f280000300800 */
[----:B------:R-:W4:Y:S04]  /*2e10*/  LDL.LU R134, [R1+0x138] ;  /* 0x0001380001867983 */ /* 0x000f280000300800 */
[----:B------:R-:W4:Y:S04]  /*2e20*/  LDL R131, [R1+0x74] ;  /* 0x0000740001837983 */ /* 0x000f280000100800 */
[----:B0-----:R-:W4:Y:S04]  /*2e30*/  LDL.LU R51, [R1+0x248] ;  /* 0x0002480001337983 */ /* 0x001f280000300800 */
[----:B------:R-:W4:Y:S01]  /*2e40*/  LDL.LU R133, [R1+0x238] ;  /* 0x0002380001857983 */ /* 0x000f220000300800 */
[----:B------:R-:W-:-:S04]  /*2e50*/  FMUL.FTZ R61, R64, R60 ;  /* 0x0000003c403d7220 */ /* 0x000fc80000410000 */
[----:B---3--:R-:W-:Y:S02]  /*2e60*/  FFMA.FTZ R75, R50, R62, R61 ;  /* 0x0000003e324b7223 */ /* 0x008fe4000001003d */
[----:B------:R-:W-:-:S05]  /*2e70*/  FADD.FTZ R49, R60, R49 ;  /* 0x000000313c317221 */ /* 0x000fca0000010000 */
[----:B------:R0:W-:Y:S04]  /*2e80*/  STL [R1+0x220], R49 ;  /* 0x0002203101007387 */ /* 0x0001e80000100800 */
[----:B------:R-:W3:Y:S01]  /*2e90*/  LDL R50, [R1+0x68] ;  /* 0x0000680001327983 */ /* 0x000ee20000100800 */
[----:B------:R-:W-:-:S04]  /*2ea0*/  @P1 LEA R56, P3, R128, c[0x0][0x218], 0x4 ;  /* 0x0000860080381a11 */ /* 0x000fc800078620ff */
[----:B------:R-:W-:Y:S01]  /*2eb0*/  @P1 LEA.HI.X R57, R128, c[0x0][0x21c], RZ, 0x4, P3 ;  /* 0x0000870080391a11 */ /* 0x000fe200018f24ff */
[-C--:B------:R-:W-:Y:S01]  /*2ec0*/  IMAD.WIDE.U32 R64, R127, R129.reuse, c[0x0][0x208] ;  /* 0x000082007f407625 */ /* 0x080fe200078e0081 */
[C---:B------:R-:W-:Y:S01]  /*2ed0*/  @P1 LEA R58, P3, R126.reuse, c[0x0][0x218], 0x4 ;  /* 0x000086007e3a1a11 */ /* 0x040fe200078620ff */
[----:B0-----:R-:W3:Y:S03]  /*2ee0*/  LDL.LU R49, [R1+0x234] ;  /* 0x0002340001317983 */ /* 0x001ee60000300800 */
[----:B------:R-:W-:Y:S01]  /*2ef0*/  @P1 LEA.HI.X R59, R126, c[0x0][0x21c], RZ, 0x4, P3 ;  /* 0x000087007e3b1a11 */ /* 0x000fe200018f24ff */
[----:B------:R0:W5:Y:S01]  /*2f00*/  @P1 LDG.E.128 R36, [R56.64] ;  /* 0x0000000438241981 */ /* 0x000162000c1e1d00 */
[----:B--2---:R-:W-:Y:S01]  /*2f10*/  FFMA.FTZ R48, R71, R60, R48 ;  /* 0x0000003c47307223 */ /* 0x004fe20000010030 */
[C---:B------:R-:W-:Y:S01]  /*2f20*/  SHF.L.U32 R70, R127.reuse, 0x4, RZ ;  /* 0x000000047f467819 */ /* 0x040fe200000006ff */
[C---:B------:R-:W-:Y:S01]  /*2f30*/  IMAD.WIDE.U32 R60, R127.reuse, R129, c[0x0][0x210] ;  /* 0x000084007f3c7625 */ /* 0x040fe200078e0081 */
[----:B------:R-:W-:Y:S01]  /*2f40*/  SHF.R.U32.HI R126, RZ, 0x1c, R127 ;  /* 0x0000001cff7e7819 */ /* 0x000fe2000001167f */
[----:B------:R1:W5:Y:S04]  /*2f50*/  @P1 LDG.E.128 R40, [R58.64] ;  /* 0x000000043a281981 */ /* 0x000368000c1e1d00 */
[----:B------:R-:W2:Y:S01]  /*2f60*/  LDG.E.128 R64, [R64.64] ;  /* 0x0000000440407981 */ /* 0x000ea2000c1e1d00 */
[----:B0-----:R-:W-:Y:S01]  /*2f70*/  @P1 LEA R56, P3, R127, c[0x0][0x218], 0x4 ;  /* 0x000086007f381a11 */ /* 0x001fe200078620ff */
[----:B------:R-:W-:-:S02]  /*2f80*/  HADD2.F32 R129, -RZ, R80.H0_H0 ;  /* 0x20000050ff817230 */ /* 0x000fc40000004100 */
[----:B------:R0:W-:Y:S01]  /*2f90*/  STL [R1+0x210], R48 ;  /* 0x0002103001007387 */ /* 0x0001e20000100800 */
[----:B------:R-:W-:Y:S01]  /*2fa0*/  @P1 LEA.HI.X R57, R127, c[0x0][0x21c], RZ, 0x4, P3 ;  /* 0x000087007f391a11 */ /* 0x000fe200018f24ff */
[----:B------:R-:W-:Y:S01]  /*2fb0*/  HADD2.F32 R127, -RZ, R76.H0_H0 ;  /* 0x2000004cff7f7230 */ /* 0x000fe20000004100 */
[----:B-1----:R-:W-:Y:S01]  /*2fc0*/  IADD3 R58, P4, R70, c[0x0][0x188], RZ ;  /* 0x00006200463a7a10 */ /* 0x002fe20007f9e0ff */
[----:B------:R-:W2:Y:S03]  /*2fd0*/  LDG.E.128 R60, [R60.64] ;  /* 0x000000043c3c7981 */ /* 0x000ea6000c1e1d00 */
[----:B------:R-:W-:Y:S01]  /*2fe0*/  FADD.FTZ R128, -R11, R127 ;  /* 0x0000007f0b807221 */ /* 0x000fe20000010100 */
[----:B------:R-:W-:Y:S01]  /*2ff0*/  HADD2.F32 R127, -RZ, R84.H0_H0 ;  /* 0x20000054ff7f7230 */ /* 0x000fe20000004100 */
[----:B------:R1:W5:Y:S02]  /*3000*/  @P1 LDG.E.128 R44, [R56.64] ;  /* 0x00000004382c1981 */ /* 0x000364000c1e1d00 */
[----:B------:R-:W-:-:S02]  /*3010*/  FMUL.FTZ R128, R5, R128 ;  /* 0x0000008005807220 */ /* 0x000fc40000410000 */
[----:B0-----:R-:W2:Y:S01]  /*3020*/  LDL.LU R48, [R1+0x144] ;  /* 0x0001440001307983 */ /* 0x001ea20000300800 */
[----:B----4-:R-:W-:Y:S02]  /*3030*/  FMUL.FTZ R130, R130, R129 ;  /* 0x0000008182827220 */ /* 0x010fe40000410000 */
[----:B------:R-:W-:-:S05]  /*3040*/  FADD.FTZ R140, R127, R140 ;  /* 0x0000008c7f8c7221 */ /* 0x000fca0000010000 */
[----:B------:R-:W-:Y:S01]  /*3050*/  STL [R1+0x22c], R140 ;  /* 0x00022c8c01007387 */ /* 0x000fe20000100800 */
[-C--:B------:R-:W-:Y:S02]  /*3060*/  FFMA.FTZ R139, R128, R127.reuse, R139 ;  /* 0x0000007f808b7223 */ /* 0x080fe4000001008b */
[----:B------:R-:W-:Y:S01]  /*3070*/  FFMA.FTZ R127, R138, R127, R130 ;  /* 0x0000007f8a7f7223 */ /* 0x000fe20000010082 */
[----:B------:R-:W-:Y:S02]  /*3080*/  HADD2.F32 R130, -RZ, R76.H1_H1 ;  /* 0x3000004cff827230 */ /* 0x000fe40000004100 */
[----:B------:R-:W-:Y:S01]  /*3090*/  STL [R1+0x13c], R139 ;  /* 0x00013c8b01007387 */ /* 0x000fe20000100800 */
[----:B------:R-:W-:Y:S02]  /*30a0*/  HADD2.F32 R76, -RZ, R80.H1_H1 ;  /* 0x30000050ff4c7230 */ /* 0x000fe40000004100 */
[----:B------:R-:W-:Y:S02]  /*30b0*/  FADD.FTZ R130, -R11, R130 ;  /* 0x000000820b827221 */ /* 0x000fe40000010100 */
[----:B------:R-:W-:-:S02]  /*30c0*/  FADD.FTZ R137, R129, R137 ;  /* 0x0000008981897221 */ /* 0x000fc40000010000 */
[----:B------:R-:W-:-:S03]  /*30d0*/  FFMA.FTZ R132, R128, R129, R132 ;  /* 0x0000008180847223 */ /* 0x000fc60000010084 */
[----:B------:R-:W-:Y:S01]  /*30e0*/  STL [R1+0x24c], R137 ;  /* 0x00024c8901007387 */ /* 0x000fe20000100800 */
[----:B------:R-:W-:-:S03]  /*30f0*/  HADD2.F32 R80, -RZ, R84.H1_H1 ;  /* 0x30000054ff507230 */ /* 0x000fc60000004100 */
[----:B------:R0:W-:Y:S02]  /*3100*/  STL [R1+0x23c], R132 ;  /* 0x00023c8401007387 */ /* 0x0001e40000100800 */
[----:B------:R-:W-:Y:S02]  /*3110*/  FADD.FTZ R135, R80, R135 ;  /* 0x0000008750877221 */ /* 0x000fe40000010000 */
[----:B------:R-:W4:Y:S01]  /*3120*/  LDL R129, [R1+0x78] ;  /* 0x0000780001817983 */ /* 0x000f220000100800 */
[----:B0-----:R-:W-:-:S04]  /*3130*/  FMUL.FTZ R132, R5, R130 ;  /* 0x0000008205847220 */ /* 0x001fc80000410000 */
[----:B------:R-:W-:Y:S02]  /*3140*/  FFMA.FTZ R134, R132, R80, R134 ;  /* 0x0000005084867223 */ /* 0x000fe40000010086 */
[----:B------:R-:W-:Y:S01]  /*3150*/  FADD.FTZ R51, R76, R51 ;  /* 0x000000334c337221 */ /* 0x000fe20000010000 */
[----:B------:R-:W-:Y:S01]  /*3160*/  STL [R1+0x228], R135 ;  /* 0x0002288701007387 */ /* 0x000fe20000100800 */
[-C--:B------:R-:W-:Y:S02]  /*3170*/  FMUL.FTZ R84, R136, R76.reuse ;  /* 0x0000004c88547220 */ /* 0x080fe40000410000 */
[----:B------:R-:W-:Y:S01]  /*3180*/  FFMA.FTZ R133, R132, R76, R133 ;  /* 0x0000004c84857223 */ /* 0x000fe20000010085 */
[----:B------:R-:W-:Y:S01]  /*3190*/  STL [R1+0x138], R134 ;  /* 0x0001388601007387 */ /* 0x000fe20000100800 */
[----:B------:R-:W-:-:S03]  /*31a0*/  HADD2.F32 R76, -RZ, R77.H0_H0 ;  /* 0x2000004dff4c7230 */ /* 0x000fc60000004100 */
[----:B------:R-:W4:Y:S01]  /*31b0*/  LDL.LU R136, [R1+0x254] ;  /* 0x0002540001887983 */ /* 0x000f220000300800 */
[----:B------:R-:W-:-:S03]  /*31c0*/  FFMA.FTZ R131, R131, R80, R84 ;  /* 0x0000005083837223 */ /* 0x000fc60000010054 */
[----:B------:R0:W-:Y:S01]  /*31d0*/  STL [R1+0x248], R51 ;  /* 0x0002483301007387 */ /* 0x0001e20000100800 */
[----:B------:R-:W-:Y:S01]  /*31e0*/  FADD.FTZ R84, -R11, R76 ;  /* 0x0000004c0b547221 */ /* 0x000fe20000010100 */
[----:B------:R-:W-:Y:S02]  /*31f0*/  HADD2.F32 R76, -RZ, R81.H0_H0 ;  /* 0x20000051ff4c7230 */ /* 0x000fe40000004100 */
[----:B0-----:R-:W4:Y:S01]  /*3200*/  LDL.LU R51, [R1+0x244] ;  /* 0x0002440001337983 */ /* 0x001f220000300800 */
[----:B------:R-:W-:-:S03]  /*3210*/  FMUL.FTZ R130, R5, R84 ;  /* 0x0000005405827220 */ /* 0x000fc60000410000 */
[----:B------:R-:W-:Y:S01]  /*3220*/  STL [R1+0x238], R133 ;  /* 0x0002388501007387 */ /* 0x000fe20000100800 */
[----:B---3--:R-:W-:-:S03]  /*3230*/  FMUL.FTZ R84, R50, R76 ;  /* 0x0000004c32547220 */ /* 0x008fc60000410000 */
[----:B------:R-:W3:Y:S01]  /*3240*/  LDL R50, [R1+0x6c] ;  /* 0x00006c0001327983 */ /* 0x000ee20000100800 */
[----:B------:R-:W-:-:S05]  /*3250*/  HADD2.F32 R80, -RZ, R85.H0_H0 ;  /* 0x20000055ff507230 */ /* 0x000fca0000004100 */
[----:B------:R-:W-:-:S05]  /*3260*/  FADD.FTZ R49, R80, R49 ;  /* 0x0000003150317221 */ /* 0x000fca0000010000 */
[----:B------:R0:W-:Y:S04]  /*3270*/  STL [R1+0x234], R49 ;  /* 0x0002343101007387 */ /* 0x0001e80000100800 */
[----:B0-----:R-:W3:Y:S04]  /*3280*/  LDL.LU R49, [R1+0x230] ;  /* 0x0002300001317983 */ /* 0x001ee80000300800 */
[----:B------:R-:W3:Y:S04]  /*3290*/  LDL.LU R139, [R1+0x140] ;  /* 0x00014000018b7983 */ /* 0x000ee80000300800 */
[----:B------:R-:W3:Y:S04]  /*32a0*/  LDL R135, [R1+0x7c] ;  /* 0x00007c0001877983 */ /* 0x000ee80000100800 */
[----:B------:R-:W3:Y:S01]  /*32b0*/  LDL.LU R138, [R1+0x250] ;  /* 0x00025000018a7983 */ /* 0x000ee20000300800 */
[----:B--2---:R-:W-:-:S05]  /*32c0*/  FFMA.FTZ R48, R130, R80, R48 ;  /* 0x0000005082307223 */ /* 0x004fca0000010030 */
[----:B------:R0:W-:Y:S04]  /*32d0*/  STL [R1+0x144], R48 ;  /* 0x0001443001007387 */ /* 0x0001e80000100800 */
[----:B------:R-:W2:Y:S04]  /*32e0*/  LDL.LU R134, [R1+0x240] ;  /* 0x0002400001867983 */ /* 0x000ea80000300800 */
[----:B------:R-:W2:Y:S01]  /*32f0*/  LDL R137, [R1+0x40] ;  /* 0x0000400001897983 */ /* 0x000ea20000100800 */
[----:B------:R-:W-:-:S03]  /*3300*/  HADD2.F32 R77, -RZ, R77.H1_H1 ;  /* 0x3000004dff4d7230 */ /* 0x000fc60000004100 */
[----:B------:R-:W2:Y:S04]  /*3310*/  LDL.LU R133, [R1+0x25c] ;  /* 0x00025c0001857983 */ /* 0x000ea80000300800 */
[----:B0-----:R-:W2:Y:S01]  /*3320*/  LDL.LU R48, [R1+0x14c] ;  /* 0x00014c0001307983 */ /* 0x001ea20000300800 */
[----:B----4-:R-:W-:Y:S02]  /*3330*/  FFMA.FTZ R129, R129, R80, R84 ;  /* 0x0000005081817223 */ /* 0x010fe40000010054 */
[----:B------:R-:W-:Y:S02]  /*3340*/  FADD.FTZ R80, -R11, R77 ;  /* 0x0000004d0b507221 */ /* 0x000fe40000010100 */
[----:B------:R-:W-:Y:S02]  /*3350*/  FADD.FTZ R136, R76, R136 ;  /* 0x000000884c887221 */ /* 0x000fe40000010000 */
[----:B------:R-:W-:Y:S01]  /*3360*/  FFMA.FTZ R51, R130, R76, R51 ;  /* 0x0000004c82337223 */ /* 0x000fe20000010033 */
[----:B------:R-:W-:-:S04]  /*3370*/  HADD2.F32 R76, -RZ, R81.H1_H1 ;  /* 0x30000051ff4c7230 */ /* 0x000fc80000004100 */
[----:B------:R0:W-:Y:S04]  /*3380*/  STL [R1+0x244], R51 ;  /* 0x0002443301007387 */ /* 0x0001e80000100800 */
[----:B0-----:R-:W4:Y:S04]  /*3390*/  LDL R51, [R1+0x50] ;  /* 0x0000500001337983 */ /* 0x001f280000100800 */
[----:B------:R0:W-:Y:S02]  /*33a0*/  STL [R1+0x254], R136 ;  /* 0x0002548801007387 */ /* 0x0001e40000100800 */
[----:B0-----:R-:W-:-:S02]  /*33b0*/  FMUL.FTZ R136, R5, R80 ;  /* 0x0000005005887220 */ /* 0x001fc40000410000 */
[----:B---3--:R-:W-:Y:S02]  /*33c0*/  FMUL.FTZ R80, R50, R76 ;  /* 0x0000004c32507220 */ /* 0x008fe40000410000 */
[----:B------:R-:W3:Y:S01]  /*33d0*/  LDL.LU R50, [R1+0x27c] ;  /* 0x00027c0001327983 */ /* 0x000ee20000300800 */
[----:B------:R-:W-:-:S05]  /*33e0*/  HADD2.F32 R77, -RZ, R85.H1_H1 ;  /* 0x30000055ff4d7230 */ /* 0x000fca0000004100 */
[----:B------:R-:W-:Y:S02]  /*33f0*/  FADD.FTZ R49, R77, R49 ;  /* 0x000000314d317221 */ /* 0x000fe40000010000 */
[----:B------:R-:W-:-:S03]  /*3400*/  FFMA.FTZ R139, R136, R77, R139 ;  /* 0x0000004d888b7223 */ /* 0x000fc6000001008b */
[----:B------:R0:W-:Y:S01]  /*3410*/  STL [R1+0x230], R49 ;  /* 0x0002303101007387 */ /* 0x0001e20000100800 */
[----:B------:R-:W-:Y:S02]  /*3420*/  FADD.FTZ R138, R76, R138 ;  /* 0x0000008a4c8a7221 */ /* 0x000fe40000010000 */
[----:B------:R-:W-:Y:S01]  /*3430*/  FFMA.FTZ R135, R135, R77, R80 ;  /* 0x0000004d87877223 */ /* 0x000fe20000010050 */
[----:B0-----:R-:W3:Y:S01]  /*3440*/  LDL.LU R49, [R1+0x26c] ;  /* 0x00026c0001317983 */ /* 0x001ee20000300800 */
[----:B------:R-:W-:Y:S01]  /*3450*/  HADD2.F32 R77, -RZ, R86.H0_H0 ;  /* 0x20000056ff4d7230 */ /* 0x000fe20000004100 */
[----:B--2---:R-:W-:Y:S01]  /*3460*/  FFMA.FTZ R134, R136, R76, R134 ;  /* 0x0000004c88867223 */ /* 0x004fe20000010086 */
[----:B------:R-:W-:Y:S01]  /*3470*/  HADD2.F32 R76, -RZ, R78.H0_H0 ;  /* 0x2000004eff4c7230 */ /* 0x000fe20000004100 */
[----:B------:R-:W-:Y:S04]  /*3480*/  STL [R1+0x140], R139 ;  /* 0x0001408b01007387 */ /* 0x000fe80000100800 */
[----:B------:R-:W-:Y:S01]  /*3490*/  FADD.FTZ R80, -R11, R76 ;  /* 0x0000004c0b507221 */ /* 0x000fe20000010100 */
[----:B------:R0:W-:Y:S04]  /*34a0*/  STL [R1+0x250], R138 ;  /* 0x0002508a01007387 */ /* 0x0001e80000100800 */
[----:B------:R2:W-:Y:S01]  /*34b0*/  STL [R1+0x240], R134 ;  /* 0x0002408601007387 */ /* 0x0005e20000100800 */
[----:B------:R-:W-:-:S03]  /*34c0*/  FADD.FTZ R133, R77, R133 ;  /* 0x000000854d857221 */ /* 0x000fc60000010000 */
[----:B------:R-:W3:Y:S04]  /*34d0*/  LDL R141, [R1+0x44] ;  /* 0x00004400018d7983 */ /* 0x000ee80000100800 */
[----:B0-----:R-:W3:Y:S01]  /*34e0*/  LDL.LU R138, [R1+0x258] ;  /* 0x00025800018a7983 */ /* 0x001ee20000300800 */
[----:B--2---:R-:W-:-:S04]  /*34f0*/  FMUL.FTZ R134, R5, R80 ;  /* 0x0000005005867220 */ /* 0x004fc80000410000 */
[----:B------:R-:W-:Y:S01]  /*3500*/  FFMA.FTZ R48, R134, R77, R48 ;  /* 0x0000004d86307223 */ /* 0x000fe20000010030 */
[----:B------:R-:W-:Y:S01]  /*3510*/  STL [R1+0x25c], R133 ;  /* 0x00025c8501007387 */ /* 0x000fe20000100800 */
[----:B------:R-:W-:-:S03]  /*3520*/  HADD2.F32 R76, -RZ, R82.H0_H0 ;  /* 0x20000052ff4c7230 */ /* 0x000fc60000004100 */
[----:B------:R0:W-:Y:S02]  /*3530*/  STL [R1+0x14c], R48 ;  /* 0x00014c3001007387 */ /* 0x0001e40000100800 */
[----:B------:R-:W-:Y:S02]  /*3540*/  FMUL.FTZ R80, R137, R76 ;  /* 0x0000004c89507220 */ /* 0x000fe40000410000 */
[----:B0-----:R-:W2:Y:S04]  /*3550*/  LDL.LU R48, [R1+0x148] ;  /* 0x0001480001307983 */ /* 0x001ea80000300800 */
[----:B------:R-:W2:Y:S01]  /*3560*/  LDL R137, [R1+0x54] ;  /* 0x0000540001897983 */ /* 0x000ea20000100800 */
[----:B----4-:R-:W-:-:S03]  /*3570*/  FFMA.FTZ R133, R51, R77, R80 ;  /* 0x0000004d33857223 */ /* 0x010fc60000010050 */
[----:B------:R-:W4:Y:S01]  /*3580*/  LDL.LU R51, [R1+0x278] ;  /* 0x0002780001337983 */ /* 0x000f220000300800 */
[----:B---3--:R-:W-:-:S05]  /*3590*/  FADD.FTZ R50, R76, R50 ;  /* 0x000000324c327221 */ /* 0x008fca0000010000 */
[----:B------:R0:W-:Y:S04]  /*35a0*/  STL [R1+0x27c], R50 ;  /* 0x00027c3201007387 */ /* 0x0001e80000100800 */
[----:B0-----:R-:W3:Y:S01]  /*35b0*/  LDL.LU R50, [R1+0x268] ;  /* 0x0002680001327983 */ /* 0x001ee20000300800 */
[----:B------:R-:W-:-:S03]  /*35c0*/  HADD2.F32 R78, -RZ, R78.H1_H1 ;  /* 0x3000004eff4e7230 */ /* 0x000fc60000004100 */
[----:B------:R-:W3:Y:S02]  /*35d0*/  LDL R140, [R1+0x48] ;  /* 0x00004800018c7983 */ /* 0x000ee40000100800 */
[----:B------:R-:W-:Y:S01]  /*35e0*/  FADD.FTZ R78, -R11, R78 ;  /* 0x0000004e0b4e7221 */ /* 0x000fe20000010100 */
[----:B------:R-:W-:Y:S01]  /*35f0*/  HADD2.F32 R77, -RZ, R86.H1_H1 ;  /* 0x30000056ff4d7230 */ /* 0x000fe20000004100 */
[----:B------:R-:W-:-:S05]  /*3600*/  FFMA.FTZ R49, R134, R76, R49 ;  /* 0x0000004c86317223 */ /* 0x000fca0000010031 */
[----:B------:R0:W-:Y:S01]  /*3610*/  STL [R1+0x26c], R49 ;  /* 0x00026c3101007387 */ /* 0x0001e20000100800 */
[----:B------:R-:W-:-:S03]  /*3620*/  FMUL.FTZ R139, R5, R78 ;  /* 0x0000004e058b7220 */ /* 0x000fc60000410000 */
[----:B0-----:R-:W3:Y:S04]  /*3630*/  LDL.LU R49, [R1+0x264] ;  /* 0x0002640001317983 */ /* 0x001ee80000300800 */
[----:B------:R-:W3:Y:S04]  /*3640*/  LDL.LU R85, [R1+0x154] ;  /* 0x0001540001557983 */ /* 0x000ee80000300800 */
[----:B------:R-:W3:Y:S04]  /*3650*/  LDL R84, [R1+0x58] ;  /* 0x0000580001547983 */ /* 0x000ee80000100800 */
[----:B------:R-:W3:Y:S01]  /*3660*/  LDL.LU R81, [R1+0x284] ;  /* 0x0002840001517983 */ /* 0x000ee20000300800 */
[----:B------:R-:W-:-:S03]  /*3670*/  HADD2.F32 R76, -RZ, R82.H1_H1 ;  /* 0x30000052ff4c7230 */ /* 0x000fc60000004100 */
[----:B------:R-:W3:Y:S01]  /*3680*/  LDL.LU R80, [R1+0x274] ;  /* 0x0002740001507983 */ /* 0x000ee20000300800 */
[----:B------:R-:W-:Y:S02]  /*3690*/  FADD.FTZ R138, R77, R138 ;  /* 0x0000008a4d8a7221 */ /* 0x000fe40000010000 */
[----:B--2---:R-:W-:-:S05]  /*36a0*/  FFMA.FTZ R48, R139, R77, R48 ;  /* 0x0000004d8b307223 */ /* 0x004fca0000010030 */
[----:B------:R0:W-:Y:S04]  /*36b0*/  STL [R1+0x148], R48 ;  /* 0x0001483001007387 */ /* 0x0001e80000100800 */
[----:B0-----:R-:W2:Y:S04]  /*36c0*/  LDL.LU R48, [R1+0x260] ;  /* 0x0002600001307983 */ /* 0x001ea80000300800 */
[----:B------:R-:W-:Y:S01]  /*36d0*/  STL [R1+0x258], R138 ;  /* 0x0002588a01007387 */ /* 0x000fe20000100800 */
[----:B----4-:R-:W-:-:S05]  /*36e0*/  FADD.FTZ R51, R76, R51 ;  /* 0x000000334c337221 */ /* 0x010fca0000010000 */
[----:B------:R0:W-:Y:S04]  /*36f0*/  STL [R1+0x278], R51 ;  /* 0x0002783301007387 */ /* 0x0001e80000100800 */
[----:B0-----:R-:W4:Y:S01]  /*3700*/  LDL R51, [R1+0x4c] ;  /* 0x00004c0001337983 */ /* 0x001f220000100800 */
[----:B---3--:R-:W-:-:S05]  /*3710*/  FFMA.FTZ R50, R139, R76, R50 ;  /* 0x0000004c8b327223 */ /* 0x008fca0000010032 */
[----:B------:R0:W-:Y:S04]  /*3720*/  STL [R1+0x268], R50 ;  /* 0x0002683201007387 */ /* 0x0001e80000100800 */
[----:B0-----:R-:W3:Y:S01]  /*3730*/  LDL.LU R50, [R1+0x150] ;  /* 0x0001500001327983 */ /* 0x001ee20000300800 */
[----:B------:R-:W-:-:S04]  /*3740*/  FMUL.FTZ R78, R141, R76 ;  /* 0x0000004c8d4e7220 */ /* 0x000fc80000410000 */
[----:B------:R-:W-:Y:S01]  /*3750*/  FFMA.FTZ R138, R137, R77, R78 ;  /* 0x0000004d898a7223 */ /* 0x000fe2000001004e */
[----:B------:R-:W-:Y:S02]  /*3760*/  HADD2.F32 R78, -RZ, R79.H0_H0 ;  /* 0x2000004fff4e7230 */ /* 0x000fe40000004100 */
[----:B------:R-:W-:-:S03]  /*3770*/  HADD2.F32 R77, -RZ, R87.H0_H0 ;  /* 0x20000057ff4d7230 */ /* 0x000fc60000004100 */
[----:B------:R-:W-:Y:S01]  /*3780*/  FADD.FTZ R78, -R11, R78 ;  /* 0x0000004e0b4e7221 */ /* 0x000fe20000010100 */
[----:B------:R-:W-:-:S03]  /*3790*/  HADD2.F32 R76, -RZ, R83.H0_H0 ;  /* 0x20000053ff4c7230 */ /* 0x000fc60000004100 */
[----:B------:R-:W-:Y:S02]  /*37a0*/  FMUL.FTZ R137, R5, R78 ;  /* 0x0000004e05897220 */ /* 0x000fe40000410000 */
[----:B------:R-:W-:Y:S02]  /*37b0*/  FADD.FTZ R49, R77, R49 ;  /* 0x000000314d317221 */ /* 0x000fe40000010000 */
[----:B------:R-:W-:Y:S02]  /*37c0*/  FMUL.FTZ R78, R140, R76 ;  /* 0x0000004c8c4e7220 */ /* 0x000fe40000410000 */
[-C--:B------:R-:W-:Y:S01]  /*37d0*/  FFMA.FTZ R85, R137, R77.reuse, R85 ;  /* 0x0000004d89557223 */ /* 0x080fe20000010055 */
[----:B------:R0:W-:Y:S01]  /*37e0*/  STL [R1+0x264], R49 ;  /* 0x0002643101007387 */ /* 0x0001e20000100800 */
[----:B------:R-:W-:Y:S01]  /*37f0*/  FFMA.FTZ R86, R84, R77, R78 ;  /* 0x0000004d54567223 */ /* 0x000fe2000001004e */
[----:B------:R-:W-:Y:S02]  /*3800*/  HADD2.F32 R77, -RZ, R87.H1_H1 ;  /* 0x30000057ff4d7230 */ /* 0x000fe40000004100 */
[----:B0-----:R-:W3:Y:S01]  /*3810*/  LDL R49, [R1+0x5c] ;  /* 0x00005c0001317983 */ /* 0x001ee20000100800 */
[----:B------:R-:W-:-:S03]  /*3820*/  FADD.FTZ R81, R76, R81 ;  /* 0x000000514c517221 */ /* 0x000fc60000010000 */
[----:B------:R0:W-:Y:S01]  /*3830*/  STL [R1+0x154], R85 ;  /* 0x0001545501007387 */ /* 0x0001e20000100800 */
[----:B------:R-:W-:-:S03]  /*3840*/  FFMA.FTZ R80, R137, R76, R80 ;  /* 0x0000004c89507223 */ /* 0x000fc60000010050 */
[----:B------:R-:W3:Y:S01]  /*3850*/  LDL.LU R140, [R1+0x280] ;  /* 0x00028000018c7983 */ /* 0x000ee20000300800 */
[----:B------:R-:W-:Y:S02]  /*3860*/  HADD2.F32 R79, -RZ, R79.H1_H1 ;  /* 0x3000004fff4f7230 */ /* 0x000fe40000004100 */
[----:B------:R-:W-:Y:S01]  /*3870*/  HADD2.F32 R76, -RZ, R83.H1_H1 ;  /* 0x30000053ff4c7230 */ /* 0x000fe20000004100 */
[----:B0-----:R-:W3:Y:S04]  /*3880*/  LDL.LU R85, [R1+0x270] ;  /* 0x0002700001557983 */ /* 0x001ee80000300800 */
[----:B------:R-:W-:Y:S01]  /*3890*/  STL [R1+0x284], R81 ;  /* 0x0002845101007387 */ /* 0x000fe20000100800 */
[----:B------:R-:W-:-:S03]  /*38a0*/  FADD.FTZ R79, -R11, R79 ;  /* 0x0000004f0b4f7221 */ /* 0x000fc60000010100 */
[----:B------:R-:W-:Y:S04]  /*38b0*/  STL [R1+0x274], R80 ;  /* 0x0002745001007387 */ /* 0x000fe80000100800 */
[----:B------:R-:W3:Y:S04]  /*38c0*/  LDL R84, [R1+0x20] ;  /* 0x0000200001547983 */ /* 0x000ee80000100800 */
[----:B------:R-:W3:Y:S01]  /*38d0*/  LDL.LU R83, [R1+0x28c] ;  /* 0x00028c0001537983 */ /* 0x000ee20000300800 */
[----:B--2---:R-:W-:-:S05]  /*38e0*/  FADD.FTZ R48, R77, R48 ;  /* 0x000000304d307221 */ /* 0x004fca0000010000 */
[----:B------:R0:W-:Y:S01]  /*38f0*/  STL [R1+0x260], R48 ;  /* 0x0002603001007387 */ /* 0x0001e20000100800 */
[----:B------:R-:W-:-:S03]  /*3900*/  FMUL.FTZ R142, R5, R79 ;  /* 0x0000004f058e7220 */ /* 0x000fc60000410000 */
[----:B0-----:R-:W2:Y:S04]  /*3910*/  LDL.LU R48, [R1+0x15c] ;  /* 0x00015c0001307983 */ /* 0x001ea80000300800 */
[----:B------:R-:W2:Y:S04]  /*3920*/  LDL R82, [R1+0x30] ;  /* 0x0000300001527983 */ /* 0x000ea80000100800 */
[----:B------:R-:W2:Y:S01]  /*3930*/  LDL.LU R81, [R1+0x2ac] ;  /* 0x0002ac0001517983 */ /* 0x000ea20000300800 */
[----:B----4-:R-:W-:Y:S02]  /*3940*/  FMUL.FTZ R78, R51, R76 ;  /* 0x0000004c334e7220 */ /* 0x010fe40000410000 */
[----:B---3--:R-:W-:-:S05]  /*3950*/  FFMA.FTZ R50, R142, R77, R50 ;  /* 0x0000004d8e327223 */ /* 0x008fca0000010032 */
[----:B------:R0:W-:Y:S04]  /*3960*/  STL [R1+0x150], R50 ;  /* 0x0001503201007387 */ /* 0x0001e80000100800 */
[----:B------:R-:W3:Y:S04]  /*3970*/  LDL.LU R80, [R1+0x29c] ;  /* 0x00029c0001507983 */ /* 0x000ee80000300800 */
[----:B------:R-:W4:Y:S04]  /*3980*/  LDL.LU R51, [R1+0x288] ;  /* 0x0002880001337983 */ /* 0x000f280000300800 */
[----:B0-----:R-:W4:Y:S04]  /*3990*/  LDL.LU R50, [R1+0x158] ;  /* 0x0001580001327983 */ /* 0x001f280000300800 */
[----:B------:R-:W4:Y:S01]  /*39a0*/  LDL R79, [R1+0x24] ;  /* 0x00002400014f7983 */ /* 0x000f220000100800 */
[----:B------:R-:W-:Y:S01]  /*39b0*/  FFMA.FTZ R141, R49, R77, R78 ;  /* 0x0000004d318d7223 */ /* 0x000fe2000001004e */
[----:B------:R-:W-:-:S02]  /*39c0*/  HADD2.F32 R78, -RZ, R88.H0_H0 ;  /* 0x20000058ff4e7230 */ /* 0x000fc40000004100 */
[----:B------:R-:W4:Y:S01]  /*39d0*/  LDL R49, [R1+0x34] ;  /* 0x0000340001317983 */ /* 0x000f220000100800 */
[----:B------:R-:W-:Y:S02]  /*39e0*/  HADD2.F32 R77, -RZ, R96.H0_H0 ;  /* 0x20000060ff4d7230 */ /* 0x000fe40000004100 */
[----:B------:R-:W-:Y:S02]  /*39f0*/  FADD.FTZ R78, -R11, R78 ;  /* 0x0000004e0b4e7221 */ /* 0x000fe40000010100 */
[----:B------:R-:W-:-:S05]  /*3a00*/  FADD.FTZ R140, R76, R140 ;  /* 0x0000008c4c8c7221 */ /* 0x000fca0000010000 */
[----:B------:R0:W-:Y:S01]  /*3a10*/  STL [R1+0x280], R140 ;  /* 0x0002808c01007387 */ /* 0x0001e20000100800 */
[----:B------:R-:W-:Y:S01]  /*3a20*/  FFMA.FTZ R85, R142, R76, R85 ;  /* 0x0000004c8e557223 */ /* 0x000fe20000010055 */
[----:B------:R-:W-:Y:S01]  /*3a30*/  HADD2.F32 R76, -RZ, R92.H0_H0 ;  /* 0x2000005cff4c7230 */ /* 0x000fe20000004100 */
[----:B0-----:R-:W-:-:S04]  /*3a40*/  FMUL.FTZ R140, R5, R78 ;  /* 0x0000004e058c7220 */ /* 0x001fc80000410000 */
[----:B------:R-:W-:Y:S01]  /*3a50*/  FMUL.FTZ R78, R84, R76 ;  /* 0x0000004c544e7220 */ /* 0x000fe20000410000 */
[----:B------:R-:W-:Y:S01]  /*3a60*/  STL [R1+0x270], R85 ;  /* 0x0002705501007387 */ /* 0x000fe20000100800 */
[----:B------:R-:W-:Y:S02]  /*3a70*/  FADD.FTZ R83, R77, R83 ;  /* 0x000000534d537221 */ /* 0x000fe40000010000 */
[-C--:B--2---:R-:W-:Y:S02]  /*3a80*/  FFMA.FTZ R48, R140, R77.reuse, R48 ;  /* 0x0000004d8c307223 */ /* 0x084fe40000010030 */
[----:B------:R-:W-:-:S03]  /*3a90*/  FFMA.FTZ R87, R82, R77, R78 ;  /* 0x0000004d52577223 */ /* 0x000fc6000001004e */
[----:B------:R0:W-:Y:S01]  /*3aa0*/  STL [R1+0x15c], R48 ;  /* 0x00015c3001007387 */ /* 0x0001e20000100800 */
[----:B------:R-:W-:Y:S01]  /*3ab0*/  HADD2.F32 R77, -RZ, R88.H1_H1 ;  /* 0x30000058ff4d7230 */ /* 0x000fe20000004100 */
[----:B------:R-:W-:Y:S02]  /*3ac0*/  FADD.FTZ R81, R76, R81 ;  /* 0x000000514c517221 */ /* 0x000fe40000010000 */
[----:B0-----:R-:W2:Y:S02]  /*3ad0*/  LDL.LU R48, [R1+0x2a8] ;  /* 0x0002a80001307983 */ /* 0x001ea40000300800 */
[----:B------:R-:W-:Y:S01]  /*3ae0*/  FADD.FTZ R78, -R11, R77 ;  /* 0x0000004d0b4e7221 */ /* 0x000fe20000010100 */
[----:B------:R-:W-:Y:S01]  /*3af0*/  HADD2.F32 R77, -RZ, R96.H1_H1 ;  /* 0x30000060ff4d7230 */ /* 0x000fe20000004100 */
[----:B------:R-:W-:Y:S01]  /*3b00*/  STL [R1+0x28c], R83 ;  /* 0x00028c5301007387 */ /* 0x000fe20000100800 */
[----:B---3--:R-:W-:Y:S01]  /*3b10*/  FFMA.FTZ R80, R140, R76, R80 ;  /* 0x0000004c8c507223 */ /* 0x008fe20000010050 */
[----:B------:R-:W-:Y:S01]  /*3b20*/  HADD2.F32 R76, -RZ, R92.H1_H1 ;  /* 0x3000005cff4c7230 */ /* 0x000fe20000004100 */
[----:B------:R-:W-:-:S02]  /*3b30*/  FMUL.FTZ R92, R5, R78 ;  /* 0x0000004e055c7220 */ /* 0x000fc40000410000 */
[----:B----4-:R-:W-:Y:S01]  /*3b40*/  FADD.FTZ R51, R77, R51 ;  /* 0x000000334d337221 */ /* 0x010fe20000010000 */
[----:B------:R0:W-:Y:S01]  /*3b50*/  STL [R1+0x29c], R80 ;  /* 0x00029c5001007387 */ /* 0x0001e20000100800 */
[----:B------:R-:W-:-:S03]  /*3b60*/  FFMA.FTZ R50, R92, R77, R50 ;  /* 0x0000004d5c327223 */ /* 0x000fc60000010032 */
[----:B0-----:R-:W3:Y:S04]  /*3b70*/  LDL.LU R80, [R1+0x298] ;  /* 0x0002980001507983 */ /* 0x001ee80000300800 */
[----:B------:R0:W-:Y:S04]  /*3b80*/  STL [R1+0x2ac], R81 ;  /* 0x0002ac5101007387 */ /* 0x0001e80000100800 */
[----:B------:R-:W4:Y:S04]  /*3b90*/  LDL R85, [R1+0x28] ;  /* 0x0000280001557983 */ /* 0x000f280000100800 */
[----:B------:R-:W-:Y:S04]  /*3ba0*/  STL [R1+0x288], R51 ;  /* 0x0002883301007387 */ /* 0x000fe80000100800 */
[----:B------:R-:W4:Y:S04]  /*3bb0*/  LDL.LU R84, [R1+0x294] ;  /* 0x0002940001547983 */ /* 0x000f280000300800 */
[----:B------:R0:W-:Y:S04]  /*3bc0*/  STL [R1+0x158], R50 ;  /* 0x0001583201007387 */ /* 0x0001e80000100800 */
[----:B------:R-:W4:Y:S04]  /*3bd0*/  LDL.LU R83, [R1+0x164] ;  /* 0x0001640001537983 */ /* 0x000f280000300800 */
[----:B------:R-:W4:Y:S04]  /*3be0*/  LDL R82, [R1+0x38] ;  /* 0x0000380001527983 */ /* 0x000f280000100800 */
[----:B0-----:R-:W4:Y:S04]  /*3bf0*/  LDL.LU R81, [R1+0x2b4] ;  /* 0x0002b40001517983 */ /* 0x001f280000300800 */
[----:B------:R-:W4:Y:S01]  /*3c00*/  LDL.LU R50, [R1+0x2a4] ;  /* 0x0002a40001327983 */ /* 0x000f220000300800 */
[----:B------:R-:W-:-:S03]  /*3c10*/  FMUL.FTZ R78, R79, R76 ;  /* 0x0000004c4f4e7220 */ /* 0x000fc60000410000 */
[----:B------:R-:W4:Y:S01]  /*3c20*/  LDL.LU R79, [R1+0x290] ;  /* 0x00029000014f7983 */ /* 0x000f220000300800 */
[----:B------:R-:W-:Y:S01]  /*3c30*/  FFMA.FTZ R143, R49, R77, R78 ;  /* 0x0000004d318f7223 */ /* 0x000fe2000001004e */
[----:B------:R-:W-:Y:S02]  /*3c40*/  HADD2.F32 R78, -RZ, R89.H0_H0 ;  /* 0x20000059ff4e7230 */ /* 0x000fe40000004100 */
[----:B------:R-:W-:-:S03]  /*3c50*/  HADD2.F32 R77, -RZ, R97.H0_H0 ;  /* 0x20000061ff4d7230 */ /* 0x000fc60000004100 */
[----:B------:R-:W-:-:S04]  /*3c60*/  FADD.FTZ R78, -R11, R78 ;  /* 0x0000004e0b4e7221 */ /* 0x000fc80000010100 */
[----:B------:R-:W-:Y:S02]  /*3c70*/  FMUL.FTZ R88, R5, R78 ;  /* 0x0000004e05587220 */ /* 0x000fe40000410000 */
[----:B--2---:R-:W-:-:S05]  /*3c80*/  FADD.FTZ R48, R76, R48 ;  /* 0x000000304c307221 */ /* 0x004fca0000010000 */
[----:B------:R0:W-:Y:S04]  /*3c90*/  STL [R1+0x2a8], R48 ;  /* 0x0002a83001007387 */ /* 0x0001e80000100800 */
[----:B------:R-:W2:Y:S04]  /*3ca0*/  LDL.LU R51, [R1+0x160] ;  /* 0x0001600001337983 */ /* 0x000ea80000300800 */
[----:B------:R-:W2:Y:S04]  /*3cb0*/  LDL R49, [R1+0x3c] ;  /* 0x00003c0001317983 */ /* 0x000ea80000100800 */
[----:B0-----:R-:W2:Y:S01]  /*3cc0*/  LDL.LU R48, [R1+0x2b0] ;  /* 0x0002b00001307983 */ /* 0x001ea20000300800 */
[----:B---3--:R-:W-:Y:S01]  /*3cd0*/  FFMA.FTZ R80, R92, R76, R80 ;  /* 0x0000004c5c507223 */ /* 0x008fe20000010050 */
[----:B------:R-:W-:-:S04]  /*3ce0*/  HADD2.F32 R76, -RZ, R93.H0_H0 ;  /* 0x2000005dff4c7230 */ /* 0x000fc80000004100 */
[----:B------:R0:W-:Y:S04]  /*3cf0*/  STL [R1+0x298], R80 ;  /* 0x0002985001007387 */ /* 0x0001e80000100800 */
[----:B0-----:R-:W3:Y:S01]  /*3d00*/  LDL R80, [R1+0x2c] ;  /* 0x00002c0001507983 */ /* 0x001ee20000100800 */
[----:B----4-:R-:W-:Y:S02]  /*3d10*/  FADD.FTZ R84, R77, R84 ;  /* 0x000000544d547221 */ /* 0x010fe40000010000 */
[----:B------:R-:W-:-:S03]  /*3d20*/  FFMA.FTZ R83, R88, R77, R83 ;  /* 0x0000004d58537223 */ /* 0x000fc60000010053 */
[----:B------:R-:W-:Y:S04]  /*3d30*/  STL [R1+0x294], R84 ;  /* 0x0002945401007387 */ /* 0x000fe80000100800 */
[----:B------:R-:W-:Y:S01]  /*3d40*/  STL [R1+0x164], R83 ;  /* 0x0001645301007387 */ /* 0x000fe20000100800 */
[----:B------:R-:W-:-:S05]  /*3d50*/  FFMA.FTZ R50, R88, R76, R50 ;  /* 0x0000004c58327223 */ /* 0x000fca0000010032 */
[----:B------:R0:W-:Y:S04]  /*3d60*/  STL [R1+0x2a4], R50 ;  /* 0x0002a43201007387 */ /* 0x0001e80000100800 */
[----:B0-----:R-:W4:Y:S01]  /*3d70*/  LDL.LU R50, [R1+0x2a0] ;  /* 0x0002a00001327983 */ /* 0x001f220000300800 */
[----:B------:R-:W-:-:S04]  /*3d80*/  FMUL.FTZ R78, R85, R76 ;  /* 0x0000004c554e7220 */ /* 0x000fc80000410000 */
[----:B------:R-:W-:Y:S01]  /*3d90*/  FFMA.FTZ R96, R82, R77, R78 ;  /* 0x0000004d52607223 */ /* 0x000fe2000001004e */
[----:B------:R-:W-:-:S05]  /*3da0*/  HADD2.F32 R77, -RZ, R89.H1_H1 ;  /* 0x30000059ff4d7230 */ /* 0x000fca0000004100 */
[----:B------:R-:W-:Y:S01]  /*3db0*/  FADD.FTZ R78, -R11, R77 ;  /* 0x0000004d0b4e7221 */ /* 0x000fe20000010100 */
[----:B------:R-:W-:Y:S01]  /*3dc0*/  HADD2.F32 R77, -RZ, R97.H1_H1 ;  /* 0x30000061ff4d7230 */ /* 0x000fe20000004100 */
[----:B------:R-:W-:Y:S02]  /*3dd0*/  FADD.FTZ R81, R76, R81 ;  /* 0x000000514c517221 */ /* 0x000fe40000010000 */
[----:B------:R-:W-:Y:S01]  /*3de0*/  FMUL.FTZ R97, R5, R78 ;  /* 0x0000004e05617220 */ /* 0x000fe20000410000 */
[----:B------:R-:W-:Y:S01]  /*3df0*/  HADD2.F32 R76, -RZ, R93.H1_H1 ;  /* 0x3000005dff4c7230 */ /* 0x000fe20000004100 */
[----:B------:R-:W-:Y:S01]  /*3e00*/  FADD.FTZ R79, R77, R79 ;  /* 0x0000004f4d4f7221 */ /* 0x000fe20000010000 */
[----:B------:R0:W-:Y:S04]  /*3e10*/  STL [R1+0x2b4], R81 ;  /* 0x0002b45101007387 */ /* 0x0001e80000100800 */
[----:B------:R-:W-:Y:S04]  /*3e20*/  STL [R1+0x290], R79 ;  /* 0x0002904f01007387 */ /* 0x000fe80000100800 */
[----:B------:R-:W4:Y:S01]  /*3e30*/  LDL R89, [R1] ;  /* 0x0000000001597983 */ /* 0x000f220000100800 */
[----:B--2---:R-:W-:-:S05]  /*3e40*/  FFMA.FTZ R51, R97, R77, R51 ;  /* 0x0000004d61337223 */ /* 0x004fca0000010033 */
[----:B------:R-:W-:Y:S01]  /*3e50*/  STL [R1+0x160], R51 ;  /* 0x0001603301007387 */ /* 0x000fe20000100800 */
[----:B------:R-:W-:-:S03]  /*3e60*/  FADD.FTZ R48, R76, R48 ;  /* 0x000000304c307221 */ /* 0x000fc60000010000 */
[----:B------:R-:W2:Y:S04]  /*3e70*/  LDL.LU R85, [R1+0x2c8] ;  /* 0x0002c80001557983 */ /* 0x000ea80000300800 */
[----:B------:R-:W2:Y:S04]  /*3e80*/  LDL.LU R84, [R1+0x2bc] ;  /* 0x0002bc0001547983 */ /* 0x000ea80000300800 */
[----:B------:R0:W-:Y:S04]  /*3e90*/  STL [R1+0x2b0], R48 ;  /* 0x0002b03001007387 */ /* 0x0001e80000100800 */
[----:B------:R-:W2:Y:S04]  /*3ea0*/  LDL R83, [R1+0x10] ;  /* 0x0000100001537983 */ /* 0x000ea80000100800 */
[----:B------:R-:W2:Y:S04]  /*3eb0*/  LDL.LU R82, [R1+0x2e0] ;  /* 0x0002e00001527983 */ /* 0x000ea80000300800 */
[----:B0-----:R-:W2:Y:S01]  /*3ec0*/  LDL.LU R81, [R1+0x2d4] ;  /* 0x0002d40001517983 */ /* 0x001ea20000300800 */
[----:B---3--:R-:W-:-:S04]  /*3ed0*/  FMUL.FTZ R78, R80, R76 ;  /* 0x0000004c504e7220 */ /* 0x008fc80000410000 */
[----:B------:R-:W-:Y:S02]  /*3ee0*/  FFMA.FTZ R144, R49, R77, R78 ;  /* 0x0000004d31907223 */ /* 0x000fe4000001004e */
[----:B------:R-:W3:Y:S04]  /*3ef0*/  LDL.LU R49, [R1+0x2dc] ;  /* 0x0002dc0001317983 */ /* 0x000ee80000300800 */
[----:B------:R-:W3:Y:S04]  /*3f00*/  LDL.LU R48, [R1+0x2d0] ;  /* 0x0002d00001307983 */ /* 0x000ee80000300800 */
[----:B------:R-:W3:Y:S04]  /*3f10*/  LDL R80, [R1+0x4] ;  /* 0x0000040001507983 */ /* 0x000ee80000100800 */
[----:B------:R-:W3:Y:S04]  /*3f20*/  LDL.LU R79, [R1+0x2c4] ;  /* 0x0002c400014f7983 */ /* 0x000ee80000300800 */
[----:B------:R-:W3:Y:S01]  /*3f30*/  LDL.LU R51, [R1+0x2b8] ;  /* 0x0002b80001337983 */ /* 0x000ee20000300800 */
[----:B----4-:R-:W-:-:S05]  /*3f40*/  FFMA.FTZ R50, R97, R76, R50 ;  /* 0x0000004c61327223 */ /* 0x010fca0000010032 */
[----:B------:R0:W-:Y:S04]  /*3f50*/  STL [R1+0x2a0], R50 ;  /* 0x0002a03201007387 */ /* 0x0001e80000100800 */
[----:B0-----:R-:W4:Y:S01]  /*3f60*/  LDL R50, [R1+0x14] ;  /* 0x0000140001327983 */ /* 0x001f220000100800 */
[----:B------:R-:W-:Y:S02]  /*3f70*/  HADD2.F32 R78, -RZ, R90.H0_H0 ;  /* 0x2000005aff4e7230 */ /* 0x000fe40000004100 */
[----:B------:R-:W-:-:S03]  /*3f80*/  HADD2.F32 R76, -RZ, R94.H0_H0 ;  /* 0x2000005eff4c7230 */ /* 0x000fc60000004100 */
[----:B------:R-:W-:Y:S01]  /*3f90*/  FADD.FTZ R78, -R11, R78 ;  /* 0x0000004e0b4e7221 */ /* 0x000fe20000010100 */
[----:B------:R-:W-:-:S03]  /*3fa0*/  HADD2.F32 R77, -RZ, R98.H0_H0 ;  /* 0x20000062ff4d7230 */ /* 0x000fc60000004100 */
[----:B------:R-:W-:Y:S02]  /*3fb0*/  FMUL.FTZ R93, R5, R78 ;  /* 0x0000004e055d7220 */ /* 0x000fe40000410000 */
[----:B------:R-:W-:Y:S02]  /*3fc0*/  FMUL.FTZ R78, R89, R76 ;  /* 0x0000004c594e7220 */ /* 0x000fe40000410000 */
[----:B--2---:R-:W-:Y:S02]  /*3fd0*/  FADD.FTZ R85, R77, R85 ;  /* 0x000000554d557221 */ /* 0x004fe40000010000 */
[-C--:B------:R-:W-:Y:S02]  /*3fe0*/  FFMA.FTZ R84, R93, R77.reuse, R84 ;  /* 0x0000004d5d547223 */ /* 0x080fe40000010054 */
[----:B------:R-:W-:Y:S01]  /*3ff0*/  FFMA.FTZ R89, R83, R77, R78 ;  /* 0x0000004d53597223 */ /* 0x000fe2000001004e */
[----:B------:R-:W-:Y:S01]  /*4000*/  HADD2.F32 R78, -RZ, R90.H1_H1 ;  /* 0x3000005aff4e7230 */ /* 0x000fe20000004100 */
[----:B------:R-:W-:-:S04]  /*4010*/  FADD.FTZ R82, R76, R82 ;  /* 0x000000524c527221 */ /* 0x000fc80000010000 */
[----:B------:R-:W-:Y:S02]  /*4020*/  FADD.FTZ R78, -R11, R78 ;  /* 0x0000004e0b4e7221 */ /* 0x000fe40000010100 */
[----:B------:R-:W-:Y:S01]  /*4030*/  FFMA.FTZ R81, R93, R76, R81 ;  /* 0x0000004c5d517223 */ /* 0x000fe20000010051 */
[----:B------:R-:W-:Y:S02]  /*4040*/  HADD2.F32 R76, -RZ, R98.H1_H1 ;  /* 0x30000062ff4c7230 */ /* 0x000fe40000004100 */
[----:B------:R-:W-:Y:S01]  /*4050*/  HADD2.F32 R77, -RZ, R94.H1_H1 ;  /* 0x3000005eff4d7230 */ /* 0x000fe20000004100 */
[----:B------:R-:W-:Y:S01]  /*4060*/  FMUL.FTZ R94, R5, R78 ;  /* 0x0000004e055e7220 */ /* 0x000fe20000410000 */
[----:B------:R-:W-:Y:S04]  /*4070*/  STL [R1+0x2c8], R85 ;  /* 0x0002c85501007387 */ /* 0x000fe80000100800 */
[----:B------:R0:W-:Y:S04]  /*4080*/  STL [R1+0x2bc], R84 ;  /* 0x0002bc5401007387 */ /* 0x0001e80000100800 */
[----:B------:R-:W-:Y:S04]  /*4090*/  STL [R1+0x2e0], R82 ;  /* 0x0002e05201007387 */ /* 0x000fe80000100800 */
[----:B------:R-:W-:Y:S01]  /*40a0*/  STL [R1+0x2d4], R81 ;  /* 0x0002d45101007387 */ /* 0x000fe20000100800 */
[----:B------:R-:W-:-:S02]  /*40b0*/  IADD3.X R59, R126, c[0x0][0x18c], RZ, P4, !PT ;  /* 0x000063007e3b7a10 */ /* 0x000fc400027fe4ff */
[----:B0-----:R-:W-:-:S04]  /*40c0*/  IADD3 R84, P4, R145, c[0x0][0x190], RZ ;  /* 0x0000640091547a10 */ /* 0x001fc80007f9e0ff */
[----:B------:R-:W-:Y:S01]  /*40d0*/  IADD3.X R85, R150, c[0x0][0x194], RZ, P4, !PT ;  /* 0x0000650096557a10 */ /* 0x000fe200027fe4ff */
[----:B-1----:R-:W2:Y:S01]  /*40e0*/  LDG.E.128 R56, [R58.64] ;  /* 0x000000043a387981 */ /* 0x002ea2000c1e1d00 */
[----:B---3--:R-:W-:Y:S02]  /*40f0*/  FADD.FTZ R49, R77, R49 ;  /* 0x000000314d317221 */ /* 0x008fe40000010000 */
[-C--:B------:R-:W-:Y:S02]  /*4100*/  FFMA.FTZ R48, R94, R77.reuse, R48 ;  /* 0x0000004d5e307223 */ /* 0x080fe40000010030 */
[----:B------:R-:W-:Y:S02]  /*4110*/  FMUL.FTZ R78, R80, R77 ;  /* 0x0000004d504e7220 */ /* 0x000fe40000410000 */
[----:B------:R-:W-:Y:S02]  /*4120*/  FADD.FTZ R79, R76, R79 ;  /* 0x0000004f4c4f7221 */ /* 0x000fe40000010000 */
[----:B------:R-:W-:-:S03]  /*4130*/  FFMA.FTZ R51, R94, R76, R51 ;  /* 0x0000004c5e337223 */ /* 0x000fc60000010033 */
[----:B------:R-:W-:Y:S04]  /*4140*/  STL [R1+0x2c4], R79 ;  /* 0x0002c44f01007387 */ /* 0x000fe80000100800 */
[----:B------:R0:W-:Y:S04]  /*4150*/  STL [R1+0x2b8], R51 ;  /* 0x0002b83301007387 */ /* 0x0001e80000100800 */
[----:B------:R-:W3:Y:S04]  /*4160*/  LDL R98, [R1+0x8] ;  /* 0x0000080001627983 */ /* 0x000ee80000100800 */
[----:B0-----:R-:W2:Y:S04]  /*4170*/  LDL.LU R51, [R1+0x2e8] ;  /* 0x0002e80001337983 */ /* 0x001ea80000300800 */
[----:B------:R0:W-:Y:S01]  /*4180*/  STL [R1+0x2dc], R49 ;  /* 0x0002dc3101007387 */ /* 0x0001e20000100800 */
[----:B------:R-:W-:Y:S01]  /*4190*/  IADD3 R80, P6, R147, c[0x0][0x190], RZ ;  /* 0x0000640093507a10 */ /* 0x000fe20007fde0ff */
[----:B----4-:R-:W-:Y:S01]  /*41a0*/  FFMA.FTZ R90, R50, R76, R78 ;  /* 0x0000004c325a7223 */ /* 0x010fe2000001004e */
[----:B------:R-:W-:Y:S01]  /*41b0*/  IADD3 R76, P3, R21, c[0x0][0x190], RZ ;  /* 0x00006400154c7a10 */ /* 0x000fe20007f7e0ff */
[----:B0-----:R-:W4:Y:S03]  /*41c0*/  LDL R49, [R1+0x1c] ;  /* 0x00001c0001317983 */ /* 0x001f260000100800 */
[----:B------:R-:W-:Y:S01]  /*41d0*/  IADD3.X R77, R19, c[0x0][0x194], RZ, P3, !PT ;  /* 0x00006500134d7a10 */ /* 0x000fe20001ffe4ff */
[----:B------:R0:W-:Y:S01]  /*41e0*/  STL [R1+0x2d0], R48 ;  /* 0x0002d03001007387 */ /* 0x0001e20000100800 */
[----:B------:R-:W-:-:S03]  /*41f0*/  IADD3 R20, P3, R20, c[0x0][0x190], RZ ;  /* 0x0000640014147a10 */ /* 0x000fc60007f7e0ff */
[----:B------:R-:W2:Y:S01]  /*4200*/  LDL.LU R50, [R1+0x2f4] ;  /* 0x0002f40001327983 */ /* 0x000ea20000300800 */
[----:B------:R-:W-:Y:S02]  /*4210*/  IADD3 R78, P5, R146, c[0x0][0x190], RZ ;  /* 0x00006400924e7a10 */ /* 0x000fe40007fbe0ff */
[----:B------:R-:W-:Y:S02]  /*4220*/  IADD3.X R21, R151, c[0x0][0x194], RZ, P3, !PT ;  /* 0x0000650097157a10 */ /* 0x000fe40001ffe4ff */
[----:B------:R-:W-:Y:S01]  /*4230*/  IADD3.X R81, R148, c[0x0][0x194], RZ, P6, !PT ;  /* 0x0000650094517a10 */ /* 0x000fe200037fe4ff */
[----:B0-----:R-:W2:Y:S04]  /*4240*/  LDL.LU R48, [R1+0x2f0] ;  /* 0x0002f00001307983 */ /* 0x001ea80000300800 */
[----:B------:R-:W2:Y:S01]  /*4250*/  LDL.LU R145, [R1+0x2ec] ;  /* 0x0002ec0001917983 */ /* 0x000ea20000300800 */
[----:B------:R-:W-:-:S03]  /*4260*/  IADD3.X R79, R149, c[0x0][0x194], RZ, P5, !PT ;  /* 0x00006500954f7a10 */ /* 0x000fc60002ffe4ff */
[----:B------:R-:W2:Y:S04]  /*4270*/  LDL R146, [R1+0xc] ;  /* 0x00000c0001927983 */ /* 0x000ea80000100800 */
[----:B------:R-:W2:Y:S04]  /*4280*/  LDL.LU R147, [R1+0x2d8] ;  /* 0x0002d80001937983 */ /* 0x000ea80000300800 */
[----:B------:R-:W4:Y:S04]  /*4290*/  LDL.LU R151, [R1+0x2e4] ;  /* 0x0002e40001977983 */ /* 0x000f280000300800 */
[----:B------:R-:W4:Y:S04]  /*42a0*/  LDL R150, [R1+0x18] ;  /* 0x0000180001967983 */ /* 0x000f280000100800 */
[----:B------:R-:W4:Y:S04]  /*42b0*/  LDL.LU R149, [R1+0x2c0] ;  /* 0x0002c00001957983 */ /* 0x000f280000300800 */
[----:B------:R-:W4:Y:S01]  /*42c0*/  LDL.LU R148, [R1+0x2cc] ;  /* 0x0002cc0001947983 */ /* 0x000f220000300800 */
[----:B------:R-:W-:-:S03]  /*42d0*/  HADD2.F32 R19, -RZ, R91.H0_H0 ;  /* 0x2000005bff137230 */ /* 0x000fc60000004100 */
[----:B------:R0:W5:Y:S01]  /*42e0*/  LDG.E.64 R82, [R76.64] ;  /* 0x000000044c527981 */ /* 0x000162000c1e1b00 */
[----:B------:R-:W-:-:S03]  /*42f0*/  HADD2.F32 R91, -RZ, R91.H1_H1 ;  /* 0x3000005bff5b7230 */ /* 0x000fc60000004100 */
[----:B------:R-:W5:Y:S04]  /*4300*/  LDG.E.64 R20, [R20.64] ;  /* 0x0000000414147981 */ /* 0x000f68000c1e1b00 */
[----:B------:R-:W5:Y:S04]  /*4310*/  LDG.E.64 R78, [R78.64] ;  /* 0x000000044e4e7981 */ /* 0x000f68000c1e1b00 */
[----:B0-----:R0:W5:Y:S04]  /*4320*/  LDG.E.64 R76, [R84.64] ;  /* 0x00000004544c7981 */ /* 0x001168000c1e1b00 */
[----:B------:R-:W5:Y:S01]  /*4330*/  LDG.E.64 R80, [R80.64] ;  /* 0x0000000450507981 */ /* 0x000f62000c1e1b00 */
[----:B0-----:R-:W-:Y:S01]  /*4340*/  FADD.FTZ R84, -R11, R19 ;  /* 0x000000130b547221 */ /* 0x001fe20000010100 */
[----:B------:R-:W-:-:S02]  /*4350*/  HADD2.F32 R85, -RZ, R95.H0_H0 ;  /* 0x2000005fff557230 */ /* 0x000fc40000004100 */
[----:B------:R-:W-:Y:S01]  /*4360*/  HADD2.F32 R19, -RZ, R99.H0_H0 ;  /* 0x20000063ff137230 */ /* 0x000fe20000004100 */
[----:B------:R-:W-:Y:S01]  /*4370*/  FMUL.FTZ R84, R5, R84 ;  /* 0x0000005405547220 */ /* 0x000fe20000410000 */
[----:B------:R-:W-:Y:S01]  /*4380*/  HADD2.F32 R95, -RZ, R95.H1_H1 ;  /* 0x3000005fff5f7230 */ /* 0x000fe20000004100 */
[-C--:B---3--:R-:W-:Y:S02]  /*4390*/  FMUL.FTZ R98, R98, R85.reuse ;  /* 0x0000005562627220 */ /* 0x088fe40000410000 */
[----:B--2---:R-:W-:Y:S02]  /*43a0*/  FFMA.FTZ R147, R84, R85, R147 ;  /* 0x0000005554937223 */ /* 0x004fe40000010093 */
[----:B----4-:R-:W-:Y:S02]  /*43b0*/  FADD.FTZ R151, R85, R151 ;  /* 0x0000009755977221 */ /* 0x010fe40000010000 */
[----:B------:R-:W-:Y:S01]  /*43c0*/  FADD.FTZ R85, -R11, R91 ;  /* 0x0000005b0b557221 */ /* 0x000fe20000010100 */
[----:B------:R-:W-:-:S03]  /*43d0*/  HADD2.F32 R91, -RZ, R99.H1_H1 ;  /* 0x30000063ff5b7230 */ /* 0x000fc60000004100 */
[----:B------:R-:W-:Y:S02]  /*43e0*/  FMUL.FTZ R85, R5, R85 ;  /* 0x0000005505557220 */ /* 0x000fe40000410000 */
[-C--:B------:R-:W-:Y:S02]  /*43f0*/  FFMA.FTZ R149, R84, R19.reuse, R149 ;  /* 0x0000001354957223 */ /* 0x080fe40000010095 */
[----:B------:R-:W-:Y:S02]  /*4400*/  FADD.FTZ R148, R19, R148 ;  /* 0x0000009413947221 */ /* 0x000fe40000010000 */
[----:B------:R-:W-:Y:S02]  /*4410*/  FFMA.FTZ R19, R150, R19, R98 ;  /* 0x0000001396137223 */ /* 0x000fe40000010062 */
[----:B------:R-:W-:Y:S01]  /*4420*/  FMUL.FTZ R98, R146, R95 ;  /* 0x0000005f92627220 */ /* 0x000fe20000410000 */
[----:B------:R-:W-:Y:S01]  /*4430*/  STL [R1+0x2cc], R148 ;  /* 0x0002cc9401007387 */ /* 0x000fe20000100800 */
[----:B------:R-:W-:-:S02]  /*4440*/  FADD.FTZ R145, R91, R145 ;  /* 0x000000915b917221 */ /* 0x000fc40000010000 */
[-C--:B------:R-:W-:Y:S01]  /*4450*/  FFMA.FTZ R51, R85, R91.reuse, R51 ;  /* 0x0000005b55337223 */ /* 0x080fe20000010033 */
[----:B------:R-:W-:Y:S01]  /*4460*/  STL [R1+0x2c0], R149 ;  /* 0x0002c09501007387 */ /* 0x000fe20000100800 */
[----:B------:R-:W-:-:S03]  /*4470*/  FFMA.FTZ R91, R49, R91, R98 ;  /* 0x0000005b315b7223 */ /* 0x000fc60000010062 */
[----:B------:R-:W-:Y:S04]  /*4480*/  STL [R1+0x2e4], R151 ;  /* 0x0002e49701007387 */ /* 0x000fe80000100800 */
[----:B------:R0:W-:Y:S04]  /*4490*/  STL [R1+0x2d8], R147 ;  /* 0x0002d89301007387 */ /* 0x0001e80000100800 */
[----:B------:R-:W2:Y:S01]  /*44a0*/  LDL.LU R49, [R1+0x304] ;  /* 0x0003040001317983 */ /* 0x000ea20000300800 */
[----:B------:R-:W-:Y:S01]  /*44b0*/  FADD.FTZ R50, R95, R50 ;  /* 0x000000325f327221 */ /* 0x000fe20000010000 */
[----:B------:R-:W-:Y:S01]  /*44c0*/  HADD2.F32 R99, -RZ, R57.H0_H0 ;  /* 0x20000039ff637230 */ /* 0x000fe20000004100 */
[----:B------:R-:W-:Y:S01]  /*44d0*/  FFMA.FTZ R48, R85, R95, R48 ;  /* 0x0000005f55307223 */ /* 0x000fe20000010030 */
[----:B------:R1:W-:Y:S01]  /*44e0*/  STL [R1+0x2ec], R145 ;  /* 0x0002ec9101007387 */ /* 0x0003e20000100800 */
[----:B------:R-:W-:-:S02]  /*44f0*/  HADD2.F32 R95, -RZ, R56.H0_H0 ;  /* 0x20000038ff5f7230 */ /* 0x000fc40000004100 */
[----:B0-----:R-:W-:Y:S01]  /*4500*/  HADD2.F32 R147, -RZ, R56.H1_H1 ;  /* 0x30000038ff937230 */ /* 0x001fe20000004100 */
[----:B------:R0:W-:Y:S01]  /*4510*/  STL [R1+0x2e8], R51 ;  /* 0x0002e83301007387 */ /* 0x0001e20000100800 */
[--C-:B------:R-:W-:Y:S02]  /*4520*/  HADD2.F32 R146, -RZ, R58.reuse.H1_H1 ;  /* 0x3000003aff927230 */ /* 0x100fe40000004100 */
[----:B------:R-:W-:Y:S01]  /*4530*/  HADD2.F32 R56, -RZ, R59.H0_H0 ;  /* 0x2000003bff387230 */ /* 0x000fe20000004100 */
[----:B------:R-:W3:Y:S01]  /*4540*/  LDL.LU R150, [R1+0x2fc] ;  /* 0x0002fc0001967983 */ /* 0x000ee20000300800 */
[----:B-1----:R-:W-:Y:S02]  /*4550*/  HADD2.F32 R145, -RZ, R57.H1_H1 ;  /* 0x30000039ff917230 */ /* 0x002fe40000004100 */
[----:B------:R-:W-:Y:S02]  /*4560*/  HADD2.F32 R57, -RZ, R58.H0_H0 ;  /* 0x2000003aff397230 */ /* 0x000fe40000004100 */
[----:B------:R-:W-:Y:S01]  /*4570*/  HADD2.F32 R98, -RZ, R59.H1_H1 ;  /* 0x3000003bff627230 */ /* 0x000fe20000004100 */
[C---:B------:R-:W-:Y:S01]  /*4580*/  FADD.FTZ R59, -R11.reuse, R99 ;  /* 0x000000630b3b7221 */ /* 0x040fe20000010100 */
[----:B0-----:R-:W4:Y:S01]  /*4590*/  LDL.LU R51, [R1+0x314] ;  /* 0x0003140001337983 */ /* 0x001f220000300800 */
[----:B------:R-:W-:-:S02]  /*45a0*/  FADD.FTZ R58, -R11, R95 ;  /* 0x0000005f0b3a7221 */ /* 0x000fc40000010100 */
[C---:B------:R-:W-:Y:S01]  /*45b0*/  FADD.FTZ R99, -R11.reuse, R145 ;  /* 0x000000910b637221 */ /* 0x040fe20000010100 */
[----:B------:R-:W-:Y:S01]  /*45c0*/  STL [R1+0x2f4], R50 ;  /* 0x0002f43201007387 */ /* 0x000fe20000100800 */
[C---:B------:R-:W-:Y:S02]  /*45d0*/  FADD.FTZ R95, -R11.reuse, R147 ;  /* 0x000000930b5f7221 */ /* 0x040fe40000010100 */
[C---:B------:R-:W-:Y:S01]  /*45e0*/  FADD.FTZ R145, -R11.reuse, R57 ;  /* 0x000000390b917221 */ /* 0x040fe20000010100 */
[----:B------:R0:W-:Y:S01]  /*45f0*/  STL [R1+0x2f0], R48 ;  /* 0x0002f03001007387 */ /* 0x0001e20000100800 */
[C---:B------:R-:W-:Y:S02]  /*4600*/  FADD.FTZ R57, -R11.reuse, R146 ;  /* 0x000000920b397221 */ /* 0x040fe40000010100 */
[C---:B------:R-:W-:Y:S02]  /*4610*/  FADD.FTZ R56, -R11.reuse, R56 ;  /* 0x000000380b387221 */ /* 0x040fe40000010100 */
[----:B------:R-:W-:Y:S01]  /*4620*/  FADD.FTZ R147, -R11, R98 ;  /* 0x000000620b937221 */ /* 0x000fe20000010100 */
[----:B------:R-:W-:Y:S01]  /*4630*/  HADD2.F32 R11, -RZ, R64.H0_H0 ;  /* 0x20000040ff0b7230 */ /* 0x000fe20000004100 */
[----:B0-----:R-:W4:Y:S04]  /*4640*/  LDL.LU R48, [R1+0x30c] ;  /* 0x00030c0001307983 */ /* 0x001f280000300800 */
[----:B------:R-:W4:Y:S04]  /*4650*/  LDL.LU R50, [R1+0x300] ;  /* 0x0003000001327983 */ /* 0x000f280000300800 */
[----:B------:R-:W4:Y:S04]  /*4660*/  LDL.LU R149, [R1+0x2f8] ;  /* 0x0002f80001957983 */ /* 0x000f280000300800 */
[----:B------:R-:W4:Y:S01]  /*4670*/  LDL.LU R148, [R1+0x310] ;  /* 0x0003100001947983 */ /* 0x000f220000300800 */
[----:B--2---:R-:W-:-:S05]  /*4680*/  FADD.FTZ R49, R11, R49 ;  /* 0x000000310b317221 */ /* 0x004fca0000010000 */
[----:B------:R0:W-:Y:S04]  /*4690*/  STL [R1+0x304], R49 ;  /* 0x0003043101007387 */ /* 0x0001e80000100800 */
[----:B0-----:R-:W2:Y:S01]  /*46a0*/  LDL.LU R49, [R1+0x308] ;  /* 0x0003080001317983 */ /* 0x001ea20000300800 */
[----:B------:R-:W-:Y:S01]  /*46b0*/  HADD2.F32 R98, -RZ, R60.H0_H0 ;  /* 0x2000003cff627230 */ /* 0x000fe20000004100 */
[----:B------:R-:W-:-:S04]  /*46c0*/  FMUL.FTZ R58, R5, R58 ;  /* 0x0000003a053a7220 */ /* 0x000fc80000410000 */
[----:B---3--:R-:W-:Y:S01]  /*46d0*/  FFMA.FTZ R150, R58, R11, R150 ;  /* 0x0000000b3a967223 */ /* 0x008fe20000010096 */
[----:B------:R-:W-:Y:S01]  /*46e0*/  HADD2.F32 R64, -RZ, R64.H1_H1 ;  /* 0x30000040ff407230 */ /* 0x000fe20000004100 */
[----:B----4-:R-:W-:Y:S01]  /*46f0*/  FADD.FTZ R51, R98, R51 ;  /* 0x0000003362337221 */ /* 0x010fe20000010000 */
[----:B------:R-:W-:Y:S02]  /*4700*/  HADD2.F32 R60, -RZ, R60.H1_H1 ;  /* 0x3000003cff3c7230 */ /* 0x000fe40000004100 */
[----:B------:R-:W-:Y:S01]  /*4710*/  STL [R1+0x2fc], R150 ;  /* 0x0002fc9601007387 */ /* 0x000fe20000100800 */
[----:B------:R-:W-:Y:S02]  /*4720*/  FMUL.FTZ R95, R5, R95 ;  /* 0x0000005f055f7220 */ /* 0x000fe40000410000 */
[----:B------:R-:W-:-:S05]  /*4730*/  FFMA.FTZ R48, R58, R98, R48 ;  /* 0x000000623a307223 */ /* 0x000fca0000010030 */
[----:B------:R0:W-:Y:S01]  /*4740*/  STL [R1+0x30c], R48 ;  /* 0x00030c3001007387 */ /* 0x0001e20000100800 */
[----:B------:R-:W-:Y:S02]  /*4750*/  FADD.FTZ R50, R64, R50 ;  /* 0x0000003240327221 */ /* 0x000fe40000010000 */
[C---:B------:R-:W-:Y:S01]  /*4760*/  FFMA.FTZ R149, R95.reuse, R64, R149 ;  /* 0x000000405f957223 */ /* 0x040fe20000010095 */
[----:B0-----:R-:W3:Y:S04]  /*4770*/  LDL.LU R48, [R1+0x31c] ;  /* 0x00031c0001307983 */ /* 0x001ee80000300800 */
[----:B------:R0:W-:Y:S04]  /*4780*/  STL [R1+0x314], R51 ;  /* 0x0003143301007387 */ /* 0x0001e80000100800 */
[----:B------:R-:W4:Y:S04]  /*4790*/  LDL.LU R150, [R1+0x318] ;  /* 0x0003180001967983 */ /* 0x000f280000300800 */
[----:B0-----:R-:W4:Y:S04]  /*47a0*/  LDL.LU R51, [R1+0x324] ;  /* 0x0003240001337983 */ /* 0x001f280000300800 */
[----:B------:R0:W-:Y:S04]  /*47b0*/  STL [R1+0x300], R50 ;  /* 0x0003003201007387 */ /* 0x0001e80000100800 */
[----:B0-----:R-:W4:Y:S04]  /*47c0*/  LDL.LU R50, [R1+0x320] ;  /* 0x0003200001327983 */ /* 0x001f280000300800 */
[----:B------:R-:W-:Y:S01]  /*47d0*/  STL [R1+0x2f8], R149 ;  /* 0x0002f89501007387 */ /* 0x000fe20000100800 */
[----:B--2---:R-:W-:-:S05]  /*47e0*/  FFMA.FTZ R49, R95, R60, R49 ;  /* 0x0000003c5f317223 */ /* 0x004fca0000010031 */
[----:B------:R0:W-:Y:S04]  /*47f0*/  STL [R1+0x308], R49 ;  /* 0x0003083101007387 */ /* 0x0001e80000100800 */
[----:B0-----:R-:W2:Y:S01]  /*4800*/  LDL.LU R49, [R1+0x32c] ;  /* 0x00032c0001317983 */ /* 0x001ea20000300800 */
[----:B------:R-:W-:Y:S02]  /*4810*/  FMUL.FTZ R146, R156, R98 ;  /* 0x000000629c927220 */ /* 0x000fe40000410000 */
[----:B------:R-:W-:Y:S02]  /*4820*/  FMUL.FTZ R98, R157, R60 ;  /* 0x0000003c9d627220 */ /* 0x000fe40000410000 */
[----:B------:R-:W-:Y:S01]  /*4830*/  FFMA.FTZ R11, R160, R11, R146 ;  /* 0x0000000ba00b7223 */ /* 0x000fe20000010092 */
[----:B------:R-:W-:Y:S01]  /*4840*/  HADD2.F32 R146, -RZ, R65.H0_H0 ;  /* 0x20000041ff927230 */ /* 0x000fe20000004100 */
[----:B------:R-:W-:-:S02]  /*4850*/  FADD.FTZ R148, R60, R148 ;  /* 0x000000943c947221 */ /* 0x000fc40000010000 */
[----:B------:R-:W-:Y:S01]  /*4860*/  FFMA.FTZ R64, R161, R64, R98 ;  /* 0x00000040a1407223 */ /* 0x000fe20000010062 */
[----:B------:R-:W-:Y:S01]  /*4870*/  HADD2.F32 R98, -RZ, R61.H0_H0 ;  /* 0x2000003dff627230 */ /* 0x000fe20000004100 */
[----:B------:R-:W-:Y:S01]  /*4880*/  FMUL.FTZ R60, R5, R59 ;  /* 0x0000003b053c7220 */ /* 0x000fe20000410000 */
[----:B------:R0:W-:Y:S01]  /*4890*/  STL [R1+0x310], R148 ;  /* 0x0003109401007387 */ /* 0x0001e20000100800 */
[----:B------:R-:W-:-:S03]  /*48a0*/  HADD2.F32 R65, -RZ, R65.H1_H1 ;  /* 0x30000041ff417230 */ /* 0x000fc60000004100 */
[----:B------:R-:W2:Y:S04]  /*48b0*/  LDL.LU R149, [R1+0x328] ;  /* 0x0003280001957983 */ /* 0x000ea80000300800 */
[----:B0-----:R-:W2:Y:S01]  /*48c0*/  LDL.LU R148, [R1+0x334] ;  /* 0x0003340001947983 */ /* 0x001ea20000300800 */
[----:B---3--:R-:W-:-:S05]  /*48d0*/  FADD.FTZ R48, R146, R48 ;  /* 0x0000003092307221 */ /* 0x008fca0000010000 */
[----:B------:R0:W-:Y:S01]  /*48e0*/  STL [R1+0x31c], R48 ;  /* 0x00031c3001007387 */ /* 0x0001e20000100800 */
[----:B----4-:R-:W-:Y:S02]  /*48f0*/  FFMA.FTZ R150, R60, R146, R150 ;  /* 0x000000923c967223 */ /* 0x010fe40000010096 */
[----:B------:R-:W-:Y:S01]  /*4900*/  FADD.FTZ R51, R98, R51 ;  /* 0x0000003362337221 */ /* 0x000fe20000010000 */
[----:B0-----:R-:W3:Y:S04]  /*4910*/  LDL.LU R48, [R1+0x330] ;  /* 0x0003300001307983 */ /* 0x001ee80000300800 */
[----:B------:R-:W-:Y:S04]  /*4920*/  STL [R1+0x318], R150 ;  /* 0x0003189601007387 */ /* 0x000fe80000100800 */
[----:B------:R0:W-:Y:S01]  /*4930*/  STL [R1+0x324], R51 ;  /* 0x0003243301007387 */ /* 0x0001e20000100800 */
[----:B------:R-:W-:-:S03]  /*4940*/  FFMA.FTZ R50, R60, R98, R50 ;  /* 0x000000623c327223 */ /* 0x000fc60000010032 */
[----:B0-----:R-:W4:Y:S04]  /*4950*/  LDL.LU R51, [R1+0x33c] ;  /* 0x00033c0001337983 */ /* 0x001f280000300800 */
[----:B------:R-:W4:Y:S04]  /*4960*/  LDL.LU R151, [R1+0x338] ;  /* 0x0003380001977983 */ /* 0x000f280000300800 */
[----:B------:R0:W-:Y:S04]  /*4970*/  STL [R1+0x320], R50 ;  /* 0x0003203201007387 */ /* 0x0001e80000100800 */
[----:B0-----:R-:W4:Y:S01]  /*4980*/  LDL.LU R50, [R1+0x344] ;  /* 0x0003440001327983 */ /* 0x001f220000300800 */
[----:B--2---:R-:W-:-:S05]  /*4990*/  FADD.FTZ R49, R65, R49 ;  /* 0x0000003141317221 */ /* 0x004fca0000010000 */
[----:B------:R0:W-:Y:S04]  /*49a0*/  STL [R1+0x32c], R49 ;  /* 0x00032c3101007387 */ /* 0x0001e80000100800 */
[----:B0-----:R-:W2:Y:S01]  /*49b0*/  LDL.LU R49, [R1+0x340] ;  /* 0x0003400001317983 */ /* 0x001ea20000300800 */
[----:B------:R-:W-:Y:S01]  /*49c0*/  HADD2.F32 R61, -RZ, R61.H1_H1 ;  /* 0x3000003dff3d7230 */ /* 0x000fe20000004100 */
[----:B------:R-:W-:Y:S02]  /*49d0*/  FMUL.FTZ R99, R5, R99 ;  /* 0x0000006305637220 */ /* 0x000fe40000410000 */
[----:B------:R-:W-:Y:S02]  /*49e0*/  FMUL.FTZ R59, R158, R98 ;  /* 0x000000629e3b7220 */ /* 0x000fe40000410000 */
[----:B------:R-:W-:-:S02]  /*49f0*/  FMUL.FTZ R98, R159, R61 ;  /* 0x0000003d9f627220 */ /* 0x000fc40000410000 */
[-C--:B------:R-:W-:Y:S02]  /*4a00*/  FFMA.FTZ R149, R99, R65.reuse, R149 ;  /* 0x0000004163957223 */ /* 0x080fe40000010095 */
[----:B------:R-:W-:Y:S02]  /*4a10*/  FADD.FTZ R148, R61, R148 ;  /* 0x000000943d947221 */ /* 0x000fe40000010000 */
[----:B------:R-:W-:Y:S01]  /*4a20*/  FFMA.FTZ R59, R162, R146, R59 ;  /* 0x00000092a23b7223 */ /* 0x000fe2000001003b */
[----:B------:R-:W-:Y:S01]  /*4a30*/  STL [R1+0x328], R149 ;  /* 0x0003289501007387 */ /* 0x000fe20000100800 */
[----:B------:R-:W-:Y:S01]  /*4a40*/  FFMA.FTZ R98, R163, R65, R98 ;  /* 0x00000041a3627223 */ /* 0x000fe20000010062 */
[----:B------:R-:W-:Y:S01]  /*4a50*/  HADD2.F32 R146, -RZ, R62.H0_H0 ;  /* 0x2000003eff927230 */ /* 0x000fe20000004100 */
[----:B------:R-:W-:Y:S02]  /*4a60*/  FMUL.FTZ R65, R5, R145 ;  /* 0x0000009105417220 */ /* 0x000fe40000410000 */
[----:B---3--:R-:W-:Y:S01]  /*4a70*/  FFMA.FTZ R48, R99, R61, R48 ;  /* 0x0000003d63307223 */ /* 0x008fe20000010030 */
[----:B------:R-:W-:-:S04]  /*4a80*/  HADD2.F32 R61, -RZ, R66.H0_H0 ;  /* 0x20000042ff3d7230 */ /* 0x000fc80000004100 */
[----:B------:R0:W-:Y:S04]  /*4a90*/  STL [R1+0x330], R48 ;  /* 0x0003303001007387 */ /* 0x0001e80000100800 */
[----:B0-----:R-:W3:Y:S01]  /*4aa0*/  LDL.LU R48, [R1+0x34c] ;  /* 0x00034c0001307983 */ /* 0x001ee20000300800 */
[----:B----4-:R-:W-:-:S03]  /*4ab0*/  FADD.FTZ R51, R61, R51 ;  /* 0x000000333d337221 */ /* 0x010fc60000010000 */
[----:B------:R0:W-:Y:S01]  /*4ac0*/  STL [R1+0x334], R148 ;  /* 0x0003349401007387 */ /* 0x0001e20000100800 */
[----:B------:R-:W-:-:S03]  /*4ad0*/  FFMA.FTZ R151, R65, R61, R151 ;  /* 0x0000003d41977223 */ /* 0x000fc60000010097 */
[----:B------:R-:W4:Y:S04]  /*4ae0*/  LDL.LU R150, [R1+0x348] ;  /* 0x0003480001967983 */ /* 0x000f280000300800 */
[----:B------:R-:W4:Y:S04]  /*4af0*/  LDL.LU R149, [R1+0x354] ;  /* 0x0003540001957983 */ /* 0x000f280000300800 */
[----:B0-----:R-:W4:Y:S01]  /*4b00*/  LDL.LU R148, [R1+0x350] ;  /* 0x0003500001947983 */ /* 0x001f220000300800 */
[----:B------:R-:W-:-:S03]  /*4b10*/  FADD.FTZ R50, R146, R50 ;  /* 0x0000003292327221 */ /* 0x000fc60000010000 */
[----:B------:R0:W-:Y:S04]  /*4b20*/  STL [R1+0x33c], R51 ;  /* 0x00033c3301007387 */ /* 0x0001e80000100800 */
[----:B0-----:R0:W5:Y:S04]  /*4b30*/  LDL.LU R51, [R1+0x384] ;  /* 0x0003840001337983 */ /* 0x0011680000300800 */
[----:B------:R-:W-:Y:S04]  /*4b40*/  STL [R1+0x338], R151 ;  /* 0x0003389701007387 */ /* 0x000fe80000100800 */
[----:B------:R1:W-:Y:S04]  /*4b50*/  STL [R1+0x344], R50 ;  /* 0x0003443201007387 */ /* 0x0003e80000100800 */
[----:B-1----:R-:W4:Y:S01]  /*4b60*/  LDL.LU R50, [R1+0x35c] ;  /* 0x00035c0001327983 */ /* 0x002f220000300800 */
[----:B--2---:R-:W-:-:S05]  /*4b70*/  FFMA.FTZ R49, R65, R146, R49 ;  /* 0x0000009241317223 */ /* 0x004fca0000010031 */
[----:B------:R1:W-:Y:S04]  /*4b80*/  STL [R1+0x340], R49 ;  /* 0x0003403101007387 */ /* 0x0003e80000100800 */
[----:B-1----:R-:W2:Y:S01]  /*4b90*/  LDL.LU R49, [R1+0x358] ;  /* 0x0003580001317983 */ /* 0x002ea20000300800 */
[----:B------:R-:W-:Y:S01]  /*4ba0*/  FMUL.FTZ R145, R24, R146 ;  /* 0x0000009218917220 */ /* 0x000fe20000410000 */
[----:B------:R-:W-:-:S03]  /*4bb0*/  HADD2.F32 R66, -RZ, R66.H1_H1 ;  /* 0x30000042ff427230 */ /* 0x000fc60000004100 */
[----:B------:R-:W-:Y:S01]  /*4bc0*/  FFMA.FTZ R61, R152, R61, R145 ;  /* 0x0000003d983d7223 */ /* 0x000fe20000010091 */
[----:B------:R-:W-:Y:S01]  /*4bd0*/  HADD2.F32 R145, -RZ, R62.H1_H1 ;  /* 0x3000003eff917230 */ /* 0x000fe20000004100 */
[----:B------:R-:W-:Y:S01]  /*4be0*/  FMUL.FTZ R62, R5, R57 ;  /* 0x00000039053e7220 */ /* 0x000fe20000410000 */
[----:B------:R-:W-:-:S03]  /*4bf0*/  HADD2.F32 R146, -RZ, R67.H0_H0 ;  /* 0x20000043ff927230 */ /* 0x000fc60000004100 */
[----:B------:R-:W-:Y:S02]  /*4c00*/  FMUL.FTZ R57, R25, R145 ;  /* 0x0000009119397220 */ /* 0x000fe40000410000 */
[----:B---3--:R-:W-:-:S05]  /*4c10*/  FADD.FTZ R48, R66, R48 ;  /* 0x0000003042307221 */ /* 0x008fca0000010000 */
[----:B------:R1:W-:Y:S01]  /*4c20*/  STL [R1+0x34c], R48 ;  /* 0x00034c3001007387 */ /* 0x0003e20000100800 */
[CC--:B----4-:R-:W-:Y:S02]  /*4c30*/  FFMA.FTZ R150, R62.reuse, R66.reuse, R150 ;  /* 0x000000423e967223 */ /* 0x0d0fe40000010096 */
[----:B------:R-:W-:Y:S02]  /*4c40*/  FFMA.FTZ R66, R153, R66, R57 ;  /* 0x0000004299427223 */ /* 0x000fe40000010039 */
[----:B------:R-:W-:Y:S01]  /*4c50*/  FADD.FTZ R149, R145, R149 ;  /* 0x0000009591957221 */ /* 0x000fe20000010000 */
[----:B------:R-:W-:Y:S01]  /*4c60*/  HADD2.F32 R57, -RZ, R63.H0_H0 ;  /* 0x2000003fff397230 */ /* 0x000fe20000004100 */
[----:B-1----:R-:W3:Y:S01]  /*4c70*/  LDL.LU R48, [R1+0x364] ;  /* 0x0003640001307983 */ /* 0x002ee20000300800 */
[----:B------:R-:W-:Y:S02]  /*4c80*/  FFMA.FTZ R148, R62, R145, R148 ;  /* 0x000000913e947223 */ /* 0x000fe40000010094 */
[----:B------:R-:W-:Y:S01]  /*4c90*/  FMUL.FTZ R145, R5, R56 ;  /* 0x0000003805917220 */ /* 0x000fe20000410000 */
[----:B------:R1:W-:Y:S04]  /*4ca0*/  STL [R1+0x348], R150 ;  /* 0x0003489601007387 */ /* 0x0003e80000100800 */
[----:B------:R-:W4:Y:S01]  /*4cb0*/  LDL.LU R151, [R1+0x36c] ;  /* 0x00036c0001977983 */ /* 0x000f220000300800 */
[----:B------:R-:W-:-:S03]  /*4cc0*/  FMUL.FTZ R56, R26, R57 ;  /* 0x000000391a387220 */ /* 0x000fc60000410000 */
[----:B-1----:R-:W4:Y:S04]  /*4cd0*/  LDL.LU R150, [R1+0x368] ;  /* 0x0003680001967983 */ /* 0x002f280000300800 */
[----:B------:R1:W-:Y:S04]  /*4ce0*/  STL [R1+0x354], R149 ;  /* 0x0003549501007387 */ /* 0x0003e80000100800 */
[----:B-1----:R-:W4:Y:S04]  /*4cf0*/  LDL.LU R149, [R1+0x374] ;  /* 0x0003740001957983 */ /* 0x002f280000300800 */
[----:B------:R1:W-:Y:S01]  /*4d00*/  STL [R1+0x350], R148 ;  /* 0x0003509401007387 */ /* 0x0003e20000100800 */
[----:B------:R-:W-:-:S03]  /*4d10*/  FADD.FTZ R50, R146, R50 ;  /* 0x0000003292327221 */ /* 0x000fc60000010000 */
[----:B-1----:R-:W4:Y:S04]  /*4d20*/  LDL.LU R148, [R1+0x370] ;  /* 0x0003700001947983 */ /* 0x002f280000300800 */
[----:B------:R1:W-:Y:S04]  /*4d30*/  STL [R1+0x35c], R50 ;  /* 0x00035c3201007387 */ /* 0x0003e80000100800 */
[----:B-1----:R0:W5:Y:S01]  /*4d40*/  LDL.LU R50, [R1+0x380] ;  /* 0x0003800001327983 */ /* 0x0021620000300800 */
[-C--:B--2---:R-:W-:Y:S02]  /*4d50*/  FFMA.FTZ R49, R145, R146.reuse, R49 ;  /* 0x0000009291317223 */ /* 0x084fe40000010031 */
[----:B------:R-:W-:-:S03]  /*4d60*/  FFMA.FTZ R146, R154, R146, R56 ;  /* 0x000000929a927223 */ /* 0x000fc60000010038 */
[----:B------:R1:W-:Y:S04]  /*4d70*/  STL [R1+0x358], R49 ;  /* 0x0003583101007387 */ /* 0x0003e80000100800 */
[----:B-1----:R0:W5:Y:S04]  /*4d80*/  LDL.LU R49, [R1+0x37c] ;  /* 0x00037c0001317983 */ /* 0x0021680000300800 */
[----:B------:R-:W2:Y:S01]  /*4d90*/  LDL.LU R56, [R1+0x360] ;  /* 0x0003600001387983 */ /* 0x000ea20000300800 */
[----:B---3--:R-:W-:-:S05]  /*4da0*/  FADD.FTZ R48, R57, R48 ;  /* 0x0000003039307221 */ /* 0x008fca0000010000 */
[----:B------:R1:W-:Y:S04]  /*4db0*/  STL [R1+0x364], R48 ;  /* 0x0003643001007387 */ /* 0x0003e80000100800 */
[----:B-1----:R0:W5:Y:S01]  /*4dc0*/  LDL.LU R48, [R1+0x378] ;  /* 0x0003780001307983 */ /* 0x0021620000300800 */
[----:B--2---:R-:W-:-:S05]  /*4dd0*/  FFMA.FTZ R56, R145, R57, R56 ;  /* 0x0000003991387223 */ /* 0x004fca0000010038 */
[----:B------:R1:W-:Y:S01]  /*4de0*/  STL [R1+0x360], R56 ;  /* 0x0003603801007387 */ /* 0x0003e20000100800 */
[----:B------:R-:W-:Y:S02]  /*4df0*/  HADD2.F32 R57, -RZ, R67.H1_H1 ;  /* 0x30000043ff397230 */ /* 0x000fe40000004100 */
[----:B-1----:R-:W-:Y:S01]  /*4e00*/  HADD2.F32 R56, -RZ, R63.H1_H1 ;  /* 0x3000003fff387230 */ /* 0x002fe20000004100 */
[----:B------:R-:W-:-:S04]  /*4e10*/  FMUL.FTZ R63, R5, R147 ;  /* 0x00000093053f7220 */ /* 0x000fc80000410000 */
[-C--:B------:R-:W-:Y:S02]  /*4e20*/  FMUL.FTZ R67, R27, R56.reuse ;  /* 0x000000381b437220 */ /* 0x080fe40000410000 */
[----:B----4-:R-:W-:Y:S02]  /*4e30*/  FADD.FTZ R151, R57, R151 ;  /* 0x0000009739977221 */ /* 0x010fe40000010000 */
[-C--:B------:R-:W-:Y:S02]  /*4e40*/  FFMA.FTZ R150, R63, R57.reuse, R150 ;  /* 0x000000393f967223 */ /* 0x080fe40000010096 */
[----:B------:R-:W-:Y:S02]  /*4e50*/  FFMA.FTZ R67, R155, R57, R67 ;  /* 0x000000399b437223 */ /* 0x000fe40000010043 */
[----:B------:R-:W-:Y:S02]  /*4e60*/  FADD.FTZ R149, R56, R149 ;  /* 0x0000009538957221 */ /* 0x000fe40000010000 */
[----:B------:R-:W-:-:S02]  /*4e70*/  FFMA.FTZ R148, R63, R56, R148 ;  /* 0x000000383f947223 */ /* 0x000fc40000010094 */
[----:B------:R-:W-:Y:S02]  /*4e80*/  FADD.FTZ R57, RZ, R14 ;  /* 0x0000000eff397221 */ /* 0x000fe40000010000 */
[----:B------:R-:W-:Y:S02]  /*4e90*/  FFMA.FTZ R56, R12, R14, RZ ;  /* 0x0000000e0c387223 */ /* 0x000fe400000100ff */
        /* <DEDUP_REMOVED lines=74> */
[----:B------:R-:W-:Y:S01]  /*5340*/  STL [R1+0x36c], R151 ;  /* 0x00036c9701007387 */ /* 0x000fe20000100800 */
[----:B------:R-:W-:Y:S02]  /*5350*/  FADD.FTZ R57, R57, R146 ;  /* 0x0000009239397221 */ /* 0x000fe40000010000 */
[----:B------:R-:W-:Y:S01]  /*5360*/  FFMA.FTZ R56, R145, R146, R56 ;  /* 0x0000009291387223 */ /* 0x000fe20000010038 */
[----:B------:R-:W-:Y:S04]  /*5370*/  STL [R1+0x368], R150 ;  /* 0x0003689601007387 */ /* 0x000fe80000100800 */
[----:B------:R1:W-:Y:S04]  /*5380*/  STL [R1+0x374], R149 ;  /* 0x0003749501007387 */ /* 0x0003e80000100800 */
[----:B------:R2:W-:Y:S01]  /*5390*/  STL [R1+0x370], R148 ;  /* 0x0003709401007387 */ /* 0x0005e20000100800 */
[----:B-1----:R-:W-:-:S02]  /*53a0*/  FADD.FTZ R149, R57, R67 ;  /* 0x0000004339957221 */ /* 0x002fc40000010000 */
[----:B--2---:R-:W-:Y:S01]  /*53b0*/  FFMA.FTZ R148, R63, R67, R56 ;  /* 0x000000433f947223 */ /* 0x004fe20000010038 */
[----:B------:R-:W-:Y:S05]  /*53c0*/  BRA.DIV ~URZ, `(.L_x_1442) ;  /* 0x00004e927f007947 */ /* 0x000fea000b800000 */
[----:B0-----:R0:W1:Y:S02]  /*53d0*/  SHFL.BFLY PT, R150, R149, 0x1, 0x1f ;  /* 0x0c201f0095967f89 */ /* 0x00106400000e0000 */
.L_x_1446:
        /* <DEDUP_REMOVED lines=18> */
.L_x_1447:
        /* <DEDUP_REMOVED lines=13> */
[----:B------:R-:W-:Y:S02]  /*55d0*/  FADD.FTZ R12, R14, -R12 ;  /* 0x8000000c0e0c7221 */ /* 0x000fe40000010000 */
[-CC-:B------:R-:W-:Y:S02]  /*55e0*/  FFMA.FTZ R15, R16, R57.reuse, R56.reuse ;  /* 0x00000039100f7223 */ /* 0x180fe40000010038 */
[----:B------:R-:W-:-:S02]  /*55f0*/  FFMA.FTZ R14, R17, R57, R56 ;  /* 0x00000039110e7223 */ /* 0x000fc40000010038 */
[-C--:B------:R-:W-:Y:S02]  /*5600*/  FFMA.FTZ R16, R101, R57.reuse, R56 ;  /* 0x0000003965107223 */ /* 0x080fe40000010038 */
[----:B------:R-:W-:Y:S02]  /*5610*/  FADD.FTZ R15, R18, -R15 ;  /* 0x8000000f120f7221 */ /* 0x000fe40000010000 */
[----:B------:R-:W-:Y:S02]  /*5620*/  FADD.FTZ R14, R22, -R14 ;  /* 0x8000000e160e7221 */ /* 0x000fe40000010000 */
[----:B------:R-:W-:Y:S02]  /*5630*/  FADD.FTZ R22, R102, -R16 ;  /* 0x8000001066167221 */ /* 0x000fe40000010000 */
[----:B------:R-:W-:Y:S02]  /*5640*/  FFMA.FTZ R17, R23, R57, R56 ;  /* 0x0000003917117223 */ /* 0x000fe40000010038 */
[C---:B------:R-:W-:Y:S01]  /*5650*/  FMUL.FTZ R16, R5.reuse, R12 ;  /* 0x0000000c05107220 */ /* 0x040fe20000410000 */
[----:B------:R-:W-:Y:S01]  /*5660*/  @P1 HADD2.F32 R12, -RZ, R28.H0_H0 ;  /* 0x2000001cff0c1230 */ /* 0x000fe20000004100 */
[----:B------:R-:W-:Y:S01]  /*5670*/  FMUL.FTZ R18, R5, R15 ;  /* 0x0000000f05127220 */ /* 0x000fe20000410000 */
[----:B------:R-:W-:Y:S01]  /*5680*/  @P1 HADD2.F32 R15, -RZ, R29.H0_H0 ;  /* 0x2000001dff0f1230 */ /* 0x000fe20000004100 */
[----:B------:R-:W-:-:S02]  /*5690*/  FADD.FTZ R17, R100, -R17 ;  /* 0x8000001164117221 */ /* 0x000fc40000010000 */
[----:B------:R-:W-:Y:S01]  /*56a0*/  @P1 FADD.FTZ R16, R16, R12 ;  /* 0x0000000c10101221 */ /* 0x000fe20000010000 */
[----:B------:R-:W-:Y:S01]  /*56b0*/  @P1 HADD2.F32 R12, -RZ, R30.H0_H0 ;  /* 0x2000001eff0c1230 */ /* 0x000fe20000004100 */
[----:B------:R-:W-:Y:S02]  /*56c0*/  @P1 FADD.FTZ R18, R18, R15 ;  /* 0x0000000f12121221 */ /* 0x000fe40000010000 */
[----:B------:R-:W-:Y:S02]  /*56d0*/  FMUL.FTZ R15, R5, R17 ;  /* 0x00000011050f7220 */ /* 0x000fe40000410000 */
[-C--:B------:R-:W-:Y:S02]  /*56e0*/  FFMA.FTZ R17, R104, R57.reuse, R56 ;  /* 0x0000003968117223 */ /* 0x080fe40000010038 */
[----:B------:R-:W-:Y:S02]  /*56f0*/  @P1 FADD.FTZ R15, R15, R12 ;  /* 0x0000000c0f0f1221 */ /* 0x000fe40000010000 */
[----:B------:R-:W-:Y:S01]  /*5700*/  FADD.FTZ R12, R105, -R17 ;  /* 0x80000011690c7221 */ /* 0x000fe20000010000 */
[----:B------:R-:W-:Y:S01]  /*5710*/  @P2 F2FP.PACK_AB R17, RZ, R16 ;  /* 0x00000010ff11223e */ /* 0x000fe200000000ff */
[----:B------:R-:W-:Y:S01]  /*5720*/  FFMA.FTZ R23, R106, R57, R56 ;  /* 0x000000396a177223 */ /* 0x000fe20000010038 */
[----:B------:R-:W-:Y:S01]  /*5730*/  @P2 F2FP.PACK_AB R100, RZ, R15 ;  /* 0x0000000fff64223e */ /* 0x000fe200000000ff */
[----:B------:R-:W-:Y:S01]  /*5740*/  FMUL.FTZ R14, R5, R14 ;  /* 0x0000000e050e7220 */ /* 0x000fe20000410000 */
[----:B------:R-:W-:Y:S01]  /*5750*/  @P2 PRMT R48, R17, 0x7610, R48 ;  /* 0x0000761011302816 */ /* 0x000fe20000000030 */
[----:B------:R-:W-:Y:S01]  /*5760*/  FADD.FTZ R101, R107, -R23 ;  /* 0x800000176b657221 */ /* 0x000fe20000010000 */
[----:B------:R-:W-:Y:S01]  /*5770*/  @P2 F2FP.PACK_AB R23, RZ, R18 ;  /* 0x00000012ff17223e */ /* 0x000fe200000000ff */
[C---:B------:R-:W-:Y:S01]  /*5780*/  FMUL.FTZ R17, R5.reuse, R13 ;  /* 0x0000000d05117220 */ /* 0x040fe20000410000 */
[----:B------:R-:W-:Y:S01]  /*5790*/  @P1 HADD2.F32 R13, -RZ, R28.H1_H1 ;  /* 0x3000001cff0d1230 */ /* 0x000fe20000004100 */
[----:B------:R-:W-:Y:S01]  /*57a0*/  @P2 PRMT R50, R100, 0x7610, R50 ;  /* 0x0000761064322816 */ /* 0x000fe20000000032 */
[----:B------:R-:W-:Y:S01]  /*57b0*/  FMUL.FTZ R100, R5, R22 ;  /* 0x0000001605647220 */ /* 0x000fe20000410000 */
[----:B------:R-:W-:Y:S01]  /*57c0*/  @P2 PRMT R49, R23, 0x7610, R49 ;  /* 0x0000761017312816 */ /* 0x000fe20000000031 */
[----:B------:R-:W-:Y:S01]  /*57d0*/  FMUL.FTZ R23, R5, R12 ;  /* 0x0000000c05177220 */ /* 0x000fe20000410000 */
[----:B------:R-:W-:Y:S01]  /*57e0*/  @P1 HADD2.F32 R12, -RZ, R29.H1_H1 ;  /* 0x3000001dff0c1230 */ /* 0x000fe20000004100 */
[----:B------:R-:W-:Y:S01]  /*57f0*/  @P1 FADD.FTZ R17, R17, R13 ;  /* 0x0000000d11111221 */ /* 0x000fe20000010000 */
[----:B------:R-:W-:Y:S01]  /*5800*/  @P1 HADD2.F32 R13, -RZ, R31.H0_H0 ;  /* 0x2000001fff0d1230 */ /* 0x000fe20000004100 */
[----:B------:R-:W-:-:S02]  /*5810*/  FMUL.FTZ R22, R5, R101 ;  /* 0x0000006505167220 */ /* 0x000fc40000410000 */
[----:B------:R-:W-:Y:S01]  /*5820*/  @P1 FADD.FTZ R14, R14, R12 ;  /* 0x0000000c0e0e1221 */ /* 0x000fe20000010000 */
[----:B------:R-:W-:Y:S01]  /*5830*/  @P1 HADD2.F32 R12, -RZ, R30.H1_H1 ;  /* 0x3000001eff0c1230 */ /* 0x000fe20000004100 */
[----:B------:R-:W-:Y:S01]  /*5840*/  @P1 FADD.FTZ R23, R23, R13 ;  /* 0x0000000d17171221 */ /* 0x000fe20000010000 */
[----:B------:R-:W-:Y:S01]  /*5850*/  @P1 HADD2.F32 R13, -RZ, R31.H1_H1 ;  /* 0x3000001fff0d1230 */ /* 0x000fe20000004100 */
[----:B------:R-:W-:Y:S01]  /*5860*/  FMUL.FTZ R105, R18, c[0x0][0x1e8] ;  /* 0x00007a0012697a20 */ /* 0x000fe20000410000 */
[----:B------:R-:W-:Y:S01]  /*5870*/  @P2 F2FP.PACK_AB R101, RZ, R14 ;  /* 0x0000000eff65223e */ /* 0x000fe200000000ff */
        /* <DEDUP_REMOVED lines=12> */
[-C--:B------:R-:W-:Y:S01]  /*5940*/  FFMA.FTZ R84, R84, R57.reuse, R56 ;  /* 0x0000003954547223 */ /* 0x080fe20000010038 */
[----:B------:R-:W-:Y:S01]  /*5950*/  @P2 PRMT R51, R51, 0x5410, R104 ;  /* 0x0000541033332816 */ /* 0x000fe20000000068 */
[----:B------:R-:W-:Y:S01]  /*5960*/  FMUL.FTZ R104, R15, c[0x0][0x1e8] ;  /* 0x00007a000f687a20 */ /* 0x000fe20000410000 */
[----:B------:R-:W-:Y:S01]  /*5970*/  @P2 PRMT R48, R48, 0x5410, R13 ;  /* 0x0000541030302816 */ /* 0x000fe2000000000d */
[----:B------:R-:W-:Y:S01]  /*5980*/  FFMA.FTZ R62, R62, R57, R56 ;  /* 0x000000393e3e7223 */ /* 0x000fe20000010038 */
[----:B------:R-:W-:-:S02]  /*5990*/  @P2 PRMT R49, R49, 0x5410, R101 ;  /* 0x0000541031312816 */ /* 0x000fc40000000065 */
[----:B------:R-:W-:Y:S01]  /*59a0*/  @P2 PRMT R50, R50, 0x5410, R102 ;  /* 0x0000541032322816 */ /* 0x000fe20000000066 */
[----:B------:R-:W-:Y:S01]  /*59b0*/  FADD.FTZ R62, R66, -R62 ;  /* 0x8000003e423e7221 */ /* 0x000fe20000010000 */
[----:B------:R-:W-:Y:S02]  /*59c0*/  @P2 IADD3.X R13, R6, c[0x0][0x25c], RZ, P3, !PT ;  /* 0x00009700060d2a10 */ /* 0x000fe40001ffe4ff */
[----:B------:R-:W-:Y:S01]  /*59d0*/  LOP3.LUT P3, RZ, R83, 0xff00, RZ, 0xc0, !PT ;  /* 0x0000ff0053ff7812 */ /* 0x000fe2000786c0ff */
[----:B------:R-:W-:Y:S01]  /*59e0*/  FMUL.FTZ R62, R5, R62 ;  /* 0x0000003e053e7220 */ /* 0x000fe20000410000 */
[----:B------:R-:W-:Y:S01]  /*59f0*/  FSEL R100, R104, RZ, P6 ;  /* 0x000000ff68647208 */ /* 0x000fe20003000000 */
[----:B------:R0:W-:Y:S01]  /*5a00*/  @P2 STG.E.128 [R12.64], R48 ;  /* 0x000000300c002986 */ /* 0x0001e2000c101d04 */
[----:B------:R-:W-:Y:S02]  /*5a10*/  LOP3.LUT P6, RZ, R83, 0xff0000, RZ, 0xc0, !PT ;  /* 0x00ff000053ff7812 */ /* 0x000fe400078cc0ff */
[----:B------:R-:W-:-:S02]  /*5a20*/  MOV R15, R82 ;  /* 0x00000052000f7202 */ /* 0x000fc40000000f00 */
[----:B0-----:R-:W-:Y:S02]  /*5a30*/  FSEL R13, R105, RZ, P4 ;  /* 0x000000ff690d7208 */ /* 0x001fe40002000000 */
[----:B------:R-:W-:Y:S02]  /*5a40*/  FSEL R12, R18, RZ, P3 ;  /* 0x000000ff120c7208 */ /* 0x000fe40001800000 */
[----:B------:R-:W-:Y:S02]  /*5a50*/  LOP3.LUT P4, RZ, R82, 0xff000000, RZ, 0xc0, !PT ;  /* 0xff00000052ff7812 */ /* 0x000fe4000788c0ff */
[----:B------:R-:W-:Y:S02]  /*5a60*/  LOP3.LUT P3, RZ, R83, 0xff000000, RZ, 0xc0, !PT ;  /* 0xff00000053ff7812 */ /* 0x000fe4000786c0ff */
[----:B------:R-:W-:Y:S02]  /*5a70*/  FSEL R82, R23, RZ, P6 ;  /* 0x000000ff17527208 */ /* 0x000fe40003000000 */
[----:B------:R-:W-:-:S02]  /*5a80*/  LOP3.LUT P6, RZ, R15, 0xff, RZ, 0xc0, !PT ;  /* 0x000000ff0fff7812 */ /* 0x000fc400078cc0ff */
[----:B------:R-:W-:Y:S02]  /*5a90*/  @P0 MOV R15, R118 ;  /* 0x00000076000f0202 */ /* 0x000fe40000000f00 */
[----:B------:R-:W-:Y:S02]  /*5aa0*/  FSEL R83, R22, RZ, P3 ;  /* 0x000000ff16537208 */ /* 0x000fe40001800000 */
[----:B------:R-:W-:Y:S02]  /*5ab0*/  @P0 LOP3.LUT P3, RZ, R15, 0xff, RZ, 0xc0, !PT ;  /* 0x000000ff0fff0812 */ /* 0x000fe4000786c0ff */
[----:B------:R-:W-:Y:S01]  /*5ac0*/  F2FP.PACK_AB R15, R83, R82 ;  /* 0x00000052530f723e */ /* 0x000fe200000000ff */
[----:B------:R-:W-:Y:S01]  /*5ad0*/  FMUL.FTZ R82, R14, c[0x0][0x1e8] ;  /* 0x00007a000e527a20 */ /* 0x000fe20000410000 */
[----:B------:R-:W-:Y:S01]  /*5ae0*/  F2FP.PACK_AB R14, R12, R100 ;  /* 0x000000640c0e723e */ /* 0x000fe200000000ff */
[----:B------:R-:W-:-:S03]  /*5af0*/  FMUL.FTZ R83, R17, c[0x0][0x1e8] ;  /* 0x00007a0011537a20 */ /* 0x000fc60000410000 */
[----:B------:R-:W-:Y:S02]  /*5b00*/  FSEL R12, R82, RZ, P4 ;  /* 0x000000ff520c7208 */ /* 0x000fe40002000000 */
[----:B------:R-:W-:Y:S02]  /*5b10*/  FSEL R16, R83, RZ, P5 ;  /* 0x000000ff53107208 */ /* 0x000fe40002800000 */
[----:B------:R-:W-:Y:S02]  /*5b20*/  F2FP.PACK_AB R13, R12, R13 ;  /* 0x0000000d0c0d723e */ /* 0x000fe400000000ff */
[----:B------:R-:W-:-:S04]  /*5b30*/  FSEL R12, R106, RZ, P6 ;  /* 0x000000ff6a0c7208 */ /* 0x000fc80003000000 */
[----:B------:R-:W-:Y:S02]  /*5b40*/  F2FP.PACK_AB R12, R16, R12 ;  /* 0x0000000c100c723e */ /* 0x000fe400000000ff */
[----:B------:R-:W-:-:S04]  /*5b50*/  IADD3 R16, P4, R7, c[0x0][0x248], RZ ;  /* 0x0000920007107a10 */ /* 0x000fc80007f9e0ff */
[----:B------:R-:W-:Y:S02]  /*5b60*/  IADD3.X R17, R6, c[0x0][0x24c], RZ, P4, !PT ;  /* 0x0000930006117a10 */ /* 0x000fe400027fe4ff */
[----:B------:R-:W-:-:S03]  /*5b70*/  @P0 LOP3.LUT P4, RZ, R118, 0xff00, RZ, 0xc0, !PT ;  /* 0x0000ff0076ff0812 */ /* 0x000fc6000788c0ff */
[----:B------:R0:W-:Y:S02]  /*5b80*/  STG.E.128 [R16.64], R12 ;  /* 0x0000000c10007986 */ /* 0x0001e4000c101d04 */
[----:B0-----:R-:W-:Y:S01]  /*5b90*/  MOV R16, R20 ;  /* 0x0000001400107202 */ /* 0x001fe20000000f00 */
[-CC-:B------:R-:W-:Y:S01]  /*5ba0*/  FFMA.FTZ R12, R103, R57.reuse, R56.reuse ;  /* 0x00000039670c7223 */ /* 0x180fe20000010038 */
[----:B------:R-:W-:Y:S01]  /*5bb0*/  @P0 FSEL R17, R106, RZ, P3 ;  /* 0x000000ff6a110208 */ /* 0x000fe20001800000 */
[-C--:B------:R-:W-:Y:S01]  /*5bc0*/  FFMA.FTZ R14, R72, R57.reuse, R56 ;  /* 0x00000039480e7223 */ /* 0x080fe20000010038 */
[----:B------:R-:W-:Y:S01]  /*5bd0*/  LOP3.LUT P5, RZ, R16, 0xff, RZ, 0xc0, !PT ;  /* 0x000000ff10ff7812 */ /* 0x000fe200078ac0ff */
[----:B------:R-:W-:Y:S01]  /*5be0*/  FADD.FTZ R12, R108, -R12 ;  /* 0x8000000c6c0c7221 */ /* 0x000fe20000010000 */
[----:B------:R-:W-:Y:S01]  /*5bf0*/  @P0 MOV R16, R116 ;  /* 0x0000007400100202 */ /* 0x000fe20000000f00 */
[-CC-:B------:R-:W-:Y:S01]  /*5c00*/  FFMA.FTZ R13, R68, R57.reuse, R56.reuse ;  /* 0x00000039440d7223 */ /* 0x180fe20000010038 */
[----:B------:R-:W-:Y:S01]  /*5c10*/  @P0 LOP3.LUT P3, RZ, R118, 0xff0000, RZ, 0xc0, !PT ;  /* 0x00ff000076ff0812 */ /* 0x000fe2000786c0ff */
[----:B------:R-:W-:Y:S01]  /*5c20*/  FFMA.FTZ R15, R69, R57, R56 ;  /* 0x00000039450f7223 */ /* 0x000fe20000010038 */
[----:B------:R-:W-:Y:S01]  /*5c30*/  @P0 LOP3.LUT P6, RZ, R16, 0xff, RZ, 0xc0, !PT ;  /* 0x000000ff10ff0812 */ /* 0x000fe200078cc0ff */
[----:B------:R-:W-:Y:S01]  /*5c40*/  FADD.FTZ R14, R120, -R14 ;  /* 0x8000000e780e7221 */ /* 0x000fe20000010000 */
[----:B------:R-:W-:Y:S01]  /*5c50*/  @P0 FSEL R16, R83, RZ, P4 ;  /* 0x000000ff53100208 */ /* 0x000fe20002000000 */
[----:B------:R-:W-:Y:S01]  /*5c60*/  FMUL.FTZ R103, R5, R12 ;  /* 0x0000000c05677220 */ /* 0x000fe20000410000 */
[--C-:B------:R-:W-:Y:S01]  /*5c70*/  @P1 HADD2.F32 R12, -RZ, R32.reuse.H0_H0 ;  /* 0x20000020ff0c1230 */ /* 0x100fe20000004100 */
[----:B------:R-:W-:Y:S01]  /*5c80*/  FADD.FTZ R13, R109, -R13 ;  /* 0x8000000d6d0d7221 */ /* 0x000fe20000010000 */
[----:B------:R-:W-:Y:S01]  /*5c90*/  @P0 LOP3.LUT P4, RZ, R118, 0xff000000, RZ, 0xc0, !PT ;  /* 0xff00000076ff0812 */ /* 0x000fe2000788c0ff */
[----:B------:R-:W-:Y:S01]  /*5ca0*/  FADD.FTZ R15, R73, -R15 ;  /* 0x8000000f490f7221 */ /* 0x000fe20000010000 */
[----:B------:R-:W-:Y:S01]  /*5cb0*/  @P0 F2FP.PACK_AB R150, RZ, R16 ;  /* 0x00000010ff96023e */ /* 0x000fe200000000ff */
[C---:B------:R-:W-:Y:S01]  /*5cc0*/  FMUL.FTZ R101, R5.reuse, R14 ;  /* 0x0000000e05657220 */ /* 0x040fe20000410000 */
[----:B------:R-:W-:Y:S01]  /*5cd0*/  @P0 FSEL R14, R82, RZ, P4 ;  /* 0x000000ff520e0208 */ /* 0x000fe20002000000 */
[C---:B------:R-:W-:Y:S01]  /*5ce0*/  FMUL.FTZ R100, R5.reuse, R13 ;  /* 0x0000000d05647220 */ /* 0x040fe20000410000 */
[----:B------:R-:W-:Y:S01]  /*5cf0*/  @P1 HADD2.F32 R13, -RZ, R32.H1_H1 ;  /* 0x30000020ff0d1230 */ /* 0x000fe20000004100 */
[----:B------:R-:W-:Y:S01]  /*5d00*/  FMUL.FTZ R102, R5, R15 ;  /* 0x0000000f05667220 */ /* 0x000fe20000410000 */
[----:B------:R-:W-:Y:S01]  /*5d10*/  @P0 FSEL R15, R105, RZ, P3 ;  /* 0x000000ff690f0208 */ /* 0x000fe20001800000 */
[----:B------:R-:W-:Y:S01]  /*5d20*/  @P1 FADD.FTZ R103, R103, R12 ;  /* 0x0000000c67671221 */ /* 0x000fe20000010000 */
[C---:B------:R-:W-:Y:S01]  /*5d30*/  @P0 LOP3.LUT P4, RZ, R119.reuse, 0xff00, RZ, 0xc0, !PT ;  /* 0x0000ff0077ff0812 */ /* 0x040fe2000788c0ff */
[--C-:B------:R-:W-:Y:S01]  /*5d40*/  @P1 HADD2.F32 R12, -RZ, R33.reuse.H0_H0 ;  /* 0x20000021ff0c1230 */ /* 0x100fe20000004100 */
[----:B------:R-:W-:Y:S01]  /*5d50*/  @P0 LOP3.LUT P3, RZ, R119, 0xff, RZ, 0xc0, !PT ;  /* 0x000000ff77ff0812 */ /* 0x000fe2000786c0ff */
[----:B------:R-:W-:Y:S01]  /*5d60*/  @P1 FADD.FTZ R100, R100, R13 ;  /* 0x0000000d64641221 */ /* 0x000fe20000010000 */
[----:B------:R-:W-:Y:S01]  /*5d70*/  @P0 FSEL R73, R18, RZ, P4 ;  /* 0x000000ff12490208 */ /* 0x000fe20002000000 */
[----:B------:R-:W-:Y:S01]  /*5d80*/  @P1 HADD2.F32 R13, -RZ, R33.H1_H1 ;  /* 0x30000021ff0d1230 */ /* 0x000fe20000004100 */
[----:B------:R-:W-:Y:S01]  /*5d90*/  @P0 FSEL R83, R104, RZ, P3 ;  /* 0x000000ff68530208 */ /* 0x000fe20001800000 */
[----:B------:R-:W-:Y:S01]  /*5da0*/  @P1 FADD.FTZ R101, R101, R12 ;  /* 0x0000000c65651221 */ /* 0x000fe20000010000 */
[----:B------:R-:W-:Y:S01]  /*5db0*/  @P0 LOP3.LUT P4, RZ, R119, 0xff000000, RZ, 0xc0, !PT ;  /* 0xff00000077ff0812 */ /* 0x000fe2000788c0ff */
[----:B------:R-:W-:Y:S01]  /*5dc0*/  FMUL.FTZ R12, R103, c[0x0][0x1e8] ;  /* 0x00007a00670c7a20 */ /* 0x000fe20000410000 */
[----:B------:R-:W-:Y:S01]  /*5dd0*/  @P0 LOP3.LUT P3, RZ, R119, 0xff0000, RZ, 0xc0, !PT ;  /* 0x00ff000077ff0812 */ /* 0x000fe2000786c0ff */
[----:B------:R-:W-:Y:S01]  /*5de0*/  @P1 FADD.FTZ R102, R102, R13 ;  /* 0x0000000d66661221 */ /* 0x000fe20000010000 */
[----:B------:R-:W-:Y:S01]  /*5df0*/  @P0 FSEL R105, R22, RZ, P4 ;  /* 0x000000ff16690208 */ /* 0x000fe20002000000 */
[----:B------:R-:W-:Y:S01]  /*5e00*/  FMUL.FTZ R22, R100, c[0x0][0x1e8] ;  /* 0x00007a0064167a20 */ /* 0x000fe20000410000 */
[----:B------:R-:W-:Y:S01]  /*5e10*/  @P0 FSEL R104, R23, RZ, P3 ;  /* 0x000000ff17680208 */ /* 0x000fe20001800000 */
[----:B------:R-:W-:Y:S01]  /*5e20*/  FMUL.FTZ R13, R101, c[0x0][0x1e8] ;  /* 0x00007a00650d7a20 */ /* 0x000fe20000410000 */
[----:B------:R-:W-:Y:S01]  /*5e30*/  LOP3.LUT P3, RZ, R20, 0xff00, RZ, 0xc0, !PT ;  /* 0x0000ff0014ff7812 */ /* 0x000fe2000786c0ff */
[----:B------:R-:W-:Y:S01]  /*5e40*/  FFMA.FTZ R106, R136, R57, R56 ;  /* 0x00000039886a7223 */ /* 0x000fe20000010038 */
[----:B------:R-:W-:Y:S01]  /*5e50*/  FSEL R23, R12, RZ, P5 ;  /* 0x000000ff0c177208 */ /* 0x000fe20002800000 */
[----:B------:R-:W-:Y:S01]  /*5e60*/  @P1 HADD2.F32 R16, -RZ, R34.H0_H0 ;  /* 0x20000022ff101230 */ /* 0x000fe20000004100 */
[----:B------:R-:W-:Y:S01]  /*5e70*/  @P0 LOP3.LUT P4, RZ, R116, 0xff00, RZ, 0xc0, !PT ;  /* 0x0000ff0074ff0812 */ /* 0x000fe2000788c0ff */
[----:B------:R-:W-:Y:S01]  /*5e80*/  FADD.FTZ R106, R135, -R106 ;  /* 0x8000006a876a7221 */ /* 0x000fe20000010000 */
[----:B------:R-:W-:-:S02]  /*5e90*/  LOP3.LUT P5, RZ, R20, 0xff0000, RZ, 0xc0, !PT ;  /* 0x00ff000014ff7812 */ /* 0x000fc400078ac0ff */
[----:B------:R-:W-:Y:S02]  /*5ea0*/  @P0 FSEL R18, R12, RZ, P6 ;  /* 0x000000ff0c120208 */ /* 0x000fe40003000000 */
[----:B------:R-:W-:Y:S02]  /*5eb0*/  @P0 LOP3.LUT P6, RZ, R116, 0xff0000, RZ, 0xc0, !PT ;  /* 0x00ff000074ff0812 */ /* 0x000fe400078cc0ff */
[----:B------:R-:W-:Y:S02]  /*5ec0*/  FSEL R68, R22, RZ, P3 ;  /* 0x000000ff16447208 */ /* 0x000fe40001800000 */
[----:B------:R-:W-:Y:S01]  /*5ed0*/  @P0 IADD3 R12, P3, R7, c[0x0][0x250], RZ ;  /* 0x00009400070c0a10 */ /* 0x000fe20007f7e0ff */
[----:B------:R-:W-:Y:S01]  /*5ee0*/  FMUL.FTZ R7, R102, c[0x0][0x1e8] ;  /* 0x00007a0066077a20 */ /* 0x000fe20000410000 */
[----:B------:R-:W-:Y:S02]  /*5ef0*/  @P0 FSEL R22, R22, RZ, P4 ;  /* 0x000000ff16160208 */ /* 0x000fe40002000000 */
[----:B------:R-:W-:-:S02]  /*5f00*/  FSEL R72, R13, RZ, P5 ;  /* 0x000000ff0d487208 */ /* 0x000fc40002800000 */
[----:B------:R-:W-:Y:S02]  /*5f10*/  LOP3.LUT P4, RZ, R20, 0xff000000, RZ, 0xc0, !PT ;  /* 0xff00000014ff7812 */ /* 0x000fe4000788c0ff */
[----:B------:R-:W-:Y:S02]  /*5f20*/  @P0 LOP3.LUT P5, RZ, R116, 0xff000000, RZ, 0xc0, !PT ;  /* 0xff00000074ff0812 */ /* 0x000fe400078ac0ff */
[----:B------:R-:W-:Y:S02]  /*5f30*/  @P0 FSEL R20, R13, RZ, P6 ;  /* 0x000000ff0d140208 */ /* 0x000fe40003000000 */
[----:B------:R-:W-:Y:S01]  /*5f40*/  @P0 IADD3.X R13, R6, c[0x0][0x254], RZ, P3, !PT ;  /* 0x00009500060d0a10 */ /* 0x000fe20001ffe4ff */
[-CC-:B------:R-:W-:Y:S01]  /*5f50*/  FFMA.FTZ R6, R121, R57.reuse, R56.reuse ;  /* 0x0000003979067223 */ /* 0x180fe20000010038 */
[C---:B------:R-:W-:Y:S02]  /*5f60*/  FSEL R82, R7.reuse, RZ, P4 ;  /* 0x000000ff07527208 */ /* 0x040fe40002000000 */
[----:B------:R-:W-:Y:S01]  /*5f70*/  @P0 FSEL R69, R7, RZ, P5 ;  /* 0x000000ff07450208 */ /* 0x000fe20002800000 */
[-C--:B------:R-:W-:Y:S01]  /*5f80*/  FFMA.FTZ R7, R125, R57.reuse, R56 ;  /* 0x000000397d077223 */ /* 0x080fe20000010038 */
[C---:B------:R-:W-:Y:S01]  /*5f90*/  LOP3.LUT P6, RZ, R21.reuse, 0xff, RZ, 0xc0, !PT ;  /* 0x000000ff15ff7812 */ /* 0x040fe200078cc0ff */
[----:B------:R-:W-:Y:S01]  /*5fa0*/  FADD.FTZ R107, R122, -R6 ;  /* 0x800000067a6b7221 */ /* 0x000fe20000010000 */
[----:B------:R-:W-:Y:S01]  /*5fb0*/  LOP3.LUT P3, RZ, R21, 0xff00, RZ, 0xc0, !PT ;  /* 0x0000ff0015ff7812 */ /* 0x000fe2000786c0ff */
[-CC-:B------:R-:W-:Y:S01]  /*5fc0*/  FFMA.FTZ R6, R71, R57.reuse, R56.reuse ;  /* 0x0000003947067223 */ /* 0x180fe20000010038 */
[C---:B------:R-:W-:Y:S01]  /*5fd0*/  LOP3.LUT P4, RZ, R21.reuse, 0xff0000, RZ, 0xc0, !PT ;  /* 0x00ff000015ff7812 */ /* 0x040fe2000788c0ff */
[-CC-:B------:R-:W-:Y:S01]  /*5fe0*/  FFMA.FTZ R71, R128, R57.reuse, R56.reuse ;  /* 0x0000003980477223 */ /* 0x180fe20000010038 */
[----:B------:R-:W-:Y:S01]  /*5ff0*/  LOP3.LUT P5, RZ, R21, 0xff000000, RZ, 0xc0, !PT ;  /* 0xff00000015ff7812 */ /* 0x000fe200078ac0ff */
[----:B------:R-:W-:Y:S01]  /*6000*/  FADD.FTZ R21, R124, -R7 ;  /* 0x800000077c157221 */ /* 0x000fe20000010000 */
[----:B-1----:R-:W-:Y:S01]  /*6010*/  @P0 F2FP.PACK_AB R149, RZ, R14 ;  /* 0x0000000eff95023e */ /* 0x002fe200000000ff */
[----:B------:R-:W-:Y:S01]  /*6020*/  FFMA.FTZ R7, R123, R57, R56 ;  /* 0x000000397b077223 */ /* 0x000fe20000010038 */
[----:B------:R-:W-:Y:S01]  /*6030*/  @P1 HADD2.F32 R14, -RZ, R34.H1_H1 ;  /* 0x30000022ff0e1230 */ /* 0x000fe20000004100 */
[----:B------:R-:W-:Y:S01]  /*6040*/  FADD.FTZ R6, R75, -R6 ;  /* 0x800000064b067221 */ /* 0x000fe20000010000 */
[----:B------:R-:W-:Y:S01]  /*6050*/  @P0 F2FP.PACK_AB R148, RZ, R17 ;  /* 0x00000011ff94023e */ /* 0x000fe200000000ff */
[----:B------:R-:W-:Y:S01]  /*6060*/  FADD.FTZ R7, R74, -R7 ;  /* 0x800000074a077221 */ /* 0x000fe20000010000 */
[----:B------:R-:W-:Y:S01]  /*6070*/  @P0 F2FP.PACK_AB R73, RZ, R73 ;  /* 0x00000049ff49023e */ /* 0x000fe200000000ff */
[C---:B------:R-:W-:Y:S01]  /*6080*/  FMUL.FTZ R136, R5.reuse, R6 ;  /* 0x0000000605887220 */ /* 0x040fe20000410000 */
[--C-:B------:R-:W-:Y:S01]  /*6090*/  @P1 HADD2.F32 R6, -RZ, R35.reuse.H0_H0 ;  /* 0x20000023ff061230 */ /* 0x100fe20000004100 */
[----:B------:R-:W-:Y:S01]  /*60a0*/  FFMA.FTZ R75, R132, R57, R56 ;  /* 0x00000039844b7223 */ /* 0x000fe20000010038 */
[----:B------:R-:W-:Y:S01]  /*60b0*/  @P0 PRMT R52, R148, 0x7610, R52 ;  /* 0x0000761094340816 */ /* 0x000fe20000000034 */
[----:B------:R-:W-:Y:S01]  /*60c0*/  FMUL.FTZ R132, R5, R7 ;  /* 0x0000000705847220 */ /* 0x000fe20000410000 */
[----:B------:R-:W-:Y:S01]  /*60d0*/  @P1 HADD2.F32 R7, -RZ, R35.H1_H1 ;  /* 0x30000023ff071230 */ /* 0x000fe20000004100 */
[----:B------:R-:W-:Y:S01]  /*60e0*/  FADD.FTZ R71, R127, -R71 ;  /* 0x800000477f477221 */ /* 0x000fe20000010000 */
[----:B------:R-:W-:Y:S01]  /*60f0*/  @P0 PRMT R52, R52, 0x5410, R150 ;  /* 0x0000541034340816 */ /* 0x000fe20000000096 */
[C---:B------:R-:W-:Y:S01]  /*6100*/  FMUL.FTZ R135, R5.reuse, R107 ;  /* 0x0000006b05877220 */ /* 0x040fe20000410000 */
[----:B------:R-:W-:Y:S01]  /*6110*/  @P0 F2FP.PACK_AB R18, RZ, R18 ;  /* 0x00000012ff12023e */ /* 0x000fe200000000ff */
[----:B------:R-:W-:Y:S01]  /*6120*/  @P1 FADD.FTZ R132, R132, R6 ;  /* 0x0000000684841221 */ /* 0x000fe20000010000 */
[----:B------:R-:W-:Y:S01]  /*6130*/  @P1 HADD2.F32 R6, -RZ, R36.H0_H0 ;  /* 0x20000024ff061230 */ /* 0x000fe20000004100 */
[----:B------:R-:W-:Y:S01]  /*6140*/  FMUL.FTZ R71, R5, R71 ;  /* 0x0000004705477220 */ /* 0x000fe20000410000 */
[----:B------:R-:W-:Y:S01]  /*6150*/  @P0 F2FP.PACK_AB R20, RZ, R20 ;  /* 0x00000014ff14023e */ /* 0x000fe200000000ff */
[----:B------:R-:W-:Y:S01]  /*6160*/  @P1 FADD.FTZ R135, R135, R16 ;  /* 0x0000001087871221 */ /* 0x000fe20000010000 */
[----:B------:R-:W-:Y:S01]  /*6170*/  @P0 F2FP.PACK_AB R22, RZ, R22 ;  /* 0x00000016ff16023e */ /* 0x000fe200000000ff */
[----:B------:R-:W-:Y:S01]  /*6180*/  FMUL.FTZ R147, R5, R21 ;  /* 0x0000001505937220 */ /* 0x000fe20000410000 */
[----:B------:R-:W-:Y:S01]  /*6190*/  @P0 F2FP.PACK_AB R69, RZ, R69 ;  /* 0x00000045ff45023e */ /* 0x000fe200000000ff */
[----:B------:R-:W-:-:S02]  /*61a0*/  FFMA.FTZ R74, R130, R57, R56 ;  /* 0x00000039824a7223 */ /* 0x000fc40000010038 */
[----:B------:R-:W-:Y:S02]  /*61b0*/  @P1 FADD.FTZ R71, R71, R6 ;  /* 0x0000000647471221 */ /* 0x000fe40000010000 */
[----:B------:R-:W-:Y:S02]  /*61c0*/  FMUL.FTZ R16, R135, c[0x0][0x1e8] ;  /* 0x00007a0087107a20 */ /* 0x000fe40000410000 */
[----:B------:R-:W-:Y:S02]  /*61d0*/  FMUL.FTZ R6, R132, c[0x0][0x1e8] ;  /* 0x00007a0084067a20 */ /* 0x000fe40000410000 */
[----:B------:R-:W-:Y:S01]  /*61e0*/  @P1 FADD.FTZ R147, R147, R14 ;  /* 0x0000000e93931221 */ /* 0x000fe20000010000 */
[----:B------:R-:W-:Y:S01]  /*61f0*/  FSEL R128, R16, RZ, P6 ;  /* 0x000000ff10807208 */ /* 0x000fe20003000000 */
[----:B------:R-:W-:Y:S01]  /*6200*/  FADD.FTZ R75, R131, -R75 ;  /* 0x8000004b834b7221 */ /* 0x000fe20000010000 */
[----:B------:R-:W-:Y:S01]  /*6210*/  FSEL R131, R6, RZ, P4 ;  /* 0x000000ff06837208 */ /* 0x000fe20002000000 */
[----:B------:R-:W-:Y:S01]  /*6220*/  FADD.FTZ R108, R129, -R74 ;  /* 0x8000004a816c7221 */ /* 0x000fe20000010000 */
[----:B------:R-:W-:Y:S01]  /*6230*/  @P0 F2FP.PACK_AB R129, RZ, R15 ;  /* 0x0000000fff81023e */ /* 0x000fe200000000ff */
[----:B------:R-:W-:Y:S01]  /*6240*/  @P1 FADD.FTZ R136, R136, R7 ;  /* 0x0000000788881221 */ /* 0x000fe20000010000 */
[----:B------:R-:W-:Y:S01]  /*6250*/  @P1 HADD2.F32 R7, -RZ, R36.H1_H1 ;  /* 0x30000024ff071230 */ /* 0x000fe20000004100 */
[----:B------:R-:W-:Y:S01]  /*6260*/  FMUL.FTZ R15, R147, c[0x0][0x1e8] ;  /* 0x00007a00930f7a20 */ /* 0x000fe20000410000 */
[----:B------:R-:W-:Y:S01]  /*6270*/  @P0 LOP3.LUT P6, RZ, R117, 0xff, RZ, 0xc0, !PT ;  /* 0x000000ff75ff0812 */ /* 0x000fe200078cc0ff */
[----:B------:R-:W-:Y:S01]  /*6280*/  FMUL.FTZ R75, R5, R75 ;  /* 0x0000004b054b7220 */ /* 0x000fe20000410000 */
[----:B------:R-:W-:Y:S01]  /*6290*/  @P0 LOP3.LUT P4, RZ, R117, 0xff0000, RZ, 0xc0, !PT ;  /* 0x00ff000075ff0812 */ /* 0x000fe2000788c0ff */
[C---:B------:R-:W-:Y:S01]  /*62a0*/  FMUL.FTZ R107, R5.reuse, R108 ;  /* 0x0000006c056b7220 */ /* 0x040fe20000410000 */
[----:B------:R-:W-:Y:S01]  /*62b0*/  MOV R14, R76 ;  /* 0x0000004c000e7202 */ /* 0x000fe20000000f00 */
[----:B------:R-:W-:Y:S01]  /*62c0*/  FMUL.FTZ R108, R5, R106 ;  /* 0x0000006a056c7220 */ /* 0x000fe20000410000 */
[----:B------:R-:W-:Y:S01]  /*62d0*/  @P0 FSEL R21, R16, RZ, P6 ;  /* 0x000000ff10150208 */ /* 0x000fe20003000000 */
[----:B------:R-:W-:Y:S01]  /*62e0*/  @P1 FADD.FTZ R75, R75, R7 ;  /* 0x000000074b4b1221 */ /* 0x000fe20000010000 */
[----:B------:R-:W-:Y:S01]  /*62f0*/  FSEL R127, R15, RZ, P3 ;  /* 0x000000ff0f7f7208 */ /* 0x000fe20001800000 */
[--C-:B------:R-:W-:Y:S01]  /*6300*/  @P1 HADD2.F32 R7, -RZ, R37.reuse.H0_H0 ;  /* 0x20000025ff071230 */ /* 0x100fe20000004100 */
[----:B------:R-:W-:Y:S01]  /*6310*/  @P0 FSEL R106, R6, RZ, P4 ;  /* 0x000000ff066a0208 */ /* 0x000fe20002000000 */
[----:B------:R-:W-:Y:S01]  /*6320*/  FMUL.FTZ R6, R136, c[0x0][0x1e8] ;  /* 0x00007a0088067a20 */ /* 0x000fe20000410000 */
[----:B------:R-:W-:Y:S01]  /*6330*/  LOP3.LUT P6, RZ, R14, 0xff, RZ, 0xc0, !PT ;  /* 0x000000ff0eff7812 */ /* 0x000fe200078cc0ff */
[----:B------:R-:W-:Y:S01]  /*6340*/  FMUL.FTZ R16, R71, c[0x0][0x1e8] ;  /* 0x00007a0047107a20 */ /* 0x000fe20000410000 */
[----:B------:R-:W-:Y:S01]  /*6350*/  @P0 LOP3.LUT P3, RZ, R117, 0xff00, RZ, 0xc0, !PT ;  /* 0x0000ff0075ff0812 */ /* 0x000fe2000786c0ff */
[----:B------:R-:W-:Y:S01]  /*6360*/  @P1 FADD.FTZ R107, R107, R7 ;  /* 0x000000076b6b1221 */ /* 0x000fe20000010000 */
[----:B------:R-:W-:Y:S01]  /*6370*/  @P0 MOV R14, R114 ;  /* 0x00000072000e0202 */ /* 0x000fe20000000f00 */
[----:B------:R-:W-:Y:S01]  /*6380*/  @P1 HADD2.F32 R7, -RZ, R37.H1_H1 ;  /* 0x30000025ff071230 */ /* 0x000fe20000004100 */
[----:B------:R-:W-:Y:S01]  /*6390*/  @P0 LOP3.LUT P4, RZ, R117, 0xff000000, RZ, 0xc0, !PT ;  /* 0xff00000075ff0812 */ /* 0x000fe2000788c0ff */
[----:B------:R-:W-:Y:S01]  /*63a0*/  FMUL.FTZ R123, R75, c[0x0][0x1e8] ;  /* 0x00007a004b7b7a20 */ /* 0x000fe20000410000 */
[----:B------:R-:W-:Y:S01]  /*63b0*/  @P0 FSEL R74, R15, RZ, P3 ;  /* 0x000000ff0f4a0208 */ /* 0x000fe20001800000 */
[----:B------:R-:W-:Y:S01]  /*63c0*/  FMUL.FTZ R17, R107, c[0x0][0x1e8] ;  /* 0x00007a006b117a20 */ /* 0x000fe20000410000 */
[----:B------:R-:W-:Y:S01]  /*63d0*/  @P0 LOP3.LUT P3, RZ, R14, 0xff, RZ, 0xc0, !PT ;  /* 0x000000ff0eff0812 */ /* 0x000fe2000786c0ff */
[----:B------:R-:W-:Y:S01]  /*63e0*/  @P1 FADD.FTZ R108, R108, R7 ;  /* 0x000000076c6c1221 */ /* 0x000fe20000010000 */
[----:B------:R-:W-:-:S02]  /*63f0*/  @P0 FSEL R109, R6, RZ, P4 ;  /* 0x000000ff066d0208 */ /* 0x000fc40002000000 */
[----:B------:R-:W-:Y:S01]  /*6400*/  @P2 IADD3 R14, P4, R4, c[0x0][0x258], RZ ;  /* 0x00009600040e2a10 */ /* 0x000fe20007f9e0ff */
[----:B------:R-:W-:Y:S01]  /*6410*/  FMUL.FTZ R125, R108, c[0x0][0x1e8] ;  /* 0x00007a006c7d7a20 */ /* 0x000fe20000410000 */
[----:B------:R-:W-:Y:S02]  /*6420*/  FSEL R130, R6, RZ, P5 ;  /* 0x000000ff06827208 */ /* 0x000fe40002800000 */
[----:B------:R-:W-:Y:S02]  /*6430*/  IADD3 R6, P5, R4, c[0x0][0x248], RZ ;  /* 0x0000920004067a10 */ /* 0x000fe40007fbe0ff */
[C---:B------:R-:W-:Y:S02]  /*6440*/  @P2 IADD3.X R15, R3.reuse, c[0x0][0x25c], RZ, P4, !PT ;  /* 0x00009700030f2a10 */ /* 0x040fe400027fe4ff */
[----:B------:R-:W-:Y:S02]  /*6450*/  LOP3.LUT P4, RZ, R76, 0xff00, RZ, 0xc0, !PT ;  /* 0x0000ff004cff7812 */ /* 0x000fe4000788c0ff */
[----:B------:R-:W-:-:S02]  /*6460*/  IADD3.X R7, R3, c[0x0][0x24c], RZ, P5, !PT ;  /* 0x0000930003077a10 */ /* 0x000fc40002ffe4ff */
[----:B------:R-:W-:Y:S02]  /*6470*/  @P0 LOP3.LUT P5, RZ, R114, 0xff00, RZ, 0xc0, !PT ;  /* 0x0000ff0072ff0812 */ /* 0x000fe400078ac0ff */
[----:B------:R-:W-:Y:S02]  /*6480*/  FSEL R120, R16, RZ, P6 ;  /* 0x000000ff10787208 */ /* 0x000fe40003000000 */
[----:B------:R-:W-:Y:S02]  /*6490*/  LOP3.LUT P6, RZ, R76, 0xff0000, RZ, 0xc0, !PT ;  /* 0x00ff00004cff7812 */ /* 0x000fe400078cc0ff */
[----:B------:R-:W-:Y:S02]  /*64a0*/  @P0 FSEL R121, R16, RZ, P3 ;  /* 0x000000ff10790208 */ /* 0x000fe40001800000 */
[----:B------:R-:W-:Y:S02]  /*64b0*/  FSEL R122, R123, RZ, P4 ;  /* 0x000000ff7b7a7208 */ /* 0x000fe40002000000 */
[----:B------:R-:W-:-:S02]  /*64c0*/  @P0 IADD3 R16, P4, R4, c[0x0][0x250], RZ ;  /* 0x0000940004100a10 */ /* 0x000fc40007f9e0ff */
[----:B------:R-:W-:Y:S02]  /*64d0*/  @P0 FSEL R4, R123, RZ, P5 ;  /* 0x000000ff7b040208 */ /* 0x000fe40002800000 */
[----:B------:R-:W-:Y:S02]  /*64e0*/  LOP3.LUT P5, RZ, R76, 0xff000000, RZ, 0xc0, !PT ;  /* 0xff0000004cff7812 */ /* 0x000fe400078ac0ff */
[C---:B------:R-:W-:Y:S02]  /*64f0*/  @P0 LOP3.LUT P3, RZ, R114.reuse, 0xff0000, RZ, 0xc0, !PT ;  /* 0x00ff000072ff0812 */ /* 0x040fe4000786c0ff */
[C---:B------:R-:W-:Y:S02]  /*6500*/  FSEL R76, R17.reuse, RZ, P6 ;  /* 0x000000ff114c7208 */ /* 0x040fe40003000000 */
[----:B------:R-:W-:Y:S02]  /*6510*/  @P0 LOP3.LUT P6, RZ, R114, 0xff000000, RZ, 0xc0, !PT ;  /* 0xff00000072ff0812 */ /* 0x000fe400078cc0ff */
[----:B------:R-:W-:-:S02]  /*6520*/  @P0 FSEL R123, R17, RZ, P3 ;  /* 0x000000ff117b0208 */ /* 0x000fc40001800000 */
[----:B------:R-:W-:Y:S02]  /*6530*/  FSEL R124, R125, RZ, P5 ;  /* 0x000000ff7d7c7208 */ /* 0x000fe40002800000 */
[----:B------:R-:W-:Y:S02]  /*6540*/  @P0 IADD3.X R17, R3, c[0x0][0x254], RZ, P4, !PT ;  /* 0x0000950003110a10 */ /* 0x000fe400027fe4ff */
[----:B------:R-:W-:Y:S02]  /*6550*/  @P0 FSEL R125, R125, RZ, P6 ;  /* 0x000000ff7d7d0208 */ /* 0x000fe40003000000 */
[C---:B------:R-:W-:Y:S02]  /*6560*/  LOP3.LUT P3, RZ, R77.reuse, 0xff, RZ, 0xc0, !PT ;  /* 0x000000ff4dff7812 */ /* 0x040fe4000786c0ff */
[C---:B------:R-:W-:Y:S02]  /*6570*/  LOP3.LUT P4, RZ, R77.reuse, 0xff00, RZ, 0xc0, !PT ;  /* 0x0000ff004dff7812 */ /* 0x040fe4000788c0ff */
[----:B------:R-:W-:-:S02]  /*6580*/  LOP3.LUT P5, RZ, R77, 0xff0000, RZ, 0xc0, !PT ;  /* 0x00ff00004dff7812 */ /* 0x000fc400078ac0ff */
[----:B------:R-:W-:Y:S02]  /*6590*/  LOP3.LUT P6, RZ, R77, 0xff000000, RZ, 0xc0, !PT ;  /* 0xff0000004dff7812 */ /* 0x000fe400078cc0ff */
        /* <DEDUP_REMOVED lines=9> */
[----:B------:R-:W-:Y:S02]  /*6630*/  @P2 F2FP.PACK_AB R3, RZ, R103 ;  /* 0x00000067ff03223e */ /* 0x000fe400000000ff */
[----:B------:R-:W-:Y:S01]  /*6640*/  @P2 F2FP.PACK_AB R77, RZ, R135 ;  /* 0x00000087ff4d223e */ /* 0x000fe200000000ff */
[----:B------:R0:W-:Y:S01]  /*6650*/  @P0 STG.E.128 [R12.64], R52 ;  /* 0x000000340c000986 */ /* 0x0001e2000c101d04 */
[----:B------:R-:W-:-:S02]  /*6660*/  @P2 F2FP.PACK_AB R73, RZ, R102 ;  /* 0x00000066ff49223e */ /* 0x000fc400000000ff */
[----:B------:R-:W-:Y:S02]  /*6670*/  @P2 F2FP.PACK_AB R83, RZ, R147 ;  /* 0x00000093ff53223e */ /* 0x000fe400000000ff */
[----:B------:R-:W-:Y:S01]  /*6680*/  @P2 PRMT R48, R3, 0x7610, R48 ;  /* 0x0000761003302816 */ /* 0x000fe20000000030 */
[----:B------:R-:W-:Y:S01]  /*6690*/  FFMA.FTZ R3, R134, R57, R56 ;  /* 0x0000003986037223 */ /* 0x000fe20000010038 */
[----:B------:R-:W-:Y:S02]  /*66a0*/  @P2 PRMT R50, R77, 0x7610, R50 ;  /* 0x000076104d322816 */ /* 0x000fe40000000032 */
[----:B------:R-:W-:Y:S02]  /*66b0*/  @P0 F2FP.PACK_AB R21, RZ, R21 ;  /* 0x00000015ff15023e */ /* 0x000fe400000000ff */
[----:B------:R-:W-:Y:S02]  /*66c0*/  @P2 PRMT R50, R50, 0x5410, R83 ;  /* 0x0000541032322816 */ /* 0x000fe40000000053 */
[----:B------:R-:W-:-:S02]  /*66d0*/  @P2 F2FP.PACK_AB R66, RZ, R107 ;  /* 0x0000006bff42223e */ /* 0x000fc400000000ff */
[----:B------:R-:W-:Y:S02]  /*66e0*/  @P0 F2FP.PACK_AB R74, RZ, R74 ;  /* 0x0000004aff4a023e */ /* 0x000fe400000000ff */
[----:B------:R-:W-:Y:S02]  /*66f0*/  @P0 F2FP.PACK_AB R4, RZ, R4 ;  /* 0x00000004ff04023e */ /* 0x000fe400000000ff */
[----:B0-----:R-:W-:Y:S02]  /*6700*/  @P2 F2FP.PACK_AB R12, RZ, R100 ;  /* 0x00000064ff0c223e */ /* 0x001fe400000000ff */
[----:B------:R-:W-:Y:S02]  /*6710*/  @P2 F2FP.PACK_AB R13, RZ, R101 ;  /* 0x00000065ff0d223e */ /* 0x000fe400000000ff */
[----:B------:R-:W-:Y:S02]  /*6720*/  @P2 F2FP.PACK_AB R100, RZ, R132 ;  /* 0x00000084ff64223e */ /* 0x000fe400000000ff */
[----:B------:R-:W-:-:S02]  /*6730*/  @P2 F2FP.PACK_AB R101, RZ, R136 ;  /* 0x00000088ff65223e */ /* 0x000fc400000000ff */
[----:B------:R-:W-:Y:S02]  /*6740*/  @P2 PRMT R49, R13, 0x7610, R49 ;  /* 0x000076100d312816 */ /* 0x000fe40000000031 */
[----:B------:R-:W-:Y:S02]  /*6750*/  @P2 PRMT R51, R100, 0x7610, R51 ;  /* 0x0000761064332816 */ /* 0x000fe40000000033 */
[----:B------:R-:W-:Y:S01]  /*6760*/  @P2 PRMT R48, R48, 0x5410, R12 ;  /* 0x0000541030302816 */ /* 0x000fe2000000000c */
[----:B------:R-:W-:Y:S01]  /*6770*/  FADD.FTZ R12, R133, -R3 ;  /* 0x80000003850c7221 */ /* 0x000fe20000010000 */
[----:B------:R-:W-:Y:S01]  /*6780*/  @P2 PRMT R49, R49, 0x5410, R73 ;  /* 0x0000541031312816 */ /* 0x000fe20000000049 */
[----:B------:R-:W-:Y:S01]  /*6790*/  FFMA.FTZ R3, R139, R57, R56 ;  /* 0x000000398b037223 */ /* 0x000fe20000010038 */
[----:B------:R-:W-:Y:S01]  /*67a0*/  @P2 PRMT R51, R51, 0x5410, R101 ;  /* 0x0000541033332816 */ /* 0x000fe20000000065 */
[----:B------:R-:W-:Y:S01]  /*67b0*/  FMUL.FTZ R73, R5, R12 ;  /* 0x0000000c05497220 */ /* 0x000fe20000410000 */
[----:B------:R-:W-:Y:S01]  /*67c0*/  @P0 PRMT R52, R18, 0x7610, R52 ;  /* 0x0000761012340816 */ /* 0x000fe20000000034 */
[----:B------:R-:W-:Y:S01]  /*67d0*/  FADD.FTZ R13, R138, -R3 ;  /* 0x800000038a0d7221 */ /* 0x000fe20000010000 */
[----:B------:R-:W-:Y:S01]  /*67e0*/  @P0 PRMT R53, R20, 0x7610, R53 ;  /* 0x0000761014350816 */ /* 0x000fe20000000035 */
[----:B------:R0:W-:Y:S01]  /*67f0*/  @P2 STG.E.128 [R14.64], R48 ;  /* 0x000000300e002986 */ /* 0x0001e2000c101d04 */
[----:B------:R-:W-:Y:S01]  /*6800*/  @P0 PRMT R54, R21, 0x7610, R54 ;  /* 0x0000761015360816 */ /* 0x000fe20000000036 */
[----:B------:R-:W-:Y:S01]  /*6810*/  FMUL.FTZ R77, R5, R13 ;  /* 0x0000000d054d7220 */ /* 0x000fe20000410000 */
[----:B------:R-:W-:-:S02]  /*6820*/  MOV R13, R78 ;  /* 0x0000004e000d7202 */ /* 0x000fc40000000f00 */
[----:B------:R-:W-:Y:S02]  /*6830*/  @P0 PRMT R52, R52, 0x5410, R22 ;  /* 0x0000541034340816 */ /* 0x000fe40000000016 */
[----:B------:R-:W-:Y:S02]  /*6840*/  @P0 PRMT R53, R53, 0x5410, R69 ;  /* 0x0000541035350816 */ /* 0x000fe40000000045 */
[----:B------:R-:W-:Y:S02]  /*6850*/  @P0 PRMT R54, R54, 0x5410, R74 ;  /* 0x0000541036360816 */ /* 0x000fe4000000004a */
[----:B------:R-:W-:Y:S02]  /*6860*/  @P0 F2FP.PACK_AB R20, RZ, R121 ;  /* 0x00000079ff14023e */ /* 0x000fe400000000ff */
[----:B------:R-:W-:Y:S02]  /*6870*/  @P0 F2FP.PACK_AB R21, RZ, R123 ;  /* 0x0000007bff15023e */ /* 0x000fe400000000ff */
[----:B------:R-:W-:Y:S01]  /*6880*/  @P0 F2FP.PACK_AB R22, RZ, R125 ;  /* 0x0000007dff16023e */ /* 0x000fe200000000ff */
[-CC-:B0-----:R-:W-:Y:S01]  /*6890*/  FFMA.FTZ R14, R137, R57.reuse, R56.reuse ;  /* 0x00000039890e7223 */ /* 0x181fe20000010038 */
[----:B------:R-:W-:Y:S01]  /*68a0*/  @P2 PRMT R49, R66, 0x7610, R49 ;  /* 0x0000761042312816 */ /* 0x000fe20000000031 */
[----:B------:R-:W-:-:S02]  /*68b0*/  FFMA.FTZ R15, R140, R57, R56 ;  /* 0x000000398c0f7223 */ /* 0x000fc40000010038 */
[----:B------:R-:W-:Y:S02]  /*68c0*/  FADD.FTZ R3, R86, -R14 ;  /* 0x8000000e56037221 */ /* 0x000fe40000010000 */
[-C--:B------:R-:W-:Y:S02]  /*68d0*/  FFMA.FTZ R14, R142, R57.reuse, R56 ;  /* 0x000000398e0e7223 */ /* 0x080fe40000010038 */
[----:B------:R-:W-:Y:S02]  /*68e0*/  FADD.FTZ R101, R87, -R15 ;  /* 0x8000000f57657221 */ /* 0x000fe40000010000 */
[----:B------:R-:W-:Y:S02]  /*68f0*/  FADD.FTZ R100, R141, -R14 ;  /* 0x8000000e8d647221 */ /* 0x000fe40000010000 */
[----:B------:R-:W-:Y:S02]  /*6900*/  FFMA.FTZ R14, R92, R57, R56 ;  /* 0x000000395c0e7223 */ /* 0x000fe40000010038 */
[----:B------:R-:W-:Y:S01]  /*6910*/  FMUL.FTZ R87, R5, R3 ;  /* 0x0000000305577220 */ /* 0x000fe20000410000 */
[----:B------:R-:W-:Y:S01]  /*6920*/  @P1 HADD2.F32 R3, -RZ, R39.H0_H0 ;  /* 0x20000027ff031230 */ /* 0x000fe20000004100 */
[----:B------:R-:W-:Y:S01]  /*6930*/  FADD.FTZ R102, R143, -R14 ;  /* 0x8000000e8f667221 */ /* 0x000fe20000010000 */
[----:B------:R-:W-:Y:S01]  /*6940*/  @P1 HADD2.F32 R14, -RZ, R38.H0_H0 ;  /* 0x20000026ff0e1230 */ /* 0x000fe20000004100 */
[----:B------:R-:W-:-:S02]  /*6950*/  FFMA.FTZ R15, R88, R57, R56 ;  /* 0x00000039580f7223 */ /* 0x000fc40000010038 */
[----:B------:R-:W-:Y:S01]  /*6960*/  @P1 FADD.FTZ R87, R87, R3 ;  /* 0x0000000357571221 */ /* 0x000fe20000010000 */
[----:B------:R-:W-:Y:S01]  /*6970*/  @P1 HADD2.F32 R3, -RZ, R40.H0_H0 ;  /* 0x20000028ff031230 */ /* 0x000fe20000004100 */
[----:B------:R-:W-:Y:S01]  /*6980*/  @P1 FADD.FTZ R73, R73, R14 ;  /* 0x0000000e49491221 */ /* 0x000fe20000010000 */
[----:B------:R-:W-:Y:S01]  /*6990*/  @P1 HADD2.F32 R14, -RZ, R38.H1_H1 ;  /* 0x30000026ff0e1230 */ /* 0x000fe20000004100 */
[----:B------:R-:W-:Y:S02]  /*69a0*/  FADD.FTZ R92, R96, -R15 ;  /* 0x8000000f605c7221 */ /* 0x000fe40000010000 */
[----:B------:R-:W-:Y:S02]  /*69b0*/  FMUL.FTZ R12, R73, c[0x0][0x1e8] ;  /* 0x00007a00490c7a20 */ /* 0x000fe40000410000 */
[----:B------:R-:W-:Y:S01]  /*69c0*/  @P1 FADD.FTZ R77, R77, R14 ;  /* 0x0000000e4d4d1221 */ /* 0x000fe20000010000 */
[----:B------:R-:W-:Y:S01]  /*69d0*/  F2FP.PACK_AB R14, R127, R128 ;  /* 0x000000807f0e723e */ /* 0x000fe200000000ff */
[----:B------:R-:W-:Y:S01]  /*69e0*/  FFMA.FTZ R15, R97, R57, R56 ;  /* 0x00000039610f7223 */ /* 0x000fe20000010038 */
[----:B------:R-:W-:Y:S01]  /*69f0*/  FSEL R86, R12, RZ, P3 ;  /* 0x000000ff0c567208 */ /* 0x000fe20001800000 */
[----:B------:R-:W-:Y:S01]  /*6a00*/  FMUL.FTZ R88, R77, c[0x0][0x1e8] ;  /* 0x00007a004d587a20 */ /* 0x000fe20000410000 */
[----:B------:R-:W-:Y:S01]  /*6a10*/  @P0 LOP3.LUT P3, RZ, R115, 0xff, RZ, 0xc0, !PT ;  /* 0x000000ff73ff0812 */ /* 0x000fe2000786c0ff */
[----:B------:R-:W-:Y:S01]  /*6a20*/  FADD.FTZ R96, R144, -R15 ;  /* 0x8000000f90607221 */ /* 0x000fe20000010000 */
[----:B------:R-:W-:Y:S01]  /*6a30*/  F2FP.PACK_AB R15, R130, R131 ;  /* 0x00000083820f723e */ /* 0x000fe200000000ff */
[----:B------:R-:W-:Y:S01]  /*6a40*/  @P1 HADD2.F32 R97, -RZ, R40.H1_H1 ;  /* 0x30000028ff611230 */ /* 0x000fe20000004100 */
[----:B------:R-:W-:-:S02]  /*6a50*/  @P0 FSEL R83, R12, RZ, P3 ;  /* 0x000000ff0c530208 */ /* 0x000fc40001800000 */
[----:B------:R-:W-:Y:S02]  /*6a60*/  LOP3.LUT P3, RZ, R13, 0xff, RZ, 0xc0, !PT ;  /* 0x000000ff0dff7812 */ /* 0x000fe4000786c0ff */
[----:B------:R-:W-:Y:S01]  /*6a70*/  F2FP.PACK_AB R13, R82, R72 ;  /* 0x00000048520d723e */ /* 0x000fe200000000ff */
[----:B------:R-:W-:Y:S01]  /*6a80*/  FMUL.FTZ R72, R5, R101 ;  /* 0x0000006505487220 */ /* 0x000fe20000410000 */
[----:B------:R-:W-:Y:S02]  /*6a90*/  FSEL R82, R88, RZ, P4 ;  /* 0x000000ff58527208 */ /* 0x000fe40002000000 */
[----:B------:R-:W-:Y:S01]  /*6aa0*/  F2FP.PACK_AB R12, R68, R23 ;  /* 0x00000017440c723e */ /* 0x000fe200000000ff */
[----:B------:R-:W-:Y:S01]  /*6ab0*/  @P1 FADD.FTZ R72, R72, R3 ;  /* 0x0000000348481221 */ /* 0x000fe20000010000 */
[----:B------:R-:W-:Y:S01]  /*6ac0*/  @P0 LOP3.LUT P4, RZ, R115, 0xff00, RZ, 0xc0, !PT ;  /* 0x0000ff0073ff0812 */ /* 0x000fe2000788c0ff */
[----:B------:R-:W-:Y:S01]  /*6ad0*/  FMUL.FTZ R3, R87, c[0x0][0x1e8] ;  /* 0x00007a0057037a20 */ /* 0x000fe20000410000 */
[----:B------:R-:W-:Y:S01]  /*6ae0*/  @P0 MOV R23, R112 ;  /* 0x0000007000170202 */ /* 0x000fe20000000f00 */
[----:B------:R0:W-:Y:S01]  /*6af0*/  STG.E.128 [R6.64], R12 ;  /* 0x0000000c06007986 */ /* 0x0001e2000c101d04 */
[----:B------:R-:W-:Y:S01]  /*6b00*/  @P0 FSEL R68, R88, RZ, P4 ;  /* 0x000000ff58440208 */ /* 0x000fe20002000000 */
[----:B------:R-:W-:Y:S01]  /*6b10*/  FMUL.FTZ R88, R5, R100 ;  /* 0x0000006405587220 */ /* 0x000fe20000410000 */
[----:B------:R-:W-:Y:S01]  /*6b20*/  @P0 LOP3.LUT P4, RZ, R23, 0xff, RZ, 0xc0, !PT ;  /* 0x000000ff17ff0812 */ /* 0x000fe2000788c0ff */
[----:B------:R-:W-:Y:S01]  /*6b30*/  @P1 HADD2.F32 R23, -RZ, R39.H1_H1 ;  /* 0x30000027ff171230 */ /* 0x000fe20000004100 */
[----:B------:R-:W-:Y:S01]  /*6b40*/  FSEL R129, R3, RZ, P5 ;  /* 0x000000ff03817208 */ /* 0x000fe20002800000 */
[----:B------:R-:W-:Y:S01]  /*6b50*/  FMUL.FTZ R100, R5, R96 ;  /* 0x0000006005647220 */ /* 0x000fe20000410000 */
[----:B------:R-:W-:-:S02]  /*6b60*/  @P0 LOP3.LUT P5, RZ, R115, 0xff0000, RZ, 0xc0, !PT ;  /* 0x00ff000073ff0812 */ /* 0x000fc400078ac0ff */
[----:B------:R-:W-:Y:S01]  /*6b70*/  @P1 FADD.FTZ R88, R88, R23 ;  /* 0x0000001758581221 */ /* 0x000fe20000010000 */
[----:B------:R-:W-:Y:S01]  /*6b80*/  F2FP.PACK_AB R86, R82, R86 ;  /* 0x000000565256723e */ /* 0x000fe200000000ff */
[----:B------:R-:W-:Y:S01]  /*6b90*/  FMUL.FTZ R23, R5, R102 ;  /* 0x0000006605177220 */ /* 0x000fe20000410000 */
[----:B------:R-:W-:Y:S01]  /*6ba0*/  @P0 FSEL R101, R3, RZ, P5 ;  /* 0x000000ff03650208 */ /* 0x000fe20002800000 */
[----:B------:R-:W-:Y:S01]  /*6bb0*/  FMUL.FTZ R3, R72, c[0x0][0x1e8] ;  /* 0x00007a0048037a20 */ /* 0x000fe20000410000 */
[----:B------:R-:W-:Y:S01]  /*6bc0*/  @P0 LOP3.LUT P5, RZ, R115, 0xff000000, RZ, 0xc0, !PT ;  /* 0xff00000073ff0812 */ /* 0x000fe200078ac0ff */
[----:B------:R-:W-:Y:S01]  /*6bd0*/  @P1 FADD.FTZ R23, R23, R97 ;  /* 0x0000006117171221 */ /* 0x000fe20000010000 */
[----:B------:R-:W-:Y:S01]  /*6be0*/  @P1 HADD2.F32 R82, -RZ, R45.H1_H1 ;  /* 0x3000002dff521230 */ /* 0x000fe20000004100 */
[----:B------:R-:W-:Y:S01]  /*6bf0*/  FMUL.FTZ R97, R5, R92 ;  /* 0x0000005c05617220 */ /* 0x000fe20000410000 */
[--C-:B0-----:R-:W-:Y:S01]  /*6c00*/  @P1 HADD2.F32 R12, -RZ, R41.reuse.H1_H1 ;  /* 0x30000029ff0c1230 */ /* 0x101fe20000004100 */
[----:B------:R-:W-:Y:S01]  /*6c10*/  FMUL.FTZ R6, R88, c[0x0][0x1e8] ;  /* 0x00007a0058067a20 */ /* 0x000fe20000410000 */
[----:B------:R-:W-:Y:S01]  /*6c20*/  @P1 HADD2.F32 R7, -RZ, R41.H0_H0 ;  /* 0x20000029ff071230 */ /* 0x000fe20000004100 */
[----:B------:R-:W-:Y:S01]  /*6c30*/  FSEL R103, R3, RZ, P3 ;  /* 0x000000ff03677208 */ /* 0x000fe20001800000 */
[----:B------:R-:W-:Y:S01]  /*6c40*/  FMUL.FTZ R14, R23, c[0x0][0x1e8] ;  /* 0x00007a00170e7a20 */ /* 0x000fe20000410000 */
[----:B------:R-:W-:Y:S01]  /*6c50*/  @P0 FSEL R92, R3, RZ, P4 ;  /* 0x000000ff035c0208 */ /* 0x000fe20002000000 */
[----:B------:R-:W-:Y:S01]  /*6c60*/  @P1 FADD.FTZ R100, R100, R12 ;  /* 0x0000000c64641221 */ /* 0x000fe20000010000 */
[C---:B------:R-:W-:Y:S01]  /*6c70*/  FSEL R128, R6.reuse, RZ, P6 ;  /* 0x000000ff06807208 */ /* 0x040fe20003000000 */
[----:B------:R-:W-:Y:S01]  /*6c80*/  @P1 FADD.FTZ R97, R97, R7 ;  /* 0x0000000761611221 */ /* 0x000fe20000010000 */
[----:B------:R-:W-:Y:S01]  /*6c90*/  @P0 FSEL R102, R6, RZ, P5 ;  /* 0x000000ff06660208 */ /* 0x000fe20002800000 */
[----:B------:R-:W-:Y:S01]  /*6ca0*/  FFMA.FTZ R15, R94, R57, R56 ;  /* 0x000000395e0f7223 */ /* 0x000fe20000010038 */
[C---:B------:R-:W-:Y:S01]  /*6cb0*/  @P2 IADD3 R12, P6, R2.reuse, c[0x0][0x258], RZ ;  /* 0x00009600020c2a10 */ /* 0x040fe20007fde0ff */
[----:B------:R-:W-:Y:S01]  /*6cc0*/  FMUL.FTZ R3, R97, c[0x0][0x1e8] ;  /* 0x00007a0061037a20 */ /* 0x000fe20000410000 */
[----:B------:R-:W-:-:S02]  /*6cd0*/  IADD3 R6, P5, R2, c[0x0][0x248], RZ ;  /* 0x0000920002067a10 */ /* 0x000fc40007fbe0ff */
[C---:B------:R-:W-:Y:S02]  /*6ce0*/  @P2 IADD3.X R13, R0.reuse, c[0x0][0x25c], RZ, P6, !PT ;  /* 0x00009700000d2a10 */ /* 0x040fe400037fe4ff */
[----:B------:R-:W-:Y:S02]  /*6cf0*/  IADD3.X R7, R0, c[0x0][0x24c], RZ, P5, !PT ;  /* 0x0000930000077a10 */ /* 0x000fe40002ffe4ff */
[----:B------:R-:W-:Y:S02]  /*6d00*/  LOP3.LUT P6, RZ, R78, 0xff00, RZ, 0xc0, !PT ;  /* 0x0000ff004eff7812 */ /* 0x000fe400078cc0ff */
[----:B------:R-:W-:Y:S02]  /*6d10*/  @P0 LOP3.LUT P5, RZ, R112, 0xff00, RZ, 0xc0, !PT ;  /* 0x0000ff0070ff0812 */ /* 0x000fe400078ac0ff */
[----:B------:R-:W-:Y:S02]  /*6d20*/  LOP3.LUT P3, RZ, R78, 0xff0000, RZ, 0xc0, !PT ;  /* 0x00ff00004eff7812 */ /* 0x000fe4000786c0ff */
[----:B------:R-:W-:-:S02]  /*6d30*/  @P0 LOP3.LUT P4, RZ, R112, 0xff0000, RZ, 0xc0, !PT ;  /* 0x00ff000070ff0812 */ /* 0x000fc4000788c0ff */
[C---:B------:R-:W-:Y:S02]  /*6d40*/  FSEL R96, R14.reuse, RZ, P6 ;  /* 0x000000ff0e607208 */ /* 0x040fe40003000000 */
[----:B------:R-:W-:Y:S01]  /*6d50*/  @P0 FSEL R104, R14, RZ, P5 ;  /* 0x000000ff0e680208 */ /* 0x000fe20002800000 */
[----:B------:R-:W-:Y:S01]  /*6d60*/  FMUL.FTZ R14, R100, c[0x0][0x1e8] ;  /* 0x00007a00640e7a20 */ /* 0x000fe20000410000 */
[----:B------:R-:W-:Y:S02]  /*6d70*/  @P0 IADD3 R2, P6, R2, c[0x0][0x250], RZ ;  /* 0x0000940002020a10 */ /* 0x000fe40007fde0ff */
[----:B------:R-:W-:Y:S02]  /*6d80*/  FSEL R105, R3, RZ, P3 ;  /* 0x000000ff03697208 */ /* 0x000fe40001800000 */
[----:B------:R-:W-:Y:S02]  /*6d90*/  LOP3.LUT P5, RZ, R78, 0xff000000, RZ, 0xc0, !PT ;  /* 0xff0000004eff7812 */ /* 0x000fe400078ac0ff */
[----:B------:R-:W-:-:S02]  /*6da0*/  @P0 LOP3.LUT P3, RZ, R112, 0xff000000, RZ, 0xc0, !PT ;  /* 0xff00000070ff0812 */ /* 0x000fc4000786c0ff */
[----:B------:R-:W-:Y:S02]  /*6db0*/  @P0 FSEL R78, R3, RZ, P4 ;  /* 0x000000ff034e0208 */ /* 0x000fe40002000000 */
[----:B------:R-:W-:Y:S02]  /*6dc0*/  @P0 IADD3.X R3, R0, c[0x0][0x254], RZ, P6, !PT ;  /* 0x0000950000030a10 */ /* 0x000fe400037fe4ff */
[C---:B------:R-:W-:Y:S02]  /*6dd0*/  FSEL R127, R14.reuse, RZ, P5 ;  /* 0x000000ff0e7f7208 */ /* 0x040fe40002800000 */
[----:B------:R-:W-:Y:S01]  /*6de0*/  @P0 FSEL R0, R14, RZ, P3 ;  /* 0x000000ff0e000208 */ /* 0x000fe20001800000 */
[----:B------:R-:W-:Y:S01]  /*6df0*/  FFMA.FTZ R14, R93, R57, R56 ;  /* 0x000000395d0e7223 */ /* 0x000fe20000010038 */
[C---:B------:R-:W-:Y:S02]  /*6e00*/  LOP3.LUT P4, RZ, R79.reuse, 0xff, RZ, 0xc0, !PT ;  /* 0x000000ff4fff7812 */ /* 0x040fe4000788c0ff */
[----:B------:R-:W-:Y:S01]  /*6e10*/  LOP3.LUT P6, RZ, R79, 0xff00, RZ, 0xc0, !PT ;  /* 0x0000ff004fff7812 */ /* 0x000fe200078cc0ff */
[----:B------:R-:W-:Y:S01]  /*6e20*/  FADD.FTZ R14, R89, -R14 ;  /* 0x8000000e590e7221 */ /* 0x000fe20000010000 */
[----:B------:R-:W-:-:S02]  /*6e30*/  LOP3.LUT P5, RZ, R79, 0xff0000, RZ, 0xc0, !PT ;  /* 0x00ff00004fff7812 */ /* 0x000fc400078ac0ff */
[----:B------:R-:W-:Y:S01]  /*6e40*/  LOP3.LUT P3, RZ, R79, 0xff000000, RZ, 0xc0, !PT ;  /* 0xff0000004fff7812 */ /* 0x000fe2000786c0ff */
[----:B------:R-:W-:Y:S01]  /*6e50*/  FADD.FTZ R79, R90, -R15 ;  /* 0x8000000f5a4f7221 */ /* 0x000fe20000010000 */
[----:B------:R-:W-:Y:S01]  /*6e60*/  @P0 F2FP.PACK_AB R66, RZ, R102 ;  /* 0x00000066ff42023e */ /* 0x000fe200000000ff */
[----:B------:R-:W-:Y:S01]  /*6e70*/  FADD.FTZ R15, R19, -R84 ;  /* 0x80000054130f7221 */ /* 0x000fe20000010000 */
[----:B------:R-:W-:Y:S01]  /*6e80*/  @P0 F2FP.PACK_AB R92, RZ, R92 ;  /* 0x0000005cff5c023e */ /* 0x000fe200000000ff */
[-CC-:B------:R-:W-:Y:S01]  /*6e90*/  FFMA.FTZ R84, R58, R57.reuse, R56.reuse ;  /* 0x000000393a547223 */ /* 0x180fe20000010038 */
[----:B------:R-:W-:Y:S01]  /*6ea0*/  @P0 F2FP.PACK_AB R78, RZ, R78 ;  /* 0x0000004eff4e023e */ /* 0x000fe200000000ff */
[----:B------:R-:W-:Y:S01]  /*6eb0*/  FFMA.FTZ R19, R85, R57, R56 ;  /* 0x0000003955137223 */ /* 0x000fe20000010038 */
[----:B------:R-:W-:Y:S01]  /*6ec0*/  @P0 F2FP.PACK_AB R104, RZ, R104 ;  /* 0x00000068ff68023e */ /* 0x000fe200000000ff */
[----:B------:R-:W-:Y:S01]  /*6ed0*/  FADD.FTZ R84, R11, -R84 ;  /* 0x800000540b547221 */ /* 0x000fe20000010000 */
[----:B------:R-:W-:Y:S01]  /*6ee0*/  @P0 F2FP.PACK_AB R0, RZ, R0 ;  /* 0x00000000ff00023e */ /* 0x000fe200000000ff */
[----:B------:R-:W-:Y:S01]  /*6ef0*/  FMUL.FTZ R11, R5, R14 ;  /* 0x0000000e050b7220 */ /* 0x000fe20000410000 */
[----:B------:R-:W-:Y:S01]  /*6f00*/  @P1 HADD2.F32 R14, -RZ, R42.H0_H0 ;  /* 0x2000002aff0e1230 */ /* 0x000fe20000004100 */
[----:B------:R-:W-:Y:S01]  /*6f10*/  FADD.FTZ R58, R91, -R19 ;  /* 0x800000135b3a7221 */ /* 0x000fe20000010000 */
[----:B------:R-:W-:Y:S01]  /*6f20*/  F2FP.PACK_AB R96, R96, R103 ;  /* 0x000000676060723e */ /* 0x000fe200000000ff */
[----:B------:R-:W-:-:S02]  /*6f30*/  FFMA.FTZ R19, R60, R57, R56 ;  /* 0x000000393c137223 */ /* 0x000fc40000010038 */
[----:B------:R-:W-:Y:S02]  /*6f40*/  @P1 FADD.FTZ R11, R11, R14 ;  /* 0x0000000e0b0b1221 */ /* 0x000fe40000010000 */
[----:B------:R-:W-:Y:S01]  /*6f50*/  FMUL.FTZ R138, R5, R15 ;  /* 0x0000000f058a7220 */ /* 0x000fe20000410000 */
[----:B------:R-:W-:Y:S01]  /*6f60*/  @P1 HADD2.F32 R15, -RZ, R42.H1_H1 ;  /* 0x3000002aff0f1230 */ /* 0x000fe20000004100 */
[----:B------:R-:W-:Y:S02]  /*6f70*/  FFMA.FTZ R60, R65, R57, R56 ;  /* 0x00000039413c7223 */ /* 0x000fe40000010038 */
[----:B------:R-:W-:Y:S02]  /*6f80*/  FMUL.FTZ R137, R5, R79 ;  /* 0x0000004f05897220 */ /* 0x000fe40000410000 */
[----:B------:R-:W-:Y:S02]  /*6f90*/  FADD.FTZ R14, R59, -R19 ;  /* 0x800000133b0e7221 */ /* 0x000fe40000010000 */
[----:B------:R-:W-:Y:S01]  /*6fa0*/  FMUL.FTZ R19, R11, c[0x0][0x1e8] ;  /* 0x00007a000b137a20 */ /* 0x000fe20000410000 */
[----:B------:R-:W-:Y:S01]  /*6fb0*/  @P2 F2FP.PACK_AB R11, RZ, R11 ;  /* 0x0000000bff0b223e */ /* 0x000fe200000000ff */
[----:B------:R-:W-:-:S02]  /*6fc0*/  FADD.FTZ R59, R61, -R60 ;  /* 0x8000003c3d3b7221 */ /* 0x000fc40000010000 */
[----:B------:R-:W-:Y:S01]  /*6fd0*/  FFMA.FTZ R60, R145, R57, R56 ;  /* 0x00000039913c7223 */ /* 0x000fe20000010038 */
[----:B------:R-:W-:Y:S01]  /*6fe0*/  FSEL R135, R19, RZ, P4 ;  /* 0x000000ff13877208 */ /* 0x000fe20002000000 */
[----:B------:R-:W-:Y:S01]  /*6ff0*/  @P1 FADD.FTZ R137, R137, R15 ;  /* 0x0000000f89891221 */ /* 0x000fe20000010000 */
[----:B------:R-:W-:Y:S01]  /*7000*/  @P1 HADD2.F32 R15, -RZ, R43.H1_H1 ;  /* 0x3000002bff0f1230 */ /* 0x000fe20000004100 */
[----:B------:R-:W-:Y:S01]  /*7010*/  FMUL.FTZ R139, R5, R58 ;  /* 0x0000003a058b7220 */ /* 0x000fe20000410000 */
[----:B------:R-:W-:Y:S01]  /*7020*/  @P0 LOP3.LUT P4, RZ, R113, 0xff, RZ, 0xc0, !PT ;  /* 0x000000ff71ff0812 */ /* 0x000fe2000788c0ff */
[----:B------:R-:W-:Y:S01]  /*7030*/  FADD.FTZ R85, R146, -R60 ;  /* 0x8000003c92557221 */ /* 0x000fe20000010000 */
[----:B------:R-:W-:Y:S01]  /*7040*/  MOV R60, R80 ;  /* 0x00000050003c7202 */ /* 0x000fe20000000f00 */
[----:B------:R-:W-:Y:S01]  /*7050*/  @P1 FADD.FTZ R139, R139, R15 ;  /* 0x0000000f8b8b1221 */ /* 0x000fe20000010000 */
[----:B------:R-:W-:Y:S01]  /*7060*/  @P1 HADD2.F32 R15, -RZ, R46.H0_H0 ;  /* 0x2000002eff0f1230 */ /* 0x000fe20000004100 */
[----:B------:R-:W-:Y:S01]  /*7070*/  FMUL.FTZ R61, R5, R14 ;  /* 0x0000000e053d7220 */ /* 0x000fe20000410000 */
[----:B------:R-:W-:Y:S01]  /*7080*/  @P1 HADD2.F32 R14, -RZ, R45.H0_H0 ;  /* 0x2000002dff0e1230 */ /* 0x000fe20000004100 */
[----:B------:R-:W-:Y:S01]  /*7090*/  @P0 FSEL R19, R19, RZ, P4 ;  /* 0x000000ff13130208 */ /* 0x000fe20002000000 */
[----:B------:R-:W-:Y:S01]  /*70a0*/  FMUL.FTZ R65, R5, R59 ;  /* 0x0000003b05417220 */ /* 0x000fe20000410000 */
[----:B------:R-:W-:Y:S01]  /*70b0*/  LOP3.LUT P4, RZ, R60, 0xff, RZ, 0xc0, !PT ;  /* 0x000000ff3cff7812 */ /* 0x000fe2000788c0ff */
[----:B------:R-:W-:Y:S01]  /*70c0*/  @P1 HADD2.F32 R60, -RZ, R43.H0_H0 ;  /* 0x2000002bff3c1230 */ /* 0x000fe20000004100 */
[----:B------:R-:W-:Y:S01]  /*70d0*/  @P1 FADD.FTZ R61, R61, R14 ;  /* 0x0000000e3d3d1221 */ /* 0x000fe20000010000 */
[----:B------:R-:W-:Y:S01]  /*70e0*/  @P1 HADD2.F32 R58, -RZ, R44.H0_H0 ;  /* 0x2000002cff3a1230 */ /* 0x000fe20000004100 */
[----:B------:R-:W-:Y:S01]  /*70f0*/  @P1 FADD.FTZ R65, R65, R15 ;  /* 0x0000000f41411221 */ /* 0x000fe20000010000 */
[----:B------:R-:W-:Y:S01]  /*7100*/  @P1 HADD2.F32 R15, -RZ, R47.H0_H0 ;  /* 0x2000002fff0f1230 */ /* 0x000fe20000004100 */
[----:B------:R-:W-:Y:S01]  /*7110*/  FMUL.FTZ R14, R137, c[0x0][0x1e8] ;  /* 0x00007a00890e7a20 */ /* 0x000fe20000410000 */
[----:B------:R-:W-:Y:S01]  /*7120*/  @P2 F2FP.PACK_AB R18, RZ, R139 ;  /* 0x0000008bff12223e */ /* 0x000fe200000000ff */
[----:B------:R-:W-:Y:S01]  /*7130*/  FMUL.FTZ R79, R5, R85 ;  /* 0x00000055054f7220 */ /* 0x000fe20000410000 */
[----:B------:R-:W-:Y:S01]  /*7140*/  F2FP.PACK_AB R85, R124, R76 ;  /* 0x0000004c7c55723e */ /* 0x000fe200000000ff */
[----:B------:R-:W-:Y:S01]  /*7150*/  @P1 FADD.FTZ R138, R138, R60 ;  /* 0x0000003c8a8a1221 */ /* 0x000fe20000010000 */
[----:B------:R-:W-:Y:S01]  /*7160*/  FSEL R136, R14, RZ, P6 ;  /* 0x000000ff0e887208 */ /* 0x000fe20003000000 */
[----:B------:R-:W-:Y:S01]  /*7170*/  @P1 FADD.FTZ R79, R79, R15 ;  /* 0x0000000f4f4f1221 */ /* 0x000fe20000010000 */
[----:B------:R-:W-:Y:S01]  /*7180*/  @P0 LOP3.LUT P6, RZ, R113, 0xff00, RZ, 0xc0, !PT ;  /* 0x0000ff0071ff0812 */ /* 0x000fe200078cc0ff */
[----:B------:R-:W-:Y:S01]  /*7190*/  FMUL.FTZ R15, R138, c[0x0][0x1e8] ;  /* 0x00007a008a0f7a20 */ /* 0x000fe20000410000 */
[----:B------:R-:W-:Y:S01]  /*71a0*/  @P0 F2FP.PACK_AB R19, RZ, R19 ;  /* 0x00000013ff13023e */ /* 0x000fe200000000ff */
[----:B------:R-:W-:Y:S01]  /*71b0*/  FMUL.FTZ R60, R5, R84 ;  /* 0x00000054053c7220 */ /* 0x000fe20000410000 */
[----:B------:R-:W-:Y:S01]  /*71c0*/  @P0 FSEL R89, R14, RZ, P6 ;  /* 0x000000ff0e590208 */ /* 0x000fe20003000000 */
[----:B------:R-:W-:Y:S01]  /*71d0*/  FMUL.FTZ R14, R139, c[0x0][0x1e8] ;  /* 0x00007a008b0e7a20 */ /* 0x000fe20000410000 */
[----:B------:R-:W-:Y:S01]  /*71e0*/  FSEL R140, R15, RZ, P5 ;  /* 0x000000ff0f8c7208 */ /* 0x000fe20002800000 */
[----:B------:R-:W-:Y:S01]  /*71f0*/  @P1 FADD.FTZ R60, R60, R58 ;  /* 0x0000003a3c3c1221 */ /* 0x000fe20000010000 */
[----:B------:R-:W-:Y:S01]  /*7200*/  @P0 LOP3.LUT P5, RZ, R113, 0xff000000, RZ, 0xc0, !PT ;  /* 0xff00000071ff0812 */ /* 0x000fe200078ac0ff */
[----:B------:R-:W-:Y:S01]  /*7210*/  FMUL.FTZ R130, R61, c[0x0][0x1e8] ;  /* 0x00007a003d827a20 */ /* 0x000fe20000410000 */
[----:B------:R-:W-:Y:S01]  /*7220*/  @P0 LOP3.LUT P6, RZ, R113, 0xff0000, RZ, 0xc0, !PT ;  /* 0x00ff000071ff0812 */ /* 0x000fe200078cc0ff */
[----:B------:R-:W-:Y:S01]  /*7230*/  FMUL.FTZ R93, R60, c[0x0][0x1e8] ;  /* 0x00007a003c5d7a20 */ /* 0x000fe20000410000 */
[C---:B------:R-:W-:Y:S01]  /*7240*/  FSEL R141, R14.reuse, RZ, P3 ;  /* 0x000000ff0e8d7208 */ /* 0x040fe20001800000 */
[----:B------:R-:W-:Y:S01]  /*7250*/  FMUL.FTZ R131, R65, c[0x0][0x1e8] ;  /* 0x00007a0041837a20 */ /* 0x000fe20000410000 */
[----:B------:R-:W-:Y:S01]  /*7260*/  @P0 FSEL R91, R14, RZ, P5 ;  /* 0x000000ff0e5b0208 */ /* 0x000fe20002800000 */
[----:B------:R-:W-:Y:S01]  /*7270*/  FMUL.FTZ R132, R79, c[0x0][0x1e8] ;  /* 0x00007a004f847a20 */ /* 0x000fe20000410000 */
[C---:B------:R-:W-:Y:S01]  /*7280*/  @P2 IADD3 R14, P5, R10.reuse, c[0x0][0x258], RZ ;  /* 0x000096000a0e2a10 */ /* 0x040fe20007fbe0ff */
[----:B------:R-:W-:Y:S01]  /*7290*/  FFMA.FTZ R84, R99, R57, R56 ;  /* 0x0000003963547223 */ /* 0x000fe20000010038 */
[----:B------:R-:W-:-:S02]  /*72a0*/  IADD3 R58, P3, R10, c[0x0][0x248], RZ ;  /* 0x000092000a3a7a10 */ /* 0x000fc40007f7e0ff */
[----:B------:R-:W-:Y:S02]  /*72b0*/  @P0 FSEL R90, R15, RZ, P6 ;  /* 0x000000ff0f5a0208 */ /* 0x000fe40003000000 */
[C---:B------:R-:W-:Y:S02]  /*72c0*/  @P2 IADD3.X R15, R9.reuse, c[0x0][0x25c], RZ, P5, !PT ;  /* 0x00009700090f2a10 */ /* 0x040fe40002ffe4ff */
[----:B------:R-:W-:Y:S02]  /*72d0*/  LOP3.LUT P5, RZ, R80, 0xff0000, RZ, 0xc0, !PT ;  /* 0x00ff000050ff7812 */ /* 0x000fe400078ac0ff */
[----:B------:R-:W-:Y:S02]  /*72e0*/  IADD3.X R59, R9, c[0x0][0x24c], RZ, P3, !PT ;  /* 0x00009300093b7a10 */ /* 0x000fe40001ffe4ff */
[----:B------:R-:W-:Y:S02]  /*72f0*/  FSEL R94, R93, RZ, P4 ;  /* 0x000000ff5d5e7208 */ /* 0x000fe40002000000 */
[----:B------:R-:W-:-:S02]  /*7300*/  LOP3.LUT P3, RZ, R81, 0xff, RZ, 0xc0, !PT ;  /* 0x000000ff51ff7812 */ /* 0x000fc4000786c0ff */
[----:B------:R-:W-:Y:S02]  /*7310*/  LOP3.LUT P4, RZ, R81, 0xff0000, RZ, 0xc0, !PT ;  /* 0x00ff000051ff7812 */ /* 0x000fe4000788c0ff */
[----:B------:R-:W-:Y:S02]  /*7320*/  FSEL R133, R130, RZ, P5 ;  /* 0x000000ff82857208 */ /* 0x000fe40002800000 */
[C---:B------:R-:W-:Y:S02]  /*7330*/  LOP3.LUT P6, RZ, R80.reuse, 0xff00, RZ, 0xc0, !PT ;  /* 0x0000ff0050ff7812 */ /* 0x040fe400078cc0ff */
[----:B------:R-:W-:Y:S02]  /*7340*/  LOP3.LUT P5, RZ, R80, 0xff000000, RZ, 0xc0, !PT ;  /* 0xff00000050ff7812 */ /* 0x000fe400078ac0ff */
[----:B------:R-:W-:Y:S02]  /*7350*/  FSEL R80, R131, RZ, P3 ;  /* 0x000000ff83507208 */ /* 0x000fe40001800000 */
[----:B------:R-:W-:-:S02]  /*7360*/  FSEL R134, R132, RZ, P4 ;  /* 0x000000ff84867208 */ /* 0x000fc40002000000 */
[C---:B------:R-:W-:Y:S02]  /*7370*/  LOP3.LUT P3, RZ, R81.reuse, 0xff00, RZ, 0xc0, !PT ;  /* 0x0000ff0051ff7812 */ /* 0x040fe4000786c0ff */
[----:B------:R-:W-:Y:S01]  /*7380*/  LOP3.LUT P4, RZ, R81, 0xff000000, RZ, 0xc0, !PT ;  /* 0xff00000051ff7812 */ /* 0x000fe2000788c0ff */
[-CC-:B------:R-:W-:Y:S01]  /*7390*/  FFMA.FTZ R81, R95, R57.reuse, R56.reuse ;  /* 0x000000395f517223 */ /* 0x180fe20000010038 */
[----:B------:R-:W-:Y:S01]  /*73a0*/  @P0 F2FP.PACK_AB R90, RZ, R90 ;  /* 0x0000005aff5a023e */ /* 0x000fe200000000ff */
[----:B------:R-:W-:Y:S01]  /*73b0*/  FFMA.FTZ R56, R63, R57, R56 ;  /* 0x000000393f387223 */ /* 0x000fe20000010038 */
[----:B------:R-:W-:Y:S01]  /*73c0*/  @P2 F2FP.PACK_AB R60, RZ, R60 ;  /* 0x0000003cff3c223e */ /* 0x000fe200000000ff */
[----:B------:R-:W-:Y:S01]  /*73d0*/  FADD.FTZ R57, R64, -R81 ;  /* 0x8000005140397221 */ /* 0x000fe20000010000 */
[----:B------:R-:W-:Y:S01]  /*73e0*/  @P2 F2FP.PACK_AB R64, RZ, R75 ;  /* 0x0000004bff40223e */ /* 0x000fe200000000ff */
[----:B------:R-:W-:Y:S01]  /*73f0*/  FADD.FTZ R63, R98, -R84 ;  /* 0x80000054623f7221 */ /* 0x000fe20000010000 */
[----:B------:R-:W-:Y:S01]  /*7400*/  @P1 HADD2.F32 R84, -RZ, R44.H1_H1 ;  /* 0x3000002cff541230 */ /* 0x000fe20000004100 */
[----:B------:R-:W-:Y:S01]  /*7410*/  FADD.FTZ R67, R67, -R56 ;  /* 0x8000003843437221 */ /* 0x000fe20000010000 */
[----:B------:R-:W-:Y:S01]  /*7420*/  @P0 F2FP.PACK_AB R81, RZ, R106 ;  /* 0x0000006aff51023e */ /* 0x000fe200000000ff */
[C---:B------:R-:W-:Y:S01]  /*7430*/  FMUL.FTZ R56, R5.reuse, R57 ;  /* 0x0000003905387220 */ /* 0x040fe20000410000 */
[----:B------:R-:W-:Y:S01]  /*7440*/  @P2 F2FP.PACK_AB R75, RZ, R87 ;  /* 0x00000057ff4b223e */ /* 0x000fe200000000ff */
[----:B------:R-:W-:Y:S01]  /*7450*/  FMUL.FTZ R57, R5, R63 ;  /* 0x0000003f05397220 */ /* 0x000fe20000410000 */
[----:B------:R-:W-:Y:S01]  /*7460*/  @P2 F2FP.PACK_AB R63, RZ, R71 ;  /* 0x00000047ff3f223e */ /* 0x000fe200000000ff */
[----:B------:R-:W-:Y:S01]  /*7470*/  @P1 FADD.FTZ R56, R56, R84 ;  /* 0x0000005438381221 */ /* 0x000fe20000010000 */
[----:B------:R-:W-:Y:S01]  /*7480*/  @P1 HADD2.F32 R84, -RZ, R46.H1_H1 ;  /* 0x3000002eff541230 */ /* 0x000fe20000004100 */
[----:B------:R-:W-:Y:S01]  /*7490*/  @P2 F2FP.PACK_AB R71, RZ, R73 ;  /* 0x00000049ff47223e */ /* 0x000fe200000000ff */
[----:B------:R-:W-:Y:S01]  /*74a0*/  @P1 FADD.FTZ R57, R57, R82 ;  /* 0x0000005239391221 */ /* 0x000fe20000010000 */
[----:B------:R-:W-:Y:S01]  /*74b0*/  @P2 F2FP.PACK_AB R73, RZ, R77 ;  /* 0x0000004dff49223e */ /* 0x000fe200000000ff */
[----:B------:R-:W-:Y:S01]  /*74c0*/  @P1 HADD2.F32 R82, -RZ, R47.H1_H1 ;  /* 0x3000002fff521230 */ /* 0x000fe20000004100 */
[----:B------:R-:W-:Y:S01]  /*74d0*/  @P2 F2FP.PACK_AB R77, RZ, R88 ;  /* 0x00000058ff4d223e */ /* 0x000fe200000000ff */
[----:B------:R-:W-:Y:S01]  /*74e0*/  FMUL.FTZ R5, R5, R67 ;  /* 0x0000004305057220 */ /* 0x000fe20000410000 */
[----:B------:R-:W-:Y:S01]  /*74f0*/  @P0 F2FP.PACK_AB R88, RZ, R109 ;  /* 0x0000006dff58023e */ /* 0x000fe200000000ff */
[----:B------:R-:W-:Y:S01]  /*7500*/  @P1 FADD.FTZ R62, R62, R84 ;  /* 0x000000543e3e1221 */ /* 0x000fe20000010000 */
[----:B------:R-:W-:Y:S01]  /*7510*/  @P0 PRMT R55, R81, 0x7610, R55 ;  /* 0x0000761051370816 */ /* 0x000fe20000000037 */
[----:B------:R-:W-:Y:S01]  /*7520*/  @P1 FADD.FTZ R5, R5, R82 ;  /* 0x0000005205051221 */ /* 0x000fe20000010000 */
[----:B------:R-:W-:-:S02]  /*7530*/  @P2 F2FP.PACK_AB R67, RZ, R108 ;  /* 0x0000006cff43223e */ /* 0x000fc400000000ff */
[----:B------:R-:W-:Y:S02]  /*7540*/  @P0 MOV R84, R110 ;  /* 0x0000006e00540202 */ /* 0x000fe40000000f00 */
[----:B------:R-:W-:Y:S02]  /*7550*/  @P2 PRMT R48, R63, 0x7610, R48 ;  /* 0x000076103f302816 */ /* 0x000fe40000000030 */
[----:B------:R-:W-:Y:S02]  /*7560*/  @P2 PRMT R50, R71, 0x7610, R50 ;  /* 0x0000761047322816 */ /* 0x000fe40000000032 */
[----:B------:R-:W-:Y:S02]  /*7570*/  @P2 PRMT R51, R75, 0x7610, R51 ;  /* 0x000076104b332816 */ /* 0x000fe40000000033 */
[----:B------:R-:W-:Y:S02]  /*7580*/  @P0 PRMT R55, R55, 0x5410, R88 ;  /* 0x0000541037370816 */ /* 0x000fe40000000058 */
[----:B------:R-:W-:-:S02]  /*7590*/  @P0 LOP3.LUT P1, RZ, R84, 0xff, RZ, 0xc0, !PT ;  /* 0x000000ff54ff0812 */ /* 0x000fc4000782c0ff */
[----:B------:R-:W-:Y:S01]  /*75a0*/  @P2 PRMT R48, R48, 0x5410, R64 ;  /* 0x0000541030302816 */ /* 0x000fe20000000040 */
[----:B------:R0:W-:Y:S01]  /*75b0*/  @P0 STG.E.128 [R16.64], R52 ;  /* 0x0000003410000986 */ /* 0x0001e2000c101d04 */
[----:B------:R-:W-:Y:S02]  /*75c0*/  @P2 PRMT R49, R49, 0x5410, R67 ;  /* 0x0000541031312816 */ /* 0x000fe40000000043 */
[----:B------:R-:W-:Y:S02]  /*75d0*/  @P2 PRMT R50, R50, 0x5410, R73 ;  /* 0x0000541032322816 */ /* 0x000fe40000000049 */
[----:B------:R-:W-:Y:S02]  /*75e0*/  @P2 PRMT R51, R51, 0x5410, R77 ;  /* 0x0000541033332816 */ /* 0x000fe4000000004d */
[----:B------:R-:W-:Y:S02]  /*75f0*/  F2FP.PACK_AB R87, R128, R129 ;  /* 0x000000818057723e */ /* 0x000fe400000000ff */
[----:B------:R-:W-:Y:S01]  /*7600*/  F2FP.PACK_AB R84, R122, R120 ;  /* 0x000000787a54723e */ /* 0x000fe200000000ff */
[----:B------:R1:W-:Y:S01]  /*7610*/  @P2 STG.E.128 [R12.64], R48 ;  /* 0x000000300c002986 */ /* 0x0003e2000c101d04 */
[----:B------:R-:W-:-:S02]  /*7620*/  @P0 F2FP.PACK_AB R64, RZ, R101 ;  /* 0x00000065ff40023e */ /* 0x000fc400000000ff */
[----:B------:R-:W-:Y:S01]  /*7630*/  @P0 F2FP.PACK_AB R63, RZ, R68 ;  /* 0x00000044ff3f023e */ /* 0x000fe200000000ff */
[----:B------:R2:W-:Y:S01]  /*7640*/  STG.E.128 [R6.64], R84 ;  /* 0x0000005406007986 */ /* 0x0005e2000c101d04 */
[----:B------:R-:W-:Y:S02]  /*7650*/  @P2 F2FP.PACK_AB R61, RZ, R61 ;  /* 0x0000003dff3d223e */ /* 0x000fe400000000ff */
[----:B------:R-:W-:Y:S02]  /*7660*/  @P2 F2FP.PACK_AB R65, RZ, R65 ;  /* 0x00000041ff41223e */ /* 0x000fe400000000ff */
[----:B0-----:R-:W-:Y:S02]  /*7670*/  @P2 F2FP.PACK_AB R17, RZ, R138 ;  /* 0x0000008aff11223e */ /* 0x001fe400000000ff */
[----:B------:R-:W-:Y:S02]  /*7680*/  @P0 PRMT R52, R20, 0x7610, R52 ;  /* 0x0000761014340816 */ /* 0x000fe40000000034 */
[----:B------:R-:W-:-:S02]  /*7690*/  @P0 PRMT R53, R21, 0x7610, R53 ;  /* 0x0000761015350816 */ /* 0x000fc40000000035 */
[----:B------:R-:W-:Y:S02]  /*76a0*/  @P0 PRMT R55, R64, 0x7610, R55 ;  /* 0x0000761040370816 */ /* 0x000fe40000000037 */
[----:B------:R-:W-:Y:S02]  /*76b0*/  @P2 F2FP.PACK_AB R16, RZ, R137 ;  /* 0x00000089ff10223e */ /* 0x000fe400000000ff */
[----:B-1----:R-:W-:Y:S02]  /*76c0*/  @P2 F2FP.PACK_AB R12, RZ, R97 ;  /* 0x00000061ff0c223e */ /* 0x002fe400000000ff */
[----:B------:R-:W-:Y:S02]  /*76d0*/  @P2 F2FP.PACK_AB R13, RZ, R100 ;  /* 0x00000064ff0d223e */ /* 0x000fe400000000ff */
[----:B--2---:R-:W-:Y:S02]  /*76e0*/  @P2 F2FP.PACK_AB R7, RZ, R23 ;  /* 0x00000017ff07223e */ /* 0x004fe400000000ff */
[----:B------:R-:W-:-:S02]  /*76f0*/  @P0 F2FP.PACK_AB R23, RZ, R83 ;  /* 0x00000053ff17023e */ /* 0x000fc400000000ff */
[----:B------:R-:W-:Y:S02]  /*7700*/  @P2 F2FP.PACK_AB R6, RZ, R72 ;  /* 0x00000048ff06223e */ /* 0x000fe400000000ff */
        /* <DEDUP_REMOVED lines=8> */
[----:B------:R-:W-:Y:S02]  /*7790*/  @P0 PRMT R55, R55, 0x5410, R66 ;  /* 0x0000541037370816 */ /* 0x000fe40000000042 */
[----:B------:R-:W-:Y:S01]  /*77a0*/  @P2 F2FP.PACK_AB R11, RZ, R62 ;  /* 0x0000003eff0b223e */ /* 0x000fe200000000ff */
[----:B------:R-:W-:Y:S01]  /*77b0*/  FMUL.FTZ R62, R62, c[0x0][0x1e8] ;  /* 0x00007a003e3e7a20 */ /* 0x000fe20000410000 */
[----:B------:R-:W-:Y:S01]  /*77c0*/  @P2 PRMT R48, R48, 0x5410, R7 ;  /* 0x0000541030302816 */ /* 0x000fe20000000007 */
[----:B------:R0:W-:Y:S01]  /*77d0*/  @P0 STG.E.128 [R2.64], R52 ;  /* 0x0000003402000986 */ /* 0x0001e2000c101d04 */
[----:B------:R-:W-:Y:S01]  /*77e0*/  @P2 PRMT R49, R49, 0x5410, R13 ;  /* 0x0000541031312816 */ /* 0x000fe2000000000d */
[----:B------:R-:W-:Y:S01]  /*77f0*/  FMUL.FTZ R13, R5, c[0x0][0x1e8] ;  /* 0x00007a00050d7a20 */ /* 0x000fe20000410000 */
[----:B------:R-:W-:-:S02]  /*7800*/  @P2 PRMT R50, R50, 0x5410, R16 ;  /* 0x0000541032322816 */ /* 0x000fc40000000010 */
[----:B------:R-:W-:Y:S02]  /*7810*/  @P2 PRMT R51, R51, 0x5410, R18 ;  /* 0x0000541033332816 */ /* 0x000fe40000000012 */
[----:B------:R-:W-:Y:S02]  /*7820*/  FSEL R6, R62, RZ, P3 ;  /* 0x000000ff3e067208 */ /* 0x000fe40001800000 */
[----:B------:R-:W-:Y:S01]  /*7830*/  @P2 F2FP.PACK_AB R79, RZ, R79 ;  /* 0x0000004fff4f223e */ /* 0x000fe200000000ff */
[----:B------:R1:W-:Y:S01]  /*7840*/  @P2 STG.E.128 [R14.64], R48 ;  /* 0x000000300e002986 */ /* 0x0003e2000c101d04 */
[----:B------:R-:W-:Y:S02]  /*7850*/  @P0 F2FP.PACK_AB R89, RZ, R89 ;  /* 0x00000059ff59023e */ /* 0x000fe400000000ff */
[----:B------:R-:W-:Y:S02]  /*7860*/  @P0 F2FP.PACK_AB R91, RZ, R91 ;  /* 0x0000005bff5b023e */ /* 0x000fe400000000ff */
[----:B------:R-:W-:-:S02]  /*7870*/  @P2 F2FP.PACK_AB R12, RZ, R5 ;  /* 0x00000005ff0c223e */ /* 0x000fc400000000ff */
[----:B------:R-:W-:Y:S02]  /*7880*/  F2FP.PACK_AB R99, R141, R140 ;  /* 0x0000008c8d63723e */ /* 0x000fe400000000ff */
[----:B0-----:R-:W-:Y:S02]  /*7890*/  @P0 PRMT R52, R92, 0x7610, R52 ;  /* 0x000076105c340816 */ /* 0x001fe40000000034 */
[----:B------:R-:W-:Y:S02]  /*78a0*/  @P0 PRMT R53, R78, 0x7610, R53 ;  /* 0x000076104e350816 */ /* 0x000fe40000000035 */
[----:B------:R-:W-:Y:S02]  /*78b0*/  @P0 PRMT R54, R19, 0x7610, R54 ;  /* 0x0000761013360816 */ /* 0x000fe40000000036 */
[----:B------:R-:W-:Y:S02]  /*78c0*/  @P0 PRMT R55, R90, 0x7610, R55 ;  /* 0x000076105a370816 */ /* 0x000fe40000000037 */
[----:B------:R-:W-:Y:S01]  /*78d0*/  @P2 F2FP.PACK_AB R2, RZ, R56 ;  /* 0x00000038ff02223e */ /* 0x000fe200000000ff */
[----:B------:R-:W-:Y:S01]  /*78e0*/  FMUL.FTZ R56, R56, c[0x0][0x1e8] ;  /* 0x00007a0038387a20 */ /* 0x000fe20000410000 */
[----:B-1----:R-:W-:-:S02]  /*78f0*/  @P0 IADD3 R14, P3, R10, c[0x0][0x250], RZ ;  /* 0x000094000a0e0a10 */ /* 0x002fc40007f7e0ff */
[----:B------:R-:W-:Y:S01]  /*7900*/  @P2 F2FP.PACK_AB R3, RZ, R57 ;  /* 0x00000039ff03223e */ /* 0x000fe200000000ff */
[----:B------:R-:W-:Y:S01]  /*7910*/  FMUL.FTZ R57, R57, c[0x0][0x1e8] ;  /* 0x00007a0039397a20 */ /* 0x000fe20000410000 */
[----:B------:R-:W-:Y:S02]  /*7920*/  @P0 IADD3.X R15, R9, c[0x0][0x254], RZ, P3, !PT ;  /* 0x00009500090f0a10 */ /* 0x000fe40001ffe4ff */
[----:B------:R-:W-:Y:S02]  /*7930*/  @P2 PRMT R48, R60, 0x7610, R48 ;  /* 0x000076103c302816 */ /* 0x000fe40000000030 */
[----:B------:R-:W-:Y:S02]  /*7940*/  @P2 PRMT R49, R61, 0x7610, R49 ;  /* 0x000076103d312816 */ /* 0x000fe40000000031 */
[----:B------:R-:W-:Y:S02]  /*7950*/  @P2 PRMT R50, R65, 0x7610, R50 ;  /* 0x0000761041322816 */ /* 0x000fe40000000032 */
[----:B------:R-:W-:-:S02]  /*7960*/  @P2 PRMT R51, R79, 0x7610, R51 ;  /* 0x000076104f332816 */ /* 0x000fc40000000033 */
[----:B------:R-:W-:Y:S02]  /*7970*/  @P2 IADD3 R16, P3, R70, c[0x0][0x258], RZ ;  /* 0x0000960046102a10 */ /* 0x000fe40007f7e0ff */
[----:B------:R-:W-:Y:S02]  /*7980*/  F2FP.PACK_AB R98, R136, R135 ;  /* 0x000000878862723e */ /* 0x000fe400000000ff */
[----:B------:R-:W-:Y:S02]  /*7990*/  F2FP.PACK_AB R97, R127, R105 ;  /* 0x000000697f61723e */ /* 0x000fe400000000ff */
[----:B------:R-:W-:Y:S02]  /*79a0*/  @P0 PRMT R52, R52, 0x5410, R104 ;  /* 0x0000541034340816 */ /* 0x000fe40000000068 */
[----:B------:R-:W-:Y:S01]  /*79b0*/  @P0 PRMT R53, R53, 0x5410, R0 ;  /* 0x0000541035350816 */ /* 0x000fe20000000000 */
[----:B------:R-:W-:Y:S01]  /*79c0*/  STG.E.128 [R58.64], R96 ;  /* 0x000000603a007986 */ /* 0x000fe2000c101d04 */
[----:B------:R-:W-:-:S02]  /*79d0*/  @P0 PRMT R54, R54, 0x5410, R89 ;  /* 0x0000541036360816 */ /* 0x000fc40000000059 */
[----:B------:R-:W-:Y:S02]  /*79e0*/  @P0 PRMT R55, R55, 0x5410, R91 ;  /* 0x0000541037370816 */ /* 0x000fe4000000005b */
[----:B------:R-:W-:Y:S02]  /*79f0*/  FSEL R7, R13, RZ, P4 ;  /* 0x000000ff0d077208 */ /* 0x000fe40002000000 */
[----:B------:R-:W-:Y:S01]  /*7a00*/  @P2 PRMT R48, R48, 0x5410, R2 ;  /* 0x0000541030302816 */ /* 0x000fe20000000002 */
[----:B------:R0:W-:Y:S01]  /*7a10*/  @P0 STG.E.128 [R14.64], R52 ;  /* 0x000000340e000986 */ /* 0x0001e2000c101d04 */
[----:B------:R-:W-:Y:S02]  /*7a20*/  @P2 IADD3.X R17, R126, c[0x0][0x25c], RZ, P3, !PT ;  /* 0x000097007e112a10 */ /* 0x000fe40001ffe4ff */
[----:B------:R-:W-:Y:S02]  /*7a30*/  @P2 PRMT R49, R49, 0x5410, R3 ;  /* 0x0000541031312816 */ /* 0x000fe40000000003 */
[----:B------:R-:W-:-:S02]  /*7a40*/  @P2 PRMT R50, R50, 0x5410, R11 ;  /* 0x0000541032322816 */ /* 0x000fc4000000000b */
[----:B------:R-:W-:Y:S02]  /*7a50*/  @P2 PRMT R51, R51, 0x5410, R12 ;  /* 0x0000541033332816 */ /* 0x000fe4000000000c */
[----:B------:R-:W-:Y:S02]  /*7a60*/  IADD3 R2, P4, R70, c[0x0][0x248], RZ ;  /* 0x0000920046027a10 */ /* 0x000fe40007f9e0ff */
[----:B------:R-:W-:Y:S01]  /*7a70*/  @P0 LOP3.LUT P3, RZ, R110, 0xff0000, RZ, 0xc0, !PT ;  /* 0x00ff00006eff0812 */ /* 0x000fe2000786c0ff */
[----:B------:R1:W-:Y:S01]  /*7a80*/  @P2 STG.E.128 [R16.64], R48 ;  /* 0x0000003010002986 */ /* 0x0003e2000c101d04 */
[----:B------:R-:W-:Y:S02]  /*7a90*/  IADD3.X R3, R126, c[0x0][0x24c], RZ, P4, !PT ;  /* 0x000093007e037a10 */ /* 0x000fe400027fe4ff */
[C---:B------:R-:W-:Y:S02]  /*7aa0*/  @P0 LOP3.LUT P2, RZ, R110.reuse, 0xff00, RZ, 0xc0, !PT ;  /* 0x0000ff006eff0812 */ /* 0x040fe4000784c0ff */
[----:B------:R-:W-:-:S02]  /*7ab0*/  @P0 LOP3.LUT P4, RZ, R110, 0xff000000, RZ, 0xc0, !PT ;  /* 0xff0000006eff0812 */ /* 0x000fc4000788c0ff */
[----:B------:R-:W-:Y:S02]  /*7ac0*/  @P0 FSEL R93, R93, RZ, P1 ;  /* 0x000000ff5d5d0208 */ /* 0x000fe40000800000 */
[----:B------:R-:W-:Y:S02]  /*7ad0*/  @P0 FSEL R130, R130, RZ, P3 ;  /* 0x000000ff82820208 */ /* 0x000fe40001800000 */
[C---:B------:R-:W-:Y:S02]  /*7ae0*/  @P0 LOP3.LUT P1, RZ, R111.reuse, 0xff, RZ, 0xc0, !PT ;  /* 0x000000ff6fff0812 */ /* 0x040fe4000782c0ff */
[----:B------:R-:W-:Y:S02]  /*7af0*/  @P0 LOP3.LUT P3, RZ, R111, 0xff0000, RZ, 0xc0, !PT ;  /* 0x00ff00006fff0812 */ /* 0x000fe4000786c0ff */
[----:B------:R-:W-:Y:S02]  /*7b00*/  FSEL R5, R57, RZ, P5 ;  /* 0x000000ff39057208 */ /* 0x000fe40002800000 */
[----:B------:R-:W-:-:S02]  /*7b10*/  FSEL R4, R56, RZ, P6 ;  /* 0x000000ff38047208 */ /* 0x000fc40003000000 */
[----:B------:R-:W-:Y:S02]  /*7b20*/  @P0 FSEL R56, R56, RZ, P2 ;  /* 0x000000ff38380208 */ /* 0x000fe40001000000 */
[----:B------:R-:W-:Y:S02]  /*7b30*/  @P0 FSEL R57, R57, RZ, P4 ;  /* 0x000000ff39390208 */ /* 0x000fe40002000000 */
[C---:B------:R-:W-:Y:S02]  /*7b40*/  @P0 LOP3.LUT P2, RZ, R111.reuse, 0xff00, RZ, 0xc0, !PT ;  /* 0x0000ff006fff0812 */ /* 0x040fe4000784c0ff */
[----:B------:R-:W-:Y:S02]  /*7b50*/  @P0 LOP3.LUT P4, RZ, R111, 0xff000000, RZ, 0xc0, !PT ;  /* 0xff0000006fff0812 */ /* 0x000fe4000788c0ff */
[----:B------:R-:W-:Y:S02]  /*7b60*/  @P0 FSEL R131, R131, RZ, P1 ;  /* 0x000000ff83830208 */ /* 0x000fe40000800000 */
[----:B------:R-:W-:-:S02]  /*7b70*/  @P0 FSEL R132, R132, RZ, P3 ;  /* 0x000000ff84840208 */ /* 0x000fc40001800000 */
[----:B------:R-:W-:Y:S02]  /*7b80*/  @P0 F2FP.PACK_AB R93, RZ, R93 ;  /* 0x0000005dff5d023e */ /* 0x000fe400000000ff */
[----:B------:R-:W-:Y:S02]  /*7b90*/  @P0 F2FP.PACK_AB R130, RZ, R130 ;  /* 0x00000082ff82023e */ /* 0x000fe400000000ff */
[----:B------:R-:W-:Y:S02]  /*7ba0*/  @P0 FSEL R62, R62, RZ, P2 ;  /* 0x000000ff3e3e0208 */ /* 0x000fe40001000000 */
[----:B------:R-:W-:Y:S02]  /*7bb0*/  @P0 FSEL R13, R13, RZ, P4 ;  /* 0x000000ff0d0d0208 */ /* 0x000fe40002000000 */
[----:B------:R-:W-:Y:S02]  /*7bc0*/  @P0 F2FP.PACK_AB R131, RZ, R131 ;  /* 0x00000083ff83023e */ /* 0x000fe400000000ff */
[----:B------:R-:W-:-:S02]  /*7bd0*/  @P0 F2FP.PACK_AB R132, RZ, R132 ;  /* 0x00000084ff84023e */ /* 0x000fc400000000ff */
[----:B------:R-:W-:Y:S02]  /*7be0*/  @P0 F2FP.PACK_AB R56, RZ, R56 ;  /* 0x00000038ff38023e */ /* 0x000fe400000000ff */
[----:B------:R-:W-:Y:S02]  /*7bf0*/  @P0 F2FP.PACK_AB R57, RZ, R57 ;  /* 0x00000039ff39023e */ /* 0x000fe400000000ff */
[----:B------:R-:W-:Y:S02]  /*7c00*/  @P0 F2FP.PACK_AB R62, RZ, R62 ;  /* 0x0000003eff3e023e */ /* 0x000fe400000000ff */
[----:B------:R-:W-:Y:S02]  /*7c10*/  @P0 F2FP.PACK_AB R13, RZ, R13 ;  /* 0x0000000dff0d023e */ /* 0x000fe400000000ff */
[----:B0-----:R-:W-:Y:S02]  /*7c20*/  @P0 PRMT R52, R93, 0x7610, R52 ;  /* 0x000076105d340816 */ /* 0x001fe40000000034 */
[----:B------:R-:W-:-:S02]  /*7c30*/  @P0 IADD3 R70, P1, R70, c[0x0][0x250], RZ ;  /* 0x0000940046460a10 */ /* 0x000fc40007f3e0ff */
[----:B------:R-:W-:Y:S02]  /*7c40*/  @P0 PRMT R53, R130, 0x7610, R53 ;  /* 0x0000761082350816 */ /* 0x000fe40000000035 */
[----:B------:R-:W-:Y:S02]  /*7c50*/  @P0 PRMT R54, R131, 0x7610, R54 ;  /* 0x0000761083360816 */ /* 0x000fe40000000036 */
[----:B------:R-:W-:Y:S02]  /*7c60*/  @P0 PRMT R55, R132, 0x7610, R55 ;  /* 0x0000761084370816 */ /* 0x000fe40000000037 */
[----:B------:R-:W-:Y:S02]  /*7c70*/  MOV R0, c[0x0][0x160] ;  /* 0x0000580000007a02 */ /* 0x000fe40000000f00 */
[----:B------:R-:W-:Y:S02]  /*7c80*/  F2FP.PACK_AB R7, R7, R134 ;  /* 0x000000860707723e */ /* 0x000fe400000000ff */
[----:B------:R-:W-:-:S02]  /*7c90*/  F2FP.PACK_AB R6, R6, R80 ;  /* 0x000000500606723e */ /* 0x000fc400000000ff */
[----:B------:R-:W-:Y:S02]  /*7ca0*/  F2FP.PACK_AB R5, R5, R133 ;  /* 0x000000850505723e */ /* 0x000fe400000000ff */
[----:B------:R-:W-:Y:S02]  /*7cb0*/  F2FP.PACK_AB R4, R4, R94 ;  /* 0x0000005e0404723e */ /* 0x000fe400000000ff */
[----:B------:R-:W-:Y:S02]  /*7cc0*/  @P0 IADD3.X R71, R126, c[0x0][0x254], RZ, P1, !PT ;  /* 0x000095007e470a10 */ /* 0x000fe40000ffe4ff */
[----:B------:R-:W-:Y:S01]  /*7cd0*/  @P0 PRMT R52, R52, 0x5410, R56 ;  /* 0x0000541034340816 */ /* 0x000fe20000000038 */
[----:B------:R1:W-:Y:S01]  /*7ce0*/  STG.E.128 [R2.64], R4 ;  /* 0x0000000402007986 */ /* 0x0003e2000c101d04 */
[----:B------:R-:W-:Y:S02]  /*7cf0*/  @P0 PRMT R53, R53, 0x5410, R57 ;  /* 0x0000541035350816 */ /* 0x000fe40000000039 */
[----:B------:R-:W-:-:S02]  /*7d00*/  @P0 PRMT R54, R54, 0x5410, R62 ;  /* 0x0000541036360816 */ /* 0x000fc4000000003e */
[----:B------:R-:W-:Y:S02]  /*7d10*/  @P0 PRMT R55, R55, 0x5410, R13 ;  /* 0x0000541037370816 */ /* 0x000fe4000000000d */
[----:B------:R-:W-:-:S03]  /*7d20*/  LEA R8, R0, R8, 0x2 ;  /* 0x0000000800087211 */ /* 0x000fc600078e10ff */
[----:B------:R1:W-:Y:S01]  /*7d30*/  @P0 STG.E.128 [R70.64], R52 ;  /* 0x0000003446000986 */ /* 0x0003e2000c101d04 */
[----:B------:R-:W-:-:S13]  /*7d40*/  ISETP.GE.AND P0, PT, R8, c[0x0][0x164], PT ;  /* 0x0000590008007a0c */ /* 0x000fda0003f06270 */
[----:B-1----:R-:W-:Y:S01]  /*7d50*/  @P0 CALL.REL.NOINC `(.L_x_1444) ;  /* 0x0000001000000944 */ /* 0x002fe20003c00000 */
[----:B------:R-:W-:Y:S05]  /*7d60*/  BRA `(.L_x_1445) ;  /* 0xffff95e000007947 */ /* 0x000fea000383ffff */
.L_x_1444:
[----:B------:R-:W-:Y:S05]  /*7d70*/  BSYNC B1 ;  /* 0x0000000000017941 */ /* 0x000fea0003800000 */
.L_x_1441:
        /* <DEDUP_REMOVED lines=160> */
.L_x_1440:
[----:B------:R-:W-:Y:S05]  /*8780*/  BSYNC B0 ;  /* 0x0000000000007941 */ /* 0x000fea0003800000 */
.L_x_1438:
        /* <DEDUP_REMOVED lines=429> */
.L_x_1442:
[----:B0-----:R-:W-:Y:S02]  /*a260*/  MOV R147, R149 ;  /* 0x0000009500937202 */ /* 0x001fe40000000f00 */
[----:B------:R-:W-:-:S02]  /*a270*/  MOV R57, 0x1 ;  /* 0x0000000100397802 */ /* 0x000fc40000000f00 */
[----:B------:R-:W-:Y:S02]  /*a280*/  MOV R151, 0xffffffff ;  /* 0xffffffff00977802 */ /* 0x000fe40000000f00 */
[----:B------:R-:W-:Y:S02]  /*a290*/  MOV R56, 0xa2b0 ;  /* 0x0000a2b000387802 */ /* 0x000fe40000000f00 */
[----:B-----5:R-:W-:Y:S05]  /*a2a0*/  CALL.REL.NOINC `($__internal_65_$__cuda_sm70_shflsync_bfly_p) ;  /* 0x000003d000007944 */ /* 0x020fea0003c00000 */
[----:B-1----:R-:W-:Y:S01]  /*a2b0*/  MOV R150, R147 ;  /* 0x0000009300967202 */ /* 0x002fe20000000f00 */
[----:B0----5:R-:W-:Y:S05]  /*a2c0*/  BRA `(.L_x_1446) ;  /* 0xffffb11000007947 */ /* 0x021fea000383ffff */
.L_x_1443:
[----:B------:R-:W-:Y:S01]  /*a2d0*/  HFMA2.MMA R57, -RZ, RZ, 0, 5.9604644775390625e-08 ;  /* 0x00000001ff397435 */ /* 0x000fe200000001ff */
[----:B------:R-:W-:Y:S02]  /*a2e0*/  MOV R147, R148 ;  /* 0x0000009400937202 */ /* 0x000fe40000000f00 */
[----:B------:R-:W-:Y:S02]  /*a2f0*/  MOV R151, 0xffffffff ;  /* 0xffffffff00977802 */ /* 0x000fe40000000f00 */
[----:B------:R-:W-:Y:S02]  /*a300*/  MOV R56, 0xa320 ;  /* 0x0000a32000387802 */ /* 0x000fe40000000f00 */
[----:B01---5:R-:W-:Y:S05]  /*a310*/  CALL.REL.NOINC `($__internal_65_$__cuda_sm70_shflsync_bfly_p) ;  /* 0x0000036000007944 */ /* 0x023fea0003c00000 */
[----:B------:R-:W-:Y:S01]  /*a320*/  FADD.FTZ R149, R149, R150 ;  /* 0x0000009695957221 */ /* 0x000fe20000010000 */
[----:B------:R-:W-:Y:S01]  /*a330*/  HFMA2.MMA R57, -RZ, RZ, 0, 1.1920928955078125e-07 ;  /* 0x00000002ff397435 */ /* 0x000fe200000001ff */
[----:B-1----:R-:W-:Y:S01]  /*a340*/  FADD.FTZ R148, R148, R147 ;  /* 0x0000009394947221 */ /* 0x002fe20000010000 */
[----:B------:R-:W-:-:S02]  /*a350*/  MOV R151, 0xffffffff ;  /* 0xffffffff00977802 */ /* 0x000fc40000000f00 */
[----:B------:R-:W-:Y:S02]  /*a360*/  MOV R147, R149 ;  /* 0x0000009500937202 */ /* 0x000fe40000000f00 */
[----:B------:R-:W-:Y:S02]  /*a370*/  MOV R56, 0xa390 ;  /* 0x0000a39000387802 */ /* 0x000fe40000000f00 */
[----:B0----5:R-:W-:Y:S05]  /*a380*/  CALL.REL.NOINC `($__internal_65_$__cuda_sm70_shflsync_bfly_p) ;  /* 0x000002f000007944 */ /* 0x021fea0003c00000 */
[----:B------:R-:W-:Y:S01]  /*a390*/  HFMA2.MMA R57, -RZ, RZ, 0, 1.1920928955078125e-07 ;  /* 0x00000002ff397435 */ /* 0x000fe200000001ff */
[----:B-1----:R-:W-:Y:S02]  /*a3a0*/  MOV R150, R147 ;  /* 0x0000009300967202 */ /* 0x002fe40000000f00 */
[----:B------:R-:W-:Y:S02]  /*a3b0*/  MOV R147, R148 ;  /* 0x0000009400937202 */ /* 0x000fe40000000f00 */
[----:B------:R-:W-:Y:S02]  /*a3c0*/  MOV R151, 0xffffffff ;  /* 0xffffffff00977802 */ /* 0x000fe40000000f00 */
[----:B------:R-:W-:Y:S02]  /*a3d0*/  MOV R56, 0xa3f0 ;  /* 0x0000a3f000387802 */ /* 0x000fe40000000f00 */
[----:B0----5:R-:W-:Y:S05]  /*a3e0*/  CALL.REL.NOINC `($__internal_65_$__cuda_sm70_shflsync_bfly_p) ;  /* 0x0000029000007944 */ /* 0x021fea0003c00000 */
[----:B------:R-:W-:Y:S01]  /*a3f0*/  FADD.FTZ R149, R150, R149 ;  /* 0x0000009596957221 */ /* 0x000fe20000010000 */
[----:B------:R-:W-:Y:S01]  /*a400*/  HFMA2.MMA R57, -RZ, RZ, 0, 2.384185791015625e-07 ;  /* 0x00000004ff397435 */ /* 0x000fe200000001ff */
[----:B-1----:R-:W-:Y:S01]  /*a410*/  FADD.FTZ R148, R148, R147 ;  /* 0x0000009394947221 */ /* 0x002fe20000010000 */
[----:B------:R-:W-:-:S02]  /*a420*/  MOV R151, 0xffffffff ;  /* 0xffffffff00977802 */ /* 0x000fc40000000f00 */
[----:B------:R-:W-:Y:S02]  /*a430*/  MOV R147, R149 ;  /* 0x0000009500937202 */ /* 0x000fe40000000f00 */
[----:B------:R-:W-:Y:S02]  /*a440*/  MOV R56, 0xa460 ;  /* 0x0000a46000387802 */ /* 0x000fe40000000f00 */
[----:B0----5:R-:W-:Y:S05]  /*a450*/  CALL.REL.NOINC `($__internal_65_$__cuda_sm70_shflsync_bfly_p) ;  /* 0x0000022000007944 */ /* 0x021fea0003c00000 */
[----:B------:R-:W-:Y:S01]  /*a460*/  HFMA2.MMA R57, -RZ, RZ, 0, 2.384185791015625e-07 ;  /* 0x00000004ff397435 */ /* 0x000fe200000001ff */
[----:B-1----:R-:W-:Y:S02]  /*a470*/  MOV R150, R147 ;  /* 0x0000009300967202 */ /* 0x002fe40000000f00 */
[----:B------:R-:W-:Y:S02]  /*a480*/  MOV R147, R148 ;  /* 0x0000009400937202 */ /* 0x000fe40000000f00 */
[----:B------:R-:W-:Y:S02]  /*a490*/  MOV R151, 0xffffffff ;  /* 0xffffffff00977802 */ /* 0x000fe40000000f00 */
[----:B------:R-:W-:Y:S02]  /*a4a0*/  MOV R56, 0xa4c0 ;  /* 0x0000a4c000387802 */ /* 0x000fe40000000f00 */
[----:B0----5:R-:W-:Y:S05]  /*a4b0*/  CALL.REL.NOINC `($__internal_65_$__cuda_sm70_shflsync_bfly_p) ;  /* 0x000001c000007944 */ /* 0x021fea0003c00000 */
[----:B------:R-:W-:Y:S01]  /*a4c0*/  FADD.FTZ R149, R150, R149 ;  /* 0x0000009596957221 */ /* 0x000fe20000010000 */
[----:B------:R-:W-:Y:S01]  /*a4d0*/  HFMA2.MMA R57, -RZ, RZ, 0, 4.76837158203125e-07 ;  /* 0x00000008ff397435 */ /* 0x000fe200000001ff */
[----:B-1----:R-:W-:Y:S01]  /*a4e0*/  FADD.FTZ R148, R148, R147 ;  /* 0x0000009394947221 */ /* 0x002fe20000010000 */
[----:B------:R-:W-:-:S02]  /*a4f0*/  MOV R151, 0xffffffff ;  /* 0xffffffff00977802 */ /* 0x000fc40000000f00 */
[----:B------:R-:W-:Y:S02]  /*a500*/  MOV R147, R149 ;  /* 0x0000009500937202 */ /* 0x000fe40000000f00 */
[----:B------:R-:W-:Y:S02]  /*a510*/  MOV R56, 0xa530 ;  /* 0x0000a53000387802 */ /* 0x000fe40000000f00 */
[----:B0----5:R-:W-:Y:S05]  /*a520*/  CALL.REL.NOINC `($__internal_65_$__cuda_sm70_shflsync_bfly_p) ;  /* 0x0000015000007944 */ /* 0x021fea0003c00000 */
[----:B------:R-:W-:Y:S01]  /*a530*/  HFMA2.MMA R57, -RZ, RZ, 0, 4.76837158203125e-07 ;  /* 0x00000008ff397435 */ /* 0x000fe200000001ff */
[----:B-1----:R-:W-:Y:S02]  /*a540*/  MOV R150, R147 ;  /* 0x0000009300967202 */ /* 0x002fe40000000f00 */
[----:B------:R-:W-:Y:S02]  /*a550*/  MOV R147, R148 ;  /* 0x0000009400937202 */ /* 0x000fe40000000f00 */
[----:B------:R-:W-:Y:S02]  /*a560*/  MOV R151, 0xffffffff ;  /* 0xffffffff00977802 */ /* 0x000fe40000000f00 */
[----:B------:R-:W-:Y:S02]  /*a570*/  MOV R56, 0xa590 ;  /* 0x0000a59000387802 */ /* 0x000fe40000000f00 */
[----:B0----5:R-:W-:Y:S05]  /*a580*/  CALL.REL.NOINC `($__internal_65_$__cuda_sm70_shflsync_bfly_p) ;  /* 0x000000f000007944 */ /* 0x021fea0003c00000 */
[----:B------:R-:W-:Y:S01]  /*a590*/  FADD.FTZ R149, R150, R149 ;  /* 0x0000009596957221 */ /* 0x000fe20000010000 */
[----:B------:R-:W-:Y:S01]  /*a5a0*/  HFMA2.MMA R57, -RZ, RZ, 0, 9.5367431640625e-07 ;  /* 0x00000010ff397435 */ /* 0x000fe200000001ff */
[----:B-1----:R-:W-:Y:S01]  /*a5b0*/  FADD.FTZ R148, R148, R147 ;  /* 0x0000009394947221 */ /* 0x002fe20000010000 */
[----:B------:R-:W-:-:S02]  /*a5c0*/  MOV R151, 0xffffffff ;  /* 0xffffffff00977802 */ /* 0x000fc40000000f00 */
[----:B------:R-:W-:Y:S02]  /*a5d0*/  MOV R147, R149 ;  /* 0x0000009500937202 */ /* 0x000fe40000000f00 */
[----:B------:R-:W-:Y:S02]  /*a5e0*/  MOV R56, 0xa600 ;  /* 0x0000a60000387802 */ /* 0x000fe40000000f00 */
[----:B0----5:R-:W-:Y:S05]  /*a5f0*/  CALL.REL.NOINC `($__internal_65_$__cuda_sm70_shflsync_bfly_p) ;  /* 0x0000008000007944 */ /* 0x021fea0003c00000 */
[----:B------:R-:W-:Y:S01]  /*a600*/  HFMA2.MMA R57, -RZ, RZ, 0, 9.5367431640625e-07 ;  /* 0x00000010ff397435 */ /* 0x000fe200000001ff */
[----:B-1----:R-:W-:Y:S02]  /*a610*/  MOV R150, R147 ;  /* 0x0000009300967202 */ /* 0x002fe40000000f00 */
[----:B------:R-:W-:Y:S02]  /*a620*/  MOV R147, R148 ;  /* 0x0000009400937202 */ /* 0x000fe40000000f00 */
[----:B------:R-:W-:Y:S02]  /*a630*/  MOV R151, 0xffffffff ;  /* 0xffffffff00977802 */ /* 0x000fe40000000f00 */
[----:B------:R-:W-:Y:S02]  /*a640*/  MOV R56, 0xa660 ;  /* 0x0000a66000387802 */ /* 0x000fe40000000f00 */
[----:B0----5:R-:W-:Y:S05]  /*a650*/  CALL.REL.NOINC `($__internal_65_$__cuda_sm70_shflsync_bfly_p) ;  /* 0x0000002000007944 */ /* 0x021fea0003c00000 */
[----:B-1----:R-:W-:Y:S01]  /*a660*/  MOV R57, R147 ;  /* 0x0000009300397202 */ /* 0x002fe20000000f00 */
[----:B0----5:R-:W-:Y:S05]  /*a670*/  BRA `(.L_x_1447) ;  /* 0xffffae8000007947 */ /* 0x021fea000383ffff */
        .weak           $__internal_65_$__cuda_sm70_shflsync_bfly_p
        .type           $__internal_65_$__cuda_sm70_shflsync_bfly_p,@function
        .size           $__internal_65_$__cuda_sm70_shflsync_bfly_p,(.L_x_2891 - $__internal_65_$__cuda_sm70_shflsync_bfly_p)
$__internal_65_$__cuda_sm70_shflsync_bfly_p:
[----:B------:R0:W-:Y:S01]  /*a680*/  STL [R1+0x378], R0 ;  /* 0x0003780001007387 */ /* 0x0001e20000100800 */
[----:B------:R-:W-:Y:S04]  /*a690*/  WARPSYNC R151 ;  /* 0x0000009700007348 */ /* 0x000fe80003800000 */
[----:B0-----:R-:W-:-:S07]  /*a6a0*/  HFMA2.MMA R0, -RZ, RZ, 0, 1.847743988037109375e-06 ;  /* 0x0000001fff007435 */ /* 0x001fce00000001ff */
[----:B------:R0:W1:Y:S04]  /*a6b0*/  SHFL.BFLY PT, R147, R147, R57, R0 ;  /* 0x0c00003993937389 */ /* 0x00006800000e0000 */
[----:B0-----:R0:W5:Y:S01]  /*a6c0*/  LDL.LU R0, [R1+0x378] ;  /* 0x0003780001007983 */ /* 0x0011620000300800 */
[----:B------:R-:W-:-:S04]  /*a6d0*/  MOV R57, 0x0 ;  /* 0x0000000000397802 */ /* 0x000fc80000000f00 */
[----:B------:R-:W-:Y:S05]  /*a6e0*/  RET.REL.NODEC R56 `(_ZN10layer_norm31ln_parallel_residual_bwd_kernelINS_13Kernel_traitsIf6__halfS2_S2_fjLj1280ELj1ELj4ELj1ELj16ENS_18Kernel_traits_baseILj1280EfS2_S2_S2_fjLj128EEEEELb1ELb0ELb1EEEvNS_9BwdParamsE) ;  /* 0xffff591038007950 */ /* 0x000fea0003c3ffff */
.L_x_1448:
        /* <DEDUP_REMOVED lines=9> */
.L_x_2891:


//--------------------- .text._ZN10layer_norm22ln_bwd_finalize_kernelINS_22Kernel_traits_finalizeILj1280Ef6__halfS2_S2_fjLb0ELj1024ELj4ENS_18Kernel_traits_baseILj1280EfS2_S2_S2_fjLj1024EEEEELb0ELb0EEEvNS_9BwdParamsE --------------------------
	.section	.text._ZN10layer_norm22ln_bwd_finalize_kernelINS_22Kernel_traits_finalizeILj1280Ef6__halfS2_S2_fjLb0ELj1024ELj4ENS_18Kernel_traits_baseILj1280EfS2_S2_S2_fjLj1024EEEEELb0ELb0EEEvNS_9BwdParamsE,"ax",@progbits
	.sectioninfo	@"SHI_REGISTERS=30"
	.align	128
        .global         _ZN10layer_norm22ln_bwd_finalize_kernelINS_22Kernel_traits_finalizeILj1280Ef6__halfS2_S2_fjLb0ELj1024ELj4ENS_18Kernel_traits_baseILj1280EfS2_S2_S2_fjLj1024EEEEELb0ELb0EEEvNS_9BwdParamsE
        .type           _ZN10layer_norm22ln_bwd_finalize_kernelINS_22Kernel_traits_finalizeILj1280Ef6__halfS2_S2_fjLb0ELj1024ELj4ENS_18Kernel_traits_baseILj1280EfS2_S2_S2_fjLj1024EEEEELb0ELb0EEEvNS_9BwdParamsE,@function
        .size           _ZN10layer_norm22ln_bwd_finalize_kernelINS_22Kernel_traits_finalizeILj1280Ef6__halfS2_S2_fjLb0ELj1024ELj4ENS_18Kernel_traits_baseILj1280EfS2_S2_S2_fjLj1024EEEEELb0ELb0EEEvNS_9BwdParamsE,(.L_x_2892 - _ZN10layer_norm22ln_bwd_finalize_kernelINS_22Kernel_traits_finalizeILj1280Ef6__halfS2_S2_fjLb0ELj1024ELj4ENS_18Kernel_traits_baseILj1280EfS2_S2_S2_fjLj1024EEEEELb0ELb0EEEvNS_9BwdParamsE)
        .other          _ZN10layer_norm22ln_bwd_finalize_kernelINS_22Kernel_traits_finalizeILj1280Ef6__halfS2_S2_fjLb0ELj1024ELj4ENS_18Kernel_traits_baseILj1280EfS2_S2_S2_fjLj1024EEEEELb0ELb0EEEvNS_9BwdParamsE,@"STO_CUDA_ENTRY STV_DEFAULT"
_ZN10layer_norm22ln_bwd_finalize_kernelINS_22Kernel_traits_finalizeILj1280Ef6__halfS2_S2_fjLb0ELj1024ELj4ENS_18Kernel_traits_baseILj1280EfS2_S2_S2_fjLj1024EEEEELb0ELb0EEEvNS_9BwdParamsE:
.text._ZN10layer_norm22ln_bwd_finalize_kernelINS_22Kernel_traits_finalizeILj1280Ef6__halfS2_S2_fjLb0ELj1024ELj4ENS_18Kernel_traits_baseILj1280EfS2_S2_S2_fjLj1024EEEEELb0ELb0EEEvNS_9BwdParamsE:
        /* <DEDUP_REMOVED lines=19> */
.L_x_1462:
        /* <DEDUP_REMOVED lines=28> */
.L_x_1453:
        /* <DEDUP_REMOVED lines=35> */
.L_x_1452:
[----:B------:R-:W-:Y:S05]  /*0520*/  BSYNC B1 ;  /* 0x0000000000017941 */ /* 0x000fea0003800000 */
.L_x_1451:
        /* <DEDUP_REMOVED lines=23> */
.L_x_1455:
[----:B------:R-:W-:Y:S05]  /*06a0*/  BSYNC B1 ;  /* 0x0000000000017941 */ /* 0x000fea0003800000 */
.L_x_1454:
        /* <DEDUP_REMOVED lines=11> */
.L_x_1456:
[----:B------:R-:W-:Y:S05]  /*0760*/  BSYNC B1 ;  /* 0x0000000000017941 */ /* 0x000fea0003800000 */
.L_x_1450:
[----:B------:R-:W-:Y:S05]  /*0770*/  BSYNC B0 ;  /* 0x0000000000007941 */ /* 0x000fea0003800000 */
.L_x_1449:
        /* <DEDUP_REMOVED lines=11> */
.L_x_1463:
        /* <DEDUP_REMOVED lines=18> */
.L_x_1464:
[----:B---3--:R-:W-:Y:S02]  /*0950*/  FADD.FTZ R4, R4, R9 ;  /* 0x0000000904047221 */ /* 0x008fe40000010000 */
[----:B-12---:R-:W-:-:S03]  /*0960*/  FADD.FTZ R6, R5, R6 ;  /* 0x0000000605067221 */ /* 0x006fc60000010000 */
[----:B------:R1:W-:Y:S04]  /*0970*/  @!P1 STS [R17.X4+0x2000], R4 ;  /* 0x0020000411009388 */ /* 0x0003e80000004800 */
[----:B------:R1:W-:Y:S02]  /*0980*/  @!P1 STS [R17.X4+0x2080], R6 ;  /* 0x0020800611009388 */ /* 0x0003e40000004800 */
.L_x_1457:
        /* <DEDUP_REMOVED lines=15> */
.L_x_1461:
[----:B------:R-:W-:Y:S05]  /*0a80*/  BSYNC B0 ;  /* 0x0000000000007941 */ /* 0x000fea0003800000 */
.L_x_1460:
[C---:B------:R-:W-:Y:S02]  /*0a90*/  ISETP.GT.U32.AND P1, PT, R18.reuse, -0x501, PT ;  /* 0xfffffaff1200780c */ /* 0x040fe40003f24070 */
[----:B------:R-:W-:Y:S02]  /*0aa0*/  IADD3 R18, R18, 0x500, RZ ;  /* 0x0000050012127810 */ /* 0x000fe40007ffe0ff */
[----:B------:R-:W-:-:S09]  /*0ab0*/  IADD3 R19, R19, 0x280, RZ ;  /* 0x0000028013137810 */ /* 0x000fd20007ffe0ff */
[----:B01----:R-:W-:Y:S05]  /*0ac0*/  @P1 BRA `(.L_x_1462) ;  /* 0xfffff66000001947 */ /* 0x003fea000383ffff */
[----:B------:R-:W-:Y:S05]  /*0ad0*/  EXIT ;  /* 0x000000000000794d */ /* 0x000fea0003800000 */
.L_x_1458:
[----:B--2---:R-:W-:Y:S01]  /*0ae0*/  IMAD.MOV.U32 R9, RZ, RZ, R5 ;  /* 0x000000ffff097224 */ /* 0x004fe200078e0005 */
[----:B------:R-:W-:Y:S01]  /*0af0*/  MOV R8, 0x1 ;  /* 0x0000000100087802 */ /* 0x000fe20000000f00 */
[----:B------:R-:W-:Y:S01]  /*0b00*/  IMAD.MOV.U32 R7, RZ, RZ, 0x1f ;  /* 0x0000001fff077424 */ /* 0x000fe200078e00ff */
[----:B------:R-:W-:Y:S02]  /*0b10*/  MOV R10, 0xffffffff ;  /* 0xffffffff000a7802 */ /* 0x000fe40000000f00 */
[----:B------:R-:W-:Y:S02]  /*0b20*/  MOV R2, 0xb40 ;  /* 0x00000b4000027802 */ /* 0x000fe40000000f00 */
[----:B01----:R-:W-:Y:S05]  /*0b30*/  CALL.REL.NOINC `($__internal_66_$__cuda_sm70_shflsync_bfly_p) ;  /* 0x000003b000007944 */ /* 0x003fea0003c00000 */
[----:B-1----:R-:W-:Y:S01]  /*0b40*/  IMAD.MOV.U32 R2, RZ, RZ, R7 ;  /* 0x000000ffff027224 */ /* 0x002fe200078e0007 */
[----:B0-----:R-:W-:Y:S05]  /*0b50*/  BRA `(.L_x_1463) ;  /* 0xfffffcd000007947 */ /* 0x001fea000383ffff */
.L_x_1459:
[----:B------:R-:W-:Y:S01]  /*0b60*/  HFMA2.MMA R8, -RZ, RZ, 0, 1.1920928955078125e-07 ;  /* 0x00000002ff087435 */ /* 0x000fe200000001ff */
[----:B------:R-:W-:Y:S01]  /*0b70*/  MOV R7, 0x1f ;  /* 0x0000001f00077802 */ /* 0x000fe20000000f00 */
[----:B------:R-:W-:Y:S01]  /*0b80*/  IMAD.MOV.U32 R10, RZ, RZ, -0x1 ;  /* 0xffffffffff0a7424 */ /* 0x000fe200078e00ff */
[----:B------:R-:W-:-:S03]  /*0b90*/  MOV R2, 0xbb0 ;  /* 0x00000bb000027802 */ /* 0x000fc60000000f00 */
[----:B012---:R-:W-:Y:S05]  /*0ba0*/  CALL.REL.NOINC `($__internal_66_$__cuda_sm70_shflsync_bfly_p) ;  /* 0x0000034000007944 */ /* 0x007fea0003c00000 */
[----:B0-----:R-:W-:Y:S01]  /*0bb0*/  HFMA2.MMA R8, -RZ, RZ, 0, 2.384185791015625e-07 ;  /* 0x00000004ff087435 */ /* 0x001fe200000001ff */
[----:B-1----:R-:W-:Y:S01]  /*0bc0*/  FADD.FTZ R9, R9, R7 ;  /* 0x0000000709097221 */ /* 0x002fe20000010000 */
[----:B------:R-:W-:Y:S01]  /*0bd0*/  MOV R7, 0x1f ;  /* 0x0000001f00077802 */ /* 0x000fe20000000f00 */
[----:B------:R-:W-:Y:S01]  /*0be0*/  IMAD.MOV.U32 R10, RZ, RZ, -0x1 ;  /* 0xffffffffff0a7424 */ /* 0x000fe200078e00ff */
[----:B------:R-:W-:-:S02]  /*0bf0*/  MOV R2, 0xc10 ;  /* 0x00000c1000027802 */ /* 0x000fc40000000f00 */
[----:B------:R-:W-:Y:S05]  /*0c00*/  CALL.REL.NOINC `($__internal_66_$__cuda_sm70_shflsync_bfly_p) ;  /* 0x000002e000007944 */ /* 0x000fea0003c00000 */
[----:B0-----:R-:W-:Y:S01]  /*0c10*/  HFMA2.MMA R8, -RZ, RZ, 0, 4.76837158203125e-07 ;  /* 0x00000008ff087435 */ /* 0x001fe200000001ff */
[----:B-1----:R-:W-:Y:S01]  /*0c20*/  FADD.FTZ R9, R9, R7 ;  /* 0x0000000709097221 */ /* 0x002fe20000010000 */
[----:B------:R-:W-:Y:S01]  /*0c30*/  MOV R7, 0x1f ;  /* 0x0000001f00077802 */ /* 0x000fe20000000f00 */
[----:B------:R-:W-:Y:S01]  /*0c40*/  IMAD.MOV.U32 R10, RZ, RZ, -0x1 ;  /* 0xffffffffff0a7424 */ /* 0x000fe200078e00ff */
[----:B------:R-:W-:-:S02]  /*0c50*/  MOV R2, 0xc70 ;  /* 0x00000c7000027802 */ /* 0x000fc40000000f00 */
[----:B------:R-:W-:Y:S05]  /*0c60*/  CALL.REL.NOINC `($__internal_66_$__cuda_sm70_shflsync_bfly_p) ;  /* 0x0000028000007944 */ /* 0x000fea0003c00000 */
[----:B-1----:R-:W-:Y:S01]  /*0c70*/  FADD.FTZ R6, R9, R7 ;  /* 0x0000000709067221 */ /* 0x002fe20000010000 */
[----:B0-----:R-:W-:Y:S01]  /*0c80*/  HFMA2.MMA R8, -RZ, RZ, 0, 9.5367431640625e-07 ;  /* 0x00000010ff087435 */ /* 0x001fe200000001ff */
[----:B------:R-:W-:Y:S01]  /*0c90*/  MOV R7, 0x1f ;  /* 0x0000001f00077802 */ /* 0x000fe20000000f00 */
[----:B------:R-:W-:Y:S01]  /*0ca0*/  IMAD.MOV.U32 R10, RZ, RZ, -0x1 ;  /* 0xffffffffff0a7424 */ /* 0x000fe200078e00ff */
[----:B------:R-:W-:-:S02]  /*0cb0*/  MOV R2, 0xce0 ;  /* 0x00000ce000027802 */ /* 0x000fc40000000f00 */
[----:B------:R-:W-:Y:S02]  /*0cc0*/  MOV R9, R6 ;  /* 0x0000000600097202 */ /* 0x000fe40000000f00 */
[----:B------:R-:W-:Y:S05]  /*0cd0*/  CALL.REL.NOINC `($__internal_66_$__cuda_sm70_shflsync_bfly_p) ;  /* 0x0000021000007944 */ /* 0x000fea0003c00000 */
[----:B0-----:R-:W-:Y:S01]  /*0ce0*/  HFMA2.MMA R8, -RZ, RZ, 0, 5.9604644775390625e-08 ;  /* 0x00000001ff087435 */ /* 0x001fe200000001ff */
[----:B-1----:R-:W-:Y:S01]  /*0cf0*/  MOV R5, R7 ;  /* 0x0000000700057202 */ /* 0x002fe20000000f00 */
[----:B------:R-:W-:Y:S01]  /*0d00*/  IMAD.MOV.U32 R9, RZ, RZ, R4 ;  /* 0x000000ffff097224 */ /* 0x000fe200078e0004 */
[----:B------:R-:W-:Y:S01]  /*0d10*/  MOV R7, 0x1f ;  /* 0x0000001f00077802 */ /* 0x000fe20000000f00 */
[----:B------:R-:W-:Y:S01]  /*0d20*/  IMAD.MOV.U32 R10, RZ, RZ, -0x1 ;  /* 0xffffffffff0a7424 */ /* 0x000fe200078e00ff */
[----:B------:R-:W-:Y:S02]  /*0d30*/  MOV R2, 0xd50 ;  /* 0x00000d5000027802 */ /* 0x000fe40000000f00 */
[----:B------:R-:W-:Y:S05]  /*0d40*/  CALL.REL.NOINC `($__internal_66_$__cuda_sm70_shflsync_bfly_p) ;  /* 0x000001a000007944 */ /* 0x000fea0003c00000 */
[----:B0-----:R-:W-:Y:S01]  /*0d50*/  HFMA2.MMA R8, -RZ, RZ, 0, 1.1920928955078125e-07 ;  /* 0x00000002ff087435 */ /* 0x001fe200000001ff */
[----:B-1----:R-:W-:Y:S01]  /*0d60*/  FADD.FTZ R9, R4, R7 ;  /* 0x0000000704097221 */ /* 0x002fe20000010000 */
[----:B------:R-:W-:Y:S01]  /*0d70*/  MOV R7, 0x1f ;  /* 0x0000001f00077802 */ /* 0x000fe20000000f00 */
[----:B------:R-:W-:Y:S01]  /*0d80*/  IMAD.MOV.U32 R10, RZ, RZ, -0x1 ;  /* 0xffffffffff0a7424 */ /* 0x000fe200078e00ff */
[----:B------:R-:W-:Y:S02]  /*0d90*/  MOV R2, 0xdb0 ;  /* 0x00000db000027802 */ /* 0x000fe40000000f00 */
[----:B------:R-:W-:Y:S05]  /*0da0*/  CALL.REL.NOINC `($__internal_66_$__cuda_sm70_shflsync_bfly_p) ;  /* 0x0000014000007944 */ /* 0x000fea0003c00000 */
        /* <DEDUP_REMOVED lines=12> */
[----:B0-----:R-:W-:Y:S01]  /*0e70*/  HFMA2.MMA R8, -RZ, RZ, 0, 9.5367431640625e-07 ;  /* 0x00000010ff087435 */ /* 0x001fe200000001ff */
[----:B-1----:R-:W-:Y:S01]  /*0e80*/  FADD.FTZ R9, R9, R7 ;  /* 0x0000000709097221 */ /* 0x002fe20000010000 */
[----:B------:R-:W-:Y:S01]  /*0e90*/  MOV R7, 0x1f ;  /* 0x0000001f00077802 */ /* 0x000fe20000000f00 */
[----:B------:R-:W-:Y:S01]  /*0ea0*/  IMAD.MOV.U32 R10, RZ, RZ, -0x1 ;  /* 0xffffffffff0a7424 */ /* 0x000fe200078e00ff */
[----:B------:R-:W-:-:S02]  /*0eb0*/  MOV R2, 0xed0 ;  /* 0x00000ed000027802 */ /* 0x000fc40000000f00 */
[----:B------:R-:W-:Y:S05]  /*0ec0*/  CALL.REL.NOINC `($__internal_66_$__cuda_sm70_shflsync_bfly_p) ;  /* 0x0000002000007944 */ /* 0x000fea0003c00000 */
[----:B-1----:R-:W-:Y:S01]  /*0ed0*/  MOV R4, R7 ;  /* 0x0000000700047202 */ /* 0x002fe20000000f00 */
[----:B0-----:R-:W-:Y:S05]  /*0ee0*/  BRA `(.L_x_1464) ;  /* 0xfffffa6000007947 */ /* 0x001fea000383ffff */
        .weak           $__internal_66_$__cuda_sm70_shflsync_bfly_p
        .type           $__internal_66_$__cuda_sm70_shflsync_bfly_p,@function
        .size           $__internal_66_$__cuda_sm70_shflsync_bfly_p,(.L_x_2892 - $__internal_66_$__cuda_sm70_shflsync_bfly_p)
$__internal_66_$__cuda_sm70_shflsync_bfly_p:
[----:B------:R-:W-:Y:S01]  /*0ef0*/  HFMA2.MMA R3, -RZ, RZ, 0, 0 ;  /* 0x00000000ff037435 */ /* 0x000fe200000001ff */
[----:B------:R-:W-:Y:S04]  /*0f00*/  WARPSYNC R10 ;  /* 0x0000000a00007348 */ /* 0x000fe80003800000 */
[----:B------:R0:W1:Y:S01]  /*0f10*/  SHFL.BFLY PT, R7, R9, R8, R7 ;  /* 0x0c00000809077389 */ /* 0x00006200000e0007 */
[----:B------:R-:W-:Y:S05]  /*0f20*/  RET.REL.NODEC R2 `(_ZN10layer_norm22ln_bwd_finalize_kernelINS_22Kernel_traits_finalizeILj1280Ef6__halfS2_S2_fjLb0ELj1024ELj4ENS_18Kernel_traits_baseILj1280EfS2_S2_S2_fjLj1024EEEEELb0ELb0EEEvNS_9BwdParamsE) ;  /* 0xfffff0d002007950 */ /* 0x000fea0003c3ffff */
.L_x_1465:
        /* <DEDUP_REMOVED lines=13> */
.L_x_2892:


//--------------------- .text._ZN10layer_norm40ln_parallel_residual_bwd_finalize_kernelINS_22Kernel_traits_finalizeILj1280Ef6__halfS2_S2_fjLb0ELj1024ELj4ENS_18Kernel_traits_baseILj1280EfS2_S2_S2_fjLj1024EEEEELb0EEEvNS_9BwdParamsE --------------------------
	.section	.text._ZN10layer_norm40ln_parallel_residual_bwd_finalize_kernelINS_22Kernel_traits_finalizeILj1280Ef6__halfS2_S2_fjLb0ELj1024ELj4ENS_18Kernel_traits_baseILj1280EfS2_S2_S2_fjLj1024EEEEELb0EEEvNS_9BwdParamsE,"ax",@progbits
	.sectioninfo	@"SHI_REGISTERS=32"
	.align	128
        .global         _ZN10layer_norm40ln_parallel_residual_bwd_finalize_kernelINS_22Kernel_traits_finalizeILj1280Ef6__halfS2_S2_fjLb0ELj1024ELj4ENS_18Kernel_traits_baseILj1280EfS2_S2_S2_fjLj1024EEEEELb0EEEvNS_9BwdParamsE
        .type           _ZN10layer_norm40ln_parallel_residual_bwd_finalize_kernelINS_22Kernel_traits_finalizeILj1280Ef6__halfS2_S2_fjLb0ELj1024ELj4ENS_18Kernel_traits_baseILj1280EfS2_S2_S2_fjLj1024EEEEELb0EEEvNS_9BwdParamsE,@function
        .size           _ZN10layer_norm40ln_parallel_residual_bwd_finalize_kernelINS_22Kernel_traits_finalizeILj1280Ef6__halfS2_S2_fjLb0ELj1024ELj4ENS_18Kernel_traits_baseILj1280EfS2_S2_S2_fjLj1024EEEEELb0EEEvNS_9BwdParamsE,(.L_x_2893 - _ZN10layer_norm40ln_parallel_residual_bwd_finalize_kernelINS_22Kernel_traits_finalizeILj1280Ef6__halfS2_S2_fjLb0ELj1024ELj4ENS_18Kernel_traits_baseILj1280EfS2_S2_S2_fjLj1024EEEEELb0EEEvNS_9BwdParamsE)
        .other          _ZN10layer_norm40ln_parallel_residual_bwd_finalize_kernelINS_22Kernel_traits_finalizeILj1280Ef6__halfS2_S2_fjLb0ELj1024ELj4ENS_18Kernel_traits_baseILj1280EfS2_S2_S2_fjLj1024EEEEELb0EEEvNS_9BwdParamsE,@"STO_CUDA_ENTRY STV_DEFAULT"
_ZN10layer_norm40ln_parallel_residual_bwd_finalize_kernelINS_22Kernel_traits_finalizeILj1280Ef6__halfS2_S2_fjLb0ELj1024ELj4ENS_18Kernel_traits_baseILj1280EfS2_S2_S2_fjLj1024EEEEELb0EEEvNS_9BwdParamsE:
.text._ZN10layer_norm40ln_parallel_residual_bwd_finalize_kernelINS_22Kernel_traits_finalizeILj1280Ef6__halfS2_S2_fjLb0ELj1024ELj4ENS_18Kernel_traits_baseILj1280EfS2_S2_S2_fjLj1024EEEEELb0EEEvNS_9BwdParamsE:
        /* <DEDUP_REMOVED lines=19> */
.L_x_1480:
        /* <DEDUP_REMOVED lines=36> */
.L_x_1470:
        /* <DEDUP_REMOVED lines=59> */
.L_x_1469:
[----:B------:R-:W-:Y:S05]  /*0720*/  BSYNC B1 ;  /* 0x0000000000017941 */ /* 0x000fea0003800000 */
.L_x_1468:
        /* <DEDUP_REMOVED lines=35> */
.L_x_1472:
[----:B------:R-:W-:Y:S05]  /*0960*/  BSYNC B1 ;  /* 0x0000000000017941 */ /* 0x000fea0003800000 */
.L_x_1471:
        /* <DEDUP_REMOVED lines=17> */
.L_x_1473:
[----:B------:R-:W-:Y:S05]  /*0a80*/  BSYNC B1 ;  /* 0x0000000000017941 */ /* 0x000fea0003800000 */
.L_x_1467:
[----:B------:R-:W-:Y:S05]  /*0a90*/  BSYNC B0 ;  /* 0x0000000000007941 */ /* 0x000fea0003800000 */
.L_x_1466:
        /* <DEDUP_REMOVED lines=14> */
.L_x_1481:
        /* <DEDUP_REMOVED lines=36> */
.L_x_1482:
        /* <DEDUP_REMOVED lines=11> */
.L_x_1474:
        /* <DEDUP_REMOVED lines=21> */
.L_x_1478:
[----:B------:R-:W-:Y:S05]  /*0fc0*/  BSYNC B0 ;  /* 0x0000000000007941 */ /* 0x000fea0003800000 */
.L_x_1477:
[C---:B------:R-:W-:Y:S02]  /*0fd0*/  ISETP.GT.U32.AND P1, PT, R4.reuse, -0x501, PT ;  /* 0xfffffaff0400780c */ /* 0x040fe40003f24070 */
[----:B------:R-:W-:-:S02]  /*0fe0*/  IADD3 R4, R4, 0x500, RZ ;  /* 0x0000050004047810 */ /* 0x000fc40007ffe0ff */
[----:B------:R-:W-:-:S09]  /*0ff0*/  IADD3 R5, R5, 0x280, RZ ;  /* 0x0000028005057810 */ /* 0x000fd20007ffe0ff */
[----:B0-----:R-:W-:Y:S01]  /*1000*/  @!P1 CALL.REL.NOINC `(.L_x_1479) ;  /* 0x0000001000009944 */ /* 0x001fe20003c00000 */
[----:B------:R-:W-:Y:S05]  /*1010*/  BRA `(.L_x_1480) ;  /* 0xfffff11000007947 */ /* 0x000fea000383ffff */
.L_x_1479:
[----:B------:R-:W-:Y:S05]  /*1020*/  EXIT ;  /* 0x000000000000794d */ /* 0x000fea0003800000 */
.L_x_1475:
[----:B------:R-:W-:Y:S01]  /*1030*/  HFMA2.MMA R17, -RZ, RZ, 0, 1.847743988037109375e-06 ;  /* 0x0000001fff117435 */ /* 0x000fe200000001ff */
[----:B----4-:R-:W-:Y:S01]  /*1040*/  IMAD.MOV.U32 R19, RZ, RZ, R12 ;  /* 0x000000ffff137224 */ /* 0x010fe200078e000c */
[----:B------:R-:W-:Y:S02]  /*1050*/  MOV R16, 0x1 ;  /* 0x0000000100107802 */ /* 0x000fe40000000f00 */
[----:B------:R-:W-:Y:S02]  /*1060*/  MOV R14, 0xffffffff ;  /* 0xffffffff000e7802 */ /* 0x000fe40000000f00 */
[----:B------:R-:W-:Y:S02]  /*1070*/  MOV R8, 0x1090 ;  /* 0x0000109000087802 */ /* 0x000fe40000000f00 */
[----:B0123--:R-:W-:Y:S05]  /*1080*/  CALL.REL.NOINC `($__internal_67_$__cuda_sm70_shflsync_bfly_p) ;  /* 0x000007b000007944 */ /* 0x00ffea0003c00000 */
[----:B01----:R-:W-:Y:S05]  /*1090*/  BRA `(.L_x_1481) ;  /* 0xfffffae000007947 */ /* 0x003fea000383ffff */
.L_x_1476:
[----:B------:R-:W-:Y:S01]  /*10a0*/  HFMA2.MMA R16, -RZ, RZ, 0, 1.1920928955078125e-07 ;  /* 0x00000002ff107435 */ /* 0x000fe200000001ff */
[----:B------:R-:W-:Y:S01]  /*10b0*/  IMAD.MOV.U32 R19, RZ, RZ, R12 ;  /* 0x000000ffff137224 */ /* 0x000fe200078e000c */
[----:B------:R-:W-:Y:S02]  /*10c0*/  MOV R17, 0x1f ;  /* 0x0000001f00117802 */ /* 0x000fe40000000f00 */
[----:B------:R-:W-:-:S02]  /*10d0*/  MOV R14, 0xffffffff ;  /* 0xffffffff000e7802 */ /* 0x000fc40000000f00 */
[----:B------:R-:W-:Y:S02]  /*10e0*/  MOV R8, 0x1100 ;  /* 0x0000110000087802 */ /* 0x000fe40000000f00 */
[----:B-123--:R-:W-:Y:S05]  /*10f0*/  CALL.REL.NOINC `($__internal_67_$__cuda_sm70_shflsync_bfly_p) ;  /* 0x0000074000007944 */ /* 0x00efea0003c00000 */
[----:B0-----:R-:W-:Y:S01]  /*1100*/  HFMA2.MMA R17, -RZ, RZ, 0, 1.847743988037109375e-06 ;  /* 0x0000001fff117435 */ /* 0x001fe200000001ff */
[----:B-1----:R-:W-:Y:S01]  /*1110*/  FADD.FTZ R19, R12, R14 ;  /* 0x0000000e0c137221 */ /* 0x002fe20000010000 */
[----:B------:R-:W-:Y:S01]  /*1120*/  MOV R14, 0xffffffff ;  /* 0xffffffff000e7802 */ /* 0x000fe20000000f00 */
[----:B------:R-:W-:Y:S01]  /*1130*/  IMAD.MOV.U32 R16, RZ, RZ, 0x4 ;  /* 0x00000004ff107424 */ /* 0x000fe200078e00ff */
[----:B------:R-:W-:Y:S02]  /*1140*/  MOV R8, 0x1160 ;  /* 0x0000116000087802 */ /* 0x000fe40000000f00 */
[----:B------:R-:W-:Y:S05]  /*1150*/  CALL.REL.NOINC `($__internal_67_$__cuda_sm70_shflsync_bfly_p) ;  /* 0x000006e000007944 */ /* 0x000fea0003c00000 */
[----:B0-----:R-:W-:Y:S01]  /*1160*/  HFMA2.MMA R16, -RZ, RZ, 0, 4.76837158203125e-07 ;  /* 0x00000008ff107435 */ /* 0x001fe200000001ff */
[----:B-1----:R-:W-:Y:S01]  /*1170*/  FADD.FTZ R19, R19, R14 ;  /* 0x0000000e13137221 */ /* 0x002fe20000010000 */
[----:B------:R-:W-:Y:S01]  /*1180*/  MOV R14, 0xffffffff ;  /* 0xffffffff000e7802 */ /* 0x000fe20000000f00 */
[----:B------:R-:W-:Y:S01]  /*1190*/  IMAD.MOV.U32 R17, RZ, RZ, 0x1f ;  /* 0x0000001fff117424 */ /* 0x000fe200078e00ff */
[----:B------:R-:W-:Y:S02]  /*11a0*/  MOV R8, 0x11c0 ;  /* 0x000011c000087802 */ /* 0x000fe40000000f00 */
[----:B------:R-:W-:Y:S05]  /*11b0*/  CALL.REL.NOINC `($__internal_67_$__cuda_sm70_shflsync_bfly_p) ;  /* 0x0000068000007944 */ /* 0x000fea0003c00000 */
[----:B-1----:R-:W-:Y:S01]  /*11c0*/  FADD.FTZ R12, R19, R14 ;  /* 0x0000000e130c7221 */ /* 0x002fe20000010000 */
[----:B0-----:R-:W-:Y:S01]  /*11d0*/  HFMA2.MMA R16, -RZ, RZ, 0, 9.5367431640625e-07 ;  /* 0x00000010ff107435 */ /* 0x001fe200000001ff */
[----:B------:R-:W-:Y:S01]  /*11e0*/  MOV R17, 0x1f ;  /* 0x0000001f00117802 */ /* 0x000fe20000000f00 */
[----:B------:R-:W-:Y:S01]  /*11f0*/  IMAD.MOV.U32 R14, RZ, RZ, -0x1 ;  /* 0xffffffffff0e7424 */ /* 0x000fe200078e00ff */
[----:B------:R-:W-:-:S02]  /*1200*/  MOV R8, 0x1230 ;  /* 0x0000123000087802 */ /* 0x000fc40000000f00 */
[----:B------:R-:W-:Y:S02]  /*1210*/  MOV R19, R12 ;  /* 0x0000000c00137202 */ /* 0x000fe40000000f00 */
[----:B------:R-:W-:Y:S05]  /*1220*/  CALL.REL.NOINC `($__internal_67_$__cuda_sm70_shflsync_bfly_p) ;  /* 0x0000061000007944 */ /* 0x000fea0003c00000 */
[----:B0-----:R-:W-:Y:S01]  /*1230*/  HFMA2.MMA R17, -RZ, RZ, 0, 1.847743988037109375e-06 ;  /* 0x0000001fff117435 */ /* 0x001fe200000001ff */
[----:B-1----:R-:W-:Y:S01]  /*1240*/  MOV R15, R14 ;  /* 0x0000000e000f7202 */ /* 0x002fe20000000f00 */
[----:B------:R-:W-:Y:S01]  /*1250*/  IMAD.MOV.U32 R16, RZ, RZ, 0x1 ;  /* 0x00000001ff107424 */ /* 0x000fe200078e00ff */
[----:B------:R-:W-:Y:S02]  /*1260*/  MOV R19, R13 ;  /* 0x0000000d00137202 */ /* 0x000fe40000000f00 */
[----:B------:R-:W-:Y:S02]  /*1270*/  MOV R14, 0xffffffff ;  /* 0xffffffff000e7802 */ /* 0x000fe40000000f00 */
[----:B------:R-:W-:Y:S02]  /*1280*/  MOV R8, 0x12a0 ;  /* 0x000012a000087802 */ /* 0x000fe40000000f00 */
[----:B------:R-:W-:Y:S05]  /*1290*/  CALL.REL.NOINC `($__internal_67_$__cuda_sm70_shflsync_bfly_p) ;  /* 0x000005a000007944 */ /* 0x000fea0003c00000 */
[----:B0-----:R-:W-:Y:S01]  /*12a0*/  HFMA2.MMA R16, -RZ, RZ, 0, 1.1920928955078125e-07 ;  /* 0x00000002ff107435 */ /* 0x001fe200000001ff */
[----:B-1----:R-:W-:Y:S01]  /*12b0*/  FADD.FTZ R19, R13, R14 ;  /* 0x0000000e0d137221 */ /* 0x002fe20000010000 */
[----:B------:R-:W-:Y:S01]  /*12c0*/  MOV R14, 0xffffffff ;  /* 0xffffffff000e7802 */ /* 0x000fe20000000f00 */
[----:B------:R-:W-:Y:S01]  /*12d0*/  IMAD.MOV.U32 R17, RZ, RZ, 0x1f ;  /* 0x0000001fff117424 */ /* 0x000fe200078e00ff */
[----:B------:R-:W-:-:S02]  /*12e0*/  MOV R8, 0x1300 ;  /* 0x0000130000087802 */ /* 0x000fc40000000f00 */
[----:B------:R-:W-:Y:S05]  /*12f0*/  CALL.REL.NOINC `($__internal_67_$__cuda_sm70_shflsync_bfly_p) ;  /* 0x0000054000007944 */ /* 0x000fea0003c00000 */
[----:B0-----:R-:W-:Y:S01]  /*1300*/  HFMA2.MMA R16, -RZ, RZ, 0, 2.384185791015625e-07 ;  /* 0x00000004ff107435 */ /* 0x001fe200000001ff */
[----:B-1----:R-:W-:Y:S01]  /*1310*/  FADD.FTZ R19, R19, R14 ;  /* 0x0000000e13137221 */ /* 0x002fe20000010000 */
[----:B------:R-:W-:Y:S01]  /*1320*/  MOV R17, 0x1f ;  /* 0x0000001f00117802 */ /* 0x000fe20000000f00 */
[----:B------:R-:W-:Y:S01]  /*1330*/  IMAD.MOV.U32 R14, RZ, RZ, -0x1 ;  /* 0xffffffffff0e7424 */ /* 0x000fe200078e00ff */
[----:B------:R-:W-:-:S02]  /*1340*/  MOV R8, 0x1360 ;  /* 0x0000136000087802 */ /* 0x000fc40000000f00 */
[----:B------:R-:W-:Y:S05]  /*1350*/  CALL.REL.NOINC `($__internal_67_$__cuda_sm70_shflsync_bfly_p) ;  /* 0x000004e000007944 */ /* 0x000fea0003c00000 */
[----:B0-----:R-:W-:Y:S01]  /*1360*/  HFMA2.MMA R16, -RZ, RZ, 0, 4.76837158203125e-07 ;  /* 0x00000008ff107435 */ /* 0x001fe200000001ff */
[----:B-1----:R-:W-:Y:S01]  /*1370*/  FADD.FTZ R19, R19, R14 ;  /* 0x0000000e13137221 */ /* 0x002fe20000010000 */
[----:B------:R-:W-:-:S02]  /*1380*/  MOV R17, 0x1f ;  /* 0x0000001f00117802 */ /* 0x000fc40000000f00 */
[----:B------:R-:W-:Y:S02]  /*1390*/  MOV R14, 0xffffffff ;  /* 0xffffffff000e7802 */ /* 0x000fe40000000f00 */
[----:B------:R-:W-:Y:S02]  /*13a0*/  MOV R8, 0x13c0 ;  /* 0x000013c000087802 */ /* 0x000fe40000000f00 */
[----:B------:R-:W-:Y:S05]  /*13b0*/  CALL.REL.NOINC `($__internal_67_$__cuda_sm70_shflsync_bfly_p) ;  /* 0x0000048000007944 */ /* 0x000fea0003c00000 */
[----:B-1----:R-:W-:Y:S01]  /*13c0*/  FADD.FTZ R13, R19, R14 ;  /* 0x0000000e130d7221 */ /* 0x002fe20000010000 */
[----:B0-----:R-:W-:Y:S01]  /*13d0*/  HFMA2.MMA R16, -RZ, RZ, 0, 9.5367431640625e-07 ;  /* 0x00000010ff107435 */ /* 0x001fe200000001ff */
[----:B------:R-:W-:Y:S01]  /*13e0*/  IMAD.MOV.U32 R17, RZ, RZ, 0x1f ;  /* 0x0000001fff117424 */ /* 0x000fe200078e00ff */
[----:B------:R-:W-:Y:S02]  /*13f0*/  MOV R14, 0xffffffff ;  /* 0xffffffff000e7802 */ /* 0x000fe40000000f00 */
[----:B------:R-:W-:Y:S02]  /*1400*/  MOV R19, R13 ;  /* 0x0000000d00137202 */ /* 0x000fe40000000f00 */
[----:B------:R-:W-:Y:S02]  /*1410*/  MOV R8, 0x1430 ;  /* 0x0000143000087802 */ /* 0x000fe40000000f00 */
[----:B------:R-:W-:Y:S05]  /*1420*/  CALL.REL.NOINC `($__internal_67_$__cuda_sm70_shflsync_bfly_p) ;  /* 0x0000041000007944 */ /* 0x000fea0003c00000 */
[----:B0-----:R-:W-:Y:S01]  /*1430*/  HFMA2.MMA R17, -RZ, RZ, 0, 1.847743988037109375e-06 ;  /* 0x0000001fff117435 */ /* 0x001fe200000001ff */
[----:B-1----:R-:W-:Y:S01]  /*1440*/  MOV R18, R14 ;  /* 0x0000000e00127202 */ /* 0x002fe20000000f00 */
[----:B------:R-:W-:Y:S01]  /*1450*/  IMAD.MOV.U32 R16, RZ, RZ, 0x1 ;  /* 0x00000001ff107424 */ /* 0x000fe200078e00ff */
[----:B------:R-:W-:-:S02]  /*1460*/  MOV R19, R11 ;  /* 0x0000000b00137202 */ /* 0x000fc40000000f00 */
[----:B------:R-:W-:Y:S02]  /*1470*/  MOV R14, 0xffffffff ;  /* 0xffffffff000e7802 */ /* 0x000fe40000000f00 */
[----:B------:R-:W-:Y:S02]  /*1480*/  MOV R8, 0x14a0 ;  /* 0x000014a000087802 */ /* 0x000fe40000000f00 */
[----:B------:R-:W-:Y:S05]  /*1490*/  CALL.REL.NOINC `($__internal_67_$__cuda_sm70_shflsync_bfly_p) ;  /* 0x000003a000007944 */ /* 0x000fea0003c00000 */
[----:B0-----:R-:W-:Y:S01]  /*14a0*/  HFMA2.MMA R16, -RZ, RZ, 0, 1.1920928955078125e-07 ;  /* 0x00000002ff107435 */ /* 0x001fe200000001ff */
[----:B-1----:R-:W-:Y:S01]  /*14b0*/  FADD.FTZ R19, R11, R14 ;  /* 0x0000000e0b137221 */ /* 0x002fe20000010000 */
[----:B------:R-:W-:Y:S01]  /*14c0*/  MOV R17, 0x1f ;  /* 0x0000001f00117802 */ /* 0x000fe20000000f00 */
[----:B------:R-:W-:Y:S01]  /*14d0*/  IMAD.MOV.U32 R14, RZ, RZ, -0x1 ;  /* 0xffffffffff0e7424 */ /* 0x000fe200078e00ff */
[----:B------:R-:W-:Y:S02]  /*14e0*/  MOV R8, 0x1500 ;  /* 0x0000150000087802 */ /* 0x000fe40000000f00 */
[----:B------:R-:W-:Y:S05]  /*14f0*/  CALL.REL.NOINC `($__internal_67_$__cuda_sm70_shflsync_bfly_p) ;  /* 0x0000034000007944 */ /* 0x000fea0003c00000 */
[----:B0-----:R-:W-:Y:S01]  /*1500*/  HFMA2.MMA R16, -RZ, RZ, 0, 2.384185791015625e-07 ;  /* 0x00000004ff107435 */ /* 0x001fe200000001ff */
[----:B-1----:R-:W-:Y:S01]  /*1510*/  FADD.FTZ R19, R19, R14 ;  /* 0x0000000e13137221 */ /* 0x002fe20000010000 */
[----:B------:R-:W-:Y:S02]  /*1520*/  MOV R17, 0x1f ;  /* 0x0000001f00117802 */ /* 0x000fe40000000f00 */
[----:B------:R-:W-:-:S02]  /*1530*/  MOV R14, 0xffffffff ;  /* 0xffffffff000e7802 */ /* 0x000fc40000000f00 */
        /* <DEDUP_REMOVED lines=10> */
[----:B------:R-:W-:Y:S02]  /*15e0*/  MOV R17, 0x1f ;  /* 0x0000001f00117802 */ /* 0x000fe40000000f00 */
[----:B------:R-:W-:Y:S01]  /*15f0*/  MOV R14, 0xffffffff ;  /* 0xffffffff000e7802 */ /* 0x000fe20000000f00 */
[----:B------:R-:W-:Y:S01]  /*1600*/  IMAD.MOV.U32 R19, RZ, RZ, R11 ;  /* 0x000000ffff137224 */ /* 0x000fe200078e000b */
[----:B------:R-:W-:-:S02]  /*1610*/  MOV R8, 0x1630 ;  /* 0x0000163000087802 */ /* 0x000fc40000000f00 */
[----:B------:R-:W-:Y:S05]  /*1620*/  CALL.REL.NOINC `($__internal_67_$__cuda_sm70_shflsync_bfly_p) ;  /* 0x0000021000007944 */ /* 0x000fea0003c00000 */
[----:B0-----:R-:W-:Y:S01]  /*1630*/  HFMA2.MMA R16, -RZ, RZ, 0, 5.9604644775390625e-08 ;  /* 0x00000001ff107435 */ /* 0x001fe200000001ff */
[----:B-1----:R-:W-:Y:S01]  /*1640*/  MOV R20, R14 ;  /* 0x0000000e00147202 */ /* 0x002fe20000000f00 */
[----:B------:R-:W-:Y:S01]  /*1650*/  IMAD.MOV.U32 R14, RZ, RZ, -0x1 ;  /* 0xffffffffff0e7424 */ /* 0x000fe200078e00ff */
[----:B------:R-:W-:-:S02]  /*1660*/  MOV R19, R10 ;  /* 0x0000000a00137202 */ /* 0x000fc40000000f00 */
[----:B------:R-:W-:Y:S02]  /*1670*/  MOV R17, 0x1f ;  /* 0x0000001f00117802 */ /* 0x000fe40000000f00 */
[----:B------:R-:W-:Y:S02]  /*1680*/  MOV R8, 0x16a0 ;  /* 0x000016a000087802 */ /* 0x000fe40000000f00 */
[----:B------:R-:W-:Y:S05]  /*1690*/  CALL.REL.NOINC `($__internal_67_$__cuda_sm70_shflsync_bfly_p) ;  /* 0x000001a000007944 */ /* 0x000fea0003c00000 */
[----:B0-----:R-:W-:Y:S01]  /*16a0*/  HFMA2.MMA R16, -RZ, RZ, 0, 1.1920928955078125e-07 ;  /* 0x00000002ff107435 */ /* 0x001fe200000001ff */
[----:B-1----:R-:W-:Y:S01]  /*16b0*/  FADD.FTZ R19, R10, R14 ;  /* 0x0000000e0a137221 */ /* 0x002fe20000010000 */
[----:B------:R-:W-:Y:S02]  /*16c0*/  MOV R17, 0x1f ;  /* 0x0000001f00117802 */ /* 0x000fe40000000f00 */
[----:B------:R-:W-:Y:S02]  /*16d0*/  MOV R14, 0xffffffff ;  /* 0xffffffff000e7802 */ /* 0x000fe40000000f00 */
[----:B------:R-:W-:Y:S02]  /*16e0*/  MOV R8, 0x1700 ;  /* 0x0000170000087802 */ /* 0x000fe40000000f00 */
[----:B------:R-:W-:Y:S05]  /*16f0*/  CALL.REL.NOINC `($__internal_67_$__cuda_sm70_shflsync_bfly_p) ;  /* 0x0000014000007944 */ /* 0x000fea0003c00000 */
[----:B0-----:R-:W-:Y:S01]  /*1700*/  HFMA2.MMA R16, -RZ, RZ, 0, 2.384185791015625e-07 ;  /* 0x00000004ff107435 */ /* 0x001fe200000001ff */
[----:B-1----:R-:W-:Y:S01]  /*1710*/  FADD.FTZ R19, R19, R14 ;  /* 0x0000000e13137221 */ /* 0x002fe20000010000 */
[----:B------:R-:W-:Y:S01]  /*1720*/  MOV R14, 0xffffffff ;  /* 0xffffffff000e7802 */ /* 0x000fe20000000f00 */
[----:B------:R-:W-:Y:S01]  /*1730*/  IMAD.MOV.U32 R17, RZ, RZ, 0x1f ;  /* 0x0000001fff117424 */ /* 0x000fe200078e00ff */
        /* <DEDUP_REMOVED lines=8> */
[----:B0-----:R-:W-:Y:S01]  /*17c0*/  HFMA2.MMA R17, -RZ, RZ, 0, 1.847743988037109375e-06 ;  /* 0x0000001fff117435 */ /* 0x001fe200000001ff */
[----:B-1----:R-:W-:Y:S01]  /*17d0*/  FADD.FTZ R19, R19, R14 ;  /* 0x0000000e13137221 */ /* 0x002fe20000010000 */
[----:B------:R-:W-:Y:S01]  /*17e0*/  MOV R14, 0xffffffff ;  /* 0xffffffff000e7802 */ /* 0x000fe20000000f00 */
[----:B------:R-:W-:Y:S01]  /*17f0*/  IMAD.MOV.U32 R16, RZ, RZ, 0x10 ;  /* 0x00000010ff107424 */ /* 0x000fe200078e00ff */
[----:B------:R-:W-:Y:S02]  /*1800*/  MOV R8, 0x1820 ;  /* 0x0000182000087802 */ /* 0x000fe40000000f00 */
[----:B------:R-:W-:Y:S05]  /*1810*/  CALL.REL.NOINC `($__internal_67_$__cuda_sm70_shflsync_bfly_p) ;  /* 0x0000002000007944 */ /* 0x000fea0003c00000 */
[----:B-1----:R-:W-:Y:S01]  /*1820*/  MOV R8, R14 ;  /* 0x0000000e00087202 */ /* 0x002fe20000000f00 */
[----:B0-----:R-:W-:Y:S05]  /*1830*/  BRA `(.L_x_1482) ;  /* 0xfffff58000007947 */ /* 0x001fea000383ffff */
        .weak           $__internal_67_$__cuda_sm70_shflsync_bfly_p
        .type           $__internal_67_$__cuda_sm70_shflsync_bfly_p,@function
        .size           $__internal_67_$__cuda_sm70_shflsync_bfly_p,(.L_x_2893 - $__internal_67_$__cuda_sm70_shflsync_bfly_p)
$__internal_67_$__cuda_sm70_shflsync_bfly_p:
[----:B------:R-:W-:Y:S01]  /*1840*/  HFMA2.MMA R9, -RZ, RZ, 0, 0 ;  /* 0x00000000ff097435 */ /* 0x000fe200000001ff */
[----:B------:R-:W-:Y:S04]  /*1850*/  WARPSYNC R14 ;  /* 0x0000000e00007348 */ /* 0x000fe80003800000 */
[----:B------:R0:W1:Y:S01]  /*1860*/  SHFL.BFLY PT, R14, R19, R16, R17 ;  /* 0x0c000010130e7389 */ /* 0x00006200000e0011 */
[----:B------:R-:W-:Y:S05]  /*1870*/  RET.REL.NODEC R8 `(_ZN10layer_norm40ln_parallel_residual_bwd_finalize_kernelINS_22Kernel_traits_finalizeILj1280Ef6__halfS2_S2_fjLb0ELj1024ELj4ENS_18Kernel_traits_baseILj1280EfS2_S2_S2_fjLj1024EEEEELb0EEEvNS_9BwdParamsE) ;  /* 0xffffe78008007950 */ /* 0x000fea0003c3ffff */
.L_x_1483:
        /* <DEDUP_REMOVED lines=16> */
.L_x_2893:


//--------------------- .text._ZN10layer_norm31ln_parallel_residual_bwd_kernelINS_13Kernel_traitsIf6__halfS2_S2_fjLj1280ELj1ELj4ELj1ELj16ENS_18Kernel_traits_baseILj1280EfS2_S2_S2_fjLj128EEEEELb1ELb1ELb0EEEvNS_9BwdParamsE --------------------------
	.section	.text._ZN10layer_norm31ln_parallel_residual_bwd_kernelINS_13Kernel_traitsIf6__halfS2_S2_fjLj1280ELj1ELj4ELj1ELj16ENS_18Kernel_traits_baseILj1280EfS2_S2_S2_fjLj128EEEEELb1ELb1ELb0EEEvNS_9BwdParamsE,"ax",@progbits
	.sectioninfo	@"SHI_REGISTERS=255"
	.align	128
        .global         _ZN10layer_norm31ln_parallel_residual_bwd_kernelINS_13Kernel_traitsIf6__halfS2_S2_fjLj1280ELj1ELj4ELj1ELj16ENS_18Kernel_traits_baseILj1280EfS2_S2_S2_fjLj128EEEEELb1ELb1ELb0EEEvNS_9BwdParamsE
        .type           _ZN10layer_norm31ln_parallel_residual_bwd_kernelINS_13Kernel_traitsIf6__halfS2_S2_fjLj1280ELj1ELj4ELj1ELj16ENS_18Kernel_traits_baseILj1280EfS2_S2_S2_fjLj128EEEEELb1ELb1ELb0EEEvNS_9BwdParamsE,@function
        .size           _ZN10layer_norm31ln_parallel_residual_bwd_kernelINS_13Kernel_traitsIf6__halfS2_S2_fjLj1280ELj1ELj4ELj1ELj16ENS_18Kernel_traits_baseILj1280EfS2_S2_S2_fjLj128EEEEELb1ELb1ELb0EEEvNS_9BwdParamsE,(.L_x_2894 - _ZN10layer_norm31ln_parallel_residual_bwd_kernelINS_13Kernel_traitsIf6__halfS2_S2_fjLj1280ELj1ELj4ELj1ELj16ENS_18Kernel_traits_baseILj1280EfS2_S2_S2_fjLj128EEEEELb1ELb1ELb0EEEvNS_9BwdParamsE)
        .other          _ZN10layer_norm31ln_parallel_residual_bwd_kernelINS_13Kernel_traitsIf6__halfS2_S2_fjLj1280ELj1ELj4ELj1ELj16ENS_18Kernel_traits_baseILj1280EfS2_S2_S2_fjLj128EEEEELb1ELb1ELb0EEEvNS_9BwdParamsE,@"STO_CUDA_ENTRY STV_DEFAULT"
_ZN10layer_norm31ln_parallel_residual_bwd_kernelINS_13Kernel_traitsIf6__halfS2_S2_fjLj1280ELj1ELj4ELj1ELj16ENS_18Kernel_traits_baseILj1280EfS2_S2_S2_fjLj128EEEEELb1ELb1ELb0EEEvNS_9BwdParamsE:
.text._ZN10layer_norm31ln_parallel_residual_bwd_kernelINS_13Kernel_traitsIf6__halfS2_S2_fjLj1280ELj1ELj4ELj1ELj16ENS_18Kernel_traits_baseILj1280EfS2_S2_S2_fjLj128EEEEELb1ELb1ELb0EEEvNS_9BwdParamsE:
[----:B------:R-:W-:-:S04]  /*0000*/  MOV R1, c[0x0][0x28] ;  /* 0x00000a0000017a02 */ /* 0x000fc80000000f00 */
        /* <DEDUP_REMOVED lines=22> */
[----:B------:R-:W-:Y:S02]  /*0170*/  @P3 IMAD.MOV.U32 R7, RZ, RZ, 0x20 ;  /* 0x00000020ff073424 */ /* 0x000fe400078e00ff */
[----:B------:R-:W-:Y:S01]  /*0180*/  @P0 MOV R9, 0x20 ;  /* 0x0000002000090802 */ /* 0x000fe20000000f00 */
[C---:B------:R-:W-:Y:S01]  /*0190*/  @P4 IMAD.WIDE.U32 R2, R4.reuse, R3, c[0x0][0x1b0] ;  /* 0x00006c0004024625 */ /* 0x040fe200078e0003 */
[----:B------:R-:W-:Y:S02]  /*01a0*/  @P4 LOP3.LUT R4, R4, 0x20, RZ, 0xfc, !PT ;  /* 0x0000002004044812 */ /* 0x000fe400078efcff */
[----:B------:R-:W-:Y:S01]  /*01b0*/  @P2 MOV R5, 0x20 ;  /* 0x0000002000052802 */ /* 0x000fe20000000f00 */
[----:B------:R-:W-:Y:S02]  /*01c0*/  @P1 IMAD.MOV.U32 R11, RZ, RZ, 0x20 ;  /* 0x00000020ff0b1424 */ /* 0x000fe400078e00ff */
        /* <DEDUP_REMOVED lines=15> */
[----:B------:R-:W-:-:S04]  /*02c0*/  @P2 IMAD.WIDE.U32 R4, R4, R5, c[0x0][0x1b0] ;  /* 0x00006c0004042625 */ /* 0x000fc800078e0005 */
[----:B-1----:R-:W-:Y:S01]  /*02d0*/  IMAD R3, R13, 0x4, R2 ;  /* 0x000000040d037824 */ /* 0x002fe200078e0202 */
        /* <DEDUP_REMOVED lines=51> */
[----:B------:R-:W-:Y:S02]  /*0610*/  HFMA2.MMA R65, -RZ, RZ, 0, 0 ;  /* 0x00000000ff417435 */ /* 0x000fe400000001ff */
.L_x_1508:
        /* <DEDUP_REMOVED lines=13> */
[----:B------:R-:W-:-:S03]  /*06f0*/  CS2R R214, SRZ ;  /* 0x0000000000d67805 */ /* 0x000fc6000001ff00 */
[----:B------:R-:W-:Y:S01]  /*0700*/  MOV R217, R2 ;  /* 0x0000000200d97202 */ /* 0x000fe20000000f00 */
[----:B------:R-:W-:Y:S05]  /*0710*/  @!P2 BRA `(.L_x_1487) ;  /* 0x000006900000a947 */ /* 0x000fea0003800000 */
[C---:B0-----:R-:W-:Y:S01]  /*0720*/  LEA R10, P2, R2.reuse, c[0x0][0x188], 0x4 ;  /* 0x00006200020a7a11 */ /* 0x041fe200078420ff */
[----:B------:R-:W-:Y:S01]  /*0730*/  IMAD.MOV.U32 R9, RZ, RZ, 0x10 ;  /* 0x00000010ff097424 */ /* 0x000fe200078e00ff */
[C---:B------:R-:W-:Y:S01]  /*0740*/  SHF.L.U32 R16, R2.reuse, 0x3, RZ ;  /* 0x0000000302107819 */ /* 0x040fe200000006ff */
        /* <DEDUP_REMOVED lines=27> */
[----:B0----5:R-:W-:Y:S01]  /*0900*/  FSEL R11, R213, RZ, !P2 ;  /* 0x000000ffd50b7208 */ /* 0x021fe20005000000 */
[--C-:B---3--:R-:W-:Y:S02]  /*0910*/  HADD2.F32 R172, -RZ, R169.reuse.H0_H0 ;  /* 0x200000a9ffac7230 */ /* 0x108fe40000004100 */
[----:B------:R-:W-:Y:S02]  /*0920*/  HADD2.F32 R173, -RZ, R169.H1_H1 ;  /* 0x300000a9ffad7230 */ /* 0x000fe40000004100 */
[--C-:B------:R-:W-:Y:S02]  /*0930*/  HADD2.F32 R9, -RZ, R168.reuse.H0_H0 ;  /* 0x200000a8ff097230 */ /* 0x100fe40000004100 */
[----:B------:R-:W-:Y:S02]  /*0940*/  HADD2.F32 R10, -RZ, R168.H1_H1 ;  /* 0x300000a8ff0a7230 */ /* 0x000fe40000004100 */
[----:B------:R-:W-:-:S02]  /*0950*/  HADD2.F32 R169, -RZ, R170.H0_H0 ;  /* 0x200000aaffa97230 */ /* 0x000fc40000004100 */
[----:B------:R-:W-:Y:S02]  /*0960*/  HADD2.F32 R170, -RZ, R170.H1_H1 ;  /* 0x300000aaffaa7230 */ /* 0x000fe40000004100 */
[--C-:B------:R-:W-:Y:S02]  /*0970*/  HADD2.F32 R16, -RZ, R171.reuse.H0_H0 ;  /* 0x200000abff107230 */ /* 0x100fe40000004100 */
[----:B------:R-:W-:Y:S01]  /*0980*/  HADD2.F32 R168, -RZ, R171.H1_H1 ;  /* 0x300000abffa87230 */ /* 0x000fe20000004100 */
[C---:B------:R-:W-:Y:S02]  /*0990*/  FADD.FTZ R217, -R11.reuse, R172 ;  /* 0x000000ac0bd97221 */ /* 0x040fe40000010100 */
[C---:B------:R-:W-:Y:S01]  /*09a0*/  FADD.FTZ R214, -R11.reuse, R173 ;  /* 0x000000ad0bd67221 */ /* 0x040fe20000010100 */
[----:B--2---:R-:W-:Y:S01]  /*09b0*/  HADD2.F32 R245, -RZ, R12.H1_H1 ;  /* 0x3000000cfff57230 */ /* 0x004fe20000004100 */
[C---:B------:R-:W-:Y:S02]  /*09c0*/  FADD.FTZ R9, -R11.reuse, R9 ;  /* 0x000000090b097221 */ /* 0x040fe40000010100 */
[----:B------:R-:W-:-:S02]  /*09d0*/  FADD.FTZ R10, -R11, R10 ;  /* 0x0000000a0b0a7221 */ /* 0x000fc40000010100 */
[C---:B------:R-:W-:Y:S02]  /*09e0*/  FADD.FTZ R173, -R11.reuse, R169 ;  /* 0x000000a90bad7221 */ /* 0x040fe40000010100 */
[C---:B------:R-:W-:Y:S02]  /*09f0*/  FADD.FTZ R170, -R11.reuse, R170 ;  /* 0x000000aa0baa7221 */ /* 0x040fe40000010100 */
[C---:B------:R-:W-:Y:S02]  /*0a00*/  FADD.FTZ R16, -R11.reuse, R16 ;  /* 0x000000100b107221 */ /* 0x040fe40000010100 */
[----:B------:R-:W-:Y:S01]  /*0a10*/  FADD.FTZ R168, -R11, R168 ;  /* 0x000000a80ba87221 */ /* 0x000fe20000010100 */
[----:B------:R-:W-:Y:S01]  /*0a20*/  HADD2.F32 R11, -RZ, R12.H0_H0 ;  /* 0x2000000cff0b7230 */ /* 0x000fe20000004100 */
[C---:B------:R-:W-:Y:S02]  /*0a30*/  FMUL.FTZ R12, R4.reuse, R217 ;  /* 0x000000d9040c7220 */ /* 0x040fe40000410000 */
[----:B------:R-:W2:Y:S01]  /*0a40*/  LDL R217, [R1+0x1c] ;  /* 0x00001c0001d97983 */ /* 0x000ea20000100800 */
[----:B------:R-:W-:-:S02]  /*0a50*/  FMUL.FTZ R9, R4, R9 ;  /* 0x0000000904097220 */ /* 0x000fc40000410000 */
[----:B------:R-:W-:Y:S02]  /*0a60*/  FADD.FTZ R104, R104, R11 ;  /* 0x0000000b68687221 */ /* 0x000fe40000010000 */
[-C--:B------:R-:W-:Y:S02]  /*0a70*/  FFMA.FTZ R64, R9, R11.reuse, R64 ;  /* 0x0000000b09407223 */ /* 0x080fe40000010040 */
[----:B------:R-:W-:Y:S01]  /*0a80*/  FMUL.FTZ R11, R252, R11 ;  /* 0x0000000bfc0b7220 */ /* 0x000fe20000410000 */
[--C-:B------:R-:W-:Y:S02]  /*0a90*/  HADD2.F32 R174, -RZ, R14.reuse.H0_H0 ;  /* 0x2000000effae7230 */ /* 0x100fe40000004100 */
[----:B------:R-:W-:Y:S01]  /*0aa0*/  HADD2.F32 R172, -RZ, R14.H1_H1 ;  /* 0x3000000effac7230 */ /* 0x000fe20000004100 */
[C---:B------:R-:W-:Y:S01]  /*0ab0*/  FMUL.FTZ R14, R4.reuse, R173 ;  /* 0x000000ad040e7220 */ /* 0x040fe20000410000 */
[--C-:B------:R-:W-:Y:S02]  /*0ac0*/  HADD2.F32 R171, -RZ, R15.reuse.H0_H0 ;  /* 0x2000000fffab7230 */ /* 0x100fe40000004100 */
[----:B------:R-:W-:Y:S01]  /*0ad0*/  HADD2.F32 R169, -RZ, R15.H1_H1 ;  /* 0x3000000fffa97230 */ /* 0x000fe20000004100 */
[C---:B------:R-:W-:Y:S01]  /*0ae0*/  FMUL.FTZ R15, R4.reuse, R170 ;  /* 0x000000aa040f7220 */ /* 0x040fe20000410000 */
[--C-:B------:R-:W-:Y:S01]  /*0af0*/  HADD2.F32 R215, -RZ, R13.reuse.H0_H0 ;  /* 0x2000000dffd77230 */ /* 0x100fe20000004100 */
[----:B------:R-:W-:Y:S01]  /*0b00*/  FMUL.FTZ R10, R4, R10 ;  /* 0x0000000a040a7220 */ /* 0x000fe20000410000 */
[----:B------:R-:W-:Y:S01]  /*0b10*/  HADD2.F32 R175, -RZ, R13.H1_H1 ;  /* 0x3000000dffaf7230 */ /* 0x000fe20000004100 */
[----:B----4-:R-:W-:-:S02]  /*0b20*/  FMUL.FTZ R252, R251, R245 ;  /* 0x000000f5fbfc7220 */ /* 0x010fc40000410000 */
[----:B------:R-:W-:Y:S02]  /*0b30*/  FADD.FTZ R173, RZ, R11 ;  /* 0x0000000bffad7221 */ /* 0x000fe40000010000 */
[----:B------:R-:W-:Y:S02]  /*0b40*/  FFMA.FTZ R170, R9, R11, RZ ;  /* 0x0000000b09aa7223 */ /* 0x000fe400000100ff */
[----:B------:R-:W-:Y:S02]  /*0b50*/  FMUL.FTZ R251, R250, R215 ;  /* 0x000000d7fafb7220 */ /* 0x000fe40000410000 */
[----:B------:R-:W-:Y:S02]  /*0b60*/  FADD.FTZ R173, R173, R252 ;  /* 0x000000fcadad7221 */ /* 0x000fe40000010000 */
[----:B------:R-:W-:Y:S02]  /*0b70*/  FFMA.FTZ R170, R10, R252, R170 ;  /* 0x000000fc0aaa7223 */ /* 0x000fe400000100aa */
[----:B------:R-:W-:-:S02]  /*0b80*/  FMUL.FTZ R250, R249, R175 ;  /* 0x000000aff9fa7220 */ /* 0x000fc40000410000 */
[----:B------:R-:W-:Y:S02]  /*0b90*/  FMUL.FTZ R249, R248, R174 ;  /* 0x000000aef8f97220 */ /* 0x000fe40000410000 */
[----:B------:R-:W-:Y:S02]  /*0ba0*/  FADD.FTZ R109, R109, R172 ;  /* 0x000000ac6d6d7221 */ /* 0x000fe40000010000 */
[-C--:B------:R-:W-:Y:S02]  /*0bb0*/  FFMA.FTZ R69, R15, R172.reuse, R69 ;  /* 0x000000ac0f457223 */ /* 0x080fe40000010045 */
[----:B------:R-:W-:Y:S02]  /*0bc0*/  FMUL.FTZ R248, R247, R172 ;  /* 0x000000acf7f87220 */ /* 0x000fe40000410000 */
[----:B------:R-:W-:Y:S02]  /*0bd0*/  FMUL.FTZ R13, R4, R214 ;  /* 0x000000d6040d7220 */ /* 0x000fe40000410000 */
        /* <DEDUP_REMOVED lines=25> */
[----:B--2---:R-:W-:Y:S01]  /*0d70*/  FMUL.FTZ R245, R217, R169 ;  /* 0x000000a9d9f57220 */ /* 0x004fe20000410000 */
[----:B------:R-:W-:-:S03]  /*0d80*/  IADD3 R217, R2, 0x20, RZ ;  /* 0x0000002002d97810 */ /* 0x000fc60007ffe0ff */
[----:B------:R-:W-:Y:S02]  /*0d90*/  FADD.FTZ R215, R171, R245 ;  /* 0x000000f5abd77221 */ /* 0x000fe40000010000 */
[----:B------:R-:W-:Y:S02]  /*0da0*/  FFMA.FTZ R214, R246, R245, R170 ;  /* 0x000000f5f6d67223 */ /* 0x000fe400000100aa */
.L_x_1487:
[----:B0-----:R-:W-:Y:S05]  /*0db0*/  BSYNC B1 ;  /* 0x0000000000017941 */ /* 0x001fea0003800000 */
.L_x_1486:
[----:B------:R-:W-:Y:S01]  /*0dc0*/  ISETP.GE.U32.AND P2, PT, R0, 0x40, PT ;  /* 0x000000400000780c */ /* 0x000fe20003f46070 */
[----:B------:R-:W-:-:S12]  /*0dd0*/  BSSY B1, `(.L_x_1488) ;  /* 0x0000067000017945 */ /* 0x000fd80003800000 */
[----:B------:R-:W-:Y:S05]  /*0de0*/  @!P2 BRA `(.L_x_1489) ;  /* 0x000006500000a947 */ /* 0x000fea0003800000 */
[C---:B------:R-:W-:Y:S01]  /*0df0*/  LEA R18, P2, R217.reuse, c[0x0][0x188], 0x4 ;  /* 0x00006200d9127a11 */ /* 0x040fe200078420ff */
[----:B------:R-:W-:Y:S01]  /*0e00*/  HFMA2.MMA R8, -RZ, RZ, 0, 9.5367431640625e-07 ;  /* 0x00000010ff087435 */ /* 0x000fe200000001ff */
        /* <DEDUP_REMOVED lines=25> */
[----:B------:R-:W-:Y:S01]  /*0fa0*/  IADD3 R217, R217, 0x20, RZ ;  /* 0x00000020d9d97810 */ /* 0x000fe20007ffe0ff */
[--C-:B----4-:R-:W-:Y:S02]  /*0fb0*/  HADD2.F32 R8, -RZ, R172.reuse.H0_H0 ;  /* 0x200000acff087230 */ /* 0x110fe40000004100 */
[----:B------:R-:W-:Y:S01]  /*0fc0*/  HADD2.F32 R17, -RZ, R172.H1_H1 ;  /* 0x300000acff117230 */ /* 0x000fe20000004100 */
[----:B-----5:R-:W-:Y:S01]  /*0fd0*/  FSEL R172, R213, RZ, !P2 ;  /* 0x000000ffd5ac7208 */ /* 0x020fe20005000000 */
[--C-:B0-----:R-:W-:Y:S02]  /*0fe0*/  HADD2.F32 R19, -RZ, R173.reuse.H1_H1 ;  /* 0x300000adff137230 */ /* 0x101fe40000004100 */
[----:B------:R-:W-:Y:S02]  /*0ff0*/  HADD2.F32 R20, -RZ, R174.H0_H0 ;  /* 0x200000aeff147230 */ /* 0x000fe40000004100 */
[----:B------:R-:W-:-:S02]  /*1000*/  HADD2.F32 R18, -RZ, R173.H0_H0 ;  /* 0x200000adff127230 */ /* 0x000fc40000004100 */
[----:B------:R-:W-:Y:S02]  /*1010*/  HADD2.F32 R21, -RZ, R174.H1_H1 ;  /* 0x300000aeff157230 */ /* 0x000fe40000004100 */
[--C-:B------:R-:W-:Y:S02]  /*1020*/  HADD2.F32 R22, -RZ, R175.reuse.H0_H0 ;  /* 0x200000afff167230 */ /* 0x100fe40000004100 */
[----:B------:R-:W-:Y:S01]  /*1030*/  HADD2.F32 R175, -RZ, R175.H1_H1 ;  /* 0x300000afffaf7230 */ /* 0x000fe20000004100 */
[C---:B------:R-:W-:Y:S01]  /*1040*/  FADD.FTZ R19, -R172.reuse, R19 ;  /* 0x00000013ac137221 */ /* 0x040fe20000010100 */
[----:B--2---:R-:W-:Y:S01]  /*1050*/  HADD2.F32 R236, -RZ, R168.H0_H0 ;  /* 0x200000a8ffec7230 */ /* 0x004fe20000004100 */
[C---:B------:R-:W-:Y:S01]  /*1060*/  FADD.FTZ R20, -R172.reuse, R20 ;  /* 0x00000014ac147221 */ /* 0x040fe20000010100 */
[--C-:B------:R-:W-:Y:S01]  /*1070*/  HADD2.F32 R174, -RZ, R169.reuse.H0_H0 ;  /* 0x200000a9ffae7230 */ /* 0x100fe20000004100 */
[C---:B------:R-:W-:Y:S01]  /*1080*/  FADD.FTZ R8, -R172.reuse, R8 ;  /* 0x00000008ac087221 */ /* 0x040fe20000010100 */
[----:B------:R-:W-:Y:S01]  /*1090*/  HADD2.F32 R173, -RZ, R169.H1_H1 ;  /* 0x300000a9ffad7230 */ /* 0x000fe20000004100 */
[C---:B------:R-:W-:Y:S01]  /*10a0*/  FADD.FTZ R17, -R172.reuse, R17 ;  /* 0x00000011ac117221 */ /* 0x040fe20000010100 */
[----:B------:R-:W-:Y:S01]  /*10b0*/  HADD2.F32 R169, -RZ, R170.H0_H0 ;  /* 0x200000aaffa97230 */ /* 0x000fe20000004100 */
[----:B------:R-:W-:-:S02]  /*10c0*/  FADD.FTZ R18, -R172, R18 ;  /* 0x00000012ac127221 */ /* 0x000fc40000010100 */
[C---:B------:R-:W-:Y:S02]  /*10d0*/  FADD.FTZ R21, -R172.reuse, R21 ;  /* 0x00000015ac157221 */ /* 0x040fe40000010100 */
[C---:B------:R-:W-:Y:S02]  /*10e0*/  FADD.FTZ R22, -R172.reuse, R22 ;  /* 0x00000016ac167221 */ /* 0x040fe40000010100 */
[----:B------:R-:W-:Y:S01]  /*10f0*/  FADD.FTZ R172, -R172, R175 ;  /* 0x000000afacac7221 */ /* 0x000fe20000010100 */
[----:B------:R-:W-:Y:S01]  /*1100*/  HADD2.F32 R175, -RZ, R168.H1_H1 ;  /* 0x300000a8ffaf7230 */ /* 0x000fe20000004100 */
        /* <DEDUP_REMOVED lines=14> */
[----:B------:R-:W-:Y:S01]  /*11f0*/  HADD2.F32 R170, -RZ, R170.H1_H1 ;  /* 0x300000aaffaa7230 */ /* 0x000fe20000004100 */
        /* <DEDUP_REMOVED lines=12> */
[----:B------:R-:W-:Y:S01]  /*12c0*/  HADD2.F32 R168, -RZ, R171.H0_H0 ;  /* 0x200000abffa87230 */ /* 0x000fe20000004100 */
[----:B------:R-:W-:-:S02]  /*12d0*/  FADD.FTZ R169, R169, R240 ;  /* 0x000000f0a9a97221 */ /* 0x000fc40000010000 */
[----:B------:R-:W-:Y:S01]  /*12e0*/  FFMA.FTZ R170, R20, R240, R170 ;  /* 0x000000f014aa7223 */ /* 0x000fe200000100aa */
[----:B------:R-:W-:Y:S01]  /*12f0*/  HADD2.F32 R171, -RZ, R171.H1_H1 ;  /* 0x300000abffab7230 */ /* 0x000fe20000004100 */
        /* <DEDUP_REMOVED lines=20> */
.L_x_1489:
[----:B------:R-:W-:Y:S05]  /*1440*/  BSYNC B1 ;  /* 0x0000000000017941 */ /* 0x000fea0003800000 */
.L_x_1488:
[----:B------:R-:W-:Y:S01]  /*1450*/  BSSY B1, `(.L_x_1490) ;  /* 0x0000063000017945 */ /* 0x000fe20003800000 */
[----:B------:R-:W-:Y:S05]  /*1460*/  @!P0 BRA `(.L_x_1491) ;  /* 0x0000061000008947 */ /* 0x000fea0003800000 */
[----:B------:R-:W-:Y:S01]  /*1470*/  LEA R168, P2, R217, c[0x0][0x188], 0x4 ;  /* 0x00006200d9a87a11 */ /* 0x000fe200078420ff */
[----:B------:R-:W-:-:S03]  /*1480*/  HFMA2.MMA R170, -RZ, RZ, 0, 9.5367431640625e-07 ;  /* 0x00000010ffaa7435 */ /* 0x000fc600000001ff */
[----:B------:R-:W-:Y:S02]  /*1490*/  LEA.HI.X R169, R217, c[0x0][0x18c], RZ, 0x4, P2 ;  /* 0x00006300d9a97a11 */ /* 0x000fe400010f24ff */
[----:B------:R-:W-:-:S03]  /*14a0*/  ISETP.NE.U32.AND P2, PT, RZ, c[0x0][0x250], PT ;  /* 0x00009400ff007a0c */ /* 0x000fc60003f45070 */
[----:B------:R0:W2:Y:S01]  /*14b0*/  LDG.E.128 R172, [R168.64] ;  /* 0x00000004a8ac7981 */ /* 0x0000a2000c1e1d00 */
[----:B------:R-:W-:Y:S02]  /*14c0*/  ISETP.NE.AND.EX P2, PT, RZ, c[0x0][0x254], PT, P2 ;  /* 0x00009500ff007a0c */ /* 0x000fe40003f45320 */
[C---:B------:R-:W-:Y:S01]  /*14d0*/  SHF.L.U32 R23, R217.reuse, 0x3, RZ ;  /* 0x00000003d9177819 */ /* 0x040fe200000006ff */
        /* <DEDUP_REMOVED lines=16> */
[----:B------:R-:W-:Y:S01]  /*15e0*/  IADD3 R217, R217, 0x20, RZ ;  /* 0x00000020d9d97810 */ /* 0x000fe20007ffe0ff */
[--C-:B--2---:R-:W-:Y:S02]  /*15f0*/  HADD2.F32 R7, -RZ, R172.reuse.H0_H0 ;  /* 0x200000acff077230 */ /* 0x104fe40000004100 */
[----:B------:R-:W-:Y:S01]  /*1600*/  HADD2.F32 R23, -RZ, R172.H1_H1 ;  /* 0x300000acff177230 */ /* 0x000fe20000004100 */
[----:B-----5:R-:W-:Y:S01]  /*1610*/  FSEL R172, R213, RZ, !P2 ;  /* 0x000000ffd5ac7208 */ /* 0x020fe20005000000 */
[----:B------:R-:W-:-:S02]  /*1620*/  HADD2.F32 R188, -RZ, R173.H0_H0 ;  /* 0x200000adffbc7230 */ /* 0x000fc40000004100 */
[----:B------:R-:W-:Y:S02]  /*1630*/  HADD2.F32 R189, -RZ, R173.H1_H1 ;  /* 0x300000adffbd7230 */ /* 0x000fe40000004100 */
[--C-:B------:R-:W-:Y:S02]  /*1640*/  HADD2.F32 R191, -RZ, R174.reuse.H0_H0 ;  /* 0x200000aeffbf7230 */ /* 0x100fe40000004100 */
        /* <DEDUP_REMOVED lines=11> */
[----:B---3--:R-:W-:Y:S01]  /*1700*/  HADD2.F32 R190, -RZ, R169.H0_H0 ;  /* 0x200000a9ffbe7230 */ /* 0x008fe20000004100 */
[----:B------:R-:W-:Y:S01]  /*1710*/  FMUL.FTZ R188, R4, R188 ;  /* 0x000000bc04bc7220 */ /* 0x000fe20000410000 */
[----:B------:R-:W-:-:S02]  /*1720*/  HADD2.F32 R212, -RZ, R168.H0_H0 ;  /* 0x200000a8ffd47230 */ /* 0x000fc40000004100 */
[----:B------:R-:W-:Y:S01]  /*1730*/  HADD2.F32 R191, -RZ, R169.H1_H1 ;  /* 0x300000a9ffbf7230 */ /* 0x000fe20000004100 */
[----:B------:R-:W-:Y:S01]  /*1740*/  FADD.FTZ R122, R122, R190 ;  /* 0x000000be7a7a7221 */ /* 0x000fe20000010000 */
[----:B------:R-:W-:Y:S01]  /*1750*/  HADD2.F32 R169, -RZ, R170.H0_H0 ;  /* 0x200000aaffa97230 */ /* 0x000fe20000004100 */
[-C--:B------:R-:W-:Y:S01]  /*1760*/  FFMA.FTZ R82, R188, R190.reuse, R82 ;  /* 0x000000bebc527223 */ /* 0x080fe20000010052 */
[----:B------:R-:W-:Y:S01]  /*1770*/  HADD2.F32 R192, -RZ, R168.H1_H1 ;  /* 0x300000a8ffc07230 */ /* 0x000fe20000004100 */
        /* <DEDUP_REMOVED lines=25> */
[----:B------:R-:W-:Y:S01]  /*1910*/  FFMA.FTZ R170, R189, R232, R170 ;  /* 0x000000e8bdaa7223 */ /* 0x000fe200000100aa */
[--C-:B------:R-:W-:Y:S01]  /*1920*/  HADD2.F32 R168, -RZ, R171.reuse.H0_H0 ;  /* 0x200000abffa87230 */ /* 0x100fe20000004100 */
        /* <DEDUP_REMOVED lines=21> */
.L_x_1491:
[----:B------:R-:W-:Y:S05]  /*1a80*/  BSYNC B1 ;  /* 0x0000000000017941 */ /* 0x000fea0003800000 */
.L_x_1490:
[----:B------:R-:W-:Y:S01]  /*1a90*/  BSSY B1, `(.L_x_1492) ;  /* 0x0000063000017945 */ /* 0x000fe20003800000 */
[----:B------:R-:W-:Y:S05]  /*1aa0*/  @!P1 BRA `(.L_x_1493) ;  /* 0x0000061000009947 */ /* 0x000fea0003800000 */
[----:B------:R-:W-:-:S04]  /*1ab0*/  LEA R168, P2, R217, c[0x0][0x188], 0x4 ;  /* 0x00006200d9a87a11 */ /* 0x000fc800078420ff */
[C---:B------:R-:W-:Y:S02]  /*1ac0*/  LEA.HI.X R169, R217.reuse, c[0x0][0x18c], RZ, 0x4, P2 ;  /* 0x00006300d9a97a11 */ /* 0x040fe400010f24ff */
[----:B------:R-:W-:Y:S01]  /*1ad0*/  ISETP.NE.U32.AND P2, PT, RZ, c[0x0][0x250], PT ;  /* 0x00009400ff007a0c */ /* 0x000fe20003f45070 */
[----:B------:R-:W-:Y:S02]  /*1ae0*/  IMAD.MOV.U32 R6, RZ, RZ, 0x10 ;  /* 0x00000010ff067424 */ /* 0x000fe400078e00ff */
        /* <DEDUP_REMOVED lines=93> */
.L_x_1493:
[----:B------:R-:W-:Y:S05]  /*20c0*/  BSYNC B1 ;  /* 0x0000000000017941 */ /* 0x000fea0003800000 */
.L_x_1492:
        /* <DEDUP_REMOVED lines=26> */
[----:B-----5:R-:W-:Y:S01]  /*2270*/  FSEL R202, R213, RZ, !P2 ;  /* 0x000000ffd5ca7208 */ /* 0x020fe20005000000 */
[--C-:B---3--:R-:W-:Y:S02]  /*2280*/  HADD2.F32 R200, -RZ, R173.reuse.H0_H0 ;  /* 0x200000adffc87230 */ /* 0x108fe40000004100 */
[--C-:B------:R-:W-:Y:S02]  /*2290*/  HADD2.F32 R5, -RZ, R172.reuse.H0_H0 ;  /* 0x200000acff057230 */ /* 0x100fe40000004100 */
[----:B------:R-:W-:Y:S02]  /*22a0*/  HADD2.F32 R199, -RZ, R172.H1_H1 ;  /* 0x300000acffc77230 */ /* 0x000fe40000004100 */
[----:B------:R-:W-:Y:S02]  /*22b0*/  HADD2.F32 R201, -RZ, R173.H1_H1 ;  /* 0x300000adffc97230 */ /* 0x000fe40000004100 */
[----:B------:R-:W-:-:S02]  /*22c0*/  HADD2.F32 R203, -RZ, R174.H0_H0 ;  /* 0x200000aeffcb7230 */ /* 0x000fc40000004100 */
        /* <DEDUP_REMOVED lines=11> */
[--C-:B--2---:R-:W-:Y:S01]  /*2380*/  HADD2.F32 R202, -RZ, R169.reuse.H0_H0 ;  /* 0x200000a9ffca7230 */ /* 0x104fe20000004100 */
[----:B------:R-:W-:Y:S01]  /*2390*/  FMUL.FTZ R200, R4, R200 ;  /* 0x000000c804c87220 */ /* 0x000fe20000410000 */
[----:B------:R-:W-:Y:S02]  /*23a0*/  HADD2.F32 R205, -RZ, R168.H0_H0 ;  /* 0x200000a8ffcd7230 */ /* 0x000fe40000004100 */
[----:B------:R-:W-:Y:S01]  /*23b0*/  HADD2.F32 R203, -RZ, R169.H1_H1 ;  /* 0x300000a9ffcb7230 */ /* 0x000fe20000004100 */
[----:B------:R-:W-:Y:S01]  /*23c0*/  FADD.FTZ R102, R102, R202 ;  /* 0x000000ca66667221 */ /* 0x000fe20000010000 */
[----:B------:R-:W-:Y:S01]  /*23d0*/  HADD2.F32 R169, -RZ, R170.H0_H0 ;  /* 0x200000aaffa97230 */ /* 0x000fe20000004100 */
[-C--:B------:R-:W-:Y:S01]  /*23e0*/  FFMA.FTZ R162, R200, R202.reuse, R162 ;  /* 0x000000cac8a27223 */ /* 0x080fe200000100a2 */
[----:B------:R-:W-:Y:S01]  /*23f0*/  HADD2.F32 R204, -RZ, R168.H1_H1 ;  /* 0x300000a8ffcc7230 */ /* 0x000fe20000004100 */
        /* <DEDUP_REMOVED lines=27> */
[----:B------:R-:W-:Y:S01]  /*25b0*/  FFMA.FTZ R170, R201, R221, R170 ;  /* 0x000000ddc9aa7223 */ /* 0x000fe200000100aa */
[--C-:B------:R-:W-:Y:S01]  /*25c0*/  HADD2.F32 R168, -RZ, R171.reuse.H0_H0 ;  /* 0x200000abffa87230 */ /* 0x100fe20000004100 */
        /* <DEDUP_REMOVED lines=9> */
[----:B------:R-:W-:Y:S02]  /*2660*/  FMUL.FTZ R207, R4, R172 ;  /* 0x000000ac04cf7220 */ /* 0x000fe40000410000 */
[----:B------:R-:W-:-:S02]  /*2670*/  FMUL.FTZ R208, R63, R171 ;  /* 0x000000ab3fd07220 */ /* 0x000fc40000410000 */
[----:B------:R-:W-:Y:S02]  /*2680*/  FADD.FTZ R169, R169, R206 ;  /* 0x000000cea9a97221 */ /* 0x000fe40000010000 */
[C---:B------:R-:W-:Y:S02]  /*2690*/  FFMA.FTZ R170, R205.reuse, R206, R170 ;  /* 0x000000cecdaa7223 */ /* 0x040fe400000100aa */
[----:B------:R-:W-:Y:S02]  /*26a0*/  FADD.FTZ R166, R166, R168 ;  /* 0x000000a8a6a67221 */ /* 0x000fe40000010000 */
[----:B------:R-:W-:Y:S02]  /*26b0*/  FFMA.FTZ R142, R205, R168, R142 ;  /* 0x000000a8cd8e7223 */ /* 0x000fe4000001008e */
[----:B------:R-:W-:Y:S02]  /*26c0*/  FADD.FTZ R167, R167, R171 ;  /* 0x000000aba7a77221 */ /* 0x000fe40000010000 */
[----:B------:R-:W-:-:S02]  /*26d0*/  FFMA.FTZ R143, R207, R171, R143 ;  /* 0x000000abcf8f7223 */ /* 0x000fc4000001008f */
[----:B------:R-:W-:Y:S02]  /*26e0*/  FADD.FTZ R215, R169, R208 ;  /* 0x000000d0a9d77221 */ /* 0x000fe40000010000 */
[----:B------:R-:W-:Y:S02]  /*26f0*/  FFMA.FTZ R214, R207, R208, R170 ;  /* 0x000000d0cfd67223 */ /* 0x000fe400000100aa */
.L_x_1495:
[----:B------:R-:W-:Y:S05]  /*2700*/  BSYNC B1 ;  /* 0x0000000000017941 */ /* 0x000fea0003800000 */
.L_x_1494:
[----:B------:R-:W-:Y:S05]  /*2710*/  BRA.DIV ~URZ, `(.L_x_1496) ;  /* 0x000041127f007947 */ /* 0x000fea000b800000 */
[----:B------:R0:W1:Y:S02]  /*2720*/  SHFL.BFLY PT, R171, R215, 0x1, 0x1f ;  /* 0x0c201f00d7ab7f89 */ /* 0x00006400000e0000 */
.L_x_1509:
        /* <DEDUP_REMOVED lines=18> */
.L_x_1510:
        /* <DEDUP_REMOVED lines=17> */
[----:B------:R-:W-:Y:S02]  /*2960*/  @P5 HADD2.F32 R169, -RZ, R144.H0_H0 ;  /* 0x20000090ffa95230 */ /* 0x000fe40000004100 */
[----:B------:R-:W-:Y:S02]  /*2970*/  @P5 HADD2.F32 R214, -RZ, R146.H1_H1 ;  /* 0x30000092ffd65230 */ /* 0x000fe40000004100 */
[----:B0-----:R-:W-:Y:S01]  /*2980*/  @P5 HADD2.F32 R215, -RZ, R147.H0_H0 ;  /* 0x20000093ffd75230 */ /* 0x001fe20000004100 */
        /* <DEDUP_REMOVED lines=11> */
[----:B------:R-:W-:Y:S01]  /*2a40*/  ISETP.NE.AND.EX P3, PT, RZ, c[0x0][0x25c], PT, P3 ;  /* 0x00009700ff007a0c */ /* 0x000fe20003f65330 */
[----:B------:R-:W-:-:S05]  /*2a50*/  @P5 HADD2.F32 R169, -RZ, R144.H1_H1 ;  /* 0x30000090ffa95230 */ /* 0x000fca0000004100 */
[----:B------:R-:W-:-:S04]  /*2a60*/  @P5 FADD.FTZ R170, R170, R169 ;  /* 0x000000a9aaaa5221 */ /* 0x000fc80000010000 */
[----:B------:R-:W-:-:S03]  /*2a70*/  FMUL.FTZ R173, R170, c[0x0][0x1e8] ;  /* 0x00007a00aaad7a20 */ /* 0x000fc60000410000 */
[----:B------:R-:W-:Y:S02]  /*2a80*/  @P3 F2FP.PACK_AB R171, RZ, R171 ;  /* 0x000000abffab323e */ /* 0x000fe400000000ff */
[----:B------:R-:W-:Y:S02]  /*2a90*/  @P3 F2FP.PACK_AB R169, RZ, R170 ;  /* 0x000000aaffa9323e */ /* 0x000fe400000000ff */
[----:B------:R-:W-:Y:S02]  /*2aa0*/  @P3 PRMT R136, R171, 0x7610, R136 ;  /* 0x00007610ab883816 */ /* 0x000fe40000000088 */
[----:B------:R-:W-:Y:S01]  /*2ab0*/  @P2 F2FP.PACK_AB R171, RZ, R213 ;  /* 0x000000d5ffab223e */ /* 0x000fe200000000ff */
[----:B------:R-:W-:Y:S01]  /*2ac0*/  FFMA.FTZ R213, R12, R175, R168 ;  /* 0x000000af0cd57223 */ /* 0x000fe200000100a8 */
[----:B------:R-:W-:Y:S01]  /*2ad0*/  @P3 PRMT R136, R136, 0x5410, R169 ;  /* 0x0000541088883816 */ /* 0x000fe200000000a9 */
[----:B------:R-:W-:Y:S01]  /*2ae0*/  @P5 HADD2.F32 R169, -RZ, R145.H0_H0 ;  /* 0x20000091ffa95230 */ /* 0x000fe20000004100 */
[----:B------:R-:W-:Y:S01]  /*2af0*/  @P2 PRMT R96, R171, 0x7610, R96 ;  /* 0x00007610ab602816 */ /* 0x000fe20000000060 */
[----:B------:R-:W-:Y:S01]  /*2b00*/  FADD.FTZ R213, R251, -R213 ;  /* 0x800000d5fbd57221 */ /* 0x000fe20000010000 */
[----:B------:R-:W-:-:S02]  /*2b10*/  @P2 FSEL R170, R173, RZ, P4 ;  /* 0x000000ffadaa2208 */ /* 0x000fc40002000000 */
[----:B------:R-:W-:Y:S01]  /*2b20*/  @P2 LOP3.LUT P4, RZ, R28, 0xff0000, RZ, 0xc0, !PT ;  /* 0x00ff00001cff2812 */ /* 0x000fe2000788c0ff */
[----:B------:R-:W-:Y:S01]  /*2b30*/  FMUL.FTZ R171, R4, R213 ;  /* 0x000000d504ab7220 */ /* 0x000fe20000410000 */
[----:B------:R-:W-:Y:S01]  /*2b40*/  @P2 F2FP.PACK_AB R170, RZ, R170 ;  /* 0x000000aaffaa223e */ /* 0x000fe200000000ff */
[----:B------:R-:W-:Y:S02]  /*2b50*/  FFMA.FTZ R213, R13, R175, R168 ;  /* 0x000000af0dd57223 */ /* 0x000fe400000100a8 */
[----:B------:R-:W-:Y:S01]  /*2b60*/  @P5 FADD.FTZ R171, R171, R169 ;  /* 0x000000a9abab5221 */ /* 0x000fe20000010000 */
[----:B------:R-:W-:Y:S01]  /*2b70*/  @P2 PRMT R96, R96, 0x5410, R170 ;  /* 0x0000541060602816 */ /* 0x000fe200000000aa */
[----:B------:R-:W-:Y:S01]  /*2b80*/  FADD.FTZ R213, R250, -R213 ;  /* 0x800000d5fad57221 */ /* 0x000fe20000010000 */
[----:B------:R-:W-:Y:S02]  /*2b90*/  @P5 HADD2.F32 R170, -RZ, R145.H1_H1 ;  /* 0x30000091ffaa5230 */ /* 0x000fe40000004100 */
[----:B------:R-:W-:-:S04]  /*2ba0*/  @P3 F2FP.PACK_AB R169, RZ, R171 ;  /* 0x000000abffa9323e */ /* 0x000fc800000000ff */
[----:B------:R-:W-:Y:S01]  /*2bb0*/  @P3 PRMT R137, R169, 0x7610, R137 ;  /* 0x00007610a9893816 */ /* 0x000fe20000000089 */
[----:B------:R-:W-:-:S05]  /*2bc0*/  FMUL.FTZ R169, R171, c[0x0][0x1e8] ;  /* 0x00007a00aba97a20 */ /* 0x000fca0000410000 */
[----:B------:R-:W-:Y:S02]  /*2bd0*/  @P2 FSEL R171, R169, RZ, P4 ;  /* 0x000000ffa9ab2208 */ /* 0x000fe40002000000 */
[----:B------:R-:W-:Y:S02]  /*2be0*/  @P2 LOP3.LUT P4, RZ, R28, 0xff000000, RZ, 0xc0, !PT ;  /* 0xff0000001cff2812 */ /* 0x000fe4000788c0ff */
[----:B------:R-:W-:-:S04]  /*2bf0*/  @P2 F2FP.PACK_AB R171, RZ, R171 ;  /* 0x000000abffab223e */ /* 0x000fc800000000ff */
[----:B------:R-:W-:Y:S01]  /*2c00*/  @P2 PRMT R97, R171, 0x7610, R97 ;  /* 0x00007610ab612816 */ /* 0x000fe20000000061 */
[----:B------:R-:W-:-:S04]  /*2c10*/  FMUL.FTZ R171, R4, R213 ;  /* 0x000000d504ab7220 */ /* 0x000fc80000410000 */
[----:B------:R-:W-:-:S04]  /*2c20*/  @P5 FADD.FTZ R171, R171, R170 ;  /* 0x000000aaabab5221 */ /* 0x000fc80000010000 */
[----:B------:R-:W-:Y:S01]  /*2c30*/  FMUL.FTZ R213, R171, c[0x0][0x1e8] ;  /* 0x00007a00abd57a20 */ /* 0x000fe20000410000 */
[----:B------:R-:W-:Y:S01]  /*2c40*/  @P3 F2FP.PACK_AB R170, RZ, R171 ;  /* 0x000000abffaa323e */ /* 0x000fe200000000ff */
[----:B------:R-:W-:-:S03]  /*2c50*/  @P5 HADD2.F32 R171, -RZ, R146.H0_H0 ;  /* 0x20000092ffab5230 */ /* 0x000fc60000004100 */
        /* <DEDUP_REMOVED lines=15> */
[----:B------:R-:W-:Y:S01]  /*2d50*/  @P3 F2FP.PACK_AB R171, RZ, R170 ;  /* 0x000000aaffab323e */ /* 0x000fe200000000ff */
[----:B------:R-:W-:Y:S01]  /*2d60*/  FMUL.FTZ R170, R170, c[0x0][0x1e8] ;  /* 0x00007a00aaaa7a20 */ /* 0x000fe20000410000 */
[----:B------:R-:W-:Y:S02]  /*2d70*/  LOP3.LUT P4, RZ, R30, 0xff000000, RZ, 0xc0, !PT ;  /* 0xff0000001eff7812 */ /* 0x000fe4000788c0ff */
[----:B------:R-:W-:Y:S02]  /*2d80*/  @P3 PRMT R138, R171, 0x7610, R138 ;  /* 0x00007610ab8a3816 */ /* 0x000fe4000000008a */
[----:B------:R-:W-:Y:S02]  /*2d90*/  @P2 FSEL R171, R170, RZ, P6 ;  /* 0x000000ffaaab2208 */ /* 0x000fe40003000000 */
[----:B------:R-:W-:-:S02]  /*2da0*/  @P2 LOP3.LUT P6, RZ, R29, 0xff00, RZ, 0xc0, !PT ;  /* 0x0000ff001dff2812 */ /* 0x000fc400078cc0ff */
[----:B------:R-:W-:Y:S02]  /*2db0*/  @P2 F2FP.PACK_AB R171, RZ, R171 ;  /* 0x000000abffab223e */ /* 0x000fe400000000ff */
[----:B------:R-:W-:Y:S02]  /*2dc0*/  FSEL R213, R213, RZ, P4 ;  /* 0x000000ffd5d57208 */ /* 0x000fe40002000000 */
[----:B------:R-:W-:Y:S01]  /*2dd0*/  @P2 PRMT R98, R171, 0x7610, R98 ;  /* 0x00007610ab622816 */ /* 0x000fe20000000062 */
[----:B------:R-:W-:Y:S01]  /*2de0*/  FFMA.FTZ R171, R15, R175, R168 ;  /* 0x000000af0fab7223 */ /* 0x000fe200000100a8 */
[----:B------:R-:W-:Y:S02]  /*2df0*/  LOP3.LUT P4, RZ, R31, 0xff, RZ, 0xc0, !PT ;  /* 0x000000ff1fff7812 */ /* 0x000fe4000788c0ff */
[----:B------:R-:W-:Y:S01]  /*2e00*/  F2FP.PACK_AB R169, R213, R169 ;  /* 0x000000a9d5a9723e */ /* 0x000fe200000000ff */
[----:B------:R-:W-:Y:S01]  /*2e10*/  FADD.FTZ R171, R248, -R171 ;  /* 0x800000abf8ab7221 */ /* 0x000fe20000010000 */
[----:B------:R-:W-:-:S02]  /*2e20*/  FSEL R170, R170, RZ, P4 ;  /* 0x000000ffaaaa7208 */ /* 0x000fc40002000000 */
[----:B------:R-:W-:Y:S01]  /*2e30*/  LOP3.LUT P4, RZ, R31, 0xff00, RZ, 0xc0, !PT ;  /* 0x0000ff001fff7812 */ /* 0x000fe2000788c0ff */
[----:B------:R-:W-:-:S04]  /*2e40*/  FMUL.FTZ R171, R4, R171 ;  /* 0x000000ab04ab7220 */ /* 0x000fc80000410000 */
[----:B------:R-:W-:-:S05]  /*2e50*/  @P5 FADD.FTZ R171, R171, R214 ;  /* 0x000000d6abab5221 */ /* 0x000fca0000010000 */
[----:B------:R-:W-:Y:S01]  /*2e60*/  @P3 F2FP.PACK_AB R214, RZ, R171 ;  /* 0x000000abffd6323e */ /* 0x000fe200000000ff */
[----:B------:R-:W-:-:S03]  /*2e70*/  FMUL.FTZ R171, R171, c[0x0][0x1e8] ;  /* 0x00007a00abab7a20 */ /* 0x000fc60000410000 */
[----:B------:R-:W-:Y:S02]  /*2e80*/  @P3 PRMT R138, R138, 0x5410, R214 ;  /* 0x000054108a8a3816 */ /* 0x000fe400000000d6 */
        /* <DEDUP_REMOVED lines=11> */
[----:B------:R-:W-:Y:S01]  /*2f40*/  @P3 F2FP.PACK_AB R215, RZ, R214 ;  /* 0x000000d6ffd7323e */ /* 0x000fe200000000ff */
[----:B------:R-:W-:-:S03]  /*2f50*/  FMUL.FTZ R214, R214, c[0x0][0x1e8] ;  /* 0x00007a00d6d67a20 */ /* 0x000fc60000410000 */
[----:B------:R-:W-:Y:S02]  /*2f60*/  @P3 PRMT R139, R215, 0x7610, R139 ;  /* 0x00007610d78b3816 */ /* 0x000fe4000000008b */
[----:B------:R-:W-:-:S04]  /*2f70*/  @P2 FSEL R215, R214, RZ, P6 ;  /* 0x000000ffd6d72208 */ /* 0x000fc80003000000 */
[----:B------:R-:W-:-:S04]  /*2f80*/  @P2 F2FP.PACK_AB R215, RZ, R215 ;  /* 0x000000d7ffd7223e */ /* 0x000fc800000000ff */
[----:B------:R-:W-:Y:S01]  /*2f90*/  @P2 PRMT R99, R215, 0x7610, R99 ;  /* 0x00007610d7632816 */ /* 0x000fe20000000063 */
[----:B------:R-:W-:-:S05]  /*2fa0*/  @P5 HADD2.F32 R215, -RZ, R147.H1_H1 ;  /* 0x30000093ffd75230 */ /* 0x000fca0000004100 */
[----:B------:R-:W-:Y:S01]  /*2fb0*/  @P5 FADD.FTZ R168, R168, R215 ;  /* 0x000000d7a8a85221 */ /* 0x000fe20000010000 */
[----:B------:R-:W-:Y:S02]  /*2fc0*/  FSEL R215, R171, RZ, P4 ;  /* 0x000000ffabd77208 */ /* 0x000fe40002000000 */
[----:B------:R-:W-:Y:S01]  /*2fd0*/  LOP3.LUT P4, RZ, R31, 0xff0000, RZ, 0xc0, !PT ;  /* 0x00ff00001fff7812 */ /* 0x000fe2000788c0ff */
[----:B------:R-:W-:Y:S01]  /*2fe0*/  FMUL.FTZ R213, R168, c[0x0][0x1e8] ;  /* 0x00007a00a8d57a20 */ /* 0x000fe20000410000 */
[----:B------:R-:W-:Y:S02]  /*2ff0*/  F2FP.PACK_AB R170, R215, R170 ;  /* 0x000000aad7aa723e */ /* 0x000fe400000000ff */
[----:B------:R-:W-:Y:S02]  /*3000*/  FSEL R171, R214, RZ, P4 ;  /* 0x000000ffd6ab7208 */ /* 0x000fe40002000000 */
[----:B------:R-:W-:Y:S02]  /*3010*/  @P3 F2FP.PACK_AB R214, RZ, R168 ;  /* 0x000000a8ffd6323e */ /* 0x000fe400000000ff */
[----:B------:R-:W-:-:S02]  /*3020*/  F2FP.PACK_AB R168, R173, R172 ;  /* 0x000000acada8723e */ /* 0x000fc400000000ff */
[----:B------:R-:W-:Y:S02]  /*3030*/  @P3 PRMT R139, R139, 0x5410, R214 ;  /* 0x000054108b8b3816 */ /* 0x000fe400000000d6 */
[----:B------:R-:W-:-:S04]  /*3040*/  LOP3.LUT P3, RZ, R31, 0xff000000, RZ, 0xc0, !PT ;  /* 0xff0000001fff7812 */ /* 0x000fc8000786c0ff */
[----:B------:R-:W-:Y:S02]  /*3050*/  FSEL R173, R213, RZ, P3 ;  /* 0x000000ffd5ad7208 */ /* 0x000fe40001800000 */
[----:B------:R-:W-:Y:S02]  /*3060*/  @P2 LOP3.LUT P3, RZ, R29, 0xff000000, RZ, 0xc0, !PT ;  /* 0xff0000001dff2812 */ /* 0x000fe4000786c0ff */
[----:B------:R-:W-:Y:S02]  /*3070*/  F2FP.PACK_AB R171, R173, R171 ;  /* 0x000000abadab723e */ /* 0x000fe400000000ff */
[----:B------:R-:W-:Y:S01]  /*3080*/  @P2 FSEL R172, R213, RZ, P3 ;  /* 0x000000ffd5ac2208 */ /* 0x000fe20001800000 */
[----:B------:R-:W-:Y:S01]  /*3090*/  IMAD.MOV.U32 R213, RZ, RZ, 0x10 ;  /* 0x00000010ffd57424 */ /* 0x000fe200078e00ff */
[----:B------:R-:W-:Y:S02]  /*30a0*/  ISETP.NE.U32.AND P3, PT, RZ, c[0x0][0x258], PT ;  /* 0x00009600ff007a0c */ /* 0x000fe40003f65070 */
[----:B------:R-:W-:-:S02]  /*30b0*/  @P2 F2FP.PACK_AB R172, RZ, R172 ;  /* 0x000000acffac223e */ /* 0x000fc400000000ff */
        /* <DEDUP_REMOVED lines=10> */
.L_x_1499:
[----:B------:R-:W-:Y:S05]  /*3160*/  BSYNC B1 ;  /* 0x0000000000017941 */ /* 0x000fea0003800000 */
.L_x_1498:
        /* <DEDUP_REMOVED lines=14> */
[----:B------:R-:W-:Y:S01]  /*3250*/  @P5 HADD2.F32 R215, -RZ, R151.H0_H0 ;  /* 0x20000097ffd75230 */ /* 0x000fe20000004100 */
        /* <DEDUP_REMOVED lines=125> */
.L_x_1501:
[----:B------:R-:W-:Y:S05]  /*3a30*/  BSYNC B1 ;  /* 0x0000000000017941 */ /* 0x000fea0003800000 */
.L_x_1500:
        /* <DEDUP_REMOVED lines=139> */
.L_x_1503:
[----:B------:R-:W-:Y:S05]  /*42f0*/  BSYNC B1 ;  /* 0x0000000000017941 */ /* 0x000fea0003800000 */
.L_x_1502:
        /* <DEDUP_REMOVED lines=139> */
.L_x_1505:
[----:B------:R-:W-:Y:S05]  /*4bb0*/  BSYNC B1 ;  /* 0x0000000000017941 */ /* 0x000fea0003800000 */
.L_x_1504:
        /* <DEDUP_REMOVED lines=12> */
[--C-:B------:R-:W-:Y:S02]  /*4c80*/  @P5 HADD2.F32 R168, -RZ, R32.reuse.H0_H0 ;  /* 0x20000020ffa85230 */ /* 0x100fe40000004100 */
[----:B------:R-:W-:Y:S02]  /*4c90*/  @P5 HADD2.F32 R171, -RZ, R32.H1_H1 ;  /* 0x30000020ffab5230 */ /* 0x000fe40000004100 */
[----:B------:R-:W-:Y:S01]  /*4ca0*/  @P5 HADD2.F32 R173, -RZ, R34.H1_H1 ;  /* 0x30000022ffad5230 */ /* 0x000fe20000004100 */
[----:B------:R-:W-:Y:S01]  /*4cb0*/  @P5 FADD.FTZ R169, R169, R168 ;  /* 0x000000a8a9a95221 */ /* 0x000fe20000010000 */
[----:B------:R-:W-:Y:S01]  /*4cc0*/  @P2 MOV R170, R184 ;  /* 0x000000b800aa2202 */ /* 0x000fe20000000f00 */
[----:B------:R-:W-:Y:S01]  /*4cd0*/  @P5 HADD2.F32 R214, -RZ, R35.H0_H0 ;  /* 0x20000023ffd65230 */ /* 0x000fe20000004100 */
        /* <DEDUP_REMOVED lines=9> */
[----:B------:R-:W-:-:S03]  /*4d70*/  ISETP.NE.AND.EX P3, PT, RZ, c[0x0][0x25c], PT, P3 ;  /* 0x00009700ff007a0c */ /* 0x000fc60003f65330 */
[----:B------:R-:W-:-:S04]  /*4d80*/  @P5 FADD.FTZ R170, R170, R171 ;  /* 0x000000abaaaa5221 */ /* 0x000fc80000010000 */
[----:B------:R-:W-:-:S06]  /*4d90*/  FMUL.FTZ R174, R170, c[0x0][0x1e8] ;  /* 0x00007a00aaae7a20 */ /* 0x000fcc0000410000 */
        /* <DEDUP_REMOVED lines=16> */
[----:B------:R-:W-:-:S03]  /*4ea0*/  FADD.FTZ R172, R221, -R172 ;  /* 0x800000acddac7221 */ /* 0x000fc60000010000 */
[----:B------:R-:W-:Y:S01]  /*4eb0*/  @P3 F2FP.PACK_AB R171, RZ, R169 ;  /* 0x000000a9ffab323e */ /* 0x000fe200000000ff */
[----:B------:R-:W-:Y:S02]  /*4ec0*/  FMUL.FTZ R169, R169, c[0x0][0x1e8] ;  /* 0x00007a00a9a97a20 */ /* 0x000fe40000410000 */
[----:B------:R-:W-:Y:S01]  /*4ed0*/  FMUL.FTZ R170, R4, R172 ;  /* 0x000000ac04aa7220 */ /* 0x000fe20000410000 */
[----:B------:R-:W-:Y:S02]  /*4ee0*/  @P3 PRMT R137, R171, 0x7610, R137 ;  /* 0x00007610ab893816 */ /* 0x000fe40000000089 */
[----:B------:R-:W-:Y:S02]  /*4ef0*/  @P2 FSEL R171, R169, RZ, P4 ;  /* 0x000000ffa9ab2208 */ /* 0x000fe40002000000 */
[----:B------:R-:W-:Y:S02]  /*4f00*/  @P2 LOP3.LUT P4, RZ, R184, 0xff000000, RZ, 0xc0, !PT ;  /* 0xff000000b8ff2812 */ /* 0x000fe4000788c0ff */
[----:B------:R-:W-:-:S04]  /*4f10*/  @P2 F2FP.PACK_AB R171, RZ, R171 ;  /* 0x000000abffab223e */ /* 0x000fc800000000ff */
[----:B------:R-:W-:Y:S01]  /*4f20*/  @P2 PRMT R97, R171, 0x7610, R97 ;  /* 0x00007610ab612816 */ /* 0x000fe20000000061 */
[----:B------:R-:W-:-:S05]  /*4f30*/  @P5 HADD2.F32 R171, -RZ, R33.H1_H1 ;  /* 0x30000021ffab5230 */ /* 0x000fca0000004100 */
[----:B------:R-:W-:-:S04]  /*4f40*/  @P5 FADD.FTZ R170, R170, R171 ;  /* 0x000000abaaaa5221 */ /* 0x000fc80000010000 */
[----:B------:R-:W-:Y:S01]  /*4f50*/  FMUL.FTZ R172, R170, c[0x0][0x1e8] ;  /* 0x00007a00aaac7a20 */ /* 0x000fe20000410000 */
[----:B------:R-:W-:-:S04]  /*4f60*/  @P3 F2FP.PACK_AB R171, RZ, R170 ;  /* 0x000000aaffab323e */ /* 0x000fc800000000ff */
        /* <DEDUP_REMOVED lines=36> */
[----:B------:R-:W-:Y:S01]  /*51b0*/  FMUL.FTZ R4, R4, R175 ;  /* 0x000000af04047220 */ /* 0x000fe20000410000 */
[----:B------:R-:W-:Y:S01]  /*51c0*/  @P5 HADD2.F32 R175, -RZ, R35.H1_H1 ;  /* 0x30000023ffaf5230 */ /* 0x000fe20000004100 */
[----:B------:R-:W-:-:S02]  /*51d0*/  @P5 FADD.FTZ R173, R173, R214 ;  /* 0x000000d6adad5221 */ /* 0x000fc40000010000 */
[----:B------:R-:W-:Y:S02]  /*51e0*/  IMAD.MOV.U32 R213, RZ, RZ, 0x10 ;  /* 0x00000010ffd57424 */ /* 0x000fe400078e00ff */
[----:B------:R-:W-:Y:S01]  /*51f0*/  @P5 FADD.FTZ R4, R4, R175 ;  /* 0x000000af04045221 */ /* 0x000fe20000010000 */
[----:B------:R-:W-:Y:S02]  /*5200*/  FSEL R175, R174, RZ, P4 ;  /* 0x000000ffaeaf7208 */ /* 0x000fe40002000000 */
[C---:B------:R-:W-:Y:S02]  /*5210*/  LOP3.LUT P4, RZ, R186.reuse, 0xff0000, RZ, 0xc0, !PT ;  /* 0x00ff0000baff7812 */ /* 0x040fe4000788c0ff */
[----:B------:R-:W-:Y:S01]  /*5220*/  @P3 F2FP.PACK_AB R214, RZ, R173 ;  /* 0x000000adffd6323e */ /* 0x000fe200000000ff */
[----:B------:R-:W-:Y:S01]  /*5230*/  FMUL.FTZ R173, R173, c[0x0][0x1e8] ;  /* 0x00007a00adad7a20 */ /* 0x000fe20000410000 */
[----:B------:R-:W-:Y:S02]  /*5240*/  FSEL R169, R169, RZ, P4 ;  /* 0x000000ffa9a97208 */ /* 0x000fe40002000000 */
[----:B------:R-:W-:-:S02]  /*5250*/  LOP3.LUT P4, RZ, R186, 0xff000000, RZ, 0xc0, !PT ;  /* 0xff000000baff7812 */ /* 0x000fc4000788c0ff */
[----:B------:R-:W-:Y:S02]  /*5260*/  @P3 PRMT R139, R214, 0x7610, R139 ;  /* 0x00007610d68b3816 */ /* 0x000fe4000000008b */
[----:B------:R-:W-:Y:S02]  /*5270*/  FSEL R172, R172, RZ, P4 ;  /* 0x000000ffacac7208 */ /* 0x000fe40002000000 */
[----:B------:R-:W-:Y:S02]  /*5280*/  LOP3.LUT P4, RZ, R187, 0xff, RZ, 0xc0, !PT ;  /* 0x000000ffbbff7812 */ /* 0x000fe4000788c0ff */
[----:B------:R-:W-:Y:S02]  /*5290*/  @P2 FSEL R214, R173, RZ, P6 ;  /* 0x000000ffadd62208 */ /* 0x000fe40003000000 */
[----:B------:R-:W-:Y:S02]  /*52a0*/  FSEL R170, R170, RZ, P4 ;  /* 0x000000ffaaaa7208 */ /* 0x000fe40002000000 */
[----:B------:R-:W-:-:S02]  /*52b0*/  LOP3.LUT P4, RZ, R187, 0xff00, RZ, 0xc0, !PT ;  /* 0x0000ff00bbff7812 */ /* 0x000fc4000788c0ff */
[----:B------:R-:W-:Y:S02]  /*52c0*/  F2FP.PACK_AB R169, R172, R169 ;  /* 0x000000a9aca9723e */ /* 0x000fe400000000ff */
[----:B------:R-:W-:Y:S02]  /*52d0*/  FSEL R174, R171, RZ, P4 ;  /* 0x000000ffabae7208 */ /* 0x000fe40002000000 */
[----:B------:R-:W-:Y:S02]  /*52e0*/  LOP3.LUT P4, RZ, R187, 0xff0000, RZ, 0xc0, !PT ;  /* 0x00ff0000bbff7812 */ /* 0x000fe4000788c0ff */
[----:B------:R-:W-:Y:S02]  /*52f0*/  F2FP.PACK_AB R170, R174, R170 ;  /* 0x000000aaaeaa723e */ /* 0x000fe400000000ff */
[----:B------:R-:W-:Y:S02]  /*5300*/  FSEL R171, R173, RZ, P4 ;  /* 0x000000ffadab7208 */ /* 0x000fe40002000000 */
[----:B------:R-:W-:Y:S01]  /*5310*/  @P3 F2FP.PACK_AB R173, RZ, R4 ;  /* 0x00000004ffad323e */ /* 0x000fe200000000ff */
[----:B------:R-:W-:Y:S01]  /*5320*/  FMUL.FTZ R4, R4, c[0x0][0x1e8] ;  /* 0x00007a0004047a20 */ /* 0x000fe20000410000 */
[----:B------:R-:W-:-:S02]  /*5330*/  F2FP.PACK_AB R168, R175, R168 ;  /* 0x000000a8afa8723e */ /* 0x000fc400000000ff */
[----:B------:R-:W-:Y:S02]  /*5340*/  @P3 PRMT R139, R139, 0x5410, R173 ;  /* 0x000054108b8b3816 */ /* 0x000fe400000000ad */
[----:B------:R-:W-:Y:S02]  /*5350*/  LOP3.LUT P3, RZ, R187, 0xff000000, RZ, 0xc0, !PT ;  /* 0xff000000bbff7812 */ /* 0x000fe4000786c0ff */
[----:B------:R-:W-:Y:S02]  /*5360*/  @P2 F2FP.PACK_AB R214, RZ, R214 ;  /* 0x000000d6ffd6223e */ /* 0x000fe400000000ff */
[----:B------:R-:W-:Y:S02]  /*5370*/  FSEL R174, R4, RZ, P3 ;  /* 0x000000ff04ae7208 */ /* 0x000fe40001800000 */
[----:B------:R-:W-:Y:S02]  /*5380*/  ISETP.NE.U32.AND P3, PT, RZ, c[0x0][0x258], PT ;  /* 0x00009600ff007a0c */ /* 0x000fe40003f65070 */
[----:B------:R-:W-:-:S02]  /*5390*/  F2FP.PACK_AB R171, R174, R171 ;  /* 0x000000abaeab723e */ /* 0x000fc400000000ff */
[----:B------:R-:W-:Y:S02]  /*53a0*/  ISETP.NE.AND.EX P3, PT, RZ, c[0x0][0x25c], PT, P3 ;  /* 0x00009700ff007a0c */ /* 0x000fe40003f65330 */
[----:B------:R-:W-:-:S11]  /*53b0*/  @P2 PRMT R99, R214, 0x7610, R99 ;  /* 0x00007610d6632816 */ /* 0x000fd60000000063 */
        /* <DEDUP_REMOVED lines=11> */
.L_x_1507:
[----:B------:R-:W-:Y:S05]  /*5470*/  BSYNC B1 ;  /* 0x0000000000017941 */ /* 0x000fea0003800000 */
.L_x_1506:
[----:B------:R-:W-:-:S04]  /*5480*/  MOV R2, c[0x0][0x160] ;  /* 0x0000580000027a02 */ /* 0x000fc80000000f00 */
[----:B------:R-:W-:-:S04]  /*5490*/  LEA R3, R2, R3, 0x2 ;  /* 0x0000000302037211 */ /* 0x000fc800078e10ff */
[----:B------:R-:W-:-:S13]  /*54a0*/  ISETP.GE.AND P2, PT, R3, c[0x0][0x164], PT ;  /* 0x0000590003007a0c */ /* 0x000fda0003f46270 */
[----:B0--3-5:R-:W-:Y:S01]  /*54b0*/  @P2 CALL.REL.NOINC `(.L_x_1485) ;  /* 0x0000001000002944 */ /* 0x029fe20003c00000 */
[----:B------:R-:W-:Y:S05]  /*54c0*/  BRA `(.L_x_1508) ;  /* 0xffffb15000007947 */ /* 0x000fea000383ffff */
.L_x_1485:
[----:B------:R-:W-:Y:S05]  /*54d0*/  BSYNC B0 ;  /* 0x0000000000007941 */ /* 0x000fea0003800000 */
.L_x_1484:
        /* <DEDUP_REMOVED lines=166> */
[----:B0-----:R-:W-:Y:S01]  /*5f40*/  FADD.FTZ R23, R0, R23 ;  /* 0x0000001700177221 */ /* 0x001fe20000010000 */
[----:B------:R-:W-:Y:S01]  /*5f50*/  LDS R35, [R168.X4+0x4200] ;  /* 0x00420000a8237984 */ /* 0x000fe20000004800 */
[----:B------:R-:W-:-:S02]  /*5f60*/  ISETP.GE.U32.AND P3, PT, R14, 0x300, PT ;  /* 0x000003000e00780c */ /* 0x000fc40003f66070 */
[----:B------:R-:W-:Y:S01]  /*5f70*/  @P1 IADD3.X R47, RZ, R47, RZ, P2, !PT ;  /* 0x0000002fff2f1210 */ /* 0x000fe200017fe4ff */
[----:B------:R-:W0:Y:S01]  /*5f80*/  LDS R0, [R168.X4+0x600] ;  /* 0x00060000a8007984 */ /* 0x000e220000004800 */
[----:B------:R-:W-:Y:S01]  /*5f90*/  ISETP.GE.U32.AND P2, PT, R14, 0x380, PT ;  /* 0x000003800e00780c */ /* 0x000fe20003f46070 */
[----:B-1----:R-:W-:Y:S01]  /*5fa0*/  @P1 IMAD.MOV.U32 R2, RZ, RZ, R46 ;  /* 0x000000ffff021224 */ /* 0x002fe200078e002e */
[----:B------:R-:W-:Y:S01]  /*5fb0*/  @P1 IADD3 R46, P0, R46, 0x200, RZ ;  /* 0x000002002e2e1810 */ /* 0x000fe20007f1e0ff */
[----:B------:R-:W-:Y:S01]  /*5fc0*/  LDS R27, [R168.X4+0x4600] ;  /* 0x00460000a81b7984 */ /* 0x000fe20000004800 */
[-C--:B------:R-:W-:Y:S02]  /*5fd0*/  @P1 MOV R3, R51.reuse ;  /* 0x0000003300031202 */ /* 0x080fe40000000f00 */
[----:B------:R-:W-:Y:S01]  /*5fe0*/  @P1 IADD3.X R51, RZ, R51, RZ, P0, !PT ;  /* 0x00000033ff331210 */ /* 0x000fe200007fe4ff */
[----:B------:R-:W1:Y:S01]  /*5ff0*/  LDS R15, [R168.X4+0xc00] ;  /* 0x000c0000a80f7984 */ /* 0x000e620000004800 */
        /* <DEDUP_REMOVED lines=13> */
[----:B0-----:R-:W-:Y:S01]  /*60d0*/  FADD.FTZ R0, RZ, R0 ;  /* 0x00000000ff007221 */ /* 0x001fe20000010000 */
[----:B----4-:R-:W-:Y:S01]  /*60e0*/  @P5 MOV R2, R44 ;  /* 0x0000002c00025202 */ /* 0x010fe20000000f00 */
[----:B------:R-:W-:Y:S01]  /*60f0*/  @P5 IMAD.MOV.U32 R3, RZ, RZ, R47 ;  /* 0x000000ffff035224 */ /* 0x000fe200078e002f */
[----:B------:R-:W-:Y:S01]  /*6100*/  @P5 IADD3 R44, P6, R44, 0x200, RZ ;  /* 0x000002002c2c5810 */ /* 0x000fe20007fde0ff */
[----:B------:R-:W0:Y:S03]  /*6110*/  LDS R10, [R168.X4+0x4800] ;  /* 0x00480000a80a7984 */ /* 0x000e260000004800 */
[----:B------:R-:W-:Y:S01]  /*6120*/  @P5 IADD3.X R47, RZ, R47, RZ, P6, !PT ;  /* 0x0000002fff2f5210 */ /* 0x000fe200037fe4ff */
[----:B------:R4:W-:Y:S01]  /*6130*/  @P5 STG.E [R2.64], R37 ;  /* 0x0000002502005986 */ /* 0x0009e2000c101904 */
[----:B------:R-:W-:Y:S01]  /*6140*/  @P0 MOV R4, R44 ;  /* 0x0000002c00040202 */ /* 0x000fe20000000f00 */
[----:B-1----:R-:W-:Y:S01]  /*6150*/  FADD.FTZ R15, RZ, R15 ;  /* 0x0000000fff0f7221 */ /* 0x002fe20000010000 */
[----:B------:R-:W-:Y:S01]  /*6160*/  ISETP.GE.U32.AND P5, PT, R14, 0x480, PT ;  /* 0x000004800e00780c */ /* 0x000fe20003fa6070 */
[----:B------:R-:W-:Y:S01]  /*6170*/  @P0 IMAD.MOV.U32 R5, RZ, RZ, R47 ;  /* 0x000000ffff050224 */ /* 0x000fe200078e002f */
[----:B------:R-:W1:Y:S04]  /*6180*/  LDS R37, [R168.X4+0x4400] ;  /* 0x00440000a8257984 */ /* 0x000e680000004800 */
[----:B------:R-:W1:Y:S01]  /*6190*/  LDS R6, [R168.X4+0x1000] ;  /* 0x00100000a8067984 */ /* 0x000e620000004800 */
        /* <DEDUP_REMOVED lines=20> */
[----:B0-----:R-:W-:-:S03]  /*62e0*/  FADD.FTZ R15, R15, R10 ;  /* 0x0000000a0f0f7221 */ /* 0x001fc60000010000 */
[----:B------:R-:W0:Y:S04]  /*62f0*/  LDS R0, [R168.X4+0xe00] ;  /* 0x000e0000a8007984 */ /* 0x000e280000004800 */
[----:B------:R3:W-:Y:S01]  /*6300*/  @P0 STG.E [R2.64], R35 ;  /* 0x0000002302000986 */ /* 0x0007e2000c101904 */
[----:B-1----:R-:W-:-:S03]  /*6310*/  FADD.FTZ R37, R30, R37 ;  /* 0x000000251e257221 */ /* 0x002fc60000010000 */
[----:B------:R-:W-:Y:S01]  /*6320*/  @P0 STG.E [R4.64], R39 ;  /* 0x0000002704000986 */ /* 0x000fe2000c101904 */
[----:B------:R-:W-:-:S03]  /*6330*/  FADD.FTZ R6, RZ, R6 ;  /* 0x00000006ff067221 */ /* 0x000fc60000010000 */
[----:B------:R-:W1:Y:S01]  /*6340*/  LDS R8, [R168.X4+0x1200] ;  /* 0x00120000a8087984 */ /* 0x000e620000004800 */
        /* <DEDUP_REMOVED lines=17> */
[----:B0-----:R-:W-:Y:S02]  /*6460*/  FADD.FTZ R0, RZ, R0 ;  /* 0x00000000ff007221 */ /* 0x001fe40000010000 */
[----:B------:R-:W-:Y:S01]  /*6470*/  FADD.FTZ R27, R14, R27 ;  /* 0x0000001b0e1b7221 */ /* 0x000fe20000010000 */
[----:B------:R0:W-:Y:S01]  /*6480*/  @P4 STG.E [R2.64], R7 ;  /* 0x0000000702004986 */ /* 0x0001e2000c101904 */
[----:B------:R-:W-:-:S04]  /*6490*/  FADD.FTZ R0, R0, R13 ;  /* 0x0000000d00007221 */ /* 0x000fc80000010000 */
[----:B------:R-:W-:Y:S02]  /*64a0*/  FADD.FTZ R0, R0, R21 ;  /* 0x0000001500007221 */ /* 0x000fe40000010000 */
[----:B-1----:R-:W-:Y:S02]  /*64b0*/  FADD.FTZ R8, RZ, R8 ;  /* 0x00000008ff087221 */ /* 0x002fe40000010000 */
[----:B------:R-:W-:Y:S01]  /*64c0*/  FADD.FTZ R29, R0, R29 ;  /* 0x0000001d001d7221 */ /* 0x000fe20000010000 */
[----:B0-----:R-:W-:Y:S01]  /*64d0*/  @P3 MOV R2, R46 ;  /* 0x0000002e00023202 */ /* 0x001fe20000000f00 */
        /* <DEDUP_REMOVED lines=53> */
.L_x_1496:
[----:B------:R-:W-:Y:S01]  /*6830*/  HFMA2.MMA R170, -RZ, RZ, 0, 5.9604644775390625e-08 ;  /* 0x00000001ffaa7435 */ /* 0x000fe200000001ff */
[----:B------:R-:W-:Y:S01]  /*6840*/  MOV R169, R215 ;  /* 0x000000d700a97202 */ /* 0x000fe20000000f00 */
[----:B------:R-:W-:Y:S01]  /*6850*/  IMAD.MOV.U32 R175, RZ, RZ, 0x1f ;  /* 0x0000001fffaf7424 */ /* 0x000fe200078e00ff */
[----:B------:R-:W-:-:S02]  /*6860*/  MOV R174, 0xffffffff ;  /* 0xffffffff00ae7802 */ /* 0x000fc40000000f00 */
[----:B------:R-:W-:Y:S02]  /*6870*/  MOV R168, 0x6890 ;  /* 0x0000689000a87802 */ /* 0x000fe40000000f00 */
[----:B-----5:R-:W-:Y:S05]  /*6880*/  CALL.REL.NOINC `($__internal_68_$__cuda_sm70_shflsync_bfly_p) ;  /* 0x0000046000007944 */ /* 0x020fea0003c00000 */
[----:B-1----:R-:W-:Y:S01]  /*6890*/  MOV R171, R170 ;  /* 0x000000aa00ab7202 */ /* 0x002fe20000000f00 */
[----:B------:R-:W-:Y:S05]  /*68a0*/  BRA `(.L_x_1509) ;  /* 0xffffbe8000007947 */ /* 0x000fea000383ffff */
.L_x_1497:
[----:B------:R-:W-:Y:S01]  /*68b0*/  HFMA2.MMA R170, -RZ, RZ, 0, 5.9604644775390625e-08 ;  /* 0x00000001ffaa7435 */ /* 0x000fe200000001ff */
[----:B------:R-:W-:Y:S01]  /*68c0*/  IMAD.MOV.U32 R169, RZ, RZ, R214 ;  /* 0x000000ffffa97224 */ /* 0x000fe200078e00d6 */
[----:B------:R-:W-:Y:S01]  /*68d0*/  MOV R175, 0x1f ;  /* 0x0000001f00af7802 */ /* 0x000fe20000000f00 */
[----:B------:R-:W-:Y:S01]  /*68e0*/  IMAD.MOV.U32 R174, RZ, RZ, -0x1 ;  /* 0xffffffffffae7424 */ /* 0x000fe200078e00ff */
[----:B------:R-:W-:Y:S02]  /*68f0*/  MOV R168, 0x6910 ;  /* 0x0000691000a87802 */ /* 0x000fe40000000f00 */
[----:B01---5:R-:W-:Y:S05]  /*6900*/  CALL.REL.NOINC `($__internal_68_$__cuda_sm70_shflsync_bfly_p) ;  /* 0x000003e000007944 */ /* 0x023fea0003c00000 */
[----:B------:R-:W-:Y:S01]  /*6910*/  FADD.FTZ R171, R171, R215 ;  /* 0x000000d7abab7221 */ /* 0x000fe20000010000 */
[----:B------:R-:W-:Y:S01]  /*6920*/  MOV R175, 0x1f ;  /* 0x0000001f00af7802 */ /* 0x000fe20000000f00 */
[----:B-1----:R-:W-:Y:S01]  /*6930*/  FADD.FTZ R172, R214, R170 ;  /* 0x000000aad6ac7221 */ /* 0x002fe20000010000 */
[----:B------:R-:W-:Y:S01]  /*6940*/  HFMA2.MMA R170, -RZ, RZ, 0, 1.1920928955078125e-07 ;  /* 0x00000002ffaa7435 */ /* 0x000fe200000001ff */
[----:B------:R-:W-:Y:S01]  /*6950*/  IMAD.MOV.U32 R174, RZ, RZ, -0x1 ;  /* 0xffffffffffae7424 */ /* 0x000fe200078e00ff */
[----:B------:R-:W-:-:S02]  /*6960*/  MOV R169, R171 ;  /* 0x000000ab00a97202 */ /* 0x000fc40000000f00 */
[----:B------:R-:W-:Y:S02]  /*6970*/  MOV R168, 0x6990 ;  /* 0x0000699000a87802 */ /* 0x000fe40000000f00 */
[----:B------:R-:W-:Y:S05]  /*6980*/  CALL.REL.NOINC `($__internal_68_$__cuda_sm70_shflsync_bfly_p) ;  /* 0x0000036000007944 */ /* 0x000fea0003c00000 */
[----:B-1----:R-:W-:Y:S01]  /*6990*/  MOV R173, R170 ;  /* 0x000000aa00ad7202 */ /* 0x002fe20000000f00 */
[----:B------:R-:W-:Y:S01]  /*69a0*/  HFMA2.MMA R170, -RZ, RZ, 0, 1.1920928955078125e-07 ;  /* 0x00000002ffaa7435 */ /* 0x000fe200000001ff */
[----:B------:R-:W-:Y:S01]  /*69b0*/  IMAD.MOV.U32 R169, RZ, RZ, R172 ;  /* 0x000000ffffa97224 */ /* 0x000fe200078e00ac */
[----:B------:R-:W-:Y:S01]  /*69c0*/  MOV R175, 0x1f ;  /* 0x0000001f00af7802 */ /* 0x000fe20000000f00 */
[----:B------:R-:W-:Y:S01]  /*69d0*/  IMAD.MOV.U32 R174, RZ, RZ, -0x1 ;  /* 0xffffffffffae7424 */ /* 0x000fe200078e00ff */
[----:B------:R-:W-:Y:S02]  /*69e0*/  MOV R168, 0x6a00 ;  /* 0x00006a0000a87802 */ /* 0x000fe40000000f00 */
[----:B------:R-:W-:Y:S05]  /*69f0*/  CALL.REL.NOINC `($__internal_68_$__cuda_sm70_shflsync_bfly_p) ;  /* 0x000002f000007944 */ /* 0x000fea0003c00000 */
[----:B------:R-:W-:Y:S01]  /*6a00*/  FADD.FTZ R171, R173, R171 ;  /* 0x000000abadab7221 */ /* 0x000fe20000010000 */
[----:B------:R-:W-:Y:S01]  /*6a10*/  MOV R175, 0x1f ;  /* 0x0000001f00af7802 */ /* 0x000fe20000000f00 */
[----:B-1----:R-:W-:Y:S01]  /*6a20*/  FADD.FTZ R172, R172, R170 ;  /* 0x000000aaacac7221 */ /* 0x002fe20000010000 */
[----:B------:R-:W-:Y:S01]  /*6a30*/  HFMA2.MMA R170, -RZ, RZ, 0, 2.384185791015625e-07 ;  /* 0x00000004ffaa7435 */ /* 0x000fe200000001ff */
[----:B------:R-:W-:Y:S01]  /*6a40*/  IMAD.MOV.U32 R174, RZ, RZ, -0x1 ;  /* 0xffffffffffae7424 */ /* 0x000fe200078e00ff */
[----:B------:R-:W-:-:S02]  /*6a50*/  MOV R169, R171 ;  /* 0x000000ab00a97202 */ /* 0x000fc40000000f00 */
[----:B------:R-:W-:Y:S02]  /*6a60*/  MOV R168, 0x6a80 ;  /* 0x00006a8000a87802 */ /* 0x000fe40000000f00 */
[----:B------:R-:W-:Y:S05]  /*6a70*/  CALL.REL.NOINC `($__internal_68_$__cuda_sm70_shflsync_bfly_p) ;  /* 0x0000027000007944 */ /* 0x000fea0003c00000 */
[----:B-1----:R-:W-:Y:S01]  /*6a80*/  MOV R173, R170 ;  /* 0x000000aa00ad7202 */ /* 0x002fe20000000f00 */
[----:B------:R-:W-:Y:S01]  /*6a90*/  HFMA2.MMA R170, -RZ, RZ, 0, 2.384185791015625e-07 ;  /* 0x00000004ffaa7435 */ /* 0x000fe200000001ff */
        /* <DEDUP_REMOVED lines=8> */
[----:B------:R-:W-:Y:S01]  /*6b20*/  HFMA2.MMA R170, -RZ, RZ, 0, 4.76837158203125e-07 ;  /* 0x00000008ffaa7435 */ /* 0x000fe200000001ff */
[----:B------:R-:W-:Y:S01]  /*6b30*/  IMAD.MOV.U32 R174, RZ, RZ, -0x1 ;  /* 0xffffffffffae7424 */ /* 0x000fe200078e00ff */
[----:B------:R-:W-:-:S02]  /*6b40*/  MOV R169, R171 ;  /* 0x000000ab00a97202 */ /* 0x000fc40000000f00 */
[----:B------:R-:W-:Y:S02]  /*6b50*/  MOV R168, 0x6b70 ;  /* 0x00006b7000a87802 */ /* 0x000fe40000000f00 */
[----:B------:R-:W-:Y:S05]  /*6b60*/  CALL.REL.NOINC `($__internal_68_$__cuda_sm70_shflsync_bfly_p) ;  /* 0x0000018000007944 */ /* 0x000fea0003c00000 */
[----:B-1----:R-:W-:Y:S01]  /*6b70*/  MOV R173, R170 ;  /* 0x000000aa00ad7202 */ /* 0x002fe20000000f00 */
[----:B------:R-:W-:Y:S01]  /*6b80*/  HFMA2.MMA R170, -RZ, RZ, 0, 4.76837158203125e-07 ;  /* 0x00000008ffaa7435 */ /* 0x000fe200000001ff */
        /* <DEDUP_REMOVED lines=8> */
[----:B------:R-:W-:Y:S01]  /*6c10*/  HFMA2.MMA R170, -RZ, RZ, 0, 9.5367431640625e-07 ;  /* 0x00000010ffaa7435 */ /* 0x000fe200000001ff */
[----:B------:R-:W-:Y:S01]  /*6c20*/  IMAD.MOV.U32 R174, RZ, RZ, -0x1 ;  /* 0xffffffffffae7424 */ /* 0x000fe200078e00ff */
[----:B------:R-:W-:-:S02]  /*6c30*/  MOV R169, R171 ;  /* 0x000000ab00a97202 */ /* 0x000fc40000000f00 */
[----:B------:R-:W-:Y:S02]  /*6c40*/  MOV R168, 0x6c60 ;  /* 0x00006c6000a87802 */ /* 0x000fe40000000f00 */
[----:B------:R-:W-:Y:S05]  /*6c50*/  CALL.REL.NOINC `($__internal_68_$__cuda_sm70_shflsync_bfly_p) ;  /* 0x0000009000007944 */ /* 0x000fea0003c00000 */
[----:B-1----:R-:W-:Y:S01]  /*6c60*/  MOV R173, R170 ;  /* 0x000000aa00ad7202 */ /* 0x002fe20000000f00 */
[----:B------:R-:W-:Y:S01]  /*6c70*/  HFMA2.MMA R170, -RZ, RZ, 0, 9.5367431640625e-07 ;  /* 0x00000010ffaa7435 */ /* 0x000fe200000001ff */
[----:B------:R-:W-:Y:S01]  /*6c80*/  IMAD.MOV.U32 R169, RZ, RZ, R172 ;  /* 0x000000ffffa97224 */ /* 0x000fe200078e00ac */
[----:B------:R-:W-:Y:S01]  /*6c90*/  MOV R175, 0x1f ;  /* 0x0000001f00af7802 */ /* 0x000fe20000000f00 */
[----:B------:R-:W-:Y:S01]  /*6ca0*/  IMAD.MOV.U32 R174, RZ, RZ, -0x1 ;  /* 0xffffffffffae7424 */ /* 0x000fe200078e00ff */
[----:B------:R-:W-:Y:S02]  /*6cb0*/  MOV R168, 0x6cd0 ;  /* 0x00006cd000a87802 */ /* 0x000fe40000000f00 */
[----:B------:R-:W-:Y:S05]  /*6cc0*/  CALL.REL.NOINC `($__internal_68_$__cuda_sm70_shflsync_bfly_p) ;  /* 0x0000002000007944 */ /* 0x000fea0003c00000 */
[----:B-1----:R-:W-:Y:S01]  /*6cd0*/  MOV R168, R170 ;  /* 0x000000aa00a87202 */ /* 0x002fe20000000f00 */
[----:B------:R-:W-:Y:S05]  /*6ce0*/  BRA `(.L_x_1510) ;  /* 0xffffbb6000007947 */ /* 0x000fea000383ffff */
        .weak           $__internal_68_$__cuda_sm70_shflsync_bfly_p
        .type           $__internal_68_$__cuda_sm70_shflsync_bfly_p,@function
        .size           $__internal_68_$__cuda_sm70_shflsync_bfly_p,(.L_x_2894 - $__internal_68_$__cuda_sm70_shflsync_bfly_p)
$__internal_68_$__cuda_sm70_shflsync_bfly_p:
[----:B------:R-:W-:Y:S04]  /*6cf0*/  WARPSYNC R174 ;  /* 0x000000ae00007348 */ /* 0x000fe80003800000 */
[----:B------:R0:W1:Y:S02]  /*6d00*/  SHFL.BFLY PT, R170, R169, R170, R175 ;  /* 0x0c0000aaa9aa7389 */ /* 0x00006400000e00af */
[----:B0-----:R-:W-:-:S06]  /*6d10*/  HFMA2.MMA R169, -RZ, RZ, 0, 0 ;  /* 0x00000000ffa97435 */ /* 0x001fcc00000001ff */
[----:B------:R-:W-:Y:S05]  /*6d20*/  RET.REL.NODEC R168 `(_ZN10layer_norm31ln_parallel_residual_bwd_kernelINS_13Kernel_traitsIf6__halfS2_S2_fjLj1280ELj1ELj4ELj1ELj16ENS_18Kernel_traits_baseILj1280EfS2_S2_S2_fjLj128EEEEELb1ELb1ELb0EEEvNS_9BwdParamsE) ;  /* 0xffff92d0a8007950 */ /* 0x000fea0003c3ffff */
.L_x_1511:
        /* <DEDUP_REMOVED lines=13> */
.L_x_2894:


//--------------------- .text._ZN10layer_norm22ln_bwd_finalize_kernelINS_22Kernel_traits_finalizeILj1280Ef6__halfS2_S2_fjLb0ELj1024ELj4ENS_18Kernel_traits_baseILj1280EfS2_S2_S2_fjLj1024EEEEELb0ELb1EEEvNS_9BwdParamsE --------------------------
	.section	.text._ZN10layer_norm22ln_bwd_finalize_kernelINS_22Kernel_traits_finalizeILj1280Ef6__halfS2_S2_fjLb0ELj1024ELj4ENS_18Kernel_traits_baseILj1280EfS2_S2_S2_fjLj1024EEEEELb0ELb1EEEvNS_9BwdParamsE,"ax",@progbits
	.sectioninfo	@"SHI_REGISTERS=32"
	.align	128
        .global         _ZN10layer_norm22ln_bwd_finalize_kernelINS_22Kernel_traits_finalizeILj1280Ef6__halfS2_S2_fjLb0ELj1024ELj4ENS_18Kernel_traits_baseILj1280EfS2_S2_S2_fjLj1024EEEEELb0ELb1EEEvNS_9BwdParamsE
        .type           _ZN10layer_norm22ln_bwd_finalize_kernelINS_22Kernel_traits_finalizeILj1280Ef6__halfS2_S2_fjLb0ELj1024ELj4ENS_18Kernel_traits_baseILj1280EfS2_S2_S2_fjLj1024EEEEELb0ELb1EEEvNS_9BwdParamsE,@function
        .size           _ZN10layer_norm22ln_bwd_finalize_kernelINS_22Kernel_traits_finalizeILj1280Ef6__halfS2_S2_fjLb0ELj1024ELj4ENS_18Kernel_traits_baseILj1280EfS2_S2_S2_fjLj1024EEEEELb0ELb1EEEvNS_9BwdParamsE,(.L_x_2895 - _ZN10layer_norm22ln_bwd_finalize_kernelINS_22Kernel_traits_finalizeILj1280Ef6__halfS2_S2_fjLb0ELj1024ELj4ENS_18Kernel_traits_baseILj1280EfS2_S2_S2_fjLj1024EEEEELb0ELb1EEEvNS_9BwdParamsE)
        .other          _ZN10layer_norm22ln_bwd_finalize_kernelINS_22Kernel_traits_finalizeILj1280Ef6__halfS2_S2_fjLb0ELj1024ELj4ENS_18Kernel_traits_baseILj1280EfS2_S2_S2_fjLj1024EEEEELb0ELb1EEEvNS_9BwdParamsE,@"STO_CUDA_ENTRY STV_DEFAULT"
_ZN10layer_norm22ln_bwd_finalize_kernelINS_22Kernel_traits_finalizeILj1280Ef6__halfS2_S2_fjLb0ELj1024ELj4ENS_18Kernel_traits_baseILj1280EfS2_S2_S2_fjLj1024EEEEELb0ELb1EEEvNS_9BwdParamsE:
.text._ZN10layer_norm22ln_bwd_finalize_kernelINS_22Kernel_traits_finalizeILj1280Ef6__halfS2_S2_fjLb0ELj1024ELj4ENS_18Kernel_traits_baseILj1280EfS2_S2_S2_fjLj1024EEEEELb0ELb1EEEvNS_9BwdParamsE:
        /* <DEDUP_REMOVED lines=19> */
.L_x_1522:
        /* <DEDUP_REMOVED lines=27> */
.L_x_1516:
        /* <DEDUP_REMOVED lines=35> */
.L_x_1515:
[----:B------:R-:W-:Y:S05]  /*0510*/  BSYNC B1 ;  /* 0x0000000000017941 */ /* 0x000fea0003800000 */
.L_x_1514:
        /* <DEDUP_REMOVED lines=23> */
.L_x_1518:
[----:B------:R-:W-:Y:S05]  /*0690*/  BSYNC B1 ;  /* 0x0000000000017941 */ /* 0x000fea0003800000 */
.L_x_1517:
        /* <DEDUP_REMOVED lines=10> */
.L_x_1513:
[----:B------:R-:W-:Y:S05]  /*0740*/  BSYNC B0 ;  /* 0x0000000000007941 */ /* 0x000fea0003800000 */
.L_x_1512:
        /* <DEDUP_REMOVED lines=11> */
.L_x_1523:
        /* <DEDUP_REMOVED lines=18> */
.L_x_1524:
[----:B------:R-:W-:Y:S01]  /*0920*/  @!P1 SHF.R.U32.HI R2, RZ, 0x3, R0 ;  /* 0x00000003ff029819 */ /* 0x000fe20000011600 */
[----:B---3--:R-:W-:Y:S02]  /*0930*/  FADD.FTZ R5, R5, R10 ;  /* 0x0000000a05057221 */ /* 0x008fe40000010000 */
[----:B--2---:R-:W-:Y:S01]  /*0940*/  FADD.FTZ R7, R7, R4 ;  /* 0x0000000407077221 */ /* 0x004fe20000010000 */
[----:B------:R-:W-:-:S05]  /*0950*/  @!P1 LOP3.LUT R2, R2, 0x1ffffffc, RZ, 0xc0, !PT ;  /* 0x1ffffffc02029812 */ /* 0x000fca00078ec0ff */
[----:B------:R2:W-:Y:S04]  /*0960*/  @!P1 STS [R2+0x2000], R5 ;  /* 0x0020000502009388 */ /* 0x0005e80000000800 */
[----:B------:R2:W-:Y:S02]  /*0970*/  @!P1 STS [R2+0x2080], R7 ;  /* 0x0020800702009388 */ /* 0x0005e40000000800 */
.L_x_1519:
        /* <DEDUP_REMOVED lines=14> */
.L_x_1520:
[----:B------:R-:W-:Y:S01]  /*0a60*/  HFMA2.MMA R9, -RZ, RZ, 0, 5.9604644775390625e-08 ;  /* 0x00000001ff097435 */ /* 0x000fe200000001ff */
[----:B--2---:R-:W-:Y:S01]  /*0a70*/  IMAD.MOV.U32 R10, RZ, RZ, R4 ;  /* 0x000000ffff0a7224 */ /* 0x004fe200078e0004 */
[----:B------:R-:W-:Y:S01]  /*0a80*/  MOV R11, 0xffffffff ;  /* 0xffffffff000b7802 */ /* 0x000fe20000000f00 */
[----:B------:R-:W-:Y:S01]  /*0a90*/  IMAD.MOV.U32 R6, RZ, RZ, 0x1f ;  /* 0x0000001fff067424 */ /* 0x000fe200078e00ff */
[----:B------:R-:W-:-:S02]  /*0aa0*/  MOV R2, 0xac0 ;  /* 0x00000ac000027802 */ /* 0x000fc40000000f00 */
[----:B01----:R-:W-:Y:S05]  /*0ab0*/  CALL.REL.NOINC `($__internal_69_$__cuda_sm70_shflsync_bfly_p) ;  /* 0x000003c000007944 */ /* 0x003fea0003c00000 */
[----:B-1----:R-:W-:Y:S01]  /*0ac0*/  MOV R3, R6 ;  /* 0x0000000600037202 */ /* 0x002fe20000000f00 */
[----:B0-----:R-:W-:Y:S05]  /*0ad0*/  BRA `(.L_x_1523) ;  /* 0xfffffd2000007947 */ /* 0x001fea000383ffff */
.L_x_1521:
[----:B------:R-:W-:Y:S01]  /*0ae0*/  HFMA2.MMA R9, -RZ, RZ, 0, 1.1920928955078125e-07 ;  /* 0x00000002ff097435 */ /* 0x000fe200000001ff */
[----:B------:R-:W-:Y:S01]  /*0af0*/  IMAD.MOV.U32 R10, RZ, RZ, R13 ;  /* 0x000000ffff0a7224 */ /* 0x000fe200078e000d */
[----:B------:R-:W-:Y:S01]  /*0b00*/  MOV R6, 0x1f ;  /* 0x0000001f00067802 */ /* 0x000fe20000000f00 */
[----:B------:R-:W-:Y:S01]  /*0b10*/  IMAD.MOV.U32 R11, RZ, RZ, -0x1 ;  /* 0xffffffffff0b7424 */ /* 0x000fe200078e00ff */
[----:B------:R-:W-:-:S02]  /*0b20*/  MOV R2, 0xb40 ;  /* 0x00000b4000027802 */ /* 0x000fc40000000f00 */
[----:B012---:R-:W-:Y:S05]  /*0b30*/  CALL.REL.NOINC `($__internal_69_$__cuda_sm70_shflsync_bfly_p) ;  /* 0x0000034000007944 */ /* 0x007fea0003c00000 */
[----:B0-----:R-:W-:Y:S01]  /*0b40*/  HFMA2.MMA R9, -RZ, RZ, 0, 2.384185791015625e-07 ;  /* 0x00000004ff097435 */ /* 0x001fe200000001ff */
[----:B-1----:R-:W-:Y:S01]  /*0b50*/  FADD.FTZ R10, R13, R6 ;  /* 0x000000060d0a7221 */ /* 0x002fe20000010000 */
[----:B------:R-:W-:Y:S01]  /*0b60*/  MOV R6, 0x1f ;  /* 0x0000001f00067802 */ /* 0x000fe20000000f00 */
[----:B------:R-:W-:Y:S01]  /*0b70*/  IMAD.MOV.U32 R11, RZ, RZ, -0x1 ;  /* 0xffffffffff0b7424 */ /* 0x000fe200078e00ff */
[----:B------:R-:W-:-:S02]  /*0b80*/  MOV R2, 0xba0 ;  /* 0x00000ba000027802 */ /* 0x000fc40000000f00 */
[----:B------:R-:W-:Y:S05]  /*0b90*/  CALL.REL.NOINC `($__internal_69_$__cuda_sm70_shflsync_bfly_p) ;  /* 0x000002e000007944 */ /* 0x000fea0003c00000 */
[----:B0-----:R-:W-:Y:S01]  /*0ba0*/  HFMA2.MMA R9, -RZ, RZ, 0, 4.76837158203125e-07 ;  /* 0x00000008ff097435 */ /* 0x001fe200000001ff */
[----:B-1----:R-:W-:Y:S01]  /*0bb0*/  FADD.FTZ R10, R10, R6 ;  /* 0x000000060a0a7221 */ /* 0x002fe20000010000 */
[----:B------:R-:W-:Y:S01]  /*0bc0*/  MOV R6, 0x1f ;  /* 0x0000001f00067802 */ /* 0x000fe20000000f00 */
[----:B------:R-:W-:Y:S01]  /*0bd0*/  IMAD.MOV.U32 R11, RZ, RZ, -0x1 ;  /* 0xffffffffff0b7424 */ /* 0x000fe200078e00ff */
[----:B------:R-:W-:-:S02]  /*0be0*/  MOV R2, 0xc00 ;  /* 0x00000c0000027802 */ /* 0x000fc40000000f00 */
[----:B------:R-:W-:Y:S05]  /*0bf0*/  CALL.REL.NOINC `($__internal_69_$__cuda_sm70_shflsync_bfly_p) ;  /* 0x0000028000007944 */ /* 0x000fea0003c00000 */
[----:B-1----:R-:W-:Y:S01]  /*0c00*/  FADD.FTZ R4, R10, R6 ;  /* 0x000000060a047221 */ /* 0x002fe20000010000 */
[----:B0-----:R-:W-:Y:S01]  /*0c10*/  HFMA2.MMA R9, -RZ, RZ, 0, 9.5367431640625e-07 ;  /* 0x00000010ff097435 */ /* 0x001fe200000001ff */
[----:B------:R-:W-:Y:S01]  /*0c20*/  MOV R6, 0x1f ;  /* 0x0000001f00067802 */ /* 0x000fe20000000f00 */
[----:B------:R-:W-:Y:S01]  /*0c30*/  IMAD.MOV.U32 R11, RZ, RZ, -0x1 ;  /* 0xffffffffff0b7424 */ /* 0x000fe200078e00ff */
[----:B------:R-:W-:-:S02]  /*0c40*/  MOV R2, 0xc70 ;  /* 0x00000c7000027802 */ /* 0x000fc40000000f00 */
[----:B------:R-:W-:Y:S02]  /*0c50*/  MOV R10, R4 ;  /* 0x00000004000a7202 */ /* 0x000fe40000000f00 */
[----:B------:R-:W-:Y:S05]  /*0c60*/  CALL.REL.NOINC `($__internal_69_$__cuda_sm70_shflsync_bfly_p) ;  /* 0x0000021000007944 */ /* 0x000fea0003c00000 */
[----:B0-----:R-:W-:Y:S01]  /*0c70*/  HFMA2.MMA R9, -RZ, RZ, 0, 5.9604644775390625e-08 ;  /* 0x00000001ff097435 */ /* 0x001fe200000001ff */
[----:B-1----:R-:W-:Y:S01]  /*0c80*/  MOV R7, R6 ;  /* 0x0000000600077202 */ /* 0x002fe20000000f00 */
[----:B------:R-:W-:Y:S01]  /*0c90*/  IMAD.MOV.U32 R10, RZ, RZ, R5 ;  /* 0x000000ffff0a7224 */ /* 0x000fe200078e0005 */
[----:B------:R-:W-:Y:S01]  /*0ca0*/  MOV R6, 0x1f ;  /* 0x0000001f00067802 */ /* 0x000fe20000000f00 */
[----:B------:R-:W-:Y:S01]  /*0cb0*/  IMAD.MOV.U32 R11, RZ, RZ, -0x1 ;  /* 0xffffffffff0b7424 */ /* 0x000fe200078e00ff */
[----:B------:R-:W-:Y:S02]  /*0cc0*/  MOV R2, 0xce0 ;  /* 0x00000ce000027802 */ /* 0x000fe40000000f00 */
[----:B------:R-:W-:Y:S05]  /*0cd0*/  CALL.REL.NOINC `($__internal_69_$__cuda_sm70_shflsync_bfly_p) ;  /* 0x000001a000007944 */ /* 0x000fea0003c00000 */
[----:B0-----:R-:W-:Y:S01]  /*0ce0*/  HFMA2.MMA R9, -RZ, RZ, 0, 1.1920928955078125e-07 ;  /* 0x00000002ff097435 */ /* 0x001fe200000001ff */
[----:B-1----:R-:W-:Y:S01]  /*0cf0*/  FADD.FTZ R10, R5, R6 ;  /* 0x00000006050a7221 */ /* 0x002fe20000010000 */
[----:B------:R-:W-:Y:S01]  /*0d00*/  MOV R6, 0x1f ;  /* 0x0000001f00067802 */ /* 0x000fe20000000f00 */
[----:B------:R-:W-:Y:S01]  /*0d10*/  IMAD.MOV.U32 R11, RZ, RZ, -0x1 ;  /* 0xffffffffff0b7424 */ /* 0x000fe200078e00ff */
[----:B------:R-:W-:Y:S02]  /*0d20*/  MOV R2, 0xd40 ;  /* 0x00000d4000027802 */ /* 0x000fe40000000f00 */
[----:B------:R-:W-:Y:S05]  /*0d30*/  CALL.REL.NOINC `($__internal_69_$__cuda_sm70_shflsync_bfly_p) ;  /* 0x0000014000007944 */ /* 0x000fea0003c00000 */
        /* <DEDUP_REMOVED lines=12> */
[----:B0-----:R-:W-:Y:S01]  /*0e00*/  HFMA2.MMA R9, -RZ, RZ, 0, 9.5367431640625e-07 ;  /* 0x00000010ff097435 */ /* 0x001fe200000001ff */
[----:B-1----:R-:W-:Y:S01]  /*0e10*/  FADD.FTZ R10, R10, R6 ;  /* 0x000000060a0a7221 */ /* 0x002fe20000010000 */
[----:B------:R-:W-:Y:S01]  /*0e20*/  MOV R6, 0x1f ;  /* 0x0000001f00067802 */ /* 0x000fe20000000f00 */
[----:B------:R-:W-:Y:S01]  /*0e30*/  IMAD.MOV.U32 R11, RZ, RZ, -0x1 ;  /* 0xffffffffff0b7424 */ /* 0x000fe200078e00ff */
[----:B------:R-:W-:-:S02]  /*0e40*/  MOV R2, 0xe60 ;  /* 0x00000e6000027802 */ /* 0x000fc40000000f00 */
[----:B------:R-:W-:Y:S05]  /*0e50*/  CALL.REL.NOINC `($__internal_69_$__cuda_sm70_shflsync_bfly_p) ;  /* 0x0000002000007944 */ /* 0x000fea0003c00000 */
[----:B-1----:R-:W-:Y:S01]  /*0e60*/  MOV R5, R6 ;  /* 0x0000000600057202 */ /* 0x002fe20000000f00 */
[----:B0-----:R-:W-:Y:S05]  /*0e70*/  BRA `(.L_x_1524) ;  /* 0xfffffaa000007947 */ /* 0x001fea000383ffff */
        .weak           $__internal_69_$__cuda_sm70_shflsync_bfly_p
        .type           $__internal_69_$__cuda_sm70_shflsync_bfly_p,@function
        .size           $__internal_69_$__cuda_sm70_shflsync_bfly_p,(.L_x_2895 - $__internal_69_$__cuda_sm70_shflsync_bfly_p)
$__internal_69_$__cuda_sm70_shflsync_bfly_p:
[----:B------:R-:W-:Y:S01]  /*0e80*/  HFMA2.MMA R3, -RZ, RZ, 0, 0 ;  /* 0x00000000ff037435 */ /* 0x000fe200000001ff */
[----:B------:R-:W-:Y:S04]  /*0e90*/  WARPSYNC R11 ;  /* 0x0000000b00007348 */ /* 0x000fe80003800000 */
[----:B------:R0:W1:Y:S01]  /*0ea0*/  SHFL.BFLY PT, R6, R10, R9, R6 ;  /* 0x0c0000090a067389 */ /* 0x00006200000e0006 */
[----:B------:R-:W-:Y:S05]  /*0eb0*/  RET.REL.NODEC R2 `(_ZN10layer_norm22ln_bwd_finalize_kernelINS_22Kernel_traits_finalizeILj1280Ef6__halfS2_S2_fjLb0ELj1024ELj4ENS_18Kernel_traits_baseILj1280EfS2_S2_S2_fjLj1024EEEEELb0ELb1EEEvNS_9BwdParamsE) ;  /* 0xfffff14002007950 */ /* 0x000fea0003c3ffff */
.L_x_1525:
        /* <DEDUP_REMOVED lines=12> */
.L_x_2895:


//--------------------- .text._ZN10layer_norm40ln_parallel_residual_bwd_finalize_kernelINS_22Kernel_traits_finalizeILj1280Ef6__halfS2_S2_fjLb0ELj1024ELj4ENS_18Kernel_traits_baseILj1280EfS2_S2_S2_fjLj1024EEEEELb1EEEvNS_9BwdParamsE --------------------------
	.section	.text._ZN10layer_norm40ln_parallel_residual_bwd_finalize_kernelINS_22Kernel_traits_finalizeILj1280Ef6__halfS2_S2_fjLb0ELj1024ELj4ENS_18Kernel_traits_baseILj1280EfS2_S2_S2_fjLj1024EEEEELb1EEEvNS_9BwdParamsE,"ax",@progbits
	.sectioninfo	@"SHI_REGISTERS=32"
	.align	128
        .global         _ZN10layer_norm40ln_parallel_residual_bwd_finalize_kernelINS_22Kernel_traits_finalizeILj1280Ef6__halfS2_S2_fjLb0ELj1024ELj4ENS_18Kernel_traits_baseILj1280EfS2_S2_S2_fjLj1024EEEEELb1EEEvNS_9BwdParamsE
        .type           _ZN10layer_norm40ln_parallel_residual_bwd_finalize_kernelINS_22Kernel_traits_finalizeILj1280Ef6__halfS2_S2_fjLb0ELj1024ELj4ENS_18Kernel_traits_baseILj1280EfS2_S2_S2_fjLj1024EEEEELb1EEEvNS_9BwdParamsE,@function
        .size           _ZN10layer_norm40ln_parallel_residual_bwd_finalize_kernelINS_22Kernel_traits_finalizeILj1280Ef6__halfS2_S2_fjLb0ELj1024ELj4ENS_18Kernel_traits_baseILj1280EfS2_S2_S2_fjLj1024EEEEELb1EEEvNS_9BwdParamsE,(.L_x_2896 - _ZN10layer_norm40ln_parallel_residual_bwd_finalize_kernelINS_22Kernel_traits_finalizeILj1280Ef6__halfS2_S2_fjLb0ELj1024ELj4ENS_18Kernel_traits_baseILj1280EfS2_S2_S2_fjLj1024EEEEELb1EEEvNS_9BwdParamsE)
        .other          _ZN10layer_norm40ln_parallel_residual_bwd_finalize_kernelINS_22Kernel_traits_finalizeILj1280Ef6__halfS2_S2_fjLb0ELj1024ELj4ENS_18Kernel_traits_baseILj1280EfS2_S2_S2_fjLj1024EEEEELb1EEEvNS_9BwdParamsE,@"STO_CUDA_ENTRY STV_DEFAULT"
_ZN10layer_norm40ln_parallel_residual_bwd_finalize_kernelINS_22Kernel_traits_finalizeILj1280Ef6__halfS2_S2_fjLb0ELj1024ELj4ENS_18Kernel_traits_baseILj1280EfS2_S2_S2_fjLj1024EEEEELb1EEEvNS_9BwdParamsE:
.text._ZN10layer_norm40ln_parallel_residual_bwd_finalize_kernelINS_22Kernel_traits_finalizeILj1280Ef6__halfS2_S2_fjLb0ELj1024ELj4ENS_18Kernel_traits_baseILj1280EfS2_S2_S2_fjLj1024EEEEELb1EEEvNS_9BwdParamsE:
        /* <DEDUP_REMOVED lines=19> */
.L_x_1539:
        /* <DEDUP_REMOVED lines=37> */
.L_x_1530:
        /* <DEDUP_REMOVED lines=59> */
.L_x_1529:
[----:B------:R-:W-:Y:S05]  /*0730*/  BSYNC B1 ;  /* 0x0000000000017941 */ /* 0x000fea0003800000 */
.L_x_1528:
        /* <DEDUP_REMOVED lines=35> */
.L_x_1532:
[----:B------:R-:W-:Y:S05]  /*0970*/  BSYNC B1 ;  /* 0x0000000000017941 */ /* 0x000fea0003800000 */
.L_x_1531:
        /* <DEDUP_REMOVED lines=16> */
.L_x_1527:
[----:B------:R-:W-:Y:S05]  /*0a80*/  BSYNC B0 ;  /* 0x0000000000007941 */ /* 0x000fea0003800000 */
.L_x_1526:
        /* <DEDUP_REMOVED lines=14> */
.L_x_1540:
        /* <DEDUP_REMOVED lines=36> */
.L_x_1541:
        /* <DEDUP_REMOVED lines=11> */
.L_x_1533:
        /* <DEDUP_REMOVED lines=19> */
.L_x_1537:
[----:B------:R-:W-:Y:S05]  /*0f90*/  BSYNC B0 ;  /* 0x0000000000007941 */ /* 0x000fea0003800000 */
.L_x_1536:
[C---:B------:R-:W-:Y:S02]  /*0fa0*/  ISETP.GT.U32.AND P1, PT, R4.reuse, -0x501, PT ;  /* 0xfffffaff0400780c */ /* 0x040fe40003f24070 */
[----:B------:R-:W-:-:S02]  /*0fb0*/  IADD3 R4, R4, 0x500, RZ ;  /* 0x0000050004047810 */ /* 0x000fc40007ffe0ff */
[----:B------:R-:W-:-:S09]  /*0fc0*/  IADD3 R5, R5, 0x280, RZ ;  /* 0x0000028005057810 */ /* 0x000fd20007ffe0ff */
[----:B0-----:R-:W-:Y:S01]  /*0fd0*/  @!P1 CALL.REL.NOINC `(.L_x_1538) ;  /* 0x0000001000009944 */ /* 0x001fe20003c00000 */
[----:B------:R-:W-:Y:S05]  /*0fe0*/  BRA `(.L_x_1539) ;  /* 0xfffff14000007947 */ /* 0x000fea000383ffff */
.L_x_1538:
[----:B------:R-:W-:Y:S05]  /*0ff0*/  EXIT ;  /* 0x000000000000794d */ /* 0x000fea0003800000 */
.L_x_1534:
[----:B------:R-:W-:Y:S01]  /*1000*/  HFMA2.MMA R17, -RZ, RZ, 0, 1.847743988037109375e-06 ;  /* 0x0000001fff117435 */ /* 0x000fe200000001ff */
[----:B----4-:R-:W-:Y:S01]  /*1010*/  MOV R19, R12 ;  /* 0x0000000c00137202 */ /* 0x010fe20000000f00 */
[----:B------:R-:W-:Y:S01]  /*1020*/  IMAD.MOV.U32 R16, RZ, RZ, 0x1 ;  /* 0x00000001ff107424 */ /* 0x000fe200078e00ff */
[----:B------:R-:W-:Y:S02]  /*1030*/  MOV R14, 0xffffffff ;  /* 0xffffffff000e7802 */ /* 0x000fe40000000f00 */
[----:B------:R-:W-:Y:S02]  /*1040*/  MOV R8, 0x1060 ;  /* 0x0000106000087802 */ /* 0x000fe40000000f00 */
[----:B0123--:R-:W-:Y:S05]  /*1050*/  CALL.REL.NOINC `($__internal_70_$__cuda_sm70_shflsync_bfly_p) ;  /* 0x000007b000007944 */ /* 0x00ffea0003c00000 */
[----:B01----:R-:W-:Y:S05]  /*1060*/  BRA `(.L_x_1540) ;  /* 0xfffffb0000007947 */ /* 0x003fea000383ffff */
.L_x_1535:
[----:B------:R-:W-:Y:S01]  /*1070*/  HFMA2.MMA R17, -RZ, RZ, 0, 1.847743988037109375e-06 ;  /* 0x0000001fff117435 */ /* 0x000fe200000001ff */
[----:B------:R-:W-:Y:S01]  /*1080*/  MOV R19, R12 ;  /* 0x0000000c00137202 */ /* 0x000fe20000000f00 */
[----:B------:R-:W-:Y:S01]  /*1090*/  IMAD.MOV.U32 R16, RZ, RZ, 0x2 ;  /* 0x00000002ff107424 */ /* 0x000fe200078e00ff */
[----:B------:R-:W-:Y:S02]  /*10a0*/  MOV R14, 0xffffffff ;  /* 0xffffffff000e7802 */ /* 0x000fe40000000f00 */
[----:B------:R-:W-:-:S02]  /*10b0*/  MOV R8, 0x10d0 ;  /* 0x000010d000087802 */ /* 0x000fc40000000f00 */
[----:B-123--:R-:W-:Y:S05]  /*10c0*/  CALL.REL.NOINC `($__internal_70_$__cuda_sm70_shflsync_bfly_p) ;  /* 0x0000074000007944 */ /* 0x00efea0003c00000 */
[----:B0-----:R-:W-:Y:S01]  /*10d0*/  HFMA2.MMA R16, -RZ, RZ, 0, 2.384185791015625e-07 ;  /* 0x00000004ff107435 */ /* 0x001fe200000001ff */
[----:B-1----:R-:W-:Y:S01]  /*10e0*/  FADD.FTZ R19, R12, R14 ;  /* 0x0000000e0c137221 */ /* 0x002fe20000010000 */
[----:B------:R-:W-:Y:S01]  /*10f0*/  MOV R14, 0xffffffff ;  /* 0xffffffff000e7802 */ /* 0x000fe20000000f00 */
[----:B------:R-:W-:Y:S01]  /*1100*/  IMAD.MOV.U32 R17, RZ, RZ, 0x1f ;  /* 0x0000001fff117424 */ /* 0x000fe200078e00ff */
[----:B------:R-:W-:-:S02]  /*1110*/  MOV R8, 0x1130 ;  /* 0x0000113000087802 */ /* 0x000fc40000000f00 */
[----:B------:R-:W-:Y:S05]  /*1120*/  CALL.REL.NOINC `($__internal_70_$__cuda_sm70_shflsync_bfly_p) ;  /* 0x000006e000007944 */ /* 0x000fea0003c00000 */
[----:B0-----:R-:W-:Y:S01]  /*1130*/  HFMA2.MMA R16, -RZ, RZ, 0, 4.76837158203125e-07 ;  /* 0x00000008ff107435 */ /* 0x001fe200000001ff */
[----:B-1----:R-:W-:Y:S01]  /*1140*/  FADD.FTZ R19, R19, R14 ;  /* 0x0000000e13137221 */ /* 0x002fe20000010000 */
[----:B------:R-:W-:Y:S01]  /*1150*/  MOV R17, 0x1f ;  /* 0x0000001f00117802 */ /* 0x000fe20000000f00 */
[----:B------:R-:W-:Y:S01]  /*1160*/  IMAD.MOV.U32 R14, RZ, RZ, -0x1 ;  /* 0xffffffffff0e7424 */ /* 0x000fe200078e00ff */
[----:B------:R-:W-:-:S02]  /*1170*/  MOV R8, 0x1190 ;  /* 0x0000119000087802 */ /* 0x000fc40000000f00 */
[----:B------:R-:W-:Y:S05]  /*1180*/  CALL.REL.NOINC `($__internal_70_$__cuda_sm70_shflsync_bfly_p) ;  /* 0x0000068000007944 */ /* 0x000fea0003c00000 */
[----:B-1----:R-:W-:Y:S01]  /*1190*/  FADD.FTZ R12, R19, R14 ;  /* 0x0000000e130c7221 */ /* 0x002fe20000010000 */
[----:B0-----:R-:W-:Y:S01]  /*11a0*/  HFMA2.MMA R16, -RZ, RZ, 0, 9.5367431640625e-07 ;  /* 0x00000010ff107435 */ /* 0x001fe200000001ff */
[----:B------:R-:W-:-:S02]  /*11b0*/  MOV R17, 0x1f ;  /* 0x0000001f00117802 */ /* 0x000fc40000000f00 */
[----:B------:R-:W-:Y:S01]  /*11c0*/  MOV R14, 0xffffffff ;  /* 0xffffffff000e7802 */ /* 0x000fe20000000f00 */
[----:B------:R-:W-:Y:S01]  /*11d0*/  IMAD.MOV.U32 R19, RZ, RZ, R12 ;  /* 0x000000ffff137224 */ /* 0x000fe200078e000c */
[----:B------:R-:W-:Y:S02]  /*11e0*/  MOV R8, 0x1200 ;  /* 0x0000120000087802 */ /* 0x000fe40000000f00 */
[----:B------:R-:W-:Y:S05]  /*11f0*/  CALL.REL.NOINC `($__internal_70_$__cuda_sm70_shflsync_bfly_p) ;  /* 0x0000061000007944 */ /* 0x000fea0003c00000 */
[----:B0-----:R-:W-:Y:S01]  /*1200*/  HFMA2.MMA R16, -RZ, RZ, 0, 5.9604644775390625e-08 ;  /* 0x00000001ff107435 */ /* 0x001fe200000001ff */
[----:B-1----:R-:W-:Y:S01]  /*1210*/  MOV R15, R14 ;  /* 0x0000000e000f7202 */ /* 0x002fe20000000f00 */
[----:B------:R-:W-:Y:S01]  /*1220*/  IMAD.MOV.U32 R17, RZ, RZ, 0x1f ;  /* 0x0000001fff117424 */ /* 0x000fe200078e00ff */
[----:B------:R-:W-:Y:S02]  /*1230*/  MOV R19, R13 ;  /* 0x0000000d00137202 */ /* 0x000fe40000000f00 */
[----:B------:R-:W-:Y:S02]  /*1240*/  MOV R14, 0xffffffff ;  /* 0xffffffff000e7802 */ /* 0x000fe40000000f00 */
[----:B------:R-:W-:Y:S02]  /*1250*/  MOV R8, 0x1270 ;  /* 0x0000127000087802 */ /* 0x000fe40000000f00 */
[----:B------:R-:W-:Y:S05]  /*1260*/  CALL.REL.NOINC `($__internal_70_$__cuda_sm70_shflsync_bfly_p) ;  /* 0x000005a000007944 */ /* 0x000fea0003c00000 */
[----:B0-----:R-:W-:Y:S01]  /*1270*/  HFMA2.MMA R16, -RZ, RZ, 0, 1.1920928955078125e-07 ;  /* 0x00000002ff107435 */ /* 0x001fe200000001ff */
[----:B-1----:R-:W-:Y:S01]  /*1280*/  FADD.FTZ R19, R13, R14 ;  /* 0x0000000e0d137221 */ /* 0x002fe20000010000 */
[----:B------:R-:W-:Y:S01]  /*1290*/  MOV R17, 0x1f ;  /* 0x0000001f00117802 */ /* 0x000fe20000000f00 */
[----:B------:R-:W-:Y:S01]  /*12a0*/  IMAD.MOV.U32 R14, RZ, RZ, -0x1 ;  /* 0xffffffffff0e7424 */ /* 0x000fe200078e00ff */
[----:B------:R-:W-:-:S02]  /*12b0*/  MOV R8, 0x12d0 ;  /* 0x000012d000087802 */ /* 0x000fc40000000f00 */
[----:B------:R-:W-:Y:S05]  /*12c0*/  CALL.REL.NOINC `($__internal_70_$__cuda_sm70_shflsync_bfly_p) ;  /* 0x0000054000007944 */ /* 0x000fea0003c00000 */
[----:B0-----:R-:W-:Y:S01]  /*12d0*/  HFMA2.MMA R16, -RZ, RZ, 0, 2.384185791015625e-07 ;  /* 0x00000004ff107435 */ /* 0x001fe200000001ff */
[----:B-1----:R-:W-:Y:S01]  /*12e0*/  FADD.FTZ R19, R19, R14 ;  /* 0x0000000e13137221 */ /* 0x002fe20000010000 */
[----:B------:R-:W-:-:S02]  /*12f0*/  MOV R17, 0x1f ;  /* 0x0000001f00117802 */ /* 0x000fc40000000f00 */
[----:B------:R-:W-:Y:S02]  /*1300*/  MOV R14, 0xffffffff ;  /* 0xffffffff000e7802 */ /* 0x000fe40000000f00 */
[----:B------:R-:W-:Y:S02]  /*1310*/  MOV R8, 0x1330 ;  /* 0x0000133000087802 */ /* 0x000fe40000000f00 */
[----:B------:R-:W-:Y:S05]  /*1320*/  CALL.REL.NOINC `($__internal_70_$__cuda_sm70_shflsync_bfly_p) ;  /* 0x000004e000007944 */ /* 0x000fea0003c00000 */
[----:B0-----:R-:W-:Y:S01]  /*1330*/  HFMA2.MMA R17, -RZ, RZ, 0, 1.847743988037109375e-06 ;  /* 0x0000001fff117435 */ /* 0x001fe200000001ff */
[----:B-1----:R-:W-:Y:S01]  /*1340*/  FADD.FTZ R19, R19, R14 ;  /* 0x0000000e13137221 */ /* 0x002fe20000010000 */
[----:B------:R-:W-:Y:S01]  /*1350*/  MOV R14, 0xffffffff ;  /* 0xffffffff000e7802 */ /* 0x000fe20000000f00 */
[----:B------:R-:W-:Y:S01]  /*1360*/  IMAD.MOV.U32 R16, RZ, RZ, 0x8 ;  /* 0x00000008ff107424 */ /* 0x000fe200078e00ff */
[----:B------:R-:W-:Y:S02]  /*1370*/  MOV R8, 0x1390 ;  /* 0x0000139000087802 */ /* 0x000fe40000000f00 */
[----:B------:R-:W-:Y:S05]  /*1380*/  CALL.REL.NOINC `($__internal_70_$__cuda_sm70_shflsync_bfly_p) ;  /* 0x0000048000007944 */ /* 0x000fea0003c00000 */
[----:B-1----:R-:W-:Y:S01]  /*1390*/  FADD.FTZ R13, R19, R14 ;  /* 0x0000000e130d7221 */ /* 0x002fe20000010000 */
[----:B0-----:R-:W-:Y:S01]  /*13a0*/  HFMA2.MMA R16, -RZ, RZ, 0, 9.5367431640625e-07 ;  /* 0x00000010ff107435 */ /* 0x001fe200000001ff */
[----:B------:R-:W-:Y:S01]  /*13b0*/  IMAD.MOV.U32 R17, RZ, RZ, 0x1f ;  /* 0x0000001fff117424 */ /* 0x000fe200078e00ff */
[----:B------:R-:W-:Y:S02]  /*13c0*/  MOV R14, 0xffffffff ;  /* 0xffffffff000e7802 */ /* 0x000fe40000000f00 */
[----:B------:R-:W-:-:S02]  /*13d0*/  MOV R19, R13 ;  /* 0x0000000d00137202 */ /* 0x000fc40000000f00 */
[----:B------:R-:W-:Y:S02]  /*13e0*/  MOV R8, 0x1400 ;  /* 0x0000140000087802 */ /* 0x000fe40000000f00 */
[----:B------:R-:W-:Y:S05]  /*13f0*/  CALL.REL.NOINC `($__internal_70_$__cuda_sm70_shflsync_bfly_p) ;  /* 0x0000041000007944 */ /* 0x000fea0003c00000 */
[----:B0-----:R-:W-:Y:S01]  /*1400*/  HFMA2.MMA R17, -RZ, RZ, 0, 1.847743988037109375e-06 ;  /* 0x0000001fff117435 */ /* 0x001fe200000001ff */
        /* <DEDUP_REMOVED lines=18> */
[----:B0-----:R-:W-:Y:S01]  /*1530*/  HFMA2.MMA R16, -RZ, RZ, 0, 4.76837158203125e-07 ;  /* 0x00000008ff107435 */ /* 0x001fe200000001ff */
[----:B-1----:R-:W-:Y:S01]  /*1540*/  FADD.FTZ R19, R19, R14 ;  /* 0x0000000e13137221 */ /* 0x002fe20000010000 */
[----:B------:R-:W-:Y:S01]  /*1550*/  MOV R14, 0xffffffff ;  /* 0xffffffff000e7802 */ /* 0x000fe20000000f00 */
[----:B------:R-:W-:Y:S01]  /*1560*/  IMAD.MOV.U32 R17, RZ, RZ, 0x1f ;  /* 0x0000001fff117424 */ /* 0x000fe200078e00ff */
[----:B------:R-:W-:Y:S02]  /*1570*/  MOV R8, 0x1590 ;  /* 0x0000159000087802 */ /* 0x000fe40000000f00 */
[----:B------:R-:W-:Y:S05]  /*1580*/  CALL.REL.NOINC `($__internal_70_$__cuda_sm70_shflsync_bfly_p) ;  /* 0x0000028000007944 */ /* 0x000fea0003c00000 */
[----:B-1----:R-:W-:Y:S01]  /*1590*/  FADD.FTZ R11, R19, R14 ;  /* 0x0000000e130b7221 */ /* 0x002fe20000010000 */
[----:B0-----:R-:W-:Y:S01]  /*15a0*/  HFMA2.MMA R16, -RZ, RZ, 0, 9.5367431640625e-07 ;  /* 0x00000010ff107435 */ /* 0x001fe200000001ff */
[----:B------:R-:W-:Y:S02]  /*15b0*/  MOV R17, 0x1f ;  /* 0x0000001f00117802 */ /* 0x000fe40000000f00 */
[----:B------:R-:W-:Y:S01]  /*15c0*/  MOV R14, 0xffffffff ;  /* 0xffffffff000e7802 */ /* 0x000fe20000000f00 */
[----:B------:R-:W-:Y:S01]  /*15d0*/  IMAD.MOV.U32 R19, RZ, RZ, R11 ;  /* 0x000000ffff137224 */ /* 0x000fe200078e000b */
[----:B------:R-:W-:-:S02]  /*15e0*/  MOV R8, 0x1600 ;  /* 0x0000160000087802 */ /* 0x000fc40000000f00 */
[----:B------:R-:W-:Y:S05]  /*15f0*/  CALL.REL.NOINC `($__internal_70_$__cuda_sm70_shflsync_bfly_p) ;  /* 0x0000021000007944 */ /* 0x000fea0003c00000 */
[----:B0-----:R-:W-:Y:S01]  /*1600*/  HFMA2.MMA R16, -RZ, RZ, 0, 5.9604644775390625e-08 ;  /* 0x00000001ff107435 */ /* 0x001fe200000001ff */
[----:B-1----:R-:W-:Y:S01]  /*1610*/  MOV R20, R14 ;  /* 0x0000000e00147202 */ /* 0x002fe20000000f00 */
[----:B------:R-:W-:Y:S01]  /*1620*/  IMAD.MOV.U32 R14, RZ, RZ, -0x1 ;  /* 0xffffffffff0e7424 */ /* 0x000fe200078e00ff */
[----:B------:R-:W-:-:S02]  /*1630*/  MOV R19, R10 ;  /* 0x0000000a00137202 */ /* 0x000fc40000000f00 */
[----:B------:R-:W-:Y:S02]  /*1640*/  MOV R17, 0x1f ;  /* 0x0000001f00117802 */ /* 0x000fe40000000f00 */
[----:B------:R-:W-:Y:S02]  /*1650*/  MOV R8, 0x1670 ;  /* 0x0000167000087802 */ /* 0x000fe40000000f00 */
[----:B------:R-:W-:Y:S05]  /*1660*/  CALL.REL.NOINC `($__internal_70_$__cuda_sm70_shflsync_bfly_p) ;  /* 0x000001a000007944 */ /* 0x000fea0003c00000 */
[----:B0-----:R-:W-:Y:S01]  /*1670*/  HFMA2.MMA R16, -RZ, RZ, 0, 1.1920928955078125e-07 ;  /* 0x00000002ff107435 */ /* 0x001fe200000001ff */
[----:B-1----:R-:W-:Y:S01]  /*1680*/  FADD.FTZ R19, R10, R14 ;  /* 0x0000000e0a137221 */ /* 0x002fe20000010000 */
[----:B------:R-:W-:Y:S02]  /*1690*/  MOV R17, 0x1f ;  /* 0x0000001f00117802 */ /* 0x000fe40000000f00 */
[----:B------:R-:W-:Y:S02]  /*16a0*/  MOV R14, 0xffffffff ;  /* 0xffffffff000e7802 */ /* 0x000fe40000000f00 */
[----:B------:R-:W-:Y:S02]  /*16b0*/  MOV R8, 0x16d0 ;  /* 0x000016d000087802 */ /* 0x000fe40000000f00 */
[----:B------:R-:W-:Y:S05]  /*16c0*/  CALL.REL.NOINC `($__internal_70_$__cuda_sm70_shflsync_bfly_p) ;  /* 0x0000014000007944 */ /* 0x000fea0003c00000 */
        /* <DEDUP_REMOVED lines=18> */
[----:B-1----:R-:W-:Y:S01]  /*17f0*/  MOV R8, R14 ;  /* 0x0000000e00087202 */ /* 0x002fe20000000f00 */
[----:B0-----:R-:W-:Y:S05]  /*1800*/  BRA `(.L_x_1541) ;  /* 0xfffff5a000007947 */ /* 0x001fea000383ffff */
        .weak           $__internal_70_$__cuda_sm70_shflsync_bfly_p
        .type           $__internal_70_$__cuda_sm70_shflsync_bfly_p,@function
        .size           $__internal_70_$__cuda_sm70_shflsync_bfly_p,(.L_x_2896 - $__internal_70_$__cuda_sm70_shflsync_bfly_p)
$__internal_70_$__cuda_sm70_shflsync_bfly_p:
[----:B------:R-:W-:Y:S01]  /*1810*/  HFMA2.MMA R9, -RZ, RZ, 0, 0 ;  /* 0x00000000ff097435 */ /* 0x000fe200000001ff */
[----:B------:R-:W-:Y:S04]  /*1820*/  WARPSYNC R14 ;  /* 0x0000000e00007348 */ /* 0x000fe80003800000 */
[----:B------:R0:W1:Y:S01]  /*1830*/  SHFL.BFLY PT, R14, R19, R16, R17 ;  /* 0x0c000010130e7389 */ /* 0x00006200000e0011 */
[----:B------:R-:W-:Y:S05]  /*1840*/  RET.REL.NODEC R8 `(_ZN10layer_norm40ln_parallel_residual_bwd_finalize_kernelINS_22Kernel_traits_finalizeILj1280Ef6__halfS2_S2_fjLb0ELj1024ELj4ENS_18Kernel_traits_baseILj1280EfS2_S2_S2_fjLj1024EEEEELb1EEEvNS_9BwdParamsE) ;  /* 0xffffe7b008007950 */ /* 0x000fea0003c3ffff */
.L_x_1542:
        /* <DEDUP_REMOVED lines=11> */
.L_x_2896:


//--------------------- .text._ZN10layer_norm31ln_parallel_residual_bwd_kernelINS_13Kernel_traitsIf6__halfS2_S2_fjLj1280ELj1ELj4ELj1ELj16ENS_18Kernel_traits_baseILj1280EfS2_S2_S2_fjLj128EEEEELb1ELb1ELb1EEEvNS_9BwdParamsE --------------------------
	.section	.text._ZN10layer_norm31ln_parallel_residual_bwd_kernelINS_13Kernel_traitsIf6__halfS2_S2_fjLj1280ELj1ELj4ELj1ELj16ENS_18Kernel_traits_baseILj1280EfS2_S2_S2_fjLj128EEEEELb1ELb1ELb1EEEvNS_9BwdParamsE,"ax",@progbits
	.sectioninfo	@"SHI_REGISTERS=255"
	.align	128
        .global         _ZN10layer_norm31ln_parallel_residual_bwd_kernelINS_13Kernel_traitsIf6__halfS2_S2_fjLj1280ELj1ELj4ELj1ELj16ENS_18Kernel_traits_baseILj1280EfS2_S2_S2_fjLj128EEEEELb1ELb1ELb1EEEvNS_9BwdParamsE
        .type           _ZN10layer_norm31ln_parallel_residual_bwd_kernelINS_13Kernel_traitsIf6__halfS2_S2_fjLj1280ELj1ELj4ELj1ELj16ENS_18Kernel_traits_baseILj1280EfS2_S2_S2_fjLj128EEEEELb1ELb1ELb1EEEvNS_9BwdParamsE,@function
        .size           _ZN10layer_norm31ln_parallel_residual_bwd_kernelINS_13Kernel_traitsIf6__halfS2_S2_fjLj1280ELj1ELj4ELj1ELj16ENS_18Kernel_traits_baseILj1280EfS2_S2_S2_fjLj128EEEEELb1ELb1ELb1EEEvNS_9BwdParamsE,(.L_x_2897 - _ZN10layer_norm31ln_parallel_residual_bwd_kernelINS_13Kernel_traitsIf6__halfS2_S2_fjLj1280ELj1ELj4ELj1ELj16ENS_18Kernel_traits_baseILj1280EfS2_S2_S2_fjLj128EEEEELb1ELb1ELb1EEEvNS_9BwdParamsE)
        .other          _ZN10layer_norm31ln_parallel_residual_bwd_kernelINS_13Kernel_traitsIf6__halfS2_S2_fjLj1280ELj1ELj4ELj1ELj16ENS_18Kernel_traits_baseILj1280EfS2_S2_S2_fjLj128EEEEELb1ELb1ELb1EEEvNS_9BwdParamsE,@"STO_CUDA_ENTRY STV_DEFAULT"
_ZN10layer_norm31ln_parallel_residual_bwd_kernelINS_13Kernel_traitsIf6__halfS2_S2_fjLj1280ELj1ELj4ELj1ELj16ENS_18Kernel_traits_baseILj1280EfS2_S2_S2_fjLj128EEEEELb1ELb1ELb1EEEvNS_9BwdParamsE:
.text._ZN10layer_norm31ln_parallel_residual_bwd_kernelINS_13Kernel_traitsIf6__halfS2_S2_fjLj1280ELj1ELj4ELj1ELj16ENS_18Kernel_traits_baseILj1280EfS2_S2_S2_fjLj128EEEEELb1ELb1ELb1EEEvNS_9BwdParamsE:
        /* <DEDUP_REMOVED lines=51> */
.L_x_1544:
        /* <DEDUP_REMOVED lines=64> */
.L_x_1550:
[----:B------:R-:W0:Y:S01]  /*0730*/  S2R R106, SR_TID.X ;  /* 0x00000000006a7919 */ /* 0x000e220000002100 */
[----:B------:R-:W-:Y:S01]  /*0740*/  IMAD R104, R180, c[0x0][0x168], RZ ;  /* 0x00005a00b4687a24 */ /* 0x000fe200078e02ff */
[----:B------:R-:W-:-:S04]  /*0750*/  MOV R141, 0x10 ;  /* 0x00000010008d7802 */ /* 0x000fc80000000f00 */
        /* <DEDUP_REMOVED lines=8> */
[----:B------:R-:W-:Y:S01]  /*07e0*/  IADD3 R204, R206, 0x20, RZ ;  /* 0x00000020cecc7810 */ /* 0x000fe20007ffe0ff */
[----:B------:R-:W2:Y:S01]  /*07f0*/  LDG.E.128 R108, [R108.64] ;  /* 0x000000046c6c7981 */ /* 0x000ea2000c1e1d00 */
[----:B------:R-:W-:Y:S02]  /*0800*/  IADD3.X R105, R197, c[0x0][0x18c], RZ, P0, !PT ;  /* 0x00006300c5697a10 */ /* 0x000fe400007fe4ff */
[----:B------:R-:W-:-:S04]  /*0810*/  SHF.L.U32 R196, R204, 0x4, RZ ;  /* 0x00000004ccc47819 */ /* 0x000fc800000006ff */
[----:B------:R-:W3:Y:S01]  /*0820*/  LDG.E.128 R104, [R104.64] ;  /* 0x0000000468687981 */ /* 0x000ee2000c1e1d00 */
[----:B------:R-:W-:Y:S02]  /*0830*/  IADD3 R202, R206, 0x40, RZ ;  /* 0x00000040ceca7810 */ /* 0x000fe40007ffe0ff */
[----:B------:R-:W-:Y:S02]  /*0840*/  SHF.R.U32.HI R195, RZ, 0x1c, R204 ;  /* 0x0000001cffc37819 */ /* 0x000fe400000116cc */
[----:B------:R-:W-:Y:S02]  /*0850*/  IADD3 R112, P0, R196, c[0x0][0x188], RZ ;  /* 0x00006200c4707a10 */ /* 0x000fe40007f1e0ff */
[----:B------:R-:W-:Y:S02]  /*0860*/  SHF.L.U32 R193, R202, 0x4, RZ ;  /* 0x00000004cac17819 */ /* 0x000fe400000006ff */
[----:B------:R-:W-:Y:S02]  /*0870*/  IADD3 R200, R206, 0x60, RZ ;  /* 0x00000060cec87810 */ /* 0x000fe40007ffe0ff */
[----:B------:R-:W-:-:S02]  /*0880*/  IADD3.X R113, R195, c[0x0][0x18c], RZ, P0, !PT ;  /* 0x00006300c3717a10 */ /* 0x000fc400007fe4ff */
[----:B------:R-:W-:Y:S02]  /*0890*/  SHF.R.U32.HI R194, RZ, 0x1c, R202 ;  /* 0x0000001cffc27819 */ /* 0x000fe400000116ca */
[----:B------:R-:W-:Y:S02]  /*08a0*/  IADD3 R120, P0, R193, c[0x0][0x188], RZ ;  /* 0x00006200c1787a10 */ /* 0x000fe40007f1e0ff */
[----:B------:R-:W-:Y:S02]  /*08b0*/  SHF.L.U32 R192, R200, 0x4, RZ ;  /* 0x00000004c8c07819 */ /* 0x000fe400000006ff */
[----:B------:R-:W-:Y:S02]  /*08c0*/  IADD3 R213, R206, 0x80, RZ ;  /* 0x00000080ced57810 */ /* 0x000fe40007ffe0ff */
[----:B------:R-:W-:Y:S01]  /*08d0*/  MOV R183, 0x4 ;  /* 0x0000000400b77802 */ /* 0x000fe20000000f00 */
[----:B------:R-:W-:Y:S01]  /*08e0*/  IMAD.WIDE.U32 R116, R204, R141, c[0x0][0x208] ;  /* 0x00008200cc747625 */ /* 0x000fe200078e008d */
[----:B------:R-:W-:Y:S01]  /*08f0*/  IADD3.X R121, R194, c[0x0][0x18c], RZ, P0, !PT ;  /* 0x00006300c2797a10 */ /* 0x000fe200007fe4ff */
[----:B------:R-:W4:Y:S01]  /*0900*/  LDG.E.128 R112, [R112.64] ;  /* 0x0000000470707981 */ /* 0x000f22000c1e1d00 */
[----:B------:R-:W-:-:S02]  /*0910*/  SHF.R.U32.HI R191, RZ, 0x1c, R200 ;  /* 0x0000001cffbf7819 */ /* 0x000fc400000116c8 */
[----:B------:R-:W-:Y:S02]  /*0920*/  IADD3 R124, P0, R192, c[0x0][0x188], RZ ;  /* 0x00006200c07c7a10 */ /* 0x000fe40007f1e0ff */
[----:B------:R-:W-:Y:S01]  /*0930*/  SHF.L.U32 R190, R213, 0x4, RZ ;  /* 0x00000004d5be7819 */ /* 0x000fe200000006ff */
[-C--:B------:R-:W-:Y:S01]  /*0940*/  IMAD.WIDE R132, R180, R183.reuse, c[0x0][0x1a0] ;  /* 0x00006800b4847625 */ /* 0x080fe200078e02b7 */
[----:B------:R-:W-:Y:S01]  /*0950*/  IADD3.X R125, R191, c[0x0][0x18c], RZ, P0, !PT ;  /* 0x00006300bf7d7a10 */ /* 0x000fe200007fe4ff */
[----:B------:R-:W4:Y:S01]  /*0960*/  LDG.E.128 R120, [R120.64] ;  /* 0x0000000478787981 */ /* 0x000f22000c1e1d00 */
[----:B------:R-:W-:Y:S02]  /*0970*/  SHF.R.U32.HI R181, RZ, 0x1c, R213 ;  /* 0x0000001cffb57819 */ /* 0x000fe400000116d5 */
[----:B------:R-:W-:Y:S01]  /*0980*/  IADD3 R128, P0, R190, c[0x0][0x188], RZ ;  /* 0x00006200be807a10 */ /* 0x000fe20007f1e0ff */
[----:B------:R0:W4:Y:S03]  /*0990*/  LDG.E R201, [R132.64] ;  /* 0x0000000484c97981 */ /* 0x000126000c1e1900 */
[----:B------:R-:W-:Y:S01]  /*09a0*/  IADD3.X R129, R181, c[0x0][0x18c], RZ, P0, !PT ;  /* 0x00006300b5817a10 */ /* 0x000fe200007fe4ff */
[----:B------:R-:W4:Y:S01]  /*09b0*/  LDG.E.128 R116, [R116.64] ;  /* 0x0000000474747981 */ /* 0x000f22000c1e1d00 */
[----:B------:R-:W-:-:S03]  /*09c0*/  IMAD.WIDE R182, R180, R183, c[0x0][0x1a8] ;  /* 0x00006a00b4b67625 */ /* 0x000fc600078e02b7 */
[----:B------:R-:W4:Y:S01]  /*09d0*/  LDG.E.128 R124, [R124.64] ;  /* 0x000000047c7c7981 */ /* 0x000f22000c1e1d00 */
[----:B0-----:R-:W-:-:S03]  /*09e0*/  IMAD.WIDE.U32 R132, R202, R141, c[0x0][0x208] ;  /* 0x00008200ca847625 */ /* 0x001fc600078e008d */
[----:B------:R-:W4:Y:S01]  /*09f0*/  LDG.E.128 R128, [R128.64] ;  /* 0x0000000480807981 */ /* 0x000f22000c1e1d00 */
[----:B------:R-:W-:-:S03]  /*0a00*/  IMAD.WIDE.U32 R136, R200, R141, c[0x0][0x208] ;  /* 0x00008200c8887625 */ /* 0x000fc600078e008d */
[----:B------:R0:W4:Y:S04]  /*0a10*/  LDG.E R199, [R182.64] ;  /* 0x00000004b6c77981 */ /* 0x000128000c1e1900 */
[----:B------:R-:W4:Y:S04]  /*0a20*/  LDG.E.128 R132, [R132.64] ;  /* 0x0000000484847981 */ /* 0x000f28000c1e1d00 */
[----:B------:R-:W4:Y:S01]  /*0a30*/  LDG.E.128 R136, [R136.64] ;  /* 0x0000000488887981 */ /* 0x000f22000c1e1d00 */
[----:B------:R-:W-:-:S04]  /*0a40*/  ISETP.NE.U32.AND P0, PT, RZ, c[0x0][0x250], PT ;  /* 0x00009400ff007a0c */ /* 0x000fc80003f05070 */
[----:B------:R-:W-:Y:S02]  /*0a50*/  ISETP.NE.AND.EX P0, PT, RZ, c[0x0][0x254], PT, P0 ;  /* 0x00009500ff007a0c */ /* 0x000fe40003f05300 */
[----:B------:R-:W-:Y:S02]  /*0a60*/  SHF.L.U32 R216, R206, 0x3, RZ ;  /* 0x00000003ced87819 */ /* 0x000fe400000006ff */
[----:B------:R-:W-:Y:S02]  /*0a70*/  SHF.R.U32.HI R211, RZ, 0x1d, R206 ;  /* 0x0000001dffd37819 */ /* 0x000fe400000116ce */
[----:B------:R-:W-:-:S07]  /*0a80*/  SHF.L.U32 R214, R204, 0x3, RZ ;  /* 0x00000003ccd67819 */ /* 0x000fce00000006ff */
[----:B0-----:R-:W-:-:S04]  /*0a90*/  @P0 IADD3 R182, P1, R216, c[0x0][0x198], RZ ;  /* 0x00006600d8b60a10 */ /* 0x001fc80007f3e0ff */
[----:B------:R-:W-:Y:S02]  /*0aa0*/  @P0 IADD3.X R183, R211, c[0x0][0x19c], RZ, P1, !PT ;  /* 0x00006700d3b70a10 */ /* 0x000fe40000ffe4ff */
[----:B------:R-:W-:-:S03]  /*0ab0*/  SHF.R.U32.HI R203, RZ, 0x1d, R204 ;  /* 0x0000001dffcb7819 */ /* 0x000fc600000116cc */
[----:B-----5:R0:W5:Y:S01]  /*0ac0*/  @P0 LDG.E.64 R166, [R182.64] ;  /* 0x00000004b6a60981 */ /* 0x020162000c1e1b00 */
[----:B------:R-:W-:Y:S02]  /*0ad0*/  SHF.L.U32 R209, R213, 0x3, RZ ;  /* 0x00000003d5d17819 */ /* 0x000fe400000006ff */
[----:B------:R-:W-:Y:S02]  /*0ae0*/  SHF.R.U32.HI R205, RZ, 0x1d, R213 ;  /* 0x0000001dffcd7819 */ /* 0x000fe400000116d5 */
[----:B0-----:R-:W-:-:S04]  /*0af0*/  @P0 IADD3 R182, P1, R214, c[0x0][0x198], RZ ;  /* 0x00006600d6b60a10 */ /* 0x001fc80007f3e0ff */
[----:B------:R-:W-:Y:S02]  /*0b00*/  @P0 IADD3.X R183, R203, c[0x0][0x19c], RZ, P1, !PT ;  /* 0x00006700cbb70a10 */ /* 0x000fe40000ffe4ff */
[----:B------:R-:W-:Y:S02]  /*0b10*/  @P0 IADD3 R188, P1, R209, c[0x0][0x198], RZ ;  /* 0x00006600d1bc0a10 */ /* 0x000fe40007f3e0ff */
[----:B------:R-:W-:Y:S01]  /*0b20*/  SHF.L.U32 R210, R200, 0x3, RZ ;  /* 0x00000003c8d27819 */ /* 0x000fe200000006ff */
[----:B------:R0:W5:Y:S01]  /*0b30*/  @P0 LDG.E.64 R168, [R182.64] ;  /* 0x00000004b6a80981 */ /* 0x000162000c1e1b00 */
[----:B------:R-:W-:Y:S02]  /*0b40*/  @P0 IADD3.X R189, R205, c[0x0][0x19c], RZ, P1, !PT ;  /* 0x00006700cdbd0a10 */ /* 0x000fe40000ffe4ff */
[----:B------:R-:W-:Y:S02]  /*0b50*/  ISETP.NE.U32.AND P1, PT, RZ, c[0x0][0x218], PT ;  /* 0x00008600ff007a0c */ /* 0x000fe40003f25070 */
[----:B------:R-:W-:Y:S01]  /*0b60*/  SHF.L.U32 R212, R202, 0x3, RZ ;  /* 0x00000003cad47819 */ /* 0x000fe200000006ff */
[----:B------:R1:W5:Y:S01]  /*0b70*/  @P0 LDG.E.64 R174, [R188.64] ;  /* 0x00000004bcae0981 */ /* 0x000362000c1e1b00 */
[----:B------:R-:W-:-:S02]  /*0b80*/  ISETP.NE.AND.EX P1, PT, RZ, c[0x0][0x21c], PT, P1 ;  /* 0x00008700ff007a0c */ /* 0x000fc40003f25310 */
[----:B------:R-:W-:Y:S02]  /*0b90*/  SHF.R.U32.HI R207, RZ, 0x1d, R200 ;  /* 0x0000001dffcf7819 */ /* 0x000fe400000116c8 */
[----:B------:R-:W-:Y:S02]  /*0ba0*/  @P0 IADD3 R186, P3, R210, c[0x0][0x198], RZ ;  /* 0x00006600d2ba0a10 */ /* 0x000fe40007f7e0ff */
[----:B------:R-:W-:Y:S02]  /*0bb0*/  SHF.R.U32.HI R208, RZ, 0x1d, R202 ;  /* 0x0000001dffd07819 */ /* 0x000fe400000116ca */
[----:B------:R-:W-:Y:S02]  /*0bc0*/  @P0 IADD3 R184, P2, R212, c[0x0][0x198], RZ ;  /* 0x00006600d4b80a10 */ /* 0x000fe40007f5e0ff */
[----:B------:R-:W-:Y:S02]  /*0bd0*/  @P0 IADD3.X R187, R207, c[0x0][0x19c], RZ, P3, !PT ;  /* 0x00006700cfbb0a10 */ /* 0x000fe40001ffe4ff */
[----:B------:R-:W-:-:S03]  /*0be0*/  @P0 IADD3.X R185, R208, c[0x0][0x19c], RZ, P2, !PT ;  /* 0x00006700d0b90a10 */ /* 0x000fc600017fe4ff */
[----:B------:R0:W5:Y:S04]  /*0bf0*/  @P0 LDG.E.64 R172, [R186.64] ;  /* 0x00000004baac0981 */ /* 0x000168000c1e1b00 */
[----:B------:R4:W5:Y:S01]  /*0c00*/  @P0 LDG.E.64 R170, [R184.64] ;  /* 0x00000004b8aa0981 */ /* 0x000962000c1e1b00 */
[--C-:B--2---:R-:W-:Y:S02]  /*0c10*/  HADD2.F32 R236, -RZ, R111.reuse.H0_H0 ;  /* 0x2000006fffec7230 */ /* 0x104fe40000004100 */
[----:B------:R-:W-:Y:S02]  /*0c20*/  HADD2.F32 R235, -RZ, R111.H1_H1 ;  /* 0x3000006fffeb7230 */ /* 0x000fe40000004100 */
[----:B------:R-:W2:Y:S01]  /*0c30*/  LDC.U8 R111, c[0x0][0x1f0] ;  /* 0x00007c00ff6f7b82 */ /* 0x000ea20000000000 */
[----:B---3--:R-:W-:-:S02]  /*0c40*/  HADD2.F32 R234, -RZ, R104.H0_H0 ;  /* 0x20000068ffea7230 */ /* 0x008fc40000004100 */
[----:B------:R-:W-:Y:S01]  /*0c50*/  HADD2.F32 R245, -RZ, R104.H1_H1 ;  /* 0x30000068fff57230 */ /* 0x000fe20000004100 */
[C---:B------:R-:W-:Y:S01]  /*0c60*/  @P1 LEA R104, P2, R206.reuse, c[0x0][0x218], 0x4 ;  /* 0x00008600ce681a11 */ /* 0x040fe200078420ff */
[--C-:B------:R-:W-:Y:S02]  /*0c70*/  HADD2.F32 R243, -RZ, R105.reuse.H0_H0 ;  /* 0x20000069fff37230 */ /* 0x100fe40000004100 */
[----:B------:R-:W-:Y:S01]  /*0c80*/  HADD2.F32 R233, -RZ, R105.H1_H1 ;  /* 0x30000069ffe97230 */ /* 0x000fe20000004100 */
[----:B------:R-:W-:Y:S01]  /*0c90*/  @P1 LEA.HI.X R105, R206, c[0x0][0x21c], RZ, 0x4, P2 ;  /* 0x00008700ce691a11 */ /* 0x000fe200010f24ff */
[--C-:B------:R-:W-:Y:S02]  /*0ca0*/  HADD2.F32 R240, -RZ, R106.reuse.H0_H0 ;  /* 0x2000006afff07230 */ /* 0x100fe40000004100 */
[----:B0-----:R-:W-:Y:S01]  /*0cb0*/  HADD2.F32 R187, -RZ, R106.H1_H1 ;  /* 0x3000006affbb7230 */ /* 0x001fe20000004100 */
[C---:B------:R-:W-:Y:S01]  /*0cc0*/  @P1 LEA R106, P2, R204.reuse, c[0x0][0x218], 0x4 ;  /* 0x00008600cc6a1a11 */ /* 0x040fe200078420ff */
[--C-:B------:R-:W-:Y:S01]  /*0cd0*/  HADD2.F32 R238, -RZ, R107.reuse.H0_H0 ;  /* 0x2000006bffee7230 */ /* 0x100fe20000004100 */
[----:B------:R0:W5:Y:S01]  /*0ce0*/  @P1 LDG.E.128 R76, [R104.64] ;  /* 0x00000004684c1981 */ /* 0x000162000c1e1d00 */
[----:B------:R-:W-:Y:S01]  /*0cf0*/  HADD2.F32 R237, -RZ, R107.H1_H1 ;  /* 0x3000006bffed7230 */ /* 0x000fe20000004100 */
[----:B------:R-:W-:Y:S01]  /*0d00*/  @P1 LEA.HI.X R107, R204, c[0x0][0x21c], RZ, 0x4, P2 ;  /* 0x00008700cc6b1a11 */ /* 0x000fe200010f24ff */
[----:B------:R-:W-:-:S04]  /*0d10*/  HADD2.F32 R244, -RZ, R108.H0_H0 ;  /* 0x2000006cfff47230 */ /* 0x000fc80000004100 */
[----:B------:R3:W5:Y:S01]  /*0d20*/  @P1 LDG.E.128 R80, [R106.64] ;  /* 0x000000046a501981 */ /* 0x000762000c1e1d00 */
[----:B0-----:R-:W-:-:S04]  /*0d30*/  @P1 LEA R104, P2, R202, c[0x0][0x218], 0x4 ;  /* 0x00008600ca681a11 */ /* 0x001fc800078420ff */
[----:B------:R-:W-:Y:S02]  /*0d40*/  @P1 LEA.HI.X R105, R202, c[0x0][0x21c], RZ, 0x4, P2 ;  /* 0x00008700ca691a11 */ /* 0x000fe400010f24ff */
[C---:B---3--:R-:W-:Y:S01]  /*0d50*/  @P1 LEA R106, P2, R213.reuse, c[0x0][0x218], 0x4 ;  /* 0x00008600d56a1a11 */ /* 0x048fe200078420ff */
[----:B------:R-:W-:Y:S01]  /*0d60*/  HADD2.F32 R242, -RZ, R108.H1_H1 ;  /* 0x3000006cfff27230 */ /* 0x000fe20000004100 */
[C---:B------:R-:W-:Y:S01]  /*0d70*/  @P1 LEA R108, P3, R200.reuse, c[0x0][0x218], 0x4 ;  /* 0x00008600c86c1a11 */ /* 0x040fe200078620ff */
[--C-:B------:R-:W-:Y:S01]  /*0d80*/  HADD2.F32 R241, -RZ, R109.reuse.H0_H0 ;  /* 0x2000006dfff17230 */ /* 0x100fe20000004100 */
[----:B------:R-:W-:Y:S01]  /*0d90*/  @P1 LEA.HI.X R107, R213, c[0x0][0x21c], RZ, 0x4, P2 ;  /* 0x00008700d56b1a11 */ /* 0x000fe200010f24ff */
[----:B------:R-:W-:Y:S01]  /*0da0*/  HADD2.F32 R232, -RZ, R109.H1_H1 ;  /* 0x3000006dffe87230 */ /* 0x000fe20000004100 */
[----:B--2---:R-:W-:Y:S01]  /*0db0*/  ISETP.NE.AND P2, PT, R111, RZ, PT ;  /* 0x000000ff6f00720c */ /* 0x004fe20003f45270 */
[--C-:B----4-:R-:W-:Y:S01]  /*0dc0*/  HADD2.F32 R184, -RZ, R122.reuse.H0_H0 ;  /* 0x2000007affb87230 */ /* 0x110fe20000004100 */
[----:B------:R-:W-:Y:S01]  /*0dd0*/  @P1 LEA.HI.X R109, R200, c[0x0][0x21c], RZ, 0x4, P3 ;  /* 0x00008700c86d1a11 */ /* 0x000fe200018f24ff */
[----:B------:R-:W-:Y:S01]  /*0de0*/  HADD2.F32 R182, -RZ, R122.H1_H1 ;  /* 0x3000007affb67230 */ /* 0x000fe20000004100 */
[----:B------:R0:W5:Y:S01]  /*0df0*/  @P1 LDG.E.128 R84, [R104.64] ;  /* 0x0000000468541981 */ /* 0x000162000c1e1d00 */
[----:B------:R-:W-:Y:S01]  /*0e00*/  HADD2.F32 R223, -RZ, R115.H0_H0 ;  /* 0x20000073ffdf7230 */ /* 0x000fe20000004100 */
[----:B------:R-:W-:Y:S01]  /*0e10*/  FSEL R122, R201, RZ, !P2 ;  /* 0x000000ffc97a7208 */ /* 0x000fe20005000000 */
[----:B------:R-:W-:Y:S01]  /*0e20*/  HADD2.F32 R247, -RZ, R119.H0_H0 ;  /* 0x20000077fff77230 */ /* 0x000fe20000004100 */
[----:B------:R2:W5:Y:S01]  /*0e30*/  @P1 LDG.E.128 R92, [R106.64] ;  /* 0x000000046a5c1981 */ /* 0x000562000c1e1d00 */
[----:B------:R-:W-:-:S02]  /*0e40*/  HADD2.F32 R239, -RZ, R110.H0_H0 ;  /* 0x2000006effef7230 */ /* 0x000fc40000004100 */
[----:B------:R-:W-:Y:S01]  /*0e50*/  HADD2.F32 R220, -RZ, R110.H1_H1 ;  /* 0x3000006effdc7230 */ /* 0x000fe20000004100 */
[----:B------:R3:W5:Y:S01]  /*0e60*/  @P1 LDG.E.128 R88, [R108.64] ;  /* 0x000000046c581981 */ /* 0x000762000c1e1d00 */
[----:B0-----:R-:W-:Y:S01]  /*0e70*/  IADD3 R104, P3, R216, c[0x0][0x190], RZ ;  /* 0x00006400d8687a10 */ /* 0x001fe20007f7e0ff */
[----:B------:R-:W-:Y:S02]  /*0e80*/  HADD2.F32 R110, -RZ, R119.H1_H1 ;  /* 0x30000077ff6e7230 */ /* 0x000fe40000004100 */
[--C-:B------:R-:W-:Y:S01]  /*0e90*/  HADD2.F32 R202, -RZ, R125.reuse.H0_H0 ;  /* 0x2000007dffca7230 */ /* 0x100fe20000004100 */
[----:B------:R-:W-:Y:S01]  /*0ea0*/  IADD3.X R105, R211, c[0x0][0x194], RZ, P3, !PT ;  /* 0x00006500d3697a10 */ /* 0x000fe20001ffe4ff */
[----:B------:R-:W-:Y:S01]  /*0eb0*/  HADD2.F32 R204, -RZ, R125.H1_H1 ;  /* 0x3000007dffcc7230 */ /* 0x000fe20000004100 */
[C---:B------:R-:W-:Y:S01]  /*0ec0*/  FADD.FTZ R211, -R122.reuse, R223 ;  /* 0x000000df7ad37221 */ /* 0x040fe20000010100 */
[----:B------:R-:W-:Y:S01]  /*0ed0*/  HADD2.F32 R125, -RZ, R131.H0_H0 ;  /* 0x20000083ff7d7230 */ /* 0x000fe20000004100 */
[----:B------:R-:W-:Y:S01]  /*0ee0*/  MOV R201, R247 ;  /* 0x000000f700c97202 */ /* 0x000fe20000000f00 */
[--C-:B------:R-:W-:Y:S01]  /*0ef0*/  HADD2.F32 R183, -RZ, R127.reuse.H0_H0 ;  /* 0x2000007fffb77230 */ /* 0x100fe20000004100 */
[----:B------:R-:W-:Y:S01]  /*0f00*/  FMUL.FTZ R211, R199, R211 ;  /* 0x000000d3c7d37220 */ /* 0x000fe20000410000 */
[----:B------:R-:W-:Y:S01]  /*0f10*/  HADD2.F32 R127, -RZ, R127.H1_H1 ;  /* 0x3000007fff7f7230 */ /* 0x000fe20000004100 */
[----:B------:R-:W-:Y:S01]  /*0f20*/  MOV R216, R110 ;  /* 0x0000006e00d87202 */ /* 0x000fe20000000f00 */
[----:B------:R-:W-:Y:S01]  /*0f30*/  FADD.FTZ R182, -R122, R182 ;  /* 0x000000b67ab67221 */ /* 0x000fe20000010100 */
[--C-:B------:R-:W-:Y:S01]  /*0f40*/  HADD2.F32 R226, -RZ, R116.reuse.H0_H0 ;  /* 0x20000074ffe27230 */ /* 0x100fe20000004100 */
[----:B------:R-:W-:Y:S01]  /*0f50*/  IADD3 R110, P5, R210, c[0x0][0x190], RZ ;  /* 0x00006400d26e7a10 */ /* 0x000fe20007fbe0ff */
[----:B------:R-:W-:Y:S01]  /*0f60*/  HADD2.F32 R228, -RZ, R116.H1_H1 ;  /* 0x30000074ffe47230 */ /* 0x000fe20000004100 */
[----:B--2---:R-:W-:Y:S01]  /*0f70*/  FADD.FTZ R106, -R122, R125 ;  /* 0x0000007d7a6a7221 */ /* 0x004fe20000010100 */
[----:B------:R-:W-:Y:S01]  /*0f80*/  IADD3 R116, P3, R214, c[0x0][0x190], RZ ;  /* 0x00006400d6747a10 */ /* 0x000fe20007f7e0ff */
[----:B------:R-:W-:Y:S01]  /*0f90*/  HADD2.F32 R125, -RZ, R134.H0_H0 ;  /* 0x20000086ff7d7230 */ /* 0x000fe20000004100 */
[----:B------:R-:W-:Y:S01]  /*0fa0*/  FADD.FTZ R6, R201, R6 ;  /* 0x00000006c9067221 */ /* 0x000fe20000010000 */
[--C-:B------:R-:W-:Y:S01]  /*0fb0*/  HADD2.F32 R215, -RZ, R120.reuse.H0_H0 ;  /* 0x20000078ffd77230 */ /* 0x100fe20000004100 */
[-C--:B------:R-:W-:Y:S01]  /*0fc0*/  FFMA.FTZ R154, R211, R201.reuse, R154 ;  /* 0x000000c9d39a7223 */ /* 0x080fe2000001009a */
[----:B------:R-:W-:Y:S01]  /*0fd0*/  HADD2.F32 R217, -RZ, R120.H1_H1 ;  /* 0x30000078ffd97230 */ /* 0x000fe20000004100 */
[----:B------:R-:W-:Y:S01]  /*0fe0*/  FMUL.FTZ R214, R62, R201 ;  /* 0x000000c93ed67220 */ /* 0x000fe20000410000 */
[--C-:B------:R-:W-:Y:S01]  /*0ff0*/  HADD2.F32 R219, -RZ, R121.reuse.H0_H0 ;  /* 0x20000079ffdb7230 */ /* 0x100fe20000004100 */
[----:B------:R-:W2:Y:S01]  /*1000*/  LDL.LU R201, [R1+0x4] ;  /* 0x0000040001c97983 */ /* 0x000ea20000300800 */
[----:B------:R-:W-:Y:S01]  /*1010*/  HADD2.F32 R221, -RZ, R121.H1_H1 ;  /* 0x30000079ffdd7230 */ /* 0x000fe20000004100 */
[----:B------:R-:W-:Y:S01]  /*1020*/  FMUL.FTZ R182, R199, R182 ;  /* 0x000000b6c7b67220 */ /* 0x000fe20000410000 */
[----:B------:R-:W-:Y:S01]  /*1030*/  HADD2.F32 R134, -RZ, R134.H1_H1 ;  /* 0x30000086ff867230 */ /* 0x000fe20000004100 */
[----:B------:R-:W-:Y:S01]  /*1040*/  IADD3.X R111, R207, c[0x0][0x194], RZ, P5, !PT ;  /* 0x00006500cf6f7a10 */ /* 0x000fe20002ffe4ff */
[----:B------:R-:W-:-:S02]  /*1050*/  HADD2.F32 R120, -RZ, R130.H0_H0 ;  /* 0x20000082ff787230 */ /* 0x000fc40000004100 */
[--C-:B---3--:R-:W-:Y:S02]  /*1060*/  HADD2.F32 R109, -RZ, R128.reuse.H0_H0 ;  /* 0x20000080ff6d7230 */ /* 0x108fe40000004100 */
[----:B------:R-:W-:Y:S02]  /*1070*/  HADD2.F32 R108, -RZ, R128.H1_H1 ;  /* 0x30000080ff6c7230 */ /* 0x000fe40000004100 */
[--C-:B------:R-:W-:Y:S02]  /*1080*/  HADD2.F32 R186, -RZ, R114.reuse.H0_H0 ;  /* 0x20000072ffba7230 */ /* 0x100fe40000004100 */
[----:B------:R-:W-:Y:S02]  /*1090*/  HADD2.F32 R185, -RZ, R114.H1_H1 ;  /* 0x30000072ffb97230 */ /* 0x000fe40000004100 */
[----:B-1----:R-:W-:Y:S02]  /*10a0*/  HADD2.F32 R189, -RZ, R123.H1_H1 ;  /* 0x3000007bffbd7230 */ /* 0x002fe40000004100 */
[----:B------:R-:W-:-:S02]  /*10b0*/  HADD2.F32 R222, -RZ, R115.H1_H1 ;  /* 0x30000073ffde7230 */ /* 0x000fc40000004100 */
[----:B------:R-:W-:Y:S02]  /*10c0*/  HADD2.F32 R218, -RZ, R123.H0_H0 ;  /* 0x2000007bffda7230 */ /* 0x000fe40000004100 */
[--C-:B------:R-:W-:Y:S02]  /*10d0*/  HADD2.F32 R188, -RZ, R124.reuse.H0_H0 ;  /* 0x2000007cffbc7230 */ /* 0x100fe40000004100 */
[----:B------:R-:W-:Y:S02]  /*10e0*/  HADD2.F32 R200, -RZ, R124.H1_H1 ;  /* 0x3000007cffc87230 */ /* 0x000fe40000004100 */
[--C-:B------:R-:W-:Y:S02]  /*10f0*/  HADD2.F32 R251, -RZ, R118.reuse.H0_H0 ;  /* 0x20000076fffb7230 */ /* 0x100fe40000004100 */
[----:B------:R-:W-:Y:S02]  /*1100*/  HADD2.F32 R252, -RZ, R118.H1_H1 ;  /* 0x30000076fffc7230 */ /* 0x000fe40000004100 */
[----:B------:R-:W-:-:S02]  /*1110*/  HADD2.F32 R206, -RZ, R126.H0_H0 ;  /* 0x2000007effce7230 */ /* 0x000fc40000004100 */
[--C-:B------:R-:W-:Y:S02]  /*1120*/  HADD2.F32 R224, -RZ, R112.reuse.H0_H0 ;  /* 0x20000070ffe07230 */ /* 0x100fe40000004100 */
[----:B------:R-:W-:Y:S02]  /*1130*/  HADD2.F32 R225, -RZ, R112.H1_H1 ;  /* 0x30000070ffe17230 */ /* 0x000fe40000004100 */
[--C-:B------:R-:W-:Y:S02]  /*1140*/  HADD2.F32 R227, -RZ, R113.reuse.H0_H0 ;  /* 0x20000071ffe37230 */ /* 0x100fe40000004100 */
[----:B------:R-:W-:Y:S02]  /*1150*/  HADD2.F32 R229, -RZ, R113.H1_H1 ;  /* 0x30000071ffe57230 */ /* 0x000fe40000004100 */
[--C-:B------:R-:W-:Y:S02]  /*1160*/  HADD2.F32 R230, -RZ, R117.reuse.H0_H0 ;  /* 0x20000075ffe67230 */ /* 0x100fe40000004100 */
[----:B------:R-:W-:-:S02]  /*1170*/  HADD2.F32 R231, -RZ, R117.H1_H1 ;  /* 0x30000075ffe77230 */ /* 0x000fc40000004100 */
[----:B------:R-:W-:Y:S02]  /*1180*/  HADD2.F32 R119, -RZ, R129.H0_H0 ;  /* 0x20000081ff777230 */ /* 0x000fe40000004100 */
[----:B------:R-:W-:Y:S01]  /*1190*/  HADD2.F32 R246, -RZ, R131.H1_H1 ;  /* 0x30000083fff67230 */ /* 0x000fe20000004100 */
[----:B------:R-:W-:Y:S01]  /*11a0*/  IMAD.WIDE.U32 R140, R213, R141, c[0x0][0x208] ;  /* 0x00008200d58c7625 */ /* 0x000fe200078e008d */
[----:B------:R-:W-:Y:S01]  /*11b0*/  HADD2.F32 R121, -RZ, R130.H1_H1 ;  /* 0x30000082ff797230 */ /* 0x000fe20000004100 */
[----:B------:R-:W5:Y:S01]  /*11c0*/  LDG.E.64 R104, [R104.64] ;  /* 0x0000000468687981 */ /* 0x000f62000c1e1b00 */
[--C-:B------:R-:W-:Y:S01]  /*11d0*/  HADD2.F32 R207, -RZ, R138.reuse.H0_H0 ;  /* 0x2000008affcf7230 */ /* 0x100fe20000004100 */
[C---:B------:R-:W-:Y:S01]  /*11e0*/  FADD.FTZ R130, -R122.reuse, R127 ;  /* 0x0000007f7a827221 */ /* 0x040fe20000010100 */
[----:B------:R-:W-:Y:S01]  /*11f0*/  HADD2.F32 R127, -RZ, R138.H1_H1 ;  /* 0x3000008aff7f7230 */ /* 0x000fe20000004100 */
[----:B------:R-:W-:Y:S01]  /*1200*/  FADD.FTZ R128, -R122, R183 ;  /* 0x000000b77a807221 */ /* 0x000fe20000010100 */
[----:B------:R-:W3:Y:S01]  /*1210*/  LDL.LU R138, [R1] ;  /* 0x00000000018a7983 */ /* 0x000ee20000300800 */
[----:B------:R-:W-:-:S02]  /*1220*/  FADD.FTZ R0, R134, R0 ;  /* 0x0000000086007221 */ /* 0x000fc40000010000 */
[-C--:B------:R-:W-:Y:S01]  /*1230*/  FFMA.FTZ R149, R182, R134.reuse, R149 ;  /* 0x00000086b6957223 */ /* 0x080fe20000010095 */
[----:B------:R-:W-:Y:S01]  /*1240*/  IADD3 R114, P4, R212, c[0x0][0x190], RZ ;  /* 0x00006400d4727a10 */ /* 0x000fe20007f9e0ff */
[----:B------:R-:W-:Y:S02]  /*1250*/  FMUL.FTZ R183, R53, R134 ;  /* 0x0000008635b77220 */ /* 0x000fe40000410000 */
[----:B------:R-:W-:Y:S01]  /*1260*/  FADD.FTZ R234, -R122, R234 ;  /* 0x000000ea7aea7221 */ /* 0x000fe20000010100 */
[----:B------:R-:W4:Y:S01]  /*1270*/  LDL.LU R134, [R1+0xc] ;  /* 0x00000c0001867983 */ /* 0x000f220000300800 */
[----:B------:R-:W-:Y:S01]  /*1280*/  IADD3.X R115, R208, c[0x0][0x194], RZ, P4, !PT ;  /* 0x00006500d0737a10 */ /* 0x000fe200027fe4ff */
[C---:B------:R-:W-:Y:S02]  /*1290*/  FADD.FTZ R208, -R122.reuse, R186 ;  /* 0x000000ba7ad07221 */ /* 0x040fe40000010100 */
[C---:B------:R-:W-:Y:S01]  /*12a0*/  FADD.FTZ R186, -R122.reuse, R189 ;  /* 0x000000bd7aba7221 */ /* 0x040fe20000010100 */
[----:B------:R-:W-:Y:S01]  /*12b0*/  HADD2.F32 R189, -RZ, R136.H0_H0 ;  /* 0x20000088ffbd7230 */ /* 0x000fe20000004100 */
[C---:B------:R-:W-:Y:S01]  /*12c0*/  FADD.FTZ R123, -R122.reuse, R187 ;  /* 0x000000bb7a7b7221 */ /* 0x040fe20000010100 */
[----:B------:R-:W-:Y:S01]  /*12d0*/  HADD2.F32 R126, -RZ, R126.H1_H1 ;  /* 0x3000007eff7e7230 */ /* 0x000fe20000004100 */
[C---:B------:R-:W-:Y:S01]  /*12e0*/  FADD.FTZ R217, -R122.reuse, R217 ;  /* 0x000000d97ad97221 */ /* 0x040fe20000010100 */
[----:B------:R-:W-:Y:S01]  /*12f0*/  HADD2.F32 R118, -RZ, R129.H1_H1 ;  /* 0x30000081ff767230 */ /* 0x000fe20000004100 */
[C---:B------:R-:W-:Y:S01]  /*1300*/  FADD.FTZ R124, -R122.reuse, R184 ;  /* 0x000000b87a7c7221 */ /* 0x040fe20000010100 */
[----:B------:R-:W-:Y:S01]  /*1310*/  HADD2.F32 R136, -RZ, R136.H1_H1 ;  /* 0x30000088ff887230 */ /* 0x000fe20000004100 */
[C---:B------:R-:W-:Y:S01]  /*1320*/  FADD.FTZ R184, -R122.reuse, R218 ;  /* 0x000000da7ab87221 */ /* 0x040fe20000010100 */
[----:B------:R-:W-:Y:S01]  /*1330*/  IADD3.X R117, R203, c[0x0][0x194], RZ, P3, !PT ;  /* 0x00006500cb757a10 */ /* 0x000fe20001ffe4ff */
[--C-:B------:R-:W-:Y:S01]  /*1340*/  HADD2.F32 R218, -RZ, R132.reuse.H0_H0 ;  /* 0x20000084ffda7230 */ /* 0x100fe20000004100 */
[C---:B------:R-:W-:Y:S01]  /*1350*/  FMUL.FTZ R123, R199.reuse, R123 ;  /* 0x0000007bc77b7220 */ /* 0x040fe20000410000 */
[----:B------:R-:W-:Y:S01]  /*1360*/  HADD2.F32 R132, -RZ, R132.H1_H1 ;  /* 0x30000084ff847230 */ /* 0x000fe20000004100 */
[----:B------:R-:W-:Y:S01]  /*1370*/  FMUL.FTZ R217, R199, R217 ;  /* 0x000000d9c7d97220 */ /* 0x000fe20000410000 */
[----:B------:R-:W-:Y:S01]  /*1380*/  HADD2.F32 R203, -RZ, R137.H0_H0 ;  /* 0x20000089ffcb7230 */ /* 0x000fe20000004100 */
[----:B------:R-:W-:Y:S01]  /*1390*/  IADD3 R112, P6, R209, c[0x0][0x190], RZ ;  /* 0x00006400d1707a10 */ /* 0x000fe20007fde0ff */
[----:B------:R-:W-:Y:S01]  /*13a0*/  FADD.FTZ R107, -R122, R120 ;  /* 0x000000787a6b7221 */ /* 0x000fe20000010100 */
[----:B------:R-:W4:Y:S01]  /*13b0*/  LDG.E.128 R140, [R140.64] ;  /* 0x000000048c8c7981 */ /* 0x000f22000c1e1d00 */
[----:B------:R-:W-:-:S02]  /*13c0*/  FMUL.FTZ R208, R199, R208 ;  /* 0x000000d0c7d07220 */ /* 0x000fc40000410000 */
        /* <DEDUP_REMOVED lines=8> */
[----:B------:R-:W-:Y:S01]  /*1450*/  FADD.FTZ R17, R220, R17 ;  /* 0x00000011dc117221 */ /* 0x000fe20000010000 */
[----:B------:R-:W-:Y:S01]  /*1460*/  HADD2.F32 R223, -RZ, R133.H1_H1 ;  /* 0x30000085ffdf7230 */ /* 0x000fe20000004100 */
[C---:B------:R-:W-:Y:S01]  /*1470*/  FADD.FTZ R224, -R122.reuse, R224 ;  /* 0x000000e07ae07221 */ /* 0x040fe20000010100 */
[----:B------:R-:W5:Y:S01]  /*1480*/  LDG.E.64 R110, [R110.64] ;  /* 0x000000046e6e7981 */ /* 0x000f62000c1e1b00 */
        /* <DEDUP_REMOVED lines=11> */
[----:B------:R-:W-:Y:S02]  /*1540*/  FADD.FTZ R119, -R122, R119 ;  /* 0x000000777a777221 */ /* 0x000fe40000010100 */
[----:B------:R-:W-:Y:S02]  /*1550*/  FADD.FTZ R8, R251, R8 ;  /* 0x00000008fb087221 */ /* 0x000fe40000010000 */
[----:B------:R-:W-:Y:S01]  /*1560*/  FMUL.FTZ R210, R60, R251 ;  /* 0x000000fb3cd27220 */ /* 0x000fe20000410000 */
[----:B------:R-:W-:Y:S01]  /*1570*/  HADD2.F32 R131, -RZ, R139.H1_H1 ;  /* 0x3000008bff837230 */ /* 0x000fe20000004100 */
[C---:B------:R-:W-:Y:S01]  /*1580*/  FADD.FTZ R209, -R122.reuse, R185 ;  /* 0x000000b97ad17221 */ /* 0x040fe20000010100 */
[----:B------:R-:W5:Y:S01]  /*1590*/  LDG.E.64 R114, [R114.64] ;  /* 0x0000000472727981 */ /* 0x000f62000c1e1b00 */
[----:B------:R-:W-:-:S02]  /*15a0*/  FADD.FTZ R213, -R122, R222 ;  /* 0x000000de7ad57221 */ /* 0x000fc40000010100 */
[C---:B------:R-:W-:Y:S02]  /*15b0*/  FADD.FTZ R126, -R122.reuse, R126 ;  /* 0x0000007e7a7e7221 */ /* 0x040fe40000010100 */
[C---:B------:R-:W-:Y:S02]  /*15c0*/  FADD.FTZ R246, -R122.reuse, R246 ;  /* 0x000000f67af67221 */ /* 0x040fe40000010100 */
[----:B--2---:R-:W-:Y:S01]  /*15d0*/  FADD.FTZ R201, R189, R201 ;  /* 0x000000c9bdc97221 */ /* 0x004fe20000010000 */
[----:B------:R-:W-:Y:S01]  /*15e0*/  HADD2.F32 R129, -RZ, R139.H0_H0 ;  /* 0x2000008bff817230 */ /* 0x000fe20000004100 */
[C---:B------:R-:W-:Y:S01]  /*15f0*/  FADD.FTZ R118, -R122.reuse, R118 ;  /* 0x000000767a767221 */ /* 0x040fe20000010100 */
[----:B------:R-:W-:Y:S01]  /*1600*/  HADD2.F32 R187, -RZ, R135.H1_H1 ;  /* 0x30000087ffbb7230 */ /* 0x000fe20000004100 */
[----:B------:R-:W-:Y:S01]  /*1610*/  FADD.FTZ R120, -R122, R121 ;  /* 0x000000797a787221 */ /* 0x000fe20000010100 */
[----:B------:R-:W-:Y:S01]  /*1620*/  STL [R1+0x4], R201 ;  /* 0x000004c901007387 */ /* 0x000fe20000100800 */
[----:B------:R-:W-:-:S02]  /*1630*/  FFMA.FTZ R165, R123, R220, R165 ;  /* 0x000000dc7ba57223 */ /* 0x000fc400000100a5 */
[----:B------:R-:W-:Y:S01]  /*1640*/  FMUL.FTZ R122, R69, R220 ;  /* 0x000000dc457a7220 */ /* 0x000fe20000410000 */
[----:B------:R-:W5:Y:S01]  /*1650*/  LDG.E.64 R116, [R116.64] ;  /* 0x0000000474747981 */ /* 0x000f62000c1e1b00 */
[----:B------:R-:W-:Y:S02]  /*1660*/  FADD.FTZ R5, R132, R5 ;  /* 0x0000000584057221 */ /* 0x000fe40000010000 */
[-C--:B------:R-:W-:Y:S02]  /*1670*/  FFMA.FTZ R153, R217, R132.reuse, R153 ;  /* 0x00000084d9997223 */ /* 0x080fe40000010099 */
[----:B------:R-:W-:Y:S02]  /*1680*/  FMUL.FTZ R220, R57, R132 ;  /* 0x0000008439dc7220 */ /* 0x000fe40000410000 */
[----:B------:R-:W-:Y:S01]  /*1690*/  FFMA.FTZ R156, R208, R251, R156 ;  /* 0x000000fbd09c7223 */ /* 0x000fe2000001009c */
[----:B------:R-:W2:Y:S04]  /*16a0*/  LDL.LU R132, [R1+0x8] ;  /* 0x0000080001847983 */ /* 0x000ea80000300800 */
[----:B------:R-:W2:Y:S01]  /*16b0*/  LDL.LU R251, [R1+0x14] ;  /* 0x0000140001fb7983 */ /* 0x000ea20000300800 */
[----:B---3--:R-:W-:-:S05]  /*16c0*/  FADD.FTZ R138, R136, R138 ;  /* 0x0000008a888a7221 */ /* 0x008fca0000010000 */
[----:B------:R0:W-:Y:S01]  /*16d0*/  STL [R1], R138 ;  /* 0x0000008a01007387 */ /* 0x0001e20000100800 */
[----:B----4-:R-:W-:-:S03]  /*16e0*/  FADD.FTZ R134, R203, R134 ;  /* 0x00000086cb867221 */ /* 0x010fc60000010000 */
[----:B0-----:R-:W3:Y:S04]  /*16f0*/  LDL.LU R138, [R1+0x10] ;  /* 0x00001000018a7983 */ /* 0x001ee80000300800 */
[----:B------:R0:W-:Y:S04]  /*1700*/  STL [R1+0xc], R134 ;  /* 0x00000c8601007387 */ /* 0x0001e80000100800 */
[----:B0-----:R-:W4:Y:S01]  /*1710*/  LDL.LU R134, [R1+0x1c] ;  /* 0x00001c0001867983 */ /* 0x001f220000300800 */
[----:B------:R-:W-:Y:S01]  /*1720*/  IADD3.X R113, R205, c[0x0][0x194], RZ, P6, !PT ;  /* 0x00006500cd717a10 */ /* 0x000fe200037fe4ff */
[----:B------:R-:W-:Y:S01]  /*1730*/  HADD2.F32 R205, -RZ, R137.H1_H1 ;  /* 0x30000089ffcd7230 */ /* 0x000fe20000004100 */
[----:B------:R-:W-:-:S02]  /*1740*/  FMUL.FTZ R200, R199, R200 ;  /* 0x000000c8c7c87220 */ /* 0x000fc40000410000 */
[-C--:B------:R-:W-:Y:S02]  /*1750*/  FMUL.FTZ R201, R49, R136.reuse ;  /* 0x0000008831c97220 */ /* 0x080fe40000410000 */
[----:B------:R-:W-:Y:S01]  /*1760*/  FFMA.FTZ R145, R200, R136, R145 ;  /* 0x00000088c8917223 */ /* 0x000fe20000010091 */
[----:B------:R-:W-:Y:S02]  /*1770*/  HADD2.F32 R222, -RZ, R133.H0_H0 ;  /* 0x20000085ffde7230 */ /* 0x000fe40000004100 */
[----:B------:R-:W-:Y:S01]  /*1780*/  HADD2.F32 R185, -RZ, R135.H0_H0 ;  /* 0x20000087ffb97230 */ /* 0x000fe20000004100 */
[----:B------:R-:W-:Y:S01]  /*1790*/  FMUL.FTZ R209, R199, R209 ;  /* 0x000000d1c7d17220 */ /* 0x000fe20000410000 */
[----:B------:R-:W5:Y:S01]  /*17a0*/  LDG.E.64 R112, [R112.64] ;  /* 0x0000000470707981 */ /* 0x000f62000c1e1b00 */
[----:B--2---:R-:W-:Y:S02]  /*17b0*/  FADD.FTZ R132, R205, R132 ;  /* 0x00000084cd847221 */ /* 0x004fe40000010000 */
[----:B------:R-:W-:-:S03]  /*17c0*/  FADD.FTZ R251, R207, R251 ;  /* 0x000000fbcffb7221 */ /* 0x000fc60000010000 */
[----:B------:R0:W-:Y:S04]  /*17d0*/  STL [R1+0x8], R132 ;  /* 0x0000088401007387 */ /* 0x0001e80000100800 */
[----:B0-----:R-:W2:Y:S04]  /*17e0*/  LDL.LU R132, [R1+0x18] ;  /* 0x0000180001847983 */ /* 0x001ea80000300800 */
[----:B------:R-:W-:Y:S04]  /*17f0*/  STL [R1+0x14], R251 ;  /* 0x000014fb01007387 */ /* 0x000fe80000100800 */
[----:B------:R-:W2:Y:S01]  /*1800*/  LDL.LU R136, [R1+0x24] ;  /* 0x0000240001887983 */ /* 0x000ea20000300800 */
[----:B---3--:R-:W-:-:S05]  /*1810*/  FADD.FTZ R138, R127, R138 ;  /* 0x0000008a7f8a7221 */ /* 0x008fca0000010000 */
[----:B------:R-:W-:Y:S01]  /*1820*/  STL [R1+0x10], R138 ;  /* 0x0000108a01007387 */ /* 0x000fe20000100800 */
[----:B----4-:R-:W-:-:S05]  /*1830*/  FADD.FTZ R134, R129, R134 ;  /* 0x0000008681867221 */ /* 0x010fca0000010000 */
[----:B------:R0:W-:Y:S04]  /*1840*/  STL [R1+0x1c], R134 ;  /* 0x00001c8601007387 */ /* 0x0001e80000100800 */
[----:B0-----:R-:W3:Y:S04]  /*1850*/  LDL.LU R134, [R1+0x20] ;  /* 0x0000200001867983 */ /* 0x001ee80000300800 */
[----:B------:R-:W4:Y:S01]  /*1860*/  LDL.LU R138, [R1+0x2c] ;  /* 0x00002c00018a7983 */ /* 0x000f220000300800 */
[--C-:B------:R-:W-:Y:S02]  /*1870*/  HADD2.F32 R133, -RZ, R140.reuse.H0_H0 ;  /* 0x2000008cff857230 */ /* 0x100fe40000004100 */
[----:B------:R-:W-:-:S02]  /*1880*/  HADD2.F32 R140, -RZ, R140.H1_H1 ;  /* 0x3000008cff8c7230 */ /* 0x000fc40000004100 */
[----:B------:R-:W-:Y:S01]  /*1890*/  HADD2.F32 R135, -RZ, R141.H0_H0 ;  /* 0x2000008dff877230 */ /* 0x000fe20000004100 */
[----:B------:R-:W-:Y:S02]  /*18a0*/  FADD.FTZ R9, R252, R9 ;  /* 0x00000009fc097221 */ /* 0x000fe40000010000 */
[-C--:B------:R-:W-:Y:S02]  /*18b0*/  FFMA.FTZ R157, R209, R252.reuse, R157 ;  /* 0x000000fcd19d7223 */ /* 0x080fe4000001009d */
[----:B------:R-:W-:Y:S02]  /*18c0*/  FMUL.FTZ R212, R61, R252 ;  /* 0x000000fc3dd47220 */ /* 0x000fe40000410000 */
[----:B------:R-:W-:-:S04]  /*18d0*/  FMUL.FTZ R108, R199, R108 ;  /* 0x0000006cc76c7220 */ /* 0x000fc80000410000 */
[----:B------:R-:W-:Y:S02]  /*18e0*/  FFMA.FTZ R29, R108, R140, R29 ;  /* 0x0000008c6c1d7223 */ /* 0x000fe4000001001d */
[C---:B------:R-:W-:Y:S01]  /*18f0*/  FMUL.FTZ R234, R199.reuse, R234 ;  /* 0x000000eac7ea7220 */ /* 0x040fe20000410000 */
[--C-:B------:R-:W-:Y:S01]  /*1900*/  HADD2.F32 R137, -RZ, R142.reuse.H0_H0 ;  /* 0x2000008eff897230 */ /* 0x100fe20000004100 */
[----:B------:R-:W-:Y:S01]  /*1910*/  FADD.FTZ R20, R244, R20 ;  /* 0x00000014f4147221 */ /* 0x000fe20000010000 */
[----:B------:R-:W-:Y:S01]  /*1920*/  HADD2.F32 R121, -RZ, R142.H1_H1 ;  /* 0x3000008eff797230 */ /* 0x000fe20000004100 */
[C---:B------:R-:W-:Y:S02]  /*1930*/  FMUL.FTZ R245, R199.reuse, R245 ;  /* 0x000000f5c7f57220 */ /* 0x040fe40000410000 */
[----:B------:R-:W-:Y:S02]  /*1940*/  FFMA.FTZ R178, R234, R244, R178 ;  /* 0x000000f4eab27223 */ /* 0x000fe400000100b2 */
[----:B------:R-:W-:-:S02]  /*1950*/  FMUL.FTZ R142, R199, R124 ;  /* 0x0000007cc78e7220 */ /* 0x000fc40000410000 */
[----:B------:R-:W-:Y:S01]  /*1960*/  FMUL.FTZ R244, R72, R244 ;  /* 0x000000f448f47220 */ /* 0x000fe20000410000 */
[--C-:B------:R-:W-:Y:S01]  /*1970*/  HADD2.F32 R139, -RZ, R143.reuse.H0_H0 ;  /* 0x2000008fff8b7230 */ /* 0x100fe20000004100 */
[----:B------:R-:W-:Y:S01]  /*1980*/  FADD.FTZ R21, R242, R21 ;  /* 0x00000015f2157221 */ /* 0x000fe20000010000 */
[----:B------:R-:W-:Y:S01]  /*1990*/  HADD2.F32 R247, -RZ, R143.H1_H1 ;  /* 0x3000008ffff77230 */ /* 0x000fe20000004100 */
[----:B------:R-:W-:Y:S02]  /*19a0*/  FMUL.FTZ R243, R199, R243 ;  /* 0x000000f3c7f37220 */ /* 0x000fe40000410000 */
[----:B------:R-:W-:Y:S02]  /*19b0*/  FFMA.FTZ R179, R245, R242, R179 ;  /* 0x000000f2f5b37223 */ /* 0x000fe400000100b3 */
[----:B------:R-:W-:Y:S02]  /*19c0*/  FADD.FTZ R248, R125, R248 ;  /* 0x000000f87df87221 */ /* 0x000fe40000010000 */
[----:B------:R-:W-:-:S02]  /*19d0*/  FFMA.FTZ R148, R142, R125, R148 ;  /* 0x0000007d8e947223 */ /* 0x000fc40000010094 */
[----:B------:R-:W-:Y:S02]  /*19e0*/  FMUL.FTZ R143, R52, R125 ;  /* 0x0000007d348f7220 */ /* 0x000fe40000410000 */
[----:B------:R-:W-:Y:S02]  /*19f0*/  FMUL.FTZ R242, R73, R242 ;  /* 0x000000f249f27220 */ /* 0x000fe40000410000 */
[----:B------:R-:W-:Y:S02]  /*1a00*/  FADD.FTZ R125, RZ, R244 ;  /* 0x000000f4ff7d7221 */ /* 0x000fe40000010000 */
[----:B------:R-:W-:Y:S02]  /*1a10*/  FFMA.FTZ R124, R234, R244, RZ ;  /* 0x000000f4ea7c7223 */ /* 0x000fe400000100ff */
[----:B--2---:R-:W-:Y:S02]  /*1a20*/  FADD.FTZ R132, R131, R132 ;  /* 0x0000008483847221 */ /* 0x004fe40000010000 */
[----:B------:R-:W-:-:S03]  /*1a30*/  FADD.FTZ R136, R133, R136 ;  /* 0x0000008885887221 */ /* 0x000fc60000010000 */
[----:B------:R0:W-:Y:S04]  /*1a40*/  STL [R1+0x18], R132 ;  /* 0x0000188401007387 */ /* 0x0001e80000100800 */
[----:B------:R1:W-:Y:S01]  /*1a50*/  STL [R1+0x24], R136 ;  /* 0x0000248801007387 */ /* 0x0003e20000100800 */
[----:B0-----:R-:W-:-:S03]  /*1a60*/  FMUL.FTZ R132, R199, R109 ;  /* 0x0000006dc7847220 */ /* 0x001fc60000410000 */
[----:B-1----:R-:W2:Y:S01]  /*1a70*/  LDL.LU R136, [R1+0x28] ;  /* 0x0000280001887983 */ /* 0x002ea20000300800 */
[----:B------:R-:W-:Y:S02]  /*1a80*/  FMUL.FTZ R109, R41, R140 ;  /* 0x0000008c296d7220 */ /* 0x000fe40000410000 */
[----:B---3--:R-:W-:Y:S02]  /*1a90*/  FADD.FTZ R134, R140, R134 ;  /* 0x000000868c867221 */ /* 0x008fe40000010000 */
[----:B----4-:R-:W-:-:S03]  /*1aa0*/  FADD.FTZ R138, R135, R138 ;  /* 0x0000008a878a7221 */ /* 0x010fc60000010000 */
[----:B------:R-:W-:Y:S04]  /*1ab0*/  STL [R1+0x20], R134 ;  /* 0x0000208601007387 */ /* 0x000fe80000100800 */
[----:B------:R-:W3:Y:S04]  /*1ac0*/  LDL.LU R252, [R1+0x34] ;  /* 0x0000340001fc7983 */ /* 0x000ee80000300800 */
[----:B------:R0:W-:Y:S04]  /*1ad0*/  STL [R1+0x2c], R138 ;  /* 0x00002c8a01007387 */ /* 0x0001e80000100800 */
[----:B0-----:R-:W4:Y:S04]  /*1ae0*/  LDL.LU R138, [R1+0x30] ;  /* 0x00003000018a7983 */ /* 0x001f280000300800 */
[----:B------:R-:W4:Y:S04]  /*1af0*/  LDL.LU R251, [R1+0x3c] ;  /* 0x00003c0001fb7983 */ /* 0x000f280000300800 */
[----:B------:R-:W4:Y:S01]  /*1b00*/  LDL.LU R140, [R1+0x38] ;  /* 0x00003800018c7983 */ /* 0x000f220000300800 */
        /* <DEDUP_REMOVED lines=104> */
[-C--:B------:R-:W-:Y:S02]  /*2190*/  FFMA.FTZ R144, R188, R189.reuse, R144 ;  /* 0x000000bdbc907223 */ /* 0x080fe40000010090 */
[----:B------:R-:W-:Y:S02]  /*21a0*/  FMUL.FTZ R189, R48, R189 ;  /* 0x000000bd30bd7220 */ /* 0x000fe40000410000 */
[----:B------:R-:W-:Y:S02]  /*21b0*/  FADD.FTZ R125, R125, R187 ;  /* 0x000000bb7d7d7221 */ /* 0x000fe40000010000 */
[----:B------:R-:W-:Y:S02]  /*21c0*/  FFMA.FTZ R124, R186, R187, R124 ;  /* 0x000000bbba7c7223 */ /* 0x000fe4000001007c */
[----:B------:R-:W-:-:S02]  /*21d0*/  FMUL.FTZ R202, R199, R202 ;  /* 0x000000cac7ca7220 */ /* 0x000fc40000410000 */
[----:B------:R-:W-:Y:S02]  /*21e0*/  FADD.FTZ R125, R125, R189 ;  /* 0x000000bd7d7d7221 */ /* 0x000fe40000010000 */
[----:B------:R-:W-:Y:S02]  /*21f0*/  FFMA.FTZ R124, R188, R189, R124 ;  /* 0x000000bdbc7c7223 */ /* 0x000fe4000001007c */
[-C--:B------:R-:W-:Y:S02]  /*2200*/  FFMA.FTZ R34, R202, R203.reuse, R34 ;  /* 0x000000cbca227223 */ /* 0x080fe40000010022 */
[----:B------:R-:W-:Y:S02]  /*2210*/  FMUL.FTZ R204, R199, R204 ;  /* 0x000000ccc7cc7220 */ /* 0x000fe40000410000 */
        /* <DEDUP_REMOVED lines=25> */
[----:B------:R-:W-:-:S02]  /*23b0*/  FADD.FTZ R125, R125, R129 ;  /* 0x000000817d7d7221 */ /* 0x000fc40000010000 */
[----:B------:R-:W-:Y:S01]  /*23c0*/  FFMA.FTZ R124, R128, R129, R124 ;  /* 0x00000081807c7223 */ /* 0x000fe2000001007c */
[----:B------:R-:W-:Y:S01]  /*23d0*/  HADD2.F32 R141, -RZ, R141.H1_H1 ;  /* 0x3000008dff8d7230 */ /* 0x000fe20000004100 */
[-C--:B------:R-:W-:Y:S02]  /*23e0*/  FFMA.FTZ R28, R132, R133.reuse, R28 ;  /* 0x00000085841c7223 */ /* 0x080fe4000001001c */
[----:B------:R-:W-:Y:S02]  /*23f0*/  FMUL.FTZ R133, R40, R133 ;  /* 0x0000008528857220 */ /* 0x000fe40000410000 */
[----:B------:R-:W-:Y:S02]  /*2400*/  FADD.FTZ R125, R125, R131 ;  /* 0x000000837d7d7221 */ /* 0x000fe40000010000 */
[----:B------:R-:W-:Y:S02]  /*2410*/  FFMA.FTZ R124, R130, R131, R124 ;  /* 0x00000083827c7223 */ /* 0x000fe4000001007c */
[----:B------:R-:W-:-:S02]  /*2420*/  FMUL.FTZ R134, R199, R119 ;  /* 0x00000077c7867220 */ /* 0x000fc40000410000 */
[----:B--2---:R-:W-:Y:S02]  /*2430*/  FADD.FTZ R136, R141, R136 ;  /* 0x000000888d887221 */ /* 0x004fe40000010000 */
[----:B---3--:R-:W-:Y:S02]  /*2440*/  FADD.FTZ R252, R137, R252 ;  /* 0x000000fc89fc7221 */ /* 0x008fe40000010000 */
[----:B------:R-:W-:Y:S02]  /*2450*/  FADD.FTZ R125, R125, R133 ;  /* 0x000000857d7d7221 */ /* 0x000fe40000010000 */
[----:B------:R-:W-:Y:S02]  /*2460*/  FFMA.FTZ R124, R132, R133, R124 ;  /* 0x00000085847c7223 */ /* 0x000fe4000001007c */
[----:B----4-:R-:W-:Y:S02]  /*2470*/  FADD.FTZ R138, R121, R138 ;  /* 0x0000008a798a7221 */ /* 0x010fe40000010000 */
[----:B------:R-:W-:Y:S01]  /*2480*/  FADD.FTZ R251, R139, R251 ;  /* 0x000000fb8bfb7221 */ /* 0x000fe20000010000 */
[----:B------:R0:W-:Y:S01]  /*2490*/  STL [R1+0x28], R136 ;  /* 0x0000288801007387 */ /* 0x0001e20000100800 */
[----:B------:R-:W-:-:S02]  /*24a0*/  FFMA.FTZ R26, R134, R135, R26 ;  /* 0x00000087861a7223 */ /* 0x000fc4000001001a */
[----:B------:R-:W-:Y:S01]  /*24b0*/  FADD.FTZ R140, R247, R140 ;  /* 0x0000008cf78c7221 */ /* 0x000fe20000010000 */
[----:B------:R-:W-:Y:S01]  /*24c0*/  STL [R1+0x34], R252 ;  /* 0x000034fc01007387 */ /* 0x000fe20000100800 */
[----:B------:R-:W-:Y:S02]  /*24d0*/  FMUL.FTZ R135, R42, R135 ;  /* 0x000000872a877220 */ /* 0x000fe40000410000 */
[----:B------:R-:W-:Y:S02]  /*24e0*/  FADD.FTZ R125, R125, R109 ;  /* 0x0000006d7d7d7221 */ /* 0x000fe40000010000 */
[----:B------:R-:W-:Y:S01]  /*24f0*/  FFMA.FTZ R124, R108, R109, R124 ;  /* 0x0000006d6c7c7223 */ /* 0x000fe2000001007c */
[----:B------:R1:W-:Y:S01]  /*2500*/  STL [R1+0x30], R138 ;  /* 0x0000308a01007387 */ /* 0x0003e20000100800 */
[C---:B0-----:R-:W-:Y:S02]  /*2510*/  FMUL.FTZ R136, R199.reuse, R107 ;  /* 0x0000006bc7887220 */ /* 0x041fe40000410000 */
[----:B------:R-:W-:Y:S01]  /*2520*/  FMUL.FTZ R118, R199, R118 ;  /* 0x00000076c7767220 */ /* 0x000fe20000410000 */
[----:B------:R0:W-:Y:S01]  /*2530*/  STL [R1+0x3c], R251 ;  /* 0x00003cfb01007387 */ /* 0x0001e20000100800 */
[----:B------:R-:W-:-:S02]  /*2540*/  FMUL.FTZ R119, R43, R141 ;  /* 0x0000008d2b777220 */ /* 0x000fc40000410000 */
[----:B------:R-:W-:Y:S01]  /*2550*/  FADD.FTZ R125, R125, R135 ;  /* 0x000000877d7d7221 */ /* 0x000fe20000010000 */
[----:B------:R0:W-:Y:S01]  /*2560*/  STL [R1+0x38], R140 ;  /* 0x0000388c01007387 */ /* 0x0001e20000100800 */
[----:B------:R-:W-:Y:S02]  /*2570*/  FFMA.FTZ R124, R134, R135, R124 ;  /* 0x00000087867c7223 */ /* 0x000fe4000001007c */
[-C--:B------:R-:W-:Y:S02]  /*2580*/  FFMA.FTZ R24, R136, R137.reuse, R24 ;  /* 0x0000008988187223 */ /* 0x080fe40000010018 */
[----:B------:R-:W-:Y:S02]  /*2590*/  FMUL.FTZ R120, R199, R120 ;  /* 0x00000078c7787220 */ /* 0x000fe40000410000 */
[----:B------:R-:W-:Y:S02]  /*25a0*/  FMUL.FTZ R137, R36, R137 ;  /* 0x0000008924897220 */ /* 0x000fe40000410000 */
[----:B------:R-:W-:-:S02]  /*25b0*/  FADD.FTZ R125, R125, R119 ;  /* 0x000000777d7d7221 */ /* 0x000fc40000010000 */
[----:B------:R-:W-:Y:S02]  /*25c0*/  FFMA.FTZ R124, R118, R119, R124 ;  /* 0x00000077767c7223 */ /* 0x000fe4000001007c */
[-C--:B------:R-:W-:Y:S02]  /*25d0*/  FFMA.FTZ R25, R120, R121.reuse, R25 ;  /* 0x0000007978197223 */ /* 0x080fe40000010019 */
[----:B-1----:R-:W-:Y:S02]  /*25e0*/  FMUL.FTZ R138, R199, R106 ;  /* 0x0000006ac78a7220 */ /* 0x002fe40000410000 */
        /* <DEDUP_REMOVED lines=11> */
[----:B------:R-:W-:Y:S02]  /*26a0*/  FFMA.FTZ R27, R118, R141, R27 ;  /* 0x0000008d761b7223 */ /* 0x000fe4000001001b */
[C---:B------:R-:W-:Y:S02]  /*26b0*/  FFMA.FTZ R23, R124.reuse, R247, R23 ;  /* 0x000000f77c177223 */ /* 0x040fe40000010017 */
[----:B------:R-:W-:Y:S02]  /*26c0*/  FADD.FTZ R246, R107, R125 ;  /* 0x0000007d6bf67221 */ /* 0x000fe40000010000 */
[----:B------:R-:W-:Y:S01]  /*26d0*/  FFMA.FTZ R141, R124, R125, R106 ;  /* 0x0000007d7c8d7223 */ /* 0x000fe2000001006a */
[----:B------:R-:W-:Y:S05]  /*26e0*/  BRA.DIV ~URZ, `(.L_x_1547) ;  /* 0x00003b027f007947 */ /* 0x000fea000b800000 */
[----:B0-----:R0:W1:Y:S02]  /*26f0*/  SHFL.BFLY PT, R247, R246, 0x1, 0x1f ;  /* 0x0c201f00f6f77f89 */ /* 0x00106400000e0000 */
.L_x_1551:
        /* <DEDUP_REMOVED lines=18> */
.L_x_1552:
[----:B--2---:R-:W-:Y:S01]  /*2820*/  FADD.FTZ R247, R247, R246 ;  /* 0x000000f6f7f77221 */ /* 0x004fe20000010000 */
[----:B-----5:R-:W-:Y:S01]  /*2830*/  LOP3.LUT P5, RZ, R104, 0xff00, RZ, 0xc0, !PT ;  /* 0x0000ff0068ff7812 */ /* 0x020fe200078ac0ff */
[----:B01----:R-:W-:Y:S01]  /*2840*/  FADD.FTZ R141, R106, R141 ;  /* 0x0000008d6a8d7221 */ /* 0x003fe20000010000 */
[----:B------:R-:W-:Y:S01]  /*2850*/  @P1 HADD2.F32 R106, -RZ, R76.H0_H0 ;  /* 0x2000004cff6a1230 */ /* 0x000fe20000004100 */
        /* <DEDUP_REMOVED lines=14> */
[----:B------:R-:W-:Y:S01]  /*2940*/  FFMA.FTZ R240, R240, R141, R140 ;  /* 0x0000008df0f07223 */ /* 0x000fe2000001008c */
[----:B------:R-:W-:Y:S01]  /*2950*/  @P2 F2FP.PACK_AB R106, RZ, R107 ;  /* 0x0000006bff6a223e */ /* 0x000fe200000000ff */
[----:B------:R-:W-:Y:S01]  /*2960*/  FADD.FTZ R237, R235, -R237 ;  /* 0x800000edebed7221 */ /* 0x000fe20000010000 */
[----:B------:R-:W-:Y:S01]  /*2970*/  @P1 HADD2.F32 R235, -RZ, R79.H0_H0 ;  /* 0x2000004fffeb1230 */ /* 0x000fe20000004100 */
[----:B------:R-:W-:Y:S01]  /*2980*/  FADD.FTZ R239, R239, -R240 ;  /* 0x800000f0efef7221 */ /* 0x000fe20000010000 */
[----:B------:R-:W-:Y:S01]  /*2990*/  @P2 PRMT R96, R106, 0x7610, R96 ;  /* 0x000076106a602816 */ /* 0x000fe20000000060 */
[----:B------:R-:W-:Y:S01]  /*29a0*/  FMUL.FTZ R237, R199, R237 ;  /* 0x000000edc7ed7220 */ /* 0x000fe20000410000 */
[----:B------:R-:W-:Y:S01]  /*29b0*/  MOV R106, R104 ;  /* 0x00000068006a7202 */ /* 0x000fe20000000f00 */
[-CC-:B------:R-:W-:Y:S01]  /*29c0*/  FFMA.FTZ R243, R243, R141.reuse, R140.reuse ;  /* 0x0000008df3f37223 */ /* 0x180fe2000001008c */
[----:B------:R-:W-:Y:S01]  /*29d0*/  P2R R240, PR, RZ, 0x40 ;  /* 0x00000040fff07803 */ /* 0x000fe20000000000 */
[----:B------:R-:W-:Y:S01]  /*29e0*/  FFMA.FTZ R233, R233, R141, R140 ;  /* 0x0000008de9e97223 */ /* 0x000fe2000001008c */
[----:B------:R-:W-:Y:S01]  /*29f0*/  LOP3.LUT P4, RZ, R106, 0xff, RZ, 0xc0, !PT ;  /* 0x000000ff6aff7812 */ /* 0x000fe2000788c0ff */
[----:B------:R-:W-:Y:S01]  /*2a00*/  FADD.FTZ R241, R241, -R243 ;  /* 0x800000f3f1f17221 */ /* 0x000fe20000010000 */
[----:B------:R-:W-:Y:S01]  /*2a10*/  @P0 MOV R106, R166 ;  /* 0x000000a6006a0202 */ /* 0x000fe20000000f00 */
[----:B------:R-:W-:Y:S01]  /*2a20*/  FMUL.FTZ R239, R199, R239 ;  /* 0x000000efc7ef7220 */ /* 0x000fe20000410000 */
[----:B------:R-:W-:Y:S01]  /*2a30*/  LOP3.LUT P6, RZ, R105, 0xff000000, RZ, 0xc0, !PT ;  /* 0xff00000069ff7812 */ /* 0x000fe200078cc0ff */
[----:B------:R-:W-:Y:S01]  /*2a40*/  FMUL.FTZ R241, R199, R241 ;  /* 0x000000f1c7f17220 */ /* 0x000fe20000410000 */
[----:B------:R-:W-:Y:S01]  /*2a50*/  @P0 LOP3.LUT P3, RZ, R106, 0xff, RZ, 0xc0, !PT ;  /* 0x000000ff6aff0812 */ /* 0x000fe2000786c0ff */
[----:B------:R-:W-:-:S02]  /*2a60*/  FMUL.FTZ R106, R107, c[0x0][0x1e8] ;  /* 0x00007a006b6a7a20 */ /* 0x000fc40000410000 */
[-CC-:B------:R-:W-:Y:S02]  /*2a70*/  FFMA.FTZ R227, R227, R141.reuse, R140.reuse ;  /* 0x0000008de3e37223 */ /* 0x180fe4000001008c */
[--C-:B------:R-:W-:Y:S01]  /*2a80*/  FFMA.FTZ R225, R225, R141, R140.reuse ;  /* 0x0000008de1e17223 */ /* 0x100fe2000001008c */
[----:B------:R-:W-:Y:S01]  /*2a90*/  @P0 FSEL R107, R106, RZ, P3 ;  /* 0x000000ff6a6b0208 */ /* 0x000fe20001800000 */
[----:B------:R-:W-:Y:S01]  /*2aa0*/  FADD.FTZ R230, R230, -R227 ;  /* 0x800000e3e6e67221 */ /* 0x000fe20000010000 */
[----:B------:R-:W-:Y:S01]  /*2ab0*/  @P0 LOP3.LUT P3, RZ, R166, 0xff00, RZ, 0xc0, !PT ;  /* 0x0000ff00a6ff0812 */ /* 0x000fe2000786c0ff */
[----:B------:R-:W-:Y:S01]  /*2ac0*/  FADD.FTZ R228, R228, -R225 ;  /* 0x800000e1e4e47221 */ /* 0x000fe20000010000 */
[----:B------:R-:W-:Y:S01]  /*2ad0*/  @P0 F2FP.PACK_AB R107, RZ, R107 ;  /* 0x0000006bff6b023e */ /* 0x000fe200000000ff */
[----:B------:R-:W-:Y:S02]  /*2ae0*/  FMUL.FTZ R230, R199, R230 ;  /* 0x000000e6c7e67220 */ /* 0x000fe40000410000 */
[-C--:B------:R-:W-:Y:S01]  /*2af0*/  FFMA.FTZ R208, R208, R141.reuse, R140 ;  /* 0x0000008dd0d07223 */ /* 0x080fe2000001008c */
[----:B------:R-:W-:Y:S01]  /*2b00*/  @P0 PRMT R100, R107, 0x7610, R100 ;  /* 0x000076106b640816 */ /* 0x000fe20000000064 */
[----:B------:R-:W-:Y:S01]  /*2b10*/  @P1 HADD2.F32 R107, -RZ, R76.H1_H1 ;  /* 0x3000004cff6b1230 */ /* 0x000fe20000004100 */
[----:B------:R-:W-:-:S02]  /*2b20*/  FFMA.FTZ R209, R209, R141, R140 ;  /* 0x0000008dd1d17223 */ /* 0x000fc4000001008c */
[----:B------:R-:W-:Y:S02]  /*2b30*/  FADD.FTZ R210, R210, -R208 ;  /* 0x800000d0d2d27221 */ /* 0x000fe40000010000 */
[----:B------:R-:W-:Y:S02]  /*2b40*/  @P1 FADD.FTZ R234, R234, R107 ;  /* 0x0000006beaea1221 */ /* 0x000fe40000010000 */
[----:B------:R-:W-:Y:S02]  /*2b50*/  FADD.FTZ R212, R212, -R209 ;  /* 0x800000d1d4d47221 */ /* 0x000fe40000010000 */
[-CC-:B------:R-:W-:Y:S01]  /*2b60*/  FFMA.FTZ R215, R215, R141.reuse, R140.reuse ;  /* 0x0000008dd7d77223 */ /* 0x180fe2000001008c */
[----:B------:R-:W-:Y:S01]  /*2b70*/  @P2 F2FP.PACK_AB R107, RZ, R234 ;  /* 0x000000eaff6b223e */ /* 0x000fe200000000ff */
[----:B------:R-:W-:Y:S02]  /*2b80*/  FFMA.FTZ R219, R219, R141, R140 ;  /* 0x0000008ddbdb7223 */ /* 0x000fe4000001008c */
[----:B------:R-:W-:Y:S01]  /*2b90*/  FADD.FTZ R218, R218, -R215 ;  /* 0x800000d7dada7221 */ /* 0x000fe20000010000 */
[----:B------:R-:W-:Y:S01]  /*2ba0*/  @P2 PRMT R96, R96, 0x5410, R107 ;  /* 0x0000541060602816 */ /* 0x000fe2000000006b */
[----:B------:R-:W-:-:S02]  /*2bb0*/  FMUL.FTZ R107, R234, c[0x0][0x1e8] ;  /* 0x00007a00ea6b7a20 */ /* 0x000fc40000410000 */
[----:B------:R-:W-:Y:S02]  /*2bc0*/  FADD.FTZ R222, R222, -R219 ;  /* 0x800000dbdede7221 */ /* 0x000fe40000010000 */
[-CC-:B------:R-:W-:Y:S01]  /*2bd0*/  FFMA.FTZ R213, R213, R141.reuse, R140.reuse ;  /* 0x0000008dd5d57223 */ /* 0x180fe2000001008c */
[----:B------:R-:W-:Y:S01]  /*2be0*/  @P0 FSEL R234, R107, RZ, P3 ;  /* 0x000000ff6bea0208 */ /* 0x000fe20001800000 */
[-CC-:B------:R-:W-:Y:S01]  /*2bf0*/  FFMA.FTZ R217, R217, R141.reuse, R140.reuse ;  /* 0x0000008dd9d97223 */ /* 0x180fe2000001008c */
[----:B------:R-:W-:Y:S01]  /*2c00*/  LOP3.LUT P3, RZ, R104, 0xff000000, RZ, 0xc0, !PT ;  /* 0xff00000068ff7812 */ /* 0x000fe2000786c0ff */
[----:B------:R-:W-:Y:S01]  /*2c10*/  FADD.FTZ R216, R216, -R213 ;  /* 0x800000d5d8d87221 */ /* 0x000fe20000010000 */
[----:B------:R-:W-:Y:S01]  /*2c20*/  @P0 F2FP.PACK_AB R234, RZ, R234 ;  /* 0x000000eaffea023e */ /* 0x000fe200000000ff */
[----:B------:R-:W-:Y:S01]  /*2c30*/  FADD.FTZ R217, R220, -R217 ;  /* 0x800000d9dcd97221 */ /* 0x000fe20000010000 */
[----:B------:R-:W-:Y:S01]  /*2c40*/  FSEL R104, R106, RZ, P4 ;  /* 0x000000ff6a687208 */ /* 0x000fe20002000000 */
[-C--:B------:R-:W-:Y:S01]  /*2c50*/  FFMA.FTZ R142, R142, R141.reuse, R140 ;  /* 0x0000008d8e8e7223 */ /* 0x080fe2000001008c */
[----:B------:R-:W-:Y:S01]  /*2c60*/  @P0 PRMT R100, R100, 0x5410, R234 ;  /* 0x0000541064640816 */ /* 0x000fe200000000ea */
[----:B------:R-:W-:Y:S01]  /*2c70*/  FFMA.FTZ R234, R238, R141, R140 ;  /* 0x0000008deeea7223 */ /* 0x000fe2000001008c */
[----:B------:R-:W-:Y:S01]  /*2c80*/  FSEL R242, R107, RZ, P5 ;  /* 0x000000ff6bf27208 */ /* 0x000fe20002800000 */
[----:B------:R-:W-:Y:S01]  /*2c90*/  FMUL.FTZ R217, R199, R217 ;  /* 0x000000d9c7d97220 */ /* 0x000fe20000410000 */
[----:B------:R-:W-:Y:S01]  /*2ca0*/  LOP3.LUT P4, RZ, R105, 0xff0000, RZ, 0xc0, !PT ;  /* 0x00ff000069ff7812 */ /* 0x000fe2000788c0ff */
[----:B------:R-:W-:Y:S01]  /*2cb0*/  FADD.FTZ R234, R236, -R234 ;  /* 0x800000eaecea7221 */ /* 0x000fe20000010000 */
[----:B------:R-:W-:Y:S01]  /*2cc0*/  @P1 HADD2.F32 R236, -RZ, R79.H1_H1 ;  /* 0x3000004fffec1230 */ /* 0x000fe20000004100 */
[----:B------:R-:W-:Y:S01]  /*2cd0*/  @P2 IADD3 R106, P5, R198, c[0x0][0x258], RZ ;  /* 0x00009600c66a2a10 */ /* 0x000fe20007fbe0ff */
[----:B------:R-:W-:Y:S01]  /*2ce0*/  FADD.FTZ R143, R143, -R142 ;  /* 0x8000008e8f8f7221 */ /* 0x000fe20000010000 */
[----:B------:R-:W-:Y:S01]  /*2cf0*/  F2FP.PACK_AB R104, R242, R104 ;  /* 0x00000068f268723e */ /* 0x000fe200000000ff */
[----:B------:R-:W-:Y:S01]  /*2d00*/  FMUL.FTZ R234, R199, R234 ;  /* 0x000000eac7ea7220 */ /* 0x000fe20000410000 */
[----:B------:R-:W-:Y:S01]  /*2d10*/  @P2 IADD3.X R107, R197, c[0x0][0x25c], RZ, P5, !PT ;  /* 0x00009700c56b2a10 */ /* 0x000fe20002ffe4ff */
[----:B------:R-:W-:Y:S01]  /*2d20*/  @P1 FADD.FTZ R237, R237, R236 ;  /* 0x000000eceded1221 */ /* 0x000fe20000010000 */
[----:B------:R-:W-:Y:S01]  /*2d30*/  LOP3.LUT P5, RZ, R105, 0xff00, RZ, 0xc0, !PT ;  /* 0x0000ff0069ff7812 */ /* 0x000fe200078ac0ff */
[----:B------:R-:W-:-:S02]  /*2d40*/  @P1 FADD.FTZ R234, R234, R235 ;  /* 0x000000ebeaea1221 */ /* 0x000fc40000010000 */
[----:B------:R-:W-:Y:S01]  /*2d50*/  FMUL.FTZ R236, R237, c[0x0][0x1e8] ;  /* 0x00007a00edec7a20 */ /* 0x000fe20000410000 */
[----:B------:R-:W-:Y:S01]  /*2d60*/  @P2 F2FP.PACK_AB R237, RZ, R237 ;  /* 0x000000edffed223e */ /* 0x000fe200000000ff */
[----:B------:R-:W-:Y:S01]  /*2d70*/  FMUL.FTZ R235, R234, c[0x0][0x1e8] ;  /* 0x00007a00eaeb7a20 */ /* 0x000fe20000410000 */
[----:B------:R-:W-:Y:S01]  /*2d80*/  @P2 F2FP.PACK_AB R234, RZ, R234 ;  /* 0x000000eaffea223e */ /* 0x000fe200000000ff */
[-CC-:B------:R-:W-:Y:S02]  /*2d90*/  FFMA.FTZ R242, R211, R141.reuse, R140.reuse ;  /* 0x0000008dd3f27223 */ /* 0x180fe4000001008c */
[-C--:B------:R-:W-:Y:S01]  /*2da0*/  FFMA.FTZ R184, R184, R141.reuse, R140 ;  /* 0x0000008db8b87223 */ /* 0x080fe2000001008c */
[----:B------:R-:W-:Y:S01]  /*2db0*/  FSEL R238, R235, RZ, P4 ;  /* 0x000000ffebee7208 */ /* 0x000fe20002000000 */
[----:B------:R-:W-:Y:S01]  /*2dc0*/  FADD.FTZ R242, R214, -R242 ;  /* 0x800000f2d6f27221 */ /* 0x000fe20000010000 */
[----:B------:R-:W-:Y:S01]  /*2dd0*/  LOP3.LUT P4, RZ, R105, 0xff, RZ, 0xc0, !PT ;  /* 0x000000ff69ff7812 */ /* 0x000fe2000788c0ff */
[-CC-:B------:R-:W-:Y:S01]  /*2de0*/  FFMA.FTZ R182, R182, R141.reuse, R140.reuse ;  /* 0x0000008db6b67223 */ /* 0x180fe2000001008c */
[----:B------:R-:W-:Y:S01]  /*2df0*/  FSEL R105, R236, RZ, P6 ;  /* 0x000000ffec697208 */ /* 0x000fe20003000000 */
[----:B------:R-:W-:Y:S01]  /*2e00*/  FMUL.FTZ R242, R199, R242 ;  /* 0x000000f2c7f27220 */ /* 0x000fe20000410000 */
[----:B------:R-:W-:Y:S01]  /*2e10*/  ISETP.NE.AND P6, PT, R240, RZ, PT ;  /* 0x000000fff000720c */ /* 0x000fe20003fc5270 */
[----:B------:R-:W-:Y:S01]  /*2e20*/  FFMA.FTZ R240, R123, R141, R140 ;  /* 0x0000008d7bf07223 */ /* 0x000fe2000001008c */
[----:B------:R-:W-:Y:S01]  /*2e30*/  @P2 PRMT R99, R234, 0x7610, R99 ;  /* 0x00007610ea632816 */ /* 0x000fe20000000063 */
[----:B------:R-:W-:Y:S01]  /*2e40*/  FADD.FTZ R123, R232, -R233 ;  /* 0x800000e9e87b7221 */ /* 0x000fe20000010000 */
[--C-:B------:R-:W-:Y:S01]  /*2e50*/  @P1 HADD2.F32 R232, -RZ, R77.reuse.H0_H0 ;  /* 0x2000004dffe81230 */ /* 0x100fe20000004100 */
[----:B------:R-:W-:Y:S01]  /*2e60*/  FADD.FTZ R122, R122, -R240 ;  /* 0x800000f07a7a7221 */ /* 0x000fe20000010000 */
[--C-:B------:R-:W-:Y:S01]  /*2e70*/  @P1 HADD2.F32 R233, -RZ, R78.reuse.H0_H0 ;  /* 0x2000004effe91230 */ /* 0x100fe20000004100 */
[----:B------:R-:W-:Y:S01]  /*2e80*/  FMUL.FTZ R123, R199, R123 ;  /* 0x0000007bc77b7220 */ /* 0x000fe20000410000 */
[----:B------:R-:W-:Y:S01]  /*2e90*/  @P2 PRMT R99, R99, 0x5410, R237 ;  /* 0x0000541063632816 */ /* 0x000fe200000000ed */
[----:B------:R-:W-:Y:S01]  /*2ea0*/  @P1 FADD.FTZ R241, R241, R232 ;  /* 0x000000e8f1f11221 */ /* 0x000fe20000010000 */
[----:B------:R-:W-:Y:S01]  /*2eb0*/  @P1 HADD2.F32 R232, -RZ, R77.H1_H1 ;  /* 0x3000004dffe81230 */ /* 0x000fe20000004100 */
[----:B------:R-:W-:Y:S01]  /*2ec0*/  @P1 FADD.FTZ R239, R239, R233 ;  /* 0x000000e9efef1221 */ /* 0x000fe20000010000 */
[----:B------:R-:W-:Y:S01]  /*2ed0*/  @P1 HADD2.F32 R233, -RZ, R78.H1_H1 ;  /* 0x3000004effe91230 */ /* 0x000fe20000004100 */
[----:B------:R-:W-:-:S02]  /*2ee0*/  FMUL.FTZ R122, R199, R122 ;  /* 0x0000007ac77a7220 */ /* 0x000fc40000410000 */
        /* <DEDUP_REMOVED lines=8> */
[-CC-:B------:R-:W-:Y:S01]  /*2f70*/  FFMA.FTZ R234, R229, R141.reuse, R140.reuse ;  /* 0x0000008de5ea7223 */ /* 0x180fe2000001008c */
[----:B------:R-:W-:Y:S01]  /*2f80*/  @P2 PRMT R97, R233, 0x7610, R97 ;  /* 0x00007610e9612816 */ /* 0x000fe20000000061 */
[----:B------:R-:W-:Y:S01]  /*2f90*/  FFMA.FTZ R233, R224, R141, R140 ;  /* 0x0000008de0e97223 */ /* 0x000fe2000001008c */
[----:B------:R-:W-:Y:S01]  /*2fa0*/  @P2 PRMT R98, R232, 0x7610, R98 ;  /* 0x00007610e8622816 */ /* 0x000fe20000000062 */
[----:B------:R-:W-:Y:S01]  /*2fb0*/  FMUL.FTZ R232, R122, c[0x0][0x1e8] ;  /* 0x00007a007ae87a20 */ /* 0x000fe20000410000 */
[----:B------:R-:W-:Y:S01]  /*2fc0*/  @P2 PRMT R97, R97, 0x5410, R240 ;  /* 0x0000541061612816 */ /* 0x000fe200000000f0 */
[----:B------:R-:W-:Y:S01]  /*2fd0*/  FADD.FTZ R226, R226, -R233 ;  /* 0x800000e9e2e27221 */ /* 0x000fe20000010000 */
[----:B------:R-:W-:Y:S01]  /*2fe0*/  @P2 PRMT R98, R98, 0x5410, R243 ;  /* 0x0000541062622816 */ /* 0x000fe200000000f3 */
[----:B------:R-:W-:Y:S01]  /*2ff0*/  FADD.FTZ R234, R231, -R234 ;  /* 0x800000eae7ea7221 */ /* 0x000fe20000010000 */
[----:B------:R-:W-:Y:S01]  /*3000*/  MOV R224, R116 ;  /* 0x0000007400e07202 */ /* 0x000fe20000000f00 */
[----:B------:R-:W-:-:S02]  /*3010*/  FMUL.FTZ R229, R199, R226 ;  /* 0x000000e2c7e57220 */ /* 0x000fc40000410000 */
[----:B------:R0:W-:Y:S01]  /*3020*/  @P2 STG.E.128 [R106.64], R96 ;  /* 0x000000606a002986 */ /* 0x0001e2000c101d04 */
[C---:B------:R-:W-:Y:S02]  /*3030*/  FMUL.FTZ R233, R199.reuse, R228 ;  /* 0x000000e4c7e97220 */ /* 0x040fe40000410000 */
[C---:B------:R-:W-:Y:S02]  /*3040*/  FMUL.FTZ R234, R199.reuse, R234 ;  /* 0x000000eac7ea7220 */ /* 0x040fe40000410000 */
[C---:B------:R-:W-:Y:S02]  /*3050*/  FMUL.FTZ R240, R199.reuse, R210 ;  /* 0x000000d2c7f07220 */ /* 0x040fe40000410000 */
[C---:B------:R-:W-:Y:S02]  /*3060*/  FMUL.FTZ R243, R199.reuse, R216 ;  /* 0x000000d8c7f37220 */ /* 0x040fe40000410000 */
[C---:B------:R-:W-:Y:S02]  /*3070*/  FMUL.FTZ R216, R199.reuse, R218 ;  /* 0x000000dac7d87220 */ /* 0x040fe40000410000 */
[----:B------:R-:W-:-:S02]  /*3080*/  FMUL.FTZ R218, R199, R222 ;  /* 0x000000dec7da7220 */ /* 0x000fc40000410000 */
[----:B------:R-:W-:Y:S02]  /*3090*/  FADD.FTZ R185, R185, -R184 ;  /* 0x800000b8b9b97221 */ /* 0x000fe40000010000 */
[----:B------:R-:W-:Y:S02]  /*30a0*/  FADD.FTZ R183, R183, -R182 ;  /* 0x800000b6b7b77221 */ /* 0x000fe40000010000 */
[--C-:B------:R-:W-:Y:S01]  /*30b0*/  FFMA.FTZ R182, R200, R141, R140.reuse ;  /* 0x0000008dc8b67223 */ /* 0x100fe2000001008c */
[----:B0-----:R-:W-:Y:S01]  /*30c0*/  F2FP.PACK_AB R107, R105, R238 ;  /* 0x000000ee696b723e */ /* 0x001fe200000000ff */
[----:B------:R-:W-:Y:S01]  /*30d0*/  FMUL.FTZ R238, R123, c[0x0][0x1e8] ;  /* 0x00007a007bee7a20 */ /* 0x000fe20000410000 */
[----:B------:R-:W-:Y:S01]  /*30e0*/  FSEL R106, R239, RZ, P4 ;  /* 0x000000ffef6a7208 */ /* 0x000fe20002000000 */
[----:B------:R-:W-:Y:S01]  /*30f0*/  FMUL.FTZ R200, R199, R185 ;  /* 0x000000b9c7c87220 */ /* 0x000fe20000410000 */
[----:B------:R-:W-:Y:S01]  /*3100*/  FSEL R105, R232, RZ, P5 ;  /* 0x000000ffe8697208 */ /* 0x000fe20002800000 */
[-C--:B------:R-:W-:Y:S01]  /*3110*/  FFMA.FTZ R142, R202, R141.reuse, R140 ;  /* 0x0000008dca8e7223 */ /* 0x080fe2000001008c */
[----:B------:R-:W-:Y:S01]  /*3120*/  FSEL R122, R238, RZ, P3 ;  /* 0x000000ffee7a7208 */ /* 0x000fe20001800000 */
[----:B------:R-:W-:Y:S01]  /*3130*/  FADD.FTZ R182, R201, -R182 ;  /* 0x800000b6c9b67221 */ /* 0x000fe20000010000 */
[----:B------:R-:W-:Y:S01]  /*3140*/  F2FP.PACK_AB R106, R105, R106 ;  /* 0x0000006a696a723e */ /* 0x000fe200000000ff */
[----:B------:R-:W-:Y:S01]  /*3150*/  FADD.FTZ R142, R203, -R142 ;  /* 0x8000008ecb8e7221 */ /* 0x000fe20000010000 */
[----:B------:R-:W-:Y:S01]  /*3160*/  FSEL R105, R241, RZ, P6 ;  /* 0x000000fff1697208 */ /* 0x000fe20003000000 */
[C---:B------:R-:W-:Y:S01]  /*3170*/  FMUL.FTZ R182, R199.reuse, R182 ;  /* 0x000000b6c7b67220 */ /* 0x040fe20000410000 */
[----:B------:R-:W-:Y:S01]  /*3180*/  @P0 LOP3.LUT P4, RZ, R166, 0xff000000, RZ, 0xc0, !PT ;  /* 0xff000000a6ff0812 */ /* 0x000fe2000788c0ff */
[----:B------:R-:W-:Y:S01]  /*3190*/  FFMA.FTZ R204, R204, R141, R140 ;  /* 0x0000008dcccc7223 */ /* 0x000fe2000001008c */
[----:B------:R-:W-:Y:S01]  /*31a0*/  F2FP.PACK_AB R105, R122, R105 ;  /* 0x000000697a69723e */ /* 0x000fe200000000ff */
[----:B------:R-:W-:Y:S01]  /*31b0*/  FMUL.FTZ R142, R199, R142 ;  /* 0x0000008ec78e7220 */ /* 0x000fe20000410000 */
[----:B------:R-:W-:Y:S01]  /*31c0*/  IADD3 R122, P3, R198, c[0x0][0x248], RZ ;  /* 0x00009200c67a7a10 */ /* 0x000fe20007f7e0ff */
[----:B------:R-:W-:Y:S01]  /*31d0*/  FADD.FTZ R205, R205, -R204 ;  /* 0x800000cccdcd7221 */ /* 0x000fe20000010000 */
[----:B------:R-:W-:Y:S01]  /*31e0*/  LOP3.LUT P5, RZ, R224, 0xff, RZ, 0xc0, !PT ;  /* 0x000000ffe0ff7812 */ /* 0x000fe200078ac0ff */
[-CC-:B------:R-:W-:Y:S01]  /*31f0*/  FFMA.FTZ R206, R206, R141.reuse, R140.reuse ;  /* 0x0000008dcece7223 */ /* 0x180fe2000001008c */
[----:B------:R-:W-:Y:S01]  /*3200*/  IADD3.X R123, R197, c[0x0][0x24c], RZ, P3, !PT ;  /* 0x00009300c57b7a10 */ /* 0x000fe20001ffe4ff */
[----:B------:R-:W-:Y:S01]  /*3210*/  FFMA.FTZ R134, R134, R141, R140 ;  /* 0x0000008d86867223 */ /* 0x000fe2000001008c */
[----:B------:R-:W-:Y:S01]  /*3220*/  @P0 LOP3.LUT P3, RZ, R166, 0xff0000, RZ, 0xc0, !PT ;  /* 0x00ff0000a6ff0812 */ /* 0x000fe2000786c0ff */
[----:B------:R-:W-:Y:S01]  /*3230*/  FADD.FTZ R207, R207, -R206 ;  /* 0x800000cecfcf7221 */ /* 0x000fe20000010000 */
[----:B------:R-:W-:Y:S01]  /*3240*/  @P0 FSEL R238, R238, RZ, P4 ;  /* 0x000000ffeeee0208 */ /* 0x000fe20002000000 */
[----:B------:R0:W-:Y:S01]  /*3250*/  STG.E.128 [R122.64], R104 ;  /* 0x000000687a007986 */ /* 0x0001e2000c101d04 */
[----:B------:R-:W-:Y:S01]  /*3260*/  @P0 LOP3.LUT P4, RZ, R167, 0xff00, RZ, 0xc0, !PT ;  /* 0x0000ff00a7ff0812 */ /* 0x000fe2000788c0ff */
[----:B------:R-:W-:Y:S01]  /*3270*/  FMUL.FTZ R207, R199, R207 ;  /* 0x000000cfc7cf7220 */ /* 0x000fe20000410000 */
[----:B------:R-:W-:Y:S01]  /*3280*/  @P0 F2FP.PACK_AB R238, RZ, R238 ;  /* 0x000000eeffee023e */ /* 0x000fe200000000ff */
[-C--:B------:R-:W-:Y:S01]  /*3290*/  FFMA.FTZ R136, R136, R141.reuse, R140 ;  /* 0x0000008d88887223 */ /* 0x080fe2000001008c */
[----:B------:R-:W-:Y:S01]  /*32a0*/  @P0 FSEL R232, R232, RZ, P4 ;  /* 0x000000ffe8e80208 */ /* 0x000fe20002000000 */
[----:B------:R-:W-:Y:S01]  /*32b0*/  FADD.FTZ R134, R135, -R134 ;  /* 0x8000008687867221 */ /* 0x000fe20000010000 */
[----:B------:R-:W-:Y:S01]  /*32c0*/  @P0 LOP3.LUT P4, RZ, R167, 0xff000000, RZ, 0xc0, !PT ;  /* 0xff000000a7ff0812 */ /* 0x000fe2000788c0ff */
[-CC-:B------:R-:W-:Y:S01]  /*32d0*/  FFMA.FTZ R108, R108, R141.reuse, R140.reuse ;  /* 0x0000008d6c6c7223 */ /* 0x180fe2000001008c */
[----:B------:R-:W-:Y:S01]  /*32e0*/  @P0 F2FP.PACK_AB R232, RZ, R232 ;  /* 0x000000e8ffe8023e */ /* 0x000fe200000000ff */
[-C--:B------:R-:W-:Y:S01]  /*32f0*/  FFMA.FTZ R118, R118, R141.reuse, R140 ;  /* 0x0000008d76767223 */ /* 0x080fe2000001008c */
[----:B------:R-:W-:Y:S01]  /*3300*/  @P0 FSEL R231, R236, RZ, P4 ;  /* 0x000000ffece70208 */ /* 0x000fe20002000000 */
[----:B------:R-:W-:Y:S01]  /*3310*/  FADD.FTZ R108, R109, -R108 ;  /* 0x8000006c6d6c7221 */ /* 0x000fe20000010000 */
[----:B------:R-:W-:Y:S01]  /*3320*/  @P0 LOP3.LUT P4, RZ, R168, 0xff00, RZ, 0xc0, !PT ;  /* 0x0000ff00a8ff0812 */ /* 0x000fe2000788c0ff */
[----:B------:R-:W-:Y:S01]  /*3330*/  FFMA.FTZ R120, R120, R141, R140 ;  /* 0x0000008d78787223 */ /* 0x000fe2000001008c */
[----:B------:R-:W-:Y:S01]  /*3340*/  @P0 F2FP.PACK_AB R231, RZ, R231 ;  /* 0x000000e7ffe7023e */ /* 0x000fe200000000ff */
[----:B------:R-:W-:Y:S01]  /*3350*/  FMUL.FTZ R109, R199, R108 ;  /* 0x0000006cc76d7220 */ /* 0x000fe20000410000 */
[----:B0-----:R-:W-:Y:S01]  /*3360*/  @P0 MOV R105, R168 ;  /* 0x000000a800690202 */ /* 0x001fe20000000f00 */
[----:B------:R-:W-:Y:S01]  /*3370*/  @P1 HADD2.F32 R104, -RZ, R80.H0_H0 ;  /* 0x20000050ff681230 */ /* 0x000fe20000004100 */
[----:B------:R-:W-:Y:S01]  /*3380*/  @P0 FSEL R106, R241, RZ, P3 ;  /* 0x000000fff16a0208 */ /* 0x000fe20001800000 */
[----:B------:R-:W-:Y:S01]  /*3390*/  @P1 HADD2.F32 R107, -RZ, R82.H0_H0 ;  /* 0x20000052ff6b1230 */ /* 0x000fe20000004100 */
[----:B------:R-:W-:Y:S01]  /*33a0*/  @P0 LOP3.LUT P6, RZ, R105, 0xff, RZ, 0xc0, !PT ;  /* 0x000000ff69ff0812 */ /* 0x000fe200078cc0ff */
[----:B------:R-:W-:Y:S01]  /*33b0*/  @P1 HADD2.F32 R105, -RZ, R81.H0_H0 ;  /* 0x20000051ff691230 */ /* 0x000fe20000004100 */
[----:B------:R-:W-:Y:S01]  /*33c0*/  @P1 FADD.FTZ R229, R229, R104 ;  /* 0x00000068e5e51221 */ /* 0x000fe20000010000 */
[----:B------:R-:W-:Y:S01]  /*33d0*/  @P1 HADD2.F32 R104, -RZ, R80.H1_H1 ;  /* 0x30000050ff681230 */ /* 0x000fe20000004100 */
[----:B------:R-:W-:Y:S01]  /*33e0*/  @P0 LOP3.LUT P3, RZ, R167, 0xff, RZ, 0xc0, !PT ;  /* 0x000000ffa7ff0812 */ /* 0x000fe2000786c0ff */
[----:B------:R-:W-:Y:S01]  /*33f0*/  @P1 FADD.FTZ R240, R240, R107 ;  /* 0x0000006bf0f01221 */ /* 0x000fe20000010000 */
[----:B------:R-:W-:Y:S01]  /*3400*/  @P1 HADD2.F32 R107, -RZ, R83.H0_H0 ;  /* 0x20000053ff6b1230 */ /* 0x000fe20000004100 */
[----:B------:R-:W-:Y:S01]  /*3410*/  @P1 FADD.FTZ R230, R230, R105 ;  /* 0x00000069e6e61221 */ /* 0x000fe20000010000 */
[----:B------:R-:W-:Y:S01]  /*3420*/  @P1 HADD2.F32 R105, -RZ, R81.H1_H1 ;  /* 0x30000051ff691230 */ /* 0x000fe20000004100 */
[----:B------:R-:W-:Y:S01]  /*3430*/  FMUL.FTZ R224, R229, c[0x0][0x1e8] ;  /* 0x00007a00e5e07a20 */ /* 0x000fe20000410000 */
[----:B------:R-:W-:Y:S01]  /*3440*/  @P0 FSEL R237, R239, RZ, P3 ;  /* 0x000000ffefed0208 */ /* 0x000fe20001800000 */
[----:B------:R-:W-:Y:S01]  /*3450*/  @P1 FADD.FTZ R233, R233, R104 ;  /* 0x00000068e9e91221 */ /* 0x000fe20000010000 */
[----:B------:R-:W-:Y:S01]  /*3460*/  @P0 LOP3.LUT P3, RZ, R167, 0xff0000, RZ, 0xc0, !PT ;  /* 0x00ff0000a7ff0812 */ /* 0x000fe2000786c0ff */
[----:B------:R-:W-:Y:S01]  /*3470*/  @P1 FADD.FTZ R234, R234, R105 ;  /* 0x00000069eaea1221 */ /* 0x000fe20000010000 */
[----:B------:R-:W-:Y:S01]  /*3480*/  FSEL R123, R224, RZ, P5 ;  /* 0x000000ffe07b7208 */ /* 0x000fe20002800000 */
[----:B------:R-:W-:Y:S01]  /*3490*/  FMUL.FTZ R225, R230, c[0x0][0x1e8] ;  /* 0x00007a00e6e17a20 */ /* 0x000fe20000410000 */
[----:B------:R-:W-:Y:S01]  /*34a0*/  @P0 FSEL R235, R235, RZ, P3 ;  /* 0x000000ffebeb0208 */ /* 0x000fe20001800000 */
[----:B------:R-:W-:Y:S01]  /*34b0*/  FMUL.FTZ R105, R233, c[0x0][0x1e8] ;  /* 0x00007a00e9697a20 */ /* 0x000fe20000410000 */
[----:B------:R-:W-:Y:S01]  /*34c0*/  LOP3.LUT P5, RZ, R116, 0xff0000, RZ, 0xc0, !PT ;  /* 0x00ff000074ff7812 */ /* 0x000fe200078ac0ff */
[----:B------:R-:W-:Y:S01]  /*34d0*/  FMUL.FTZ R241, R199, R212 ;  /* 0x000000d4c7f17220 */ /* 0x000fe20000410000 */
[----:B------:R-:W-:Y:S01]  /*34e0*/  @P0 FSEL R224, R224, RZ, P6 ;  /* 0x000000ffe0e00208 */ /* 0x000fe20003000000 */
[----:B------:R-:W-:Y:S01]  /*34f0*/  FMUL.FTZ R214, R240, c[0x0][0x1e8] ;  /* 0x00007a00f0d67a20 */ /* 0x000fe20000410000 */
[----:B------:R-:W-:Y:S01]  /*3500*/  @P0 F2FP.PACK_AB R239, RZ, R106 ;  /* 0x0000006affef023e */ /* 0x000fe200000000ff */
[----:B------:R-:W-:Y:S01]  /*3510*/  @P1 HADD2.F32 R106, -RZ, R82.H1_H1 ;  /* 0x30000052ff6a1230 */ /* 0x000fe20000004100 */
[----:B------:R-:W-:Y:S01]  /*3520*/  LOP3.LUT P3, RZ, R116, 0xff00, RZ, 0xc0, !PT ;  /* 0x0000ff0074ff7812 */ /* 0x000fe2000786c0ff */
[----:B------:R-:W-:Y:S01]  /*3530*/  FMUL.FTZ R226, R234, c[0x0][0x1e8] ;  /* 0x00007a00eae27a20 */ /* 0x000fe20000410000 */
[----:B------:R-:W-:Y:S01]  /*3540*/  @P0 LOP3.LUT P6, RZ, R168, 0xff0000, RZ, 0xc0, !PT ;  /* 0x00ff0000a8ff0812 */ /* 0x000fe200078cc0ff */
[----:B------:R-:W-:Y:S01]  /*3550*/  @P1 FADD.FTZ R242, R242, R107 ;  /* 0x0000006bf2f21221 */ /* 0x000fe20000010000 */
[----:B------:R-:W-:Y:S01]  /*3560*/  FSEL R227, R225, RZ, P5 ;  /* 0x000000ffe1e37208 */ /* 0x000fe20002800000 */
[----:B------:R-:W-:Y:S01]  /*3570*/  @P1 FADD.FTZ R241, R241, R106 ;  /* 0x0000006af1f11221 */ /* 0x000fe20000010000 */
[----:B------:R-:W-:Y:S01]  /*3580*/  FSEL R122, R105, RZ, P3 ;  /* 0x000000ff697a7208 */ /* 0x000fe20001800000 */
[----:B------:R-:W-:Y:S01]  /*3590*/  FMUL.FTZ R220, R242, c[0x0][0x1e8] ;  /* 0x00007a00f2dc7a20 */ /* 0x000fe20000410000 */
[----:B------:R-:W-:Y:S01]  /*35a0*/  @P0 FSEL R225, R225, RZ, P6 ;  /* 0x000000ffe1e10208 */ /* 0x000fe20003000000 */
[----:B------:R-:W-:Y:S01]  /*35b0*/  FMUL.FTZ R215, R241, c[0x0][0x1e8] ;  /* 0x00007a00f1d77a20 */ /* 0x000fe20000410000 */
[----:B------:R-:W-:Y:S01]  /*35c0*/  @P0 IADD3 R104, P3, R198, c[0x0][0x250], RZ ;  /* 0x00009400c6680a10 */ /* 0x000fe20007f7e0ff */
[----:B------:R-:W-:Y:S01]  /*35d0*/  @P1 HADD2.F32 R107, -RZ, R84.H0_H0 ;  /* 0x20000054ff6b1230 */ /* 0x000fe20000004100 */
[----:B------:R-:W-:Y:S01]  /*35e0*/  LOP3.LUT P6, RZ, R117, 0xff, RZ, 0xc0, !PT ;  /* 0x000000ff75ff7812 */ /* 0x000fe200078cc0ff */
[-C--:B------:R-:W-:Y:S01]  /*35f0*/  FFMA.FTZ R124, R124, R141.reuse, R140 ;  /* 0x0000008d7c7c7223 */ /* 0x080fe2000001008c */
[----:B------:R-:W-:Y:S01]  /*3600*/  @P0 FSEL R198, R105, RZ, P4 ;  /* 0x000000ff69c60208 */ /* 0x000fe20002000000 */
[----:B------:R-:W-:Y:S01]  /*3610*/  FADD.FTZ R118, R119, -R118 ;  /* 0x8000007677767221 */ /* 0x000fe20000010000 */
[----:B------:R-:W-:Y:S01]  /*3620*/  LOP3.LUT P4, RZ, R116, 0xff000000, RZ, 0xc0, !PT ;  /* 0xff00000074ff7812 */ /* 0x000fe2000788c0ff */
[----:B------:R-:W-:Y:S01]  /*3630*/  FFMA.FTZ R116, R221, R141, R140 ;  /* 0x0000008ddd747223 */ /* 0x000fe2000001008c */
[----:B------:R-:W-:Y:S01]  /*3640*/  @P0 F2FP.PACK_AB R236, RZ, R235 ;  /* 0x000000ebffec023e */ /* 0x000fe200000000ff */
[----:B------:R-:W-:Y:S01]  /*3650*/  @P1 FADD.FTZ R216, R216, R107 ;  /* 0x0000006bd8d81221 */ /* 0x000fe20000010000 */
[----:B------:R-:W-:Y:S01]  /*3660*/  @P0 IADD3.X R105, R197, c[0x0][0x254], RZ, P3, !PT ;  /* 0x00009500c5690a10 */ /* 0x000fe20001ffe4ff */
[----:B------:R-:W-:Y:S01]  /*3670*/  FADD.FTZ R219, R223, -R116 ;  /* 0x80000074dfdb7221 */ /* 0x000fe20000010000 */
[----:B------:R-:W-:Y:S01]  /*3680*/  FSEL R235, R214, RZ, P6 ;  /* 0x000000ffd6eb7208 */ /* 0x000fe20003000000 */
[----:B------:R-:W-:Y:S01]  /*3690*/  FMUL.FTZ R208, R216, c[0x0][0x1e8] ;  /* 0x00007a00d8d07a20 */ /* 0x000fe20000410000 */
[----:B------:R-:W-:Y:S01]  /*36a0*/  LOP3.LUT P3, RZ, R117, 0xff00, RZ, 0xc0, !PT ;  /* 0x0000ff0075ff7812 */ /* 0x000fe2000786c0ff */
[----:B------:R-:W-:Y:S01]  /*36b0*/  FMUL.FTZ R219, R199, R219 ;  /* 0x000000dbc7db7220 */ /* 0x000fe20000410000 */
[----:B------:R-:W-:Y:S01]  /*36c0*/  @P0 LOP3.LUT P6, RZ, R169, 0xff, RZ, 0xc0, !PT ;  /* 0x000000ffa9ff0812 */ /* 0x000fe200078cc0ff */
[----:B------:R-:W-:Y:S01]  /*36d0*/  FADD.FTZ R120, R121, -R120 ;  /* 0x8000007879787221 */ /* 0x000fe20000010000 */
[----:B------:R-:W-:Y:S01]  /*36e0*/  MOV R106, R114 ;  /* 0x00000072006a7202 */ /* 0x000fe20000000f00 */
[----:B------:R-:W-:Y:S01]  /*36f0*/  FADD.FTZ R124, R125, -R124 ;  /* 0x8000007c7d7c7221 */ /* 0x000fe20000010000 */
[----:B------:R-:W-:Y:S01]  /*3700*/  @P0 FSEL R214, R214, RZ, P6 ;  /* 0x000000ffd6d60208 */ /* 0x000fe20003000000 */
[----:B------:R-:W-:Y:S01]  /*3710*/  FMUL.FTZ R108, R199, R120 ;  /* 0x00000078c76c7220 */ /* 0x000fe20000410000 */
[----:B------:R-:W-:-:S02]  /*3720*/  FSEL R223, R215, RZ, P3 ;  /* 0x000000ffd7df7208 */ /* 0x000fc40001800000 */
[----:B------:R-:W-:Y:S02]  /*3730*/  LOP3.LUT P6, RZ, R106, 0xff, RZ, 0xc0, !PT ;  /* 0x000000ff6aff7812 */ /* 0x000fe400078cc0ff */
[----:B------:R-:W-:Y:S02]  /*3740*/  @P0 LOP3.LUT P3, RZ, R169, 0xff00, RZ, 0xc0, !PT ;  /* 0x0000ff00a9ff0812 */ /* 0x000fe4000786c0ff */
[----:B------:R-:W-:Y:S02]  /*3750*/  @P0 MOV R106, R170 ;  /* 0x000000aa006a0202 */ /* 0x000fe40000000f00 */
[----:B------:R-:W-:Y:S02]  /*3760*/  @P0 FSEL R215, R215, RZ, P3 ;  /* 0x000000ffd7d70208 */ /* 0x000fe40001800000 */
[----:B------:R-:W-:Y:S01]  /*3770*/  @P0 LOP3.LUT P3, RZ, R106, 0xff, RZ, 0xc0, !PT ;  /* 0x000000ff6aff0812 */ /* 0x000fe2000786c0ff */
[----:B------:R-:W-:Y:S01]  /*3780*/  @P1 HADD2.F32 R106, -RZ, R83.H1_H1 ;  /* 0x30000053ff6a1230 */ /* 0x000fe20000004100 */
[----:B------:R-:W-:-:S02]  /*3790*/  FSEL R228, R226, RZ, P4 ;  /* 0x000000ffe2e47208 */ /* 0x000fc40002000000 */
[----:B------:R-:W-:Y:S02]  /*37a0*/  LOP3.LUT P4, RZ, R117, 0xff0000, RZ, 0xc0, !PT ;  /* 0x00ff000075ff7812 */ /* 0x000fe4000788c0ff */
[----:B------:R-:W-:Y:S01]  /*37b0*/  @P1 FADD.FTZ R243, R243, R106 ;  /* 0x0000006af3f31221 */ /* 0x000fe20000010000 */
[----:B------:R-:W-:Y:S01]  /*37c0*/  @P1 HADD2.F32 R106, -RZ, R84.H1_H1 ;  /* 0x30000054ff6a1230 */ /* 0x000fe20000004100 */
[----:B------:R-:W-:Y:S02]  /*37d0*/  @P0 LOP3.LUT P5, RZ, R168, 0xff000000, RZ, 0xc0, !PT ;  /* 0xff000000a8ff0812 */ /* 0x000fe400078ac0ff */
[----:B------:R-:W-:Y:S01]  /*37e0*/  FSEL R244, R220, RZ, P4 ;  /* 0x000000ffdcf47208 */ /* 0x000fe20002000000 */
[----:B------:R-:W-:Y:S01]  /*37f0*/  FMUL.FTZ R221, R243, c[0x0][0x1e8] ;  /* 0x00007a00f3dd7a20 */ /* 0x000fe20000410000 */
[----:B------:R-:W-:Y:S01]  /*3800*/  @P0 LOP3.LUT P4, RZ, R169, 0xff0000, RZ, 0xc0, !PT ;  /* 0x00ff0000a9ff0812 */ /* 0x000fe2000788c0ff */
[----:B------:R-:W-:Y:S01]  /*3810*/  @P1 FADD.FTZ R217, R217, R106 ;  /* 0x0000006ad9d91221 */ /* 0x000fe20000010000 */
[----:B------:R-:W-:Y:S01]  /*3820*/  @P1 HADD2.F32 R106, -RZ, R85.H0_H0 ;  /* 0x20000055ff6a1230 */ /* 0x000fe20000004100 */
[----:B------:R-:W-:-:S02]  /*3830*/  @P0 FSEL R226, R226, RZ, P5 ;  /* 0x000000ffe2e20208 */ /* 0x000fc40002800000 */
[----:B------:R-:W-:Y:S01]  /*3840*/  LOP3.LUT P5, RZ, R117, 0xff000000, RZ, 0xc0, !PT ;  /* 0xff00000075ff7812 */ /* 0x000fe200078ac0ff */
[----:B------:R-:W-:Y:S01]  /*3850*/  FMUL.FTZ R211, R217, c[0x0][0x1e8] ;  /* 0x00007a00d9d37a20 */ /* 0x000fe20000410000 */
[----:B------:R-:W-:Y:S01]  /*3860*/  @P0 FSEL R220, R220, RZ, P4 ;  /* 0x000000ffdcdc0208 */ /* 0x000fe20002000000 */
[----:B------:R-:W-:Y:S01]  /*3870*/  @P1 FADD.FTZ R218, R218, R106 ;  /* 0x0000006adada1221 */ /* 0x000fe20000010000 */
[----:B------:R-:W-:Y:S01]  /*3880*/  @P1 HADD2.F32 R106, -RZ, R85.H1_H1 ;  /* 0x30000055ff6a1230 */ /* 0x000fe20000004100 */
[----:B------:R-:W-:Y:S02]  /*3890*/  @P0 LOP3.LUT P4, RZ, R169, 0xff000000, RZ, 0xc0, !PT ;  /* 0xff000000a9ff0812 */ /* 0x000fe4000788c0ff */
[C---:B------:R-:W-:Y:S01]  /*38a0*/  FSEL R245, R221.reuse, RZ, P5 ;  /* 0x000000ffddf57208 */ /* 0x040fe20002800000 */
[----:B------:R-:W-:Y:S01]  /*38b0*/  FMUL.FTZ R212, R218, c[0x0][0x1e8] ;  /* 0x00007a00dad47a20 */ /* 0x000fe20000410000 */
[----:B------:R-:W-:Y:S01]  /*38c0*/  @P0 FSEL R221, R221, RZ, P4 ;  /* 0x000000ffdddd0208 */ /* 0x000fe20002000000 */
[----:B------:R-:W-:Y:S01]  /*38d0*/  @P1 FADD.FTZ R219, R219, R106 ;  /* 0x0000006adbdb1221 */ /* 0x000fe20000010000 */
[----:B------:R-:W-:-:S02]  /*38e0*/  @P2 IADD3 R106, P4, R196, c[0x0][0x258], RZ ;  /* 0x00009600c46a2a10 */ /* 0x000fc40007f9e0ff */
[----:B------:R-:W-:Y:S02]  /*38f0*/  IADD3 R116, P5, R196, c[0x0][0x248], RZ ;  /* 0x00009200c4747a10 */ /* 0x000fe40007fbe0ff */
[C---:B------:R-:W-:Y:S02]  /*3900*/  @P2 IADD3.X R107, R195.reuse, c[0x0][0x25c], RZ, P4, !PT ;  /* 0x00009700c36b2a10 */ /* 0x040fe400027fe4ff */
[----:B------:R-:W-:Y:S02]  /*3910*/  @P0 F2FP.PACK_AB R237, RZ, R237 ;  /* 0x000000edffed023e */ /* 0x000fe400000000ff */
[----:B------:R-:W-:Y:S02]  /*3920*/  LOP3.LUT P4, RZ, R114, 0xff00, RZ, 0xc0, !PT ;  /* 0x0000ff0072ff7812 */ /* 0x000fe4000788c0ff */
[----:B------:R-:W-:Y:S02]  /*3930*/  IADD3.X R117, R195, c[0x0][0x24c], RZ, P5, !PT ;  /* 0x00009300c3757a10 */ /* 0x000fe40002ffe4ff */
[----:B------:R-:W-:-:S02]  /*3940*/  @P0 LOP3.LUT P5, RZ, R170, 0xff00, RZ, 0xc0, !PT ;  /* 0x0000ff00aaff0812 */ /* 0x000fc400078ac0ff */
[----:B------:R-:W-:Y:S02]  /*3950*/  FSEL R209, R208, RZ, P6 ;  /* 0x000000ffd0d17208 */ /* 0x000fe40003000000 */
[----:B------:R-:W-:Y:S02]  /*3960*/  LOP3.LUT P6, RZ, R114, 0xff0000, RZ, 0xc0, !PT ;  /* 0x00ff000072ff7812 */ /* 0x000fe400078cc0ff */
[----:B------:R-:W-:Y:S02]  /*3970*/  FSEL R210, R211, RZ, P4 ;  /* 0x000000ffd3d27208 */ /* 0x000fe40002000000 */
[----:B------:R-:W-:Y:S02]  /*3980*/  @P0 PRMT R101, R239, 0x7610, R101 ;  /* 0x00007610ef650816 */ /* 0x000fe40000000065 */
[----:B------:R-:W-:Y:S02]  /*3990*/  @P0 PRMT R102, R237, 0x7610, R102 ;  /* 0x00007610ed660816 */ /* 0x000fe40000000066 */
[----:B------:R-:W-:-:S02]  /*39a0*/  @P0 PRMT R103, R236, 0x7610, R103 ;  /* 0x00007610ec670816 */ /* 0x000fc40000000067 */
[----:B------:R-:W-:Y:S02]  /*39b0*/  @P0 FSEL R211, R211, RZ, P5 ;  /* 0x000000ffd3d30208 */ /* 0x000fe40002800000 */
[----:B------:R-:W-:Y:S01]  /*39c0*/  LOP3.LUT P5, RZ, R114, 0xff000000, RZ, 0xc0, !PT ;  /* 0xff00000072ff7812 */ /* 0x000fe200078ac0ff */
[----:B------:R-:W-:Y:S01]  /*39d0*/  FMUL.FTZ R114, R219, c[0x0][0x1e8] ;  /* 0x00007a00db727a20 */ /* 0x000fe20000410000 */
[----:B------:R-:W-:Y:S02]  /*39e0*/  @P0 FSEL R208, R208, RZ, P3 ;  /* 0x000000ffd0d00208 */ /* 0x000fe40001800000 */
[----:B------:R-:W-:Y:S02]  /*39f0*/  @P0 IADD3 R196, P4, R196, c[0x0][0x250], RZ ;  /* 0x00009400c4c40a10 */ /* 0x000fe40007f9e0ff */
[----:B------:R-:W-:Y:S02]  /*3a00*/  FSEL R213, R212, RZ, P6 ;  /* 0x000000ffd4d57208 */ /* 0x000fe40003000000 */
[----:B------:R-:W-:-:S02]  /*3a10*/  @P0 LOP3.LUT P3, RZ, R170, 0xff0000, RZ, 0xc0, !PT ;  /* 0x00ff0000aaff0812 */ /* 0x000fc4000786c0ff */
[----:B------:R-:W-:Y:S02]  /*3a20*/  @P0 LOP3.LUT P6, RZ, R170, 0xff000000, RZ, 0xc0, !PT ;  /* 0xff000000aaff0812 */ /* 0x000fe400078cc0ff */
[----:B------:R-:W-:Y:S01]  /*3a30*/  @P0 PRMT R101, R101, 0x5410, R238 ;  /* 0x0000541065650816 */ /* 0x000fe200000000ee */
[-C--:B------:R-:W-:Y:S01]  /*3a40*/  FFMA.FTZ R238, R130, R141.reuse, R140 ;  /* 0x0000008d82ee7223 */ /* 0x080fe2000001008c */
[----:B------:R-:W-:Y:S01]  /*3a50*/  @P0 PRMT R102, R102, 0x5410, R232 ;  /* 0x0000541066660816 */ /* 0x000fe200000000e8 */
[----:B------:R-:W-:Y:S01]  /*3a60*/  FFMA.FTZ R130, R138, R141, R140 ;  /* 0x0000008d8a827223 */ /* 0x000fe2000001008c */
[----:B------:R-:W-:Y:S01]  /*3a70*/  @P0 PRMT R103, R103, 0x5410, R231 ;  /* 0x0000541067670816 */ /* 0x000fe200000000e7 */
[----:B------:R-:W-:Y:S01]  /*3a80*/  FADD.FTZ R238, R131, -R238 ;  /* 0x800000ee83ee7221 */ /* 0x000fe20000010000 */
[----:B------:R-:W-:Y:S01]  /*3a90*/  @P0 IADD3.X R197, R195, c[0x0][0x254], RZ, P4, !PT ;  /* 0x00009500c3c50a10 */ /* 0x000fe200027fe4ff */
[----:B------:R-:W-:Y:S01]  /*3aa0*/  FADD.FTZ R138, R137, -R136 ;  /* 0x80000088898a7221 */ /* 0x000fe20000010000 */
[----:B------:R-:W-:Y:S01]  /*3ab0*/  @P0 FSEL R212, R212, RZ, P3 ;  /* 0x000000ffd4d40208 */ /* 0x000fe20001800000 */
[----:B------:R0:W-:Y:S01]  /*3ac0*/  @P0 STG.E.128 [R104.64], R100 ;  /* 0x0000006468000986 */ /* 0x0001e2000c101d04 */
[C---:B------:R-:W-:Y:S01]  /*3ad0*/  FSEL R222, R114.reuse, RZ, P5 ;  /* 0x000000ff72de7208 */ /* 0x040fe20002800000 */
[----:B------:R-:W-:Y:S01]  /*3ae0*/  FMUL.FTZ R238, R199, R238 ;  /* 0x000000eec7ee7220 */ /* 0x000fe20000410000 */
[----:B------:R-:W-:Y:S01]  /*3af0*/  @P0 FSEL R195, R114, RZ, P6 ;  /* 0x000000ff72c30208 */ /* 0x000fe20003000000 */
[----:B------:R-:W-:Y:S01]  /*3b00*/  @P1 HADD2.F32 R114, -RZ, R86.H1_H1 ;  /* 0x30000056ff721230 */ /* 0x000fe20000004100 */
[----:B------:R-:W-:Y:S01]  /*3b10*/  LOP3.LUT P3, RZ, R115, 0xff, RZ, 0xc0, !PT ;  /* 0x000000ff73ff7812 */ /* 0x000fe2000786c0ff */
[----:B------:R-:W-:Y:S01]  /*3b20*/  FMUL.FTZ R137, R199, R134 ;  /* 0x00000086c7897220 */ /* 0x000fe20000410000 */
[----:B------:R-:W-:Y:S01]  /*3b30*/  LOP3.LUT P4, RZ, R115, 0xff00, RZ, 0xc0, !PT ;  /* 0x0000ff0073ff7812 */ /* 0x000fe2000788c0ff */
[----:B------:R-:W-:Y:S01]  /*3b40*/  FMUL.FTZ R138, R199, R138 ;  /* 0x0000008ac78a7220 */ /* 0x000fe20000410000 */
[----:B------:R-:W-:-:S02]  /*3b50*/  LOP3.LUT P5, RZ, R115, 0xff0000, RZ, 0xc0, !PT ;  /* 0x00ff000073ff7812 */ /* 0x000fc400078ac0ff */
[----:B------:R-:W-:Y:S01]  /*3b60*/  LOP3.LUT P6, RZ, R115, 0xff000000, RZ, 0xc0, !PT ;  /* 0xff00000073ff7812 */ /* 0x000fe200078cc0ff */
[----:B------:R-:W-:Y:S01]  /*3b70*/  @P1 HADD2.F32 R115, -RZ, R86.H0_H0 ;  /* 0x20000056ff731230 */ /* 0x000fe20000004100 */
[----:B------:R-:W-:Y:S02]  /*3b80*/  @P2 F2FP.PACK_AB R229, RZ, R229 ;  /* 0x000000e5ffe5223e */ /* 0x000fe400000000ff */
[----:B------:R-:W-:Y:S02]  /*3b90*/  @P2 F2FP.PACK_AB R230, RZ, R230 ;  /* 0x000000e6ffe6223e */ /* 0x000fe400000000ff */
[----:B------:R-:W-:Y:S01]  /*3ba0*/  @P2 F2FP.PACK_AB R240, RZ, R240 ;  /* 0x000000f0fff0223e */ /* 0x000fe200000000ff */
[--C-:B0-----:R-:W-:Y:S01]  /*3bb0*/  FFMA.FTZ R104, R186, R141, R140.reuse ;  /* 0x0000008dba687223 */ /* 0x101fe2000001008c */
[----:B------:R-:W-:Y:S01]  /*3bc0*/  @P2 F2FP.PACK_AB R242, RZ, R242 ;  /* 0x000000f2fff2223e */ /* 0x000fe200000000ff */
[----:B------:R-:W-:Y:S01]  /*3bd0*/  FMUL.FTZ R186, R199, R143 ;  /* 0x0000008fc7ba7220 */ /* 0x000fe20000410000 */
[----:B------:R-:W-:Y:S01]  /*3be0*/  @P2 F2FP.PACK_AB R233, RZ, R233 ;  /* 0x000000e9ffe9223e */ /* 0x000fe200000000ff */
[----:B------:R-:W-:Y:S01]  /*3bf0*/  FFMA.FTZ R105, R188, R141, R140 ;  /* 0x0000008dbc697223 */ /* 0x000fe2000001008c */
[----:B------:R-:W-:Y:S01]  /*3c00*/  @P2 F2FP.PACK_AB R234, RZ, R234 ;  /* 0x000000eaffea223e */ /* 0x000fe200000000ff */
[----:B------:R-:W-:Y:S01]  /*3c10*/  @P1 FADD.FTZ R186, R186, R115 ;  /* 0x00000073baba1221 */ /* 0x000fe20000010000 */
[--C-:B------:R-:W-:Y:S01]  /*3c20*/  @P1 HADD2.F32 R115, -RZ, R87.reuse.H0_H0 ;  /* 0x20000057ff731230 */ /* 0x100fe20000004100 */
[----:B------:R-:W-:Y:S01]  /*3c30*/  FADD.FTZ R104, R187, -R104 ;  /* 0x80000068bb687221 */ /* 0x000fe20000010000 */
[----:B------:R-:W-:Y:S01]  /*3c40*/  @P2 F2FP.PACK_AB R241, RZ, R241 ;  /* 0x000000f1fff1223e */ /* 0x000fe200000000ff */
[----:B------:R-:W-:Y:S01]  /*3c50*/  FMUL.FTZ R187, R199, R183 ;  /* 0x000000b7c7bb7220 */ /* 0x000fe20000410000 */
[----:B------:R-:W-:Y:S01]  /*3c60*/  @P2 F2FP.PACK_AB R243, RZ, R243 ;  /* 0x000000f3fff3223e */ /* 0x000fe200000000ff */
[----:B------:R-:W-:Y:S01]  /*3c70*/  FADD.FTZ R105, R189, -R105 ;  /* 0x80000069bd697221 */ /* 0x000fe20000010000 */
[----:B------:R-:W-:Y:S01]  /*3c80*/  @P2 PRMT R96, R229, 0x7610, R96 ;  /* 0x00007610e5602816 */ /* 0x000fe20000000060 */
[----:B------:R-:W-:Y:S01]  /*3c90*/  FMUL.FTZ R201, R199, R104 ;  /* 0x00000068c7c97220 */ /* 0x000fe20000410000 */
[----:B------:R-:W-:Y:S01]  /*3ca0*/  @P1 HADD2.F32 R104, -RZ, R87.H1_H1 ;  /* 0x30000057ff681230 */ /* 0x000fe20000004100 */
[----:B------:R-:W-:Y:S01]  /*3cb0*/  @P1 FADD.FTZ R200, R200, R115 ;  /* 0x00000073c8c81221 */ /* 0x000fe20000010000 */
[----:B------:R-:W-:Y:S01]  /*3cc0*/  @P2 PRMT R97, R230, 0x7610, R97 ;  /* 0x00007610e6612816 */ /* 0x000fe20000000061 */
[----:B------:R-:W-:Y:S01]  /*3cd0*/  FMUL.FTZ R183, R186, c[0x0][0x1e8] ;  /* 0x00007a00bab77a20 */ /* 0x000fe20000410000 */
[----:B------:R-:W-:Y:S01]  /*3ce0*/  @P2 PRMT R98, R240, 0x7610, R98 ;  /* 0x00007610f0622816 */ /* 0x000fe20000000062 */
[----:B------:R-:W-:Y:S01]  /*3cf0*/  @P1 FADD.FTZ R187, R187, R114 ;  /* 0x00000072bbbb1221 */ /* 0x000fe20000010000 */
[----:B------:R-:W-:Y:S01]  /*3d00*/  MOV R114, R110 ;  /* 0x0000006e00727202 */ /* 0x000fe20000000f00 */
[----:B------:R-:W-:Y:S01]  /*3d10*/  FMUL.FTZ R185, R199, R105 ;  /* 0x00000069c7b97220 */ /* 0x000fe20000410000 */
[--C-:B------:R-:W-:Y:S01]  /*3d20*/  @P1 HADD2.F32 R105, -RZ, R88.reuse.H1_H1 ;  /* 0x30000058ff691230 */ /* 0x100fe20000004100 */
[----:B------:R-:W-:Y:S01]  /*3d30*/  FMUL.FTZ R203, R200, c[0x0][0x1e8] ;  /* 0x00007a00c8cb7a20 */ /* 0x000fe20000410000 */
[----:B------:R-:W-:Y:S01]  /*3d40*/  FSEL R188, R183, RZ, P3 ;  /* 0x000000ffb7bc7208 */ /* 0x000fe20001800000 */
[----:B------:R-:W-:Y:S01]  /*3d50*/  FMUL.FTZ R184, R187, c[0x0][0x1e8] ;  /* 0x00007a00bbb87a20 */ /* 0x000fe20000410000 */
[----:B------:R-:W-:Y:S01]  /*3d60*/  @P0 LOP3.LUT P3, RZ, R171, 0xff, RZ, 0xc0, !PT ;  /* 0x000000ffabff0812 */ /* 0x000fe2000786c0ff */
[----:B------:R-:W-:Y:S01]  /*3d70*/  @P1 FADD.FTZ R201, R201, R104 ;  /* 0x00000068c9c91221 */ /* 0x000fe20000010000 */
[----:B------:R-:W-:Y:S01]  /*3d80*/  @P1 HADD2.F32 R104, -RZ, R88.H0_H0 ;  /* 0x20000058ff681230 */ /* 0x000fe20000004100 */
[----:B------:R-:W-:Y:S01]  /*3d90*/  @P2 PRMT R99, R242, 0x7610, R99 ;  /* 0x00007610f2632816 */ /* 0x000fe20000000063 */
[----:B------:R-:W-:Y:S01]  /*3da0*/  @P1 FADD.FTZ R182, R182, R105 ;  /* 0x00000069b6b61221 */ /* 0x000fe20000010000 */
[----:B------:R-:W-:Y:S01]  /*3db0*/  FSEL R202, R203, RZ, P5 ;  /* 0x000000ffcbca7208 */ /* 0x000fe20002800000 */
[--C-:B------:R-:W-:Y:S01]  /*3dc0*/  @P1 HADD2.F32 R105, -RZ, R89.reuse.H0_H0 ;  /* 0x20000059ff691230 */ /* 0x100fe20000004100 */
[----:B------:R-:W-:Y:S01]  /*3dd0*/  @P0 LOP3.LUT P5, RZ, R171, 0xff0000, RZ, 0xc0, !PT ;  /* 0x00ff0000abff0812 */ /* 0x000fe200078ac0ff */
[----:B------:R-:W-:Y:S01]  /*3de0*/  @P1 FADD.FTZ R185, R185, R104 ;  /* 0x00000068b9b91221 */ /* 0x000fe20000010000 */
[----:B------:R-:W-:Y:S01]  /*3df0*/  @P0 FSEL R183, R183, RZ, P3 ;  /* 0x000000ffb7b70208 */ /* 0x000fe20001800000 */
[----:B------:R-:W-:Y:S01]  /*3e00*/  FMUL.FTZ R230, R201, c[0x0][0x1e8] ;  /* 0x00007a00c9e67a20 */ /* 0x000fe20000410000 */
[----:B------:R-:W-:Y:S01]  /*3e10*/  FSEL R189, R184, RZ, P4 ;  /* 0x000000ffb8bd7208 */ /* 0x000fe20002000000 */
[----:B------:R-:W-:Y:S01]  /*3e20*/  @P1 HADD2.F32 R104, -RZ, R89.H1_H1 ;  /* 0x30000059ff681230 */ /* 0x000fe20000004100 */
[----:B------:R-:W-:Y:S01]  /*3e30*/  LOP3.LUT P3, RZ, R114, 0xff, RZ, 0xc0, !PT ;  /* 0x000000ff72ff7812 */ /* 0x000fe2000786c0ff */
[----:B------:R-:W-:Y:S01]  /*3e40*/  FMUL.FTZ R143, R199, R205 ;  /* 0x000000cdc78f7220 */ /* 0x000fe20000410000 */
[----:B------:R-:W-:Y:S01]  /*3e50*/  @P0 LOP3.LUT P4, RZ, R171, 0xff00, RZ, 0xc0, !PT ;  /* 0x0000ff00abff0812 */ /* 0x000fe2000788c0ff */
[----:B------:R-:W-:Y:S01]  /*3e60*/  @P1 FADD.FTZ R142, R142, R105 ;  /* 0x000000698e8e1221 */ /* 0x000fe20000010000 */
[----:B------:R-:W-:Y:S01]  /*3e70*/  @P0 MOV R114, R172 ;  /* 0x000000ac00720202 */ /* 0x000fe20000000f00 */
[----:B------:R-:W-:Y:S01]  /*3e80*/  @P1 FADD.FTZ R143, R143, R104 ;  /* 0x000000688f8f1221 */ /* 0x000fe20000010000 */
[----:B------:R-:W-:Y:S01]  /*3e90*/  @P2 PRMT R96, R96, 0x5410, R233 ;  /* 0x0000541060602816 */ /* 0x000fe200000000e9 */
[----:B------:R-:W-:Y:S01]  /*3ea0*/  FMUL.FTZ R204, R185, c[0x0][0x1e8] ;  /* 0x00007a00b9cc7a20 */ /* 0x000fe20000410000 */
[----:B------:R-:W-:Y:S01]  /*3eb0*/  @P2 PRMT R97, R97, 0x5410, R234 ;  /* 0x0000541061612816 */ /* 0x000fe200000000ea */
[----:B------:R-:W-:Y:S01]  /*3ec0*/  FMUL.FTZ R205, R182, c[0x0][0x1e8] ;  /* 0x00007a00b6cd7a20 */ /* 0x000fe20000410000 */
[----:B------:R-:W-:-:S02]  /*3ed0*/  @P2 PRMT R98, R98, 0x5410, R241 ;  /* 0x0000541062622816 */ /* 0x000fc400000000f1 */
[----:B------:R-:W-:Y:S02]  /*3ee0*/  @P2 PRMT R99, R99, 0x5410, R243 ;  /* 0x0000541063632816 */ /* 0x000fe400000000f3 */
[----:B------:R-:W-:Y:S02]  /*3ef0*/  @P0 FSEL R203, R203, RZ, P5 ;  /* 0x000000ffcbcb0208 */ /* 0x000fe40002800000 */
[----:B------:R-:W-:Y:S01]  /*3f00*/  @P0 LOP3.LUT P5, RZ, R171, 0xff000000, RZ, 0xc0, !PT ;  /* 0xff000000abff0812 */ /* 0x000fe200078ac0ff */
[----:B------:R0:W-:Y:S01]  /*3f10*/  @P2 STG.E.128 [R106.64], R96 ;  /* 0x000000606a002986 */ /* 0x0001e2000c101d04 */
[----:B------:R-:W-:Y:S02]  /*3f20*/  @P0 FSEL R184, R184, RZ, P4 ;  /* 0x000000ffb8b80208 */ /* 0x000fe40002000000 */
[----:B------:R-:W-:Y:S02]  /*3f30*/  F2FP.PACK_AB R105, R228, R227 ;  /* 0x000000e3e469723e */ /* 0x000fe400000000ff */
[----:B------:R-:W-:-:S02]  /*3f40*/  @P0 LOP3.LUT P4, RZ, R114, 0xff, RZ, 0xc0, !PT ;  /* 0x000000ff72ff0812 */ /* 0x000fc4000788c0ff */
[----:B------:R-:W-:Y:S02]  /*3f50*/  FSEL R227, R230, RZ, P6 ;  /* 0x000000ffe6e37208 */ /* 0x000fe40003000000 */
[C---:B------:R-:W-:Y:S02]  /*3f60*/  @P2 IADD3 R114, P6, R193.reuse, c[0x0][0x258], RZ ;  /* 0x00009600c1722a10 */ /* 0x040fe40007fde0ff */
[----:B------:R-:W-:Y:S02]  /*3f70*/  F2FP.PACK_AB R104, R122, R123 ;  /* 0x0000007b7a68723e */ /* 0x000fe400000000ff */
[----:B------:R-:W-:Y:S02]  /*3f80*/  @P0 FSEL R230, R230, RZ, P5 ;  /* 0x000000ffe6e60208 */ /* 0x000fe40002800000 */
[----:B------:R-:W-:Y:S02]  /*3f90*/  IADD3 R122, P5, R193, c[0x0][0x248], RZ ;  /* 0x00009200c17a7a10 */ /* 0x000fe40007fbe0ff */
[----:B------:R-:W-:-:S02]  /*3fa0*/  @P2 IADD3.X R115, R194, c[0x0][0x25c], RZ, P6, !PT ;  /* 0x00009700c2732a10 */ /* 0x000fc400037fe4ff */
[----:B0-----:R-:W-:Y:S02]  /*3fb0*/  F2FP.PACK_AB R107, R245, R244 ;  /* 0x000000f4f56b723e */ /* 0x001fe400000000ff */
[----:B------:R-:W-:Y:S02]  /*3fc0*/  F2FP.PACK_AB R106, R223, R235 ;  /* 0x000000ebdf6a723e */ /* 0x000fe400000000ff */
        /* <DEDUP_REMOVED lines=9> */
[----:B------:R-:W-:Y:S02]  /*4060*/  @P0 F2FP.PACK_AB R224, RZ, R224 ;  /* 0x000000e0ffe0023e */ /* 0x000fe400000000ff */
[----:B------:R-:W-:-:S02]  /*4070*/  @P0 F2FP.PACK_AB R225, RZ, R225 ;  /* 0x000000e1ffe1023e */ /* 0x000fc400000000ff */
[----:B------:R-:W-:Y:S01]  /*4080*/  @P0 F2FP.PACK_AB R214, RZ, R214 ;  /* 0x000000d6ffd6023e */ /* 0x000fe200000000ff */
[----:B0-----:R-:W-:Y:S01]  /*4090*/  FMUL.FTZ R104, R142, c[0x0][0x1e8] ;  /* 0x00007a008e687a20 */ /* 0x001fe20000410000 */
[----:B------:R-:W-:Y:S01]  /*40a0*/  @P0 IADD3 R116, P6, R193, c[0x0][0x250], RZ ;  /* 0x00009400c1740a10 */ /* 0x000fe20007fde0ff */
[-C--:B------:R-:W-:Y:S01]  /*40b0*/  FFMA.FTZ R106, R126, R141.reuse, R140 ;  /* 0x0000008d7e6a7223 */ /* 0x080fe2000001008c */
[----:B------:R-:W-:Y:S01]  /*40c0*/  @P0 FSEL R193, R205, RZ, P5 ;  /* 0x000000ffcdc10208 */ /* 0x000fe20002800000 */
[----:B------:R-:W-:Y:S01]  /*40d0*/  FMUL.FTZ R105, R143, c[0x0][0x1e8] ;  /* 0x00007a008f697a20 */ /* 0x000fe20000410000 */
[C---:B------:R-:W-:Y:S01]  /*40e0*/  FSEL R228, R104.reuse, RZ, P3 ;  /* 0x000000ff68e47208 */ /* 0x040fe20001800000 */
[----:B------:R-:W-:Y:S01]  /*40f0*/  FADD.FTZ R106, R127, -R106 ;  /* 0x8000006a7f6a7221 */ /* 0x000fe20000010000 */
[----:B------:R-:W-:Y:S01]  /*4100*/  @P0 FSEL R205, R104, RZ, P4 ;  /* 0x000000ff68cd0208 */ /* 0x000fe20002000000 */
[--C-:B------:R-:W-:Y:S01]  /*4110*/  @P1 HADD2.F32 R104, -RZ, R90.reuse.H0_H0 ;  /* 0x2000005aff681230 */ /* 0x100fe20000004100 */
[----:B------:R-:W-:Y:S01]  /*4120*/  LOP3.LUT P4, RZ, R111, 0xff, RZ, 0xc0, !PT ;  /* 0x000000ff6fff7812 */ /* 0x000fe2000788c0ff */
[----:B------:R-:W-:Y:S01]  /*4130*/  @P1 HADD2.F32 R126, -RZ, R90.H1_H1 ;  /* 0x3000005aff7e1230 */ /* 0x000fe20000004100 */
[----:B------:R-:W-:Y:S01]  /*4140*/  LOP3.LUT P5, RZ, R110, 0xff000000, RZ, 0xc0, !PT ;  /* 0xff0000006eff7812 */ /* 0x000fe200078ac0ff */
[----:B------:R-:W-:Y:S01]  /*4150*/  FMUL.FTZ R235, R199, R106 ;  /* 0x0000006ac7eb7220 */ /* 0x000fe20000410000 */
[----:B------:R-:W-:Y:S01]  /*4160*/  @P0 LOP3.LUT P3, RZ, R172, 0xff000000, RZ, 0xc0, !PT ;  /* 0xff000000acff0812 */ /* 0x000fe2000786c0ff */
[----:B------:R-:W-:Y:S01]  /*4170*/  @P1 FADD.FTZ R207, R207, R104 ;  /* 0x00000068cfcf1221 */ /* 0x000fe20000010000 */
[----:B------:R-:W-:Y:S01]  /*4180*/  @P0 IADD3.X R117, R194, c[0x0][0x254], RZ, P6, !PT ;  /* 0x00009500c2750a10 */ /* 0x000fe200037fe4ff */
[-C--:B------:R-:W-:Y:S01]  /*4190*/  FFMA.FTZ R104, R128, R141.reuse, R140 ;  /* 0x0000008d80687223 */ /* 0x080fe2000001008c */
[----:B------:R-:W-:Y:S01]  /*41a0*/  FSEL R229, R105, RZ, P5 ;  /* 0x000000ff69e57208 */ /* 0x000fe20002800000 */
[----:B------:R-:W-:Y:S01]  /*41b0*/  FMUL.FTZ R128, R207, c[0x0][0x1e8] ;  /* 0x00007a00cf807a20 */ /* 0x000fe20000410000 */
[----:B------:R-:W-:Y:S01]  /*41c0*/  @P0 FSEL R194, R105, RZ, P3 ;  /* 0x000000ff69c20208 */ /* 0x000fe20001800000 */
[----:B------:R-:W-:Y:S01]  /*41d0*/  FADD.FTZ R104, R129, -R104 ;  /* 0x8000006881687221 */ /* 0x000fe20000010000 */
[----:B------:R-:W-:Y:S01]  /*41e0*/  MOV R105, R112 ;  /* 0x0000007000697202 */ /* 0x000fe20000000f00 */
[----:B------:R-:W-:Y:S01]  /*41f0*/  @P1 FADD.FTZ R235, R235, R126 ;  /* 0x0000007eebeb1221 */ /* 0x000fe20000010000 */
[----:B------:R-:W-:Y:S01]  /*4200*/  FSEL R129, R128, RZ, P4 ;  /* 0x000000ff80817208 */ /* 0x000fe20002000000 */
[--C-:B------:R-:W-:Y:S01]  /*4210*/  @P1 HADD2.F32 R126, -RZ, R91.reuse.H0_H0 ;  /* 0x2000005bff7e1230 */ /* 0x100fe20000004100 */
[----:B------:R-:W-:Y:S01]  /*4220*/  @P0 LOP3.LUT P4, RZ, R173, 0xff, RZ, 0xc0, !PT ;  /* 0x000000ffadff0812 */ /* 0x000fe2000788c0ff */
[----:B------:R-:W-:Y:S01]  /*4230*/  FMUL.FTZ R237, R199, R104 ;  /* 0x00000068c7ed7220 */ /* 0x000fe20000410000 */
[----:B------:R-:W-:Y:S01]  /*4240*/  LOP3.LUT P5, RZ, R111, 0xff0000, RZ, 0xc0, !PT ;  /* 0x00ff00006fff7812 */ /* 0x000fe200078ac0ff */
[----:B------:R-:W-:Y:S01]  /*4250*/  FFMA.FTZ R110, R132, R141, R140 ;  /* 0x0000008d846e7223 */ /* 0x000fe2000001008c */
[----:B------:R-:W-:Y:S01]  /*4260*/  @P0 FSEL R128, R128, RZ, P4 ;  /* 0x000000ff80800208 */ /* 0x000fe20002000000 */
[----:B------:R-:W-:Y:S01]  /*4270*/  @P1 FADD.FTZ R237, R237, R126 ;  /* 0x0000007eeded1221 */ /* 0x000fe20000010000 */
[----:B------:R-:W-:Y:S01]  /*4280*/  LOP3.LUT P4, RZ, R105, 0xff, RZ, 0xc0, !PT ;  /* 0x000000ff69ff7812 */ /* 0x000fe2000788c0ff */
[----:B------:R-:W-:Y:S01]  /*4290*/  @P1 HADD2.F32 R105, -RZ, R91.H1_H1 ;  /* 0x3000005bff691230 */ /* 0x000fe20000004100 */
[----:B------:R-:W-:Y:S01]  /*42a0*/  FADD.FTZ R110, R133, -R110 ;  /* 0x8000006e856e7221 */ /* 0x000fe20000010000 */
[----:B------:R-:W-:Y:S01]  /*42b0*/  @P1 HADD2.F32 R107, -RZ, R92.H0_H0 ;  /* 0x2000005cff6b1230 */ /* 0x000fe20000004100 */
[----:B------:R-:W-:Y:S01]  /*42c0*/  FMUL.FTZ R232, R237, c[0x0][0x1e8] ;  /* 0x00007a00ede87a20 */ /* 0x000fe20000410000 */
[C---:B------:R-:W-:Y:S01]  /*42d0*/  LOP3.LUT P3, RZ, R111.reuse, 0xff000000, RZ, 0xc0, !PT ;  /* 0xff0000006fff7812 */ /* 0x040fe2000786c0ff */
[----:B------:R-:W-:Y:S01]  /*42e0*/  @P1 FADD.FTZ R238, R238, R105 ;  /* 0x00000069eeee1221 */ /* 0x000fe20000010000 */
[----:B------:R-:W-:Y:S01]  /*42f0*/  LOP3.LUT P6, RZ, R111, 0xff00, RZ, 0xc0, !PT ;  /* 0x0000ff006fff7812 */ /* 0x000fe200078cc0ff */
[----:B------:R-:W-:Y:S01]  /*4300*/  FMUL.FTZ R136, R199, R110 ;  /* 0x0000006ec7887220 */ /* 0x000fe20000410000 */
[----:B------:R-:W-:Y:S01]  /*4310*/  FSEL R239, R232, RZ, P5 ;  /* 0x000000ffe8ef7208 */ /* 0x000fe20002800000 */
[----:B------:R-:W-:Y:S01]  /*4320*/  FMUL.FTZ R233, R238, c[0x0][0x1e8] ;  /* 0x00007a00eee97a20 */ /* 0x000fe20000410000 */
[----:B------:R-:W-:Y:S01]  /*4330*/  @P0 LOP3.LUT P5, RZ, R173, 0xff000000, RZ, 0xc0, !PT ;  /* 0xff000000adff0812 */ /* 0x000fe200078ac0ff */
[----:B------:R-:W-:Y:S01]  /*4340*/  FADD.FTZ R106, R139, -R130 ;  /* 0x800000828b6a7221 */ /* 0x000fe20000010000 */
[----:B------:R-:W-:Y:S01]  /*4350*/  @P1 HADD2.F32 R130, -RZ, R93.H0_H0 ;  /* 0x2000005dff821230 */ /* 0x000fe20000004100 */
[----:B------:R-:W-:Y:S01]  /*4360*/  FMUL.FTZ R231, R235, c[0x0][0x1e8] ;  /* 0x00007a00ebe77a20 */ /* 0x000fe20000410000 */
[----:B------:R-:W-:Y:S01]  /*4370*/  @P1 HADD2.F32 R105, -RZ, R94.H0_H0 ;  /* 0x2000005eff691230 */ /* 0x000fe20000004100 */
[----:B------:R-:W-:Y:S01]  /*4380*/  @P1 FADD.FTZ R136, R136, R107 ;  /* 0x0000006b88881221 */ /* 0x000fe20000010000 */
[--C-:B------:R-:W-:Y:S01]  /*4390*/  @P1 HADD2.F32 R104, -RZ, R95.reuse.H0_H0 ;  /* 0x2000005fff681230 */ /* 0x100fe20000004100 */
[----:B------:R-:W-:Y:S01]  /*43a0*/  FMUL.FTZ R139, R199, R106 ;  /* 0x0000006ac78b7220 */ /* 0x000fe20000410000 */
[----:B------:R-:W-:Y:S01]  /*43b0*/  FSEL R240, R233, RZ, P3 ;  /* 0x000000ffe9f07208 */ /* 0x000fe20001800000 */
[----:B------:R-:W-:Y:S01]  /*43c0*/  @P1 FADD.FTZ R137, R137, R130 ;  /* 0x0000008289891221 */ /* 0x000fe20000010000 */
[----:B------:R-:W-:Y:S01]  /*43d0*/  FSEL R236, R231, RZ, P6 ;  /* 0x000000ffe7ec7208 */ /* 0x000fe20003000000 */
[----:B------:R-:W-:Y:S01]  /*43e0*/  FMUL.FTZ R130, R136, c[0x0][0x1e8] ;  /* 0x00007a0088827a20 */ /* 0x000fe20000410000 */
[----:B------:R-:W-:Y:S01]  /*43f0*/  @P0 FSEL R233, R233, RZ, P5 ;  /* 0x000000ffe9e90208 */ /* 0x000fe20002800000 */
[----:B------:R-:W-:Y:S01]  /*4400*/  @P1 FADD.FTZ R138, R138, R105 ;  /* 0x000000698a8a1221 */ /* 0x000fe20000010000 */
[----:B------:R-:W-:Y:S01]  /*4410*/  @P0 LOP3.LUT P6, RZ, R173, 0xff00, RZ, 0xc0, !PT ;  /* 0x0000ff00adff0812 */ /* 0x000fe200078cc0ff */
[----:B------:R-:W-:Y:S01]  /*4420*/  @P1 FADD.FTZ R139, R139, R104 ;  /* 0x000000688b8b1221 */ /* 0x000fe20000010000 */
[C---:B------:R-:W-:Y:S01]  /*4430*/  @P2 IADD3 R110, P5, R192.reuse, c[0x0][0x258], RZ ;  /* 0x00009600c06e2a10 */ /* 0x040fe20007fbe0ff */
[----:B------:R-:W-:Y:S01]  /*4440*/  FMUL.FTZ R131, R137, c[0x0][0x1e8] ;  /* 0x00007a0089837a20 */ /* 0x000fe20000410000 */
[----:B------:R-:W-:Y:S01]  /*4450*/  IADD3 R126, P3, R192, c[0x0][0x248], RZ ;  /* 0x00009200c07e7a10 */ /* 0x000fe20007f7e0ff */
[----:B------:R-:W-:Y:S01]  /*4460*/  FMUL.FTZ R132, R138, c[0x0][0x1e8] ;  /* 0x00007a008a847a20 */ /* 0x000fe20000410000 */
[----:B------:R-:W-:Y:S01]  /*4470*/  @P0 FSEL R231, R231, RZ, P6 ;  /* 0x000000ffe7e70208 */ /* 0x000fe20003000000 */
[----:B------:R-:W-:Y:S01]  /*4480*/  FMUL.FTZ R133, R139, c[0x0][0x1e8] ;  /* 0x00007a008b857a20 */ /* 0x000fe20000410000 */
[----:B------:R-:W-:Y:S01]  /*4490*/  @P2 IADD3.X R111, R191, c[0x0][0x25c], RZ, P5, !PT ;  /* 0x00009700bf6f2a10 */ /* 0x000fe20002ffe4ff */
[----:B------:R-:W-:Y:S01]  /*44a0*/  @P1 HADD2.F32 R104, -RZ, R92.H1_H1 ;  /* 0x3000005cff681230 */ /* 0x000fe20000004100 */
[----:B------:R-:W-:Y:S01]  /*44b0*/  @P0 LOP3.LUT P6, RZ, R173, 0xff0000, RZ, 0xc0, !PT ;  /* 0x00ff0000adff0812 */ /* 0x000fe200078cc0ff */
[----:B------:R-:W-:Y:S01]  /*44c0*/  @P1 HADD2.F32 R105, -RZ, R94.H1_H1 ;  /* 0x3000005eff691230 */ /* 0x000fe20000004100 */
[----:B------:R-:W-:Y:S01]  /*44d0*/  LOP3.LUT P5, RZ, R112, 0xff0000, RZ, 0xc0, !PT ;  /* 0x00ff000070ff7812 */ /* 0x000fe200078ac0ff */
[----:B------:R-:W-:Y:S01]  /*44e0*/  @P1 HADD2.F32 R106, -RZ, R95.H1_H1 ;  /* 0x3000005fff6a1230 */ /* 0x000fe20000004100 */
[----:B------:R-:W-:Y:S01]  /*44f0*/  IADD3.X R127, R191, c[0x0][0x24c], RZ, P3, !PT ;  /* 0x00009300bf7f7a10 */ /* 0x000fe20001ffe4ff */
[----:B------:R-:W-:Y:S01]  /*4500*/  @P1 FADD.FTZ R109, R109, R104 ;  /* 0x000000686d6d1221 */ /* 0x000fe20000010000 */
[----:B------:R-:W-:Y:S01]  /*4510*/  FSEL R134, R130, RZ, P4 ;  /* 0x000000ff82867208 */ /* 0x000fe20002000000 */
[----:B------:R-:W-:Y:S01]  /*4520*/  @P1 HADD2.F32 R104, -RZ, R93.H1_H1 ;  /* 0x3000005dff681230 */ /* 0x000fe20000004100 */
[C---:B------:R-:W-:Y:S01]  /*4530*/  LOP3.LUT P3, RZ, R113.reuse, 0xff, RZ, 0xc0, !PT ;  /* 0x000000ff71ff7812 */ /* 0x040fe2000786c0ff */
[----:B------:R-:W-:Y:S01]  /*4540*/  @P1 FADD.FTZ R108, R108, R105 ;  /* 0x000000696c6c1221 */ /* 0x000fe20000010000 */
[----:B------:R-:W-:-:S02]  /*4550*/  LOP3.LUT P4, RZ, R113, 0xff0000, RZ, 0xc0, !PT ;  /* 0x00ff000071ff7812 */ /* 0x000fc4000788c0ff */
[----:B------:R-:W-:Y:S02]  /*4560*/  @P0 FSEL R232, R232, RZ, P6 ;  /* 0x000000ffe8e80208 */ /* 0x000fe40003000000 */
[----:B------:R-:W-:Y:S02]  /*4570*/  FSEL R135, R131, RZ, P5 ;  /* 0x000000ff83877208 */ /* 0x000fe40002800000 */
[----:B------:R-:W-:Y:S02]  /*4580*/  @P0 F2FP.PACK_AB R220, RZ, R220 ;  /* 0x000000dcffdc023e */ /* 0x000fe400000000ff */
[C---:B------:R-:W-:Y:S02]  /*4590*/  LOP3.LUT P6, RZ, R112.reuse, 0xff00, RZ, 0xc0, !PT ;  /* 0x0000ff0070ff7812 */ /* 0x040fe400078cc0ff */
[----:B------:R-:W-:Y:S02]  /*45a0*/  LOP3.LUT P5, RZ, R112, 0xff000000, RZ, 0xc0, !PT ;  /* 0xff00000070ff7812 */ /* 0x000fe400078ac0ff */
[----:B------:R-:W-:-:S02]  /*45b0*/  @P2 F2FP.PACK_AB R216, RZ, R216 ;  /* 0x000000d8ffd8223e */ /* 0x000fc400000000ff */
[----:B------:R-:W-:Y:S02]  /*45c0*/  @P2 F2FP.PACK_AB R218, RZ, R218 ;  /* 0x000000daffda223e */ /* 0x000fe400000000ff */
[----:B------:R-:W-:Y:S02]  /*45d0*/  @P2 F2FP.PACK_AB R186, RZ, R186 ;  /* 0x000000baffba223e */ /* 0x000fe400000000ff */
[----:B------:R-:W-:Y:S02]  /*45e0*/  @P2 F2FP.PACK_AB R200, RZ, R200 ;  /* 0x000000c8ffc8223e */ /* 0x000fe400000000ff */
[----:B------:R-:W-:Y:S02]  /*45f0*/  FSEL R112, R132, RZ, P3 ;  /* 0x000000ff84707208 */ /* 0x000fe40001800000 */
[----:B------:R-:W-:Y:S02]  /*4600*/  FSEL R234, R133, RZ, P4 ;  /* 0x000000ff85ea7208 */ /* 0x000fe40002000000 */
[----:B------:R-:W-:-:S02]  /*4610*/  LOP3.LUT P3, RZ, R113, 0xff00, RZ, 0xc0, !PT ;  /* 0x0000ff0071ff7812 */ /* 0x000fc4000786c0ff */
[----:B------:R-:W-:Y:S01]  /*4620*/  LOP3.LUT P4, RZ, R113, 0xff000000, RZ, 0xc0, !PT ;  /* 0xff00000071ff7812 */ /* 0x000fe2000788c0ff */
[C---:B------:R-:W-:Y:S01]  /*4630*/  FMUL.FTZ R113, R199.reuse, R118 ;  /* 0x00000076c7717220 */ /* 0x040fe20000410000 */
[----:B------:R-:W-:Y:S01]  /*4640*/  @P0 F2FP.PACK_AB R198, RZ, R198 ;  /* 0x000000c6ffc6023e */ /* 0x000fe200000000ff */
[----:B------:R-:W-:Y:S01]  /*4650*/  FMUL.FTZ R199, R199, R124 ;  /* 0x0000007cc7c77220 */ /* 0x000fe20000410000 */
[----:B------:R-:W-:Y:S01]  /*4660*/  @P0 F2FP.PACK_AB R226, RZ, R226 ;  /* 0x000000e2ffe2023e */ /* 0x000fe200000000ff */
[----:B------:R-:W-:Y:S01]  /*4670*/  @P1 FADD.FTZ R113, R113, R104 ;  /* 0x0000006871711221 */ /* 0x000fe20000010000 */
[----:B------:R-:W-:Y:S01]  /*4680*/  @P0 F2FP.PACK_AB R215, RZ, R215 ;  /* 0x000000d7ffd7023e */ /* 0x000fe200000000ff */
[----:B------:R-:W-:Y:S01]  /*4690*/  @P1 FADD.FTZ R199, R199, R106 ;  /* 0x0000006ac7c71221 */ /* 0x000fe20000010000 */
[----:B------:R-:W-:Y:S01]  /*46a0*/  @P0 F2FP.PACK_AB R221, RZ, R221 ;  /* 0x000000ddffdd023e */ /* 0x000fe200000000ff */
[----:B------:R-:W-:Y:S01]  /*46b0*/  FMUL.FTZ R118, R108, c[0x0][0x1e8] ;  /* 0x00007a006c767a20 */ /* 0x000fe20000410000 */
[----:B------:R-:W-:-:S02]  /*46c0*/  @P0 PRMT R100, R224, 0x7610, R100 ;  /* 0x00007610e0640816 */ /* 0x000fc40000000064 */
[----:B------:R-:W-:Y:S02]  /*46d0*/  @P0 PRMT R101, R225, 0x7610, R101 ;  /* 0x00007610e1650816 */ /* 0x000fe40000000065 */
[----:B------:R-:W-:Y:S02]  /*46e0*/  @P0 PRMT R102, R214, 0x7610, R102 ;  /* 0x00007610d6660816 */ /* 0x000fe40000000066 */
[----:B------:R-:W-:Y:S02]  /*46f0*/  @P0 PRMT R103, R220, 0x7610, R103 ;  /* 0x00007610dc670816 */ /* 0x000fe40000000067 */
        /* <DEDUP_REMOVED lines=12> */
[----:B------:R-:W-:Y:S02]  /*47c0*/  @P0 MOV R104, R174 ;  /* 0x000000ae00680202 */ /* 0x000fe40000000f00 */
[----:B------:R-:W-:Y:S01]  /*47d0*/  @P2 PRMT R96, R96, 0x5410, R217 ;  /* 0x0000541060602816 */ /* 0x000fe200000000d9 */
[----:B------:R0:W-:Y:S01]  /*47e0*/  @P0 STG.E.128 [R196.64], R100 ;  /* 0x00000064c4000986 */ /* 0x0001e2000c101d04 */
[----:B------:R-:W-:-:S02]  /*47f0*/  @P2 PRMT R97, R97, 0x5410, R219 ;  /* 0x0000541061612816 */ /* 0x000fc400000000db */
[----:B------:R-:W-:Y:S02]  /*4800*/  @P2 PRMT R98, R98, 0x5410, R187 ;  /* 0x0000541062622816 */ /* 0x000fe400000000bb */
[----:B------:R-:W-:Y:S02]  /*4810*/  @P2 PRMT R99, R99, 0x5410, R201 ;  /* 0x0000541063632816 */ /* 0x000fe400000000c9 */
[----:B------:R-:W-:Y:S02]  /*4820*/  @P0 F2FP.PACK_AB R208, RZ, R208 ;  /* 0x000000d0ffd0023e */ /* 0x000fe400000000ff */
[----:B------:R-:W-:Y:S01]  /*4830*/  @P0 F2FP.PACK_AB R212, RZ, R212 ;  /* 0x000000d4ffd4023e */ /* 0x000fe200000000ff */
[----:B------:R1:W-:Y:S01]  /*4840*/  @P2 STG.E.128 [R114.64], R96 ;  /* 0x0000006072002986 */ /* 0x0003e2000c101d04 */
[----:B------:R-:W-:Y:S02]  /*4850*/  @P0 F2FP.PACK_AB R183, RZ, R183 ;  /* 0x000000b7ffb7023e */ /* 0x000fe400000000ff */
[----:B------:R-:W-:-:S02]  /*4860*/  @P0 F2FP.PACK_AB R203, RZ, R203 ;  /* 0x000000cbffcb023e */ /* 0x000fc400000000ff */
[----:B------:R-:W-:Y:S02]  /*4870*/  @P2 F2FP.PACK_AB R185, RZ, R185 ;  /* 0x000000b9ffb9223e */ /* 0x000fe400000000ff */
[----:B------:R-:W-:Y:S02]  /*4880*/  @P2 F2FP.PACK_AB R142, RZ, R142 ;  /* 0x0000008eff8e223e */ /* 0x000fe400000000ff */
[----:B------:R-:W-:Y:S02]  /*4890*/  @P2 F2FP.PACK_AB R207, RZ, R207 ;  /* 0x000000cfffcf223e */ /* 0x000fe400000000ff */
[----:B------:R-:W-:Y:S02]  /*48a0*/  @P2 F2FP.PACK_AB R237, RZ, R237 ;  /* 0x000000edffed223e */ /* 0x000fe400000000ff */
[----:B------:R-:W-:Y:S02]  /*48b0*/  @P0 LOP3.LUT P1, RZ, R104, 0xff, RZ, 0xc0, !PT ;  /* 0x000000ff68ff0812 */ /* 0x000fe4000782c0ff */
[----:B------:R-:W-:-:S02]  /*48c0*/  F2FP.PACK_AB R107, R227, R202 ;  /* 0x000000cae36b723e */ /* 0x000fc400000000ff */
        /* <DEDUP_REMOVED lines=12> */
[----:B------:R-:W-:-:S02]  /*4990*/  @P2 F2FP.PACK_AB R182, RZ, R182 ;  /* 0x000000b6ffb6223e */ /* 0x000fc400000000ff */
[----:B------:R-:W-:Y:S02]  /*49a0*/  @P2 F2FP.PACK_AB R143, RZ, R143 ;  /* 0x0000008fff8f223e */ /* 0x000fe400000000ff */
[----:B------:R-:W-:Y:S02]  /*49b0*/  @P2 F2FP.PACK_AB R235, RZ, R235 ;  /* 0x000000ebffeb223e */ /* 0x000fe400000000ff */
[----:B------:R-:W-:Y:S02]  /*49c0*/  @P2 F2FP.PACK_AB R238, RZ, R238 ;  /* 0x000000eeffee223e */ /* 0x000fe400000000ff */
[----:B-1----:R-:W-:Y:S02]  /*49d0*/  @P2 PRMT R96, R185, 0x7610, R96 ;  /* 0x00007610b9602816 */ /* 0x002fe40000000060 */
        /* <DEDUP_REMOVED lines=9> */
[----:B------:R0:W-:Y:S01]  /*4a70*/  @P0 STG.E.128 [R116.64], R100 ;  /* 0x0000006474000986 */ /* 0x0001e2000c101d04 */
[----:B------:R-:W-:Y:S02]  /*4a80*/  @P2 PRMT R98, R98, 0x5410, R235 ;  /* 0x0000541062622816 */ /* 0x000fe400000000eb */
[----:B------:R-:W-:Y:S02]  /*4a90*/  @P2 PRMT R99, R99, 0x5410, R238 ;  /* 0x0000541063632816 */ /* 0x000fe400000000ee */
[----:B--2---:R-:W-:Y:S02]  /*4aa0*/  F2FP.PACK_AB R107, R240, R239 ;  /* 0x000000eff06b723e */ /* 0x004fe400000000ff */
[----:B------:R-:W-:Y:S01]  /*4ab0*/  F2FP.PACK_AB R106, R236, R129 ;  /* 0x00000081ec6a723e */ /* 0x000fe200000000ff */
[----:B------:R-:W-:Y:S01]  /*4ac0*/  @P2 STG.E.128 [R110.64], R96 ;  /* 0x000000606e002986 */ /* 0x000fe2000c101d04 */
[----:B------:R-:W-:-:S02]  /*4ad0*/  F2FP.PACK_AB R105, R229, R228 ;  /* 0x000000e4e569723e */ /* 0x000fc400000000ff */
[----:B------:R-:W-:Y:S02]  /*4ae0*/  F2FP.PACK_AB R104, R206, R223 ;  /* 0x000000dfce68723e */ /* 0x000fe400000000ff */
[----:B------:R-:W-:Y:S02]  /*4af0*/  @P0 F2FP.PACK_AB R204, RZ, R204 ;  /* 0x000000ccffcc023e */ /* 0x000fe400000000ff */
[----:B------:R-:W-:Y:S01]  /*4b00*/  @P2 F2FP.PACK_AB R114, RZ, R113 ;  /* 0x00000071ff72223e */ /* 0x000fe200000000ff */
[----:B------:R1:W-:Y:S01]  /*4b10*/  STG.E.128 [R126.64], R104 ;  /* 0x000000687e007986 */ /* 0x0003e2000c101d04 */
[----:B------:R-:W-:Y:S01]  /*4b20*/  @P0 F2FP.PACK_AB R193, RZ, R193 ;  /* 0x000000c1ffc1023e */ /* 0x000fe200000000ff */
[----:B0-----:R-:W-:Y:S01]  /*4b30*/  FMUL.FTZ R117, R113, c[0x0][0x1e8] ;  /* 0x00007a0071757a20 */ /* 0x001fe20000410000 */
[----:B------:R-:W-:Y:S01]  /*4b40*/  @P0 PRMT R100, R204, 0x7610, R100 ;  /* 0x00007610cc640816 */ /* 0x000fe20000000064 */
[----:B------:R-:W-:Y:S01]  /*4b50*/  FMUL.FTZ R113, R109, c[0x0][0x1e8] ;  /* 0x00007a006d717a20 */ /* 0x000fe20000410000 */
[----:B------:R-:W-:-:S02]  /*4b60*/  @P0 F2FP.PACK_AB R205, RZ, R205 ;  /* 0x000000cdffcd023e */ /* 0x000fc400000000ff */
[----:B------:R-:W-:Y:S02]  /*4b70*/  @P0 F2FP.PACK_AB R128, RZ, R128 ;  /* 0x00000080ff80023e */ /* 0x000fe400000000ff */
[----:B------:R-:W-:Y:S02]  /*4b80*/  @P0 F2FP.PACK_AB R232, RZ, R232 ;  /* 0x000000e8ffe8023e */ /* 0x000fe400000000ff */
[----:B------:R-:W-:Y:S02]  /*4b90*/  @P2 F2FP.PACK_AB R136, RZ, R136 ;  /* 0x00000088ff88223e */ /* 0x000fe400000000ff */
[----:B------:R-:W-:Y:S02]  /*4ba0*/  @P2 F2FP.PACK_AB R137, RZ, R137 ;  /* 0x00000089ff89223e */ /* 0x000fe400000000ff */
[----:B------:R-:W-:Y:S02]  /*4bb0*/  @P2 F2FP.PACK_AB R138, RZ, R138 ;  /* 0x0000008aff8a223e */ /* 0x000fe400000000ff */
[----:B------:R-:W-:-:S02]  /*4bc0*/  @P2 F2FP.PACK_AB R139, RZ, R139 ;  /* 0x0000008bff8b223e */ /* 0x000fc400000000ff */
[----:B-1----:R-:W-:Y:S02]  /*4bd0*/  FSEL R105, R118, RZ, P3 ;  /* 0x000000ff76697208 */ /* 0x002fe40001800000 */
[----:B------:R-:W-:Y:S02]  /*4be0*/  @P0 IADD3 R192, P3, R192, c[0x0][0x250], RZ ;  /* 0x00009400c0c00a10 */ /* 0x000fe40007f7e0ff */
[----:B------:R-:W-:Y:S02]  /*4bf0*/  @P2 F2FP.PACK_AB R111, RZ, R109 ;  /* 0x0000006dff6f223e */ /* 0x000fe400000000ff */
[----:B------:R-:W-:Y:S02]  /*4c00*/  FSEL R104, R117, RZ, P5 ;  /* 0x000000ff75687208 */ /* 0x000fe40002800000 */
[----:B------:R-:W-:Y:S02]  /*4c10*/  @P0 PRMT R100, R100, 0x5410, R193 ;  /* 0x0000541064640816 */ /* 0x000fe400000000c1 */
[----:B------:R-:W-:-:S02]  /*4c20*/  @P2 F2FP.PACK_AB R115, RZ, R108 ;  /* 0x0000006cff73223e */ /* 0x000fc400000000ff */
[----:B------:R-:W-:Y:S01]  /*4c30*/  @P2 F2FP.PACK_AB R116, RZ, R199 ;  /* 0x000000c7ff74223e */ /* 0x000fe200000000ff */
[----:B------:R-:W-:Y:S01]  /*4c40*/  FMUL.FTZ R199, R199, c[0x0][0x1e8] ;  /* 0x00007a00c7c77a20 */ /* 0x000fe20000410000 */
[----:B------:R-:W-:Y:S02]  /*4c50*/  @P0 F2FP.PACK_AB R194, RZ, R194 ;  /* 0x000000c2ffc2023e */ /* 0x000fe400000000ff */
[----:B------:R-:W-:Y:S02]  /*4c60*/  @P0 F2FP.PACK_AB R231, RZ, R231 ;  /* 0x000000e7ffe7023e */ /* 0x000fe400000000ff */
[----:B------:R-:W-:Y:S02]  /*4c70*/  @P0 F2FP.PACK_AB R233, RZ, R233 ;  /* 0x000000e9ffe9023e */ /* 0x000fe400000000ff */
        /* <DEDUP_REMOVED lines=10> */
[----:B------:R-:W-:Y:S02]  /*4d20*/  F2FP.PACK_AB R106, R105, R112 ;  /* 0x00000070696a723e */ /* 0x000fe400000000ff */
[----:B------:R-:W-:Y:S02]  /*4d30*/  F2FP.PACK_AB R105, R104, R135 ;  /* 0x000000876869723e */ /* 0x000fe400000000ff */
[----:B------:R-:W-:Y:S02]  /*4d40*/  F2FP.PACK_AB R104, R109, R134 ;  /* 0x000000866d68723e */ /* 0x000fe400000000ff */
        /* <DEDUP_REMOVED lines=18> */
[----:B------:R-:W-:Y:S02]  /*4e70*/  F2FP.PACK_AB R107, R107, R234 ;  /* 0x000000ea6b6b723e */ /* 0x000fe400000000ff */
        /* <DEDUP_REMOVED lines=9> */
[----:B------:R-:W-:-:S02]  /*4f10*/  @P0 F2FP.PACK_AB R133, RZ, R133 ;  /* 0x00000085ff85023e */ /* 0x000fc400000000ff */
[----:B------:R-:W-:Y:S02]  /*4f20*/  @P0 F2FP.PACK_AB R130, RZ, R130 ;  /* 0x00000082ff82023e */ /* 0x000fe400000000ff */
[----:B------:R-:W-:Y:S02]  /*4f30*/  @P0 F2FP.PACK_AB R131, RZ, R131 ;  /* 0x00000083ff83023e */ /* 0x000fe400000000ff */
[----:B0-----:R-:W-:Y:S02]  /*4f40*/  @P0 FSEL R105, R199, RZ, P4 ;  /* 0x000000ffc7690208 */ /* 0x001fe40002000000 */
[----:B------:R-:W-:Y:S02]  /*4f50*/  @P0 FSEL R104, R118, RZ, P2 ;  /* 0x000000ff76680208 */ /* 0x000fe40001000000 */
[----:B------:R-:W-:Y:S02]  /*4f60*/  @P0 F2FP.PACK_AB R132, RZ, R132 ;  /* 0x00000084ff84023e */ /* 0x000fe400000000ff */
[----:B------:R-:W-:-:S02]  /*4f70*/  @P0 F2FP.PACK_AB R105, RZ, R105 ;  /* 0x00000069ff69023e */ /* 0x000fc400000000ff */
[----:B------:R-:W-:Y:S02]  /*4f80*/  @P0 PRMT R103, R133, 0x7610, R103 ;  /* 0x0000761085670816 */ /* 0x000fe40000000067 */
[----:B------:R-:W-:Y:S02]  /*4f90*/  @P0 F2FP.PACK_AB R112, RZ, R112 ;  /* 0x00000070ff70023e */ /* 0x000fe400000000ff */
[----:B------:R-:W-:Y:S02]  /*4fa0*/  @P0 F2FP.PACK_AB R113, RZ, R113 ;  /* 0x00000071ff71023e */ /* 0x000fe400000000ff */
[----:B------:R-:W-:Y:S02]  /*4fb0*/  @P0 F2FP.PACK_AB R104, RZ, R104 ;  /* 0x00000068ff68023e */ /* 0x000fe400000000ff */
[----:B------:R-:W-:Y:S02]  /*4fc0*/  @P0 PRMT R100, R130, 0x7610, R100 ;  /* 0x0000761082640816 */ /* 0x000fe40000000064 */
[----:B------:R-:W-:-:S02]  /*4fd0*/  @P0 IADD3 R190, P1, R190, c[0x0][0x250], RZ ;  /* 0x00009400bebe0a10 */ /* 0x000fc40007f3e0ff */
[----:B------:R-:W-:Y:S02]  /*4fe0*/  @P0 PRMT R101, R131, 0x7610, R101 ;  /* 0x0000761083650816 */ /* 0x000fe40000000065 */
[----:B------:R-:W-:Y:S02]  /*4ff0*/  @P0 PRMT R102, R132, 0x7610, R102 ;  /* 0x0000761084660816 */ /* 0x000fe40000000066 */
[----:B------:R-:W-:Y:S02]  /*5000*/  @P0 PRMT R103, R103, 0x5410, R105 ;  /* 0x0000541067670816 */ /* 0x000fe40000000069 */
[----:B------:R-:W-:Y:S02]  /*5010*/  MOV R105, c[0x0][0x160] ;  /* 0x0000580000697a02 */ /* 0x000fe40000000f00 */
[----:B------:R-:W-:Y:S02]  /*5020*/  @P0 IADD3.X R191, R181, c[0x0][0x254], RZ, P1, !PT ;  /* 0x00009500b5bf0a10 */ /* 0x000fe40000ffe4ff */
[----:B------:R-:W-:-:S02]  /*5030*/  @P0 PRMT R100, R100, 0x5410, R112 ;  /* 0x0000541064640816 */ /* 0x000fc40000000070 */
[----:B------:R-:W-:Y:S02]  /*5040*/  @P0 PRMT R101, R101, 0x5410, R113 ;  /* 0x0000541065650816 */ /* 0x000fe40000000071 */
[----:B------:R-:W-:Y:S02]  /*5050*/  @P0 PRMT R102, R102, 0x5410, R104 ;  /* 0x0000541066660816 */ /* 0x000fe40000000068 */
[----:B------:R-:W-:-:S03]  /*5060*/  LEA R180, R105, R180, 0x2 ;  /* 0x000000b469b47211 */ /* 0x000fc600078e10ff */
[----:B------:R0:W-:Y:S01]  /*5070*/  @P0 STG.E.128 [R190.64], R100 ;  /* 0x00000064be000986 */ /* 0x0001e2000c101d04 */
[----:B------:R-:W-:-:S13]  /*5080*/  ISETP.GE.AND P0, PT, R180, c[0x0][0x164], PT ;  /* 0x00005900b4007a0c */ /* 0x000fda0003f06270 */
[----:B0-----:R-:W-:Y:S01]  /*5090*/  @P0 CALL.REL.NOINC `(.L_x_1549) ;  /* 0x0000001000000944 */ /* 0x001fe20003c00000 */
[----:B------:R-:W-:Y:S05]  /*50a0*/  BRA `(.L_x_1550) ;  /* 0xffffb68000007947 */ /* 0x000fea000383ffff */
.L_x_1549:
[----:B------:R-:W-:Y:S05]  /*50b0*/  BSYNC B1 ;  /* 0x0000000000017941 */ /* 0x000fea0003800000 */
.L_x_1546:
        /* <DEDUP_REMOVED lines=54> */
.L_x_1545:
[----:B0-----:R-:W-:Y:S05]  /*5420*/  BSYNC B0 ;  /* 0x0000000000007941 */ /* 0x001fea0003800000 */
.L_x_1543:
        /* <DEDUP_REMOVED lines=29> */
[----:B------:R-:W1:Y:S01]  /*5600*/  LDS R6, [R60.X4+0xe00] ;  /* 0x000e00003c067984 */ /* 0x000e620000004800 */
[----:B--2---:R-:W-:-:S03]  /*5610*/  FADD.FTZ R3, RZ, R3 ;  /* 0x00000003ff037221 */ /* 0x004fc60000010000 */
[----:B------:R-:W2:Y:S01]  /*5620*/  LDS R17, [R60.X4+0x2200] ;  /* 0x002200003c117984 */ /* 0x000ea20000004800 */
[----:B---3--:R-:W-:-:S03]  /*5630*/  FADD.FTZ R8, RZ, R8 ;  /* 0x00000008ff087221 */ /* 0x008fc60000010000 */
[----:B------:R-:W-:Y:S01]  /*5640*/  LDS R16, [R60.X4+0x2400] ;  /* 0x002400003c107984 */ /* 0x000fe20000004800 */
[----:B----4-:R-:W-:-:S03]  /*5650*/  FADD.FTZ R9, R2, R5 ;  /* 0x0000000502097221 */ /* 0x010fc60000010000 */
[----:B------:R-:W-:Y:S01]  /*5660*/  LDS R19, [R60.X4+0x2600] ;  /* 0x002600003c137984 */ /* 0x000fe20000004800 */
[----:B0-----:R-:W-:-:S03]  /*5670*/  FADD.FTZ R10, R3, R4 ;  /* 0x00000004030a7221 */ /* 0x001fc60000010000 */
[----:B------:R-:W0:Y:S01]  /*5680*/  LDS R2, [R60.X4+0x600] ;  /* 0x000600003c027984 */ /* 0x000e220000004800 */
[----:B------:R-:W-:-:S03]  /*5690*/  FADD.FTZ R11, R8, R7 ;  /* 0x00000007080b7221 */ /* 0x000fc60000010000 */
[----:B------:R-:W3:Y:S04]  /*56a0*/  LDS R3, [R60.X4+0x800] ;  /* 0x000800003c037984 */ /* 0x000ee80000004800 */
[----:B------:R-:W4:Y:S04]  /*56b0*/  LDS R4, [R60.X4+0xa00] ;  /* 0x000a00003c047984 */ /* 0x000f280000004800 */
[----:B------:R-:W4:Y:S04]  /*56c0*/  LDS R5, [R60.X4+0xc00] ;  /* 0x000c00003c057984 */ /* 0x000f280000004800 */
[----:B------:R-:W-:Y:S04]  /*56d0*/  LDS R7, [R60.X4+0x1000] ;  /* 0x001000003c077984 */ /* 0x000fe80000004800 */
[----:B------:R-:W4:Y:S04]  /*56e0*/  LDS R8, [R60.X4+0x1200] ;  /* 0x001200003c087984 */ /* 0x000f280000004800 */
[----:B------:R-:W-:Y:S01]  /*56f0*/  LDS R18, [R60.X4+0x2800] ;  /* 0x002800003c127984 */ /* 0x000fe20000004800 */
[----:B-1----:R-:W-:-:S03]  /*5700*/  FADD.FTZ R6, RZ, R6 ;  /* 0x00000006ff067221 */ /* 0x002fc60000010000 */
[----:B------:R-:W1:Y:S01]  /*5710*/  LDS R25, [R60.X4+0x2a00] ;  /* 0x002a00003c197984 */ /* 0x000e620000004800 */
[----:B--2---:R-:W-:-:S03]  /*5720*/  FADD.FTZ R6, R6, R17 ;  /* 0x0000001106067221 */ /* 0x004fc60000010000 */
[----:B------:R-:W2:Y:S04]  /*5730*/  LDS R24, [R60.X4+0x2c00] ;  /* 0x002c00003c187984 */ /* 0x000ea80000004800 */
[----:B------:R-:W2:Y:S04]  /*5740*/  LDS R27, [R60.X4+0x2e00] ;  /* 0x002e00003c1b7984 */ /* 0x000ea80000004800 */
        /* <DEDUP_REMOVED lines=22> */
[----:B-1----:R-:W-:Y:S01]  /*58b0*/  FADD.FTZ R10, R10, R25 ;  /* 0x000000190a0a7221 */ /* 0x002fe20000010000 */
[----:B------:R-:W-:Y:S01]  /*58c0*/  IADD3.X R15, RZ, RZ, RZ, P0, !PT ;  /* 0x000000ffff0f7210 */ /* 0x000fe200007fe4ff */
[----:B------:R-:W-:Y:S01]  /*58d0*/  FADD.FTZ R9, R9, R18 ;  /* 0x0000001209097221 */ /* 0x000fe20000010000 */
[----:B------:R-:W1:Y:S01]  /*58e0*/  LDS R46, [R60.X4+0x4000] ;  /* 0x004000003c2e7984 */ /* 0x000e620000004800 */
[----:B--2---:R-:W-:Y:S01]  /*58f0*/  FADD.FTZ R11, R11, R24 ;  /* 0x000000180b0b7221 */ /* 0x004fe20000010000 */
[----:B------:R-:W-:-:S02]  /*5900*/  SHF.L.U64.HI R16, R14, 0x2, R15 ;  /* 0x000000020e107819 */ /* 0x000fc4000001020f */
[----:B------:R-:W2:Y:S01]  /*5910*/  LDS R49, [R60.X4+0x4200] ;  /* 0x004200003c317984 */ /* 0x000ea20000004800 */
[----:B------:R-:W-:Y:S01]  /*5920*/  FADD.FTZ R2, R2, R27 ;  /* 0x0000001b02027221 */ /* 0x000fe20000010000 */
[----:B------:R-:W-:Y:S02]  /*5930*/  SHF.L.U32 R14, R14, 0x2, RZ ;  /* 0x000000020e0e7819 */ /* 0x000fe400000006ff */
[----:B------:R-:W2:Y:S01]  /*5940*/  LDS R48, [R60.X4+0x4400] ;  /* 0x004400003c307984 */ /* 0x000ea20000004800 */
[----:B------:R-:W-:-:S03]  /*5950*/  FADD.FTZ R3, R3, R26 ;  /* 0x0000001a03037221 */ /* 0x000fc60000010000 */
[----:B------:R-:W2:Y:S01]  /*5960*/  LDS R51, [R60.X4+0x4600] ;  /* 0x004600003c337984 */ /* 0x000ea20000004800 */
[----:B0-----:R-:W-:-:S03]  /*5970*/  FADD.FTZ R4, R4, R41 ;  /* 0x0000002904047221 */ /* 0x001fc60000010000 */
[----:B------:R-:W0:Y:S01]  /*5980*/  LDS R50, [R60.X4+0x4800] ;  /* 0x004800003c327984 */ /* 0x000e220000004800 */
[----:B---3--:R-:W-:-:S03]  /*5990*/  FADD.FTZ R5, R5, R40 ;  /* 0x0000002805057221 */ /* 0x008fc60000010000 */
[----:B------:R-:W3:Y:S01]  /*59a0*/  LDS R53, [R60.X4+0x4a00] ;  /* 0x004a00003c357984 */ /* 0x000ee20000004800 */
        /* <DEDUP_REMOVED lines=8> */
[----:B-1----:R-:W-:Y:S02]  /*5a30*/  FADD.FTZ R11, R11, R46 ;  /* 0x0000002e0b0b7221 */ /* 0x002fe40000010000 */
[----:B--2---:R-:W-:Y:S01]  /*5a40*/  FADD.FTZ R49, R2, R49 ;  /* 0x0000003102317221 */ /* 0x004fe20000010000 */
        /* <DEDUP_REMOVED lines=9> */
[----:B---3--:R-:W-:-:S03]  /*5ae0*/  FADD.FTZ R53, R6, R53 ;  /* 0x0000003506357221 */ /* 0x008fc60000010000 */
        /* <DEDUP_REMOVED lines=112> */
.L_x_1547:
[----:B0-----:R-:W-:Y:S01]  /*61f0*/  HFMA2.MMA R140, -RZ, RZ, 0, 5.9604644775390625e-08 ;  /* 0x00000001ff8c7435 */ /* 0x001fe200000001ff */
[----:B------:R-:W-:-:S02]  /*6200*/  MOV R107, R246 ;  /* 0x000000f6006b7202 */ /* 0x000fc40000000f00 */
[----:B------:R-:W-:Y:S02]  /*6210*/  MOV R252, 0x1f ;  /* 0x0000001f00fc7802 */ /* 0x000fe40000000f00 */
[----:B------:R-:W-:Y:S02]  /*6220*/  MOV R251, 0xffffffff ;  /* 0xffffffff00fb7802 */ /* 0x000fe40000000f00 */
[----:B------:R-:W-:Y:S02]  /*6230*/  MOV R106, 0x6250 ;  /* 0x00006250006a7802 */ /* 0x000fe40000000f00 */
[----:B-----5:R-:W-:Y:S05]  /*6240*/  CALL.REL.NOINC `($__internal_71_$__cuda_sm70_shflsync_bfly_p) ;  /* 0x0000046000007944 */ /* 0x020fea0003c00000 */
[----:B-1----:R-:W-:Y:S01]  /*6250*/  MOV R247, R140 ;  /* 0x0000008c00f77202 */ /* 0x002fe20000000f00 */
[----:B------:R-:W-:Y:S05]  /*6260*/  BRA `(.L_x_1551) ;  /* 0xffffc49000007947 */ /* 0x000fea000383ffff */
.L_x_1548:
[----:B------:R-:W-:Y:S01]  /*6270*/  HFMA2.MMA R140, -RZ, RZ, 0, 5.9604644775390625e-08 ;  /* 0x00000001ff8c7435 */ /* 0x000fe200000001ff */
[----:B------:R-:W-:Y:S02]  /*6280*/  MOV R107, R141 ;  /* 0x0000008d006b7202 */ /* 0x000fe40000000f00 */
[----:B------:R-:W-:Y:S02]  /*6290*/  MOV R252, 0x1f ;  /* 0x0000001f00fc7802 */ /* 0x000fe40000000f00 */
[----:B------:R-:W-:-:S02]  /*62a0*/  MOV R251, 0xffffffff ;  /* 0xffffffff00fb7802 */ /* 0x000fc40000000f00 */
[----:B------:R-:W-:Y:S02]  /*62b0*/  MOV R106, 0x62d0 ;  /* 0x000062d0006a7802 */ /* 0x000fe40000000f00 */
[----:B01---5:R-:W-:Y:S05]  /*62c0*/  CALL.REL.NOINC `($__internal_71_$__cuda_sm70_shflsync_bfly_p) ;  /* 0x000003e000007944 */ /* 0x023fea0003c00000 */
[----:B------:R-:W-:Y:S01]  /*62d0*/  FADD.FTZ R246, R246, R247 ;  /* 0x000000f7f6f67221 */ /* 0x000fe20000010000 */
[----:B------:R-:W-:Y:S01]  /*62e0*/  MOV R252, 0x1f ;  /* 0x0000001f00fc7802 */ /* 0x000fe20000000f00 */
[----:B-1----:R-:W-:Y:S01]  /*62f0*/  FADD.FTZ R141, R141, R140 ;  /* 0x0000008c8d8d7221 */ /* 0x002fe20000010000 */
[----:B------:R-:W-:Y:S01]  /*6300*/  HFMA2.MMA R140, -RZ, RZ, 0, 1.1920928955078125e-07 ;  /* 0x00000002ff8c7435 */ /* 0x000fe200000001ff */
[----:B------:R-:W-:Y:S02]  /*6310*/  MOV R251, 0xffffffff ;  /* 0xffffffff00fb7802 */ /* 0x000fe40000000f00 */
[----:B------:R-:W-:Y:S02]  /*6320*/  MOV R107, R246 ;  /* 0x000000f6006b7202 */ /* 0x000fe40000000f00 */
[----:B------:R-:W-:Y:S02]  /*6330*/  MOV R106, 0x6350 ;  /* 0x00006350006a7802 */ /* 0x000fe40000000f00 */
[----:B------:R-:W-:Y:S05]  /*6340*/  CALL.REL.NOINC `($__internal_71_$__cuda_sm70_shflsync_bfly_p) ;  /* 0x0000036000007944 */ /* 0x000fea0003c00000 */
[----:B-1----:R-:W-:Y:S01]  /*6350*/  MOV R247, R140 ;  /* 0x0000008c00f77202 */ /* 0x002fe20000000f00 */
[----:B------:R-:W-:Y:S01]  /*6360*/  HFMA2.MMA R140, -RZ, RZ, 0, 1.1920928955078125e-07 ;  /* 0x00000002ff8c7435 */ /* 0x000fe200000001ff */
[----:B------:R-:W-:-:S02]  /*6370*/  MOV R107, R141 ;  /* 0x0000008d006b7202 */ /* 0x000fc40000000f00 */
[----:B------:R-:W-:Y:S02]  /*6380*/  MOV R252, 0x1f ;  /* 0x0000001f00fc7802 */ /* 0x000fe40000000f00 */
[----:B------:R-:W-:Y:S02]  /*6390*/  MOV R251, 0xffffffff ;  /* 0xffffffff00fb7802 */ /* 0x000fe40000000f00 */
[----:B------:R-:W-:Y:S02]  /*63a0*/  MOV R106, 0x63c0 ;  /* 0x000063c0006a7802 */ /* 0x000fe40000000f00 */
[----:B------:R-:W-:Y:S05]  /*63b0*/  CALL.REL.NOINC `($__internal_71_$__cuda_sm70_shflsync_bfly_p) ;  /* 0x000002f000007944 */ /* 0x000fea0003c00000 */
[----:B------:R-:W-:Y:S01]  /*63c0*/  FADD.FTZ R246, R247, R246 ;  /* 0x000000f6f7f67221 */ /* 0x000fe20000010000 */
[----:B------:R-:W-:Y:S01]  /*63d0*/  MOV R252, 0x1f ;  /* 0x0000001f00fc7802 */ /* 0x000fe20000000f00 */
[----:B-1----:R-:W-:Y:S01]  /*63e0*/  FADD.FTZ R141, R141, R140 ;  /* 0x0000008c8d8d7221 */ /* 0x002fe20000010000 */
[----:B------:R-:W-:Y:S01]  /*63f0*/  HFMA2.MMA R140, -RZ, RZ, 0, 2.384185791015625e-07 ;  /* 0x00000004ff8c7435 */ /* 0x000fe200000001ff */
[----:B------:R-:W-:Y:S02]  /*6400*/  MOV R251, 0xffffffff ;  /* 0xffffffff00fb7802 */ /* 0x000fe40000000f00 */
[----:B------:R-:W-:-:S02]  /*6410*/  MOV R107, R246 ;  /* 0x000000f6006b7202 */ /* 0x000fc40000000f00 */
[----:B------:R-:W-:Y:S02]  /*6420*/  MOV R106, 0x6440 ;  /* 0x00006440006a7802 */ /* 0x000fe40000000f00 */
[----:B------:R-:W-:Y:S05]  /*6430*/  CALL.REL.NOINC `($__internal_71_$__cuda_sm70_shflsync_bfly_p) ;  /* 0x0000027000007944 */ /* 0x000fea0003c00000 */
[----:B-1----:R-:W-:Y:S01]  /*6440*/  MOV R247, R140 ;  /* 0x0000008c00f77202 */ /* 0x002fe20000000f00 */
[----:B------:R-:W-:Y:S01]  /*6450*/  HFMA2.MMA R140, -RZ, RZ, 0, 2.384185791015625e-07 ;  /* 0x00000004ff8c7435 */ /* 0x000fe200000001ff */
[----:B------:R-:W-:Y:S02]  /*6460*/  MOV R107, R141 ;  /* 0x0000008d006b7202 */ /* 0x000fe40000000f00 */
[----:B------:R-:W-:Y:S02]  /*6470*/  MOV R252, 0x1f ;  /* 0x0000001f00fc7802 */ /* 0x000fe40000000f00 */
[----:B------:R-:W-:Y:S02]  /*6480*/  MOV R251, 0xffffffff ;  /* 0xffffffff00fb7802 */ /* 0x000fe40000000f00 */
[----:B------:R-:W-:Y:S02]  /*6490*/  MOV R106, 0x64b0 ;  /* 0x000064b0006a7802 */ /* 0x000fe40000000f00 */
[----:B------:R-:W-:Y:S05]  /*64a0*/  CALL.REL.NOINC `($__internal_71_$__cuda_sm70_shflsync_bfly_p) ;  /* 0x0000020000007944 */ /* 0x000fea0003c00000 */
[----:B------:R-:W-:Y:S01]  /*64b0*/  FADD.FTZ R246, R247, R246 ;  /* 0x000000f6f7f67221 */ /* 0x000fe20000010000 */
[----:B------:R-:W-:Y:S01]  /*64c0*/  MOV R252, 0x1f ;  /* 0x0000001f00fc7802 */ /* 0x000fe20000000f00 */
[----:B-1----:R-:W-:Y:S01]  /*64d0*/  FADD.FTZ R141, R141, R140 ;  /* 0x0000008c8d8d7221 */ /* 0x002fe20000010000 */
[----:B------:R-:W-:Y:S01]  /*64e0*/  HFMA2.MMA R140, -RZ, RZ, 0, 4.76837158203125e-07 ;  /* 0x00000008ff8c7435 */ /* 0x000fe200000001ff */
[----:B------:R-:W-:-:S02]  /*64f0*/  MOV R251, 0xffffffff ;  /* 0xffffffff00fb7802 */ /* 0x000fc40000000f00 */
[----:B------:R-:W-:Y:S02]  /*6500*/  MOV R107, R246 ;  /* 0x000000f6006b7202 */ /* 0x000fe40000000f00 */
[----:B------:R-:W-:Y:S02]  /*6510*/  MOV R106, 0x6530 ;  /* 0x00006530006a7802 */ /* 0x000fe40000000f00 */
[----:B------:R-:W-:Y:S05]  /*6520*/  CALL.REL.NOINC `($__internal_71_$__cuda_sm70_shflsync_bfly_p) ;  /* 0x0000018000007944 */ /* 0x000fea0003c00000 */
[----:B-1----:R-:W-:Y:S01]  /*6530*/  MOV R247, R140 ;  /* 0x0000008c00f77202 */ /* 0x002fe20000000f00 */
[----:B------:R-:W-:Y:S01]  /*6540*/  HFMA2.MMA R140, -RZ, RZ, 0, 4.76837158203125e-07 ;  /* 0x00000008ff8c7435 */ /* 0x000fe200000001ff */
[----:B------:R-:W-:Y:S02]  /*6550*/  MOV R107, R141 ;  /* 0x0000008d006b7202 */ /* 0x000fe40000000f00 */
[----:B------:R-:W-:Y:S02]  /*6560*/  MOV R252, 0x1f ;  /* 0x0000001f00fc7802 */ /* 0x000fe40000000f00 */
[----:B------:R-:W-:Y:S02]  /*6570*/  MOV R251, 0xffffffff ;  /* 0xffffffff00fb7802 */ /* 0x000fe40000000f00 */
[----:B------:R-:W-:-:S02]  /*6580*/  MOV R106, 0x65a0 ;  /* 0x000065a0006a7802 */ /* 0x000fc40000000f00 */
[----:B------:R-:W-:Y:S05]  /*6590*/  CALL.REL.NOINC `($__internal_71_$__cuda_sm70_shflsync_bfly_p) ;  /* 0x0000011000007944 */ /* 0x000fea0003c00000 */
[----:B------:R-:W-:Y:S01]  /*65a0*/  FADD.FTZ R246, R247, R246 ;  /* 0x000000f6f7f67221 */ /* 0x000fe20000010000 */
[----:B------:R-:W-:Y:S01]  /*65b0*/  MOV R252, 0x1f ;  /* 0x0000001f00fc7802 */ /* 0x000fe20000000f00 */
[----:B-1----:R-:W-:Y:S01]  /*65c0*/  FADD.FTZ R141, R141, R140 ;  /* 0x0000008c8d8d7221 */ /* 0x002fe20000010000 */
[----:B------:R-:W-:Y:S01]  /*65d0*/  HFMA2.MMA R140, -RZ, RZ, 0, 9.5367431640625e-07 ;  /* 0x00000010ff8c7435 */ /* 0x000fe200000001ff */
[----:B------:R-:W-:-:S02]  /*65e0*/  MOV R251, 0xffffffff ;  /* 0xffffffff00fb7802 */ /* 0x000fc40000000f00 */
[----:B------:R-:W-:Y:S02]  /*65f0*/  MOV R107, R246 ;  /* 0x000000f6006b7202 */ /* 0x000fe40000000f00 */
[----:B------:R-:W-:Y:S02]  /*6600*/  MOV R106, 0x6620 ;  /* 0x00006620006a7802 */ /* 0x000fe40000000f00 */
[----:B------:R-:W-:Y:S05]  /*6610*/  CALL.REL.NOINC `($__internal_71_$__cuda_sm70_shflsync_bfly_p) ;  /* 0x0000009000007944 */ /* 0x000fea0003c00000 */
[----:B-1----:R-:W-:Y:S01]  /*6620*/  MOV R247, R140 ;  /* 0x0000008c00f77202 */ /* 0x002fe20000000f00 */
[----:B------:R-:W-:Y:S01]  /*6630*/  HFMA2.MMA R140, -RZ, RZ, 0, 9.5367431640625e-07 ;  /* 0x00000010ff8c7435 */ /* 0x000fe200000001ff */
[----:B------:R-:W-:Y:S02]  /*6640*/  MOV R107, R141 ;  /* 0x0000008d006b7202 */ /* 0x000fe40000000f00 */
[----:B------:R-:W-:Y:S02]  /*6650*/  MOV R252, 0x1f ;  /* 0x0000001f00fc7802 */ /* 0x000fe40000000f00 */
[----:B------:R-:W-:Y:S02]  /*6660*/  MOV R251, 0xffffffff ;  /* 0xffffffff00fb7802 */ /* 0x000fe40000000f00 */
[----:B------:R-:W-:-:S02]  /*6670*/  MOV R106, 0x6690 ;  /* 0x00006690006a7802 */ /* 0x000fc40000000f00 */
[----:B------:R-:W-:Y:S05]  /*6680*/  CALL.REL.NOINC `($__internal_71_$__cuda_sm70_shflsync_bfly_p) ;  /* 0x0000002000007944 */ /* 0x000fea0003c00000 */
[----:B-1----:R-:W-:Y:S01]  /*6690*/  MOV R106, R140 ;  /* 0x0000008c006a7202 */ /* 0x002fe20000000f00 */
[----:B------:R-:W-:Y:S05]  /*66a0*/  BRA `(.L_x_1552) ;  /* 0xffffc17000007947 */ /* 0x000fea000383ffff */
        .weak           $__internal_71_$__cuda_sm70_shflsync_bfly_p
        .type           $__internal_71_$__cuda_sm70_shflsync_bfly_p,@function
        .size           $__internal_71_$__cuda_sm70_shflsync_bfly_p,(.L_x_2897 - $__internal_71_$__cuda_sm70_shflsync_bfly_p)
$__internal_71_$__cuda_sm70_shflsync_bfly_p:
[----:B------:R-:W-:Y:S04]  /*66b0*/  WARPSYNC R251 ;  /* 0x000000fb00007348 */ /* 0x000fe80003800000 */
[----:B------:R0:W1:Y:S02]  /*66c0*/  SHFL.BFLY PT, R140, R107, R140, R252 ;  /* 0x0c00008c6b8c7389 */ /* 0x00006400000e00fc */
[----:B0-----:R-:W-:-:S06]  /*66d0*/  HFMA2.MMA R107, -RZ, RZ, 0, 0 ;  /* 0x00000000ff6b7435 */ /* 0x001fcc00000001ff */
[----:B------:R-:W-:Y:S05]  /*66e0*/  RET.REL.NODEC R106 `(_ZN10layer_norm31ln_parallel_residual_bwd_kernelINS_13Kernel_traitsIf6__halfS2_S2_fjLj1280ELj1ELj4ELj1ELj16ENS_18Kernel_traits_baseILj1280EfS2_S2_S2_fjLj128EEEEELb1ELb1ELb1EEEvNS_9BwdParamsE) ;  /* 0xffff99106a007950 */ /* 0x000fea0003c3ffff */
.L_x_1553:
        /* <DEDUP_REMOVED lines=9> */
.L_x_2897:


//--------------------- .text._ZN10layer_norm31ln_parallel_residual_bwd_kernelINS_13Kernel_traitsI6__halfS2_fS2_fjLj1280ELj1ELj4ELj1ELj16ENS_18Kernel_traits_baseILj1280ES2_S2_fS2_fjLj128EEEEELb0ELb0ELb0EEEvNS_9BwdParamsE --------------------------
	.section	.text._ZN10layer_norm31ln_parallel_residual_bwd_kernelINS_13Kernel_traitsI6__halfS2_fS2_fjLj1280ELj1ELj4ELj1ELj16ENS_18Kernel_traits_baseILj1280ES2_S2_fS2_fjLj128EEEEELb0ELb0ELb0EEEvNS_9BwdParamsE,"ax",@progbits
	.sectioninfo	@"SHI_REGISTERS=32"
	.align	128
        .global         _ZN10layer_norm31ln_parallel_residual_bwd_kernelINS_13Kernel_traitsI6__halfS2_fS2_fjLj1280ELj1ELj4ELj1ELj16ENS_18Kernel_traits_baseILj1280ES2_S2_fS2_fjLj128EEEEELb0ELb0ELb0EEEvNS_9BwdParamsE
        .type           _ZN10layer_norm31ln_parallel_residual_bwd_kernelINS_13Kernel_traitsI6__halfS2_fS2_fjLj1280ELj1ELj4ELj1ELj16ENS_18Kernel_traits_baseILj1280ES2_S2_fS2_fjLj128EEEEELb0ELb0ELb0EEEvNS_9BwdParamsE,@function
        .size           _ZN10layer_norm31ln_parallel_residual_bwd_kernelINS_13Kernel_traitsI6__halfS2_fS2_fjLj1280ELj1ELj4ELj1ELj16ENS_18Kernel_traits_baseILj1280ES2_S2_fS2_fjLj128EEEEELb0ELb0ELb0EEEvNS_9BwdParamsE,(.L_x_2898 - _ZN10layer_norm31ln_parallel_residual_bwd_kernelINS_13Kernel_traitsI6__halfS2_fS2_fjLj1280ELj1ELj4ELj1ELj16ENS_18Kernel_traits_baseILj1280ES2_S2_fS2_fjLj128EEEEELb0ELb0ELb0EEEvNS_9BwdParamsE)
        .other          _ZN10layer_norm31ln_parallel_residual_bwd_kernelINS_13Kernel_traitsI6__halfS2_fS2_fjLj1280ELj1ELj4ELj1ELj16ENS_18Kernel_traits_baseILj1280ES2_S2_fS2_fjLj128EEEEELb0ELb0ELb0EEEvNS_9BwdParamsE,@"STO_CUDA_ENTRY STV_DEFAULT"
_ZN10layer_norm31ln_parallel_residual_bwd_kernelINS_13Kernel_traitsI6__halfS2_fS2_fjLj1280ELj1ELj4ELj1ELj16ENS_18Kernel_traits_baseILj1280ES2_S2_fS2_fjLj128EEEEELb0ELb0ELb0EEEvNS_9BwdParamsE:
.text._ZN10layer_norm31ln_parallel_residual_bwd_kernelINS_13Kernel_traitsI6__halfS2_fS2_fjLj1280ELj1ELj4ELj1ELj16ENS_18Kernel_traits_baseILj1280ES2_S2_fS2_fjLj128EEEEELb0ELb0ELb0EEEvNS_9BwdParamsE:
        /* <DEDUP_REMOVED lines=26> */
[----:B------:R-:W-:Y:S02]  /*01a0*/  @P1 MOV R28, 0x10 ;  /* 0x00000010001c1802 */ /* 0x000fe40000000f00 */
        /* <DEDUP_REMOVED lines=23> */
[----:B------:R-:W2:Y:S01]  /*0320*/  @P1 LDG.E.128 R12, [R28.64] ;  /* 0x000000041c0c1981 */ /* 0x000ea2000c1e1d00 */
[----:B------:R-:W-:-:S03]  /*0330*/  @P1 IADD3 R0, R0, 0x20, RZ ;  /* 0x0000002000001810 */ /* 0x000fc60007ffe0ff */
[----:B---3--:R3:W2:Y:S02]  /*0340*/  @P0 LDG.E.128 R20, [R26.64] ;  /* 0x000000041a140981 */ /* 0x0086a4000c1e1d00 */
[----:B------:R-:W-:-:S04]  /*0350*/  @P2 IMAD.WIDE.U32 R2, R0, R7, c[0x0][0x1b0] ;  /* 0x00006c0000022625 */ /* 0x000fc800078e0007 */
[----:B------:R-:W-:Y:S01]  /*0360*/  @P2 IMAD.WIDE.U32 R10, R0, R7, c[0x0][0x1b8] ;  /* 0x00006e00000a2625 */ /* 0x000fe200078e0007 */
[----:B------:R-:W-:-:S05]  /*0370*/  @P4 MOV R7, 0x10 ;  /* 0x0000001000074802 */ /* 0x000fca0000000f00 */
[----:B------:R-:W-:Y:S04]  /*0380*/  @P4 STL [R1+0x38], R7 ;  /* 0x0000380701004387 */ /* 0x000fe80000100800 */
[----:B---3--:R0:W4:Y:S04]  /*0390*/  LDL.LU.64 R26, [R1+0x618] ;  /* 0x00061800011a7983 */ /* 0x0081280000300a00 */
[----:B--2---:R-:W-:Y:S04]  /*03a0*/  @P0 STL.64 [R1+0x2a0], R20 ;  /* 0x0002a01401000387 */ /* 0x004fe80000100a00 */
[----:B------:R2:W-:Y:S01]  /*03b0*/  @P0 STL.64 [R1+0x2a8], R22 ;  /* 0x0002a81601000387 */ /* 0x0005e20000100a00 */
[----:B------:R-:W-:-:S02]  /*03c0*/  @P3 MOV R6, 0x10 ;  /* 0x0000001000063802 */ /* 0x000fc40000000f00 */
[----:B------:R-:W-:Y:S01]  /*03d0*/  @P2 IADD3 R0, R0, 0x20, RZ ;  /* 0x0000002000002810 */ /* 0x000fe20007ffe0ff */
[----:B----4-:R3:W5:Y:S04]  /*03e0*/  @P2 LDG.E.128 R24, [R2.64] ;  /* 0x0000000402182981 */ /* 0x010768000c1e1d00 */
[----:B--2---:R0:W2:Y:S04]  /*03f0*/  LDL.LU.64 R22, [R1+0x610] ;  /* 0x0006100001167983 */ /* 0x0040a80000300a00 */
[----:B------:R0:W2:Y:S04]  /*0400*/  LDL.LU.64 R20, [R1+0x608] ;  /* 0x0006080001147983 */ /* 0x0000a80000300a00 */
[----:B-1----:R0:W4:Y:S04]  /*0410*/  LDL.LU.64 R8, [R1+0x600] ;  /* 0x0006000001087983 */ /* 0x0021280000300a00 */
[----:B------:R-:W-:Y:S04]  /*0420*/  @P1 STL.64 [R1+0x290], R16 ;  /* 0x0002901001001387 */ /* 0x000fe80000100a00 */
[----:B------:R1:W-:Y:S04]  /*0430*/  @P1 STL.64 [R1+0x298], R18 ;  /* 0x0002981201001387 */ /* 0x0003e80000100a00 */
[----:B-1----:R0:W4:Y:S04]  /*0440*/  LDL.LU.64 R18, [R1+0x5f8] ;  /* 0x0005f80001127983 */ /* 0x0021280000300a00 */
[----:B------:R0:W4:Y:S04]  /*0450*/  LDL.LU.64 R16, [R1+0x5f0] ;  /* 0x0005f00001107983 */ /* 0x0001280000300a00 */
[----:B------:R-:W-:Y:S04]  /*0460*/  @P1 STL.64 [R1], R12 ;  /* 0x0000000c01001387 */ /* 0x000fe80000100a00 */
[----:B------:R1:W-:Y:S04]  /*0470*/  @P1 STL.64 [R1+0x8], R14 ;  /* 0x0000080e01001387 */ /* 0x0003e80000100a00 */
[----:B-1----:R0:W4:Y:S04]  /*0480*/  LDL.LU.64 R14, [R1+0x5e8] ;  /* 0x0005e800010e7983 */ /* 0x0021280000300a00 */
[----:B------:R0:W4:Y:S01]  /*0490*/  LDL.LU.64 R12, [R1+0x5e0] ;  /* 0x0005e000010c7983 */ /* 0x0001220000300a00 */
[----:B------:R-:W-:-:S03]  /*04a0*/  @P3 IMAD.WIDE.U32 R4, R0, R6, c[0x0][0x1b0] ;  /* 0x00006c0000043625 */ /* 0x000fc600078e0006 */
[----:B---3--:R-:W3:Y:S01]  /*04b0*/  LDL.LU R3, [R1+0x38] ;  /* 0x0000380001037983 */ /* 0x008ee20000300800 */
[----:B------:R-:W-:-:S03]  /*04c0*/  @P3 IMAD.WIDE.U32 R6, R0, R6, c[0x0][0x1b8] ;  /* 0x00006e0000063625 */ /* 0x000fc600078e0006 */
[----:B--2---:R1:W5:Y:S04]  /*04d0*/  @P2 LDG.E.128 R20, [R10.64] ;  /* 0x000000040a142981 */ /* 0x004368000c1e1d00 */
[----:B-1----:R0:W2:Y:S04]  /*04e0*/  LDL.LU.64 R10, [R1+0x5d8] ;  /* 0x0005d800010a7983 */ /* 0x0020a80000300a00 */
[----:B----4-:R1:W5:Y:S04]  /*04f0*/  @P3 LDG.E.128 R16, [R4.64] ;  /* 0x0000000404103981 */ /* 0x010368000c1e1d00 */
[----:B-1----:R0:W4:Y:S04]  /*0500*/  LDL.LU.64 R4, [R1+0x5d0] ;  /* 0x0005d00001047983 */ /* 0x0021280000300a00 */
[----:B------:R1:W5:Y:S04]  /*0510*/  @P3 LDG.E.128 R12, [R6.64] ;  /* 0x00000004060c3981 */ /* 0x000368000c1e1d00 */
[----:B-1----:R0:W4:Y:S04]  /*0520*/  LDL.LU.64 R6, [R1+0x5c8] ;  /* 0x0005c80001067983 */ /* 0x0021280000300a00 */
        /* <DEDUP_REMOVED lines=127> */
[----:B---3--:R-:W-:-:S03]  /*0d20*/  @P4 IMAD.WIDE.U32 R28, R0, R3, c[0x0][0x1b0] ;  /* 0x00006c00001c4625 */ /* 0x008fc600078e0003 */
[----:B------:R0:W-:Y:S01]  /*0d30*/  STL [R1+0xac], RZ ;  /* 0x0000acff01007387 */ /* 0x0001e20000100800 */
[----:B------:R-:W-:-:S03]  /*0d40*/  @P4 IMAD.WIDE.U32 R2, R0, R3, c[0x0][0x1b8] ;  /* 0x00006e0000024625 */ /* 0x000fc600078e0003 */
[----:B------:R0:W-:Y:S04]  /*0d50*/  STL [R1+0xa8], RZ ;  /* 0x0000a8ff01007387 */ /* 0x0001e80000100800 */
        /* <DEDUP_REMOVED lines=8> */
[----:B----4-:R3:W5:Y:S04]  /*0de0*/  @P4 LDG.E.128 R4, [R2.64] ;  /* 0x0000000402044981 */ /* 0x010768000c1e1d00 */
        /* <DEDUP_REMOVED lines=23> */
[----:B------:R0:W-:Y:S01]  /*0f60*/  STL [R1+0x24], RZ ;  /* 0x000024ff01007387 */ /* 0x0001e20000100800 */
[----:B---3--:R-:W-:-:S03]  /*0f70*/  LEA R0, R2, R0, 0x2 ;  /* 0x0000000002007211 */ /* 0x008fc600078e10ff */
        /* <DEDUP_REMOVED lines=36> */
[----:B--2---:R-:W-:-:S02]  /*11c0*/  HADD2.F32 R12, -RZ, R13.H0_H0 ;  /* 0x2000000dff0c7230 */ /* 0x004fc40000004100 */
[----:B------:R-:W-:-:S03]  /*11d0*/  HADD2.F32 R13, -RZ, R13.H1_H1 ;  /* 0x3000000dff0d7230 */ /* 0x000fc60000004100 */
[----:B------:R0:W-:Y:S04]  /*11e0*/  STL [R1+0x5c4], R12 ;  /* 0x0005c40c01007387 */ /* 0x0001e80000100800 */
[----:B0-----:R-:W2:Y:S04]  /*11f0*/  LDL.LU R12, [R1+0x5f8] ;  /* 0x0005f800010c7983 */ /* 0x001ea80000300800 */
[----:B------:R3:W-:Y:S02]  /*1200*/  STL [R1+0x5c0], R13 ;  /* 0x0005c00d01007387 */ /* 0x0007e40000100800 */
[----:B---3--:R-:W-:-:S02]  /*1210*/  HADD2.F32 R13, -RZ, R14.H0_H0 ;  /* 0x2000000eff0d7230 */ /* 0x008fc40000004100 */
[----:B------:R-:W-:-:S03]  /*1220*/  HADD2.F32 R14, -RZ, R14.H1_H1 ;  /* 0x3000000eff0e7230 */ /* 0x000fc60000004100 */
[----:B------:R0:W-:Y:S04]  /*1230*/  STL [R1+0x5bc], R13 ;  /* 0x0005bc0d01007387 */ /* 0x0001e80000100800 */
[----:B0-----:R-:W3:Y:S04]  /*1240*/  LDL.LU R13, [R1+0x5f4] ;  /* 0x0005f400010d7983 */ /* 0x001ee80000300800 */
[----:B------:R4:W-:Y:S02]  /*1250*/  STL [R1+0x5b8], R14 ;  /* 0x0005b80e01007387 */ /* 0x0009e40000100800 */
[----:B----4-:R-:W-:-:S02]  /*1260*/  HADD2.F32 R14, -RZ, R15.H0_H0 ;  /* 0x2000000fff0e7230 */ /* 0x010fc40000004100 */
[----:B------:R-:W-:-:S03]  /*1270*/  HADD2.F32 R15, -RZ, R15.H1_H1 ;  /* 0x3000000fff0f7230 */ /* 0x000fc60000004100 */
[----:B------:R0:W-:Y:S04]  /*1280*/  STL [R1+0x5b4], R14 ;  /* 0x0005b40e01007387 */ /* 0x0001e80000100800 */
[----:B0-----:R-:W4:Y:S04]  /*1290*/  LDL.LU R14, [R1+0x5f0] ;  /* 0x0005f000010e7983 */ /* 0x001f280000300800 */
[----:B------:R0:W-:Y:S02]  /*12a0*/  STL [R1+0x5b0], R15 ;  /* 0x0005b00f01007387 */ /* 0x0001e40000100800 */
[----:B0-----:R-:W-:-:S02]  /*12b0*/  HADD2.F32 R15, -RZ, R8.H0_H0 ;  /* 0x20000008ff0f7230 */ /* 0x001fc40000004100 */
[----:B------:R-:W-:-:S03]  /*12c0*/  HADD2.F32 R8, -RZ, R8.H1_H1 ;  /* 0x30000008ff087230 */ /* 0x000fc60000004100 */
[----:B------:R0:W-:Y:S04]  /*12d0*/  STL [R1+0x5ac], R15 ;  /* 0x0005ac0f01007387 */ /* 0x0001e80000100800 */
[----:B0-----:R-:W2:Y:S04]  /*12e0*/  LDL.LU R15, [R1+0x5ec] ;  /* 0x0005ec00010f7983 */ /* 0x001ea80000300800 */
        /* <DEDUP_REMOVED lines=24> */
[----:B0-----:R-:W4:Y:S04]  /*1470*/  LDL.LU R4, [R1+0x5d8] ;  /* 0x0005d80001047983 */ /* 0x001f280000300800 */
        /* <DEDUP_REMOVED lines=16> */
[----:B0-----:R-:W-:-:S05]  /*1580*/  HADD2.F32 R0, -RZ, R2.H0_H0 ;  /* 0x20000002ff007230 */ /* 0x001fca0000004100 */
[----:B------:R0:W-:Y:S04]  /*1590*/  STL [R1+0x568], R0 ;  /* 0x0005680001007387 */ /* 0x0001e80000100800 */
[----:B0-----:R-:W4:Y:S01]  /*15a0*/  LDL.LU R0, [R1+0x5c8] ;  /* 0x0005c80001007983 */ /* 0x001f220000300800 */
[----:B------:R-:W-:-:S05]  /*15b0*/  HADD2.F32 R2, -RZ, R2.H1_H1 ;  /* 0x30000002ff027230 */ /* 0x000fca0000004100 */
[----:B------:R0:W-:Y:S02]  /*15c0*/  STL [R1+0x560], R2 ;  /* 0x0005600201007387 */ /* 0x0001e40000100800 */
[--C-:B0-----:R-:W-:Y:S02]  /*15d0*/  HADD2.F32 R2, -RZ, R3.reuse.H0_H0 ;  /* 0x20000003ff027230 */ /* 0x101fe40000004100 */
[----:B------:R-:W-:-:S03]  /*15e0*/  HADD2.F32 R3, -RZ, R3.H1_H1 ;  /* 0x30000003ff037230 */ /* 0x000fc60000004100 */
[----:B------:R0:W-:Y:S04]  /*15f0*/  STL [R1+0x55c], R2 ;  /* 0x00055c0201007387 */ /* 0x0001e80000100800 */
[----:B------:R1:W-:Y:S01]  /*1600*/  STL [R1+0x558], R3 ;  /* 0x0005580301007387 */ /* 0x0003e20000100800 */
[--C-:B0-----:R-:W-:Y:S02]  /*1610*/  HADD2.F32 R2, -RZ, R28.reuse.H0_H0 ;  /* 0x2000001cff027230 */ /* 0x101fe40000004100 */
[----:B------:R-:W-:Y:S02]  /*1620*/  HADD2.F32 R28, -RZ, R28.H1_H1 ;  /* 0x3000001cff1c7230 */ /* 0x000fe40000004100 */
[--C-:B-1----:R-:W-:Y:S01]  /*1630*/  HADD2.F32 R3, -RZ, R29.reuse.H0_H0 ;  /* 0x2000001dff037230 */ /* 0x102fe20000004100 */
[----:B------:R0:W-:Y:S04]  /*1640*/  STL [R1+0x554], R2 ;  /* 0x0005540201007387 */ /* 0x0001e80000100800 */
[----:B------:R1:W-:Y:S04]  /*1650*/  STL [R1+0x550], R28 ;  /* 0x0005501c01007387 */ /* 0x0003e80000100800 */
[----:B------:R3:W-:Y:S01]  /*1660*/  STL [R1+0x54c], R3 ;  /* 0x00054c0301007387 */ /* 0x0007e20000100800 */
[----:B0-----:R-:W-:-:S02]  /*1670*/  HADD2.F32 R2, -RZ, R29.H1_H1 ;  /* 0x3000001dff027230 */ /* 0x001fc40000004100 */
[----:B-1----:R-:W-:-:S03]  /*1680*/  HADD2.F32 R28, -RZ, R24.H0_H0 ;  /* 0x20000018ff1c7230 */ /* 0x002fc60000004100 */
[----:B------:R0:W-:Y:S01]  /*1690*/  STL [R1+0x548], R2 ;  /* 0x0005480201007387 */ /* 0x0001e20000100800 */
[----:B---3--:R-:W-:-:S03]  /*16a0*/  HADD2.F32 R3, -RZ, R24.H1_H1 ;  /* 0x30000018ff037230 */ /* 0x008fc60000004100 */
[----:B------:R-:W-:Y:S01]  /*16b0*/  STL [R1+0x544], R28 ;  /* 0x0005441c01007387 */ /* 0x000fe20000100800 */
[----:B------:R-:W-:-:S03]  /*16c0*/  HADD2.F32 R24, -RZ, R25.H1_H1 ;  /* 0x30000019ff187230 */ /* 0x000fc60000004100 */
[----:B------:R1:W-:Y:S01]  /*16d0*/  STL [R1+0x540], R3 ;  /* 0x0005400301007387 */ /* 0x0003e20000100800 */
[----:B0-----:R-:W-:-:S05]  /*16e0*/  HADD2.F32 R2, -RZ, R25.H0_H0 ;  /* 0x20000019ff027230 */ /* 0x001fca0000004100 */
[----:B------:R0:W-:Y:S01]  /*16f0*/  STL [R1+0x53c], R2 ;  /* 0x00053c0201007387 */ /* 0x0001e20000100800 */
[----:B-1----:R-:W-:-:S03]  /*1700*/  HADD2.F32 R3, -RZ, R26.H0_H0 ;  /* 0x2000001aff037230 */ /* 0x002fc60000004100 */
[----:B------:R1:W-:Y:S04]  /*1710*/  STL [R1+0x538], R24 ;  /* 0x0005381801007387 */ /* 0x0003e80000100800 */
[----:B------:R3:W-:Y:S01]  /*1720*/  STL [R1+0x534], R3 ;  /* 0x0005340301007387 */ /* 0x0007e20000100800 */
[----:B0-----:R-:W-:Y:S02]  /*1730*/  HADD2.F32 R2, -RZ, R26.H1_H1 ;  /* 0x3000001aff027230 */ /* 0x001fe40000004100 */
[----:B-1----:R-:W-:-:S03]  /*1740*/  HADD2.F32 R24, -RZ, R27.H0_H0 ;  /* 0x2000001bff187230 */ /* 0x002fc60000004100 */
[----:B------:R0:W-:Y:S01]  /*1750*/  STL [R1+0x530], R2 ;  /* 0x0005300201007387 */ /* 0x0001e20000100800 */
[----:B---3--:R-:W-:-:S03]  /*1760*/  HADD2.F32 R3, -RZ, R27.H1_H1 ;  /* 0x3000001bff037230 */ /* 0x008fc60000004100 */
[----:B------:R-:W-:Y:S04]  /*1770*/  STL [R1+0x52c], R24 ;  /* 0x00052c1801007387 */ /* 0x000fe80000100800 */
[----:B------:R1:W-:Y:S01]  /*1780*/  STL [R1+0x524], R3 ;  /* 0x0005240301007387 */ /* 0x0003e20000100800 */
[--C-:B0-----:R-:W-:Y:S02]  /*1790*/  HADD2.F32 R2, -RZ, R20.reuse.H0_H0 ;  /* 0x20000014ff027230 */ /* 0x101fe40000004100 */
[----:B------:R-:W-:-:S03]  /*17a0*/  HADD2.F32 R20, -RZ, R20.H1_H1 ;  /* 0x30000014ff147230 */ /* 0x000fc60000004100 */
        /* <DEDUP_REMOVED lines=8> */
[----:B------:R1:W-:Y:S04]  /*1830*/  STL [R1+0x514], R20 ;  /* 0x0005141401007387 */ /* 0x0003e80000100800 */
[----:B------:R3:W-:Y:S01]  /*1840*/  STL [R1+0x510], R3 ;  /* 0x0005100301007387 */ /* 0x0007e20000100800 */
[--C-:B0-----:R-:W-:Y:S02]  /*1850*/  HADD2.F32 R2, -RZ, R23.reuse.H0_H0 ;  /* 0x20000017ff027230 */ /* 0x101fe40000004100 */
[----:B-1----:R-:W-:-:S03]  /*1860*/  HADD2.F32 R20, -RZ, R23.H1_H1 ;  /* 0x30000017ff147230 */ /* 0x002fc60000004100 */
[----:B------:R0:W-:Y:S01]  /*1870*/  STL [R1+0x50c], R2 ;  /* 0x00050c0201007387 */ /* 0x0001e20000100800 */
[----:B---3--:R-:W-:-:S03]  /*1880*/  HADD2.F32 R3, -RZ, R16.H0_H0 ;  /* 0x20000010ff037230 */ /* 0x008fc60000004100 */
[----:B------:R-:W-:Y:S04]  /*1890*/  STL [R1+0x508], R20 ;  /* 0x0005081401007387 */ /* 0x000fe80000100800 */
[----:B------:R1:W-:Y:S01]  /*18a0*/  STL [R1+0x504], R3 ;  /* 0x0005040301007387 */ /* 0x0003e20000100800 */
[----:B0-----:R-:W-:Y:S02]  /*18b0*/  HADD2.F32 R2, -RZ, R16.H1_H1 ;  /* 0x30000010ff027230 */ /* 0x001fe40000004100 */
[----:B------:R-:W-:-:S03]  /*18c0*/  HADD2.F32 R16, -RZ, R17.H0_H0 ;  /* 0x20000011ff107230 */ /* 0x000fc60000004100 */
[----:B------:R0:W-:Y:S01]  /*18d0*/  STL [R1+0x500], R2 ;  /* 0x0005000201007387 */ /* 0x0001e20000100800 */
[----:B-1----:R-:W-:-:S03]  /*18e0*/  HADD2.F32 R3, -RZ, R17.H1_H1 ;  /* 0x30000011ff037230 */ /* 0x002fc60000004100 */
        /* <DEDUP_REMOVED lines=9> */
[----:B--2---:R-:W-:-:S03]  /*1980*/  HADD2.F32 R16, -RZ, R12.H0_H0 ;  /* 0x2000000cff107230 */ /* 0x004fc60000004100 */
[----:B------:R0:W-:Y:S01]  /*1990*/  STL [R1+0x4e4], R2 ;  /* 0x0004e40201007387 */ /* 0x0001e20000100800 */
[----:B-1----:R-:W-:-:S03]  /*19a0*/  HADD2.F32 R3, -RZ, R12.H1_H1 ;  /* 0x3000000cff037230 */ /* 0x002fc60000004100 */
[----:B------:R-:W-:Y:S01]  /*19b0*/  STL [R1+0x4e8], R16 ;  /* 0x0004e81001007387 */ /* 0x000fe20000100800 */
[----:B------:R-:W-:-:S03]  /*19c0*/  HADD2.F32 R12, -RZ, R13.H1_H1 ;  /* 0x3000000dff0c7230 */ /* 0x000fc60000004100 */
[----:B------:R4:W-:Y:S01]  /*19d0*/  STL [R1+0x4e0], R3 ;  /* 0x0004e00301007387 */ /* 0x0009e20000100800 */
[----:B0-----:R-:W-:-:S05]  /*19e0*/  HADD2.F32 R2, -RZ, R13.H0_H0 ;  /* 0x2000000dff027230 */ /* 0x001fca0000004100 */
[----:B------:R0:W-:Y:S01]  /*19f0*/  STL [R1+0x4dc], R2 ;  /* 0x0004dc0201007387 */ /* 0x0001e20000100800 */
[----:B----4-:R-:W-:-:S03]  /*1a00*/  HADD2.F32 R3, -RZ, R14.H0_H0 ;  /* 0x2000000eff037230 */ /* 0x010fc60000004100 */
[----:B------:R1:W-:Y:S04]  /*1a10*/  STL [R1+0x4d8], R12 ;  /* 0x0004d80c01007387 */ /* 0x0003e80000100800 */
[----:B------:R2:W-:Y:S01]  /*1a20*/  STL [R1+0x4d4], R3 ;  /* 0x0004d40301007387 */ /* 0x0005e20000100800 */
[----:B0-----:R-:W-:Y:S02]  /*1a30*/  HADD2.F32 R2, -RZ, R14.H1_H1 ;  /* 0x3000000eff027230 */ /* 0x001fe40000004100 */
[----:B-1----:R-:W-:-:S03]  /*1a40*/  HADD2.F32 R12, -RZ, R15.H0_H0 ;  /* 0x2000000fff0c7230 */ /* 0x002fc60000004100 */
[----:B------:R0:W-:Y:S01]  /*1a50*/  STL [R1+0x4d0], R2 ;  /* 0x0004d00201007387 */ /* 0x0001e20000100800 */
[----:B--2---:R-:W-:-:S03]  /*1a60*/  HADD2.F32 R3, -RZ, R15.H1_H1 ;  /* 0x3000000fff037230 */ /* 0x004fc60000004100 */
        /* <DEDUP_REMOVED lines=32> */
[----:B0-----:R-:W-:-:S03]  /*1c70*/  HADD2.F32 R2, -RZ, R7.H1_H1 ;  /* 0x30000007ff027230 */ /* 0x001fc60000004100 */
[----:B------:R1:W-:Y:S04]  /*1c80*/  STL [R1+0x340], R0 ;  /* 0x0003400001007387 */ /* 0x0003e80000100800 */
[----:B------:R1:W-:Y:S04]  /*1c90*/  STL [R1+0x488], R2 ;  /* 0x0004880201007387 */ /* 0x0003e80000100800 */
[----:B------:R1:W-:Y:S02]  /*1ca0*/  STL [R1+0x14], RZ ;  /* 0x000014ff01007387 */ /* 0x0003e40000100800 */
.L_x_1578:
[----:B------:R-:W2:Y:S01]  /*1cb0*/  LDL R20, [R1+0x340] ;  /* 0x0003400001147983 */ /* 0x000ea20000100800 */
[----:B------:R-:W-:-:S03]  /*1cc0*/  HFMA2.MMA R16, -RZ, RZ, 0, 2.384185791015625e-07 ;  /* 0x00000004ff107435 */ /* 0x000fc600000001ff */
[----:B------:R-:W0:Y:S07]  /*1cd0*/  S2R R19, SR_TID.X ;  /* 0x0000000000137919 */ /* 0x000e2e0000002100 */
[----:B-12---:R-:W-:-:S04]  /*1ce0*/  IMAD.WIDE R2, R20, R16, c[0x0][0x1a0] ;  /* 0x0000680014027625 */ /* 0x006fc800078e0210 */
        /* <DEDUP_REMOVED lines=28> */
[----:B---3--:R-:W-:Y:S01]  /*1eb0*/  MOV R16, 0x10 ;  /* 0x0000001000107802 */ /* 0x008fe20000000f00 */
[----:B------:R0:W3:Y:S01]  /*1ec0*/  LDG.E.128 R12, [R24.64] ;  /* 0x00000004180c7981 */ /* 0x0000e2000c1e1d00 */
[----:B------:R-:W-:-:S03]  /*1ed0*/  ISETP.NE.AND.EX P4, PT, RZ, c[0x0][0x21c], PT, P4 ;  /* 0x00008700ff007a0c */ /* 0x000fc60003f85340 */
[----:B--2---:R1:W-:Y:S01]  /*1ee0*/  STL.64 [R1+0x608], R10 ;  /* 0x0006080a01007387 */ /* 0x0043e20000100a00 */
[----:B------:R-:W-:-:S03]  /*1ef0*/  IMAD.WIDE.U32 R20, R28, R16, c[0x0][0x208] ;  /* 0x000082001c147625 */ /* 0x000fc600078e0010 */
[----:B0-----:R-:W2:Y:S04]  /*1f00*/  LDG.E.128 R24, [R24.64+0x10] ;  /* 0x0000100418187981 */ /* 0x001ea8000c1e1d00 */
[----:B----4-:R0:W-:Y:S04]  /*1f10*/  STL.64 [R1+0x600], R8 ;  /* 0x0006000801007387 */ /* 0x0101e80000100a00 */
[----:B-1----:R1:W4:Y:S01]  /*1f20*/  LDL.64 R10, [R1+0x338] ;  /* 0x00033800010a7983 */ /* 0x0023220000100a00 */
[C---:B------:R-:W-:Y:S01]  /*1f30*/  @P4 LEA R2, P5, R28.reuse, c[0x0][0x218], 0x5 ;  /* 0x000086001c024a11 */ /* 0x040fe200078a28ff */
[----:B------:R-:W-:-:S02]  /*1f40*/  IMAD.WIDE.U32 R16, R28, R16, c[0x0][0x210] ;  /* 0x000084001c107625 */ /* 0x000fc400078e0010 */
[----:B------:R-:W2:Y:S04]  /*1f50*/  LDG.E.128 R20, [R20.64] ;  /* 0x0000000414147981 */ /* 0x000ea8000c1e1d00 */
[----:B0-----:R1:W4:Y:S01]  /*1f60*/  LDL.64 R8, [R1+0x330] ;  /* 0x0003300001087983 */ /* 0x0013220000100a00 */
[----:B------:R-:W-:-:S03]  /*1f70*/  @P4 LEA.HI.X R3, R28, c[0x0][0x21c], RZ, 0x5, P5 ;  /* 0x000087001c034a11 */ /* 0x000fc600028f2cff */
[----:B------:R-:W2:Y:S04]  /*1f80*/  LDG.E.128 R16, [R16.64] ;  /* 0x0000000410107981 */ /* 0x000ea8000c1e1d00 */
[----:B----4-:R-:W4:Y:S04]  /*1f90*/  @P4 LDG.E.128 R8, [R2.64] ;  /* 0x0000000402084981 */ /* 0x010f28000c1e1d00 */
[----:B------:R-:W-:Y:S04]  /*1fa0*/  STL [R1+0x5d4], R7 ;  /* 0x0005d40701007387 */ /* 0x000fe80000100800 */
[----:B------:R-:W-:Y:S04]  /*1fb0*/  STL [R1+0x5d0], R6 ;  /* 0x0005d00601007387 */ /* 0x000fe80000100800 */
[----:B------:R-:W-:Y:S04]  /*1fc0*/  STL [R1+0x5cc], R5 ;  /* 0x0005cc0501007387 */ /* 0x000fe80000100800 */
[----:B------:R-:W-:Y:S04]  /*1fd0*/  STL [R1+0x5c8], R4 ;  /* 0x0005c80401007387 */ /* 0x000fe80000100800 */
[----:B--2---:R-:W-:Y:S04]  /*1fe0*/  STL [R1+0x5f8], R19 ;  /* 0x0005f81301007387 */ /* 0x004fe80000100800 */
[----:B----4-:R-:W-:Y:S04]  /*1ff0*/  @P4 STL.64 [R1+0x330], R8 ;  /* 0x0003300801004387 */ /* 0x010fe80000100a00 */
[----:B------:R0:W-:Y:S04]  /*2000*/  @P4 STL.64 [R1+0x338], R10 ;  /* 0x0003380a01004387 */ /* 0x0001e80000100a00 */
[----:B0-----:R1:W2:Y:S04]  /*2010*/  LDL.LU.64 R10, [R1+0x608] ;  /* 0x00060800010a7983 */ /* 0x0012a80000300a00 */
[----:B------:R1:W2:Y:S01]  /*2020*/  LDL.LU.64 R8, [R1+0x600] ;  /* 0x0006000001087983 */ /* 0x0002a20000300a00 */
[----:B---3--:R-:W-:-:S02]  /*2030*/  MOV R4, R15 ;  /* 0x0000000f00047202 */ /* 0x008fc40000000f00 */
[----:B------:R-:W0:Y:S01]  /*2040*/  LDC.U8 R15, c[0x0][0x1f0] ;  /* 0x00007c00ff0f7b82 */ /* 0x000e220000000000 */
[----:B--2---:R-:W2:Y:S01]  /*2050*/  @P4 LDG.E.128 R8, [R2.64+0x10] ;  /* 0x0000100402084981 */ /* 0x004ea2000c1e1d00 */
[----:B------:R-:W-:Y:S02]  /*2060*/  MOV R6, R13 ;  /* 0x0000000d00067202 */ /* 0x000fe40000000f00 */
[----:B------:R-:W-:Y:S02]  /*2070*/  MOV R7, R12 ;  /* 0x0000000c00077202 */ /* 0x000fe40000000f00 */
[----:B------:R-:W-:Y:S01]  /*2080*/  MOV R5, R14 ;  /* 0x0000000e00057202 */ /* 0x000fe20000000f00 */
[----:B--2---:R2:W-:Y:S04]  /*2090*/  @P4 STL.64 [R1+0x310], R8 ;  /* 0x0003100801004387 */ /* 0x0045e80000100a00 */
[----:B------:R3:W-:Y:S01]  /*20a0*/  @P4 STL.64 [R1+0x318], R10 ;  /* 0x0003180a01004387 */ /* 0x0007e20000100a00 */
[----:B0-----:R-:W-:-:S04]  /*20b0*/  ISETP.NE.AND P4, PT, R15, RZ, PT ;  /* 0x000000ff0f00720c */ /* 0x001fc80003f85270 */
[----:B------:R-:W-:Y:S01]  /*20c0*/  FSEL R2, R29, RZ, !P4 ;  /* 0x000000ff1d027208 */ /* 0x000fe20006000000 */
[----:B--2---:R-:W2:Y:S04]  /*20d0*/  LDL R8, [R1+0x5a8] ;  /* 0x0005a80001087983 */ /* 0x004ea80000100800 */
[----:B------:R-:W4:Y:S01]  /*20e0*/  LDL.LU R12, [R1+0x1f0] ;  /* 0x0001f000010c7983 */ /* 0x000f220000300800 */
[--C-:B------:R-:W-:Y:S02]  /*20f0*/  FADD.FTZ R29, R6, -R2.reuse ;  /* 0x80000002061d7221 */ /* 0x100fe40000010000 */
[--C-:B------:R-:W-:Y:S02]  /*2100*/  FADD.FTZ R3, R7, -R2.reuse ;  /* 0x8000000207037221 */ /* 0x100fe40000010000 */
[--C-:B------:R-:W-:Y:S01]  /*2110*/  FADD.FTZ R6, R5, -R2.reuse ;  /* 0x8000000205067221 */ /* 0x100fe20000010000 */
[----:B------:R-:W4:Y:S01]  /*2120*/  LDL.LU R7, [R1+0x10] ;  /* 0x0000100001077983 */ /* 0x000f220000300800 */
[----:B------:R-:W-:-:S03]  /*2130*/  FADD.FTZ R5, R4, -R2 ;  /* 0x8000000204057221 */ /* 0x000fc60000010000 */
[----:B------:R-:W4:Y:S01]  /*2140*/  LDL R4, [R1+0x5c4] ;  /* 0x0005c40001047983 */ /* 0x000f220000100800 */
[C---:B------:R-:W-:Y:S01]  /*2150*/  FADD.FTZ R19, -R2.reuse, R25 ;  /* 0x0000001902137221 */ /* 0x040fe20000010100 */
[----:B------:R-:W-:Y:S01]  /*2160*/  HADD2.F32 R25, -RZ, R20.H0_H0 ;  /* 0x20000014ff197230 */ /* 0x000fe20000004100 */
[----:B------:R-:W-:Y:S01]  /*2170*/  FADD.FTZ R14, -R2, R24 ;  /* 0x00000018020e7221 */ /* 0x000fe20000010100 */
[----:B------:R-:W-:Y:S01]  /*2180*/  HADD2.F32 R24, -RZ, R16.H0_H0 ;  /* 0x20000010ff187230 */ /* 0x000fe20000004100 */
[----:B------:R-:W4:Y:S01]  /*2190*/  LDL.LU R9, [R1+0x150] ;  /* 0x0001500001097983 */ /* 0x000f220000300800 */
[----:B---3-5:R-:W-:Y:S02]  /*21a0*/  FMUL.FTZ R11, R0, R3 ;  /* 0x00000003000b7220 */ /* 0x028fe40000410000 */
[C---:B------:R-:W-:Y:S01]  /*21b0*/  FADD.FTZ R26, -R2.reuse, R26 ;  /* 0x0000001a021a7221 */ /* 0x040fe20000010100 */
[----:B------:R-:W3:Y:S01]  /*21c0*/  LDL R15, [R1+0x5a0] ;  /* 0x0005a000010f7983 */ /* 0x000ee20000100800 */
[----:B------:R-:W-:-:S03]  /*21d0*/  FADD.FTZ R27, -R2, R27 ;  /* 0x0000001b021b7221 */ /* 0x000fc60000010100 */
[----:B------:R-:W3:Y:S04]  /*21e0*/  LDL.LU R13, [R1+0x1f4] ;  /* 0x0001f400010d7983 */ /* 0x000ee80000300800 */
[----:B------:R-:W3:Y:S01]  /*21f0*/  LDL.LU R10, [R1+0x14] ;  /* 0x00001400010a7983 */ /* 0x000ee20000300800 */
[----:B--2---:R-:W-:-:S03]  /*2200*/  FMUL.FTZ R2, R8, R24 ;  /* 0x0000001808027220 */ /* 0x004fc60000410000 */
[----:B------:R-:W2:Y:S01]  /*2210*/  LDL R8, [R1+0x5c0] ;  /* 0x0005c00001087983 */ /* 0x000ea20000100800 */
[----:B----4-:R-:W-:-:S03]  /*2220*/  FADD.FTZ R12, R12, R25 ;  /* 0x000000190c0c7221 */ /* 0x010fc60000010000 */
[----:B------:R-:W-:Y:S04]  /*2230*/  STL [R1+0x374], R11 ;  /* 0x0003740b01007387 */ /* 0x000fe80000100800 */
[----:B------:R0:W-:Y:S02]  /*2240*/  STL [R1+0x1f0], R12 ;  /* 0x0001f00c01007387 */ /* 0x0001e40000100800 */
[-C--:B0-----:R-:W-:Y:S02]  /*2250*/  FFMA.FTZ R12, R4, R25.reuse, R2 ;  /* 0x00000019040c7223 */ /* 0x081fe40000010002 */
[----:B------:R-:W4:Y:S01]  /*2260*/  LDL.LU R2, [R1+0xb0] ;  /* 0x0000b00001027983 */ /* 0x000f220000300800 */
[----:B------:R-:W-:-:S05]  /*2270*/  FFMA.FTZ R7, R11, R25, R7 ;  /* 0x000000190b077223 */ /* 0x000fca0000010007 */
[----:B------:R0:W-:Y:S04]  /*2280*/  STL [R1+0x10], R7 ;  /* 0x0000100701007387 */ /* 0x0001e80000100800 */
[----:B0-----:R-:W2:Y:S04]  /*2290*/  LDL.LU R7, [R1+0xb4] ;  /* 0x0000b40001077983 */ /* 0x001ea80000300800 */
[----:B------:R-:W2:Y:S04]  /*22a0*/  LDL.LU R3, [R1+0x154] ;  /* 0x0001540001037983 */ /* 0x000ea80000300800 */
[----:B------:R-:W2:Y:S01]  /*22b0*/  LDL R4, [R1+0x59c] ;  /* 0x00059c0001047983 */ /* 0x000ea20000100800 */
[----:B------:R-:W-:-:S03]  /*22c0*/  FFMA.FTZ R9, R11, R24, R9 ;  /* 0x000000180b097223 */ /* 0x000fc60000010009 */
[----:B------:R-:W-:Y:S01]  /*22d0*/  STL [R1+0x40c], R12 ;  /* 0x00040c0c01007387 */ /* 0x000fe20000100800 */
[----:B------:R-:W-:Y:S02]  /*22e0*/  HADD2.F32 R20, -RZ, R20.H1_H1 ;  /* 0x30000014ff147230 */ /* 0x000fe40000004100 */
[----:B------:R-:W-:-:S03]  /*22f0*/  HADD2.F32 R16, -RZ, R16.H1_H1 ;  /* 0x30000010ff107230 */ /* 0x000fc60000004100 */
[----:B---3--:R-:W-:Y:S02]  /*2300*/  FADD.FTZ R13, R13, R20 ;  /* 0x000000140d0d7221 */ /* 0x008fe40000010000 */
[----:B----4-:R-:W-:-:S05]  /*2310*/  FADD.FTZ R2, R2, R24 ;  /* 0x0000001802027221 */ /* 0x010fca0000010000 */
[----:B------:R-:W-:Y:S04]  /*2320*/  STL [R1+0xb0], R2 ;  /* 0x0000b00201007387 */ /* 0x000fe80000100800 */
[----:B------:R0:W-:Y:S02]  /*2330*/  STL [R1+0x150], R9 ;  /* 0x0001500901007387 */ /* 0x0001e40000100800 */
[----:B0-----:R-:W-:-:S04]  /*2340*/  FMUL.FTZ R9, R0, R29 ;  /* 0x0000001d00097220 */ /* 0x001fc80000410000 */
[----:B------:R-:W-:Y:S01]  /*2350*/  FFMA.FTZ R10, R9, R20, R10 ;  /* 0x00000014090a7223 */ /* 0x000fe2000001000a */
[----:B------:R-:W-:Y:S04]  /*2360*/  STL [R1+0x3b8], R9 ;  /* 0x0003b80901007387 */ /* 0x000fe80000100800 */
[----:B------:R-:W3:Y:S01]  /*2370*/  LDL.LU R24, [R1+0x1f8] ;  /* 0x0001f80001187983 */ /* 0x000ee20000300800 */
[----:B------:R-:W-:-:S03]  /*2380*/  FMUL.FTZ R2, R15, R16 ;  /* 0x000000100f027220 */ /* 0x000fc60000410000 */
[----:B------:R-:W-:Y:S04]  /*2390*/  STL [R1+0x1f4], R13 ;  /* 0x0001f40d01007387 */ /* 0x000fe80000100800 */
[----:B------:R0:W-:Y:S04]  /*23a0*/  STL [R1+0x14], R10 ;  /* 0x0000140a01007387 */ /* 0x0001e80000100800 */
[----:B------:R-:W4:Y:S01]  /*23b0*/  LDL.LU R15, [R1+0x18] ;  /* 0x00001800010f7983 */ /* 0x000f220000300800 */
[----:B--2---:R-:W-:Y:S02]  /*23c0*/  FADD.FTZ R7, R7, R16 ;  /* 0x0000001007077221 */ /* 0x004fe40000010000 */
[----:B------:R-:W-:-:S02]  /*23d0*/  FFMA.FTZ R3, R9, R16, R3 ;  /* 0x0000001009037223 */ /* 0x000fc40000010003 */
[----:B0-----:R-:W-:Y:S02]  /*23e0*/  FFMA.FTZ R10, R8, R20, R2 ;  /* 0x00000014080a7223 */ /* 0x001fe40000010002 */
[----:B------:R-:W2:Y:S04]  /*23f0*/  LDL R8, [R1+0x5bc] ;  /* 0x0005bc0001087983 */ /* 0x000ea80000100800 */
[----:B------:R-:W2:Y:S04]  /*2400*/  LDL.LU R29, [R1+0xb8] ;  /* 0x0000b800011d7983 */ /* 0x000ea80000300800 */
[----:B------:R-:W2:Y:S04]  /*2410*/  LDL.LU R13, [R1+0x158] ;  /* 0x00015800010d7983 */ /* 0x000ea80000300800 */
[----:B------:R0:W-:Y:S04]  /*2420*/  STL [R1+0xb4], R7 ;  /* 0x0000b40701007387 */ /* 0x0001e80000100800 */
[----:B------:R1:W-:Y:S04]  /*2430*/  STL [R1+0x154], R3 ;  /* 0x0001540301007387 */ /* 0x0003e80000100800 */
[----:B------:R-:W-:Y:S01]  /*2440*/  STL [R1+0x470], R10 ;  /* 0x0004700a01007387 */ /* 0x000fe20000100800 */
[----:B0-----:R-:W-:-:S03]  /*2450*/  FMUL.FTZ R7, R0, R6 ;  /* 0x0000000600077220 */ /* 0x001fc60000410000 */
[----:B------:R-:W2:Y:S04]  /*2460*/  LDL R25, [R1+0x598] ;  /* 0x0005980001197983 */ /* 0x000ea80000100800 */
[----:B------:R-:W2:Y:S01]  /*2470*/  LDL.LU R20, [R1+0x1fc] ;  /* 0x0001fc0001147983 */ /* 0x000ea20000300800 */
[----:B-1----:R-:W-:-:S03]  /*2480*/  HADD2.F32 R3, -RZ, R17.H0_H0 ;  /* 0x20000011ff037230 */ /* 0x002fc60000004100 */
[----:B------:R-:W2:Y:S02]  /*2490*/  LDL.LU R6, [R1+0x1c] ;  /* 0x00001c0001067983 */ /* 0x000ea40000300800 */
[----:B------:R-:W-:Y:S02]  /*24a0*/  FMUL.FTZ R2, R4, R3 ;  /* 0x0000000304027220 */ /* 0x000fe40000410000 */
[----:B------:R-:W2:Y:S01]  /*24b0*/  LDL R4, [R1+0x5b8] ;  /* 0x0005b80001047983 */ /* 0x000ea20000100800 */
[----:B------:R-:W-:-:S03]  /*24c0*/  HADD2.F32 R16, -RZ, R21.H0_H0 ;  /* 0x20000015ff107230 */ /* 0x000fc60000004100 */
[----:B------:R-:W-:Y:S01]  /*24d0*/  STL [R1+0x3a8], R7 ;  /* 0x0003a80701007387 */ /* 0x000fe20000100800 */
[----:B------:R-:W-:Y:S01]  /*24e0*/  HADD2.F32 R21, -RZ, R21.H1_H1 ;  /* 0x30000015ff157230 */ /* 0x000fe20000004100 */
[----:B------:R-:W-:Y:S01]  /*24f0*/  FMUL.FTZ R5, R0, R5 ;  /* 0x0000000500057220 */ /* 0x000fe20000410000 */
[----:B------:R-:W-:Y:S01]  /*2500*/  HADD2.F32 R17, -RZ, R17.H1_H1 ;  /* 0x30000011ff117230 */ /* 0x000fe20000004100 */
[----:B---3--:R-:W-:-:S05]  /*2510*/  FADD.FTZ R24, R24, R16 ;  /* 0x0000001018187221 */ /* 0x008fca0000010000 */
[----:B------:R0:W-:Y:S01]  /*2520*/  STL [R1+0x1f8], R24 ;  /* 0x0001f81801007387 */ /* 0x0001e20000100800 */
[----:B----4-:R-:W-:-:S03]  /*2530*/  FFMA.FTZ R15, R7, R16, R15 ;  /* 0x00000010070f7223 */ /* 0x010fc6000001000f */
[----:B0-----:R-:W3:Y:S04]  /*2540*/  LDL.LU R24, [R1+0xbc] ;  /* 0x0000bc0001187983 */ /* 0x001ee80000300800 */
[----:B------:R0:W-:Y:S01]  /*2550*/  STL [R1+0x18], R15 ;  /* 0x0000180f01007387 */ /* 0x0001e20000100800 */
[----:B--2---:R-:W-:Y:S02]  /*2560*/  FFMA.FTZ R8, R8, R16, R2 ;  /* 0x0000001008087223 */ /* 0x004fe40000010002 */
[----:B------:R-:W-:Y:S01]  /*2570*/  FADD.FTZ R29, R29, R3 ;  /* 0x000000031d1d7221 */ /* 0x000fe20000010000 */
[----:B0-----:R-:W2:Y:S01]  /*2580*/  LDL.LU R15, [R1+0x15c] ;  /* 0x00015c00010f7983 */ /* 0x001ea20000300800 */
[----:B------:R-:W-:-:S03]  /*2590*/  FFMA.FTZ R13, R7, R3, R13 ;  /* 0x00000003070d7223 */ /* 0x000fc6000001000d */
[----:B------:R-:W-:Y:S04]  /*25a0*/  STL [R1+0x45c], R8 ;  /* 0x00045c0801007387 */ /* 0x000fe80000100800 */
[----:B------:R-:W-:Y:S04]  /*25b0*/  STL [R1+0xb8], R29 ;  /* 0x0000b81d01007387 */ /* 0x000fe80000100800 */
[----:B------:R0:W-:Y:S01]  /*25c0*/  STL [R1+0x158], R13 ;  /* 0x0001580d01007387 */ /* 0x0001e20000100800 */
[----:B------:R-:W-:-:S03]  /*25d0*/  FADD.FTZ R20, R20, R21 ;  /* 0x0000001514147221 */ /* 0x000fc60000010000 */
[----:B0-----:R-:W4:Y:S01]  /*25e0*/  LDL R13, [R1+0x594] ;  /* 0x00059400010d7983 */ /* 0x001f220000100800 */
[----:B------:R-:W-:-:S03]  /*25f0*/  FFMA.FTZ R6, R5, R21, R6 ;  /* 0x0000001505067223 */ /* 0x000fc60000010006 */
[----:B------:R-:W-:Y:S01]  /*2600*/  STL [R1+0x394], R5 ;  /* 0x0003940501007387 */ /* 0x000fe20000100800 */
[----:B------:R-:W-:-:S03]  /*2610*/  FMUL.FTZ R2, R25, R17 ;  /* 0x0000001119027220 */ /* 0x000fc60000410000 */
[----:B------:R-:W4:Y:S04]  /*2620*/  LDL.LU R29, [R1+0x1e0] ;  /* 0x0001e000011d7983 */ /* 0x000f280000300800 */
[----:B------:R0:W-:Y:S04]  /*2630*/  STL [R1+0x1fc], R20 ;  /* 0x0001fc1401007387 */ /* 0x0001e80000100800 */
[----:B------:R1:W-:Y:S04]  /*2640*/  STL [R1+0x1c], R6 ;  /* 0x00001c0601007387 */ /* 0x0003e80000100800 */
[----:B0-----:R-:W4:Y:S01]  /*2650*/  LDL.LU R20, [R1+0x280] ;  /* 0x0002800001147983 */ /* 0x001f220000300800 */
[----:B-1----:R-:W-:-:S03]  /*2660*/  FFMA.FTZ R6, R4, R21, R2 ;  /* 0x0000001504067223 */ /* 0x002fc60000010002 */
[----:B------:R-:W4:Y:S01]  /*2670*/  LDL R4, [R1+0x5b4] ;  /* 0x0005b40001047983 */ /* 0x000f220000100800 */
[----:B------:R-:W-:Y:S01]  /*2680*/  HADD2.F32 R16, -RZ, R22.H0_H0 ;  /* 0x20000016ff107230 */ /* 0x000fe20000004100 */
[----:B------:R-:W-:Y:S01]  /*2690*/  FMUL.FTZ R25, R0, R14 ;  /* 0x0000000e00197220 */ /* 0x000fe20000410000 */
[----:B------:R-:W-:Y:S01]  /*26a0*/  HADD2.F32 R3, -RZ, R18.H0_H0 ;  /* 0x20000012ff037230 */ /* 0x000fe20000004100 */
[----:B---3--:R-:W-:-:S05]  /*26b0*/  FADD.FTZ R24, R24, R17 ;  /* 0x0000001118187221 */ /* 0x008fca0000010000 */
[----:B------:R0:W-:Y:S01]  /*26c0*/  STL [R1+0xbc], R24 ;  /* 0x0000bc1801007387 */ /* 0x0001e20000100800 */
[----:B--2---:R-:W-:-:S03]  /*26d0*/  FFMA.FTZ R15, R5, R17, R15 ;  /* 0x00000011050f7223 */ /* 0x004fc6000001000f */
[----:B0-----:R-:W2:Y:S04]  /*26e0*/  LDL.LU R24, [R1+0xa0] ;  /* 0x0000a00001187983 */ /* 0x001ea80000300800 */
[----:B------:R-:W3:Y:S04]  /*26f0*/  LDL.LU R21, [R1+0x140] ;  /* 0x0001400001157983 */ /* 0x000ee80000300800 */
[----:B------:R0:W-:Y:S04]  /*2700*/  STL [R1+0x15c], R15 ;  /* 0x00015c0f01007387 */ /* 0x0001e80000100800 */
[----:B------:R-:W-:Y:S04]  /*2710*/  STL [R1+0x448], R6 ;  /* 0x0004480601007387 */ /* 0x000fe80000100800 */
[----:B------:R-:W3:Y:S04]  /*2720*/  LDL R17, [R1+0x590] ;  /* 0x0005900001117983 */ /* 0x000ee80000100800 */
[----:B0-----:R-:W3:Y:S04]  /*2730*/  LDL.LU R15, [R1+0x1e4] ;  /* 0x0001e400010f7983 */ /* 0x001ee80000300800 */
[----:B------:R-:W3:Y:S01]  /*2740*/  LDL.LU R14, [R1+0x284] ;  /* 0x00028400010e7983 */ /* 0x000ee20000300800 */
[----:B----4-:R-:W-:-:S03]  /*2750*/  FMUL.FTZ R2, R13, R3 ;  /* 0x000000030d027220 */ /* 0x010fc60000410000 */
[----:B------:R-:W4:Y:S01]  /*2760*/  LDL R13, [R1+0x5b0] ;  /* 0x0005b000010d7983 */ /* 0x000f220000100800 */
[----:B------:R-:W-:-:S03]  /*2770*/  FADD.FTZ R29, R29, R16 ;  /* 0x000000101d1d7221 */ /* 0x000fc60000010000 */
[----:B------:R-:W-:Y:S04]  /*2780*/  STL [R1+0x384], R25 ;  /* 0x0003841901007387 */ /* 0x000fe80000100800 */
[----:B------:R-:W-:Y:S01]  /*2790*/  STL [R1+0x1e0], R29 ;  /* 0x0001e01d01007387 */ /* 0x000fe20000100800 */
[-C--:B------:R-:W-:Y:S02]  /*27a0*/  FFMA.FTZ R20, R25, R16.reuse, R20 ;  /* 0x0000001019147223 */ /* 0x080fe40000010014 */
[----:B------:R-:W-:Y:S02]  /*27b0*/  FFMA.FTZ R4, R4, R16, R2 ;  /* 0x0000001004047223 */ /* 0x000fe40000010002 */
[----:B------:R-:W4:Y:S04]  /*27c0*/  LDL.LU R16, [R1+0xa4] ;  /* 0x0000a40001107983 */ /* 0x000f280000300800 */
[----:B------:R0:W-:Y:S04]  /*27d0*/  STL [R1+0x280], R20 ;  /* 0x0002801401007387 */ /* 0x0001e80000100800 */
[----:B0-----:R-:W4:Y:S01]  /*27e0*/  LDL.LU R20, [R1+0x144] ;  /* 0x0001440001147983 */ /* 0x001f220000300800 */
[----:B------:R-:W-:-:S03]  /*27f0*/  HADD2.F32 R22, -RZ, R22.H1_H1 ;  /* 0x30000016ff167230 */ /* 0x000fc60000004100 */
[----:B------:R-:W-:Y:S01]  /*2800*/  STL [R1+0x424], R4 ;  /* 0x0004240401007387 */ /* 0x000fe20000100800 */
[----:B------:R-:W-:Y:S01]  /*2810*/  HADD2.F32 R18, -RZ, R18.H1_H1 ;  /* 0x30000012ff127230 */ /* 0x000fe20000004100 */
[----:B--2---:R-:W-:Y:S02]  /*2820*/  FADD.FTZ R24, R24, R3 ;  /* 0x0000000318187221 */ /* 0x004fe40000010000 */
[----:B---3--:R-:W-:-:S03]  /*2830*/  FFMA.FTZ R21, R25, R3, R21 ;  /* 0x0000000319157223 */ /* 0x008fc60000010015 */
[----:B------:R-:W-:Y:S04]  /*2840*/  STL [R1+0xa0], R24 ;  /* 0x0000a01801007387 */ /* 0x000fe80000100800 */
[----:B------:R0:W-:Y:S02]  /*2850*/  STL [R1+0x140], R21 ;  /* 0x0001401501007387 */ /* 0x0001e40000100800 */
[----:B0-----:R-:W-:Y:S02]  /*2860*/  FMUL.FTZ R21, R0, R19 ;  /* 0x0000001300157220 */ /* 0x001fe40000410000 */
[----:B------:R-:W-:Y:S01]  /*2870*/  FADD.FTZ R15, R15, R22 ;  /* 0x000000160f0f7221 */ /* 0x000fe20000010000 */
[----:B------:R-:W2:Y:S01]  /*2880*/  LDL.LU R19, [R1+0x5f8] ;  /* 0x0005f80001137983 */ /* 0x000ea20000300800 */
[----:B------:R-:W-:-:S03]  /*2890*/  FFMA.FTZ R14, R21, R22, R14 ;  /* 0x00000016150e7223 */ /* 0x000fc6000001000e */
[----:B------:R-:W3:Y:S01]  /*28a0*/  LDL R29, [R1+0x58c] ;  /* 0x00058c00011d7983 */ /* 0x000ee20000100800 */
[----:B------:R-:W-:-:S03]  /*28b0*/  FMUL.FTZ R2, R17, R18 ;  /* 0x0000001211027220 */ /* 0x000fc60000410000 */
[----:B------:R0:W-:Y:S01]  /*28c0*/  STL [R1+0x1e4], R15 ;  /* 0x0001e40f01007387 */ /* 0x0001e20000100800 */
[----:B----4-:R-:W-:-:S03]  /*28d0*/  FFMA.FTZ R24, R13, R22, R2 ;  /* 0x000000160d187223 */ /* 0x010fc60000010002 */
[----:B0-----:R-:W4:Y:S04]  /*28e0*/  LDL.LU R15, [R1+0x1e8] ;  /* 0x0001e800010f7983 */ /* 0x001f280000300800 */
[----:B------:R-:W-:Y:S04]  /*28f0*/  STL [R1+0x370], R21 ;  /* 0x0003701501007387 */ /* 0x000fe80000100800 */
[----:B------:R0:W-:Y:S01]  /*2900*/  STL [R1+0x284], R14 ;  /* 0x0002840e01007387 */ /* 0x0001e20000100800 */
[----:B------:R-:W-:-:S03]  /*2910*/  FADD.FTZ R16, R16, R18 ;  /* 0x0000001210107221 */ /* 0x000fc60000010000 */
[----:B0-----:R-:W4:Y:S04]  /*2920*/  LDL.LU R14, [R1+0x288] ;  /* 0x00028800010e7983 */ /* 0x001f280000300800 */
[----:B------:R-:W4:Y:S01]  /*2930*/  LDL.LU R13, [R1+0xa8] ;  /* 0x0000a800010d7983 */ /* 0x000f220000300800 */
[----:B------:R-:W-:-:S03]  /*2940*/  FFMA.FTZ R20, R21, R18, R20 ;  /* 0x0000001215147223 */ /* 0x000fc60000010014 */
[----:B------:R-:W4:Y:S04]  /*2950*/  LDL.LU R17, [R1+0x148] ;  /* 0x0001480001117983 */ /* 0x000f280000300800 */
[----:B------:R-:W4:Y:S04]  /*2960*/  LDL R18, [R1+0x5ac] ;  /* 0x0005ac0001127983 */ /* 0x000f280000100800 */
[----:B------:R0:W-:Y:S04]  /*2970*/  STL [R1+0xa4], R16 ;  /* 0x0000a41001007387 */ /* 0x0001e80000100800 */
[----:B------:R-:W-:Y:S01]  /*2980*/  STL [R1+0x410], R24 ;  /* 0x0004101801007387 */ /* 0x000fe20000100800 */
[----:B0-----:R-:W-:-:S03]  /*2990*/  HADD2.F32 R16, -RZ, R23.H0_H0 ;  /* 0x20000017ff107230 */ /* 0x001fc60000004100 */
[----:B------:R0:W-:Y:S02]  /*29a0*/  STL [R1+0x144], R20 ;  /* 0x0001441401007387 */ /* 0x0001e40000100800 */
[----:B0-----:R-:W-:Y:S01]  /*29b0*/  FMUL.FTZ R20, R0, R26 ;  /* 0x0000001a00147220 */ /* 0x001fe20000410000 */
[----:B--2---:R-:W-:-:S05]  /*29c0*/  HADD2.F32 R3, -RZ, R19.H0_H0 ;  /* 0x20000013ff037230 */ /* 0x004fca0000004100 */
[----:B---3--:R-:W-:Y:S02]  /*29d0*/  FMUL.FTZ R2, R29, R3 ;  /* 0x000000031d027220 */ /* 0x008fe40000410000 */
[----:B------:R-:W2:Y:S04]  /*29e0*/  LDL R29, [R1+0x5a4] ;  /* 0x0005a400011d7983 */ /* 0x000ea80000100800 */
[----:B------:R-:W3:Y:S04]  /*29f0*/  LDL.LU R26, [R1+0xac] ;  /* 0x0000ac00011a7983 */ /* 0x000ee80000300800 */
[----:B------:R-:W2:Y:S01]  /*2a00*/  LDL.LU R22, [R1+0x14c] ;  /* 0x00014c0001167983 */ /* 0x000ea20000300800 */
[----:B----4-:R-:W-:-:S05]  /*2a10*/  FADD.FTZ R15, R15, R16 ;  /* 0x000000100f0f7221 */ /* 0x010fca0000010000 */
[----:B------:R0:W-:Y:S04]  /*2a20*/  STL [R1+0x1e8], R15 ;  /* 0x0001e80f01007387 */ /* 0x0001e80000100800 */
[----:B0-----:R0:W5:Y:S01]  /*2a30*/  LDL.LU R15, [R1+0x5f4] ;  /* 0x0005f400010f7983 */ /* 0x0011620000300800 */
[----:B------:R-:W-:-:S03]  /*2a40*/  FFMA.FTZ R14, R20, R16, R14 ;  /* 0x00000010140e7223 */ /* 0x000fc6000001000e */
[----:B------:R-:W-:Y:S01]  /*2a50*/  STL [R1+0x360], R20 ;  /* 0x0003601401007387 */ /* 0x000fe20000100800 */
[----:B------:R-:W-:-:S03]  /*2a60*/  FADD.FTZ R13, R13, R3 ;  /* 0x000000030d0d7221 */ /* 0x000fc60000010000 */
[----:B------:R1:W-:Y:S01]  /*2a70*/  STL [R1+0x288], R14 ;  /* 0x0002880e01007387 */ /* 0x0003e20000100800 */
[----:B------:R-:W-:Y:S02]  /*2a80*/  FFMA.FTZ R17, R20, R3, R17 ;  /* 0x0000000314117223 */ /* 0x000fe40000010011 */
[----:B------:R-:W-:Y:S01]  /*2a90*/  FFMA.FTZ R18, R18, R16, R2 ;  /* 0x0000001012127223 */ /* 0x000fe20000010002 */
[----:B-1----:R0:W5:Y:S04]  /*2aa0*/  LDL.LU R14, [R1+0x5f0] ;  /* 0x0005f000010e7983 */ /* 0x0021680000300800 */
[----:B------:R-:W4:Y:S04]  /*2ab0*/  LDL R2, [R1+0x588] ;  /* 0x0005880001027983 */ /* 0x000f280000100800 */
[----:B------:R-:W4:Y:S04]  /*2ac0*/  LDL.LU R16, [R1+0x28c] ;  /* 0x00028c0001107983 */ /* 0x000f280000300800 */
[----:B------:R1:W-:Y:S04]  /*2ad0*/  STL [R1+0xa8], R13 ;  /* 0x0000a80d01007387 */ /* 0x0003e80000100800 */
[----:B-1----:R0:W5:Y:S04]  /*2ae0*/  LDL.LU R13, [R1+0x5ec] ;  /* 0x0005ec00010d7983 */ /* 0x0021680000300800 */
[----:B------:R-:W4:Y:S01]  /*2af0*/  LDL.LU R3, [R1+0x1ec] ;  /* 0x0001ec0001037983 */ /* 0x000f220000300800 */
[----:B------:R-:W-:-:S02]  /*2b00*/  HADD2.F32 R23, -RZ, R23.H1_H1 ;  /* 0x30000017ff177230 */ /* 0x000fc40000004100 */
[----:B------:R-:W-:Y:S01]  /*2b10*/  HADD2.F32 R19, -RZ, R19.H1_H1 ;  /* 0x30000013ff137230 */ /* 0x000fe20000004100 */
[----:B------:R-:W-:Y:S04]  /*2b20*/  STL [R1+0x3f8], R18 ;  /* 0x0003f81201007387 */ /* 0x000fe80000100800 */
[----:B------:R1:W-:Y:S02]  /*2b30*/  STL [R1+0x148], R17 ;  /* 0x0001481101007387 */ /* 0x0003e40000100800 */
[----:B-1----:R-:W-:-:S05]  /*2b40*/  FMUL.FTZ R17, R0, R27 ;  /* 0x0000001b00117220 */ /* 0x002fca0000410000 */
[----:B------:R-:W-:Y:S01]  /*2b50*/  STL [R1+0x350], R17 ;  /* 0x0003501101007387 */ /* 0x000fe20000100800 */
[----:B---3--:R-:W-:Y:S02]  /*2b60*/  FADD.FTZ R26, R26, R19 ;  /* 0x000000131a1a7221 */ /* 0x008fe40000010000 */
[-C--:B--2---:R-:W-:Y:S02]  /*2b70*/  FFMA.FTZ R22, R17, R19.reuse, R22 ;  /* 0x0000001311167223 */ /* 0x084fe40000010016 */
[----:B----4-:R-:W-:Y:S02]  /*2b80*/  FMUL.FTZ R2, R2, R19 ;  /* 0x0000001302027220 */ /* 0x010fe40000410000 */
[----:B------:R-:W-:-:S05]  /*2b90*/  FADD.FTZ R3, R3, R23 ;  /* 0x0000001703037221 */ /* 0x000fca0000010000 */
[----:B------:R1:W-:Y:S02]  /*2ba0*/  STL [R1+0x1ec], R3 ;  /* 0x0001ec0301007387 */ /* 0x0003e40000100800 */
[----:B-1----:R-:W-:Y:S02]  /*2bb0*/  FFMA.FTZ R3, R29, R23, R2 ;  /* 0x000000171d037223 */ /* 0x002fe40000010002 */
[----:B------:R-:W-:-:S04]  /*2bc0*/  FADD.FTZ R2, RZ, R12 ;  /* 0x0000000cff027221 */ /* 0x000fc80000010000 */
[----:B------:R-:W-:-:S04]  /*2bd0*/  FADD.FTZ R2, R2, R10 ;  /* 0x0000000a02027221 */ /* 0x000fc80000010000 */
[----:B------:R-:W-:-:S04]  /*2be0*/  FADD.FTZ R2, R2, R8 ;  /* 0x0000000802027221 */ /* 0x000fc80000010000 */
[----:B------:R-:W-:Y:S02]  /*2bf0*/  FADD.FTZ R2, R2, R6 ;  /* 0x0000000602027221 */ /* 0x000fe40000010000 */
[----:B------:R-:W-:Y:S02]  /*2c00*/  FFMA.FTZ R16, R17, R23, R16 ;  /* 0x0000001711107223 */ /* 0x000fe40000010010 */
[----:B------:R-:W-:Y:S02]  /*2c10*/  FFMA.FTZ R29, R11, R12, RZ ;  /* 0x0000000c0b1d7223 */ /* 0x000fe400000100ff */
[----:B------:R-:W-:Y:S01]  /*2c20*/  FADD.FTZ R2, R2, R4 ;  /* 0x0000000402027221 */ /* 0x000fe20000010000 */
[----:B------:R1:W-:Y:S01]  /*2c30*/  STL [R1+0x28c], R16 ;  /* 0x00028c1001007387 */ /* 0x0003e20000100800 */
[----:B------:R-:W-:Y:S02]  /*2c40*/  FFMA.FTZ R29, R9, R10, R29 ;  /* 0x0000000a091d7223 */ /* 0x000fe4000001001d */
[----:B------:R-:W-:Y:S01]  /*2c50*/  FADD.FTZ R2, R2, R24 ;  /* 0x0000001802027221 */ /* 0x000fe20000010000 */
[----:B------:R0:W-:Y:S01]  /*2c60*/  STL [R1+0x3e4], R3 ;  /* 0x0003e40301007387 */ /* 0x0001e20000100800 */
[----:B------:R-:W-:-:S03]  /*2c70*/  FFMA.FTZ R29, R7, R8, R29 ;  /* 0x00000008071d7223 */ /* 0x000fc6000001001d */
[----:B------:R0:W-:Y:S01]  /*2c80*/  STL [R1+0xac], R26 ;  /* 0x0000ac1a01007387 */ /* 0x0001e20000100800 */
[----:B------:R-:W-:-:S03]  /*2c90*/  FADD.FTZ R2, R2, R18 ;  /* 0x0000001202027221 */ /* 0x000fc60000010000 */
[----:B------:R0:W-:Y:S01]  /*2ca0*/  STL [R1+0x14c], R22 ;  /* 0x00014c1601007387 */ /* 0x0001e20000100800 */
[----:B------:R-:W-:-:S03]  /*2cb0*/  FFMA.FTZ R29, R5, R6, R29 ;  /* 0x00000006051d7223 */ /* 0x000fc6000001001d */
[----:B------:R0:W5:Y:S01]  /*2cc0*/  LDL.LU R12, [R1+0x5e8] ;  /* 0x0005e800010c7983 */ /* 0x0001620000300800 */
[----:B-1----:R-:W-:-:S03]  /*2cd0*/  FADD.FTZ R16, R2, R3 ;  /* 0x0000000302107221 */ /* 0x002fc60000010000 */
[----:B------:R0:W5:Y:S04]  /*2ce0*/  LDL.LU R11, [R1+0x5e4] ;  /* 0x0005e400010b7983 */ /* 0x0001680000300800 */
        /* <DEDUP_REMOVED lines=13> */
.L_x_1557:
[----:B------:R-:W-:Y:S05]  /*2dc0*/  BSYNC B1 ;  /* 0x0000000000017941 */ /* 0x000fea0003800000 */
.L_x_1556:
[----:B------:R-:W-:Y:S01]  /*2dd0*/  BSSY B1, `(.L_x_1558) ;  /* 0x0000106000017945 */ /* 0x000fe20003800000 */
[----:B------:R-:W-:Y:S05]  /*2de0*/  @!P1 BRA `(.L_x_1559) ;  /* 0x0000104000009947 */ /* 0x000fea0003800000 */
[----:B0-----:R-:W3:Y:S04]  /*2df0*/  LDL R3, [R1+0x324] ;  /* 0x0003240001037983 */ /* 0x001ee80000100800 */
[----:B------:R-:W-:Y:S04]  /*2e00*/  STL [R1+0x5fc], R29 ;  /* 0x0005fc1d01007387 */ /* 0x000fe80000100800 */
[----:B------:R-:W-:Y:S04]  /*2e10*/  STL [R1+0x5f8], R28 ;  /* 0x0005f81c01007387 */ /* 0x000fe80000100800 */
[----:B-----5:R-:W-:Y:S04]  /*2e20*/  STL [R1+0x5f4], R15 ;  /* 0x0005f40f01007387 */ /* 0x020fe80000100800 */
[----:B------:R0:W-:Y:S04]  /*2e30*/  STL [R1+0x5f0], R14 ;  /* 0x0005f00e01007387 */ /* 0x0001e80000100800 */
[----:B------:R-:W-:Y:S04]  /*2e40*/  STL [R1+0x5ec], R13 ;  /* 0x0005ec0d01007387 */ /* 0x000fe80000100800 */
[----:B------:R1:W-:Y:S04]  /*2e50*/  STL [R1+0x5e8], R12 ;  /* 0x0005e80c01007387 */ /* 0x0003e80000100800 */
[----:B0-----:R-:W4:Y:S04]  /*2e60*/  LDL.64 R14, [R1+0x2f8] ;  /* 0x0002f800010e7983 */ /* 0x001f280000100a00 */
[----:B-1-3--:R-:W3:Y:S01]  /*2e70*/  LDL.64 R12, [R1+0x2f0] ;  /* 0x0002f000010c7983 */ /* 0x00aee20000100a00 */
[----:B------:R-:W-:-:S04]  /*2e80*/  LEA R24, P4, R2, c[0x0][0x188], 0x5 ;  /* 0x0000620002187a11 */ /* 0x000fc800078828ff */
[----:B------:R-:W-:Y:S01]  /*2e90*/  LEA.HI.X R25, R2, c[0x0][0x18c], RZ, 0x5, P4 ;  /* 0x0000630002197a11 */ /* 0x000fe200020f2cff */
[----:B----4-:R0:W-:Y:S04]  /*2ea0*/  STL.64 [R1+0x610], R14 ;  /* 0x0006100e01007387 */ /* 0x0101e80000100a00 */
[----:B---3--:R1:W-:Y:S04]  /*2eb0*/  STL.64 [R1+0x608], R12 ;  /* 0x0006080c01007387 */ /* 0x0083e80000100a00 */
[----:B0-----:R0:W3:Y:S04]  /*2ec0*/  LDL.64 R14, [R1+0x308] ;  /* 0x00030800010e7983 */ /* 0x0010e80000100a00 */
[----:B-1----:R0:W3:Y:S04]  /*2ed0*/  LDL.64 R12, [R1+0x300] ;  /* 0x00030000010c7983 */ /* 0x0020e80000100a00 */
[----:B------:R-:W-:Y:S04]  /*2ee0*/  STL [R1+0x5e4], R11 ;  /* 0x0005e40b01007387 */ /* 0x000fe80000100800 */
[----:B------:R-:W-:Y:S04]  /*2ef0*/  STL [R1+0x5e0], R10 ;  /* 0x0005e00a01007387 */ /* 0x000fe80000100800 */
[----:B------:R-:W-:Y:S04]  /*2f00*/  STL [R1+0x5dc], R9 ;  /* 0x0005dc0901007387 */ /* 0x000fe80000100800 */
[----:B------:R1:W-:Y:S04]  /*2f10*/  STL [R1+0x5d8], R8 ;  /* 0x0005d80801007387 */ /* 0x0003e80000100800 */
[----:B-1----:R1:W4:Y:S01]  /*2f20*/  LDG.E.128 R8, [R24.64] ;  /* 0x0000000418087981 */ /* 0x002322000c1e1d00 */
[----:B------:R-:W-:-:S04]  /*2f30*/  ISETP.NE.U32.AND P4, PT, RZ, c[0x0][0x218], PT ;  /* 0x00008600ff007a0c */ /* 0x000fc80003f85070 */
[----:B------:R-:W-:Y:S01]  /*2f40*/  ISETP.NE.AND.EX P4, PT, RZ, c[0x0][0x21c], PT, P4 ;  /* 0x00008700ff007a0c */ /* 0x000fe20003f85340 */
[----:B------:R-:W-:Y:S01]  /*2f50*/  HFMA2.MMA R16, -RZ, RZ, 0, 9.5367431640625e-07 ;  /* 0x00000010ff107435 */ /* 0x000fe200000001ff */
[----:B------:R-:W-:Y:S04]  /*2f60*/  STL [R1+0x5d4], R7 ;  /* 0x0005d40701007387 */ /* 0x000fe80000100800 */
[----:B------:R-:W-:Y:S04]  /*2f70*/  STL [R1+0x5d0], R6 ;  /* 0x0005d00601007387 */ /* 0x000fe80000100800 */
[----:B------:R4:W-:Y:S01]  /*2f80*/  STL [R1+0x5cc], R5 ;  /* 0x0005cc0501007387 */ /* 0x0009e20000100800 */
[CC--:B------:R-:W-:Y:S01]  /*2f90*/  IMAD.WIDE.U32 R20, R2.reuse, R16.reuse, c[0x0][0x208] ;  /* 0x0000820002147625 */ /* 0x0c0fe200078e0010 */
[----:B------:R-:W0:Y:S02]  /*2fa0*/  LDC.U8 R29, c[0x0][0x1f0] ;  /* 0x00007c00ff1d7b82 */ /* 0x000e240000000000 */
[----:B-1----:R-:W3:Y:S01]  /*2fb0*/  LDG.E.128 R24, [R24.64+0x10] ;  /* 0x0000100418187981 */ /* 0x002ee2000c1e1d00 */
[----:B------:R-:W-:Y:S01]  /*2fc0*/  IMAD.WIDE.U32 R16, R2, R16, c[0x0][0x210] ;  /* 0x0000840002107625 */ /* 0x000fe200078e0010 */
[----:B----4-:R-:W-:-:S05]  /*2fd0*/  MOV R5, R8 ;  /* 0x0000000800057202 */ /* 0x010fca0000000f00 */
[----:B------:R-:W4:Y:S01]  /*2fe0*/  LDG.E.128 R16, [R16.64] ;  /* 0x0000000410107981 */ /* 0x000f22000c1e1d00 */
[C---:B------:R-:W-:Y:S02]  /*2ff0*/  @P4 LEA R8, P5, R2.reuse, c[0x0][0x218], 0x5 ;  /* 0x0000860002084a11 */ /* 0x040fe400078a28ff */
[----:B------:R-:W-:Y:S01]  /*3000*/  MOV R7, R9 ;  /* 0x0000000900077202 */ /* 0x000fe20000000f00 */
[----:B------:R-:W-:Y:S01]  /*3010*/  STL [R1+0x5c8], R4 ;  /* 0x0005c80401007387 */ /* 0x000fe20000100800 */
[----:B------:R-:W-:-:S03]  /*3020*/  @P4 LEA.HI.X R9, R2, c[0x0][0x21c], RZ, 0x5, P5 ;  /* 0x0000870002094a11 */ /* 0x000fc600028f2cff */
[----:B------:R-:W3:Y:S04]  /*3030*/  LDG.E.128 R20, [R20.64] ;  /* 0x0000000414147981 */ /* 0x000ee8000c1e1d00 */
[----:B---3--:R-:W3:Y:S04]  /*3040*/  @P4 LDG.E.128 R12, [R8.64] ;  /* 0x00000004080c4981 */ /* 0x008ee8000c1e1d00 */
[----:B----4-:R-:W-:Y:S04]  /*3050*/  STL [R1+0x600], R19 ;  /* 0x0006001301007387 */ /* 0x010fe80000100800 */
[----:B---3--:R-:W-:Y:S04]  /*3060*/  @P4 STL.64 [R1+0x300], R12 ;  /* 0x0003000c01004387 */ /* 0x008fe80000100a00 */
[----:B------:R1:W-:Y:S04]  /*3070*/  @P4 STL.64 [R1+0x308], R14 ;  /* 0x0003080e01004387 */ /* 0x0003e80000100a00 */
[----:B-1----:R1:W3:Y:S04]  /*3080*/  LDL.LU.64 R14, [R1+0x610] ;  /* 0x00061000010e7983 */ /* 0x0022e80000300a00 */
[----:B------:R1:W3:Y:S04]  /*3090*/  LDL.LU.64 R12, [R1+0x608] ;  /* 0x00060800010c7983 */ /* 0x0002e80000300a00 */
[----:B---3--:R-:W3:Y:S01]  /*30a0*/  @P4 LDG.E.128 R12, [R8.64+0x10] ;  /* 0x00001004080c4981 */ /* 0x008ee2000c1e1d00 */
[----:B------:R-:W-:-:S02]  /*30b0*/  MOV R6, R10 ;  /* 0x0000000a00067202 */ /* 0x000fc40000000f00 */
[----:B------:R-:W-:Y:S01]  /*30c0*/  MOV R4, R11 ;  /* 0x0000000b00047202 */ /* 0x000fe20000000f00 */
[----:B---3--:R3:W-:Y:S04]  /*30d0*/  @P4 STL.64 [R1+0x2f0], R12 ;  /* 0x0002f00c01004387 */ /* 0x0087e80000100a00 */
[----:B------:R4:W-:Y:S01]  /*30e0*/  @P4 STL.64 [R1+0x2f8], R14 ;  /* 0x0002f80e01004387 */ /* 0x0009e20000100a00 */
[----:B0-----:R-:W-:-:S03]  /*30f0*/  ISETP.NE.AND P4, PT, R29, RZ, PT ;  /* 0x000000ff1d00720c */ /* 0x001fc60003f85270 */
[----:B------:R-:W2:Y:S04]  /*3100*/  LDL R9, [R1+0x568] ;  /* 0x0005680001097983 */ /* 0x000ea80000100800 */
[----:B------:R-:W2:Y:S04]  /*3110*/  LDL.LU R29, [R1+0x1d0] ;  /* 0x0001d000011d7983 */ /* 0x000ea80000300800 */
[----:B------:R-:W2:Y:S04]  /*3120*/  LDL.LU R19, [R1+0x270] ;  /* 0x0002700001137983 */ /* 0x000ea80000300800 */
[----:B---3--:R-:W3:Y:S04]  /*3130*/  LDL R13, [R1+0x584] ;  /* 0x00058400010d7983 */ /* 0x008ee80000100800 */
[----:B----4-:R-:W4:Y:S04]  /*3140*/  LDL.LU R14, [R1+0x90] ;  /* 0x00009000010e7983 */ /* 0x010f280000300800 */
[----:B------:R-:W3:Y:S01]  /*3150*/  LDL.LU R8, [R1+0x130] ;  /* 0x0001300001087983 */ /* 0x000ee20000300800 */
[----:B------:R-:W-:-:S05]  /*3160*/  FSEL R3, R3, RZ, !P4 ;  /* 0x000000ff03037208 */ /* 0x000fca0006000000 */
[----:B------:R-:W-:-:S04]  /*3170*/  FADD.FTZ R5, -R3, R5 ;  /* 0x0000000503057221 */ /* 0x000fc80000010100 */
[----:B------:R-:W-:Y:S02]  /*3180*/  FMUL.FTZ R12, R0, R5 ;  /* 0x00000005000c7220 */ /* 0x000fe40000410000 */
[----:B------:R-:W3:Y:S01]  /*3190*/  LDL R5, [R1+0x560] ;  /* 0x0005600001057983 */ /* 0x000ee20000100800 */
[C---:B------:R-:W-:Y:S02]  /*31a0*/  FADD.FTZ R10, -R3.reuse, R7 ;  /* 0x00000007030a7221 */ /* 0x040fe40000010100 */
[C---:B------:R-:W-:Y:S01]  /*31b0*/  FADD.FTZ R7, -R3.reuse, R6 ;  /* 0x0000000603077221 */ /* 0x040fe20000010100 */
[----:B------:R-:W3:Y:S01]  /*31c0*/  LDL.LU R15, [R1+0x1d4] ;  /* 0x0001d400010f7983 */ /* 0x000ee20000300800 */
[C---:B------:R-:W-:Y:S01]  /*31d0*/  FADD.FTZ R28, -R3.reuse, R25 ;  /* 0x00000019031c7221 */ /* 0x040fe20000010100 */
[----:B------:R-:W-:Y:S01]  /*31e0*/  HADD2.F32 R25, -RZ, R20.H0_H0 ;  /* 0x20000014ff197230 */ /* 0x000fe20000004100 */
[C---:B------:R-:W-:Y:S01]  /*31f0*/  FADD.FTZ R6, -R3.reuse, R4 ;  /* 0x0000000403067221 */ /* 0x040fe20000010100 */
[----:B------:R-:W3:Y:S01]  /*3200*/  LDL.LU R11, [R1+0x274] ;  /* 0x00027400010b7983 */ /* 0x000ee20000300800 */
[C---:B------:R-:W-:Y:S01]  /*3210*/  FADD.FTZ R4, -R3.reuse, R24 ;  /* 0x0000001803047221 */ /* 0x040fe20000010100 */
[----:B------:R-:W-:Y:S01]  /*3220*/  HADD2.F32 R24, -RZ, R16.H0_H0 ;  /* 0x20000010ff187230 */ /* 0x000fe20000004100 */
[----:B------:R-:W-:-:S02]  /*3230*/  FADD.FTZ R26, -R3, R26 ;  /* 0x0000001a031a7221 */ /* 0x000fc40000010100 */
[----:B------:R-:W-:Y:S01]  /*3240*/  FADD.FTZ R27, -R3, R27 ;  /* 0x0000001b031b7221 */ /* 0x000fe20000010100 */
[----:B------:R-:W-:Y:S01]  /*3250*/  HADD2.F32 R16, -RZ, R16.H1_H1 ;  /* 0x30000010ff107230 */ /* 0x000fe20000004100 */
[----:B--2---:R-:W-:Y:S02]  /*3260*/  FMUL.FTZ R3, R9, R24 ;  /* 0x0000001809037220 */ /* 0x004fe40000410000 */
[----:B------:R-:W2:Y:S01]  /*3270*/  LDL R9, [R1+0x580] ;  /* 0x0005800001097983 */ /* 0x000ea20000100800 */
[----:B------:R-:W-:Y:S02]  /*3280*/  FADD.FTZ R29, R29, R25 ;  /* 0x000000191d1d7221 */ /* 0x000fe40000010000 */
[----:B------:R-:W-:Y:S01]  /*3290*/  FFMA.FTZ R19, R12, R25, R19 ;  /* 0x000000190c137223 */ /* 0x000fe20000010013 */
[----:B------:R-:W-:Y:S04]  /*32a0*/  STL [R1+0x3cc], R12 ;  /* 0x0003cc0c01007387 */ /* 0x000fe80000100800 */
[----:B------:R-:W-:Y:S01]  /*32b0*/  STL [R1+0x1d0], R29 ;  /* 0x0001d01d01007387 */ /* 0x000fe20000100800 */
[----:B----4-:R-:W-:-:S03]  /*32c0*/  FADD.FTZ R14, R14, R24 ;  /* 0x000000180e0e7221 */ /* 0x010fc60000010000 */
[----:B------:R-:W-:Y:S01]  /*32d0*/  STL [R1+0x270], R19 ;  /* 0x0002701301007387 */ /* 0x000fe20000100800 */
[----:B---3--:R-:W-:-:S03]  /*32e0*/  FFMA.FTZ R8, R12, R24, R8 ;  /* 0x000000180c087223 */ /* 0x008fc60000010008 */
[----:B------:R0:W-:Y:S04]  /*32f0*/  STL [R1+0x90], R14 ;  /* 0x0000900e01007387 */ /* 0x0001e80000100800 */
[----:B0-----:R-:W3:Y:S04]  /*3300*/  LDL.LU R14, [R1+0x94] ;  /* 0x00009400010e7983 */ /* 0x001ee80000300800 */
[----:B------:R0:W-:Y:S01]  /*3310*/  STL [R1+0x130], R8 ;  /* 0x0001300801007387 */ /* 0x0001e20000100800 */
[----:B------:R-:W-:-:S03]  /*3320*/  FFMA.FTZ R13, R13, R25, R3 ;  /* 0x000000190d0d7223 */ /* 0x000fc60000010003 */
[----:B0-----:R-:W4:Y:S01]  /*3330*/  LDL.LU R8, [R1+0x134] ;  /* 0x0001340001087983 */ /* 0x001f220000300800 */
[----:B------:R-:W-:-:S03]  /*3340*/  FMUL.FTZ R3, R5, R16 ;  /* 0x0000001005037220 */ /* 0x000fc60000410000 */
[----:B------:R-:W-:Y:S04]  /*3350*/  STL [R1+0x480], R13 ;  /* 0x0004800d01007387 */ /* 0x000fe80000100800 */
[----:B------:R-:W4:Y:S01]  /*3360*/  LDL R5, [R1+0x55c] ;  /* 0x00055c0001057983 */ /* 0x000f220000100800 */
[----:B------:R-:W-:Y:S01]  /*3370*/  HADD2.F32 R20, -RZ, R20.H1_H1 ;  /* 0x30000014ff147230 */ /* 0x000fe20000004100 */
[----:B------:R-:W-:-:S04]  /*3380*/  FMUL.FTZ R10, R0, R10 ;  /* 0x0000000a000a7220 */ /* 0x000fc80000410000 */
[----:B------:R-:W-:Y:S02]  /*3390*/  FADD.FTZ R15, R15, R20 ;  /* 0x000000140f0f7221 */ /* 0x000fe40000010000 */
[-C--:B------:R-:W-:Y:S01]  /*33a0*/  FFMA.FTZ R11, R10, R20.reuse, R11 ;  /* 0x000000140a0b7223 */ /* 0x080fe2000001000b */
[----:B------:R-:W-:Y:S04]  /*33b0*/  STL [R1+0x3b4], R10 ;  /* 0x0003b40a01007387 */ /* 0x000fe80000100800 */
[----:B------:R-:W4:Y:S04]  /*33c0*/  LDL.LU R29, [R1+0x1d8] ;  /* 0x0001d800011d7983 */ /* 0x000f280000300800 */
[----:B------:R-:W-:Y:S04]  /*33d0*/  STL [R1+0x1d4], R15 ;  /* 0x0001d40f01007387 */ /* 0x000fe80000100800 */
[----:B------:R2:W-:Y:S04]  /*33e0*/  STL [R1+0x274], R11 ;  /* 0x0002740b01007387 */ /* 0x0005e80000100800 */
[----:B------:R-:W4:Y:S01]  /*33f0*/  LDL.LU R25, [R1+0x278] ;  /* 0x0002780001197983 */ /* 0x000f220000300800 */
[----:B--2---:R-:W-:-:S03]  /*3400*/  FFMA.FTZ R11, R9, R20, R3 ;  /* 0x00000014090b7223 */ /* 0x004fc60000010003 */
[----:B------:R-:W2:Y:S04]  /*3410*/  LDL R9, [R1+0x57c] ;  /* 0x00057c0001097983 */ /* 0x000ea80000100800 */
[----:B------:R-:W2:Y:S04]  /*3420*/  LDL.LU R24, [R1+0x98] ;  /* 0x0000980001187983 */ /* 0x000ea80000300800 */
[----:B------:R-:W2:Y:S04]  /*3430*/  LDL.LU R15, [R1+0x138] ;  /* 0x00013800010f7983 */ /* 0x000ea80000300800 */
[----:B------:R-:W-:Y:S01]  /*3440*/  STL [R1+0x46c], R11 ;  /* 0x00046c0b01007387 */ /* 0x000fe20000100800 */
[----:B---3--:R-:W-:-:S05]  /*3450*/  FADD.FTZ R14, R14, R16 ;  /* 0x000000100e0e7221 */ /* 0x008fca0000010000 */
[----:B------:R0:W-:Y:S01]  /*3460*/  STL [R1+0x94], R14 ;  /* 0x0000940e01007387 */ /* 0x0001e20000100800 */
[----:B----4-:R-:W-:Y:S01]  /*3470*/  FFMA.FTZ R8, R10, R16, R8 ;  /* 0x000000100a087223 */ /* 0x010fe20000010008 */
[----:B------:R-:W-:-:S04]  /*3480*/  HADD2.F32 R16, -RZ, R17.H0_H0 ;  /* 0x20000011ff107230 */ /* 0x000fc80000004100 */
[----:B------:R3:W-:Y:S04]  /*3490*/  STL [R1+0x134], R8 ;  /* 0x0001340801007387 */ /* 0x0007e80000100800 */
[----:B0-----:R-:W4:Y:S04]  /*34a0*/  LDL R14, [R1+0x558] ;  /* 0x00055800010e7983 */ /* 0x001f280000100800 */
[----:B------:R-:W4:Y:S01]  /*34b0*/  LDL.LU R19, [R1+0x1dc] ;  /* 0x0001dc0001137983 */ /* 0x000f220000300800 */
[----:B---3--:R-:W-:-:S03]  /*34c0*/  FMUL.FTZ R8, R0, R7 ;  /* 0x0000000700087220 */ /* 0x008fc60000410000 */
[----:B------:R-:W3:Y:S01]  /*34d0*/  LDL.LU R7, [R1+0x27c] ;  /* 0x00027c0001077983 */ /* 0x000ee20000300800 */
[----:B------:R-:W-:-:S03]  /*34e0*/  FMUL.FTZ R3, R5, R16 ;  /* 0x0000001005037220 */ /* 0x000fc60000410000 */
[----:B------:R-:W3:Y:S01]  /*34f0*/  LDL R5, [R1+0x578] ;  /* 0x0005780001057983 */ /* 0x000ee20000100800 */
[----:B------:R-:W-:-:S05]  /*3500*/  HADD2.F32 R20, -RZ, R21.H0_H0 ;  /* 0x20000015ff147230 */ /* 0x000fca0000004100 */
[----:B------:R-:W-:Y:S01]  /*3510*/  FADD.FTZ R29, R29, R20 ;  /* 0x000000141d1d7221 */ /* 0x000fe20000010000 */
[----:B------:R-:W-:Y:S01]  /*3520*/  STL [R1+0x3a4], R8 ;  /* 0x0003a40801007387 */ /* 0x000fe20000100800 */
[----:B------:R-:W-:Y:S01]  /*3530*/  HADD2.F32 R21, -RZ, R21.H1_H1 ;  /* 0x30000015ff157230 */ /* 0x000fe20000004100 */
[----:B------:R-:W-:Y:S02]  /*3540*/  FFMA.FTZ R25, R8, R20, R25 ;  /* 0x0000001408197223 */ /* 0x000fe40000010019 */
[----:B------:R-:W-:Y:S01]  /*3550*/  STL [R1+0x1d8], R29 ;  /* 0x0001d81d01007387 */ /* 0x000fe20000100800 */
[----:B------:R-:W-:Y:S01]  /*3560*/  HADD2.F32 R17, -RZ, R17.H1_H1 ;  /* 0x30000011ff117230 */ /* 0x000fe20000004100 */
[----:B------:R-:W-:Y:S02]  /*3570*/  FMUL.FTZ R6, R0, R6 ;  /* 0x0000000600067220 */ /* 0x000fe40000410000 */
[----:B------:R0:W-:Y:S04]  /*3580*/  STL [R1+0x278], R25 ;  /* 0x0002781901007387 */ /* 0x0001e80000100800 */
[----:B0-----:R-:W3:Y:S01]  /*3590*/  LDL.LU R25, [R1+0x9c] ;  /* 0x00009c0001197983 */ /* 0x001ee20000300800 */
[----:B--2---:R-:W-:-:S02]  /*35a0*/  FFMA.FTZ R9, R9, R20, R3 ;  /* 0x0000001409097223 */ /* 0x004fc40000010003 */
[----:B------:R-:W-:Y:S02]  /*35b0*/  FADD.FTZ R24, R24, R16 ;  /* 0x0000001018187221 */ /* 0x000fe40000010000 */
[----:B------:R-:W-:-:S05]  /*35c0*/  FFMA.FTZ R15, R8, R16, R15 ;  /* 0x00000010080f7223 */ /* 0x000fca000001000f */
[----:B------:R0:W-:Y:S04]  /*35d0*/  STL [R1+0x138], R15 ;  /* 0x0001380f01007387 */ /* 0x0001e80000100800 */
[----:B------:R-:W-:Y:S04]  /*35e0*/  STL [R1+0x98], R24 ;  /* 0x0000981801007387 */ /* 0x000fe80000100800 */
[----:B0-----:R-:W2:Y:S04]  /*35f0*/  LDL.LU R15, [R1+0x13c] ;  /* 0x00013c00010f7983 */ /* 0x001ea80000300800 */
[----:B------:R-:W-:Y:S01]  /*3600*/  STL [R1+0x458], R9 ;  /* 0x0004580901007387 */ /* 0x000fe20000100800 */
[----:B----4-:R-:W-:-:S03]  /*3610*/  FMUL.FTZ R3, R14, R17 ;  /* 0x000000110e037220 */ /* 0x010fc60000410000 */
[----:B------:R-:W4:Y:S01]  /*3620*/  LDL R14, [R1+0x554] ;  /* 0x00055400010e7983 */ /* 0x000f220000100800 */
[----:B------:R-:W-:-:S03]  /*3630*/  FADD.FTZ R19, R19, R21 ;  /* 0x0000001513137221 */ /* 0x000fc60000010000 */
[----:B------:R-:W-:Y:S01]  /*3640*/  STL [R1+0x390], R6 ;  /* 0x0003900601007387 */ /* 0x000fe20000100800 */
[----:B---3--:R-:W-:-:S03]  /*3650*/  FFMA.FTZ R7, R6, R21, R7 ;  /* 0x0000001506077223 */ /* 0x008fc60000010007 */
[----:B------:R0:W-:Y:S04]  /*3660*/  STL [R1+0x1dc], R19 ;  /* 0x0001dc1301007387 */ /* 0x0001e80000100800 */
[----:B0-----:R-:W4:Y:S04]  /*3670*/  LDL.LU R19, [R1+0x1c0] ;  /* 0x0001c00001137983 */ /* 0x001f280000300800 */
[----:B------:R0:W-:Y:S04]  /*3680*/  STL [R1+0x27c], R7 ;  /* 0x00027c0701007387 */ /* 0x0001e80000100800 */
[----:B------:R-:W4:Y:S01]  /*3690*/  LDL.LU R29, [R1+0x260] ;  /* 0x00026000011d7983 */ /* 0x000f220000300800 */
[----:B0-----:R-:W-:-:S03]  /*36a0*/  FFMA.FTZ R7, R5, R21, R3 ;  /* 0x0000001505077223 */ /* 0x001fc60000010003 */
[----:B------:R-:W4:Y:S04]  /*36b0*/  LDL R5, [R1+0x574] ;  /* 0x0005740001057983 */ /* 0x000f280000100800 */
[----:B------:R-:W4:Y:S04]  /*36c0*/  LDL.LU R24, [R1+0x80] ;  /* 0x0000800001187983 */ /* 0x000f280000300800 */
[----:B------:R-:W4:Y:S01]  /*36d0*/  LDL.LU R20, [R1+0x120] ;  /* 0x0001200001147983 */ /* 0x000f220000300800 */
[----:B------:R-:W-:Y:S01]  /*36e0*/  FADD.FTZ R25, R25, R17 ;  /* 0x0000001119197221 */ /* 0x000fe20000010000 */
[----:B------:R-:W-:-:S02]  /*36f0*/  HADD2.F32 R16, -RZ, R18.H0_H0 ;  /* 0x20000012ff107230 */ /* 0x000fc40000004100 */
[----:B------:R-:W-:Y:S01]  /*3700*/  STL [R1+0x444], R7 ;  /* 0x0004440701007387 */ /* 0x000fe20000100800 */
[----:B------:R-:W-:-:S03]  /*3710*/  FMUL.FTZ R4, R0, R4 ;  /* 0x0000000400047220 */ /* 0x000fc60000410000 */
[----:B------:R0:W-:Y:S01]  /*3720*/  STL [R1+0x9c], R25 ;  /* 0x00009c1901007387 */ /* 0x0001e20000100800 */
[----:B--2---:R-:W-:Y:S01]  /*3730*/  FFMA.FTZ R15, R6, R17, R15 ;  /* 0x00000011060f7223 */ /* 0x004fe2000001000f */
[----:B------:R-:W-:-:S04]  /*3740*/  HADD2.F32 R17, -RZ, R22.H0_H0 ;  /* 0x20000016ff117230 */ /* 0x000fc80000004100 */
[----:B------:R2:W-:Y:S04]  /*3750*/  STL [R1+0x13c], R15 ;  /* 0x00013c0f01007387 */ /* 0x0005e80000100800 */
[----:B------:R-:W3:Y:S04]  /*3760*/  LDL R21, [R1+0x550] ;  /* 0x0005500001157983 */ /* 0x000ee80000100800 */
[----:B0-----:R-:W3:Y:S04]  /*3770*/  LDL.LU R25, [R1+0x1c4] ;  /* 0x0001c40001197983 */ /* 0x001ee80000300800 */
[----:B--2---:R-:W2:Y:S01]  /*3780*/  LDL.LU R15, [R1+0x264] ;  /* 0x00026400010f7983 */ /* 0x004ea20000300800 */
[----:B----4-:R-:W-:-:S03]  /*3790*/  FMUL.FTZ R3, R14, R16 ;  /* 0x000000100e037220 */ /* 0x010fc60000410000 */
[----:B------:R-:W4:Y:S01]  /*37a0*/  LDL R14, [R1+0x570] ;  /* 0x00057000010e7983 */ /* 0x000f220000100800 */
[----:B------:R-:W-:-:S05]  /*37b0*/  FADD.FTZ R19, R19, R17 ;  /* 0x0000001113137221 */ /* 0x000fca0000010000 */
[----:B------:R0:W-:Y:S01]  /*37c0*/  STL [R1+0x1c0], R19 ;  /* 0x0001c01301007387 */ /* 0x0001e20000100800 */
[----:B------:R-:W-:-:S03]  /*37d0*/  FFMA.FTZ R29, R4, R17, R29 ;  /* 0x00000011041d7223 */ /* 0x000fc6000001001d */
[----:B0-----:R-:W4:Y:S04]  /*37e0*/  LDL.LU R19, [R1+0x600] ;  /* 0x0006000001137983 */ /* 0x001f280000300800 */
[----:B------:R-:W-:Y:S01]  /*37f0*/  STL [R1+0x380], R4 ;  /* 0x0003800401007387 */ /* 0x000fe20000100800 */
[----:B------:R-:W-:Y:S02]  /*3800*/  FADD.FTZ R24, R24, R16 ;  /* 0x0000001018187221 */ /* 0x000fe40000010000 */
[----:B------:R-:W-:Y:S01]  /*3810*/  FFMA.FTZ R20, R4, R16, R20 ;  /* 0x0000001004147223 */ /* 0x000fe20000010014 */
[----:B------:R-:W-:Y:S01]  /*3820*/  STL [R1+0x260], R29 ;  /* 0x0002601d01007387 */ /* 0x000fe20000100800 */
[----:B------:R-:W-:-:S03]  /*3830*/  FFMA.FTZ R5, R5, R17, R3 ;  /* 0x0000001105057223 */ /* 0x000fc60000010003 */
[----:B------:R0:W-:Y:S04]  /*3840*/  STL [R1+0x120], R20 ;  /* 0x0001201401007387 */ /* 0x0001e80000100800 */
[----:B0-----:R-:W4:Y:S04]  /*3850*/  LDL.LU R20, [R1+0x84] ;  /* 0x0000840001147983 */ /* 0x001f280000300800 */
[----:B------:R0:W-:Y:S04]  /*3860*/  STL [R1+0x80], R24 ;  /* 0x0000801801007387 */ /* 0x0001e80000100800 */
[----:B------:R-:W4:Y:S01]  /*3870*/  LDL.LU R17, [R1+0x124] ;  /* 0x0001240001117983 */ /* 0x000f220000300800 */
[----:B------:R-:W-:-:S02]  /*3880*/  HADD2.F32 R22, -RZ, R22.H1_H1 ;  /* 0x30000016ff167230 */ /* 0x000fc40000004100 */
[----:B------:R-:W-:Y:S01]  /*3890*/  HADD2.F32 R18, -RZ, R18.H1_H1 ;  /* 0x30000012ff127230 */ /* 0x000fe20000004100 */
[----:B------:R-:W-:Y:S01]  /*38a0*/  STL [R1+0x434], R5 ;  /* 0x0004340501007387 */ /* 0x000fe20000100800 */
[----:B0-----:R-:W-:-:S03]  /*38b0*/  FMUL.FTZ R24, R0, R28 ;  /* 0x0000001c00187220 */ /* 0x001fc60000410000 */
[----:B------:R-:W4:Y:S04]  /*38c0*/  LDL.LU R29, [R1+0x1c8] ;  /* 0x0001c800011d7983 */ /* 0x000f280000300800 */
[----:B------:R-:W4:Y:S01]  /*38d0*/  LDL.LU R28, [R1+0x268] ;  /* 0x00026800011c7983 */ /* 0x000f220000300800 */
[----:B---3--:R-:W-:-:S03]  /*38e0*/  FMUL.FTZ R3, R21, R18 ;  /* 0x0000001215037220 */ /* 0x008fc60000410000 */
[----:B------:R-:W3:Y:S01]  /*38f0*/  LDL R21, [R1+0x56c] ;  /* 0x00056c0001157983 */ /* 0x000ee20000100800 */
[----:B------:R-:W-:-:S03]  /*3900*/  FADD.FTZ R25, R25, R22 ;  /* 0x0000001619197221 */ /* 0x000fc60000010000 */
[----:B------:R-:W-:Y:S01]  /*3910*/  STL [R1+0x36c], R24 ;  /* 0x00036c1801007387 */ /* 0x000fe20000100800 */
[----:B--2---:R-:W-:-:S03]  /*3920*/  FFMA.FTZ R15, R24, R22, R15 ;  /* 0x00000016180f7223 */ /* 0x004fc6000001000f */
[----:B------:R4:W-:Y:S02]  /*3930*/  STL [R1+0x1c4], R25 ;  /* 0x0001c41901007387 */ /* 0x0009e40000100800 */
[----:B----4-:R-:W-:Y:S02]  /*3940*/  FFMA.FTZ R25, R14, R22, R3 ;  /* 0x000000160e197223 */ /* 0x010fe40000010003 */
[----:B------:R-:W2:Y:S04]  /*3950*/  LDL R3, [R1+0x54c] ;  /* 0x00054c0001037983 */ /* 0x000ea80000100800 */
[----:B------:R0:W-:Y:S04]  /*3960*/  STL [R1+0x264], R15 ;  /* 0x0002640f01007387 */ /* 0x0001e80000100800 */
[----:B0-----:R-:W4:Y:S04]  /*3970*/  LDL.LU R15, [R1+0x88] ;  /* 0x00008800010f7983 */ /* 0x001f280000300800 */
[----:B------:R-:W4:Y:S04]  /*3980*/  LDL.LU R14, [R1+0x1cc] ;  /* 0x0001cc00010e7983 */ /* 0x000f280000300800 */
[----:B------:R-:W4:Y:S01]  /*3990*/  LDL.LU R22, [R1+0x320] ;  /* 0x0003200001167983 */ /* 0x000f220000300800 */
[----:B------:R-:W-:-:S02]  /*39a0*/  FADD.FTZ R20, R20, R18 ;  /* 0x0000001214147221 */ /* 0x000fc40000010000 */
[----:B------:R-:W-:Y:S02]  /*39b0*/  FFMA.FTZ R17, R24, R18, R17 ;  /* 0x0000001218117223 */ /* 0x000fe40000010011 */
[----:B------:R-:W4:Y:S04]  /*39c0*/  LDL.LU R18, [R1+0x128] ;  /* 0x0001280001127983 */ /* 0x000f280000300800 */
[----:B------:R0:W-:Y:S04]  /*39d0*/  STL [R1+0x84], R20 ;  /* 0x0000841401007387 */ /* 0x0001e80000100800 */
[----:B------:R-:W-:Y:S04]  /*39e0*/  STL [R1+0x420], R25 ;  /* 0x0004201901007387 */ /* 0x000fe80000100800 */
[----:B------:R1:W-:Y:S01]  /*39f0*/  STL [R1+0x124], R17 ;  /* 0x0001241101007387 */ /* 0x0003e20000100800 */
[----:B------:R-:W-:Y:S01]  /*3a00*/  HADD2.F32 R16, -RZ, R19.H0_H0 ;  /* 0x20000013ff107230 */ /* 0x000fe20000004100 */
[----:B0-----:R-:W-:-:S02]  /*3a10*/  FMUL.FTZ R20, R0, R26 ;  /* 0x0000001a00147220 */ /* 0x001fc40000410000 */
[----:B------:R-:W4:Y:S01]  /*3a20*/  LDL.LU R26, [R1+0x12c] ;  /* 0x00012c00011a7983 */ /* 0x000f220000300800 */
[----:B-1----:R-:W-:-:S05]  /*3a30*/  HADD2.F32 R17, -RZ, R23.H0_H0 ;  /* 0x20000017ff117230 */ /* 0x002fca0000004100 */
[----:B------:R-:W-:Y:S02]  /*3a40*/  FADD.FTZ R29, R29, R17 ;  /* 0x000000111d1d7221 */ /* 0x000fe40000010000 */
[----:B------:R-:W-:-:S03]  /*3a50*/  FFMA.FTZ R28, R20, R17, R28 ;  /* 0x00000011141c7223 */ /* 0x000fc6000001001c */
[----:B------:R0:W-:Y:S04]  /*3a60*/  STL [R1+0x1c8], R29 ;  /* 0x0001c81d01007387 */ /* 0x0001e80000100800 */
[----:B0-----:R-:W4:Y:S04]  /*3a70*/  LDL.LU R29, [R1+0x5fc] ;  /* 0x0005fc00011d7983 */ /* 0x001f280000300800 */
[----:B------:R-:W-:Y:S04]  /*3a80*/  STL [R1+0x35c], R20 ;  /* 0x00035c1401007387 */ /* 0x000fe80000100800 */
[----:B------:R0:W-:Y:S04]  /*3a90*/  STL [R1+0x268], R28 ;  /* 0x0002681c01007387 */ /* 0x0001e80000100800 */
[----:B0-----:R0:W5:Y:S01]  /*3aa0*/  LDL.LU R28, [R1+0x5f8] ;  /* 0x0005f800011c7983 */ /* 0x0011620000300800 */
[----:B--2---:R-:W-:-:S04]  /*3ab0*/  FMUL.FTZ R3, R3, R16 ;  /* 0x0000001003037220 */ /* 0x004fc80000410000 */
[----:B---3--:R-:W-:Y:S02]  /*3ac0*/  FFMA.FTZ R21, R21, R17, R3 ;  /* 0x0000001115157223 */ /* 0x008fe40000010003 */
[----:B------:R-:W2:Y:S04]  /*3ad0*/  LDL R3, [R1+0x548] ;  /* 0x0005480001037983 */ /* 0x000ea80000100800 */
[----:B------:R-:W3:Y:S01]  /*3ae0*/  LDL R17, [R1+0x564] ;  /* 0x0005640001117983 */ /* 0x000ee20000100800 */
[----:B----4-:R-:W-:-:S05]  /*3af0*/  FADD.FTZ R15, R15, R16 ;  /* 0x000000100f0f7221 */ /* 0x010fca0000010000 */
[----:B------:R1:W-:Y:S04]  /*3b00*/  STL [R1+0x88], R15 ;  /* 0x0000880f01007387 */ /* 0x0003e80000100800 */
[----:B-1----:R0:W5:Y:S01]  /*3b10*/  LDL.LU R15, [R1+0x5f4] ;  /* 0x0005f400010f7983 */ /* 0x0021620000300800 */
[----:B------:R-:W-:-:S03]  /*3b20*/  FFMA.FTZ R18, R20, R16, R18 ;  /* 0x0000001014127223 */ /* 0x000fc60000010012 */
[----:B------:R-:W4:Y:S04]  /*3b30*/  LDL.LU R16, [R1+0x8c] ;  /* 0x00008c0001107983 */ /* 0x000f280000300800 */
[----:B------:R-:W-:Y:S04]  /*3b40*/  STL [R1+0x408], R21 ;  /* 0x0004081501007387 */ /* 0x000fe80000100800 */
[----:B------:R1:W-:Y:S02]  /*3b50*/  STL [R1+0x128], R18 ;  /* 0x0001281201007387 */ /* 0x0003e40000100800 */
[----:B-1----:R-:W-:-:S02]  /*3b60*/  FMUL.FTZ R18, R0, R27 ;  /* 0x0000001b00127220 */ /* 0x002fc40000410000 */
[----:B------:R-:W4:Y:S01]  /*3b70*/  LDL.LU R27, [R1+0x26c] ;  /* 0x00026c00011b7983 */ /* 0x000f220000300800 */
[----:B------:R-:W-:Y:S02]  /*3b80*/  HADD2.F32 R23, -RZ, R23.H1_H1 ;  /* 0x30000017ff177230 */ /* 0x000fe40000004100 */
[----:B------:R-:W-:-:S03]  /*3b90*/  HADD2.F32 R19, -RZ, R19.H1_H1 ;  /* 0x30000013ff137230 */ /* 0x000fc60000004100 */
[----:B------:R-:W-:-:S05]  /*3ba0*/  FADD.FTZ R14, R14, R23 ;  /* 0x000000170e0e7221 */ /* 0x000fca0000010000 */
[----:B------:R1:W-:Y:S04]  /*3bb0*/  STL [R1+0x1cc], R14 ;  /* 0x0001cc0e01007387 */ /* 0x0003e80000100800 */
[----:B-1----:R0:W5:Y:S04]  /*3bc0*/  LDL.LU R14, [R1+0x5f0] ;  /* 0x0005f000010e7983 */ /* 0x0021680000300800 */
[----:B------:R-:W-:Y:S01]  /*3bd0*/  STL [R1+0x34c], R18 ;  /* 0x00034c1201007387 */ /* 0x000fe20000100800 */
[-C--:B------:R-:W-:Y:S01]  /*3be0*/  FFMA.FTZ R26, R18, R19.reuse, R26 ;  /* 0x00000013121a7223 */ /* 0x080fe2000001001a */
[----:B------:R-:W-:Y:S01]  /*3bf0*/  IADD3 R2, R2, 0x20, RZ ;  /* 0x0000002002027810 */ /* 0x000fe20007ffe0ff */
[----:B--2---:R-:W-:-:S04]  /*3c00*/  FMUL.FTZ R3, R3, R19 ;  /* 0x0000001303037220 */ /* 0x004fc80000410000 */
[----:B---3--:R-:W-:Y:S02]  /*3c10*/  FFMA.FTZ R17, R17, R23, R3 ;  /* 0x0000001711117223 */ /* 0x008fe40000010003 */
[----:B------:R-:W-:-:S04]  /*3c20*/  FFMA.FTZ R3, R12, R13, R29 ;  /* 0x0000000d0c037223 */ /* 0x000fc8000001001d */
[----:B------:R-:W-:-:S04]  /*3c30*/  FFMA.FTZ R3, R10, R11, R3 ;  /* 0x0000000b0a037223 */ /* 0x000fc80000010003 */
[----:B------:R-:W-:-:S04]  /*3c40*/  FFMA.FTZ R3, R8, R9, R3 ;  /* 0x0000000908037223 */ /* 0x000fc80000010003 */
[----:B------:R-:W-:-:S04]  /*3c50*/  FFMA.FTZ R3, R6, R7, R3 ;  /* 0x0000000706037223 */ /* 0x000fc80000010003 */
[----:B------:R-:W-:Y:S02]  /*3c60*/  FFMA.FTZ R3, R4, R5, R3 ;  /* 0x0000000504037223 */ /* 0x000fe40000010003 */
[----:B----4-:R-:W-:Y:S02]  /*3c70*/  FADD.FTZ R16, R16, R19 ;  /* 0x0000001310107221 */ /* 0x010fe40000010000 */
        /* <DEDUP_REMOVED lines=27> */
.L_x_1559:
[----:B------:R-:W-:Y:S05]  /*3e30*/  BSYNC B1 ;  /* 0x0000000000017941 */ /* 0x000fea0003800000 */
.L_x_1558:
[----:B------:R-:W-:Y:S01]  /*3e40*/  BSSY B1, `(.L_x_1560) ;  /* 0x0000106000017945 */ /* 0x000fe20003800000 */
[----:B------:R-:W-:Y:S05]  /*3e50*/  @!P2 BRA `(.L_x_1561) ;  /* 0x000010400000a947 */ /* 0x000fea0003800000 */
[----:B0-----:R-:W3:Y:S04]  /*3e60*/  LDL R3, [R1+0x324] ;  /* 0x0003240001037983 */ /* 0x001ee80000100800 */
[----:B------:R-:W-:Y:S04]  /*3e70*/  STL [R1+0x5fc], R29 ;  /* 0x0005fc1d01007387 */ /* 0x000fe80000100800 */
[----:B-----5:R-:W-:Y:S04]  /*3e80*/  STL [R1+0x5f8], R28 ;  /* 0x0005f81c01007387 */ /* 0x020fe80000100800 */
[----:B------:R-:W-:Y:S04]  /*3e90*/  STL [R1+0x5f4], R15 ;  /* 0x0005f40f01007387 */ /* 0x000fe80000100800 */
        /* <DEDUP_REMOVED lines=256> */
.L_x_1561:
[----:B------:R-:W-:Y:S05]  /*4ea0*/  BSYNC B1 ;  /* 0x0000000000017941 */ /* 0x000fea0003800000 */
.L_x_1560:
        /* <DEDUP_REMOVED lines=262> */
.L_x_1563:
[----:B------:R-:W-:Y:S05]  /*5f10*/  BSYNC B1 ;  /* 0x0000000000017941 */ /* 0x000fea0003800000 */
.L_x_1562:
        /* <DEDUP_REMOVED lines=19> */
[----:B------:R-:W-:Y:S01]  /*6050*/  LEA.HI.X R25, R2, c[0x0][0x18c], RZ, 0x5, P4 ;  /* 0x0000630002197a11 */ /* 0x000fe200020f2cff */
[----:B---3--:R0:W-:Y:S04]  /*6060*/  STL.64 [R1+0x608], R14 ;  /* 0x0006080e01007387 */ /* 0x0081e80000100a00 */
[----:B----4-:R1:W-:Y:S04]  /*6070*/  STL.64 [R1+0x600], R12 ;  /* 0x0006000c01007387 */ /* 0x0103e80000100a00 */
        /* <DEDUP_REMOVED lines=9> */
[----:B------:R-:W-:Y:S04]  /*6110*/  STL [R1+0x5d4], R7 ;  /* 0x0005d40701007387 */ /* 0x000fe80000100800 */
[----:B------:R0:W-:Y:S01]  /*6120*/  STL [R1+0x5d0], R6 ;  /* 0x0005d00601007387 */ /* 0x0001e20000100800 */
[----:B------:R-:W0:Y:S01]  /*6130*/  LDC.U8 R28, c[0x0][0x1f0] ;  /* 0x00007c00ff1c7b82 */ /* 0x000e220000000000 */
[----:B------:R-:W-:Y:S02]  /*6140*/  HFMA2.MMA R16, -RZ, RZ, 0, 9.5367431640625e-07 ;  /* 0x00000010ff107435 */ /* 0x000fe400000001ff */
[----:B-1----:R-:W2:Y:S01]  /*6150*/  LDG.E.128 R24, [R24.64+0x10] ;  /* 0x0000100418187981 */ /* 0x002ea2000c1e1d00 */
[----:B----4-:R-:W-:-:S03]  /*6160*/  MOV R3, R8 ;  /* 0x0000000800037202 */ /* 0x010fc60000000f00 */
[C---:B------:R-:W-:Y:S02]  /*6170*/  @P4 LEA R8, P5, R2.reuse, c[0x0][0x218], 0x5 ;  /* 0x0000860002084a11 */ /* 0x040fe400078a28ff */
[----:B0-----:R-:W-:Y:S02]  /*6180*/  MOV R6, R9 ;  /* 0x0000000900067202 */ /* 0x001fe40000000f00 */
[----:B------:R-:W-:-:S05]  /*6190*/  @P4 LEA.HI.X R9, R2, c[0x0][0x21c], RZ, 0x5, P5 ;  /* 0x0000870002094a11 */ /* 0x000fca00028f2cff */
[----:B---3--:R-:W3:Y:S04]  /*61a0*/  @P4 LDG.E.128 R12, [R8.64] ;  /* 0x00000004080c4981 */ /* 0x008ee8000c1e1d00 */
[----:B------:R-:W-:Y:S04]  /*61b0*/  STL [R1+0x5cc], R5 ;  /* 0x0005cc0501007387 */ /* 0x000fe80000100800 */
[----:B------:R-:W-:Y:S04]  /*61c0*/  STL [R1+0x5c8], R4 ;  /* 0x0005c80401007387 */ /* 0x000fe80000100800 */
[----:B---3--:R-:W-:Y:S04]  /*61d0*/  @P4 STL.64 [R1+0x2a0], R12 ;  /* 0x0002a00c01004387 */ /* 0x008fe80000100a00 */
[----:B------:R0:W-:Y:S04]  /*61e0*/  @P4 STL.64 [R1+0x2a8], R14 ;  /* 0x0002a80e01004387 */ /* 0x0001e80000100a00 */
[----:B0-----:R0:W3:Y:S04]  /*61f0*/  LDL.LU.64 R14, [R1+0x608] ;  /* 0x00060800010e7983 */ /* 0x0010e80000300a00 */
[----:B------:R0:W3:Y:S04]  /*6200*/  LDL.LU.64 R12, [R1+0x600] ;  /* 0x00060000010c7983 */ /* 0x0000e80000300a00 */
[----:B---3--:R-:W3:Y:S01]  /*6210*/  @P4 LDG.E.128 R12, [R8.64+0x10] ;  /* 0x00001004080c4981 */ /* 0x008ee2000c1e1d00 */
[----:B------:R-:W-:-:S04]  /*6220*/  IMAD.WIDE.U32 R20, R2, R16, c[0x0][0x208] ;  /* 0x0000820002147625 */ /* 0x000fc800078e0010 */
[----:B------:R-:W-:Y:S01]  /*6230*/  IMAD.WIDE.U32 R16, R2, R16, c[0x0][0x210] ;  /* 0x0000840002107625 */ /* 0x000fe200078e0010 */
[----:B------:R-:W-:Y:S01]  /*6240*/  MOV R5, R10 ;  /* 0x0000000a00057202 */ /* 0x000fe20000000f00 */
[----:B------:R-:W3:Y:S01]  /*6250*/  LDG.E.128 R20, [R20.64] ;  /* 0x0000000414147981 */ /* 0x000ee2000c1e1d00 */
[----:B------:R-:W-:-:S03]  /*6260*/  MOV R4, R11 ;  /* 0x0000000b00047202 */ /* 0x000fc60000000f00 */
[----:B------:R-:W3:Y:S04]  /*6270*/  LDG.E.128 R16, [R16.64] ;  /* 0x0000000410107981 */ /* 0x000ee8000c1e1d00 */
[----:B---3--:R1:W-:Y:S04]  /*6280*/  @P4 STL.64 [R1+0x290], R12 ;  /* 0x0002900c01004387 */ /* 0x0083e80000100a00 */
[----:B------:R3:W-:Y:S01]  /*6290*/  @P4 STL.64 [R1+0x298], R14 ;  /* 0x0002980e01004387 */ /* 0x0007e20000100a00 */
[----:B------:R-:W-:-:S03]  /*62a0*/  ISETP.NE.AND P4, PT, R28, RZ, PT ;  /* 0x000000ff1c00720c */ /* 0x000fc60003f85270 */
[----:B------:R-:W4:Y:S01]  /*62b0*/  LDL R8, [R1+0x4a8] ;  /* 0x0004a80001087983 */ /* 0x000f220000100800 */
[----:B--2---:R-:W-:-:S03]  /*62c0*/  FSEL R2, R29, RZ, !P4 ;  /* 0x000000ff1d027208 */ /* 0x004fc60006000000 */
[----:B------:R-:W2:Y:S02]  /*62d0*/  LDL.LU R29, [R1+0x210] ;  /* 0x00021000011d7983 */ /* 0x000ea40000300800 */
[C---:B------:R-:W-:Y:S02]  /*62e0*/  FADD.FTZ R3, -R2.reuse, R3 ;  /* 0x0000000302037221 */ /* 0x040fe40000010100 */
[----:B-1----:R-:W2:Y:S01]  /*62f0*/  LDL R12, [R1+0x4c4] ;  /* 0x0004c400010c7983 */ /* 0x002ea20000100800 */
[C---:B------:R-:W-:Y:S02]  /*6300*/  FADD.FTZ R9, -R2.reuse, R6 ;  /* 0x0000000602097221 */ /* 0x040fe40000010100 */
[C---:B------:R-:W-:Y:S01]  /*6310*/  FADD.FTZ R6, -R2.reuse, R5 ;  /* 0x0000000502067221 */ /* 0x040fe20000010100 */
[----:B---3--:R-:W3:Y:S01]  /*6320*/  LDL.LU R15, [R1+0x30] ;  /* 0x00003000010f7983 */ /* 0x008ee20000300800 */
[----:B------:R-:W-:-:S03]  /*6330*/  FADD.FTZ R5, -R2, R4 ;  /* 0x0000000402057221 */ /* 0x000fc60000010100 */
[----:B------:R-:W3:Y:S01]  /*6340*/  LDL.LU R7, [R1+0xd0] ;  /* 0x0000d00001077983 */ /* 0x000ee20000300800 */
[----:B------:R-:W-:-:S03]  /*6350*/  FMUL.FTZ R11, R0, R3 ;  /* 0x00000003000b7220 */ /* 0x000fc60000410000 */
[----:B------:R-:W3:Y:S04]  /*6360*/  LDL R13, [R1+0x4a0] ;  /* 0x0004a000010d7983 */ /* 0x000ee80000100800 */
[----:B------:R-:W3:Y:S04]  /*6370*/  LDL.LU R4, [R1+0x174] ;  /* 0x0001740001047983 */ /* 0x000ee80000300800 */
[----:B------:R-:W3:Y:S01]  /*6380*/  LDL.LU R3, [R1+0x170] ;  /* 0x0001700001037983 */ /* 0x000ee20000300800 */
[C---:B------:R-:W-:Y:S01]  /*6390*/  FADD.FTZ R28, -R2.reuse, R25 ;  /* 0x00000019021c7221 */ /* 0x040fe20000010100 */
[----:B------:R-:W-:Y:S01]  /*63a0*/  HADD2.F32 R25, -RZ, R20.H0_H0 ;  /* 0x20000014ff197230 */ /* 0x000fe20000004100 */
[C---:B------:R-:W-:Y:S01]  /*63b0*/  FADD.FTZ R14, -R2.reuse, R24 ;  /* 0x00000018020e7221 */ /* 0x040fe20000010100 */
[----:B------:R-:W-:Y:S01]  /*63c0*/  HADD2.F32 R24, -RZ, R16.H0_H0 ;  /* 0x20000010ff187230 */ /* 0x000fe20000004100 */
[C---:B------:R-:W-:Y:S01]  /*63d0*/  FADD.FTZ R26, -R2.reuse, R26 ;  /* 0x0000001a021a7221 */ /* 0x040fe20000010100 */
[----:B------:R-:W3:Y:S01]  /*63e0*/  LDL.LU R10, [R1+0x214] ;  /* 0x00021400010a7983 */ /* 0x000ee20000300800 */
[----:B------:R-:W-:Y:S01]  /*63f0*/  FADD.FTZ R27, -R2, R27 ;  /* 0x0000001b021b7221 */ /* 0x000fe20000010100 */
[----:B------:R-:W-:Y:S01]  /*6400*/  HADD2.F32 R20, -RZ, R20.H1_H1 ;  /* 0x30000014ff147230 */ /* 0x000fe20000004100 */
[----:B----4-:R-:W-:-:S02]  /*6410*/  FMUL.FTZ R2, R8, R24 ;  /* 0x0000001808027220 */ /* 0x010fc40000410000 */
[----:B------:R-:W4:Y:S01]  /*6420*/  LDL R8, [R1+0x4c0] ;  /* 0x0004c00001087983 */ /* 0x000f220000100800 */
[----:B--2---:R-:W-:-:S03]  /*6430*/  FFMA.FTZ R29, R11, R25, R29 ;  /* 0x000000190b1d7223 */ /* 0x004fc6000001001d */
[----:B------:R-:W-:Y:S01]  /*6440*/  STL [R1+0x3e0], R11 ;  /* 0x0003e00b01007387 */ /* 0x000fe20000100800 */
[----:B---3--:R-:W-:Y:S02]  /*6450*/  FADD.FTZ R15, R15, R24 ;  /* 0x000000180f0f7221 */ /* 0x008fe40000010000 */
[----:B------:R-:W-:Y:S02]  /*6460*/  FFMA.FTZ R7, R11, R24, R7 ;  /* 0x000000180b077223 */ /* 0x000fe40000010007 */
[----:B------:R-:W-:-:S05]  /*6470*/  FADD.FTZ R3, R3, R25 ;  /* 0x0000001903037221 */ /* 0x000fca0000010000 */
[----:B------:R-:W-:Y:S04]  /*6480*/  STL [R1+0x170], R3 ;  /* 0x0001700301007387 */ /* 0x000fe80000100800 */
[----:B------:R-:W-:Y:S04]  /*6490*/  STL [R1+0x210], R29 ;  /* 0x0002101d01007387 */ /* 0x000fe80000100800 */
[----:B------:R1:W-:Y:S04]  /*64a0*/  STL [R1+0xd0], R7 ;  /* 0x0000d00701007387 */ /* 0x0003e80000100800 */
[----:B-1----:R-:W2:Y:S04]  /*64b0*/  LDL.LU R7, [R1+0x34] ;  /* 0x0000340001077983 */ /* 0x002ea80000300800 */
[----:B------:R-:W-:Y:S04]  /*64c0*/  STL [R1+0x30], R15 ;  /* 0x0000300f01007387 */ /* 0x000fe80000100800 */
[----:B------:R-:W3:Y:S01]  /*64d0*/  LDL.LU R3, [R1+0xd4] ;  /* 0x0000d40001037983 */ /* 0x000ee20000300800 */
[----:B------:R-:W-:-:S02]  /*64e0*/  FFMA.FTZ R12, R12, R25, R2 ;  /* 0x000000190c0c7223 */ /* 0x000fc40000010002 */
[----:B------:R-:W-:-:S03]  /*64f0*/  FADD.FTZ R4, R4, R20 ;  /* 0x0000001404047221 */ /* 0x000fc60000010000 */
[----:B------:R-:W-:Y:S04]  /*6500*/  STL [R1+0x474], R12 ;  /* 0x0004740c01007387 */ /* 0x000fe80000100800 */
[----:B------:R1:W-:Y:S04]  /*6510*/  STL [R1+0x174], R4 ;  /* 0x0001740401007387 */ /* 0x0003e80000100800 */
[----:B-1----:R-:W3:Y:S01]  /*6520*/  LDL R4, [R1+0x49c] ;  /* 0x00049c0001047983 */ /* 0x002ee20000100800 */
[----:B------:R-:W-:Y:S01]  /*6530*/  FMUL.FTZ R9, R0, R9 ;  /* 0x0000000900097220 */ /* 0x000fe20000410000 */
[----:B------:R-:W-:-:S03]  /*6540*/  HADD2.F32 R16, -RZ, R16.H1_H1 ;  /* 0x30000010ff107230 */ /* 0x000fc60000004100 */
[----:B------:R-:W-:Y:S01]  /*6550*/  FFMA.FTZ R10, R9, R20, R10 ;  /* 0x00000014090a7223 */ /* 0x000fe2000001000a */
[----:B------:R-:W-:Y:S01]  /*6560*/  STL [R1+0x3dc], R9 ;  /* 0x0003dc0901007387 */ /* 0x000fe20000100800 */
[----:B------:R-:W-:-:S03]  /*6570*/  FMUL.FTZ R2, R13, R16 ;  /* 0x000000100d027220 */ /* 0x000fc60000410000 */
[----:B------:R-:W3:Y:S04]  /*6580*/  LDL.LU R29, [R1+0x178] ;  /* 0x00017800011d7983 */ /* 0x000ee80000300800 */
[----:B------:R4:W-:Y:S04]  /*6590*/  STL [R1+0x214], R10 ;  /* 0x0002140a01007387 */ /* 0x0009e80000100800 */
[----:B------:R-:W3:Y:S01]  /*65a0*/  LDL.LU R25, [R1+0x218] ;  /* 0x0002180001197983 */ /* 0x000ee20000300800 */
[----:B----4-:R-:W-:-:S03]  /*65b0*/  FFMA.FTZ R10, R8, R20, R2 ;  /* 0x00000014080a7223 */ /* 0x010fc60000010002 */
[----:B------:R-:W4:Y:S04]  /*65c0*/  LDL R8, [R1+0x4bc] ;  /* 0x0004bc0001087983 */ /* 0x000f280000100800 */
[----:B------:R-:W4:Y:S04]  /*65d0*/  LDL.LU R24, [R1+0x38] ;  /* 0x0000380001187983 */ /* 0x000f280000300800 */
[----:B------:R-:W4:Y:S01]  /*65e0*/  LDL.LU R15, [R1+0xd8] ;  /* 0x0000d800010f7983 */ /* 0x000f220000300800 */
[----:B--2---:R-:W-:Y:S02]  /*65f0*/  FADD.FTZ R7, R7, R16 ;  /* 0x0000001007077221 */ /* 0x004fe40000010000 */
[----:B---3--:R-:W-:-:S05]  /*6600*/  FFMA.FTZ R3, R9, R16, R3 ;  /* 0x0000001009037223 */ /* 0x008fca0000010003 */
[----:B------:R-:W-:Y:S04]  /*6610*/  STL [R1+0xd4], R3 ;  /* 0x0000d40301007387 */ /* 0x000fe80000100800 */
[----:B------:R1:W-:Y:S04]  /*6620*/  STL [R1+0x34], R7 ;  /* 0x0000340701007387 */ /* 0x0003e80000100800 */
[----:B------:R-:W-:Y:S04]  /*6630*/  STL [R1+0x460], R10 ;  /* 0x0004600a01007387 */ /* 0x000fe80000100800 */
[----:B------:R-:W2:Y:S04]  /*6640*/  LDL R20, [R1+0x498] ;  /* 0x0004980001147983 */ /* 0x000ea80000100800 */
[----:B------:R-:W3:Y:S01]  /*6650*/  LDL.LU R13, [R1+0x17c] ;  /* 0x00017c00010d7983 */ /* 0x000ee20000300800 */
[----:B-1----:R-:W-:Y:S01]  /*6660*/  FMUL.FTZ R7, R0, R6 ;  /* 0x0000000600077220 */ /* 0x002fe20000410000 */
[----:B------:R-:W-:-:S02]  /*6670*/  HADD2.F32 R3, -RZ, R17.H0_H0 ;  /* 0x20000011ff037230 */ /* 0x000fc40000004100 */
[----:B------:R-:W2:Y:S03]  /*6680*/  LDL.LU R6, [R1+0x21c] ;  /* 0x00021c0001067983 */ /* 0x000ea60000300800 */
[----:B------:R-:W-:Y:S02]  /*6690*/  FMUL.FTZ R2, R4, R3 ;  /* 0x0000000304027220 */ /* 0x000fe40000410000 */
[----:B------:R-:W2:Y:S01]  /*66a0*/  LDL R4, [R1+0x4b8] ;  /* 0x0004b80001047983 */ /* 0x000ea20000100800 */
[--C-:B------:R-:W-:Y:S02]  /*66b0*/  HADD2.F32 R16, -RZ, R21.reuse.H0_H0 ;  /* 0x20000015ff107230 */ /* 0x100fe40000004100 */
[----:B------:R-:W-:-:S03]  /*66c0*/  HADD2.F32 R21, -RZ, R21.H1_H1 ;  /* 0x30000015ff157230 */ /* 0x000fc60000004100 */
[----:B------:R-:W-:Y:S02]  /*66d0*/  FADD.FTZ R29, R29, R16 ;  /* 0x000000101d1d7221 */ /* 0x000fe40000010000 */
[----:B------:R-:W-:Y:S01]  /*66e0*/  FFMA.FTZ R25, R7, R16, R25 ;  /* 0x0000001007197223 */ /* 0x000fe20000010019 */
[----:B------:R-:W-:Y:S01]  /*66f0*/  STL [R1+0x3d8], R7 ;  /* 0x0003d80701007387 */ /* 0x000fe20000100800 */
[----:B------:R-:W-:-:S03]  /*6700*/  FMUL.FTZ R5, R0, R5 ;  /* 0x0000000500057220 */ /* 0x000fc60000410000 */
[----:B------:R-:W-:Y:S01]  /*6710*/  STL [R1+0x178], R29 ;  /* 0x0001781d01007387 */ /* 0x000fe20000100800 */
[----:B------:R-:W-:-:S03]  /*6720*/  HADD2.F32 R17, -RZ, R17.H1_H1 ;  /* 0x30000011ff117230 */ /* 0x000fc60000004100 */
[----:B------:R-:W-:Y:S01]  /*6730*/  STL [R1+0x218], R25 ;  /* 0x0002181901007387 */ /* 0x000fe20000100800 */
[----:B----4-:R-:W-:-:S03]  /*6740*/  FFMA.FTZ R8, R8, R16, R2 ;  /* 0x0000001008087223 */ /* 0x010fc60000010002 */
[----:B------:R-:W4:Y:S01]  /*6750*/  LDL.LU R16, [R1+0x3c] ;  /* 0x00003c0001107983 */ /* 0x000f220000300800 */
[----:B------:R-:W-:Y:S02]  /*6760*/  FADD.FTZ R24, R24, R3 ;  /* 0x0000000318187221 */ /* 0x000fe40000010000 */
[----:B------:R-:W-:-:S05]  /*6770*/  FFMA.FTZ R15, R7, R3, R15 ;  /* 0x00000003070f7223 */ /* 0x000fca000001000f */
[----:B------:R1:W-:Y:S04]  /*6780*/  STL [R1+0xd8], R15 ;  /* 0x0000d80f01007387 */ /* 0x0003e80000100800 */
[----:B------:R-:W-:Y:S04]  /*6790*/  STL [R1+0x38], R24 ;  /* 0x0000381801007387 */ /* 0x000fe80000100800 */
[----:B-1----:R-:W4:Y:S04]  /*67a0*/  LDL.LU R15, [R1+0xdc] ;  /* 0x0000dc00010f7983 */ /* 0x002f280000300800 */
[----:B------:R-:W-:Y:S01]  /*67b0*/  STL [R1+0x44c], R8 ;  /* 0x00044c0801007387 */ /* 0x000fe20000100800 */
[----:B---3--:R-:W-:-:S02]  /*67c0*/  FADD.FTZ R13, R13, R21 ;  /* 0x000000150d0d7221 */ /* 0x008fc40000010000 */
[----:B--2---:R-:W-:Y:S02]  /*67d0*/  FMUL.FTZ R2, R20, R17 ;  /* 0x0000001114027220 */ /* 0x004fe40000410000 */
[-C--:B------:R-:W-:Y:S01]  /*67e0*/  FFMA.FTZ R6, R5, R21.reuse, R6 ;  /* 0x0000001505067223 */ /* 0x080fe20000010006 */
[----:B------:R1:W-:Y:S04]  /*67f0*/  STL [R1+0x17c], R13 ;  /* 0x00017c0d01007387 */ /* 0x0003e80000100800 */
[----:B-1----:R-:W2:Y:S04]  /*6800*/  LDL R13, [R1+0x494] ;  /* 0x00049400010d7983 */ /* 0x002ea80000100800 */
[----:B------:R-:W-:Y:S04]  /*6810*/  STL [R1+0x3d4], R5 ;  /* 0x0003d40501007387 */ /* 0x000fe80000100800 */
[----:B------:R-:W3:Y:S04]  /*6820*/  LDL.LU R29, [R1+0x160] ;  /* 0x00016000011d7983 */ /* 0x000ee80000300800 */
[----:B------:R1:W-:Y:S02]  /*6830*/  STL [R1+0x21c], R6 ;  /* 0x00021c0601007387 */ /* 0x0003e40000100800 */
[----:B-1----:R-:W-:-:S02]  /*6840*/  FFMA.FTZ R6, R4, R21, R2 ;  /* 0x0000001504067223 */ /* 0x002fc40000010002 */
[----:B------:R-:W3:Y:S04]  /*6850*/  LDL.LU R21, [R1+0x200] ;  /* 0x0002000001157983 */ /* 0x000ee80000300800 */
[----:B------:R-:W3:Y:S04]  /*6860*/  LDL R4, [R1+0x4b4] ;  /* 0x0004b40001047983 */ /* 0x000ee80000100800 */
[----:B------:R-:W3:Y:S04]  /*6870*/  LDL.LU R24, [R1+0x20] ;  /* 0x0000200001187983 */ /* 0x000ee80000300800 */
[----:B------:R-:W3:Y:S04]  /*6880*/  LDL.LU R20, [R1+0xc0] ;  /* 0x0000c00001147983 */ /* 0x000ee80000300800 */
[----:B------:R-:W-:Y:S01]  /*6890*/  STL [R1+0x438], R6 ;  /* 0x0004380601007387 */ /* 0x000fe20000100800 */
[----:B------:R-:W-:Y:S01]  /*68a0*/  HADD2.F32 R3, -RZ, R18.H0_H0 ;  /* 0x20000012ff037230 */ /* 0x000fe20000004100 */
[----:B------:R-:W-:-:S02]  /*68b0*/  FMUL.FTZ R25, R0, R14 ;  /* 0x0000000e00197220 */ /* 0x000fc40000410000 */
[----:B----4-:R-:W-:-:S05]  /*68c0*/  FADD.FTZ R16, R16, R17 ;  /* 0x0000001110107221 */ /* 0x010fca0000010000 */
[----:B------:R1:W-:Y:S02]  /*68d0*/  STL [R1+0x3c], R16 ;  /* 0x00003c1001007387 */ /* 0x0003e40000100800 */
[----:B-1----:R-:W-:Y:S01]  /*68e0*/  HADD2.F32 R16, -RZ, R22.H0_H0 ;  /* 0x20000016ff107230 */ /* 0x002fe20000004100 */
[----:B------:R-:W-:-:S05]  /*68f0*/  FFMA.FTZ R15, R5, R17, R15 ;  /* 0x00000011050f7223 */ /* 0x000fca000001000f */
[----:B------:R1:W-:Y:S04]  /*6900*/  STL [R1+0xdc], R15 ;  /* 0x0000dc0f01007387 */ /* 0x0003e80000100800 */
[----:B------:R-:W4:Y:S04]  /*6910*/  LDL R17, [R1+0x490] ;  /* 0x0004900001117983 */ /* 0x000f280000100800 */
[----:B-1----:R-:W4:Y:S04]  /*6920*/  LDL.LU R15, [R1+0x164] ;  /* 0x00016400010f7983 */ /* 0x002f280000300800 */
[----:B------:R-:W4:Y:S01]  /*6930*/  LDL.LU R14, [R1+0x204] ;  /* 0x00020400010e7983 */ /* 0x000f220000300800 */
[----:B--2---:R-:W-:-:S03]  /*6940*/  FMUL.FTZ R2, R13, R3 ;  /* 0x000000030d027220 */ /* 0x004fc60000410000 */
[----:B------:R-:W2:Y:S01]  /*6950*/  LDL R13, [R1+0x4b0] ;  /* 0x0004b000010d7983 */ /* 0x000ea20000100800 */
[----:B---3--:R-:W-:-:S05]  /*6960*/  FADD.FTZ R29, R29, R16 ;  /* 0x000000101d1d7221 */ /* 0x008fca0000010000 */
[----:B------:R1:W-:Y:S04]  /*6970*/  STL [R1+0x160], R29 ;  /* 0x0001601d01007387 */ /* 0x0003e80000100800 */
[----:B-1----:R-:W3:Y:S01]  /*6980*/  LDL.LU R29, [R1+0x5fc] ;  /* 0x0005fc00011d7983 */ /* 0x002ee20000300800 */
[----:B------:R-:W-:-:S03]  /*6990*/  FFMA.FTZ R21, R25, R16, R21 ;  /* 0x0000001019157223 */ /* 0x000fc60000010015 */
[----:B------:R-:W-:Y:S01]  /*69a0*/  STL [R1+0x3d0], R25 ;  /* 0x0003d01901007387 */ /* 0x000fe20000100800 */
[----:B------:R-:W-:Y:S02]  /*69b0*/  FADD.FTZ R24, R24, R3 ;  /* 0x0000000318187221 */ /* 0x000fe40000010000 */
[----:B------:R-:W-:Y:S01]  /*69c0*/  FFMA.FTZ R20, R25, R3, R20 ;  /* 0x0000000319147223 */ /* 0x000fe20000010014 */
[----:B------:R-:W-:Y:S01]  /*69d0*/  STL [R1+0x200], R21 ;  /* 0x0002001501007387 */ /* 0x000fe20000100800 */
[----:B------:R-:W-:-:S03]  /*69e0*/  FFMA.FTZ R4, R4, R16, R2 ;  /* 0x0000001004047223 */ /* 0x000fc60000010002 */
[----:B------:R1:W-:Y:S04]  /*69f0*/  STL [R1+0xc0], R20 ;  /* 0x0000c01401007387 */ /* 0x0003e80000100800 */
[----:B-1----:R-:W3:Y:S04]  /*6a00*/  LDL.LU R20, [R1+0x24] ;  /* 0x0000240001147983 */ /* 0x002ee80000300800 */
[----:B------:R-:W-:Y:S04]  /*6a10*/  STL [R1+0x20], R24 ;  /* 0x0000201801007387 */ /* 0x000fe80000100800 */
[----:B------:R-:W3:Y:S01]  /*6a20*/  LDL.LU R16, [R1+0xc4] ;  /* 0x0000c40001107983 */ /* 0x000ee20000300800 */
[----:B------:R-:W-:-:S02]  /*6a30*/  HADD2.F32 R22, -RZ, R22.H1_H1 ;  /* 0x30000016ff167230 */ /* 0x000fc40000004100 */
[----:B------:R-:W-:Y:S01]  /*6a40*/  HADD2.F32 R18, -RZ, R18.H1_H1 ;  /* 0x30000012ff127230 */ /* 0x000fe20000004100 */
[----:B------:R-:W-:Y:S01]  /*6a50*/  FMUL.FTZ R21, R0, R28 ;  /* 0x0000001c00157220 */ /* 0x000fe20000410000 */
[----:B------:R-:W-:Y:S04]  /*6a60*/  STL [R1+0x428], R4 ;  /* 0x0004280401007387 */ /* 0x000fe80000100800 */
[----:B------:R-:W3:Y:S04]  /*6a70*/  LDL.LU R28, [R1+0x168] ;  /* 0x00016800011c7983 */ /* 0x000ee80000300800 */
[----:B------:R-:W-:Y:S01]  /*6a80*/  STL [R1+0x3c0], R21 ;  /* 0x0003c01501007387 */ /* 0x000fe20000100800 */
[----:B----4-:R-:W-:-:S02]  /*6a90*/  FMUL.FTZ R2, R17, R18 ;  /* 0x0000001211027220 */ /* 0x010fc40000410000 */
[----:B------:R-:W-:Y:S02]  /*6aa0*/  FADD.FTZ R15, R15, R22 ;  /* 0x000000160f0f7221 */ /* 0x000fe40000010000 */
[----:B------:R-:W-:-:S03]  /*6ab0*/  FFMA.FTZ R14, R21, R22, R14 ;  /* 0x00000016150e7223 */ /* 0x000fc6000001000e */
[----:B------:R1:W-:Y:S04]  /*6ac0*/  STL [R1+0x164], R15 ;  /* 0x0001640f01007387 */ /* 0x0003e80000100800 */
[----:B-1----:R-:W4:Y:S01]  /*6ad0*/  LDL.LU R15, [R1+0x208] ;  /* 0x00020800010f7983 */ /* 0x002f220000300800 */
[----:B--2---:R-:W-:-:S03]  /*6ae0*/  FFMA.FTZ R24, R13, R22, R2 ;  /* 0x000000160d187223 */ /* 0x004fc60000010002 */
[----:B------:R-:W2:Y:S04]  /*6af0*/  LDL R2, [R1+0x48c] ;  /* 0x00048c0001027983 */ /* 0x000ea80000100800 */
[----:B------:R1:W-:Y:S04]  /*6b00*/  STL [R1+0x204], R14 ;  /* 0x0002040e01007387 */ /* 0x0003e80000100800 */
[----:B-1----:R-:W2:Y:S04]  /*6b10*/  LDL.LU R14, [R1+0x28] ;  /* 0x00002800010e7983 */ /* 0x002ea80000300800 */
[----:B------:R-:W2:Y:S04]  /*6b20*/  LDL.LU R17, [R1+0xc8] ;  /* 0x0000c80001117983 */ /* 0x000ea80000300800 */
[----:B------:R-:W2:Y:S04]  /*6b30*/  LDL.LU R13, [R1+0x16c] ;  /* 0x00016c00010d7983 */ /* 0x000ea80000300800 */
[----:B------:R-:W2:Y:S01]  /*6b40*/  LDL.LU R22, [R1+0x320] ;  /* 0x0003200001167983 */ /* 0x000ea20000300800 */
[----:B---3--:R-:W-:-:S02]  /*6b50*/  FADD.FTZ R20, R20, R18 ;  /* 0x0000001214147221 */ /* 0x008fc40000010000 */
[----:B------:R-:W-:Y:S02]  /*6b60*/  FFMA.FTZ R16, R21, R18, R16 ;  /* 0x0000001215107223 */ /* 0x000fe40000010010 */
[----:B------:R-:W3:Y:S04]  /*6b70*/  LDL R18, [R1+0x4ac] ;  /* 0x0004ac0001127983 */ /* 0x000ee80000100800 */
[----:B------:R1:W-:Y:S04]  /*6b80*/  STL [R1+0x24], R20 ;  /* 0x0000241401007387 */ /* 0x0003e80000100800 */
[----:B------:R-:W-:Y:S04]  /*6b90*/  STL [R1+0x414], R24 ;  /* 0x0004141801007387 */ /* 0x000fe80000100800 */
[----:B------:R0:W-:Y:S01]  /*6ba0*/  STL [R1+0xc4], R16 ;  /* 0x0000c41001007387 */ /* 0x0001e20000100800 */
[----:B------:R-:W-:Y:S01]  /*6bb0*/  HADD2.F32 R3, -RZ, R19.H0_H0 ;  /* 0x20000013ff037230 */ /* 0x000fe20000004100 */
[----:B-1----:R-:W-:-:S02]  /*6bc0*/  FMUL.FTZ R20, R0, R26 ;  /* 0x0000001a00147220 */ /* 0x002fc40000410000 */
[----:B------:R-:W3:Y:S01]  /*6bd0*/  LDL.LU R26, [R1+0xcc] ;  /* 0x0000cc00011a7983 */ /* 0x000ee20000300800 */
[----:B0-----:R-:W-:-:S05]  /*6be0*/  HADD2.F32 R16, -RZ, R23.H0_H0 ;  /* 0x20000017ff107230 */ /* 0x001fca0000004100 */
[----:B------:R-:W-:-:S05]  /*6bf0*/  FADD.FTZ R28, R28, R16 ;  /* 0x000000101c1c7221 */ /* 0x000fca0000010000 */
[----:B------:R0:W-:Y:S04]  /*6c00*/  STL [R1+0x168], R28 ;  /* 0x0001681c01007387 */ /* 0x0001e80000100800 */
[----:B0-----:R0:W5:Y:S04]  /*6c10*/  LDL.LU R28, [R1+0x5f8] ;  /* 0x0005f800011c7983 */ /* 0x0011680000300800 */
[----:B------:R-:W-:Y:S01]  /*6c20*/  STL [R1+0x3bc], R20 ;  /* 0x0003bc1401007387 */ /* 0x000fe20000100800 */
[----:B----4-:R-:W-:-:S05]  /*6c30*/  FFMA.FTZ R15, R20, R16, R15 ;  /* 0x00000010140f7223 */ /* 0x010fca000001000f */
[----:B------:R1:W-:Y:S04]  /*6c40*/  STL [R1+0x208], R15 ;  /* 0x0002080f01007387 */ /* 0x0003e80000100800 */
[----:B-1----:R0:W5:Y:S01]  /*6c50*/  LDL.LU R15, [R1+0x5f4] ;  /* 0x0005f400010f7983 */ /* 0x0021620000300800 */
[-C--:B--2---:R-:W-:Y:S02]  /*6c60*/  FMUL.FTZ R2, R2, R3.reuse ;  /* 0x0000000302027220 */ /* 0x084fe40000410000 */
[----:B------:R-:W-:Y:S02]  /*6c70*/  FADD.FTZ R14, R14, R3 ;  /* 0x000000030e0e7221 */ /* 0x000fe40000010000 */
[----:B------:R-:W-:Y:S02]  /*6c80*/  FFMA.FTZ R17, R20, R3, R17 ;  /* 0x0000000314117223 */ /* 0x000fe40000010011 */
[----:B---3--:R-:W-:-:S02]  /*6c90*/  FFMA.FTZ R18, R18, R16, R2 ;  /* 0x0000001012127223 */ /* 0x008fc40000010002 */
        /* <DEDUP_REMOVED lines=9> */
[----:B------:R-:W-:Y:S02]  /*6d30*/  HADD2.F32 R23, -RZ, R23.H1_H1 ;  /* 0x30000017ff177230 */ /* 0x000fe40000004100 */
[----:B------:R-:W-:-:S03]  /*6d40*/  HADD2.F32 R19, -RZ, R19.H1_H1 ;  /* 0x30000013ff137230 */ /* 0x000fc60000004100 */
[----:B------:R-:W-:-:S05]  /*6d50*/  FADD.FTZ R13, R13, R23 ;  /* 0x000000170d0d7221 */ /* 0x000fca0000010000 */
[----:B------:R1:W-:Y:S04]  /*6d60*/  STL [R1+0x16c], R13 ;  /* 0x00016c0d01007387 */ /* 0x0003e80000100800 */
[----:B-1----:R0:W5:Y:S04]  /*6d70*/  LDL.LU R13, [R1+0x5ec] ;  /* 0x0005ec00010d7983 */ /* 0x0021680000300800 */
[----:B------:R-:W-:Y:S01]  /*6d80*/  STL [R1+0x398], R17 ;  /* 0x0003981101007387 */ /* 0x000fe20000100800 */
[-C--:B------:R-:W-:Y:S02]  /*6d90*/  FFMA.FTZ R26, R17, R19.reuse, R26 ;  /* 0x00000013111a7223 */ /* 0x080fe4000001001a */
[----:B--2---:R-:W-:-:S02]  /*6da0*/  FMUL.FTZ R2, R2, R19 ;  /* 0x0000001302027220 */ /* 0x004fc40000410000 */
[----:B----4-:R-:W-:Y:S02]  /*6db0*/  FADD.FTZ R3, R3, R19 ;  /* 0x0000001303037221 */ /* 0x010fe40000010000 */
[----:B---3--:R-:W-:-:S05]  /*6dc0*/  FFMA.FTZ R27, R17, R23, R27 ;  /* 0x00000017111b7223 */ /* 0x008fca000001001b */
        /* <DEDUP_REMOVED lines=11> */
[----:B------:R0:W-:Y:S01]  /*6e80*/  STL [R1+0x3e8], R16 ;  /* 0x0003e81001007387 */ /* 0x0001e20000100800 */
[----:B------:R-:W-:Y:S02]  /*6e90*/  FFMA.FTZ R2, R7, R8, R2 ;  /* 0x0000000807027223 */ /* 0x000fe40000010002 */
[----:B------:R-:W-:Y:S01]  /*6ea0*/  FADD.FTZ R3, R3, R18 ;  /* 0x0000001203037221 */ /* 0x000fe20000010000 */
[----:B------:R0:W-:Y:S01]  /*6eb0*/  STL [R1+0xcc], R26 ;  /* 0x0000cc1a01007387 */ /* 0x0001e20000100800 */
[----:B------:R-:W-:-:S03]  /*6ec0*/  FFMA.FTZ R2, R5, R6, R2 ;  /* 0x0000000605027223 */ /* 0x000fc60000010002 */
[----:B------:R0:W5:Y:S01]  /*6ed0*/  LDL.LU R12, [R1+0x5e8] ;  /* 0x0005e800010c7983 */ /* 0x0001620000300800 */
[----:B------:R-:W-:-:S03]  /*6ee0*/  FADD.FTZ R3, R3, R16 ;  /* 0x0000001003037221 */ /* 0x000fc60000010000 */
        /* <DEDUP_REMOVED lines=13> */
.L_x_1565:
[----:B------:R-:W-:Y:S05]  /*6fc0*/  BSYNC B1 ;  /* 0x0000000000017941 */ /* 0x000fea0003800000 */
.L_x_1564:
[----:B------:R-:W-:Y:S05]  /*6fd0*/  BRA.DIV ~URZ, `(.L_x_1566) ;  /* 0x000069527f007947 */ /* 0x000fea000b800000 */
[----:B------:R-:W2:Y:S04]  /*6fe0*/  LDL R2, [R1+0x320] ;  /* 0x0003200001027983 */ /* 0x000ea80000100800 */
[----:B--2---:R1:W2:Y:S02]  /*6ff0*/  SHFL.BFLY PT, R17, R2, 0x1, 0x1f ;  /* 0x0c201f0002117f89 */ /* 0x0042a400000e0000 */
.L_x_1597:
        /* <DEDUP_REMOVED lines=19> */
.L_x_1598:
        /* <DEDUP_REMOVED lines=43> */
[----:B------:R-:W-:Y:S01]  /*73e0*/  @P5 F2FP.PACK_AB R18, RZ, R17 ;  /* 0x00000011ff12523e */ /* 0x000fe200000000ff */
[----:B------:R-:W3:Y:S01]  /*73f0*/  LDL.LU R28, [R1+0x5c8] ;  /* 0x0005c800011c7983 */ /* 0x000ee20000300800 */
[----:B------:R-:W-:Y:S02]  /*7400*/  SEL R12, R17, R12, P6 ;  /* 0x0000000c110c7207 */ /* 0x000fe40003000000 */
[----:B------:R-:W-:-:S02]  /*7410*/  @P5 F2FP.PACK_AB R22, RZ, R16 ;  /* 0x00000010ff16523e */ /* 0x000fc400000000ff */
[C---:B------:R-:W-:Y:S02]  /*7420*/  SEL R13, R16.reuse, R13, P6 ;  /* 0x0000000d100d7207 */ /* 0x040fe40003000000 */
[----:B------:R-:W-:Y:S01]  /*7430*/  F2FP.PACK_AB R16, R16, R17 ;  /* 0x000000111010723e */ /* 0x000fe200000000ff */
        /* <DEDUP_REMOVED lines=10> */
[----:B------:R-:W-:-:S04]  /*74e0*/  @P5 F2FP.PACK_AB R20, RZ, R19 ;  /* 0x00000013ff14523e */ /* 0x000fc800000000ff */
        /* <DEDUP_REMOVED lines=9> */
[C---:B------:R-:W-:Y:S01]  /*7580*/  F2FP.PACK_AB R17, R18.reuse, R19 ;  /* 0x000000131211723e */ /* 0x040fe200000000ff */
[----:B------:R-:W3:Y:S01]  /*7590*/  LDL R25, [R1+0x350] ;  /* 0x0003500001197983 */ /* 0x000ee20000100800 */
[----:B------:R-:W-:Y:S02]  /*75a0*/  SEL R15, R18, R15, P6 ;  /* 0x0000000f120f7207 */ /* 0x000fe40003000000 */
[----:B------:R-:W-:Y:S02]  /*75b0*/  @P5 F2FP.PACK_AB R19, RZ, R18 ;  /* 0x00000012ff13523e */ /* 0x000fe400000000ff */
[----:B------:R-:W-:-:S04]  /*75c0*/  @P5 F2FP.PACK_AB R18, RZ, R21 ;  /* 0x00000015ff12523e */ /* 0x000fc800000000ff */
        /* <DEDUP_REMOVED lines=12> */
[----:B------:R-:W-:Y:S01]  /*7690*/  F2FP.PACK_AB R18, R19, R21 ;  /* 0x000000151312723e */ /* 0x000fe200000000ff */
[----:B---3--:R-:W-:Y:S01]  /*76a0*/  @P4 FADD.FTZ R20, R26, R20 ;  /* 0x000000141a144221 */ /* 0x008fe20000010000 */
[----:B------:R-:W-:-:S04]  /*76b0*/  @P5 F2FP.PACK_AB R19, RZ, R19 ;  /* 0x00000013ff13523e */ /* 0x000fc800000000ff */
[----:B------:R-:W-:Y:S02]  /*76c0*/  @P5 PRMT R10, R10, 0x5410, R19 ;  /* 0x000054100a0a5816 */ /* 0x000fe40000000013 */
[----:B------:R-:W-:-:S04]  /*76d0*/  @P5 F2FP.PACK_AB R19, RZ, R20 ;  /* 0x00000014ff13523e */ /* 0x000fc800000000ff */
        /* <DEDUP_REMOVED lines=8> */
[----:B------:R-:W-:Y:S02]  /*7760*/  @P5 F2FP.PACK_AB R21, RZ, R19 ;  /* 0x00000013ff15523e */ /* 0x000fe400000000ff */
[C---:B------:R-:W-:Y:S02]  /*7770*/  SEL R7, R19.reuse, R7, P6 ;  /* 0x0000000713077207 */ /* 0x040fe40003000000 */
[----:B------:R-:W-:Y:S02]  /*7780*/  F2FP.PACK_AB R19, R19, R20 ;  /* 0x000000141313723e */ /* 0x000fe400000000ff */
        /* <DEDUP_REMOVED lines=12> */
.L_x_1569:
[----:B------:R-:W-:Y:S05]  /*7850*/  BSYNC B1 ;  /* 0x0000000000017941 */ /* 0x000fea0003800000 */
.L_x_1568:
        /* <DEDUP_REMOVED lines=36> */
[----:B------:R-:W-:Y:S01]  /*7aa0*/  @P5 F2FP.PACK_AB R18, RZ, R17 ;  /* 0x00000011ff12523e */ /* 0x000fe200000000ff */
[----:B------:R-:W4:Y:S01]  /*7ab0*/  LDL.LU R28, [R1+0x5c8] ;  /* 0x0005c800011c7983 */ /* 0x000f220000300800 */
[----:B------:R-:W-:-:S02]  /*7ac0*/  SEL R12, R17, R12, P6 ;  /* 0x0000000c110c7207 */ /* 0x000fc40003000000 */
[----:B------:R-:W-:Y:S02]  /*7ad0*/  @P5 F2FP.PACK_AB R22, RZ, R16 ;  /* 0x00000010ff16523e */ /* 0x000fe400000000ff */
[C---:B------:R-:W-:Y:S02]  /*7ae0*/  SEL R13, R16.reuse, R13, P6 ;  /* 0x0000000d100d7207 */ /* 0x040fe40003000000 */
[----:B------:R-:W-:Y:S01]  /*7af0*/  F2FP.PACK_AB R16, R16, R17 ;  /* 0x000000111010723e */ /* 0x000fe200000000ff */
        /* <DEDUP_REMOVED lines=10> */
[----:B------:R-:W-:-:S04]  /*7ba0*/  @P5 F2FP.PACK_AB R20, RZ, R19 ;  /* 0x00000013ff14523e */ /* 0x000fc800000000ff */
        /* <DEDUP_REMOVED lines=9> */
[----:B------:R-:W-:-:S03]  /*7c40*/  F2FP.PACK_AB R17, R18, R19 ;  /* 0x000000131211723e */ /* 0x000fc600000000ff */
[----:B------:R-:W-:Y:S01]  /*7c50*/  @P4 FADD.FTZ R21, R25, R21 ;  /* 0x0000001519154221 */ /* 0x000fe20000010000 */
[----:B------:R-:W-:Y:S01]  /*7c60*/  @P5 F2FP.PACK_AB R19, RZ, R18 ;  /* 0x00000012ff13523e */ /* 0x000fe200000000ff */
[----:B------:R-:W2:Y:S03]  /*7c70*/  LDL R25, [R1+0x34c] ;  /* 0x00034c0001197983 */ /* 0x000ea60000100800 */
[----:B------:R-:W-:-:S04]  /*7c80*/  @P5 F2FP.PACK_AB R18, RZ, R21 ;  /* 0x00000015ff12523e */ /* 0x000fc800000000ff */
        /* <DEDUP_REMOVED lines=13> */
[----:B------:R-:W-:Y:S01]  /*7d60*/  @P4 FADD.FTZ R20, R26, R20 ;  /* 0x000000141a144221 */ /* 0x000fe20000010000 */
[----:B------:R-:W-:-:S04]  /*7d70*/  @P5 F2FP.PACK_AB R19, RZ, R19 ;  /* 0x00000013ff13523e */ /* 0x000fc800000000ff */
[----:B------:R-:W-:Y:S02]  /*7d80*/  @P5 PRMT R10, R10, 0x5410, R19 ;  /* 0x000054100a0a5816 */ /* 0x000fe40000000013 */
[----:B------:R-:W-:-:S04]  /*7d90*/  @P5 F2FP.PACK_AB R19, RZ, R20 ;  /* 0x00000014ff13523e */ /* 0x000fc800000000ff */
        /* <DEDUP_REMOVED lines=23> */
.L_x_1571:
[----:B------:R-:W-:Y:S05]  /*7f10*/  BSYNC B1 ;  /* 0x0000000000017941 */ /* 0x000fea0003800000 */
.L_x_1570:
        /* <DEDUP_REMOVED lines=107> */
.L_x_1573:
[----:B------:R-:W-:Y:S05]  /*85d0*/  BSYNC B1 ;  /* 0x0000000000017941 */ /* 0x000fea0003800000 */
.L_x_1572:
        /* <DEDUP_REMOVED lines=107> */
.L_x_1575:
[----:B------:R-:W-:Y:S05]  /*8c90*/  BSYNC B1 ;  /* 0x0000000000017941 */ /* 0x000fea0003800000 */
.L_x_1574:
        /* <DEDUP_REMOVED lines=89> */
[-C--:B------:R-:W-:Y:S02]  /*9230*/  @P4 F2FP.PACK_AB R0, RZ, R18.reuse ;  /* 0x00000012ff00423e */ /* 0x080fe400000000ff */
[----:B------:R-:W-:Y:S02]  /*9240*/  F2FP.PACK_AB R18, R2, R18 ;  /* 0x000000120212723e */ /* 0x000fe400000000ff */
[----:B------:R-:W-:Y:S01]  /*9250*/  @P4 F2FP.PACK_AB R25, RZ, R2 ;  /* 0x00000002ff19423e */ /* 0x000fe200000000ff */
[----:B------:R-:W-:Y:S01]  /*9260*/  HFMA2.MMA R2, -RZ, RZ, 0, 9.5367431640625e-07 ;  /* 0x00000010ff027435 */ /* 0x000fe200000001ff */
[----:B------:R-:W-:Y:S01]  /*9270*/  @P4 PRMT R10, R0, 0x7610, R10 ;  /* 0x00007610000a4816 */ /* 0x000fe2000000000a */
[----:B------:R-:W-:Y:S01]  /*9280*/  @P5 STG.E.128 [R22.64], R12 ;  /* 0x0000000c16005986 */ /* 0x000fe2000c101d04 */
[----:B------:R-:W-:Y:S02]  /*9290*/  @P4 F2FP.PACK_AB R0, RZ, R17 ;  /* 0x00000011ff00423e */ /* 0x000fe400000000ff */
[-C--:B------:R-:W-:Y:S01]  /*92a0*/  @P4 F2FP.PACK_AB R24, RZ, R16.reuse ;  /* 0x00000010ff18423e */ /* 0x080fe200000000ff */
[----:B------:R1:W-:Y:S01]  /*92b0*/  @P5 STG.E.128 [R22.64+0x10], R4 ;  /* 0x0000100416005986 */ /* 0x0003e2000c101d04 */
[----:B------:R-:W-:-:S02]  /*92c0*/  F2FP.PACK_AB R16, R21, R16 ;  /* 0x000000101510723e */ /* 0x000fc400000000ff */
[----:B------:R-:W-:Y:S02]  /*92d0*/  F2FP.PACK_AB R17, R3, R17 ;  /* 0x000000110311723e */ /* 0x000fe400000000ff */
[----:B---3--:R-:W-:Y:S02]  /*92e0*/  @P4 PRMT R9, R0, 0x7610, R9 ;  /* 0x0000761000094816 */ /* 0x008fe40000000009 */
[----:B------:R-:W-:Y:S02]  /*92f0*/  @P4 F2FP.PACK_AB R0, RZ, R20 ;  /* 0x00000014ff00423e */ /* 0x000fe400000000ff */
[----:B----4-:R-:W-:Y:S02]  /*9300*/  @P4 PRMT R8, R24, 0x7610, R8 ;  /* 0x0000761018084816 */ /* 0x010fe40000000008 */
[----:B-1----:R-:W-:Y:S02]  /*9310*/  @P4 F2FP.PACK_AB R23, RZ, R21 ;  /* 0x00000015ff17423e */ /* 0x002fe400000000ff */
[----:B------:R-:W-:Y:S01]  /*9320*/  @P4 F2FP.PACK_AB R22, RZ, R3 ;  /* 0x00000003ff16423e */ /* 0x000fe200000000ff */
[----:B------:R-:W-:Y:S01]  /*9330*/  IMAD.WIDE.U32 R2, R28, R2, c[0x0][0x248] ;  /* 0x000092001c027625 */ /* 0x000fe200078e0002 */
[----:B------:R-:W-:-:S02]  /*9340*/  @P4 F2FP.PACK_AB R21, RZ, R19 ;  /* 0x00000013ff15423e */ /* 0x000fc400000000ff */
[----:B------:R-:W-:Y:S02]  /*9350*/  F2FP.PACK_AB R19, R19, R20 ;  /* 0x000000141313723e */ /* 0x000fe400000000ff */
        /* <DEDUP_REMOVED lines=9> */
.L_x_1577:
[----:B------:R-:W-:Y:S05]  /*93f0*/  BSYNC B1 ;  /* 0x0000000000017941 */ /* 0x000fea0003800000 */
.L_x_1576:
[----:B0-----:R-:W2:Y:S01]  /*9400*/  LDL.LU R2, [R1+0x340] ;  /* 0x0003400001027983 */ /* 0x001ea20000300800 */
[----:B-----5:R-:W-:-:S04]  /*9410*/  MOV R0, c[0x0][0x160] ;  /* 0x0000580000007a02 */ /* 0x020fc80000000f00 */
[----:B--2---:R-:W-:-:S04]  /*9420*/  LEA R2, R0, R2, 0x2 ;  /* 0x0000000200027211 */ /* 0x004fc800078e10ff */
[----:B------:R-:W-:Y:S01]  /*9430*/  ISETP.GE.AND P4, PT, R2, c[0x0][0x164], PT ;  /* 0x0000590002007a0c */ /* 0x000fe20003f86270 */
[----:B------:R0:W-:-:S12]  /*9440*/  STL [R1+0x340], R2 ;  /* 0x0003400201007387 */ /* 0x0001d80000100800 */
[----:B0-----:R-:W-:Y:S01]  /*9450*/  @P4 CALL.REL.NOINC `(.L_x_1555) ;  /* 0x0000001000004944 */ /* 0x001fe20003c00000 */
[----:B------:R-:W-:Y:S05]  /*9460*/  BRA `(.L_x_1578) ;  /* 0xffff884000007947 */ /* 0x000fea000383ffff */
.L_x_1555:
[----:B0-----:R-:W-:Y:S05]  /*9470*/  BSYNC B0 ;  /* 0x0000000000007941 */ /* 0x001fea0003800000 */
.L_x_1554:
        /* <DEDUP_REMOVED lines=575> */
.L_x_1580:
[----:B------:R-:W-:Y:S05]  /*b870*/  BSYNC B0 ;  /* 0x0000000000007941 */ /* 0x000fea0003800000 */
.L_x_1579:
        /* <DEDUP_REMOVED lines=22> */
.L_x_1582:
[----:B------:R-:W-:Y:S05]  /*b9e0*/  BSYNC B0 ;  /* 0x0000000000007941 */ /* 0x000fea0003800000 */
.L_x_1581:
        /* <DEDUP_REMOVED lines=22> */
.L_x_1584:
[----:B------:R-:W-:Y:S05]  /*bb50*/  BSYNC B0 ;  /* 0x0000000000007941 */ /* 0x000fea0003800000 */
.L_x_1583:
        /* <DEDUP_REMOVED lines=332> */
.L_x_1586:
[----:B------:R-:W-:Y:S05]  /*d020*/  BSYNC B0 ;  /* 0x0000000000007941 */ /* 0x000fea0003800000 */
.L_x_1585:
        /* <DEDUP_REMOVED lines=25> */
.L_x_1588:
[----:B------:R-:W-:Y:S05]  /*d1c0*/  BSYNC B0 ;  /* 0x0000000000007941 */ /* 0x000fea0003800000 */
.L_x_1587:
        /* <DEDUP_REMOVED lines=24> */
.L_x_1590:
[----:B------:R-:W-:Y:S05]  /*d350*/  BSYNC B0 ;  /* 0x0000000000007941 */ /* 0x000fea0003800000 */
.L_x_1589:
        /* <DEDUP_REMOVED lines=25> */
.L_x_1592:
[----:B------:R-:W-:Y:S05]  /*d4f0*/  BSYNC B0 ;  /* 0x0000000000007941 */ /* 0x000fea0003800000 */
.L_x_1591:
        /* <DEDUP_REMOVED lines=25> */
.L_x_1594:
[----:B------:R-:W-:Y:S05]  /*d690*/  BSYNC B0 ;  /* 0x0000000000007941 */ /* 0x000fea0003800000 */
.L_x_1593:
        /* <DEDUP_REMOVED lines=25> */
.L_x_1596:
[----:B------:R-:W-:Y:S05]  /*d830*/  BSYNC B0 ;  /* 0x0000000000007941 */ /* 0x000fea0003800000 */
.L_x_1595:
        /* <DEDUP_REMOVED lines=15> */
.L_x_1566:
[----:B0-----:R0:W5:Y:S01]  /*d930*/  LDL R3, [R1+0x320] ;  /* 0x0003200001037983 */ /* 0x0011620000100800 */
[----:B------:R-:W-:Y:S01]  /*d940*/  HFMA2.MMA R16, -RZ, RZ, 0, 5.9604644775390625e-08 ;  /* 0x00000001ff107435 */ /* 0x000fe200000001ff */
[----:B------:R-:W-:-:S02]  /*d950*/  MOV R21, 0x1f ;  /* 0x0000001f00157802 */ /* 0x000fc40000000f00 */
[----:B------:R-:W-:Y:S02]  /*d960*/  MOV R20, 0xffffffff ;  /* 0xffffffff00147802 */ /* 0x000fe40000000f00 */
[----:B------:R-:W-:Y:S02]  /*d970*/  MOV R2, 0xd990 ;  /* 0x0000d99000027802 */ /* 0x000fe40000000f00 */
[----:B0----5:R-:W-:Y:S05]  /*d980*/  CALL.REL.NOINC `($__internal_72_$__cuda_sm70_shflsync_bfly_p) ;  /* 0x0000047000007944 */ /* 0x021fea0003c00000 */
[----:B-1----:R-:W-:Y:S01]  /*d990*/  MOV R17, R16 ;  /* 0x0000001000117202 */ /* 0x002fe20000000f00 */
[----:B------:R-:W-:Y:S05]  /*d9a0*/  BRA `(.L_x_1597) ;  /* 0xffff965000007947 */ /* 0x000fea000383ffff */
.L_x_1567:
[----:B0-----:R-:W-:Y:S01]  /*d9b0*/  HFMA2.MMA R16, -RZ, RZ, 0, 5.9604644775390625e-08 ;  /* 0x00000001ff107435 */ /* 0x001fe200000001ff */
[----:B------:R-:W-:Y:S02]  /*d9c0*/  MOV R3, R29 ;  /* 0x0000001d00037202 */ /* 0x000fe40000000f00 */
[----:B------:R-:W-:Y:S02]  /*d9d0*/  MOV R21, 0x1f ;  /* 0x0000001f00157802 */ /* 0x000fe40000000f00 */
[----:B------:R-:W-:Y:S02]  /*d9e0*/  MOV R20, 0xffffffff ;  /* 0xffffffff00147802 */ /* 0x000fe40000000f00 */
[----:B-1----:R-:W-:-:S02]  /*d9f0*/  MOV R2, 0xda10 ;  /* 0x0000da1000027802 */ /* 0x002fc40000000f00 */
[----:B--2--5:R-:W-:Y:S05]  /*da00*/  CALL.REL.NOINC `($__internal_72_$__cuda_sm70_shflsync_bfly_p) ;  /* 0x000003f000007944 */ /* 0x024fea0003c00000 */
        /* <DEDUP_REMOVED lines=8> */
[----:B------:R-:W-:Y:S05]  /*da90*/  CALL.REL.NOINC `($__internal_72_$__cuda_sm70_shflsync_bfly_p) ;  /* 0x0000036000007944 */ /* 0x000fea0003c00000 */
[----:B-1----:R-:W-:Y:S01]  /*daa0*/  MOV R19, R16 ;  /* 0x0000001000137202 */ /* 0x002fe20000000f00 */
[----:B------:R-:W-:Y:S01]  /*dab0*/  HFMA2.MMA R16, -RZ, RZ, 0, 1.1920928955078125e-07 ;  /* 0x00000002ff107435 */ /* 0x000fe200000001ff */
[----:B------:R-:W-:Y:S02]  /*dac0*/  MOV R3, R17 ;  /* 0x0000001100037202 */ /* 0x000fe40000000f00 */
[----:B------:R-:W-:-:S02]  /*dad0*/  MOV R21, 0x1f ;  /* 0x0000001f00157802 */ /* 0x000fc40000000f00 */
[----:B------:R-:W-:Y:S02]  /*dae0*/  MOV R20, 0xffffffff ;  /* 0xffffffff00147802 */ /* 0x000fe40000000f00 */
[----:B------:R-:W-:Y:S02]  /*daf0*/  MOV R2, 0xdb10 ;  /* 0x0000db1000027802 */ /* 0x000fe40000000f00 */
[----:B------:R-:W-:Y:S05]  /*db00*/  CALL.REL.NOINC `($__internal_72_$__cuda_sm70_shflsync_bfly_p) ;  /* 0x000002f000007944 */ /* 0x000fea0003c00000 */
[----:B------:R-:W-:Y:S01]  /*db10*/  FADD.FTZ R18, R19, R18 ;  /* 0x0000001213127221 */ /* 0x000fe20000010000 */
[----:B------:R-:W-:Y:S01]  /*db20*/  MOV R21, 0x1f ;  /* 0x0000001f00157802 */ /* 0x000fe20000000f00 */
[----:B-1----:R-:W-:Y:S01]  /*db30*/  FADD.FTZ R17, R17, R16 ;  /* 0x0000001011117221 */ /* 0x002fe20000010000 */
[----:B------:R-:W-:Y:S01]  /*db40*/  HFMA2.MMA R16, -RZ, RZ, 0, 2.384185791015625e-07 ;  /* 0x00000004ff107435 */ /* 0x000fe200000001ff */
[----:B------:R-:W-:Y:S02]  /*db50*/  MOV R20, 0xffffffff ;  /* 0xffffffff00147802 */ /* 0x000fe40000000f00 */
[----:B------:R-:W-:Y:S02]  /*db60*/  MOV R3, R18 ;  /* 0x0000001200037202 */ /* 0x000fe40000000f00 */
[----:B------:R-:W-:-:S02]  /*db70*/  MOV R2, 0xdb90 ;  /* 0x0000db9000027802 */ /* 0x000fc40000000f00 */
[----:B------:R-:W-:Y:S05]  /*db80*/  CALL.REL.NOINC `($__internal_72_$__cuda_sm70_shflsync_bfly_p) ;  /* 0x0000027000007944 */ /* 0x000fea0003c00000 */
[----:B-1----:R-:W-:Y:S01]  /*db90*/  MOV R19, R16 ;  /* 0x0000001000137202 */ /* 0x002fe20000000f00 */
[----:B------:R-:W-:Y:S01]  /*dba0*/  HFMA2.MMA R16, -RZ, RZ, 0, 2.384185791015625e-07 ;  /* 0x00000004ff107435 */ /* 0x000fe200000001ff */
[----:B------:R-:W-:-:S02]  /*dbb0*/  MOV R3, R17 ;  /* 0x0000001100037202 */ /* 0x000fc40000000f00 */
[----:B------:R-:W-:Y:S02]  /*dbc0*/  MOV R21, 0x1f ;  /* 0x0000001f00157802 */ /* 0x000fe40000000f00 */
[----:B------:R-:W-:Y:S02]  /*dbd0*/  MOV R20, 0xffffffff ;  /* 0xffffffff00147802 */ /* 0x000fe40000000f00 */
[----:B------:R-:W-:Y:S02]  /*dbe0*/  MOV R2, 0xdc00 ;  /* 0x0000dc0000027802 */ /* 0x000fe40000000f00 */
[----:B------:R-:W-:Y:S05]  /*dbf0*/  CALL.REL.NOINC `($__internal_72_$__cuda_sm70_shflsync_bfly_p) ;  /* 0x0000020000007944 */ /* 0x000fea0003c00000 */
[----:B------:R-:W-:Y:S01]  /*dc00*/  FADD.FTZ R18, R19, R18 ;  /* 0x0000001213127221 */ /* 0x000fe20000010000 */
[----:B------:R-:W-:Y:S01]  /*dc10*/  MOV R21, 0x1f ;  /* 0x0000001f00157802 */ /* 0x000fe20000000f00 */
[----:B-1----:R-:W-:Y:S01]  /*dc20*/  FADD.FTZ R17, R17, R16 ;  /* 0x0000001011117221 */ /* 0x002fe20000010000 */
[----:B------:R-:W-:Y:S01]  /*dc30*/  HFMA2.MMA R16, -RZ, RZ, 0, 4.76837158203125e-07 ;  /* 0x00000008ff107435 */ /* 0x000fe200000001ff */
[----:B------:R-:W-:Y:S02]  /*dc40*/  MOV R20, 0xffffffff ;  /* 0xffffffff00147802 */ /* 0x000fe40000000f00 */
[----:B------:R-:W-:-:S02]  /*dc50*/  MOV R3, R18 ;  /* 0x0000001200037202 */ /* 0x000fc40000000f00 */
[----:B------:R-:W-:Y:S02]  /*dc60*/  MOV R2, 0xdc80 ;  /* 0x0000dc8000027802 */ /* 0x000fe40000000f00 */
[----:B------:R-:W-:Y:S05]  /*dc70*/  CALL.REL.NOINC `($__internal_72_$__cuda_sm70_shflsync_bfly_p) ;  /* 0x0000018000007944 */ /* 0x000fea0003c00000 */
[----:B-1----:R-:W-:Y:S01]  /*dc80*/  MOV R19, R16 ;  /* 0x0000001000137202 */ /* 0x002fe20000000f00 */
[----:B------:R-:W-:Y:S01]  /*dc90*/  HFMA2.MMA R16, -RZ, RZ, 0, 4.76837158203125e-07 ;  /* 0x00000008ff107435 */ /* 0x000fe200000001ff */
[----:B------:R-:W-:Y:S02]  /*dca0*/  MOV R3, R17 ;  /* 0x0000001100037202 */ /* 0x000fe40000000f00 */
[----:B------:R-:W-:Y:S02]  /*dcb0*/  MOV R21, 0x1f ;  /* 0x0000001f00157802 */ /* 0x000fe40000000f00 */
[----:B------:R-:W-:Y:S02]  /*dcc0*/  MOV R20, 0xffffffff ;  /* 0xffffffff00147802 */ /* 0x000fe40000000f00 */
[----:B------:R-:W-:Y:S02]  /*dcd0*/  MOV R2, 0xdcf0 ;  /* 0x0000dcf000027802 */ /* 0x000fe40000000f00 */
[----:B------:R-:W-:Y:S05]  /*dce0*/  CALL.REL.NOINC `($__internal_72_$__cuda_sm70_shflsync_bfly_p) ;  /* 0x0000011000007944 */ /* 0x000fea0003c00000 */
[----:B------:R-:W-:Y:S01]  /*dcf0*/  FADD.FTZ R18, R19, R18 ;  /* 0x0000001213127221 */ /* 0x000fe20000010000 */
[----:B------:R-:W-:Y:S01]  /*dd00*/  MOV R21, 0x1f ;  /* 0x0000001f00157802 */ /* 0x000fe20000000f00 */
[----:B-1----:R-:W-:Y:S01]  /*dd10*/  FADD.FTZ R17, R17, R16 ;  /* 0x0000001011117221 */ /* 0x002fe20000010000 */
[----:B------:R-:W-:Y:S01]  /*dd20*/  HFMA2.MMA R16, -RZ, RZ, 0, 9.5367431640625e-07 ;  /* 0x00000010ff107435 */ /* 0x000fe200000001ff */
[----:B------:R-:W-:-:S02]  /*dd30*/  MOV R20, 0xffffffff ;  /* 0xffffffff00147802 */ /* 0x000fc40000000f00 */
[----:B------:R-:W-:Y:S02]  /*dd40*/  MOV R3, R18 ;  /* 0x0000001200037202 */ /* 0x000fe40000000f00 */
[----:B------:R-:W-:Y:S02]  /*dd50*/  MOV R2, 0xdd70 ;  /* 0x0000dd7000027802 */ /* 0x000fe40000000f00 */
[----:B------:R-:W-:Y:S05]  /*dd60*/  CALL.REL.NOINC `($__internal_72_$__cuda_sm70_shflsync_bfly_p) ;  /* 0x0000009000007944 */ /* 0x000fea0003c00000 */
[----:B-1----:R-:W-:Y:S01]  /*dd70*/  MOV R19, R16 ;  /* 0x0000001000137202 */ /* 0x002fe20000000f00 */
[----:B------:R-:W-:Y:S01]  /*dd80*/  HFMA2.MMA R16, -RZ, RZ, 0, 9.5367431640625e-07 ;  /* 0x00000010ff107435 */ /* 0x000fe200000001ff */
[----:B------:R-:W-:Y:S02]  /*dd90*/  MOV R3, R17 ;  /* 0x0000001100037202 */ /* 0x000fe40000000f00 */
[----:B------:R-:W-:Y:S02]  /*dda0*/  MOV R21, 0x1f ;  /* 0x0000001f00157802 */ /* 0x000fe40000000f00 */
[----:B------:R-:W-:Y:S02]  /*ddb0*/  MOV R20, 0xffffffff ;  /* 0xffffffff00147802 */ /* 0x000fe40000000f00 */
[----:B------:R-:W-:-:S02]  /*ddc0*/  MOV R2, 0xdde0 ;  /* 0x0000dde000027802 */ /* 0x000fc40000000f00 */
[----:B------:R-:W-:Y:S05]  /*ddd0*/  CALL.REL.NOINC `($__internal_72_$__cuda_sm70_shflsync_bfly_p) ;  /* 0x0000002000007944 */ /* 0x000fea0003c00000 */
[----:B-1----:R-:W-:Y:S01]  /*dde0*/  MOV R2, R16 ;  /* 0x0000001000027202 */ /* 0x002fe20000000f00 */
[----:B------:R-:W-:Y:S05]  /*ddf0*/  BRA `(.L_x_1598) ;  /* 0xffff933000007947 */ /* 0x000fea000383ffff */
        .weak           $__internal_72_$__cuda_sm70_shflsync_bfly_p
        .type           $__internal_72_$__cuda_sm70_shflsync_bfly_p,@function
        .size           $__internal_72_$__cuda_sm70_shflsync_bfly_p,(.L_x_2898 - $__internal_72_$__cuda_sm70_shflsync_bfly_p)
$__internal_72_$__cuda_sm70_shflsync_bfly_p:
[----:B------:R-:W-:Y:S04]  /*de00*/  WARPSYNC R20 ;  /* 0x0000001400007348 */ /* 0x000fe80003800000 */
[----:B------:R0:W1:Y:S02]  /*de10*/  SHFL.BFLY PT, R16, R3, R16, R21 ;  /* 0x0c00001003107389 */ /* 0x00006400000e0015 */
[----:B0-----:R-:W-:-:S06]  /*de20*/  HFMA2.MMA R3, -RZ, RZ, 0, 0 ;  /* 0x00000000ff037435 */ /* 0x001fcc00000001ff */
[----:B------:R-:W-:Y:S05]  /*de30*/  RET.REL.NODEC R2 `(_ZN10layer_norm31ln_parallel_residual_bwd_kernelINS_13Kernel_traitsI6__halfS2_fS2_fjLj1280ELj1ELj4ELj1ELj16ENS_18Kernel_traits_baseILj1280ES2_S2_fS2_fjLj128EEEEELb0ELb0ELb0EEEvNS_9BwdParamsE) ;  /* 0xffff21c002007950 */ /* 0x000fea0003c3ffff */
.L_x_1599:
        /* <DEDUP_REMOVED lines=12> */
.L_x_2898:


//--------------------- .text._ZN10layer_norm31ln_parallel_residual_bwd_kernelINS_13Kernel_traitsI6__halfS2_fS2_fjLj1280ELj1ELj4ELj1ELj16ENS_18Kernel_traits_baseILj1280ES2_S2_fS2_fjLj128EEEEELb0ELb0ELb1EEEvNS_9BwdParamsE --------------------------
	.section	.text._ZN10layer_norm31ln_parallel_residual_bwd_kernelINS_13Kernel_traitsI6__halfS2_fS2_fjLj1280ELj1ELj4ELj1ELj16ENS_18Kernel_traits_baseILj1280ES2_S2_fS2_fjLj128EEEEELb0ELb0ELb1EEEvNS_9BwdParamsE,"ax",@progbits
	.sectioninfo	@"SHI_REGISTERS=255"
	.align	128
        .global         _ZN10layer_norm31ln_parallel_residual_bwd_kernelINS_13Kernel_traitsI6__halfS2_fS2_fjLj1280ELj1ELj4ELj1ELj16ENS_18Kernel_traits_baseILj1280ES2_S2_fS2_fjLj128EEEEELb0ELb0ELb1EEEvNS_9BwdParamsE
        .type           _ZN10layer_norm31ln_parallel_residual_bwd_kernelINS_13Kernel_traitsI6__halfS2_fS2_fjLj1280ELj1ELj4ELj1ELj16ENS_18Kernel_traits_baseILj1280ES2_S2_fS2_fjLj128EEEEELb0ELb0ELb1EEEvNS_9BwdParamsE,@function
        .size           _ZN10layer_norm31ln_parallel_residual_bwd_kernelINS_13Kernel_traitsI6__halfS2_fS2_fjLj1280ELj1ELj4ELj1ELj16ENS_18Kernel_traits_baseILj1280ES2_S2_fS2_fjLj128EEEEELb0ELb0ELb1EEEvNS_9BwdParamsE,(.L_x_2899 - _ZN10layer_norm31ln_parallel_residual_bwd_kernelINS_13Kernel_traitsI6__halfS2_fS2_fjLj1280ELj1ELj4ELj1ELj16ENS_18Kernel_traits_baseILj1280ES2_S2_fS2_fjLj128EEEEELb0ELb0ELb1EEEvNS_9BwdParamsE)
        .other          _ZN10layer_norm31ln_parallel_residual_bwd_kernelINS_13Kernel_traitsI6__halfS2_fS2_fjLj1280ELj1ELj4ELj1ELj16ENS_18Kernel_traits_baseILj1280ES2_S2_fS2_fjLj128EEEEELb0ELb0ELb1EEEvNS_9BwdParamsE,@"STO_CUDA_ENTRY STV_DEFAULT"
_ZN10layer_norm31ln_parallel_residual_bwd_kernelINS_13Kernel_traitsI6__halfS2_fS2_fjLj1280ELj1ELj4ELj1ELj16ENS_18Kernel_traits_baseILj1280ES2_S2_fS2_fjLj128EEEEELb0ELb0ELb1EEEvNS_9BwdParamsE:
.text._ZN10layer_norm31ln_parallel_residual_bwd_kernelINS_13Kernel_traitsI6__halfS2_fS2_fjLj1280ELj1ELj4ELj1ELj16ENS_18Kernel_traits_baseILj1280ES2_S2_fS2_fjLj128EEEEELb0ELb0ELb1EEEvNS_9BwdParamsE:
        /* <DEDUP_REMOVED lines=91> */
.L_x_1601:
        /* <DEDUP_REMOVED lines=33> */
[----:B------:R-:W-:Y:S01]  /*07c0*/  MOV R226, RZ ;  /* 0x000000ff00e27202 */ /* 0x000fe20000000f00 */
        /* <DEDUP_REMOVED lines=8> */
[----:B------:R-:W-:Y:S01]  /*0850*/  MOV R181, RZ ;  /* 0x000000ff00b57202 */ /* 0x000fe20000000f00 */
        /* <DEDUP_REMOVED lines=245> */
.L_x_1607:
[----:B------:R-:W0:Y:S01]  /*17b0*/  S2R R37, SR_TID.X ;  /* 0x0000000000257919 */ /* 0x000e220000002100 */
[----:B------:R-:W-:Y:S01]  /*17c0*/  IMAD R180, R0, c[0x0][0x168], RZ ;  /* 0x00005a0000b47a24 */ /* 0x000fe200078e02ff */
[----:B------:R-:W-:-:S02]  /*17d0*/  MOV R39, 0x4 ;  /* 0x0000000400277802 */ /* 0x000fc40000000f00 */
[----:B------:R1:W-:Y:S02]  /*17e0*/  STL [R1+0x220], R136 ;  /* 0x0002208801007387 */ /* 0x0003e40000100800 */
[----:B------:R-:W-:Y:S02]  /*17f0*/  SHF.R.S32.HI R36, RZ, 0x1f, R180 ;  /* 0x0000001fff247819 */ /* 0x000fe400000114b4 */
[----:B------:R-:W-:Y:S02]  /*1800*/  MOV R131, 0x20 ;  /* 0x0000002000837802 */ /* 0x000fe40000000f00 */
[----:B------:R-:W-:Y:S01]  /*1810*/  MOV R130, 0x10 ;  /* 0x0000001000827802 */ /* 0x000fe20000000f00 */
[----:B------:R-:W2:Y:S01]  /*1820*/  LDC.U8 R60, c[0x0][0x1f0] ;  /* 0x00007c00ff3c7b82 */ /* 0x000ea20000000000 */
[----:B------:R-:W-:Y:S01]  /*1830*/  LEA.HI R180, R36, R180, RZ, 0x3 ;  /* 0x000000b424b47211 */ /* 0x000fe200078f18ff */
[----:B------:R-:W-:Y:S04]  /*1840*/  STL [R1+0x21c], R135 ;  /* 0x00021c8701007387 */ /* 0x000fe80000100800 */
[----:B------:R-:W-:Y:S04]  /*1850*/  STL [R1+0x218], R134 ;  /* 0x0002188601007387 */ /* 0x000fe80000100800 */
[----:B------:R2:W-:Y:S01]  /*1860*/  STL [R1+0x214], R133 ;  /* 0x0002148501007387 */ /* 0x0005e20000100800 */
[----:B0-----:R-:W-:Y:S01]  /*1870*/  LOP3.LUT R38, R37, 0x1f, RZ, 0xc0, !PT ;  /* 0x0000001f25267812 */ /* 0x001fe200078ec0ff */
[----:B------:R-:W-:-:S02]  /*1880*/  IMAD.WIDE R36, R0, R39, c[0x0][0x1a0] ;  /* 0x0000680000247625 */ /* 0x000fc400078e0227 */
[----:B------:R0:W-:Y:S01]  /*1890*/  STL [R1+0x210], R132 ;  /* 0x0002108401007387 */ /* 0x0001e20000100800 */
[----:B------:R-:W-:-:S03]  /*18a0*/  LEA.HI.SX32 R180, R180, R38, 0x1d ;  /* 0x00000026b4b47211 */ /* 0x000fc600078feaff */
[----:B------:R4:W3:Y:S02]  /*18b0*/  LDG.E R206, [R36.64] ;  /* 0x0000000424ce7981 */ /* 0x0008e4000c1e1900 */
[C---:B------:R-:W-:Y:S02]  /*18c0*/  IMAD.WIDE.U32 R124, R180.reuse, R131, c[0x0][0x188] ;  /* 0x00006200b47c7625 */ /* 0x040fe400078e0083 */
[----:B------:R-:W3:Y:S02]  /*18d0*/  LDL R120, [R1+0x200] ;  /* 0x0002000001787983 */ /* 0x000ee40000100800 */
[CC--:B------:R-:W-:Y:S02]  /*18e0*/  IMAD.WIDE.U32 R52, R180.reuse, R130.reuse, c[0x0][0x210] ;  /* 0x00008400b4347625 */ /* 0x0c0fe400078e0082 */
[----:B------:R0:W3:Y:S02]  /*18f0*/  LDG.E.128 R56, [R124.64] ;  /* 0x000000047c387981 */ /* 0x0000e4000c1e1d00 */
[----:B------:R-:W-:-:S02]  /*1900*/  IMAD.WIDE.U32 R48, R180, R130, c[0x0][0x208] ;  /* 0x00008200b4307625 */ /* 0x000fc400078e0082 */
[----:B------:R-:W3:Y:S02]  /*1910*/  LDL R62, [R1+0x204] ;  /* 0x00020400013e7983 */ /* 0x000ee40000100800 */
[----:B----4-:R-:W-:Y:S02]  /*1920*/  IMAD.WIDE R36, R0, R39, c[0x0][0x1a8] ;  /* 0x00006a0000247625 */ /* 0x010fe400078e0227 */
[----:B------:R-:W4:Y:S04]  /*1930*/  LDG.E.128 R52, [R52.64] ;  /* 0x0000000434347981 */ /* 0x000f28000c1e1d00 */
[----:B------:R-:W4:Y:S04]  /*1940*/  LDG.E.128 R48, [R48.64] ;  /* 0x0000000430307981 */ /* 0x000f28000c1e1d00 */
[----:B------:R0:W4:Y:S01]  /*1950*/  LDG.E R192, [R36.64] ;  /* 0x0000000424c07981 */ /* 0x000122000c1e1900 */
[----:B--2---:R-:W-:-:S03]  /*1960*/  ISETP.NE.AND P1, PT, R60, RZ, PT ;  /* 0x000000ff3c00720c */ /* 0x004fc60003f25270 */
[----:B------:R-:W2:Y:S04]  /*1970*/  LDL R61, [R1+0x1f8] ;  /* 0x0001f800013d7983 */ /* 0x000ea80000100800 */
[----:B------:R-:W2:Y:S04]  /*1980*/  LDL R60, [R1+0x1fc] ;  /* 0x0001fc00013c7983 */ /* 0x000ea80000100800 */
[----:B-1----:R-:W2:Y:S04]  /*1990*/  LDL R136, [R1+0x1f0] ;  /* 0x0001f00001887983 */ /* 0x002ea80000100800 */
[----:B------:R-:W2:Y:S04]  /*19a0*/  LDL R228, [R1+0x1f4] ;  /* 0x0001f40001e47983 */ /* 0x000ea80000100800 */
[----:B------:R-:W2:Y:S04]  /*19b0*/  LDL R133, [R1+0x1e0] ;  /* 0x0001e00001857983 */ /* 0x000ea80000100800 */
[----:B0-----:R-:W2:Y:S01]  /*19c0*/  LDL R132, [R1+0x1e4] ;  /* 0x0001e40001847983 */ /* 0x001ea20000100800 */
[----:B------:R-:W-:-:S03]  /*19d0*/  IADD3 R187, R180, 0x20, RZ ;  /* 0x00000020b4bb7810 */ /* 0x000fc60007ffe0ff */
[----:B------:R-:W2:Y:S02]  /*19e0*/  LDG.E.128 R124, [R124.64+0x10] ;  /* 0x000010047c7c7981 */ /* 0x000ea4000c1e1d00 */
[C---:B------:R-:W-:Y:S02]  /*19f0*/  IMAD.WIDE.U32 R44, R187.reuse, R131, c[0x0][0x188] ;  /* 0x00006200bb2c7625 */ /* 0x040fe400078e0083 */
[----:B------:R-:W2:Y:S02]  /*1a00*/  LDL R135, [R1+0x1e8] ;  /* 0x0001e80001877983 */ /* 0x000ea40000100800 */
[CC--:B------:R-:W-:Y:S02]  /*1a10*/  IMAD.WIDE.U32 R36, R187.reuse, R130.reuse, c[0x0][0x210] ;  /* 0x00008400bb247625 */ /* 0x0c0fe400078e0082 */
[----:B------:R0:W2:Y:S02]  /*1a20*/  LDG.E.128 R144, [R44.64] ;  /* 0x000000042c907981 */ /* 0x0000a4000c1e1d00 */
[----:B------:R-:W-:-:S02]  /*1a30*/  IMAD.WIDE.U32 R40, R187, R130, c[0x0][0x208] ;  /* 0x00008200bb287625 */ /* 0x000fc400078e0082 */
[----:B------:R-:W2:Y:S04]  /*1a40*/  LDL R134, [R1+0x1ec] ;  /* 0x0001ec0001867983 */ /* 0x000ea80000100800 */
[----:B------:R-:W2:Y:S04]  /*1a50*/  LDG.E.128 R36, [R36.64] ;  /* 0x0000000424247981 */ /* 0x000ea8000c1e1d00 */
[----:B------:R-:W2:Y:S04]  /*1a60*/  LDG.E.128 R40, [R40.64] ;  /* 0x0000000428287981 */ /* 0x000ea8000c1e1d00 */
[----:B------:R-:W2:Y:S04]  /*1a70*/  LDL R245, [R1+0x1b0] ;  /* 0x0001b00001f57983 */ /* 0x000ea80000100800 */
[----:B0-----:R-:W2:Y:S04]  /*1a80*/  LDG.E.128 R44, [R44.64+0x10] ;  /* 0x000010042c2c7981 */ /* 0x001ea8000c1e1d00 */
[----:B------:R-:W2:Y:S04]  /*1a90*/  LDL R121, [R1+0x208] ;  /* 0x0002080001797983 */ /* 0x000ea80000100800 */
[----:B------:R-:W2:Y:S01]  /*1aa0*/  LDL R63, [R1+0x20c] ;  /* 0x00020c00013f7983 */ /* 0x000ea20000100800 */
[----:B---3--:R-:W-:-:S05]  /*1ab0*/  FSEL R206, R206, RZ, !P1 ;  /* 0x000000ffcece7208 */ /* 0x008fca0004800000 */
[--C-:B------:R-:W-:Y:S02]  /*1ac0*/  FADD.FTZ R225, R59, -R206.reuse ;  /* 0x800000ce3be17221 */ /* 0x100fe40000010000 */
[----:B------:R-:W-:Y:S01]  /*1ad0*/  FADD.FTZ R57, R57, -R206 ;  /* 0x800000ce39397221 */ /* 0x000fe20000010000 */
[--C-:B----4-:R-:W-:Y:S02]  /*1ae0*/  HADD2.F32 R59, -RZ, R52.reuse.H0_H0 ;  /* 0x20000034ff3b7230 */ /* 0x110fe40000004100 */
[----:B------:R-:W-:Y:S02]  /*1af0*/  HADD2.F32 R52, -RZ, R52.H1_H1 ;  /* 0x30000034ff347230 */ /* 0x000fe40000004100 */
[--C-:B------:R-:W-:Y:S02]  /*1b00*/  HADD2.F32 R209, -RZ, R48.reuse.H0_H0 ;  /* 0x20000030ffd17230 */ /* 0x100fe40000004100 */
[----:B------:R-:W-:Y:S01]  /*1b10*/  HADD2.F32 R48, -RZ, R48.H1_H1 ;  /* 0x30000030ff307230 */ /* 0x000fe20000004100 */
[----:B------:R-:W-:-:S02]  /*1b20*/  FMUL.FTZ R210, R120, R52 ;  /* 0x0000003478d27220 */ /* 0x000fc40000410000 */
[----:B------:R-:W-:Y:S02]  /*1b30*/  FMUL.FTZ R208, R192, R57 ;  /* 0x00000039c0d07220 */ /* 0x000fe40000410000 */
[----:B------:R-:W-:Y:S02]  /*1b40*/  FADD.FTZ R58, R58, -R206 ;  /* 0x800000ce3a3a7221 */ /* 0x000fe40000010000 */
[----:B------:R-:W-:Y:S02]  /*1b50*/  FADD.FTZ R27, R48, R27 ;  /* 0x0000001b301b7221 */ /* 0x000fe40000010000 */
[-C--:B------:R-:W-:Y:S02]  /*1b60*/  FFMA.FTZ R179, R208, R48.reuse, R179 ;  /* 0x00000030d0b37223 */ /* 0x080fe400000100b3 */
[----:B------:R-:W-:Y:S01]  /*1b70*/  FFMA.FTZ R210, R62, R48, R210 ;  /* 0x000000303ed27223 */ /* 0x000fe200000100d2 */
[----:B------:R-:W-:Y:S01]  /*1b80*/  HADD2.F32 R48, -RZ, R53.H0_H0 ;  /* 0x20000035ff307230 */ /* 0x000fe20000004100 */
[----:B------:R-:W-:Y:S01]  /*1b90*/  FMUL.FTZ R211, R192, R58 ;  /* 0x0000003ac0d37220 */ /* 0x000fe20000410000 */
[----:B------:R-:W-:-:S02]  /*1ba0*/  HADD2.F32 R212, -RZ, R49.H0_H0 ;  /* 0x20000031ffd47230 */ /* 0x000fc40000004100 */
[----:B------:R-:W-:Y:S01]  /*1bb0*/  HADD2.F32 R53, -RZ, R53.H1_H1 ;  /* 0x30000035ff357230 */ /* 0x000fe20000004100 */
[----:B------:R-:W-:Y:S02]  /*1bc0*/  FADD.FTZ R213, R48, R213 ;  /* 0x000000d530d57221 */ /* 0x000fe40000010000 */
[-C--:B------:R-:W-:Y:S02]  /*1bd0*/  FFMA.FTZ R194, R211, R48.reuse, R194 ;  /* 0x00000030d3c27223 */ /* 0x080fe400000100c2 */
[----:B--2---:R-:W-:Y:S01]  /*1be0*/  FMUL.FTZ R48, R61, R48 ;  /* 0x000000303d307220 */ /* 0x004fe20000410000 */
[----:B------:R-:W-:Y:S01]  /*1bf0*/  HADD2.F32 R49, -RZ, R49.H1_H1 ;  /* 0x30000031ff317230 */ /* 0x000fe20000004100 */
[----:B------:R-:W-:Y:S02]  /*1c00*/  FADD.FTZ R24, R212, R24 ;  /* 0x00000018d4187221 */ /* 0x000fe40000010000 */
[-C--:B------:R-:W-:Y:S02]  /*1c10*/  FFMA.FTZ R176, R211, R212.reuse, R176 ;  /* 0x000000d4d3b07223 */ /* 0x080fe400000100b0 */
[----:B------:R-:W-:Y:S01]  /*1c20*/  FFMA.FTZ R212, R60, R212, R48 ;  /* 0x000000d43cd47223 */ /* 0x000fe20000010030 */
[--C-:B------:R-:W-:Y:S01]  /*1c30*/  HADD2.F32 R48, -RZ, R54.reuse.H0_H0 ;  /* 0x20000036ff307230 */ /* 0x100fe20000004100 */
[----:B------:R-:W-:Y:S01]  /*1c40*/  FMUL.FTZ R227, R136, R53 ;  /* 0x0000003588e37220 */ /* 0x000fe20000410000 */
[----:B------:R-:W-:Y:S01]  /*1c50*/  HADD2.F32 R54, -RZ, R54.H1_H1 ;  /* 0x30000036ff367230 */ /* 0x000fe20000004100 */
[----:B------:R-:W2:Y:S02]  /*1c60*/  LDL R136, [R1+0x1d8] ;  /* 0x0001d80001887983 */ /* 0x000ea40000100800 */
[----:B------:R-:W-:Y:S01]  /*1c70*/  FFMA.FTZ R227, R228, R49, R227 ;  /* 0x00000031e4e37223 */ /* 0x000fe200000100e3 */
[--C-:B------:R-:W-:Y:S01]  /*1c80*/  HADD2.F32 R228, -RZ, R50.reuse.H0_H0 ;  /* 0x20000032ffe47230 */ /* 0x100fe20000004100 */
[----:B------:R-:W-:Y:S01]  /*1c90*/  FMUL.FTZ R230, R133, R54 ;  /* 0x0000003685e67220 */ /* 0x000fe20000410000 */
[----:B------:R-:W-:Y:S01]  /*1ca0*/  HADD2.F32 R50, -RZ, R50.H1_H1 ;  /* 0x30000032ff327230 */ /* 0x000fe20000004100 */
[----:B------:R-:W3:Y:S04]  /*1cb0*/  LDL R133, [R1+0x1c8] ;  /* 0x0001c80001857983 */ /* 0x000ee80000100800 */
[----:B------:R-:W-:-:S02]  /*1cc0*/  FFMA.FTZ R230, R132, R50, R230 ;  /* 0x0000003284e67223 */ /* 0x000fc400000100e6 */
[----:B------:R-:W4:Y:S01]  /*1cd0*/  LDL R132, [R1+0x1cc] ;  /* 0x0001cc0001847983 */ /* 0x000f220000100800 */
[----:B------:R-:W-:Y:S02]  /*1ce0*/  FADD.FTZ R124, -R206, R124 ;  /* 0x0000007cce7c7221 */ /* 0x000fe40000010100 */
[C---:B------:R-:W-:Y:S02]  /*1cf0*/  FMUL.FTZ R225, R192.reuse, R225 ;  /* 0x000000e1c0e17220 */ /* 0x040fe40000410000 */
[----:B------:R-:W-:Y:S02]  /*1d00*/  FMUL.FTZ R229, R192, R124 ;  /* 0x0000007cc0e57220 */ /* 0x000fe40000410000 */
[----:B------:R-:W-:Y:S02]  /*1d10*/  FADD.FTZ R126, -R206, R126 ;  /* 0x0000007ece7e7221 */ /* 0x000fe40000010100 */
[----:B------:R-:W-:Y:S02]  /*1d20*/  FADD.FTZ R25, R49, R25 ;  /* 0x0000001931197221 */ /* 0x000fe40000010000 */
[----:B------:R-:W-:-:S02]  /*1d30*/  FFMA.FTZ R177, R225, R49, R177 ;  /* 0x00000031e1b17223 */ /* 0x000fc400000100b1 */
[-C--:B------:R-:W-:Y:S02]  /*1d40*/  FMUL.FTZ R49, R135, R48.reuse ;  /* 0x0000003087317220 */ /* 0x080fe40000410000 */
[----:B------:R-:W-:Y:S01]  /*1d50*/  FADD.FTZ R215, R48, R215 ;  /* 0x000000d730d77221 */ /* 0x000fe20000010000 */
[----:B------:R-:W-:Y:S01]  /*1d60*/  HADD2.F32 R238, -RZ, R40.H0_H0 ;  /* 0x20000028ffee7230 */ /* 0x000fe20000004100 */
[----:B------:R-:W-:Y:S01]  /*1d70*/  FFMA.FTZ R196, R229, R48, R196 ;  /* 0x00000030e5c47223 */ /* 0x000fe200000100c4 */
[----:B------:R-:W-:Y:S01]  /*1d80*/  HADD2.F32 R48, -RZ, R55.H0_H0 ;  /* 0x20000037ff307230 */ /* 0x000fe20000004100 */
[----:B------:R-:W-:Y:S01]  /*1d90*/  FMUL.FTZ R232, R192, R126 ;  /* 0x0000007ec0e87220 */ /* 0x000fe20000410000 */
[----:B------:R-:W4:Y:S01]  /*1da0*/  LDL R135, [R1+0x1d0] ;  /* 0x0001d00001877983 */ /* 0x000f220000100800 */
[----:B------:R-:W-:Y:S02]  /*1db0*/  FADD.FTZ R125, -R206, R125 ;  /* 0x0000007dce7d7221 */ /* 0x000fe40000010100 */
[----:B------:R-:W-:-:S02]  /*1dc0*/  FADD.FTZ R22, R228, R22 ;  /* 0x00000016e4167221 */ /* 0x000fc40000010000 */
[-C--:B------:R-:W-:Y:S02]  /*1dd0*/  FFMA.FTZ R174, R229, R228.reuse, R174 ;  /* 0x000000e4e5ae7223 */ /* 0x080fe400000100ae */
[----:B------:R-:W-:Y:S02]  /*1de0*/  FADD.FTZ R144, -R206, R144 ;  /* 0x00000090ce907221 */ /* 0x000fe40000010100 */
[----:B------:R-:W-:Y:S02]  /*1df0*/  FFMA.FTZ R228, R134, R228, R49 ;  /* 0x000000e486e47223 */ /* 0x000fe40000010031 */
[----:B------:R-:W-:Y:S01]  /*1e00*/  FADD.FTZ R217, R48, R217 ;  /* 0x000000d930d97221 */ /* 0x000fe20000010000 */
[----:B------:R-:W4:Y:S01]  /*1e10*/  LDL R134, [R1+0x1d4] ;  /* 0x0001d40001867983 */ /* 0x000f220000100800 */
[----:B------:R-:W-:Y:S02]  /*1e20*/  FFMA.FTZ R198, R232, R48, R198 ;  /* 0x00000030e8c67223 */ /* 0x000fe400000100c6 */
[----:B------:R-:W-:-:S02]  /*1e30*/  FMUL.FTZ R231, R192, R125 ;  /* 0x0000007dc0e77220 */ /* 0x000fc40000410000 */
[----:B------:R-:W-:Y:S02]  /*1e40*/  FMUL.FTZ R237, R192, R144 ;  /* 0x00000090c0ed7220 */ /* 0x000fe40000410000 */
[----:B------:R-:W-:Y:S02]  /*1e50*/  FADD.FTZ R214, R54, R214 ;  /* 0x000000d636d67221 */ /* 0x000fe40000010000 */
[C---:B------:R-:W-:Y:S02]  /*1e60*/  FFMA.FTZ R195, R231.reuse, R54, R195 ;  /* 0x00000036e7c37223 */ /* 0x040fe400000100c3 */
[----:B------:R-:W4:Y:S01]  /*1e70*/  LDL R54, [R1+0x1c0] ;  /* 0x0001c00001367983 */ /* 0x000f220000100800 */
[----:B------:R-:W-:Y:S02]  /*1e80*/  FADD.FTZ R23, R50, R23 ;  /* 0x0000001732177221 */ /* 0x000fe40000010000 */
[----:B------:R-:W-:Y:S02]  /*1e90*/  FFMA.FTZ R175, R231, R50, R175 ;  /* 0x00000032e7af7223 */ /* 0x000fe400000100af */
[----:B------:R-:W4:Y:S01]  /*1ea0*/  LDL R50, [R1+0x1b8] ;  /* 0x0001b80001327983 */ /* 0x000f220000100800 */
[----:B------:R-:W-:-:S02]  /*1eb0*/  FADD.FTZ R18, R238, R18 ;  /* 0x00000012ee127221 */ /* 0x000fc40000010000 */
[C---:B------:R-:W-:Y:S02]  /*1ec0*/  FFMA.FTZ R170, R237.reuse, R238, R170 ;  /* 0x000000eeedaa7223 */ /* 0x040fe400000100aa */
[----:B--2---:R-:W-:Y:S01]  /*1ed0*/  FMUL.FTZ R49, R136, R48 ;  /* 0x0000003088317220 */ /* 0x004fe20000410000 */
[----:B------:R-:W-:Y:S01]  /*1ee0*/  HADD2.F32 R48, -RZ, R36.H0_H0 ;  /* 0x20000024ff307230 */ /* 0x000fe20000004100 */
[----:B------:R-:W2:Y:S04]  /*1ef0*/  LDL R136, [R1+0x1b4] ;  /* 0x0001b40001887983 */ /* 0x000ea80000100800 */
[----:B------:R-:W-:Y:S02]  /*1f00*/  FADD.FTZ R219, R48, R219 ;  /* 0x000000db30db7221 */ /* 0x000fe40000010000 */
[----:B------:R-:W-:-:S02]  /*1f10*/  FFMA.FTZ R200, R237, R48, R200 ;  /* 0x00000030edc87223 */ /* 0x000fc400000100c8 */
[----:B---3--:R-:W-:Y:S02]  /*1f20*/  FMUL.FTZ R48, R133, R48 ;  /* 0x0000003085307220 */ /* 0x008fe40000410000 */
[----:B------:R-:W3:Y:S02]  /*1f30*/  LDL R133, [R1+0x1a8] ;  /* 0x0001a80001857983 */ /* 0x000ee40000100800 */
[----:B----4-:R-:W-:Y:S02]  /*1f40*/  FFMA.FTZ R238, R132, R238, R48 ;  /* 0x000000ee84ee7223 */ /* 0x010fe40000010030 */
[----:B------:R-:W4:Y:S01]  /*1f50*/  LDL R132, [R1+0x1bc] ;  /* 0x0001bc0001847983 */ /* 0x000f220000100800 */
[C---:B------:R-:W-:Y:S02]  /*1f60*/  FADD.FTZ R145, -R206.reuse, R145 ;  /* 0x00000091ce917221 */ /* 0x040fe40000010100 */
[----:B------:R-:W-:Y:S01]  /*1f70*/  FADD.FTZ R146, -R206, R146 ;  /* 0x00000092ce927221 */ /* 0x000fe20000010100 */
[----:B------:R-:W-:Y:S01]  /*1f80*/  HADD2.F32 R36, -RZ, R36.H1_H1 ;  /* 0x30000024ff247230 */ /* 0x000fe20000004100 */
[C---:B------:R-:W-:Y:S01]  /*1f90*/  FMUL.FTZ R240, R192.reuse, R145 ;  /* 0x00000091c0f07220 */ /* 0x040fe20000410000 */
[----:B------:R-:W-:Y:S01]  /*1fa0*/  HADD2.F32 R243, -RZ, R37.H0_H0 ;  /* 0x20000025fff37230 */ /* 0x000fe20000004100 */
[----:B------:R-:W-:Y:S01]  /*1fb0*/  FMUL.FTZ R241, R192, R146 ;  /* 0x00000092c0f17220 */ /* 0x000fe20000410000 */
[----:B------:R-:W-:Y:S01]  /*1fc0*/  HADD2.F32 R55, -RZ, R55.H1_H1 ;  /* 0x30000037ff377230 */ /* 0x000fe20000004100 */
[----:B------:R-:W-:-:S02]  /*1fd0*/  FADD.FTZ R218, R36, R218 ;  /* 0x000000da24da7221 */ /* 0x000fc40000010000 */
[-C--:B------:R-:W-:Y:S02]  /*1fe0*/  FFMA.FTZ R199, R240, R36.reuse, R199 ;  /* 0x00000024f0c77223 */ /* 0x080fe400000100c7 */
[----:B------:R-:W-:Y:S02]  /*1ff0*/  FADD.FTZ R221, R243, R221 ;  /* 0x000000ddf3dd7221 */ /* 0x000fe40000010000 */
[----:B------:R-:W-:Y:S02]  /*2000*/  FFMA.FTZ R202, R241, R243, R202 ;  /* 0x000000f3f1ca7223 */ /* 0x000fe400000100ca */
[----:B------:R-:W-:Y:S02]  /*2010*/  FMUL.FTZ R236, R135, R55 ;  /* 0x0000003787ec7220 */ /* 0x000fe40000410000 */
[----:B------:R-:W2:Y:S01]  /*2020*/  LDL R135, [R1+0x1ac] ;  /* 0x0001ac0001877983 */ /* 0x000ea20000100800 */
[----:B------:R-:W-:Y:S01]  /*2030*/  FMUL.FTZ R48, R54, R36 ;  /* 0x0000002436307220 */ /* 0x000fe20000410000 */
[----:B------:R-:W-:Y:S01]  /*2040*/  HADD2.F32 R36, -RZ, R41.H0_H0 ;  /* 0x20000029ff247230 */ /* 0x000fe20000004100 */
[----:B------:R-:W-:Y:S01]  /*2050*/  FMUL.FTZ R243, R50, R243 ;  /* 0x000000f332f37220 */ /* 0x000fe20000410000 */
[----:B------:R-:W-:-:S02]  /*2060*/  HADD2.F32 R233, -RZ, R51.H0_H0 ;  /* 0x20000033ffe97230 */ /* 0x000fc40000004100 */
[----:B------:R-:W-:Y:S01]  /*2070*/  HADD2.F32 R51, -RZ, R51.H1_H1 ;  /* 0x30000033ff337230 */ /* 0x000fe20000004100 */
[----:B----4-:R-:W-:Y:S02]  /*2080*/  FFMA.FTZ R243, R132, R36, R243 ;  /* 0x0000002484f37223 */ /* 0x010fe400000100f3 */
[----:B------:R-:W4:Y:S02]  /*2090*/  LDL R132, [R1+0x1a0] ;  /* 0x0001a00001847983 */ /* 0x000f240000100800 */
[----:B------:R-:W-:Y:S02]  /*20a0*/  FFMA.FTZ R236, R134, R51, R236 ;  /* 0x0000003386ec7223 */ /* 0x000fe400000100ec */
[----:B------:R-:W4:Y:S01]  /*20b0*/  LDL R134, [R1+0x1a4] ;  /* 0x0001a40001867983 */ /* 0x000f220000100800 */
[----:B------:R-:W-:Y:S01]  /*20c0*/  FADD.FTZ R147, -R206, R147 ;  /* 0x00000093ce937221 */ /* 0x000fe20000010100 */
[----:B------:R-:W-:-:S03]  /*20d0*/  HADD2.F32 R37, -RZ, R37.H1_H1 ;  /* 0x30000025ff257230 */ /* 0x000fc60000004100 */
[----:B------:R-:W-:Y:S01]  /*20e0*/  FMUL.FTZ R244, R192, R147 ;  /* 0x00000093c0f47220 */ /* 0x000fe20000410000 */
[----:B------:R-:W-:Y:S01]  /*20f0*/  HADD2.F32 R41, -RZ, R41.H1_H1 ;  /* 0x30000029ff297230 */ /* 0x000fe20000004100 */
[----:B------:R-:W-:Y:S02]  /*2100*/  FADD.FTZ R16, R36, R16 ;  /* 0x0000001024107221 */ /* 0x000fe40000010000 */
[----:B------:R-:W-:Y:S01]  /*2110*/  FFMA.FTZ R168, R241, R36, R168 ;  /* 0x00000024f1a87223 */ /* 0x000fe200000100a8 */
[----:B------:R-:W-:Y:S01]  /*2120*/  HADD2.F32 R36, -RZ, R38.H0_H0 ;  /* 0x20000026ff247230 */ /* 0x000fe20000004100 */
[----:B------:R-:W-:Y:S02]  /*2130*/  FADD.FTZ R220, R37, R220 ;  /* 0x000000dc25dc7221 */ /* 0x000fe40000010000 */
[-C--:B------:R-:W-:Y:S02]  /*2140*/  FFMA.FTZ R201, R244, R37.reuse, R201 ;  /* 0x00000025f4c97223 */ /* 0x080fe400000100c9 */
[----:B------:R-:W-:-:S02]  /*2150*/  FMUL.FTZ R37, R245, R37 ;  /* 0x00000025f5257220 */ /* 0x000fc40000410000 */
[----:B------:R-:W-:Y:S02]  /*2160*/  FADD.FTZ R17, R41, R17 ;  /* 0x0000001129117221 */ /* 0x000fe40000010000 */
[----:B------:R-:W-:Y:S02]  /*2170*/  FFMA.FTZ R169, R244, R41, R169 ;  /* 0x00000029f4a97223 */ /* 0x000fe400000100a9 */
[----:B------:R-:W-:Y:S02]  /*2180*/  FADD.FTZ R205, R53, R205 ;  /* 0x000000cd35cd7221 */ /* 0x000fe40000010000 */
[----:B------:R-:W-:Y:S02]  /*2190*/  FFMA.FTZ R193, R225, R53, R193 ;  /* 0x00000035e1c17223 */ /* 0x000fe400000100c1 */
[----:B--2---:R-:W-:Y:S01]  /*21a0*/  FFMA.FTZ R41, R136, R41, R37 ;  /* 0x0000002988297223 */ /* 0x004fe20000010025 */
[----:B------:R-:W2:Y:S01]  /*21b0*/  LDL R53, [R1+0x1dc] ;  /* 0x0001dc0001357983 */ /* 0x000ea20000100800 */
[----:B---3--:R-:W-:-:S03]  /*21c0*/  FMUL.FTZ R37, R133, R36 ;  /* 0x0000002485257220 */ /* 0x008fc60000410000 */
[----:B------:R-:W3:Y:S01]  /*21d0*/  LDL R133, [R1+0x198] ;  /* 0x0001980001857983 */ /* 0x000ee20000100800 */
[----:B------:R-:W-:Y:S01]  /*21e0*/  FADD.FTZ R245, -R206, R44 ;  /* 0x0000002ccef57221 */ /* 0x000fe20000010100 */
[----:B------:R-:W-:-:S03]  /*21f0*/  HADD2.F32 R44, -RZ, R42.H0_H0 ;  /* 0x2000002aff2c7230 */ /* 0x000fc60000004100 */
[----:B------:R-:W-:Y:S02]  /*2200*/  FMUL.FTZ R245, R192, R245 ;  /* 0x000000f5c0f57220 */ /* 0x000fe40000410000 */
[----:B------:R-:W-:Y:S02]  /*2210*/  FADD.FTZ R248, R36, R248 ;  /* 0x000000f824f87221 */ /* 0x000fe40000010000 */
[C---:B------:R-:W-:Y:S01]  /*2220*/  FFMA.FTZ R226, R245.reuse, R36, R226 ;  /* 0x00000024f5e27223 */ /* 0x040fe200000100e2 */
[----:B------:R-:W-:Y:S01]  /*2230*/  HADD2.F32 R36, -RZ, R38.H1_H1 ;  /* 0x30000026ff247230 */ /* 0x000fe20000004100 */
[----:B------:R-:W-:Y:S02]  /*2240*/  FADD.FTZ R14, R44, R14 ;  /* 0x0000000e2c0e7221 */ /* 0x000fe40000010000 */
[-C--:B------:R-:W-:Y:S02]  /*2250*/  FFMA.FTZ R166, R245, R44.reuse, R166 ;  /* 0x0000002cf5a67223 */ /* 0x080fe400000100a6 */
[----:B------:R-:W-:-:S02]  /*2260*/  FFMA.FTZ R44, R135, R44, R37 ;  /* 0x0000002c872c7223 */ /* 0x000fc40000010025 */
[----:B------:R-:W3:Y:S01]  /*2270*/  LDL R135, [R1+0x19c] ;  /* 0x00019c0001877983 */ /* 0x000ee20000100800 */
[----:B------:R-:W-:Y:S02]  /*2280*/  FADD.FTZ R45, -R206, R45 ;  /* 0x0000002dce2d7221 */ /* 0x000fe40000010100 */
[----:B----4-:R-:W-:Y:S02]  /*2290*/  FMUL.FTZ R37, R132, R36 ;  /* 0x0000002484257220 */ /* 0x010fe40000410000 */
[----:B------:R-:W4:Y:S01]  /*22a0*/  LDL R132, [R1+0x190] ;  /* 0x0001900001847983 */ /* 0x000f220000100800 */
[----:B------:R-:W-:Y:S01]  /*22b0*/  HADD2.F32 R38, -RZ, R42.H1_H1 ;  /* 0x3000002aff267230 */ /* 0x000fe20000004100 */
[----:B------:R-:W-:-:S04]  /*22c0*/  FMUL.FTZ R42, R192, R45 ;  /* 0x0000002dc02a7220 */ /* 0x000fc80000410000 */
[----:B------:R-:W-:Y:S02]  /*22d0*/  FADD.FTZ R15, R38, R15 ;  /* 0x0000000f260f7221 */ /* 0x000fe40000010000 */
[-C--:B------:R-:W-:Y:S02]  /*22e0*/  FFMA.FTZ R167, R42, R38.reuse, R167 ;  /* 0x000000262aa77223 */ /* 0x080fe400000100a7 */
[----:B------:R-:W-:Y:S02]  /*22f0*/  FFMA.FTZ R38, R134, R38, R37 ;  /* 0x0000002686267223 */ /* 0x000fe40000010025 */
[----:B------:R-:W4:Y:S01]  /*2300*/  LDL R134, [R1+0x194] ;  /* 0x0001940001867983 */ /* 0x000f220000100800 */
[----:B------:R-:W-:Y:S01]  /*2310*/  IADD3 R186, R180, 0x40, RZ ;  /* 0x00000040b4ba7810 */ /* 0x000fe20007ffe0ff */
[----:B------:R-:W-:-:S04]  /*2320*/  FADD.FTZ R242, R36, R242 ;  /* 0x000000f224f27221 */ /* 0x000fc80000010000 */
[----:B------:R-:W-:-:S04]  /*2330*/  IMAD.WIDE.U32 R112, R186, R130, c[0x0][0x210] ;  /* 0x00008400ba707625 */ /* 0x000fc800078e0082 */
[----:B------:R-:W-:Y:S01]  /*2340*/  FFMA.FTZ R224, R42, R36, R224 ;  /* 0x000000242ae07223 */ /* 0x000fe200000100e0 */
[----:B------:R-:W-:Y:S01]  /*2350*/  HADD2.F32 R36, -RZ, R39.H0_H0 ;  /* 0x20000027ff247230 */ /* 0x000fe20000004100 */
[----:B------:R-:W4:Y:S01]  /*2360*/  LDG.E.128 R112, [R112.64] ;  /* 0x0000000470707981 */ /* 0x000f22000c1e1d00 */
[----:B------:R-:W-:Y:S02]  /*2370*/  FADD.FTZ R20, R233, R20 ;  /* 0x00000014e9147221 */ /* 0x000fe40000010000 */
[-C--:B------:R-:W-:Y:S02]  /*2380*/  FFMA.FTZ R172, R232, R233.reuse, R172 ;  /* 0x000000e9e8ac7223 */ /* 0x080fe400000100ac */
[----:B--2---:R-:W-:Y:S02]  /*2390*/  FFMA.FTZ R233, R53, R233, R49 ;  /* 0x000000e935e97223 */ /* 0x004fe40000010031 */
[----:B------:R-:W2:Y:S01]  /*23a0*/  LDL R53, [R1+0x1c4] ;  /* 0x0001c40001357983 */ /* 0x000ea20000100800 */
[----:B---3--:R-:W-:-:S02]  /*23b0*/  FMUL.FTZ R37, R133, R36 ;  /* 0x0000002485257220 */ /* 0x008fc40000410000 */
[----:B------:R-:W-:Y:S01]  /*23c0*/  IMAD.WIDE.U32 R116, R186, R131, c[0x0][0x188] ;  /* 0x00006200ba747625 */ /* 0x000fe200078e0083 */
[----:B------:R-:W3:Y:S03]  /*23d0*/  LDL.LU R133, [R1+0xc] ;  /* 0x00000c0001857983 */ /* 0x000ee60000300800 */
[----:B------:R-:W-:Y:S01]  /*23e0*/  FADD.FTZ R46, -R206, R46 ;  /* 0x0000002ece2e7221 */ /* 0x000fe20000010100 */
[----:B------:R0:W2:Y:S01]  /*23f0*/  LDG.E.128 R68, [R116.64] ;  /* 0x0000000474447981 */ /* 0x0000a2000c1e1d00 */
[----:B------:R-:W-:Y:S01]  /*2400*/  IMAD.WIDE.U32 R64, R186, R130, c[0x0][0x208] ;  /* 0x00008200ba407625 */ /* 0x000fe200078e0082 */
[----:B------:R-:W-:Y:S02]  /*2410*/  HADD2.F32 R45, -RZ, R43.H0_H0 ;  /* 0x2000002bff2d7230 */ /* 0x000fe40000004100 */
[----:B------:R-:W2:Y:S01]  /*2420*/  LDL R136, [R1+0x188] ;  /* 0x0001880001887983 */ /* 0x000ea20000100800 */
[----:B------:R-:W-:-:S02]  /*2430*/  FMUL.FTZ R46, R192, R46 ;  /* 0x0000002ec02e7220 */ /* 0x000fc40000410000 */
[----:B------:R-:W-:Y:S01]  /*2440*/  FADD.FTZ R250, R36, R250 ;  /* 0x000000fa24fa7221 */ /* 0x000fe20000010000 */
[----:B------:R-:W2:Y:S01]  /*2450*/  LDG.E.128 R64, [R64.64] ;  /* 0x0000000440407981 */ /* 0x000ea2000c1e1d00 */
[C---:B------:R-:W-:Y:S01]  /*2460*/  FFMA.FTZ R239, R46.reuse, R36, R239 ;  /* 0x000000242eef7223 */ /* 0x040fe200000100ef */
[----:B------:R-:W-:Y:S01]  /*2470*/  HADD2.F32 R36, -RZ, R39.H1_H1 ;  /* 0x30000027ff247230 */ /* 0x000fe20000004100 */
[----:B------:R-:W-:Y:S01]  /*2480*/  FADD.FTZ R12, R45, R12 ;  /* 0x0000000c2d0c7221 */ /* 0x000fe20000010000 */
[----:B0-----:R-:W2:Y:S01]  /*2490*/  LDG.E.128 R116, [R116.64+0x10] ;  /* 0x0000100474747981 */ /* 0x001ea2000c1e1d00 */
[-C--:B------:R-:W-:Y:S02]  /*24a0*/  FFMA.FTZ R164, R46, R45.reuse, R164 ;  /* 0x0000002d2ea47223 */ /* 0x080fe400000100a4 */
[----:B------:R-:W-:Y:S02]  /*24b0*/  FFMA.FTZ R45, R135, R45, R37 ;  /* 0x0000002d872d7223 */ /* 0x000fe40000010025 */
[----:B------:R-:W-:Y:S01]  /*24c0*/  FADD.FTZ R47, -R206, R47 ;  /* 0x0000002fce2f7221 */ /* 0x000fe20000010100 */
[----:B------:R-:W-:Y:S01]  /*24d0*/  HADD2.F32 R39, -RZ, R43.H1_H1 ;  /* 0x3000002bff277230 */ /* 0x000fe20000004100 */
[----:B------:R-:W2:Y:S01]  /*24e0*/  LDL R135, [R1+0x180] ;  /* 0x0001800001877983 */ /* 0x000ea20000100800 */
[----:B----4-:R-:W-:-:S03]  /*24f0*/  FMUL.FTZ R37, R132, R36 ;  /* 0x0000002484257220 */ /* 0x010fc60000410000 */
[----:B------:R-:W4:Y:S01]  /*2500*/  LDL R132, [R1+0x18c] ;  /* 0x00018c0001847983 */ /* 0x000f220000100800 */
[----:B------:R-:W-:Y:S02]  /*2510*/  FMUL.FTZ R43, R192, R47 ;  /* 0x0000002fc02b7220 */ /* 0x000fe40000410000 */
[----:B------:R-:W-:Y:S02]  /*2520*/  FADD.FTZ R13, R39, R13 ;  /* 0x0000000d270d7221 */ /* 0x000fe40000010000 */
[-C--:B------:R-:W-:Y:S02]  /*2530*/  FFMA.FTZ R165, R43, R39.reuse, R165 ;  /* 0x000000272ba57223 */ /* 0x080fe400000100a5 */
[----:B------:R-:W-:Y:S02]  /*2540*/  FFMA.FTZ R39, R134, R39, R37 ;  /* 0x0000002786277223 */ /* 0x000fe40000010025 */
[----:B------:R-:W4:Y:S01]  /*2550*/  LDL R134, [R1+0x184] ;  /* 0x0001840001867983 */ /* 0x000f220000100800 */
[----:B------:R-:W-:-:S02]  /*2560*/  FADD.FTZ R249, R36, R249 ;  /* 0x000000f924f97221 */ /* 0x000fc40000010000 */
[----:B------:R-:W-:Y:S01]  /*2570*/  FFMA.FTZ R234, R43, R36, R234 ;  /* 0x000000242bea7223 */ /* 0x000fe200000100ea */
[----:B------:R-:W-:-:S05]  /*2580*/  HADD2.F32 R36, -RZ, R112.H0_H0 ;  /* 0x20000070ff247230 */ /* 0x000fca0000004100 */
[----:B---3--:R-:W-:Y:S02]  /*2590*/  FADD.FTZ R133, R36, R133 ;  /* 0x0000008524857221 */ /* 0x008fe40000010000 */
[----:B--2---:R-:W-:-:S03]  /*25a0*/  FADD.FTZ R68, -R206, R68 ;  /* 0x00000044ce447221 */ /* 0x004fc60000010100 */
[----:B------:R0:W-:Y:S01]  /*25b0*/  STL [R1+0xc], R133 ;  /* 0x00000c8501007387 */ /* 0x0001e20000100800 */
[----:B------:R-:W-:-:S03]  /*25c0*/  FMUL.FTZ R68, R192, R68 ;  /* 0x00000044c0447220 */ /* 0x000fc60000410000 */
[----:B0-----:R-:W2:Y:S01]  /*25d0*/  LDL.LU R133, [R1+0x8] ;  /* 0x0000080001857983 */ /* 0x001ea20000300800 */
[----:B------:R-:W-:Y:S01]  /*25e0*/  HADD2.F32 R47, -RZ, R64.H0_H0 ;  /* 0x20000040ff2f7230 */ /* 0x000fe20000004100 */
[-C--:B------:R-:W-:Y:S02]  /*25f0*/  FFMA.FTZ R252, R68, R36.reuse, R252 ;  /* 0x0000002444fc7223 */ /* 0x080fe400000100fc */
[----:B------:R-:W-:Y:S01]  /*2600*/  FMUL.FTZ R36, R136, R36 ;  /* 0x0000002488247220 */ /* 0x000fe20000410000 */
[----:B------:R-:W3:Y:S01]  /*2610*/  LDL.LU R246, [R1+0x14] ;  /* 0x0000140001f67983 */ /* 0x000ee20000300800 */
[----:B------:R-:W-:Y:S02]  /*2620*/  FADD.FTZ R10, R47, R10 ;  /* 0x0000000a2f0a7221 */ /* 0x000fe40000010000 */
[----:B------:R-:W-:Y:S01]  /*2630*/  FFMA.FTZ R162, R68, R47, R162 ;  /* 0x0000002f44a27223 */ /* 0x000fe200000100a2 */
[----:B------:R-:W3:Y:S01]  /*2640*/  LDL.LU R136, [R1+0x4] ;  /* 0x0000040001887983 */ /* 0x000ee20000300800 */
[----:B------:R-:W-:Y:S01]  /*2650*/  FADD.FTZ R69, -R206, R69 ;  /* 0x00000045ce457221 */ /* 0x000fe20000010100 */
[----:B------:R-:W-:-:S02]  /*2660*/  HADD2.F32 R112, -RZ, R112.H1_H1 ;  /* 0x30000070ff707230 */ /* 0x000fc40000004100 */
[----:B------:R-:W-:Y:S01]  /*2670*/  HADD2.F32 R64, -RZ, R64.H1_H1 ;  /* 0x30000040ff407230 */ /* 0x000fe20000004100 */
[----:B----4-:R-:W-:Y:S01]  /*2680*/  FFMA.FTZ R47, R132, R47, R36 ;  /* 0x0000002f842f7223 */ /* 0x010fe20000010024 */
[----:B------:R-:W4:Y:S04]  /*2690*/  LDL R37, [R1+0x17c] ;  /* 0x00017c0001257983 */ /* 0x000f280000100800 */
[----:B------:R-:W4:Y:S01]  /*26a0*/  LDL R132, [R1+0x178] ;  /* 0x0001780001847983 */ /* 0x000f220000100800 */
[----:B------:R-:W-:Y:S02]  /*26b0*/  FMUL.FTZ R69, R192, R69 ;  /* 0x00000045c0457220 */ /* 0x000fe40000410000 */
[----:B------:R-:W-:Y:S02]  /*26c0*/  FMUL.FTZ R36, R135, R112 ;  /* 0x0000007087247220 */ /* 0x000fe40000410000 */
[----:B------:R-:W-:Y:S01]  /*26d0*/  FADD.FTZ R11, R64, R11 ;  /* 0x0000000b400b7221 */ /* 0x000fe20000010000 */
[----:B------:R-:W4:Y:S01]  /*26e0*/  LDL.LU R135, [R1+0x10] ;  /* 0x0000100001877983 */ /* 0x000f220000300800 */
[----:B------:R-:W-:-:S02]  /*26f0*/  FFMA.FTZ R163, R69, R64, R163 ;  /* 0x0000004045a37223 */ /* 0x000fc400000100a3 */
[----:B------:R-:W-:Y:S02]  /*2700*/  FFMA.FTZ R64, R134, R64, R36 ;  /* 0x0000004086407223 */ /* 0x000fe40000010024 */
[----:B------:R-:W4:Y:S01]  /*2710*/  LDL.LU R134, [R1] ;  /* 0x0000000001867983 */ /* 0x000f220000300800 */
[----:B------:R-:W-:Y:S01]  /*2720*/  HADD2.F32 R36, -RZ, R113.H0_H0 ;  /* 0x20000071ff247230 */ /* 0x000fe20000004100 */
[----:B------:R-:W-:Y:S02]  /*2730*/  FADD.FTZ R70, -R206, R70 ;  /* 0x00000046ce467221 */ /* 0x000fe40000010100 */
[----:B------:R-:W-:Y:S02]  /*2740*/  FFMA.FTZ R251, R69, R112, R251 ;  /* 0x0000007045fb7223 */ /* 0x000fe400000100fb */
[----:B--2---:R-:W-:-:S05]  /*2750*/  FADD.FTZ R133, R112, R133 ;  /* 0x0000008570857221 */ /* 0x004fca0000010000 */
[----:B------:R0:W-:Y:S01]  /*2760*/  STL [R1+0x8], R133 ;  /* 0x0000088501007387 */ /* 0x0001e20000100800 */
[----:B------:R-:W-:Y:S02]  /*2770*/  FMUL.FTZ R112, R192, R70 ;  /* 0x00000046c0707220 */ /* 0x000fe40000410000 */
[----:B---3--:R-:W-:Y:S01]  /*2780*/  FADD.FTZ R246, R36, R246 ;  /* 0x000000f624f67221 */ /* 0x008fe20000010000 */
[----:B0-----:R-:W2:Y:S01]  /*2790*/  LDL R133, [R1+0x170] ;  /* 0x0001700001857983 */ /* 0x001ea20000100800 */
[----:B------:R-:W-:-:S03]  /*27a0*/  FFMA.FTZ R136, R112, R36, R136 ;  /* 0x0000002470887223 */ /* 0x000fc60000010088 */
[----:B------:R-:W-:Y:S01]  /*27b0*/  STL [R1+0x14], R246 ;  /* 0x000014f601007387 */ /* 0x000fe20000100800 */
[----:B----4-:R-:W-:-:S03]  /*27c0*/  FMUL.FTZ R36, R132, R36 ;  /* 0x0000002484247220 */ /* 0x010fc60000410000 */
[----:B------:R-:W3:Y:S01]  /*27d0*/  LDL R132, [R1+0x174] ;  /* 0x0001740001847983 */ /* 0x000ee20000100800 */
[----:B------:R-:W-:Y:S01]  /*27e0*/  FADD.FTZ R71, -R206, R71 ;  /* 0x00000047ce477221 */ /* 0x000fe20000010100 */
[----:B------:R-:W-:Y:S02]  /*27f0*/  HADD2.F32 R113, -RZ, R113.H1_H1 ;  /* 0x30000071ff717230 */ /* 0x000fe40000004100 */
[----:B------:R-:W-:Y:S01]  /*2800*/  HADD2.F32 R70, -RZ, R65.H0_H0 ;  /* 0x20000041ff467230 */ /* 0x000fe20000004100 */
[----:B------:R-:W-:Y:S02]  /*2810*/  FMUL.FTZ R71, R192, R71 ;  /* 0x00000047c0477220 */ /* 0x000fe40000410000 */
[----:B------:R-:W-:Y:S01]  /*2820*/  FADD.FTZ R135, R113, R135 ;  /* 0x0000008771877221 */ /* 0x000fe20000010000 */
[----:B------:R0:W-:Y:S01]  /*2830*/  STL [R1+0x4], R136 ;  /* 0x0000048801007387 */ /* 0x0001e20000100800 */
[----:B------:R-:W-:Y:S02]  /*2840*/  FADD.FTZ R8, R70, R8 ;  /* 0x0000000846087221 */ /* 0x000fe40000010000 */
[----:B------:R-:W-:-:S02]  /*2850*/  FFMA.FTZ R160, R112, R70, R160 ;  /* 0x0000004670a07223 */ /* 0x000fc400000100a0 */
[----:B------:R-:W-:Y:S02]  /*2860*/  FFMA.FTZ R134, R71, R113, R134 ;  /* 0x0000007147867223 */ /* 0x000fe40000010086 */
[----:B------:R-:W-:Y:S02]  /*2870*/  FFMA.FTZ R70, R37, R70, R36 ;  /* 0x0000004625467223 */ /* 0x000fe40000010024 */
[----:B------:R-:W4:Y:S04]  /*2880*/  LDL R37, [R1+0x168] ;  /* 0x0001680001257983 */ /* 0x000f280000100800 */
[----:B0-----:R-:W4:Y:S04]  /*2890*/  LDL R136, [R1+0x16c] ;  /* 0x00016c0001887983 */ /* 0x001f280000100800 */
[----:B------:R0:W-:Y:S04]  /*28a0*/  STL [R1+0x10], R135 ;  /* 0x0000108701007387 */ /* 0x0001e80000100800 */
[----:B0-----:R-:W4:Y:S04]  /*28b0*/  LDL.LU R135, [R1+0x3c] ;  /* 0x00003c0001877983 */ /* 0x001f280000300800 */
[----:B------:R0:W-:Y:S04]  /*28c0*/  STL [R1], R134 ;  /* 0x0000008601007387 */ /* 0x0001e80000100800 */
[----:B0-----:R-:W4:Y:S01]  /*28d0*/  LDL.LU R134, [R1+0x2c] ;  /* 0x00002c0001867983 */ /* 0x001f220000300800 */
[----:B------:R-:W-:-:S03]  /*28e0*/  HADD2.F32 R65, -RZ, R65.H1_H1 ;  /* 0x30000041ff417230 */ /* 0x000fc60000004100 */
[----:B------:R-:W4:Y:S01]  /*28f0*/  LDL R247, [R1+0x164] ;  /* 0x0001640001f77983 */ /* 0x000f220000100800 */
[----:B--2---:R-:W-:-:S03]  /*2900*/  FMUL.FTZ R113, R133, R113 ;  /* 0x0000007185717220 */ /* 0x004fc60000410000 */
[----:B------:R-:W2:Y:S01]  /*2910*/  LDL R133, [R1+0x160] ;  /* 0x0001600001857983 */ /* 0x000ea20000100800 */
[----:B------:R-:W-:Y:S02]  /*2920*/  FADD.FTZ R9, R65, R9 ;  /* 0x0000000941097221 */ /* 0x000fe40000010000 */
[-C--:B------:R-:W-:Y:S01]  /*2930*/  FFMA.FTZ R161, R71, R65.reuse, R161 ;  /* 0x0000004147a17223 */ /* 0x080fe200000100a1 */
[----:B------:R-:W2:Y:S01]  /*2940*/  LDL.LU R246, [R1+0x38] ;  /* 0x0000380001f67983 */ /* 0x000ea20000300800 */
[----:B---3--:R-:W-:-:S03]  /*2950*/  FFMA.FTZ R65, R132, R65, R113 ;  /* 0x0000004184417223 */ /* 0x008fc60000010071 */
[----:B------:R-:W3:Y:S01]  /*2960*/  LDL.LU R132, [R1+0x28] ;  /* 0x0000280001847983 */ /* 0x000ee20000300800 */
[----:B------:R-:W-:Y:S01]  /*2970*/  FADD.FTZ R116, -R206, R116 ;  /* 0x00000074ce747221 */ /* 0x000fe20000010100 */
[----:B------:R-:W-:Y:S02]  /*2980*/  HADD2.F32 R36, -RZ, R114.H0_H0 ;  /* 0x20000072ff247230 */ /* 0x000fe40000004100 */
[----:B------:R-:W-:Y:S01]  /*2990*/  HADD2.F32 R113, -RZ, R66.H0_H0 ;  /* 0x20000042ff717230 */ /* 0x000fe20000004100 */
[----:B------:R-:W-:-:S04]  /*29a0*/  FMUL.FTZ R116, R192, R116 ;  /* 0x00000074c0747220 */ /* 0x000fc80000410000 */
[----:B------:R-:W-:Y:S02]  /*29b0*/  FADD.FTZ R6, R113, R6 ;  /* 0x0000000671067221 */ /* 0x000fe40000010000 */
[----:B------:R-:W-:Y:S02]  /*29c0*/  FFMA.FTZ R158, R116, R113, R158 ;  /* 0x00000071749e7223 */ /* 0x000fe4000001009e */
[----:B----4-:R-:W-:-:S04]  /*29d0*/  FMUL.FTZ R37, R37, R36 ;  /* 0x0000002425257220 */ /* 0x010fc80000410000 */
[----:B------:R-:W-:Y:S02]  /*29e0*/  FFMA.FTZ R113, R136, R113, R37 ;  /* 0x0000007188717223 */ /* 0x000fe40000010025 */
[----:B------:R-:W4:Y:S01]  /*29f0*/  LDL R136, [R1+0x158] ;  /* 0x0001580001887983 */ /* 0x000f220000100800 */
[----:B------:R-:W-:-:S05]  /*2a00*/  FADD.FTZ R135, R36, R135 ;  /* 0x0000008724877221 */ /* 0x000fca0000010000 */
[----:B------:R0:W-:Y:S01]  /*2a10*/  STL [R1+0x3c], R135 ;  /* 0x00003c8701007387 */ /* 0x0001e20000100800 */
[----:B------:R-:W-:-:S05]  /*2a20*/  FFMA.FTZ R134, R116, R36, R134 ;  /* 0x0000002474867223 */ /* 0x000fca0000010086 */
[----:B------:R1:W-:Y:S04]  /*2a30*/  STL [R1+0x2c], R134 ;  /* 0x00002c8601007387 */ /* 0x0003e80000100800 */
[----:B0-----:R-:W4:Y:S04]  /*2a40*/  LDL R135, [R1+0x15c] ;  /* 0x00015c0001877983 */ /* 0x001f280000100800 */
[----:B-1----:R-:W4:Y:S01]  /*2a50*/  LDL.LU R134, [R1+0x44] ;  /* 0x0000440001867983 */ /* 0x002f220000300800 */
[----:B------:R-:W-:Y:S01]  /*2a60*/  HADD2.F32 R36, -RZ, R114.H1_H1 ;  /* 0x30000072ff247230 */ /* 0x000fe20000004100 */
[----:B------:R-:W-:-:S04]  /*2a70*/  FADD.FTZ R114, -R206, R117 ;  /* 0x00000075ce727221 */ /* 0x000fc80000010100 */
[----:B--2---:R-:W-:Y:S02]  /*2a80*/  FMUL.FTZ R37, R133, R36 ;  /* 0x0000002485257220 */ /* 0x004fe40000410000 */
[----:B------:R-:W2:Y:S01]  /*2a90*/  LDL.LU R133, [R1+0x34] ;  /* 0x0000340001857983 */ /* 0x000ea20000300800 */
[----:B------:R-:W-:-:S04]  /*2aa0*/  FMUL.FTZ R114, R192, R114 ;  /* 0x00000072c0727220 */ /* 0x000fc80000410000 */
[----:B---3--:R-:W-:-:S05]  /*2ab0*/  FFMA.FTZ R132, R114, R36, R132 ;  /* 0x0000002472847223 */ /* 0x008fca0000010084 */
[----:B------:R0:W-:Y:S04]  /*2ac0*/  STL [R1+0x28], R132 ;  /* 0x0000288401007387 */ /* 0x0001e80000100800 */
[----:B0-----:R-:W3:Y:S01]  /*2ad0*/  LDL R132, [R1+0x150] ;  /* 0x0001500001847983 */ /* 0x001ee20000100800 */
[----:B------:R-:W-:-:S04]  /*2ae0*/  ISETP.NE.U32.AND P0, PT, RZ, c[0x0][0x218], PT ;  /* 0x00008600ff007a0c */ /* 0x000fc80003f05070 */
[----:B------:R-:W-:Y:S01]  /*2af0*/  ISETP.NE.AND.EX P0, PT, RZ, c[0x0][0x21c], PT, P0 ;  /* 0x00008700ff007a0c */ /* 0x000fe20003f05300 */
[----:B------:R-:W-:Y:S01]  /*2b00*/  FADD.FTZ R56, R56, -R206 ;  /* 0x800000ce38387221 */ /* 0x000fe20000010000 */
[----:B------:R-:W-:Y:S01]  /*2b10*/  IADD3 R184, R180, 0x60, RZ ;  /* 0x00000060b4b87810 */ /* 0x000fe20007ffe0ff */
[----:B------:R-:W-:Y:S02]  /*2b20*/  HADD2.F32 R66, -RZ, R66.H1_H1 ;  /* 0x30000042ff427230 */ /* 0x000fe40000004100 */
[----:B------:R-:W-:Y:S02]  /*2b30*/  FMUL.FTZ R207, R192, R56 ;  /* 0x00000038c0cf7220 */ /* 0x000fe40000410000 */
[----:B------:R-:W-:Y:S01]  /*2b40*/  FADD.FTZ R246, R36, R246 ;  /* 0x000000f624f67221 */ /* 0x000fe20000010000 */
[----:B------:R-:W-:Y:S01]  /*2b50*/  HADD2.F32 R36, -RZ, R115.H0_H0 ;  /* 0x20000073ff247230 */ /* 0x000fe20000004100 */
[----:B------:R-:W-:Y:S02]  /*2b60*/  FADD.FTZ R204, R59, R204 ;  /* 0x000000cc3bcc7221 */ /* 0x000fe40000010000 */
[----:B------:R-:W-:-:S02]  /*2b70*/  FFMA.FTZ R191, R207, R59, R191 ;  /* 0x0000003bcfbf7223 */ /* 0x000fc400000100bf */
[----:B------:R-:W-:Y:S02]  /*2b80*/  FMUL.FTZ R59, R121, R59 ;  /* 0x0000003b793b7220 */ /* 0x000fe40000410000 */
[----:B------:R-:W-:Y:S01]  /*2b90*/  @P0 IMAD.WIDE.U32 R60, R131, R186, c[0x0][0x218] ;  /* 0x00008600833c0625 */ /* 0x000fe200078e00ba */
[----:B------:R0:W-:Y:S03]  /*2ba0*/  STL [R1+0x38], R246 ;  /* 0x000038f601007387 */ /* 0x0001e60000100800 */
[C---:B------:R-:W-:Y:S01]  /*2bb0*/  IMAD.WIDE.U32 R120, R184.reuse, R130, c[0x0][0x210] ;  /* 0x00008400b8787625 */ /* 0x040fe200078e0082 */
[----:B------:R1:W5:Y:S03]  /*2bc0*/  @P0 LDG.E.128 R88, [R60.64] ;  /* 0x000000043c580981 */ /* 0x000366000c1e1d00 */
[----:B------:R-:W-:Y:S01]  /*2bd0*/  IMAD.WIDE.U32 R128, R184, R131, c[0x0][0x188] ;  /* 0x00006200b8807625 */ /* 0x000fe200078e0083 */
[----:B------:R1:W5:Y:S03]  /*2be0*/  @P0 LDG.E.128 R92, [R60.64+0x10] ;  /* 0x000010043c5c0981 */ /* 0x000366000c1e1d00 */
[----:B------:R-:W-:-:S02]  /*2bf0*/  FADD.FTZ R7, R66, R7 ;  /* 0x0000000742077221 */ /* 0x000fc40000010000 */
[----:B------:R-:W-:Y:S01]  /*2c00*/  FADD.FTZ R118, -R206, R118 ;  /* 0x00000076ce767221 */ /* 0x000fe20000010100 */
[----:B------:R-:W-:Y:S01]  /*2c10*/  HADD2.F32 R117, -RZ, R67.H0_H0 ;  /* 0x20000043ff757230 */ /* 0x000fe20000004100 */
[-C--:B------:R-:W-:Y:S01]  /*2c20*/  FFMA.FTZ R159, R114, R66.reuse, R159 ;  /* 0x00000042729f7223 */ /* 0x080fe2000001009f */
[----:B------:R-:W3:Y:S01]  /*2c30*/  LDG.E.128 R120, [R120.64] ;  /* 0x0000000478787981 */ /* 0x000ee2000c1e1d00 */
[----:B------:R-:W-:Y:S02]  /*2c40*/  FFMA.FTZ R66, R247, R66, R37 ;  /* 0x00000042f7427223 */ /* 0x000fe40000010025 */
[----:B------:R-:W-:Y:S01]  /*2c50*/  FADD.FTZ R26, R209, R26 ;  /* 0x0000001ad11a7221 */ /* 0x000fe20000010000 */
[----:B------:R-:W3:Y:S01]  /*2c60*/  LDL R247, [R1+0x154] ;  /* 0x0001540001f77983 */ /* 0x000ee20000100800 */
[-C--:B------:R-:W-:Y:S02]  /*2c70*/  FFMA.FTZ R178, R207, R209.reuse, R178 ;  /* 0x000000d1cfb27223 */ /* 0x080fe400000100b2 */
[----:B------:R-:W-:Y:S01]  /*2c80*/  FFMA.FTZ R209, R63, R209, R59 ;  /* 0x000000d13fd17223 */ /* 0x000fe2000001003b */
[----:B0-----:R-:W3:Y:S01]  /*2c90*/  LDL.LU R246, [R1+0x40] ;  /* 0x0000400001f67983 */ /* 0x001ee20000300800 */
[----:B----4-:R-:W-:-:S02]  /*2ca0*/  FMUL.FTZ R37, R136, R36 ;  /* 0x0000002488257220 */ /* 0x010fc40000410000 */
[----:B------:R-:W-:Y:S01]  /*2cb0*/  FMUL.FTZ R118, R192, R118 ;  /* 0x00000076c0767220 */ /* 0x000fe20000410000 */
[----:B-1----:R-:W4:Y:S01]  /*2cc0*/  LDG.E.128 R60, [R128.64] ;  /* 0x00000004803c7981 */ /* 0x002f22000c1e1d00 */
[----:B------:R-:W-:-:S03]  /*2cd0*/  FADD.FTZ R134, R36, R134 ;  /* 0x0000008624867221 */ /* 0x000fc60000010000 */
[----:B------:R-:W4:Y:S01]  /*2ce0*/  LDL.LU R136, [R1+0x30] ;  /* 0x0000300001887983 */ /* 0x000f220000300800 */
[----:B------:R-:W-:Y:S02]  /*2cf0*/  FADD.FTZ R4, R117, R4 ;  /* 0x0000000475047221 */ /* 0x000fe40000010000 */
[-C--:B------:R-:W-:Y:S02]  /*2d00*/  FFMA.FTZ R156, R118, R117.reuse, R156 ;  /* 0x00000075769c7223 */ /* 0x080fe4000001009c */
[----:B------:R-:W-:Y:S02]  /*2d10*/  FFMA.FTZ R117, R135, R117, R37 ;  /* 0x0000007587757223 */ /* 0x000fe40000010025 */
[----:B------:R-:W4:Y:S04]  /*2d20*/  LDL.LU R135, [R1+0x6c] ;  /* 0x00006c0001877983 */ /* 0x000f280000300800 */
[----:B------:R0:W-:Y:S01]  /*2d30*/  STL [R1+0x44], R134 ;  /* 0x0000448601007387 */ /* 0x0001e20000100800 */
[----:B------:R-:W-:-:S03]  /*2d40*/  FADD.FTZ R203, R52, R203 ;  /* 0x000000cb34cb7221 */ /* 0x000fc60000010000 */
[----:B0-----:R-:W4:Y:S01]  /*2d50*/  LDL.LU R134, [R1+0x54] ;  /* 0x0000540001867983 */ /* 0x001f220000300800 */
[----:B------:R-:W-:Y:S01]  /*2d60*/  FFMA.FTZ R190, R208, R52, R190 ;  /* 0x00000034d0be7223 */ /* 0x000fe200000100be */
[----:B------:R-:W-:Y:S01]  /*2d70*/  IADD3 R52, R180, 0x80, RZ ;  /* 0x00000080b4347810 */ /* 0x000fe20007ffe0ff */
[----:B------:R-:W-:-:S04]  /*2d80*/  @P0 IMAD.WIDE.U32 R56, R131, R187, c[0x0][0x218] ;  /* 0x0000860083380625 */ /* 0x000fc800078e00bb */
[----:B------:R-:W-:Y:S01]  /*2d90*/  @P0 IMAD.WIDE.U32 R58, R180, R131, c[0x0][0x218] ;  /* 0x00008600b43a0625 */ /* 0x000fe200078e0083 */
[----:B------:R0:W5:Y:S04]  /*2da0*/  @P0 LDG.E.128 R80, [R56.64] ;  /* 0x0000000438500981 */ /* 0x000168000c1e1d00 */
[----:B------:R0:W5:Y:S01]  /*2db0*/  @P0 LDG.E.128 R84, [R56.64+0x10] ;  /* 0x0000100438540981 */ /* 0x000162000c1e1d00 */
[----:B--2---:R-:W-:-:S03]  /*2dc0*/  FFMA.FTZ R133, R118, R36, R133 ;  /* 0x0000002476857223 */ /* 0x004fc60000010085 */
[----:B------:R1:W5:Y:S04]  /*2dd0*/  @P0 LDG.E.128 R72, [R58.64] ;  /* 0x000000043a480981 */ /* 0x000368000c1e1d00 */
[----:B------:R1:W5:Y:S01]  /*2de0*/  @P0 LDG.E.128 R76, [R58.64+0x10] ;  /* 0x000010043a4c0981 */ /* 0x000362000c1e1d00 */
[----:B0-----:R-:W-:-:S03]  /*2df0*/  @P0 IMAD.WIDE.U32 R56, R52, R131, c[0x0][0x218] ;  /* 0x0000860034380625 */ /* 0x001fc600078e0083 */
[----:B------:R0:W-:Y:S04]  /*2e00*/  STL [R1+0x34], R133 ;  /* 0x0000348501007387 */ /* 0x0001e80000100800 */
[----:B------:R2:W5:Y:S01]  /*2e10*/  @P0 LDG.E.128 R104, [R56.64] ;  /* 0x0000000438680981 */ /* 0x000562000c1e1d00 */
[----:B-1----:R-:W-:-:S03]  /*2e20*/  @P0 IMAD.WIDE.U32 R58, R131, R184, c[0x0][0x218] ;  /* 0x00008600833a0625 */ /* 0x002fc600078e00b8 */
[----:B------:R2:W5:Y:S01]  /*2e30*/  @P0 LDG.E.128 R108, [R56.64+0x10] ;  /* 0x00001004386c0981 */ /* 0x000562000c1e1d00 */
[----:B------:R-:W-:-:S03]  /*2e40*/  HADD2.F32 R36, -RZ, R115.H1_H1 ;  /* 0x30000073ff247230 */ /* 0x000fc60000004100 */
[----:B0-----:R-:W4:Y:S04]  /*2e50*/  LDL R133, [R1+0x148] ;  /* 0x0001480001857983 */ /* 0x001f280000100800 */
[----:B------:R0:W5:Y:S01]  /*2e60*/  @P0 LDG.E.128 R96, [R58.64] ;  /* 0x000000043a600981 */ /* 0x000162000c1e1d00 */
[----:B--2---:R-:W-:-:S03]  /*2e70*/  IMAD.WIDE.U32 R56, R184, R130, c[0x0][0x208] ;  /* 0x00008200b8387625 */ /* 0x004fc600078e0082 */
[----:B------:R0:W5:Y:S04]  /*2e80*/  @P0 LDG.E.128 R100, [R58.64+0x10] ;  /* 0x000010043a640981 */ /* 0x000168000c1e1d00 */
[----:B0-----:R-:W2:Y:S01]  /*2e90*/  LDG.E.128 R56, [R56.64] ;  /* 0x0000000438387981 */ /* 0x001ea2000c1e1d00 */
[----:B---3--:R-:W-:-:S03]  /*2ea0*/  FMUL.FTZ R37, R132, R36 ;  /* 0x0000002484257220 */ /* 0x008fc60000410000 */
[----:B------:R-:W3:Y:S01]  /*2eb0*/  LDL R132, [R1+0x14c] ;  /* 0x00014c0001847983 */ /* 0x000ee20000100800 */
[----:B------:R-:W-:-:S04]  /*2ec0*/  FADD.FTZ R115, -R206, R119 ;  /* 0x00000077ce737221 */ /* 0x000fc80000010100 */
[----:B------:R-:W-:Y:S01]  /*2ed0*/  FMUL.FTZ R115, R192, R115 ;  /* 0x00000073c0737220 */ /* 0x000fe20000410000 */
[----:B------:R-:W-:-:S05]  /*2ee0*/  HADD2.F32 R67, -RZ, R67.H1_H1 ;  /* 0x30000043ff437230 */ /* 0x000fca0000004100 */
[----:B------:R-:W-:Y:S02]  /*2ef0*/  FADD.FTZ R5, R67, R5 ;  /* 0x0000000543057221 */ /* 0x000fe40000010000 */
[CC--:B------:R-:W-:Y:S02]  /*2f00*/  FFMA.FTZ R157, R115.reuse, R67.reuse, R157 ;  /* 0x00000043739d7223 */ /* 0x0c0fe4000001009d */
[----:B------:R-:W-:Y:S02]  /*2f10*/  FADD.FTZ R246, R36, R246 ;  /* 0x000000f624f67221 */ /* 0x000fe40000010000 */
[----:B----4-:R-:W-:Y:S02]  /*2f20*/  FADD.FTZ R60, -R206, R60 ;  /* 0x0000003cce3c7221 */ /* 0x010fe40000010100 */
[----:B------:R-:W-:Y:S01]  /*2f30*/  FFMA.FTZ R136, R115, R36, R136 ;  /* 0x0000002473887223 */ /* 0x000fe20000010088 */
[----:B------:R-:W-:Y:S01]  /*2f40*/  HADD2.F32 R36, -RZ, R120.H0_H0 ;  /* 0x20000078ff247230 */ /* 0x000fe20000004100 */
[----:B------:R-:W-:Y:S01]  /*2f50*/  FMUL.FTZ R119, R192, R60 ;  /* 0x0000003cc0777220 */ /* 0x000fe20000410000 */
[----:B------:R-:W-:Y:S01]  /*2f60*/  STL [R1+0x40], R246 ;  /* 0x000040f601007387 */ /* 0x000fe20000100800 */
[----:B------:R-:W-:-:S02]  /*2f70*/  FFMA.FTZ R67, R247, R67, R37 ;  /* 0x00000043f7437223 */ /* 0x000fc40000010025 */
[----:B------:R-:W-:Y:S01]  /*2f80*/  FADD.FTZ R135, R36, R135 ;  /* 0x0000008724877221 */ /* 0x000fe20000010000 */
[----:B------:R-:W-:Y:S04]  /*2f90*/  STL [R1+0x30], R136 ;  /* 0x0000308801007387 */ /* 0x000fe80000100800 */
[----:B------:R-:W4:Y:S04]  /*2fa0*/  LDL R37, [R1+0x140] ;  /* 0x0001400001257983 */ /* 0x000f280000100800 */
[----:B------:R0:W-:Y:S01]  /*2fb0*/  STL [R1+0x6c], R135 ;  /* 0x00006c8701007387 */ /* 0x0001e20000100800 */
[----:B------:R-:W-:-:S03]  /*2fc0*/  FFMA.FTZ R134, R119, R36, R134 ;  /* 0x0000002477867223 */ /* 0x000fc60000010086 */
[----:B0-----:R-:W4:Y:S04]  /*2fd0*/  LDL R135, [R1+0x144] ;  /* 0x0001440001877983 */ /* 0x001f280000100800 */
[----:B------:R0:W-:Y:S04]  /*2fe0*/  STL [R1+0x54], R134 ;  /* 0x0000548601007387 */ /* 0x0001e80000100800 */
[----:B0-----:R-:W4:Y:S01]  /*2ff0*/  LDL.LU R134, [R1+0x68] ;  /* 0x0000680001867983 */ /* 0x001f220000300800 */
[----:B------:R-:W-:-:S03]  /*3000*/  FMUL.FTZ R36, R133, R36 ;  /* 0x0000002485247220 */ /* 0x000fc60000410000 */
[----:B------:R-:W4:Y:S04]  /*3010*/  LDL.LU R133, [R1+0x50] ;  /* 0x0000500001857983 */ /* 0x000f280000300800 */
[----:B------:R-:W4:Y:S04]  /*3020*/  LDL.LU R246, [R1+0x74] ;  /* 0x0000740001f67983 */ /* 0x000f280000300800 */
[----:B------:R-:W4:Y:S01]  /*3030*/  LDL.LU R136, [R1+0x5c] ;  /* 0x00005c0001887983 */ /* 0x000f220000300800 */
[----:B--2---:R-:W-:-:S05]  /*3040*/  HADD2.F32 R60, -RZ, R56.H0_H0 ;  /* 0x20000038ff3c7230 */ /* 0x004fca0000004100 */
[----:B------:R-:W-:Y:S02]  /*3050*/  FADD.FTZ R2, R60, R2 ;  /* 0x000000023c027221 */ /* 0x000fe40000010000 */
[-C--:B------:R-:W-:Y:S02]  /*3060*/  FFMA.FTZ R154, R119, R60.reuse, R154 ;  /* 0x0000003c779a7223 */ /* 0x080fe4000001009a */
[----:B---3--:R-:W-:Y:S02]  /*3070*/  FFMA.FTZ R60, R132, R60, R36 ;  /* 0x0000003c843c7223 */ /* 0x008fe40000010024 */
[----:B------:R-:W2:Y:S01]  /*3080*/  LDL R132, [R1+0x138] ;  /* 0x0001380001847983 */ /* 0x000ea20000100800 */
[----:B------:R-:W-:Y:S01]  /*3090*/  FADD.FTZ R61, -R206, R61 ;  /* 0x0000003dce3d7221 */ /* 0x000fe20000010100 */
[----:B------:R-:W-:Y:S02]  /*30a0*/  HADD2.F32 R120, -RZ, R120.H1_H1 ;  /* 0x30000078ff787230 */ /* 0x000fe40000004100 */
[----:B------:R-:W-:Y:S01]  /*30b0*/  HADD2.F32 R56, -RZ, R56.H1_H1 ;  /* 0x30000038ff387230 */ /* 0x000fe20000004100 */
[----:B------:R-:W-:-:S04]  /*30c0*/  FMUL.FTZ R61, R192, R61 ;  /* 0x0000003dc03d7220 */ /* 0x000fc80000410000 */
[----:B------:R-:W-:Y:S02]  /*30d0*/  FADD.FTZ R3, R56, R3 ;  /* 0x0000000338037221 */ /* 0x000fe40000010000 */
[----:B------:R-:W-:Y:S02]  /*30e0*/  FFMA.FTZ R155, R61, R56, R155 ;  /* 0x000000383d9b7223 */ /* 0x000fe4000001009b */
[----:B------:R-:W-:Y:S02]  /*30f0*/  FADD.FTZ R62, -R206, R62 ;  /* 0x0000003ece3e7221 */ /* 0x000fe40000010100 */
[----:B----4-:R-:W-:Y:S02]  /*3100*/  FMUL.FTZ R36, R37, R120 ;  /* 0x0000007825247220 */ /* 0x010fe40000410000 */
[----:B------:R-:W3:Y:S02]  /*3110*/  LDL R37, [R1+0x13c] ;  /* 0x00013c0001257983 */ /* 0x000ee40000100800 */
[----:B------:R-:W-:-:S02]  /*3120*/  FFMA.FTZ R56, R135, R56, R36 ;  /* 0x0000003887387223 */ /* 0x000fc40000010024 */
[----:B------:R-:W4:Y:S01]  /*3130*/  LDL.LU R135, [R1+0x70] ;  /* 0x0000700001877983 */ /* 0x000f220000300800 */
[----:B------:R-:W-:-:S05]  /*3140*/  FADD.FTZ R134, R120, R134 ;  /* 0x0000008678867221 */ /* 0x000fca0000010000 */
[----:B------:R0:W-:Y:S04]  /*3150*/  STL [R1+0x68], R134 ;  /* 0x0000688601007387 */ /* 0x0001e80000100800 */
[----:B0-----:R-:W4:Y:S01]  /*3160*/  LDL.LU R134, [R1+0x58] ;  /* 0x0000580001867983 */ /* 0x001f220000300800 */
[----:B------:R-:W-:Y:S01]  /*3170*/  HADD2.F32 R36, -RZ, R121.H0_H0 ;  /* 0x20000079ff247230 */ /* 0x000fe20000004100 */
[----:B------:R-:W-:Y:S02]  /*3180*/  FFMA.FTZ R133, R61, R120, R133 ;  /* 0x000000783d857223 */ /* 0x000fe40000010085 */
[----:B------:R-:W-:Y:S02]  /*3190*/  FMUL.FTZ R120, R192, R62 ;  /* 0x0000003ec0787220 */ /* 0x000fe40000410000 */
[----:B------:R-:W-:Y:S01]  /*31a0*/  FADD.FTZ R246, R36, R246 ;  /* 0x000000f624f67221 */ /* 0x000fe20000010000 */
[----:B------:R0:W-:Y:S01]  /*31b0*/  STL [R1+0x50], R133 ;  /* 0x0000508501007387 */ /* 0x0001e20000100800 */
[----:B------:R-:W-:-:S03]  /*31c0*/  FFMA.FTZ R136, R120, R36, R136 ;  /* 0x0000002478887223 */ /* 0x000fc60000010088 */
[----:B0-----:R-:W4:Y:S04]  /*31d0*/  LDL R133, [R1+0x130] ;  /* 0x0001300001857983 */ /* 0x001f280000100800 */
[----:B------:R-:W-:Y:S01]  /*31e0*/  STL [R1+0x74], R246 ;  /* 0x000074f601007387 */ /* 0x000fe20000100800 */
[----:B--2---:R-:W-:-:S03]  /*31f0*/  FMUL.FTZ R36, R132, R36 ;  /* 0x0000002484247220 */ /* 0x004fc60000410000 */
[----:B------:R-:W2:Y:S01]  /*3200*/  LDL R132, [R1+0x134] ;  /* 0x0001340001847983 */ /* 0x000ea20000100800 */
[C---:B------:R-:W-:Y:S01]  /*3210*/  FADD.FTZ R127, -R206.reuse, R127 ;  /* 0x0000007fce7f7221 */ /* 0x040fe20000010100 */
[----:B------:R-:W-:Y:S01]  /*3220*/  HADD2.F32 R121, -RZ, R121.H1_H1 ;  /* 0x30000079ff797230 */ /* 0x000fe20000004100 */
[----:B------:R-:W-:Y:S01]  /*3230*/  FADD.FTZ R63, -R206, R63 ;  /* 0x0000003fce3f7221 */ /* 0x000fe20000010100 */
[--C-:B------:R-:W-:Y:S01]  /*3240*/  HADD2.F32 R62, -RZ, R57.reuse.H0_H0 ;  /* 0x20000039ff3e7230 */ /* 0x100fe20000004100 */
[C---:B------:R-:W-:Y:S02]  /*3250*/  FMUL.FTZ R235, R192.reuse, R127 ;  /* 0x0000007fc0eb7220 */ /* 0x040fe40000410000 */
[----:B------:R-:W-:Y:S01]  /*3260*/  FMUL.FTZ R63, R192, R63 ;  /* 0x0000003fc03f7220 */ /* 0x000fe20000410000 */
[----:B------:R-:W2:Y:S01]  /*3270*/  LDG.E.128 R124, [R128.64+0x10] ;  /* 0x00001004807c7981 */ /* 0x000ea2000c1e1d00 */
[----:B------:R-:W-:Y:S02]  /*3280*/  FADD.FTZ R182, R62, R182 ;  /* 0x000000b63eb67221 */ /* 0x000fe40000010000 */
[----:B------:R-:W-:Y:S01]  /*3290*/  FFMA.FTZ R152, R120, R62, R152 ;  /* 0x0000003e78987223 */ /* 0x000fe20000010098 */
[----:B------:R0:W-:Y:S04]  /*32a0*/  STL [R1+0x5c], R136 ;  /* 0x00005c8801007387 */ /* 0x0001e80000100800 */
[----:B0-----:R-:W2:Y:S01]  /*32b0*/  LDL R136, [R1+0x12c] ;  /* 0x00012c0001887983 */ /* 0x001ea20000100800 */
[----:B------:R-:W-:-:S05]  /*32c0*/  HADD2.F32 R57, -RZ, R57.H1_H1 ;  /* 0x30000039ff397230 */ /* 0x000fca0000004100 */
[----:B------:R-:W-:Y:S02]  /*32d0*/  FADD.FTZ R181, R57, R181 ;  /* 0x000000b539b57221 */ /* 0x000fe40000010000 */
[----:B------:R-:W-:Y:S02]  /*32e0*/  FFMA.FTZ R153, R63, R57, R153 ;  /* 0x000000393f997223 */ /* 0x000fe40000010099 */
[----:B---3--:R-:W-:Y:S02]  /*32f0*/  FFMA.FTZ R62, R37, R62, R36 ;  /* 0x0000003e253e7223 */ /* 0x008fe40000010024 */
[----:B------:R-:W3:Y:S01]  /*3300*/  LDL R37, [R1+0x128] ;  /* 0x0001280001257983 */ /* 0x000ee20000100800 */
[----:B----4-:R-:W-:-:S05]  /*3310*/  FADD.FTZ R135, R121, R135 ;  /* 0x0000008779877221 */ /* 0x010fca0000010000 */
[----:B------:R0:W-:Y:S04]  /*3320*/  STL [R1+0x70], R135 ;  /* 0x0000708701007387 */ /* 0x0001e80000100800 */
[----:B0-----:R-:W4:Y:S01]  /*3330*/  LDL.LU R135, [R1+0x9c] ;  /* 0x00009c0001877983 */ /* 0x001f220000300800 */
[----:B------:R-:W-:-:S05]  /*3340*/  FFMA.FTZ R134, R63, R121, R134 ;  /* 0x000000793f867223 */ /* 0x000fca0000010086 */
[----:B------:R0:W-:Y:S04]  /*3350*/  STL [R1+0x58], R134 ;  /* 0x0000588601007387 */ /* 0x0001e80000100800 */
[----:B0-----:R-:W4:Y:S01]  /*3360*/  LDL.LU R134, [R1+0x64] ;  /* 0x0000640001867983 */ /* 0x001f220000300800 */
[----:B------:R-:W-:-:S03]  /*3370*/  FMUL.FTZ R121, R133, R121 ;  /* 0x0000007985797220 */ /* 0x000fc60000410000 */
[----:B------:R-:W4:Y:S04]  /*3380*/  LDL R247, [R1+0x124] ;  /* 0x0001240001f77983 */ /* 0x000f280000100800 */
[----:B------:R-:W4:Y:S04]  /*3390*/  LDL R133, [R1+0x120] ;  /* 0x0001200001857983 */ /* 0x000f280000100800 */
[----:B------:R-:W4:Y:S01]  /*33a0*/  LDL.LU R246, [R1+0x98] ;  /* 0x0000980001f67983 */ /* 0x000f220000300800 */
[----:B--2---:R-:W-:-:S03]  /*33b0*/  FFMA.FTZ R57, R132, R57, R121 ;  /* 0x0000003984397223 */ /* 0x004fc60000010079 */
[----:B------:R-:W2:Y:S01]  /*33c0*/  LDL.LU R132, [R1+0x60] ;  /* 0x0000600001847983 */ /* 0x000ea20000300800 */
[----:B------:R-:W-:Y:S01]  /*33d0*/  HADD2.F32 R36, -RZ, R122.H0_H0 ;  /* 0x2000007aff247230 */ /* 0x000fe20000004100 */
[----:B------:R-:W-:Y:S01]  /*33e0*/  FADD.FTZ R124, -R206, R124 ;  /* 0x0000007cce7c7221 */ /* 0x000fe20000010100 */
[----:B------:R-:W-:-:S03]  /*33f0*/  HADD2.F32 R121, -RZ, R58.H0_H0 ;  /* 0x2000003aff797230 */ /* 0x000fc60000004100 */
[----:B------:R-:W-:Y:S02]  /*3400*/  FMUL.FTZ R124, R192, R124 ;  /* 0x0000007cc07c7220 */ /* 0x000fe40000410000 */
[----:B------:R-:W-:Y:S02]  /*3410*/  FADD.FTZ R185, R121, R185 ;  /* 0x000000b979b97221 */ /* 0x000fe40000010000 */
[----:B------:R-:W-:Y:S01]  /*3420*/  FFMA.FTZ R150, R124, R121, R150 ;  /* 0x000000797c967223 */ /* 0x000fe20000010096 */
[----:B------:R-:W-:-:S05]  /*3430*/  HADD2.F32 R58, -RZ, R58.H1_H1 ;  /* 0x3000003aff3a7230 */ /* 0x000fca0000004100 */
[----:B------:R-:W-:Y:S02]  /*3440*/  FADD.FTZ R183, R58, R183 ;  /* 0x000000b73ab77221 */ /* 0x000fe40000010000 */
[----:B---3--:R-:W-:-:S04]  /*3450*/  FMUL.FTZ R37, R37, R36 ;  /* 0x0000002425257220 */ /* 0x008fc80000410000 */
[----:B------:R-:W-:Y:S02]  /*3460*/  FFMA.FTZ R121, R136, R121, R37 ;  /* 0x0000007988797223 */ /* 0x000fe40000010025 */
[----:B------:R-:W3:Y:S01]  /*3470*/  LDL R136, [R1+0x118] ;  /* 0x0001180001887983 */ /* 0x000ee20000100800 */
[----:B----4-:R-:W-:-:S05]  /*3480*/  FADD.FTZ R135, R36, R135 ;  /* 0x0000008724877221 */ /* 0x010fca0000010000 */
[----:B------:R0:W-:Y:S01]  /*3490*/  STL [R1+0x9c], R135 ;  /* 0x00009c8701007387 */ /* 0x0001e20000100800 */
[----:B------:R-:W-:Y:S01]  /*34a0*/  FFMA.FTZ R134, R124, R36, R134 ;  /* 0x000000247c867223 */ /* 0x000fe20000010086 */
[----:B------:R-:W-:-:S04]  /*34b0*/  HADD2.F32 R36, -RZ, R122.H1_H1 ;  /* 0x3000007aff247230 */ /* 0x000fc80000004100 */
[----:B------:R1:W-:Y:S04]  /*34c0*/  STL [R1+0x64], R134 ;  /* 0x0000648601007387 */ /* 0x0003e80000100800 */
[----:B0-----:R-:W4:Y:S01]  /*34d0*/  LDL R135, [R1+0x11c] ;  /* 0x00011c0001877983 */ /* 0x001f220000100800 */
[----:B------:R-:W-:-:S03]  /*34e0*/  FADD.FTZ R122, -R206, R125 ;  /* 0x0000007dce7a7221 */ /* 0x000fc60000010100 */
[----:B-1----:R-:W4:Y:S01]  /*34f0*/  LDL.LU R134, [R1+0xa4] ;  /* 0x0000a40001867983 */ /* 0x002f220000300800 */
[----:B------:R-:W-:Y:S02]  /*3500*/  FMUL.FTZ R122, R192, R122 ;  /* 0x0000007ac07a7220 */ /* 0x000fe40000410000 */
[----:B------:R-:W-:Y:S02]  /*3510*/  FMUL.FTZ R37, R133, R36 ;  /* 0x0000002485257220 */ /* 0x000fe40000410000 */
[----:B------:R-:W4:Y:S01]  /*3520*/  LDL.LU R133, [R1+0x7c] ;  /* 0x00007c0001857983 */ /* 0x000f220000300800 */
[----:B------:R-:W-:Y:S02]  /*3530*/  FADD.FTZ R246, R36, R246 ;  /* 0x000000f624f67221 */ /* 0x000fe40000010000 */
[-C--:B------:R-:W-:Y:S02]  /*3540*/  FFMA.FTZ R151, R122, R58.reuse, R151 ;  /* 0x0000003a7a977223 */ /* 0x080fe40000010097 */
[----:B------:R-:W-:-:S02]  /*3550*/  FFMA.FTZ R58, R247, R58, R37 ;  /* 0x0000003af73a7223 */ /* 0x000fc40000010025 */
[----:B--2---:R-:W-:-:S05]  /*3560*/  FFMA.FTZ R132, R122, R36, R132 ;  /* 0x000000247a847223 */ /* 0x004fca0000010084 */
[----:B------:R0:W-:Y:S04]  /*3570*/  STL [R1+0x60], R132 ;  /* 0x0000608401007387 */ /* 0x0001e80000100800 */
[----:B0-----:R-:W2:Y:S04]  /*3580*/  LDL R132, [R1+0x110] ;  /* 0x0001100001847983 */ /* 0x001ea80000100800 */
[----:B------:R0:W-:Y:S04]  /*3590*/  STL [R1+0x98], R246 ;  /* 0x000098f601007387 */ /* 0x0001e80000100800 */
[----:B------:R-:W2:Y:S01]  /*35a0*/  LDL R247, [R1+0x114] ;  /* 0x0001140001f77983 */ /* 0x000ea20000100800 */
[----:B------:R-:W-:Y:S01]  /*35b0*/  IADD3 R144, R180, 0x80, RZ ;  /* 0x00000080b4907810 */ /* 0x000fe20007ffe0ff */
[----:B------:R-:W-:Y:S01]  /*35c0*/  HADD2.F32 R40, -RZ, R40.H1_H1 ;  /* 0x30000028ff287230 */ /* 0x000fe20000004100 */
[----:B------:R-:W-:Y:S01]  /*35d0*/  IMAD.WIDE.U32 R128, R52, R130, c[0x0][0x210] ;  /* 0x0000840034807625 */ /* 0x000fe200078e0082 */
[----:B------:R-:W-:-:S03]  /*35e0*/  HADD2.F32 R36, -RZ, R123.H0_H0 ;  /* 0x2000007bff247230 */ /* 0x000fc60000004100 */
[----:B------:R-:W-:Y:S01]  /*35f0*/  FADD.FTZ R126, -R206, R126 ;  /* 0x0000007ece7e7221 */ /* 0x000fe20000010100 */
[----:B------:R-:W-:Y:S01]  /*3600*/  HADD2.F32 R125, -RZ, R59.H0_H0 ;  /* 0x2000003bff7d7230 */ /* 0x000fe20000004100 */
[----:B------:R-:W-:Y:S01]  /*3610*/  IMAD.WIDE.U32 R144, R144, R131, c[0x0][0x188] ;  /* 0x0000620090907625 */ /* 0x000fe200078e0083 */
[----:B0-----:R-:W2:Y:S03]  /*3620*/  LDL.LU R246, [R1+0xa0] ;  /* 0x0000a00001f67983 */ /* 0x001ea60000300800 */
[----:B------:R-:W-:Y:S02]  /*3630*/  FADD.FTZ R19, R40, R19 ;  /* 0x0000001328137221 */ /* 0x000fe40000010000 */
[-C--:B------:R-:W-:Y:S02]  /*3640*/  FFMA.FTZ R171, R240, R40.reuse, R171 ;  /* 0x00000028f0ab7223 */ /* 0x080fe400000100ab */
[----:B------:R-:W-:-:S02]  /*3650*/  FFMA.FTZ R40, R53, R40, R48 ;  /* 0x0000002835287223 */ /* 0x000fc40000010030 */
[----:B------:R-:W-:Y:S02]  /*3660*/  FADD.FTZ R216, R55, R216 ;  /* 0x000000d837d87221 */ /* 0x000fe40000010000 */
[----:B------:R-:W-:Y:S02]  /*3670*/  FFMA.FTZ R197, R235, R55, R197 ;  /* 0x00000037ebc57223 */ /* 0x000fe400000100c5 */
[----:B------:R-:W-:Y:S02]  /*3680*/  IMAD.WIDE.U32 R48, R52, R130, c[0x0][0x208] ;  /* 0x0000820034307625 */ /* 0x000fe400078e0082 */
[----:B------:R0:W2:Y:S02]  /*3690*/  LDG.E.128 R52, [R144.64] ;  /* 0x0000000490347981 */ /* 0x0000a4000c1e1d00 */
[----:B------:R-:W-:Y:S02]  /*36a0*/  FMUL.FTZ R126, R192, R126 ;  /* 0x0000007ec07e7220 */ /* 0x000fe40000410000 */
[----:B------:R-:W2:Y:S01]  /*36b0*/  LDG.E.128 R128, [R128.64] ;  /* 0x0000000480807981 */ /* 0x000ea2000c1e1d00 */
[----:B------:R-:W-:-:S02]  /*36c0*/  FADD.FTZ R189, R125, R189 ;  /* 0x000000bd7dbd7221 */ /* 0x000fc40000010000 */
[----:B------:R-:W-:Y:S02]  /*36d0*/  FFMA.FTZ R148, R126, R125, R148 ;  /* 0x0000007d7e947223 */ /* 0x000fe40000010094 */
[----:B---3--:R-:W-:Y:S02]  /*36e0*/  FMUL.FTZ R37, R136, R36 ;  /* 0x0000002488257220 */ /* 0x008fe40000410000 */
[----:B------:R-:W-:Y:S01]  /*36f0*/  FADD.FTZ R21, R51, R21 ;  /* 0x0000001533157221 */ /* 0x000fe20000010000 */
[----:B------:R-:W3:Y:S01]  /*3700*/  LDL.LU R136, [R1+0x78] ;  /* 0x0000780001887983 */ /* 0x000ee20000300800 */
[----:B------:R-:W-:-:S03]  /*3710*/  FFMA.FTZ R173, R235, R51, R173 ;  /* 0x00000033ebad7223 */ /* 0x000fc600000100ad */
[----:B------:R-:W3:Y:S01]  /*3720*/  LDG.E.128 R48, [R48.64] ;  /* 0x0000000430307981 */ /* 0x000ee2000c1e1d00 */
[----:B------:R-:W-:-:S03]  /*3730*/  HADD2.F32 R59, -RZ, R59.H1_H1 ;  /* 0x3000003bff3b7230 */ /* 0x000fc60000004100 */
[----:B0-----:R-:W3:Y:S02]  /*3740*/  LDG.E.128 R144, [R144.64+0x10] ;  /* 0x0000100490907981 */ /* 0x001ee4000c1e1d00 */
[----:B------:R-:W-:Y:S02]  /*3750*/  FADD.FTZ R188, R59, R188 ;  /* 0x000000bc3bbc7221 */ /* 0x000fe40000010000 */
[----:B----4-:R-:W-:Y:S02]  /*3760*/  FFMA.FTZ R125, R135, R125, R37 ;  /* 0x0000007d877d7223 */ /* 0x010fe40000010025 */
[----:B------:R-:W4:Y:S01]  /*3770*/  LDL.LU R135, [R1+0xb4] ;  /* 0x0000b40001877983 */ /* 0x000f220000300800 */
[----:B------:R-:W-:-:S05]  /*3780*/  FADD.FTZ R134, R36, R134 ;  /* 0x0000008624867221 */ /* 0x000fca0000010000 */
[----:B------:R0:W-:Y:S01]  /*3790*/  STL [R1+0xa4], R134 ;  /* 0x0000a48601007387 */ /* 0x0001e20000100800 */
[----:B------:R-:W-:Y:S01]  /*37a0*/  FFMA.FTZ R133, R126, R36, R133 ;  /* 0x000000247e857223 */ /* 0x000fe20000010085 */
[----:B------:R-:W-:Y:S02]  /*37b0*/  HADD2.F32 R36, -RZ, R123.H1_H1 ;  /* 0x3000007bff247230 */ /* 0x000fe40000004100 */
[----:B0-----:R-:W4:Y:S01]  /*37c0*/  LDL.LU R134, [R1+0x84] ;  /* 0x0000840001867983 */ /* 0x001f220000300800 */
[----:B------:R-:W-:-:S03]  /*37d0*/  FADD.FTZ R123, -R206, R127 ;  /* 0x0000007fce7b7221 */ /* 0x000fc60000010100 */
[----:B------:R0:W-:Y:S01]  /*37e0*/  STL [R1+0x7c], R133 ;  /* 0x00007c8501007387 */ /* 0x0001e20000100800 */
[----:B------:R-:W-:-:S03]  /*37f0*/  FMUL.FTZ R123, R192, R123 ;  /* 0x0000007bc07b7220 */ /* 0x000fc60000410000 */
[----:B0-----:R-:W4:Y:S01]  /*3800*/  LDL R133, [R1+0x108] ;  /* 0x0001080001857983 */ /* 0x001f220000100800 */
[-C--:B------:R-:W-:Y:S02]  /*3810*/  FFMA.FTZ R149, R123, R59.reuse, R149 ;  /* 0x0000003b7b957223 */ /* 0x080fe40000010095 */
[----:B--2---:R-:W-:Y:S02]  /*3820*/  FMUL.FTZ R37, R132, R36 ;  /* 0x0000002484257220 */ /* 0x004fe40000410000 */
[----:B------:R-:W2:Y:S02]  /*3830*/  LDL R132, [R1+0x10c] ;  /* 0x00010c0001847983 */ /* 0x000ea40000100800 */
[----:B------:R-:W-:Y:S02]  /*3840*/  FFMA.FTZ R59, R247, R59, R37 ;  /* 0x0000003bf73b7223 */ /* 0x000fe40000010025 */
[----:B------:R-:W2:Y:S01]  /*3850*/  LDL R37, [R1+0x100] ;  /* 0x0001000001257983 */ /* 0x000ea20000100800 */
[----:B------:R-:W-:-:S05]  /*3860*/  FADD.FTZ R246, R36, R246 ;  /* 0x000000f624f67221 */ /* 0x000fca0000010000 */
[----:B------:R0:W-:Y:S01]  /*3870*/  STL [R1+0xa0], R246 ;  /* 0x0000a0f601007387 */ /* 0x0001e20000100800 */
[----:B------:R-:W-:-:S04]  /*3880*/  FADD.FTZ R52, -R206, R52 ;  /* 0x00000034ce347221 */ /* 0x000fc80000010100 */
[----:B------:R-:W-:Y:S02]  /*3890*/  FMUL.FTZ R127, R192, R52 ;  /* 0x00000034c07f7220 */ /* 0x000fe40000410000 */
[----:B---3--:R-:W-:Y:S01]  /*38a0*/  FFMA.FTZ R136, R123, R36, R136 ;  /* 0x000000247b887223 */ /* 0x008fe20000010088 */
[----:B------:R-:W-:-:S04]  /*38b0*/  HADD2.F32 R36, -RZ, R128.H0_H0 ;  /* 0x20000080ff247230 */ /* 0x000fc80000004100 */
[----:B------:R-:W-:Y:S01]  /*38c0*/  STL [R1+0x78], R136 ;  /* 0x0000788801007387 */ /* 0x000fe20000100800 */
[----:B------:R-:W-:-:S05]  /*38d0*/  HADD2.F32 R52, -RZ, R48.H0_H0 ;  /* 0x20000030ff347230 */ /* 0x000fca0000004100 */
[----:B------:R-:W-:Y:S02]  /*38e0*/  FADD.FTZ R223, R52, R223 ;  /* 0x000000df34df7221 */ /* 0x000fe40000010000 */
[----:B------:R-:W-:Y:S01]  /*38f0*/  FFMA.FTZ R34, R127, R52, R34 ;  /* 0x000000347f227223 */ /* 0x000fe20000010022 */
[----:B------:R-:W-:Y:S01]  /*3900*/  HADD2.F32 R128, -RZ, R128.H1_H1 ;  /* 0x30000080ff807230 */ /* 0x000fe20000004100 */
[----:B----4-:R-:W-:-:S05]  /*3910*/  FADD.FTZ R135, R36, R135 ;  /* 0x0000008724877221 */ /* 0x010fca0000010000 */
[----:B------:R-:W-:Y:S04]  /*3920*/  STL [R1+0xb4], R135 ;  /* 0x0000b48701007387 */ /* 0x000fe80000100800 */
[----:B0-----:R-:W3:Y:S01]  /*3930*/  LDL R246, [R1+0x104] ;  /* 0x0001040001f67983 */ /* 0x001ee20000100800 */
[----:B------:R-:W-:-:S05]  /*3940*/  FFMA.FTZ R134, R127, R36, R134 ;  /* 0x000000247f867223 */ /* 0x000fca0000010086 */
[----:B------:R0:W-:Y:S04]  /*3950*/  STL [R1+0x84], R134 ;  /* 0x0000848601007387 */ /* 0x0001e80000100800 */
[----:B0-----:R-:W4:Y:S01]  /*3960*/  LDL.LU R134, [R1+0xb0] ;  /* 0x0000b00001867983 */ /* 0x001f220000300800 */
[----:B------:R-:W-:-:S03]  /*3970*/  FMUL.FTZ R36, R133, R36 ;  /* 0x0000002485247220 */ /* 0x000fc60000410000 */
[----:B------:R-:W4:Y:S01]  /*3980*/  LDL.LU R133, [R1+0x80] ;  /* 0x0000800001857983 */ /* 0x000f220000300800 */
[----:B--2---:R-:W-:-:S03]  /*3990*/  FFMA.FTZ R52, R132, R52, R36 ;  /* 0x0000003484347223 */ /* 0x004fc60000010024 */
[----:B------:R-:W2:Y:S04]  /*39a0*/  LDL.LU R132, [R1+0xbc] ;  /* 0x0000bc0001847983 */ /* 0x000ea80000300800 */
[----:B------:R-:W2:Y:S01]  /*39b0*/  LDL.LU R136, [R1+0x8c] ;  /* 0x00008c0001887983 */ /* 0x000ea20000300800 */
[----:B------:R-:W-:-:S03]  /*39c0*/  FMUL.FTZ R36, R37, R128 ;  /* 0x0000008025247220 */ /* 0x000fc60000410000 */
[----:B------:R-:W2:Y:S01]  /*39d0*/  LDL R37, [R1+0xf8] ;  /* 0x0000f80001257983 */ /* 0x000ea20000100800 */
[C---:B------:R-:W-:Y:S01]  /*39e0*/  FADD.FTZ R53, -R206.reuse, R53 ;  /* 0x00000035ce357221 */ /* 0x040fe20000010100 */
[----:B------:R-:W-:Y:S01]  /*39f0*/  HADD2.F32 R48, -RZ, R48.H1_H1 ;  /* 0x30000030ff307230 */ /* 0x000fe20000004100 */
[----:B------:R-:W-:Y:S01]  /*3a00*/  FADD.FTZ R54, -R206, R54 ;  /* 0x00000036ce367221 */ /* 0x000fe20000010100 */
[----:B------:R-:W2:Y:S01]  /*3a10*/  LDL.LU R135, [R1+0x1c] ;  /* 0x00001c0001877983 */ /* 0x000ea20000300800 */
[----:B------:R-:W-:Y:S02]  /*3a20*/  FMUL.FTZ R53, R192, R53 ;  /* 0x00000035c0357220 */ /* 0x000fe40000410000 */
[----:B------:R-:W-:Y:S01]  /*3a30*/  FADD.FTZ R222, R48, R222 ;  /* 0x000000de30de7221 */ /* 0x000fe20000010000 */
[----:B------:R-:W2:Y:S01]  /*3a40*/  LDL R247, [R1+0xfc] ;  /* 0x0000fc0001f77983 */ /* 0x000ea20000100800 */
[-C--:B------:R-:W-:Y:S02]  /*3a50*/  FFMA.FTZ R35, R53, R48.reuse, R35 ;  /* 0x0000003035237223 */ /* 0x080fe40000010023 */
[----:B---3--:R-:W-:Y:S01]  /*3a60*/  FFMA.FTZ R48, R246, R48, R36 ;  /* 0x00000030f6307223 */ /* 0x008fe20000010024 */
[----:B------:R-:W-:Y:S01]  /*3a70*/  HADD2.F32 R36, -RZ, R129.H0_H0 ;  /* 0x20000081ff247230 */ /* 0x000fe20000004100 */
[----:B------:R-:W3:Y:S01]  /*3a80*/  LDL.LU R246, [R1+0xb8] ;  /* 0x0000b80001f67983 */ /* 0x000ee20000300800 */
[----:B----4-:R-:W-:-:S02]  /*3a90*/  FADD.FTZ R134, R128, R134 ;  /* 0x0000008680867221 */ /* 0x010fc40000010000 */
[----:B------:R-:W-:-:S03]  /*3aa0*/  FFMA.FTZ R133, R53, R128, R133 ;  /* 0x0000008035857223 */ /* 0x000fc60000010085 */
[----:B------:R0:W-:Y:S01]  /*3ab0*/  STL [R1+0xb0], R134 ;  /* 0x0000b08601007387 */ /* 0x0001e20000100800 */
[----:B------:R-:W-:-:S03]  /*3ac0*/  FMUL.FTZ R128, R192, R54 ;  /* 0x00000036c0807220 */ /* 0x000fc60000410000 */
[----:B0-----:R-:W4:Y:S04]  /*3ad0*/  LDL.LU R134, [R1+0x88] ;  /* 0x0000880001867983 */ /* 0x001f280000300800 */
[----:B------:R0:W-:Y:S04]  /*3ae0*/  STL [R1+0x80], R133 ;  /* 0x0000808501007387 */ /* 0x0001e80000100800 */
[----:B0-----:R-:W4:Y:S01]  /*3af0*/  LDL R133, [R1+0xf0] ;  /* 0x0000f00001857983 */ /* 0x001f220000100800 */
[----:B--2---:R-:W-:Y:S02]  /*3b00*/  FADD.FTZ R132, R36, R132 ;  /* 0x0000008424847221 */ /* 0x004fe40000010000 */
[----:B------:R-:W-:-:S03]  /*3b10*/  FFMA.FTZ R136, R128, R36, R136 ;  /* 0x0000002480887223 */ /* 0x000fc60000010088 */
[----:B------:R0:W-:Y:S01]  /*3b20*/  STL [R1+0xbc], R132 ;  /* 0x0000bc8401007387 */ /* 0x0001e20000100800 */
[----:B------:R-:W-:-:S03]  /*3b30*/  FMUL.FTZ R36, R37, R36 ;  /* 0x0000002425247220 */ /* 0x000fc60000410000 */
[----:B0-----:R-:W2:Y:S04]  /*3b40*/  LDL.LU R132, [R1+0x18] ;  /* 0x0000180001847983 */ /* 0x001ea80000300800 */
[----:B------:R0:W-:Y:S04]  /*3b50*/  STL [R1+0x8c], R136 ;  /* 0x00008c8801007387 */ /* 0x0001e80000100800 */
[----:B0-----:R0:W5:Y:S04]  /*3b60*/  LDL.LU R136, [R1+0x220] ;  /* 0x0002200001887983 */ /* 0x0011680000300800 */
[----:B------:R-:W2:Y:S01]  /*3b70*/  LDL R37, [R1+0xf4] ;  /* 0x0000f40001257983 */ /* 0x000ea20000100800 */
[----:B------:R-:W-:Y:S01]  /*3b80*/  HADD2.F32 R54, -RZ, R49.H0_H0 ;  /* 0x20000031ff367230 */ /* 0x000fe20000004100 */
[----:B------:R-:W-:Y:S01]  /*3b90*/  FADD.FTZ R55, -R206, R55 ;  /* 0x00000037ce377221 */ /* 0x000fe20000010100 */
[----:B------:R-:W-:-:S03]  /*3ba0*/  HADD2.F32 R129, -RZ, R129.H1_H1 ;  /* 0x30000081ff817230 */ /* 0x000fc60000004100 */
[----:B------:R-:W-:Y:S02]  /*3bb0*/  FADD.FTZ R135, R54, R135 ;  /* 0x0000008736877221 */ /* 0x000fe40000010000 */
[----:B------:R-:W-:Y:S02]  /*3bc0*/  FMUL.FTZ R55, R192, R55 ;  /* 0x00000037c0377220 */ /* 0x000fe40000410000 */
[-C--:B------:R-:W-:Y:S01]  /*3bd0*/  FFMA.FTZ R32, R128, R54.reuse, R32 ;  /* 0x0000003680207223 */ /* 0x080fe20000010020 */
[----:B------:R1:W-:Y:S01]  /*3be0*/  STL [R1+0x1c], R135 ;  /* 0x00001c8701007387 */ /* 0x0003e20000100800 */
[----:B------:R-:W-:Y:S01]  /*3bf0*/  FFMA.FTZ R54, R247, R54, R36 ;  /* 0x00000036f7367223 */ /* 0x000fe20000010024 */
[----:B------:R-:W-:Y:S02]  /*3c00*/  HADD2.F32 R49, -RZ, R49.H1_H1 ;  /* 0x30000031ff317230 */ /* 0x000fe40000004100 */
[----:B-1----:R0:W5:Y:S04]  /*3c10*/  LDL.LU R135, [R1+0x21c] ;  /* 0x00021c0001877983 */ /* 0x0021680000300800 */
[----:B------:R-:W2:Y:S01]  /*3c20*/  LDL R247, [R1+0xe8] ;  /* 0x0000e80001f77983 */ /* 0x000ea20000100800 */
[----:B------:R-:W-:-:S02]  /*3c30*/  FADD.FTZ R144, -R206, R144 ;  /* 0x00000090ce907221 */ /* 0x000fc40000010100 */
[----:B------:R-:W-:Y:S02]  /*3c40*/  FADD.FTZ R36, -R206, R146 ;  /* 0x00000092ce247221 */ /* 0x000fe40000010100 */
[----:B---3--:R-:W-:-:S05]  /*3c50*/  FADD.FTZ R246, R129, R246 ;  /* 0x000000f681f67221 */ /* 0x008fca0000010000 */
[----:B------:R1:W-:Y:S04]  /*3c60*/  STL [R1+0xb8], R246 ;  /* 0x0000b8f601007387 */ /* 0x0003e80000100800 */
[----:B-1----:R-:W3:Y:S01]  /*3c70*/  LDL.LU R246, [R1+0x24] ;  /* 0x0000240001f67983 */ /* 0x002ee20000300800 */
[----:B----4-:R-:W-:-:S05]  /*3c80*/  FFMA.FTZ R134, R55, R129, R134 ;  /* 0x0000008137867223 */ /* 0x010fca0000010086 */
[----:B------:R1:W-:Y:S01]  /*3c90*/  STL [R1+0x88], R134 ;  /* 0x0000888601007387 */ /* 0x0003e20000100800 */
[----:B------:R-:W-:-:S03]  /*3ca0*/  FMUL.FTZ R129, R133, R129 ;  /* 0x0000008185817220 */ /* 0x000fc60000410000 */
[----:B-1----:R-:W4:Y:S04]  /*3cb0*/  LDL.LU R134, [R1+0xc4] ;  /* 0x0000c40001867983 */ /* 0x002f280000300800 */
[----:B------:R-:W4:Y:S01]  /*3cc0*/  LDL.LU R133, [R1+0x94] ;  /* 0x0000940001857983 */ /* 0x000f220000300800 */
[----:B--2---:R-:W-:-:S05]  /*3cd0*/  FADD.FTZ R132, R49, R132 ;  /* 0x0000008431847221 */ /* 0x004fca0000010000 */
[----:B------:R1:W-:Y:S01]  /*3ce0*/  STL [R1+0x18], R132 ;  /* 0x0000188401007387 */ /* 0x0003e20000100800 */
[----:B------:R-:W-:Y:S01]  /*3cf0*/  HADD2.F32 R146, -RZ, R50.H0_H0 ;  /* 0x20000032ff927230 */ /* 0x000fe20000004100 */
[-C--:B------:R-:W-:Y:S02]  /*3d00*/  FFMA.FTZ R33, R55, R49.reuse, R33 ;  /* 0x0000003137217223 */ /* 0x080fe40000010021 */
[----:B-1----:R-:W2:Y:S01]  /*3d10*/  LDL R132, [R1+0xe0] ;  /* 0x0000e00001847983 */ /* 0x002ea20000100800 */
[----:B------:R-:W-:Y:S02]  /*3d20*/  FFMA.FTZ R129, R37, R49, R129 ;  /* 0x0000003125817223 */ /* 0x000fe40000010081 */
[C---:B------:R-:W-:Y:S02]  /*3d30*/  FADD.FTZ R37, -R206.reuse, R145 ;  /* 0x00000091ce257221 */ /* 0x040fe40000010100 */
[----:B------:R-:W-:Y:S02]  /*3d40*/  FADD.FTZ R206, -R206, R147 ;  /* 0x00000093cece7221 */ /* 0x000fe40000010100 */
[----:B------:R-:W2:Y:S01]  /*3d50*/  LDL R147, [R1+0xec] ;  /* 0x0000ec0001937983 */ /* 0x000ea20000100800 */
[----:B------:R-:W-:Y:S01]  /*3d60*/  HADD2.F32 R49, -RZ, R130.H0_H0 ;  /* 0x20000082ff317230 */ /* 0x000fe20000004100 */
[----:B------:R-:W-:-:S04]  /*3d70*/  FMUL.FTZ R145, R192, R144 ;  /* 0x00000090c0917220 */ /* 0x000fc80000410000 */
[----:B------:R-:W-:Y:S02]  /*3d80*/  FMUL.FTZ R144, R247, R49 ;  /* 0x00000031f7907220 */ /* 0x000fe40000410000 */
[----:B------:R-:W2:Y:S01]  /*3d90*/  LDL.LU R247, [R1+0xc0] ;  /* 0x0000c00001f77983 */ /* 0x000ea20000300800 */
[----:B---3--:R-:W-:-:S05]  /*3da0*/  FADD.FTZ R246, R146, R246 ;  /* 0x000000f692f67221 */ /* 0x008fca0000010000 */
[----:B------:R1:W-:Y:S04]  /*3db0*/  STL [R1+0x24], R246 ;  /* 0x000024f601007387 */ /* 0x0003e80000100800 */
[----:B-1----:R-:W3:Y:S01]  /*3dc0*/  LDL.LU R246, [R1+0x90] ;  /* 0x0000900001f67983 */ /* 0x002ee20000300800 */
[----:B----4-:R-:W-:Y:S02]  /*3dd0*/  FADD.FTZ R134, R49, R134 ;  /* 0x0000008631867221 */ /* 0x010fe40000010000 */
[----:B------:R-:W-:Y:S02]  /*3de0*/  FFMA.FTZ R133, R145, R49, R133 ;  /* 0x0000003191857223 */ /* 0x000fe40000010085 */
[----:B------:R-:W4:Y:S04]  /*3df0*/  LDL R49, [R1+0xe4] ;  /* 0x0000e40001317983 */ /* 0x000f280000100800 */
[----:B------:R1:W-:Y:S04]  /*3e00*/  STL [R1+0xc4], R134 ;  /* 0x0000c48601007387 */ /* 0x0003e80000100800 */
[----:B-1----:R-:W4:Y:S04]  /*3e10*/  LDL.LU R134, [R1+0x4c] ;  /* 0x00004c0001867983 */ /* 0x002f280000300800 */
[----:B------:R1:W-:Y:S04]  /*3e20*/  STL [R1+0x94], R133 ;  /* 0x0000948501007387 */ /* 0x0003e80000100800 */
[----:B-1----:R-:W4:Y:S01]  /*3e30*/  LDL R133, [R1+0xdc] ;  /* 0x0000dc0001857983 */ /* 0x002f220000100800 */
[----:B--2---:R-:W-:-:S02]  /*3e40*/  FFMA.FTZ R144, R147, R146, R144 ;  /* 0x0000009293907223 */ /* 0x004fc40000010090 */
[----:B------:R-:W-:Y:S02]  /*3e50*/  FMUL.FTZ R147, R192, R37 ;  /* 0x00000025c0937220 */ /* 0x000fe40000410000 */
[----:B------:R-:W2:Y:S01]  /*3e60*/  LDL.LU R37, [R1+0x20] ;  /* 0x0000200001257983 */ /* 0x000ea20000300800 */
[----:B------:R-:W-:Y:S02]  /*3e70*/  HADD2.F32 R130, -RZ, R130.H1_H1 ;  /* 0x30000082ff827230 */ /* 0x000fe40000004100 */
[----:B------:R-:W-:Y:S01]  /*3e80*/  HADD2.F32 R50, -RZ, R50.H1_H1 ;  /* 0x30000032ff327230 */ /* 0x000fe20000004100 */
[----:B------:R-:W-:Y:S02]  /*3e90*/  FFMA.FTZ R30, R145, R146, R30 ;  /* 0x00000092911e7223 */ /* 0x000fe4000001001e */
[----:B------:R-:W-:Y:S02]  /*3ea0*/  FMUL.FTZ R146, R132, R130 ;  /* 0x0000008284927220 */ /* 0x000fe40000410000 */
[----:B------:R-:W2:Y:S01]  /*3eb0*/  LDL.LU R132, [R1+0xcc] ;  /* 0x0000cc0001847983 */ /* 0x000ea20000300800 */
[----:B------:R-:W-:-:S02]  /*3ec0*/  FFMA.FTZ R31, R147, R50, R31 ;  /* 0x00000032931f7223 */ /* 0x000fc4000001001f */
[----:B------:R-:W-:Y:S02]  /*3ed0*/  FADD.FTZ R247, R130, R247 ;  /* 0x000000f782f77221 */ /* 0x000fe40000010000 */
[----:B---3--:R-:W-:Y:S02]  /*3ee0*/  FFMA.FTZ R246, R147, R130, R246 ;  /* 0x0000008293f67223 */ /* 0x008fe400000100f6 */
[----:B------:R-:W-:Y:S02]  /*3ef0*/  FMUL.FTZ R130, R192, R36 ;  /* 0x00000024c0827220 */ /* 0x000fe40000410000 */
[----:B----4-:R-:W-:Y:S02]  /*3f00*/  FFMA.FTZ R146, R49, R50, R146 ;  /* 0x0000003231927223 */ /* 0x010fe40000010092 */
[----:B--2---:R-:W-:Y:S02]  /*3f10*/  FADD.FTZ R37, R50, R37 ;  /* 0x0000002532257221 */ /* 0x004fe40000010000 */
[----:B------:R-:W2:Y:S04]  /*3f20*/  LDL.LU R50, [R1+0xac] ;  /* 0x0000ac0001327983 */ /* 0x000ea80000300800 */
[----:B------:R-:W-:Y:S04]  /*3f30*/  STL [R1+0x20], R37 ;  /* 0x0000202501007387 */ /* 0x000fe80000100800 */
[----:B------:R1:W-:Y:S04]  /*3f40*/  STL [R1+0xc0], R247 ;  /* 0x0000c0f701007387 */ /* 0x0003e80000100800 */
[----:B-1----:R-:W3:Y:S04]  /*3f50*/  LDL.LU R247, [R1+0xc8] ;  /* 0x0000c80001f77983 */ /* 0x002ee80000300800 */
[----:B------:R1:W-:Y:S04]  /*3f60*/  STL [R1+0x90], R246 ;  /* 0x000090f601007387 */ /* 0x0003e80000100800 */
[----:B-1----:R-:W4:Y:S04]  /*3f70*/  LDL.LU R246, [R1+0xa8] ;  /* 0x0000a80001f67983 */ /* 0x002f280000300800 */
[----:B------:R-:W3:Y:S01]  /*3f80*/  LDL R36, [R1+0xd8] ;  /* 0x0000d80001247983 */ /* 0x000ee20000100800 */
[----:B------:R-:W-:-:S02]  /*3f90*/  HADD2.F32 R49, -RZ, R51.H0_H0 ;  /* 0x20000033ff317230 */ /* 0x000fc40000004100 */
[----:B------:R-:W-:-:S03]  /*3fa0*/  HADD2.F32 R37, -RZ, R131.H0_H0 ;  /* 0x20000083ff257230 */ /* 0x000fc60000004100 */
[----:B------:R-:W-:Y:S02]  /*3fb0*/  FADD.FTZ R134, R49, R134 ;  /* 0x0000008631867221 */ /* 0x000fe40000010000 */
[----:B------:R-:W-:Y:S02]  /*3fc0*/  FADD.FTZ R132, R37, R132 ;  /* 0x0000008425847221 */ /* 0x000fe40000010000 */
[C---:B------:R-:W-:Y:S01]  /*3fd0*/  FFMA.FTZ R28, R130.reuse, R49, R28 ;  /* 0x00000031821c7223 */ /* 0x040fe2000001001c */
[----:B------:R1:W-:Y:S04]  /*3fe0*/  STL [R1+0x4c], R134 ;  /* 0x00004c8601007387 */ /* 0x0003e80000100800 */
[----:B-1----:R0:W5:Y:S01]  /*3ff0*/  LDL.LU R134, [R1+0x218] ;  /* 0x0002180001867983 */ /* 0x0021620000300800 */
[----:B--2---:R-:W-:-:S02]  /*4000*/  FFMA.FTZ R50, R130, R37, R50 ;  /* 0x0000002582327223 */ /* 0x004fc40000010032 */
[----:B---3--:R-:W-:-:S04]  /*4010*/  FMUL.FTZ R36, R36, R37 ;  /* 0x0000002524247220 */ /* 0x008fc80000410000 */
[----:B------:R-:W-:Y:S02]  /*4020*/  FFMA.FTZ R49, R133, R49, R36 ;  /* 0x0000003185317223 */ /* 0x000fe40000010024 */
[----:B------:R0:W5:Y:S04]  /*4030*/  LDL.LU R133, [R1+0x214] ;  /* 0x0002140001857983 */ /* 0x0001680000300800 */
[----:B------:R-:W2:Y:S04]  /*4040*/  LDL R36, [R1+0xd0] ;  /* 0x0000d00001247983 */ /* 0x000ea80000100800 */
[----:B------:R1:W-:Y:S04]  /*4050*/  STL [R1+0xcc], R132 ;  /* 0x0000cc8401007387 */ /* 0x0003e80000100800 */
[----:B-1----:R0:W5:Y:S04]  /*4060*/  LDL.LU R132, [R1+0x210] ;  /* 0x0002100001847983 */ /* 0x0021680000300800 */
[----:B------:R-:W3:Y:S04]  /*4070*/  LDL R37, [R1+0xd4] ;  /* 0x0000d40001257983 */ /* 0x000ee80000100800 */
[----:B------:R1:W-:Y:S02]  /*4080*/  STL [R1+0xac], R50 ;  /* 0x0000ac3201007387 */ /* 0x0003e40000100800 */
[----:B-1----:R-:W-:Y:S01]  /*4090*/  HADD2.F32 R50, -RZ, R51.H1_H1 ;  /* 0x30000033ff327230 */ /* 0x002fe20000004100 */
[----:B------:R-:W-:-:S02]  /*40a0*/  FMUL.FTZ R51, R192, R206 ;  /* 0x000000cec0337220 */ /* 0x000fc40000410000 */
[----:B------:R-:W2:Y:S01]  /*40b0*/  LDL.LU R206, [R1+0x48] ;  /* 0x0000480001ce7983 */ /* 0x000ea20000300800 */
[----:B------:R-:W-:-:S05]  /*40c0*/  HADD2.F32 R131, -RZ, R131.H1_H1 ;  /* 0x30000083ff837230 */ /* 0x000fca0000004100 */
[----:B----4-:R-:W-:Y:S02]  /*40d0*/  FFMA.FTZ R246, R51, R131, R246 ;  /* 0x0000008333f67223 */ /* 0x010fe400000100f6 */
[----:B------:R-:W-:Y:S02]  /*40e0*/  FADD.FTZ R247, R131, R247 ;  /* 0x000000f783f77221 */ /* 0x000fe40000010000 */
[----:B------:R-:W-:Y:S02]  /*40f0*/  FFMA.FTZ R29, R51, R50, R29 ;  /* 0x00000032331d7223 */ /* 0x000fe4000001001d */
[----:B--2---:R-:W-:-:S05]  /*4100*/  FADD.FTZ R206, R50, R206 ;  /* 0x000000ce32ce7221 */ /* 0x004fca0000010000 */
        /* <DEDUP_REMOVED lines=70> */
[----:B------:R0:W-:Y:S01]  /*4570*/  STL [R1+0xc8], R247 ;  /* 0x0000c8f701007387 */ /* 0x0001e20000100800 */
[----:B------:R-:W-:Y:S02]  /*4580*/  FFMA.FTZ R206, R128, R54, R206 ;  /* 0x0000003680ce7223 */ /* 0x000fe400000100ce */
[----:B------:R-:W-:-:S02]  /*4590*/  FADD.FTZ R246, R246, R54 ;  /* 0x00000036f6f67221 */ /* 0x000fc40000010000 */
[----:B------:R-:W-:Y:S02]  /*45a0*/  FFMA.FTZ R206, R55, R129, R206 ;  /* 0x0000008137ce7223 */ /* 0x000fe400000100ce */
[----:B------:R-:W-:Y:S02]  /*45b0*/  FADD.FTZ R246, R246, R129 ;  /* 0x00000081f6f67221 */ /* 0x000fe40000010000 */
[----:B------:R-:W-:Y:S02]  /*45c0*/  FFMA.FTZ R206, R145, R144, R206 ;  /* 0x0000009091ce7223 */ /* 0x000fe400000100ce */
[----:B------:R-:W-:Y:S02]  /*45d0*/  FADD.FTZ R246, R246, R144 ;  /* 0x00000090f6f67221 */ /* 0x000fe40000010000 */
[----:B------:R-:W-:Y:S02]  /*45e0*/  FMUL.FTZ R36, R36, R131 ;  /* 0x0000008324247220 */ /* 0x000fe40000410000 */
[----:B------:R-:W-:-:S02]  /*45f0*/  FADD.FTZ R246, R246, R146 ;  /* 0x00000092f6f67221 */ /* 0x000fc40000010000 */
[----:B------:R-:W-:Y:S02]  /*4600*/  FFMA.FTZ R206, R147, R146, R206 ;  /* 0x0000009293ce7223 */ /* 0x000fe400000100ce */
[----:B---3--:R-:W-:Y:S02]  /*4610*/  FFMA.FTZ R50, R37, R50, R36 ;  /* 0x0000003225327223 */ /* 0x008fe40000010024 */
[----:B------:R-:W-:Y:S02]  /*4620*/  FADD.FTZ R246, R246, R49 ;  /* 0x00000031f6f67221 */ /* 0x000fe40000010000 */
[----:B------:R-:W-:Y:S02]  /*4630*/  FFMA.FTZ R206, R130, R49, R206 ;  /* 0x0000003182ce7223 */ /* 0x000fe400000100ce */
[----:B------:R-:W-:Y:S02]  /*4640*/  FADD.FTZ R246, R246, R50 ;  /* 0x00000032f6f67221 */ /* 0x000fe40000010000 */
[----:B------:R-:W-:Y:S01]  /*4650*/  FFMA.FTZ R206, R51, R50, R206 ;  /* 0x0000003233ce7223 */ /* 0x000fe200000100ce */
[----:B------:R-:W-:Y:S05]  /*4660*/  BRA.DIV ~URZ, `(.L_x_1604) ;  /* 0x00003d127f007947 */ /* 0x000fea000b800000 */
[----:B0-----:R0:W1:Y:S02]  /*4670*/  SHFL.BFLY PT, R247, R246, 0x1, 0x1f ;  /* 0x0c201f00f6f77f89 */ /* 0x00106400000e0000 */
.L_x_1608:
        /* <DEDUP_REMOVED lines=18> */
.L_x_1609:
        /* <DEDUP_REMOVED lines=49> */
[-CC-:B------:R-:W-:Y:S01]  /*4ab0*/  FFMA.FTZ R131, R55, R37.reuse, R36.reuse ;  /* 0x0000002537837223 */ /* 0x180fe20000010024 */
[----:B0-----:R-:W-:Y:S01]  /*4ac0*/  LOP3.LUT R55, R246, 0x1f, RZ, 0xc0, !PT ;  /* 0x0000001ff6377812 */ /* 0x001fe200078ec0ff */
[----:B------:R-:W-:-:S02]  /*4ad0*/  FFMA.FTZ R145, R145, R37, R36 ;  /* 0x0000002591917223 */ /* 0x000fc40000010024 */
[-CC-:B------:R-:W-:Y:S02]  /*4ae0*/  FFMA.FTZ R147, R147, R37.reuse, R36.reuse ;  /* 0x0000002593937223 */ /* 0x180fe40000010024 */
[-CC-:B------:R-:W-:Y:S02]  /*4af0*/  FFMA.FTZ R130, R130, R37.reuse, R36.reuse ;  /* 0x0000002582827223 */ /* 0x180fe40000010024 */
[----:B------:R-:W-:Y:S02]  /*4b00*/  FFMA.FTZ R51, R51, R37, R36 ;  /* 0x0000002533337223 */ /* 0x000fe40000010024 */
[----:B------:R-:W-:Y:S02]  /*4b10*/  IMAD R36, R0, c[0x0][0x168], RZ ;  /* 0x00005a0000247a24 */ /* 0x000fe400078e02ff */
[----:B------:R-:W-:Y:S02]  /*4b20*/  FADD.FTZ R207, R209, -R207 ;  /* 0x800000cfd1cf7221 */ /* 0x000fe40000010000 */
[----:B------:R-:W-:Y:S01]  /*4b30*/  FADD.FTZ R208, R210, -R208 ;  /* 0x800000d0d2d07221 */ /* 0x000fe20000010000 */
[----:B------:R-:W-:Y:S01]  /*4b40*/  SHF.R.S32.HI R37, RZ, 0x1f, R36 ;  /* 0x0000001fff257819 */ /* 0x000fe20000011424 */
[----:B------:R-:W-:-:S02]  /*4b50*/  FADD.FTZ R211, R212, -R211 ;  /* 0x800000d3d4d37221 */ /* 0x000fc40000010000 */
[----:B------:R-:W-:Y:S01]  /*4b60*/  FADD.FTZ R225, R227, -R225 ;  /* 0x800000e1e3e17221 */ /* 0x000fe20000010000 */
[----:B------:R-:W-:Y:S01]  /*4b70*/  LEA.HI R37, R37, R36, RZ, 0x3 ;  /* 0x0000002425257211 */ /* 0x000fe200078f18ff */
[C---:B------:R-:W-:Y:S02]  /*4b80*/  FMUL.FTZ R207, R192.reuse, R207 ;  /* 0x000000cfc0cf7220 */ /* 0x040fe40000410000 */
[C---:B------:R-:W-:Y:S01]  /*4b90*/  FMUL.FTZ R208, R192.reuse, R208 ;  /* 0x000000d0c0d07220 */ /* 0x040fe20000410000 */
[----:B------:R-:W-:Y:S01]  /*4ba0*/  LEA.HI.SX32 R55, R37, R55, 0x1d ;  /* 0x0000003725377211 */ /* 0x000fe200078feaff */
[C---:B------:R-:W-:Y:S02]  /*4bb0*/  FMUL.FTZ R211, R192.reuse, R211 ;  /* 0x000000d3c0d37220 */ /* 0x040fe40000410000 */
[----:B------:R-:W-:Y:S02]  /*4bc0*/  FMUL.FTZ R225, R192, R225 ;  /* 0x000000e1c0e17220 */ /* 0x000fe40000410000 */
[----:B------:R-:W-:-:S02]  /*4bd0*/  FADD.FTZ R229, R228, -R229 ;  /* 0x800000e5e4e57221 */ /* 0x000fc40000010000 */
[----:B------:R-:W-:Y:S02]  /*4be0*/  FADD.FTZ R231, R230, -R231 ;  /* 0x800000e7e6e77221 */ /* 0x000fe40000010000 */
[----:B------:R-:W-:Y:S02]  /*4bf0*/  FADD.FTZ R232, R233, -R232 ;  /* 0x800000e8e9e87221 */ /* 0x000fe40000010000 */
[----:B------:R-:W-:Y:S02]  /*4c00*/  FADD.FTZ R235, R236, -R235 ;  /* 0x800000ebeceb7221 */ /* 0x000fe40000010000 */
[----:B------:R-:W-:Y:S01]  /*4c10*/  FADD.FTZ R240, R40, -R240 ;  /* 0x800000f028f07221 */ /* 0x000fe20000010000 */
[----:B------:R-:W-:Y:S01]  /*4c20*/  @P0 MOV R40, 0x20 ;  /* 0x0000002000280802 */ /* 0x000fe20000000f00 */
[----:B-----5:R-:W-:Y:S02]  /*4c30*/  @P1 FADD.FTZ R208, R73, R208 ;  /* 0x000000d049d01221 */ /* 0x020fe40000010000 */
[----:B------:R-:W-:-:S02]  /*4c40*/  @P1 FADD.FTZ R207, R72, R207 ;  /* 0x000000cf48cf1221 */ /* 0x000fc40000010000 */
[----:B------:R-:W-:Y:S01]  /*4c50*/  @P1 FADD.FTZ R225, R75, R225 ;  /* 0x000000e14be11221 */ /* 0x000fe20000010000 */
[----:B------:R-:W-:Y:S01]  /*4c60*/  SEL R37, R208, R137, P2 ;  /* 0x00000089d0257207 */ /* 0x000fe20001000000 */
[----:B------:R-:W-:Y:S01]  /*4c70*/  @P1 FADD.FTZ R211, R74, R211 ;  /* 0x000000d34ad31221 */ /* 0x000fe20000010000 */
[----:B------:R-:W-:Y:S01]  /*4c80*/  SEL R36, R207, R136, P2 ;  /* 0x00000088cf247207 */ /* 0x000fe20001000000 */
[C---:B------:R-:W-:Y:S02]  /*4c90*/  FMUL.FTZ R229, R192.reuse, R229 ;  /* 0x000000e5c0e57220 */ /* 0x040fe40000410000 */
[C---:B------:R-:W-:Y:S02]  /*4ca0*/  FMUL.FTZ R231, R192.reuse, R231 ;  /* 0x000000e7c0e77220 */ /* 0x040fe40000410000 */
[C---:B------:R-:W-:Y:S02]  /*4cb0*/  FMUL.FTZ R232, R192.reuse, R232 ;  /* 0x000000e8c0e87220 */ /* 0x040fe40000410000 */
[----:B------:R-:W-:-:S02]  /*4cc0*/  FMUL.FTZ R235, R192, R235 ;  /* 0x000000ebc0eb7220 */ /* 0x000fc40000410000 */
[----:B------:R-:W-:Y:S02]  /*4cd0*/  FADD.FTZ R244, R41, -R244 ;  /* 0x800000f429f47221 */ /* 0x000fe40000010000 */
        /* <DEDUP_REMOVED lines=24> */
[----:B------:R-:W-:-:S02]  /*4e60*/  FMUL.FTZ R240, R192, R240 ;  /* 0x000000f0c0f07220 */ /* 0x000fc40000410000 */
[C---:B------:R-:W-:Y:S02]  /*4e70*/  FMUL.FTZ R241, R192.reuse, R241 ;  /* 0x000000f1c0f17220 */ /* 0x040fe40000410000 */
[----:B------:R0:W-:Y:S01]  /*4e80*/  @P0 STG.E.128 [R40.64+0x10], R36 ;  /* 0x0000102428000986 */ /* 0x0001e2000c101d04 */
[C---:B------:R-:W-:Y:S02]  /*4e90*/  FMUL.FTZ R244, R192.reuse, R244 ;  /* 0x000000f4c0f47220 */ /* 0x040fe40000410000 */
[C---:B------:R-:W-:Y:S02]  /*4ea0*/  FMUL.FTZ R245, R192.reuse, R245 ;  /* 0x000000f5c0f57220 */ /* 0x040fe40000410000 */
[C---:B------:R-:W-:Y:S02]  /*4eb0*/  FMUL.FTZ R117, R192.reuse, R42 ;  /* 0x0000002ac0757220 */ /* 0x040fe40000410000 */
[C---:B------:R-:W-:Y:S02]  /*4ec0*/  FMUL.FTZ R121, R192.reuse, R46 ;  /* 0x0000002ec0797220 */ /* 0x040fe40000410000 */
[----:B------:R-:W-:-:S02]  /*4ed0*/  FMUL.FTZ R125, R192, R43 ;  /* 0x0000002bc07d7220 */ /* 0x000fc40000410000 */
[----:B------:R-:W-:Y:S02]  /*4ee0*/  FADD.FTZ R68, R47, -R68 ;  /* 0x800000442f447221 */ /* 0x000fe40000010000 */
[----:B------:R-:W-:Y:S02]  /*4ef0*/  FADD.FTZ R69, R64, -R69 ;  /* 0x8000004540457221 */ /* 0x000fe40000010000 */
[----:B------:R-:W-:Y:S02]  /*4f00*/  FADD.FTZ R61, R56, -R61 ;  /* 0x8000003d383d7221 */ /* 0x000fe40000010000 */
[----:B------:R-:W-:Y:S01]  /*4f10*/  FADD.FTZ R57, R57, -R63 ;  /* 0x8000003f39397221 */ /* 0x000fe20000010000 */
[-C--:B0-----:R-:W-:Y:S01]  /*4f20*/  F2FP.PACK_AB R39, R235, R232.reuse ;  /* 0x000000e8eb27723e */ /* 0x081fe200000000ff */
[----:B------:R-:W-:Y:S01]  /*4f30*/  FADD.FTZ R112, R70, -R112 ;  /* 0x8000007046707221 */ /* 0x000fe20000010000 */
[----:B------:R-:W-:Y:S01]  /*4f40*/  F2FP.PACK_AB R38, R231, R229 ;  /* 0x000000e5e726723e */ /* 0x000fe200000000ff */
[----:B------:R-:W-:Y:S01]  /*4f50*/  FADD.FTZ R71, R65, -R71 ;  /* 0x8000004741477221 */ /* 0x000fe20000010000 */
[----:B------:R-:W-:Y:S01]  /*4f60*/  F2FP.PACK_AB R37, R225, R211 ;  /* 0x000000d3e125723e */ /* 0x000fe200000000ff */
[----:B------:R-:W-:Y:S01]  /*4f70*/  FADD.FTZ R116, R113, -R116 ;  /* 0x8000007471747221 */ /* 0x000fe20000010000 */
[----:B------:R-:W-:Y:S01]  /*4f80*/  F2FP.PACK_AB R36, R208, R207 ;  /* 0x000000cfd024723e */ /* 0x000fe200000000ff */
[----:B------:R-:W-:Y:S01]  /*4f90*/  FADD.FTZ R114, R66, -R114 ;  /* 0x8000007242727221 */ /* 0x000fe20000010000 */
[----:B------:R-:W-:Y:S01]  /*4fa0*/  @P3 F2FP.PACK_AB R232, RZ, R232 ;  /* 0x000000e8ffe8323e */ /* 0x000fe200000000ff */
        /* <DEDUP_REMOVED lines=23> */
[----:B------:R-:W-:Y:S01]  /*5120*/  @P0 MOV R52, 0x20 ;  /* 0x0000002000340802 */ /* 0x000fe20000000f00 */
[----:B------:R-:W-:Y:S01]  /*5130*/  IMAD.WIDE.U32 R40, R180, R129, c[0x0][0x248] ;  /* 0x00009200b4287625 */ /* 0x000fe200078e0081 */
[----:B------:R-:W-:-:S02]  /*5140*/  @P3 PRMT R135, R135, 0x5410, R235 ;  /* 0x0000541087873816 */ /* 0x000fc400000000eb */
[----:B------:R-:W-:Y:S01]  /*5150*/  @P3 PRMT R134, R134, 0x5410, R231 ;  /* 0x0000541086863816 */ /* 0x000fe200000000e7 */
[----:B------:R-:W-:Y:S01]  /*5160*/  @P1 FADD.FTZ R237, R80, R237 ;  /* 0x000000ed50ed1221 */ /* 0x000fe20000010000 */
[----:B------:R0:W-:Y:S01]  /*5170*/  STG.E.128 [R40.64], R36 ;  /* 0x0000002428007986 */ /* 0x0001e2000c101d04 */
[----:B------:R-:W-:Y:S01]  /*5180*/  @P1 FADD.FTZ R240, R81, R240 ;  /* 0x000000f051f01221 */ /* 0x000fe20000010000 */
[----:B------:R-:W-:Y:S01]  /*5190*/  @P3 PRMT R133, R133, 0x5410, R225 ;  /* 0x0000541085853816 */ /* 0x000fe200000000e1 */
[----:B------:R-:W-:Y:S01]  /*51a0*/  @P1 FADD.FTZ R241, R82, R241 ;  /* 0x000000f152f11221 */ /* 0x000fe20000010000 */
[----:B------:R-:W-:Y:S01]  /*51b0*/  @P3 PRMT R132, R132, 0x5410, R208 ;  /* 0x0000541084843816 */ /* 0x000fe200000000d0 */
[----:B------:R-:W-:Y:S01]  /*51c0*/  @P1 FADD.FTZ R244, R83, R244 ;  /* 0x000000f453f41221 */ /* 0x000fe20000010000 */
[----:B------:R-:W-:Y:S01]  /*51d0*/  F2FP.PACK_AB R44, R240, R237 ;  /* 0x000000edf02c723e */ /* 0x000fe200000000ff */
[----:B------:R-:W-:Y:S02]  /*51e0*/  @P1 FADD.FTZ R245, R84, R245 ;  /* 0x000000f554f51221 */ /* 0x000fe40000010000 */
[----:B------:R-:W-:Y:S01]  /*51f0*/  @P1 FADD.FTZ R117, R85, R117 ;  /* 0x0000007555751221 */ /* 0x000fe20000010000 */
[----:B------:R-:W-:Y:S01]  /*5200*/  F2FP.PACK_AB R45, R244, R241 ;  /* 0x000000f1f42d723e */ /* 0x000fe200000000ff */
[----:B------:R-:W-:-:S02]  /*5210*/  @P1 FADD.FTZ R121, R86, R121 ;  /* 0x0000007956791221 */ /* 0x000fc40000010000 */
[----:B------:R-:W-:Y:S01]  /*5220*/  @P1 FADD.FTZ R125, R87, R125 ;  /* 0x0000007d577d1221 */ /* 0x000fe20000010000 */
[----:B------:R-:W-:Y:S01]  /*5230*/  F2FP.PACK_AB R46, R117, R245 ;  /* 0x000000f5752e723e */ /* 0x000fe200000000ff */
[C---:B------:R-:W-:Y:S01]  /*5240*/  FMUL.FTZ R70, R192.reuse, R68 ;  /* 0x00000044c0467220 */ /* 0x040fe20000410000 */
[----:B------:R-:W-:Y:S01]  /*5250*/  SEL R42, R121, R142, P2 ;  /* 0x0000008e792a7207 */ /* 0x000fe20001000000 */
[C---:B------:R-:W-:Y:S01]  /*5260*/  FMUL.FTZ R113, R192.reuse, R69 ;  /* 0x00000045c0717220 */ /* 0x040fe20000410000 */
[----:B0-----:R-:W-:Y:S01]  /*5270*/  SEL R36, R237, R136, P2 ;  /* 0x00000088ed247207 */ /* 0x001fe20001000000 */
[C---:B------:R-:W-:Y:S01]  /*5280*/  FMUL.FTZ R63, R192.reuse, R61 ;  /* 0x0000003dc03f7220 */ /* 0x040fe20000410000 */
[----:B------:R-:W-:Y:S01]  /*5290*/  SEL R38, R241, R138, P2 ;  /* 0x0000008af1267207 */ /* 0x000fe20001000000 */
[C---:B------:R-:W-:Y:S01]  /*52a0*/  FMUL.FTZ R65, R192.reuse, R57 ;  /* 0x00000039c0417220 */ /* 0x040fe20000410000 */
[----:B------:R-:W-:Y:S01]  /*52b0*/  SEL R40, R245, R140, P2 ;  /* 0x0000008cf5287207 */ /* 0x000fe20001000000 */
[C---:B------:R-:W-:Y:S01]  /*52c0*/  FMUL.FTZ R112, R192.reuse, R112 ;  /* 0x00000070c0707220 */ /* 0x040fe20000410000 */
[----:B------:R-:W-:Y:S01]  /*52d0*/  F2FP.PACK_AB R47, R125, R121 ;  /* 0x000000797d2f723e */ /* 0x000fe200000000ff */
[C---:B------:R-:W-:Y:S01]  /*52e0*/  FMUL.FTZ R71, R192.reuse, R71 ;  /* 0x00000047c0477220 */ /* 0x040fe20000410000 */
[----:B------:R-:W-:Y:S01]  /*52f0*/  @P3 F2FP.PACK_AB R121, RZ, R121 ;  /* 0x00000079ff79323e */ /* 0x000fe200000000ff */
[C---:B------:R-:W-:Y:S01]  /*5300*/  FMUL.FTZ R116, R192.reuse, R116 ;  /* 0x00000074c0747220 */ /* 0x040fe20000410000 */
[----:B------:R-:W-:Y:S01]  /*5310*/  @P3 F2FP.PACK_AB R245, RZ, R245 ;  /* 0x000000f5fff5323e */ /* 0x000fe200000000ff */
[C---:B------:R-:W-:Y:S01]  /*5320*/  FMUL.FTZ R114, R192.reuse, R114 ;  /* 0x00000072c0727220 */ /* 0x040fe20000410000 */
[----:B------:R-:W-:Y:S01]  /*5330*/  @P3 F2FP.PACK_AB R241, RZ, R241 ;  /* 0x000000f1fff1323e */ /* 0x000fe200000000ff */
[C---:B------:R-:W-:Y:S01]  /*5340*/  FMUL.FTZ R118, R192.reuse, R118 ;  /* 0x00000076c0767220 */ /* 0x040fe20000410000 */
[----:B------:R-:W-:Y:S01]  /*5350*/  @P3 F2FP.PACK_AB R237, RZ, R237 ;  /* 0x000000edffed323e */ /* 0x000fe200000000ff */
        /* <DEDUP_REMOVED lines=16> */
[----:B------:R-:W-:-:S02]  /*5460*/  FMUL.FTZ R56, R192, R53 ;  /* 0x00000035c0387220 */ /* 0x000fc40000410000 */
[C---:B------:R-:W-:Y:S02]  /*5470*/  FMUL.FTZ R57, R192.reuse, R128 ;  /* 0x00000080c0397220 */ /* 0x040fe40000410000 */
[C---:B------:R-:W-:Y:S02]  /*5480*/  FMUL.FTZ R58, R192.reuse, R131 ;  /* 0x00000083c03a7220 */ /* 0x040fe40000410000 */
[C---:B------:R-:W-:Y:S02]  /*5490*/  FMUL.FTZ R59, R192.reuse, R145 ;  /* 0x00000091c03b7220 */ /* 0x040fe40000410000 */
[C---:B------:R-:W-:Y:S02]  /*54a0*/  FMUL.FTZ R60, R192.reuse, R147 ;  /* 0x00000093c03c7220 */ /* 0x040fe40000410000 */
[C---:B------:R-:W-:Y:S02]  /*54b0*/  FMUL.FTZ R61, R192.reuse, R130 ;  /* 0x00000082c03d7220 */ /* 0x040fe40000410000 */
[----:B------:R-:W-:-:S02]  /*54c0*/  FMUL.FTZ R192, R192, R51 ;  /* 0x00000033c0c07220 */ /* 0x000fc40000410000 */
[----:B------:R-:W-:-:S04]  /*54d0*/  @P3 IMAD.WIDE.U32 R50, R180, R129, c[0x0][0x250] ;  /* 0x00009400b4323625 */ /* 0x000fc800078e0081 */
[C---:B------:R-:W-:Y:S01]  /*54e0*/  @P0 IMAD.WIDE.U32 R52, R187.reuse, R52, c[0x0][0x258] ;  /* 0x00009600bb340625 */ /* 0x040fe200078e0034 */
[----:B------:R0:W-:Y:S03]  /*54f0*/  @P3 STG.E.128 [R50.64], R132 ;  /* 0x0000008432003986 */ /* 0x0001e6000c101d04 */
[----:B------:R-:W-:Y:S01]  /*5500*/  IMAD.WIDE.U32 R48, R187, R129, c[0x0][0x248] ;  /* 0x00009200bb307625 */ /* 0x000fe200078e0081 */
[----:B------:R-:W-:Y:S03]  /*5510*/  @P0 STG.E.128 [R52.64], R36 ;  /* 0x0000002434000986 */ /* 0x000fe6000c101d04 */
[----:B------:R-:W-:Y:S01]  /*5520*/  @P1 FADD.FTZ R70, R88, R70 ;  /* 0x0000004658461221 */ /* 0x000fe20000010000 */
[----:B------:R1:W-:Y:S01]  /*5530*/  @P0 STG.E.128 [R52.64+0x10], R40 ;  /* 0x0000102834000986 */ /* 0x0003e2000c101d04 */
[----:B------:R-:W-:-:S02]  /*5540*/  @P1 FADD.FTZ R113, R89, R113 ;  /* 0x0000007159711221 */ /* 0x000fc40000010000 */
[----:B------:R-:W-:Y:S01]  /*5550*/  @P1 FADD.FTZ R112, R90, R112 ;  /* 0x000000705a701221 */ /* 0x000fe20000010000 */
[----:B------:R2:W-:Y:S01]  /*5560*/  STG.E.128 [R48.64], R44 ;  /* 0x0000002c30007986 */ /* 0x0005e2000c101d04 */
[----:B------:R-:W-:Y:S02]  /*5570*/  @P1 FADD.FTZ R71, R91, R71 ;  /* 0x000000475b471221 */ /* 0x000fe40000010000 */
        /* <DEDUP_REMOVED lines=9> */
[----:B-1----:R-:W-:Y:S01]  /*5610*/  @P0 MOV R52, 0x20 ;  /* 0x0000002000340802 */ /* 0x002fe20000000f00 */
[----:B------:R-:W-:Y:S01]  /*5620*/  @P1 FADD.FTZ R62, R96, R62 ;  /* 0x0000003e603e1221 */ /* 0x000fe20000010000 */
[----:B------:R-:W-:Y:S01]  /*5630*/  @P3 PRMT R135, R135, 0x5410, R125 ;  /* 0x0000541087873816 */ /* 0x000fe2000000007d */
[----:B------:R-:W-:Y:S01]  /*5640*/  @P1 FADD.FTZ R63, R97, R63 ;  /* 0x0000003f613f1221 */ /* 0x000fe20000010000 */
[----:B------:R-:W-:Y:S01]  /*5650*/  @P3 PRMT R134, R134, 0x5410, R117 ;  /* 0x0000541086863816 */ /* 0x000fe20000000075 */
[----:B------:R-:W-:Y:S01]  /*5660*/  @P0 IMAD.WIDE.U32 R52, R186, R52, c[0x0][0x258] ;  /* 0x00009600ba340625 */ /* 0x000fe200078e0034 */
[----:B------:R-:W-:Y:S02]  /*5670*/  @P3 PRMT R133, R133, 0x5410, R244 ;  /* 0x0000541085853816 */ /* 0x000fe400000000f4 */
[----:B------:R-:W-:Y:S01]  /*5680*/  @P3 PRMT R132, R132, 0x5410, R240 ;  /* 0x0000541084843816 */ /* 0x000fe200000000f0 */
[----:B--2---:R-:W-:Y:S01]  /*5690*/  IMAD.WIDE.U32 R48, R186, R129, c[0x0][0x248] ;  /* 0x00009200ba307625 */ /* 0x004fe200078e0081 */
[----:B------:R-:W-:-:S02]  /*56a0*/  SEL R36, R70, R136, P2 ;  /* 0x0000008846247207 */ /* 0x000fc40001000000 */
[----:B------:R-:W-:Y:S01]  /*56b0*/  SEL R38, R112, R138, P2 ;  /* 0x0000008a70267207 */ /* 0x000fe20001000000 */
[----:B------:R0:W-:Y:S01]  /*56c0*/  @P3 STG.E.128 [R50.64], R132 ;  /* 0x0000008432003986 */ /* 0x0001e2000c101d04 */
[----:B------:R-:W-:Y:S01]  /*56d0*/  SEL R40, R116, R140, P2 ;  /* 0x0000008c74287207 */ /* 0x000fe20001000000 */
[----:B------:R-:W-:Y:S01]  /*56e0*/  @P1 FADD.FTZ R64, R98, R64 ;  /* 0x0000004062401221 */ /* 0x000fe20000010000 */
[----:B------:R-:W-:Y:S01]  /*56f0*/  SEL R42, R118, R142, P2 ;  /* 0x0000008e762a7207 */ /* 0x000fe20001000000 */
[----:B------:R-:W-:Y:S01]  /*5700*/  @P1 FADD.FTZ R65, R99, R65 ;  /* 0x0000004163411221 */ /* 0x000fe20000010000 */
[----:B------:R-:W-:Y:S01]  /*5710*/  F2FP.PACK_AB R47, R115, R118 ;  /* 0x00000076732f723e */ /* 0x000fe200000000ff */
[----:B------:R-:W-:Y:S01]  /*5720*/  @P1 FADD.FTZ R66, R100, R66 ;  /* 0x0000004264421221 */ /* 0x000fe20000010000 */
[----:B------:R-:W-:Y:S01]  /*5730*/  F2FP.PACK_AB R46, R114, R116 ;  /* 0x00000074722e723e */ /* 0x000fe200000000ff */
[----:B------:R-:W-:Y:S01]  /*5740*/  @P1 FADD.FTZ R67, R101, R67 ;  /* 0x0000004365431221 */ /* 0x000fe20000010000 */
[----:B------:R-:W-:Y:S01]  /*5750*/  F2FP.PACK_AB R45, R71, R112 ;  /* 0x00000070472d723e */ /* 0x000fe200000000ff */
[----:B------:R-:W-:Y:S01]  /*5760*/  @P1 FADD.FTZ R68, R102, R68 ;  /* 0x0000004466441221 */ /* 0x000fe20000010000 */
[----:B------:R-:W-:Y:S01]  /*5770*/  F2FP.PACK_AB R44, R113, R70 ;  /* 0x00000046712c723e */ /* 0x000fe200000000ff */
[----:B------:R-:W-:Y:S01]  /*5780*/  @P1 FADD.FTZ R69, R103, R69 ;  /* 0x0000004567451221 */ /* 0x000fe20000010000 */
[----:B------:R-:W-:Y:S01]  /*5790*/  @P3 F2FP.PACK_AB R118, RZ, R118 ;  /* 0x00000076ff76323e */ /* 0x000fe200000000ff */
[----:B------:R-:W-:Y:S01]  /*57a0*/  @P3 IMAD.WIDE.U32 R186, R186, R129, c[0x0][0x250] ;  /* 0x00009400baba3625 */ /* 0x000fe200078e0081 */
[----:B------:R-:W-:-:S02]  /*57b0*/  @P3 F2FP.PACK_AB R116, RZ, R116 ;  /* 0x00000074ff74323e */ /* 0x000fc400000000ff */
[----:B------:R-:W-:Y:S01]  /*57c0*/  @P3 F2FP.PACK_AB R112, RZ, R112 ;  /* 0x00000070ff70323e */ /* 0x000fe200000000ff */
[----:B------:R-:W-:Y:S01]  /*57d0*/  @P1 FADD.FTZ R54, R104, R54 ;  /* 0x0000003668361221 */ /* 0x000fe20000010000 */
[----:B------:R-:W-:Y:S01]  /*57e0*/  @P3 F2FP.PACK_AB R70, RZ, R70 ;  /* 0x00000046ff46323e */ /* 0x000fe200000000ff */
        /* <DEDUP_REMOVED lines=9> */
[----:B------:R-:W-:Y:S01]  /*5880*/  @P3 F2FP.PACK_AB R115, RZ, R115 ;  /* 0x00000073ff73323e */ /* 0x000fe200000000ff */
[----:B------:R-:W-:Y:S01]  /*5890*/  @P1 FADD.FTZ R58, R107, R58 ;  /* 0x0000003a6b3a1221 */ /* 0x000fe20000010000 */
[----:B------:R-:W-:Y:S01]  /*58a0*/  @P3 F2FP.PACK_AB R114, RZ, R114 ;  /* 0x00000072ff72323e */ /* 0x000fe200000000ff */
[----:B------:R-:W-:Y:S01]  /*58b0*/  @P0 STG.E.128 [R52.64+0x10], R40 ;  /* 0x0000102834000986 */ /* 0x000fe2000c101d04 */
[----:B------:R-:W-:Y:S01]  /*58c0*/  @P3 F2FP.PACK_AB R71, RZ, R71 ;  /* 0x00000047ff47323e */ /* 0x000fe200000000ff */
[----:B------:R-:W-:Y:S01]  /*58d0*/  @P1 FADD.FTZ R59, R108, R59 ;  /* 0x0000003b6c3b1221 */ /* 0x000fe20000010000 */
[----:B------:R-:W-:Y:S01]  /*58e0*/  @P3 F2FP.PACK_AB R113, RZ, R113 ;  /* 0x00000071ff71323e */ /* 0x000fe200000000ff */
[----:B------:R1:W-:Y:S01]  /*58f0*/  STG.E.128 [R48.64], R44 ;  /* 0x0000002c30007986 */ /* 0x0003e2000c101d04 */
[----:B0-----:R-:W-:Y:S01]  /*5900*/  @P3 PRMT R135, R118, 0x7610, R135 ;  /* 0x0000761076873816 */ /* 0x001fe20000000087 */
[----:B------:R-:W-:Y:S01]  /*5910*/  @P1 FADD.FTZ R60, R109, R60 ;  /* 0x0000003c6d3c1221 */ /* 0x000fe20000010000 */
[----:B------:R-:W-:-:S02]  /*5920*/  @P3 PRMT R134, R116, 0x7610, R134 ;  /* 0x0000761074863816 */ /* 0x000fc40000000086 */
[----:B------:R-:W-:Y:S02]  /*5930*/  @P3 PRMT R133, R112, 0x7610, R133 ;  /* 0x0000761070853816 */ /* 0x000fe40000000085 */
[----:B------:R-:W-:Y:S02]  /*5940*/  @P3 PRMT R132, R70, 0x7610, R132 ;  /* 0x0000761046843816 */ /* 0x000fe40000000084 */
[----:B------:R-:W-:Y:S02]  /*5950*/  @P0 MOV R50, 0x20 ;  /* 0x0000002000320802 */ /* 0x000fe40000000f00 */
[----:B------:R-:W-:Y:S02]  /*5960*/  @P3 PRMT R135, R135, 0x5410, R115 ;  /* 0x0000541087873816 */ /* 0x000fe40000000073 */
[----:B------:R-:W-:Y:S01]  /*5970*/  @P3 PRMT R134, R134, 0x5410, R114 ;  /* 0x0000541086863816 */ /* 0x000fe20000000072 */
[----:B------:R-:W-:Y:S01]  /*5980*/  @P0 IMAD.WIDE.U32 R50, R184, R50, c[0x0][0x258] ;  /* 0x00009600b8320625 */ /* 0x000fe200078e0032 */
[----:B------:R-:W-:-:S02]  /*5990*/  @P3 PRMT R133, R133, 0x5410, R71 ;  /* 0x0000541085853816 */ /* 0x000fc40000000047 */
[----:B------:R-:W-:Y:S01]  /*59a0*/  @P3 PRMT R132, R132, 0x5410, R113 ;  /* 0x0000541084843816 */ /* 0x000fe20000000071 */
[----:B-1----:R-:W-:Y:S01]  /*59b0*/  IMAD.WIDE.U32 R48, R184, R129, c[0x0][0x248] ;  /* 0x00009200b8307625 */ /* 0x002fe200078e0081 */
[----:B------:R-:W-:Y:S02]  /*59c0*/  SEL R36, R62, R136, P2 ;  /* 0x000000883e247207 */ /* 0x000fe40001000000 */
[----:B------:R-:W-:Y:S01]  /*59d0*/  SEL R38, R64, R138, P2 ;  /* 0x0000008a40267207 */ /* 0x000fe20001000000 */
[----:B------:R0:W-:Y:S01]  /*59e0*/  @P3 STG.E.128 [R186.64], R132 ;  /* 0x00000084ba003986 */ /* 0x0001e2000c101d04 */
[----:B------:R-:W-:Y:S02]  /*59f0*/  SEL R40, R66, R140, P2 ;  /* 0x0000008c42287207 */ /* 0x000fe40001000000 */
[----:B------:R-:W-:Y:S02]  /*5a00*/  SEL R42, R68, R142, P2 ;  /* 0x0000008e442a7207 */ /* 0x000fe40001000000 */
[----:B------:R-:W-:-:S02]  /*5a10*/  F2FP.PACK_AB R47, R69, R68 ;  /* 0x00000044452f723e */ /* 0x000fc400000000ff */
[----:B------:R-:W-:Y:S02]  /*5a20*/  F2FP.PACK_AB R46, R67, R66 ;  /* 0x00000042432e723e */ /* 0x000fe400000000ff */
[----:B------:R-:W-:Y:S02]  /*5a30*/  F2FP.PACK_AB R45, R65, R64 ;  /* 0x00000040412d723e */ /* 0x000fe400000000ff */
[----:B------:R-:W-:Y:S02]  /*5a40*/  F2FP.PACK_AB R44, R63, R62 ;  /* 0x0000003e3f2c723e */ /* 0x000fe400000000ff */
[----:B------:R-:W-:Y:S02]  /*5a50*/  @P3 F2FP.PACK_AB R68, RZ, R68 ;  /* 0x00000044ff44323e */ /* 0x000fe400000000ff */
[----:B------:R-:W-:Y:S02]  /*5a60*/  @P3 F2FP.PACK_AB R66, RZ, R66 ;  /* 0x00000042ff42323e */ /* 0x000fe400000000ff */
[----:B------:R-:W-:-:S02]  /*5a70*/  @P3 F2FP.PACK_AB R64, RZ, R64 ;  /* 0x00000040ff40323e */ /* 0x000fc400000000ff */
[----:B------:R-:W-:Y:S02]  /*5a80*/  @P3 F2FP.PACK_AB R62, RZ, R62 ;  /* 0x0000003eff3e323e */ /* 0x000fe400000000ff */
[----:B------:R-:W-:Y:S02]  /*5a90*/  SEL R37, R63, R137, P2 ;  /* 0x000000893f257207 */ /* 0x000fe40001000000 */
[----:B------:R-:W-:Y:S02]  /*5aa0*/  SEL R39, R65, R139, P2 ;  /* 0x0000008b41277207 */ /* 0x000fe40001000000 */
[----:B------:R-:W-:Y:S02]  /*5ab0*/  SEL R41, R67, R141, P2 ;  /* 0x0000008d43297207 */ /* 0x000fe40001000000 */
[----:B------:R-:W-:Y:S01]  /*5ac0*/  SEL R43, R69, R143, P2 ;  /* 0x0000008f452b7207 */ /* 0x000fe20001000000 */
[----:B------:R1:W-:Y:S01]  /*5ad0*/  @P0 STG.E.128 [R50.64], R36 ;  /* 0x0000002432000986 */ /* 0x0003e2000c101d04 */
[----:B------:R-:W-:-:S02]  /*5ae0*/  @P3 F2FP.PACK_AB R69, RZ, R69 ;  /* 0x00000045ff45323e */ /* 0x000fc400000000ff */
[----:B------:R-:W-:Y:S01]  /*5af0*/  @P3 F2FP.PACK_AB R67, RZ, R67 ;  /* 0x00000043ff43323e */ /* 0x000fe200000000ff */
[----:B------:R2:W-:Y:S01]  /*5b00*/  @P0 STG.E.128 [R50.64+0x10], R40 ;  /* 0x0000102832000986 */ /* 0x0005e2000c101d04 */
[----:B------:R-:W-:Y:S02]  /*5b10*/  @P3 F2FP.PACK_AB R65, RZ, R65 ;  /* 0x00000041ff41323e */ /* 0x000fe400000000ff */
[----:B------:R-:W-:Y:S01]  /*5b20*/  @P3 F2FP.PACK_AB R63, RZ, R63 ;  /* 0x0000003fff3f323e */ /* 0x000fe200000000ff */
[----:B------:R-:W-:Y:S01]  /*5b30*/  STG.E.128 [R48.64], R44 ;  /* 0x0000002c30007986 */ /* 0x000fe2000c101d04 */
[----:B0-----:R-:W-:Y:S02]  /*5b40*/  @P3 PRMT R135, R68, 0x7610, R135 ;  /* 0x0000761044873816 */ /* 0x001fe40000000087 */
[----:B------:R-:W-:Y:S02]  /*5b50*/  @P3 PRMT R134, R66, 0x7610, R134 ;  /* 0x0000761042863816 */ /* 0x000fe40000000086 */
[----:B------:R-:W-:-:S02]  /*5b60*/  @P3 PRMT R133, R64, 0x7610, R133 ;  /* 0x0000761040853816 */ /* 0x000fc40000000085 */
[----:B------:R-:W-:Y:S02]  /*5b70*/  @P3 PRMT R132, R62, 0x7610, R132 ;  /* 0x000076103e843816 */ /* 0x000fe40000000084 */
[----:B------:R-:W-:Y:S01]  /*5b80*/  @P3 PRMT R135, R135, 0x5410, R69 ;  /* 0x0000541087873816 */ /* 0x000fe20000000045 */
[----:B-1----:R-:W-:Y:S01]  /*5b90*/  @P3 IMAD.WIDE.U32 R36, R184, R129, c[0x0][0x250] ;  /* 0x00009400b8243625 */ /* 0x002fe200078e0081 */
[----:B------:R-:W-:Y:S02]  /*5ba0*/  @P3 PRMT R134, R134, 0x5410, R67 ;  /* 0x0000541086863816 */ /* 0x000fe40000000043 */
[----:B------:R-:W-:Y:S02]  /*5bb0*/  @P3 PRMT R133, R133, 0x5410, R65 ;  /* 0x0000541085853816 */ /* 0x000fe40000000041 */
[----:B--2---:R-:W-:Y:S02]  /*5bc0*/  @P0 IADD3 R40, R180, 0x80, RZ ;  /* 0x00000080b4280810 */ /* 0x004fe40007ffe0ff */
[----:B------:R-:W-:-:S02]  /*5bd0*/  @P0 MOV R41, 0x20 ;  /* 0x0000002000290802 */ /* 0x000fc40000000f00 */
[----:B------:R-:W-:Y:S02]  /*5be0*/  @P3 PRMT R132, R132, 0x5410, R63 ;  /* 0x0000541084843816 */ /* 0x000fe4000000003f */
[----:B------:R-:W-:Y:S01]  /*5bf0*/  IADD3 R42, R55, 0x80, RZ ;  /* 0x00000080372a7810 */ /* 0x000fe20007ffe0ff */
[----:B------:R-:W-:Y:S01]  /*5c00*/  @P0 IMAD.WIDE.U32 R40, R40, R41, c[0x0][0x258] ;  /* 0x0000960028280625 */ /* 0x000fe200078e0029 */
[----:B------:R-:W-:Y:S01]  /*5c10*/  SEL R136, R54, R136, P2 ;  /* 0x0000008836887207 */ /* 0x000fe20001000000 */
[----:B------:R0:W-:Y:S01]  /*5c20*/  @P3 STG.E.128 [R36.64], R132 ;  /* 0x0000008424003986 */ /* 0x0001e2000c101d04 */
[----:B------:R-:W-:Y:S01]  /*5c30*/  SEL R137, R56, R137, P2 ;  /* 0x0000008938897207 */ /* 0x000fe20001000000 */
[----:B------:R-:W-:Y:S01]  /*5c40*/  IMAD.WIDE.U32 R42, R42, R129, c[0x0][0x248] ;  /* 0x000092002a2a7625 */ /* 0x000fe200078e0081 */
[----:B------:R-:W-:Y:S02]  /*5c50*/  SEL R138, R57, R138, P2 ;  /* 0x0000008a398a7207 */ /* 0x000fe40001000000 */
[----:B------:R-:W-:-:S02]  /*5c60*/  SEL R139, R58, R139, P2 ;  /* 0x0000008b3a8b7207 */ /* 0x000fc40001000000 */
[----:B------:R-:W-:Y:S02]  /*5c70*/  SEL R140, R59, R140, P2 ;  /* 0x0000008c3b8c7207 */ /* 0x000fe40001000000 */
[----:B------:R-:W-:Y:S01]  /*5c80*/  SEL R141, R60, R141, P2 ;  /* 0x0000008d3c8d7207 */ /* 0x000fe20001000000 */
[----:B------:R-:W-:Y:S01]  /*5c90*/  @P0 STG.E.128 [R40.64], R136 ;  /* 0x0000008828000986 */ /* 0x000fe2000c101d04 */
[----:B------:R-:W-:Y:S02]  /*5ca0*/  SEL R142, R61, R142, P2 ;  /* 0x0000008e3d8e7207 */ /* 0x000fe40001000000 */
[C---:B------:R-:W-:Y:S02]  /*5cb0*/  SEL R143, R192.reuse, R143, P2 ;  /* 0x0000008fc08f7207 */ /* 0x040fe40001000000 */
[----:B------:R-:W-:Y:S02]  /*5cc0*/  F2FP.PACK_AB R39, R192, R61 ;  /* 0x0000003dc027723e */ /* 0x000fe400000000ff */
[----:B------:R-:W-:Y:S01]  /*5cd0*/  F2FP.PACK_AB R38, R60, R59 ;  /* 0x0000003b3c26723e */ /* 0x000fe200000000ff */
[----:B------:R-:W-:Y:S01]  /*5ce0*/  @P0 STG.E.128 [R40.64+0x10], R140 ;  /* 0x0000108c28000986 */ /* 0x000fe2000c101d04 */
[----:B0-----:R-:W-:-:S02]  /*5cf0*/  F2FP.PACK_AB R37, R58, R57 ;  /* 0x000000393a25723e */ /* 0x001fc400000000ff */
[-C--:B------:R-:W-:Y:S02]  /*5d00*/  F2FP.PACK_AB R36, R56, R54.reuse ;  /* 0x000000363824723e */ /* 0x080fe400000000ff */
        /* <DEDUP_REMOVED lines=8> */
[----:B------:R-:W-:Y:S02]  /*5d90*/  @P3 F2FP.PACK_AB R56, RZ, R56 ;  /* 0x00000038ff38323e */ /* 0x000fe400000000ff */
[----:B------:R-:W-:Y:S02]  /*5da0*/  @P3 PRMT R135, R61, 0x7610, R135 ;  /* 0x000076103d873816 */ /* 0x000fe40000000087 */
[----:B------:R-:W-:Y:S02]  /*5db0*/  @P3 PRMT R134, R59, 0x7610, R134 ;  /* 0x000076103b863816 */ /* 0x000fe40000000086 */
[----:B------:R-:W-:-:S02]  /*5dc0*/  @P3 PRMT R133, R57, 0x7610, R133 ;  /* 0x0000761039853816 */ /* 0x000fc40000000085 */
[----:B0-----:R-:W-:Y:S02]  /*5dd0*/  @P3 IADD3 R36, R180, 0x80, RZ ;  /* 0x00000080b4243810 */ /* 0x001fe40007ffe0ff */
[----:B------:R-:W-:Y:S02]  /*5de0*/  @P3 PRMT R132, R54, 0x7610, R132 ;  /* 0x0000761036843816 */ /* 0x000fe40000000084 */
[----:B------:R-:W-:Y:S01]  /*5df0*/  @P3 PRMT R135, R135, 0x5410, R192 ;  /* 0x0000541087873816 */ /* 0x000fe200000000c0 */
[----:B------:R-:W-:Y:S01]  /*5e00*/  @P3 IMAD.WIDE.U32 R36, R36, R129, c[0x0][0x250] ;  /* 0x0000940024243625 */ /* 0x000fe200078e0081 */
[----:B------:R-:W-:Y:S02]  /*5e10*/  @P3 PRMT R134, R134, 0x5410, R60 ;  /* 0x0000541086863816 */ /* 0x000fe4000000003c */
[----:B------:R-:W-:Y:S02]  /*5e20*/  @P3 PRMT R133, R133, 0x5410, R58 ;  /* 0x0000541085853816 */ /* 0x000fe4000000003a */
[----:B------:R-:W-:-:S05]  /*5e30*/  @P3 PRMT R132, R132, 0x5410, R56 ;  /* 0x0000541084843816 */ /* 0x000fca0000000038 */
[----:B------:R0:W-:Y:S02]  /*5e40*/  @P3 STG.E.128 [R36.64], R132 ;  /* 0x0000008424003986 */ /* 0x0001e4000c101d04 */
[----:B0-----:R-:W-:-:S04]  /*5e50*/  MOV R36, c[0x0][0x160] ;  /* 0x0000580000247a02 */ /* 0x001fc80000000f00 */
[----:B------:R-:W-:-:S04]  /*5e60*/  LEA R0, R36, R0, 0x2 ;  /* 0x0000000024007211 */ /* 0x000fc800078e10ff */
[----:B------:R-:W-:-:S13]  /*5e70*/  ISETP.GE.AND P0, PT, R0, c[0x0][0x164], PT ;  /* 0x0000590000007a0c */ /* 0x000fda0003f06270 */
[----:B------:R-:W-:Y:S01]  /*5e80*/  @P0 CALL.REL.NOINC `(.L_x_1606) ;  /* 0x0000001000000944 */ /* 0x000fe20003c00000 */
[----:B------:R-:W-:Y:S05]  /*5e90*/  BRA `(.L_x_1607) ;  /* 0xffffb91000007947 */ /* 0x000fea000383ffff */
.L_x_1606:
[----:B------:R-:W-:Y:S05]  /*5ea0*/  BSYNC B1 ;  /* 0x0000000000017941 */ /* 0x000fea0003800000 */
.L_x_1603:
        /* <DEDUP_REMOVED lines=160> */
.L_x_1602:
[----:B0-----:R-:W-:Y:S05]  /*68b0*/  BSYNC B0 ;  /* 0x0000000000007941 */ /* 0x001fea0003800000 */
.L_x_1600:
        /* <DEDUP_REMOVED lines=94> */
[----:B------:R-:W-:Y:S01]  /*6ea0*/  BAR.SYNC.DEFER_BLOCKING 0x0 ;  /* 0x0000000000007b1d */ /* 0x000fe20000010000 */
[----:B-1----:R-:W-:Y:S02]  /*6eb0*/  FADD.FTZ R4, R28, R85 ;  /* 0x000000551c047221 */ /* 0x002fe40000010000 */
[----:B------:R-:W-:Y:S02]  /*6ec0*/  FADD.FTZ R5, R29, R84 ;  /* 0x000000541d057221 */ /* 0x000fe40000010000 */
        /* <DEDUP_REMOVED lines=9> */
[----:B------:R-:W-:Y:S01]  /*6f60*/  FADD.FTZ R9, R9, R138 ;  /* 0x0000008a09097221 */ /* 0x000fe20000010000 */
[----:B------:R-:W0:Y:S01]  /*6f70*/  LDS R12, [R160.X4] ;  /* 0x00000000a00c7984 */ /* 0x000e220000004800 */
[----:B------:R-:W-:Y:S02]  /*6f80*/  FADD.FTZ R10, R10, R157 ;  /* 0x0000009d0a0a7221 */ /* 0x000fe40000010000 */
[----:B------:R-:W-:Y:S01]  /*6f90*/  FADD.FTZ R11, R11, R156 ;  /* 0x0000009c0b0b7221 */ /* 0x000fe20000010000 */
        /* <DEDUP_REMOVED lines=50> */
[----:B------:R-:W-:Y:S01]  /*72c0*/  LDS R66, [R160.X4+0x3e00] ;  /* 0x003e0000a0427984 */ /* 0x000fe20000004800 */
        /* <DEDUP_REMOVED lines=8> */
[----:B------:R-:W-:Y:S01]  /*7350*/  LDS R70, [R160.X4+0x4600] ;  /* 0x00460000a0467984 */ /* 0x000fe20000004800 */
        /* <DEDUP_REMOVED lines=18> */
[----:B------:R0:W-:Y:S01]  /*7480*/  STS.128 [R0+0x400], R24 ;  /* 0x0004001800007388 */ /* 0x0001e20000000c00 */
[----:B--2---:R-:W-:-:S03]  /*7490*/  FADD.FTZ R75, R16, R75 ;  /* 0x0000004b104b7221 */ /* 0x004fc60000010000 */
[----:B------:R-:W-:Y:S01]  /*74a0*/  STS.128 [R0+0x410], R52 ;  /* 0x0004103400007388 */ /* 0x000fe20000000c00 */
[----:B---3--:R-:W-:-:S03]  /*74b0*/  FADD.FTZ R31, R17, R74 ;  /* 0x0000004a111f7221 */ /* 0x008fc60000010000 */
[----:B------:R-:W-:Y:S04]  /*74c0*/  STS.128 [R0+0x800], R80 ;  /* 0x0008005000007388 */ /* 0x000fe80000000c00 */
[----:B------:R-:W-:Y:S04]  /*74d0*/  STS.128 [R0+0x810], R92 ;  /* 0x0008105c00007388 */ /* 0x000fe80000000c00 */
[----:B------:R-:W-:Y:S01]  /*74e0*/  STS.128 [R0+0xc00], R104 ;  /* 0x000c006800007388 */ /* 0x000fe20000000c00 */
[----:B0-----:R-:W-:Y:S02]  /*74f0*/  FADD.FTZ R25, R19, R66 ;  /* 0x0000004213197221 */ /* 0x001fe40000010000 */
[----:B------:R-:W-:Y:S01]  /*7500*/  FADD.FTZ R27, R13, R70 ;  /* 0x000000460d1b7221 */ /* 0x000fe20000010000 */
        /* <DEDUP_REMOVED lines=22> */
[----:B----4-:R-:W-:-:S03]  /*7670*/  FADD.FTZ R54, RZ, R54 ;  /* 0x00000036ff367221 */ /* 0x010fc60000010000 */
        /* <DEDUP_REMOVED lines=53> */
[----:B------:R-:W-:-:S03]  /*79d0*/  FADD.FTZ R65, R26, R65 ;  /* 0x000000411a417221 */ /* 0x000fc60000010000 */
[----:B------:R-:W4:Y:S01]  /*79e0*/  S2R R56, SR_CTAID.X ;  /* 0x0000000000387919 */ /* 0x000f220000002500 */
[----:B0-----:R-:W-:Y:S02]  /*79f0*/  FADD.FTZ R81, R28, R81 ;  /* 0x000000511c517221 */ /* 0x001fe40000010000 */
[----:B-1----:R-:W-:Y:S02]  /*7a00*/  FADD.FTZ R45, R45, R40 ;  /* 0x000000282d2d7221 */ /* 0x002fe40000010000 */
[----:B--2---:R-:W-:Y:S02]  /*7a10*/  FADD.FTZ R83, R30, R83 ;  /* 0x000000531e537221 */ /* 0x004fe40000010000 */
[----:B---3--:R-:W-:Y:S01]  /*7a20*/  FADD.FTZ R47, R47, R42 ;  /* 0x0000002a2f2f7221 */ /* 0x008fe20000010000 */
[----:B------:R-:W-:Y:S01]  /*7a30*/  STS.128 [R0], R128 ;  /* 0x0000008000007388 */ /* 0x000fe20000000c00 */
[----:B----4-:R-:W-:-:S03]  /*7a40*/  FADD.FTZ R85, R12, R85 ;  /* 0x000000550c557221 */ /* 0x010fc60000010000 */
[----:B------:R-:W-:Y:S01]  /*7a50*/  STS.128 [R0+0x10], R60 ;  /* 0x0000103c00007388 */ /* 0x000fe20000000c00 */
[----:B------:R-:W-:-:S03]  /*7a60*/  IMAD R19, R56, c[0x0][0x168], RZ ;  /* 0x00005a0038137a24 */ /* 0x000fc600078e02ff */
[----:B------:R0:W-:Y:S01]  /*7a70*/  STS.128 [R0+0x400], R20 ;  /* 0x0004001400007388 */ /* 0x0001e20000000c00 */
[----:B------:R-:W-:Y:S01]  /*7a80*/  FADD.FTZ R87, R14, R87 ;  /* 0x000000570e577221 */ /* 0x000fe20000010000 */
[----:B------:R-:W-:Y:S02]  /*7a90*/  IADD3 R19, P0, R19, R160, RZ ;  /* 0x000000a013137210 */ /* 0x000fe40007f1e0ff */
[----:B------:R-:W-:Y:S02]  /*7aa0*/  STS.128 [R0+0x410], R48 ;  /* 0x0004103000007388 */ /* 0x000fe40000000c00 */
[----:B------:R-:W-:Y:S02]  /*7ab0*/  IADD3.X R24, RZ, RZ, RZ, P0, !PT ;  /* 0x000000ffff187210 */ /* 0x000fe400007fe4ff */
[----:B------:R-:W-:Y:S02]  /*7ac0*/  STS.128 [R0+0x800], R76 ;  /* 0x0008004c00007388 */ /* 0x000fe40000000c00 */
[----:B------:R-:W-:-:S02]  /*7ad0*/  SHF.L.U64.HI R24, R19, 0x2, R24 ;  /* 0x0000000213187819 */ /* 0x000fc40000010218 */
[----:B------:R-:W-:Y:S01]  /*7ae0*/  STS.128 [R0+0x810], R88 ;  /* 0x0008105800007388 */ /* 0x000fe20000000c00 */
[----:B------:R-:W-:-:S03]  /*7af0*/  SHF.L.U32 R19, R19, 0x2, RZ ;  /* 0x0000000213137819 */ /* 0x000fc600000006ff */
[----:B------:R-:W-:Y:S01]  /*7b00*/  STS.128 [R0+0xc00], R100 ;  /* 0x000c006400007388 */ /* 0x000fe20000000c00 */
[----:B------:R-:W-:Y:S01]  /*7b10*/  IADD3 R12, P0, R19, c[0x0][0x228], RZ ;  /* 0x00008a00130c7a10 */ /* 0x000fe20007f1e0ff */
[----:B0-----:R-:W-:Y:S02]  /*7b20*/  FADD.FTZ R21, R13, R44 ;  /* 0x0000002c0d157221 */ /* 0x001fe40000010000 */
[----:B------:R-:W-:Y:S01]  /*7b30*/  STS.128 [R0+0xc10], R116 ;  /* 0x000c107400007388 */ /* 0x000fe20000000c00 */
[C---:B------:R-:W-:Y:S01]  /*7b40*/  IADD3.X R13, R24.reuse, c[0x0][0x22c], RZ, P0, !PT ;  /* 0x00008b00180d7a10 */ /* 0x040fe200007fe4ff */
[----:B------:R-:W-:Y:S01]  /*7b50*/  FADD.FTZ R23, R15, R46 ;  /* 0x0000002e0f177221 */ /* 0x000fe20000010000 */
[----:B------:R-:W-:Y:S01]  /*7b60*/  IADD3 R14, P0, R19, c[0x0][0x220], RZ ;  /* 0x00008800130e7a10 */ /* 0x000fe20007f1e0ff */
[----:B------:R-:W-:Y:S03]  /*7b70*/  STS.128 [R0+0x1000], R140 ;  /* 0x0010008c00007388 */ /* 0x000fe60000000c00 */
[----:B------:R-:W-:Y:S01]  /*7b80*/  IADD3.X R15, R24, c[0x0][0x224], RZ, P0, !PT ;  /* 0x00008900180f7a10 */ /* 0x000fe200007fe4ff */
        /* <DEDUP_REMOVED lines=15> */
[----:B------:R-:W-:Y:S01]  /*7c80*/  LDS R37, [R160.X4+0x1a00] ;  /* 0x001a0000a0257984 */ /* 0x000fe20000004800 */
[----:B--2---:R-:W-:-:S03]  /*7c90*/  FADD.FTZ R17, R17, R16 ;  /* 0x0000001011117221 */ /* 0x004fc60000010000 */
[----:B------:R-:W1:Y:S01]  /*7ca0*/  LDS R20, [R160.X4+0x600] ;  /* 0x00060000a0147984 */ /* 0x000e620000004800 */
[----:B------:R-:W-:Y:S01]  /*7cb0*/  IADD3 R16, P1, R19, c[0x0][0x238], RZ ;  /* 0x00008e0013107a10 */ /* 0x000fe20007f3e0ff */
[----:B---3--:R-:W-:Y:S02]  /*7cc0*/  FADD.FTZ R49, R17, R18 ;  /* 0x0000001211317221 */ /* 0x008fe40000010000 */
[----:B------:R-:W2:Y:S01]  /*7cd0*/  LDS R51, [R160.X4+0x4000] ;  /* 0x00400000a0337984 */ /* 0x000ea20000004800 */
[----:B------:R-:W-:Y:S02]  /*7ce0*/  IADD3 R18, P0, R19, c[0x0][0x230], RZ ;  /* 0x00008c0013127a10 */ /* 0x000fe40007f1e0ff */
[C---:B------:R-:W-:Y:S01]  /*7cf0*/  IADD3.X R17, R24.reuse, c[0x0][0x23c], RZ, P1, !PT ;  /* 0x00008f0018117a10 */ /* 0x040fe20000ffe4ff */
[----:B------:R-:W3:Y:S01]  /*7d00*/  LDS R26, [R160.X4+0x2e00] ;  /* 0x002e0000a01a7984 */ /* 0x000ee20000004800 */
[----:B------:R-:W-:Y:S01]  /*7d10*/  IADD3.X R19, R24, c[0x0][0x234], RZ, P0, !PT ;  /* 0x00008d0018137a10 */ /* 0x000fe200007fe4ff */
[----:B----4-:R-:W-:-:S02]  /*7d20*/  FADD.FTZ R0, RZ, R0 ;  /* 0x00000000ff007221 */ /* 0x010fc40000010000 */
[----:B------:R-:W4:Y:S02]  /*7d30*/  LDS R24, [R160.X4+0x800] ;  /* 0x00080000a0187984 */ /* 0x000f240000004800 */
[----:B------:R-:W-:Y:S02]  /*7d40*/  FADD.FTZ R0, R0, R33 ;  /* 0x0000002100007221 */ /* 0x000fe40000010000 */
[----:B------:R-:W4:Y:S01]  /*7d50*/  LDS R33, [R160.X4+0x1c00] ;  /* 0x001c0000a0217984 */ /* 0x000f220000004800 */
[----:B------:R-:W-:Y:S02]  /*7d60*/  FADD.FTZ R22, RZ, R22 ;  /* 0x00000016ff167221 */ /* 0x000fe40000010000 */
[----:B------:R-:W-:Y:S01]  /*7d70*/  FADD.FTZ R39, R0, R39 ;  /* 0x0000002700277221 */ /* 0x000fe20000010000 */
        /* <DEDUP_REMOVED lines=11> */
[----:B------:R-:W-:Y:S02]  /*7e30*/  FADD.FTZ R37, R20, R37 ;  /* 0x0000002514257221 */ /* 0x000fe40000010000 */
[----:B--2---:R-:W-:Y:S01]  /*7e40*/  FADD.FTZ R53, R22, R51 ;  /* 0x0000003316357221 */ /* 0x004fe20000010000 */
        /* <DEDUP_REMOVED lines=12> */
[----:B0-----:R-:W-:-:S03]  /*7f10*/  FADD.FTZ R0, RZ, R0 ;  /* 0x00000000ff007221 */ /* 0x001fc60000010000 */
[----:B------:R-:W-:Y:S01]  /*7f20*/  STG.E [R16.64+0x200], R39 ;  /* 0x0002002710007986 */ /* 0x000fe2000c101904 */
[----:B------:R-:W-:-:S03]  /*7f30*/  FADD.FTZ R55, R26, R55 ;  /* 0x000000371a377221 */ /* 0x000fc60000010000 */
        /* <DEDUP_REMOVED lines=68> */
.L_x_1604:
[----:B0-----:R-:W-:Y:S01]  /*8380*/  HFMA2.MMA R131, -RZ, RZ, 0, 5.9604644775390625e-08 ;  /* 0x00000001ff837435 */ /* 0x001fe200000001ff */
[----:B------:R-:W-:-:S02]  /*8390*/  MOV R37, R246 ;  /* 0x000000f600257202 */ /* 0x000fc40000000f00 */
[----:B------:R-:W-:-:S03]  /*83a0*/  MOV R36, 0x83c0 ;  /* 0x000083c000247802 */ /* 0x000fc60000000f00 */
[----:B-----5:R-:W-:Y:S05]  /*83b0*/  CALL.REL.NOINC `($__internal_73_$__cuda_sm70_shflsync_bfly_p) ;  /* 0x0000034000007944 */ /* 0x020fea0003c00000 */
[----:B-1----:R-:W-:Y:S01]  /*83c0*/  MOV R247, R131 ;  /* 0x0000008300f77202 */ /* 0x002fe20000000f00 */
[----:B0----5:R-:W-:Y:S05]  /*83d0*/  BRA `(.L_x_1608) ;  /* 0xffffc2a000007947 */ /* 0x021fea000383ffff */
.L_x_1605:
[----:B------:R-:W-:Y:S01]  /*83e0*/  HFMA2.MMA R131, -RZ, RZ, 0, 5.9604644775390625e-08 ;  /* 0x00000001ff837435 */ /* 0x000fe200000001ff */
[----:B------:R-:W-:Y:S02]  /*83f0*/  MOV R37, R206 ;  /* 0x000000ce00257202 */ /* 0x000fe40000000f00 */
[----:B------:R-:W-:-:S03]  /*8400*/  MOV R36, 0x8420 ;  /* 0x0000842000247802 */ /* 0x000fc60000000f00 */
[----:B01---5:R-:W-:Y:S05]  /*8410*/  CALL.REL.NOINC `($__internal_73_$__cuda_sm70_shflsync_bfly_p) ;  /* 0x000002e000007944 */ /* 0x023fea0003c00000 */
[----:B------:R-:W-:Y:S01]  /*8420*/  FADD.FTZ R246, R246, R247 ;  /* 0x000000f7f6f67221 */ /* 0x000fe20000010000 */
[----:B------:R-:W-:Y:S01]  /*8430*/  MOV R36, 0x8480 ;  /* 0x0000848000247802 */ /* 0x000fe20000000f00 */
[----:B-1----:R-:W-:Y:S01]  /*8440*/  FADD.FTZ R206, R206, R131 ;  /* 0x00000083cece7221 */ /* 0x002fe20000010000 */
[----:B------:R-:W-:Y:S02]  /*8450*/  MOV R131, 0x2 ;  /* 0x0000000200837802 */ /* 0x000fe40000000f00 */
[----:B------:R-:W-:Y:S02]  /*8460*/  MOV R37, R246 ;  /* 0x000000f600257202 */ /* 0x000fe40000000f00 */
[----:B0----5:R-:W-:Y:S05]  /*8470*/  CALL.REL.NOINC `($__internal_73_$__cuda_sm70_shflsync_bfly_p) ;  /* 0x0000028000007944 */ /* 0x021fea0003c00000 */
[----:B-1----:R-:W-:Y:S01]  /*8480*/  MOV R247, R131 ;  /* 0x0000008300f77202 */ /* 0x002fe20000000f00 */
[----:B------:R-:W-:Y:S01]  /*8490*/  HFMA2.MMA R131, -RZ, RZ, 0, 1.1920928955078125e-07 ;  /* 0x00000002ff837435 */ /* 0x000fe200000001ff */
[----:B------:R-:W-:-:S02]  /*84a0*/  MOV R37, R206 ;  /* 0x000000ce00257202 */ /* 0x000fc40000000f00 */
[----:B------:R-:W-:-:S03]  /*84b0*/  MOV R36, 0x84d0 ;  /* 0x000084d000247802 */ /* 0x000fc60000000f00 */
[----:B0----5:R-:W-:Y:S05]  /*84c0*/  CALL.REL.NOINC `($__internal_73_$__cuda_sm70_shflsync_bfly_p) ;  /* 0x0000023000007944 */ /* 0x021fea0003c00000 */
[----:B------:R-:W-:Y:S01]  /*84d0*/  FADD.FTZ R246, R247, R246 ;  /* 0x000000f6f7f67221 */ /* 0x000fe20000010000 */
[----:B------:R-:W-:Y:S01]  /*84e0*/  MOV R36, 0x8530 ;  /* 0x0000853000247802 */ /* 0x000fe20000000f00 */
[----:B-1----:R-:W-:Y:S01]  /*84f0*/  FADD.FTZ R206, R206, R131 ;  /* 0x00000083cece7221 */ /* 0x002fe20000010000 */
[----:B------:R-:W-:Y:S02]  /*8500*/  MOV R131, 0x4 ;  /* 0x0000000400837802 */ /* 0x000fe40000000f00 */
[----:B------:R-:W-:Y:S02]  /*8510*/  MOV R37, R246 ;  /* 0x000000f600257202 */ /* 0x000fe40000000f00 */
[----:B0----5:R-:W-:Y:S05]  /*8520*/  CALL.REL.NOINC `($__internal_73_$__cuda_sm70_shflsync_bfly_p) ;  /* 0x000001d000007944 */ /* 0x021fea0003c00000 */
[----:B-1----:R-:W-:Y:S01]  /*8530*/  MOV R247, R131 ;  /* 0x0000008300f77202 */ /* 0x002fe20000000f00 */
[----:B------:R-:W-:Y:S01]  /*8540*/  HFMA2.MMA R131, -RZ, RZ, 0, 2.384185791015625e-07 ;  /* 0x00000004ff837435 */ /* 0x000fe200000001ff */
[----:B------:R-:W-:Y:S02]  /*8550*/  MOV R37, R206 ;  /* 0x000000ce00257202 */ /* 0x000fe40000000f00 */
[----:B------:R-:W-:-:S03]  /*8560*/  MOV R36, 0x8580 ;  /* 0x0000858000247802 */ /* 0x000fc60000000f00 */
[----:B0----5:R-:W-:Y:S05]  /*8570*/  CALL.REL.NOINC `($__internal_73_$__cuda_sm70_shflsync_bfly_p) ;  /* 0x0000018000007944 */ /* 0x021fea0003c00000 */
[----:B------:R-:W-:Y:S01]  /*8580*/  FADD.FTZ R246, R247, R246 ;  /* 0x000000f6f7f67221 */ /* 0x000fe20000010000 */
[----:B------:R-:W-:Y:S01]  /*8590*/  MOV R36, 0x85e0 ;  /* 0x000085e000247802 */ /* 0x000fe20000000f00 */
[----:B-1----:R-:W-:Y:S01]  /*85a0*/  FADD.FTZ R206, R206, R131 ;  /* 0x00000083cece7221 */ /* 0x002fe20000010000 */
[----:B------:R-:W-:-:S02]  /*85b0*/  MOV R131, 0x8 ;  /* 0x0000000800837802 */ /* 0x000fc40000000f00 */
[----:B------:R-:W-:Y:S02]  /*85c0*/  MOV R37, R246 ;  /* 0x000000f600257202 */ /* 0x000fe40000000f00 */
[----:B0----5:R-:W-:Y:S05]  /*85d0*/  CALL.REL.NOINC `($__internal_73_$__cuda_sm70_shflsync_bfly_p) ;  /* 0x0000012000007944 */ /* 0x021fea0003c00000 */
[----:B-1----:R-:W-:Y:S01]  /*85e0*/  MOV R247, R131 ;  /* 0x0000008300f77202 */ /* 0x002fe20000000f00 */
[----:B------:R-:W-:Y:S01]  /*85f0*/  HFMA2.MMA R131, -RZ, RZ, 0, 4.76837158203125e-07 ;  /* 0x00000008ff837435 */ /* 0x000fe200000001ff */
[----:B------:R-:W-:Y:S02]  /*8600*/  MOV R37, R206 ;  /* 0x000000ce00257202 */ /* 0x000fe40000000f00 */
        /* <DEDUP_REMOVED lines=9> */
[----:B------:R-:W-:Y:S01]  /*86a0*/  HFMA2.MMA R131, -RZ, RZ, 0, 9.5367431640625e-07 ;  /* 0x00000010ff837435 */ /* 0x000fe200000001ff */
[----:B------:R-:W-:-:S02]  /*86b0*/  MOV R37, R206 ;  /* 0x000000ce00257202 */ /* 0x000fc40000000f00 */
[----:B------:R-:W-:-:S03]  /*86c0*/  MOV R36, 0x86e0 ;  /* 0x000086e000247802 */ /* 0x000fc60000000f00 */
[----:B0----5:R-:W-:Y:S05]  /*86d0*/  CALL.REL.NOINC `($__internal_73_$__cuda_sm70_shflsync_bfly_p) ;  /* 0x0000002000007944 */ /* 0x021fea0003c00000 */
[----:B-1----:R-:W-:Y:S01]  /*86e0*/  MOV R36, R131 ;  /* 0x0000008300247202 */ /* 0x002fe20000000f00 */
[----:B0----5:R-:W-:Y:S05]  /*86f0*/  BRA `(.L_x_1609) ;  /* 0xffffc0a000007947 */ /* 0x021fea000383ffff */
        .weak           $__internal_73_$__cuda_sm70_shflsync_bfly_p
        .type           $__internal_73_$__cuda_sm70_shflsync_bfly_p,@function
        .size           $__internal_73_$__cuda_sm70_shflsync_bfly_p,(.L_x_2899 - $__internal_73_$__cuda_sm70_shflsync_bfly_p)
$__internal_73_$__cuda_sm70_shflsync_bfly_p:
        /* <DEDUP_REMOVED lines=9> */
[----:B------:R-:W-:Y:S05]  /*8790*/  RET.REL.NODEC R36 `(_ZN10layer_norm31ln_parallel_residual_bwd_kernelINS_13Kernel_traitsI6__halfS2_fS2_fjLj1280ELj1ELj4ELj1ELj16ENS_18Kernel_traits_baseILj1280ES2_S2_fS2_fjLj128EEEEELb0ELb0ELb1EEEvNS_9BwdParamsE) ;  /* 0xffff786024007950 */ /* 0x000fea0003c3ffff */
.L_x_1610:
        /* <DEDUP_REMOVED lines=14> */
.L_x_2899:


//--------------------- .text._ZN10layer_norm31ln_parallel_residual_bwd_kernelINS_13Kernel_traitsI6__halfS2_fS2_fjLj1280ELj1ELj4ELj1ELj16ENS_18Kernel_traits_baseILj1280ES2_S2_fS2_fjLj128EEEEELb0ELb1ELb0EEEvNS_9BwdParamsE --------------------------
	.section	.text._ZN10layer_norm31ln_parallel_residual_bwd_kernelINS_13Kernel_traitsI6__halfS2_fS2_fjLj1280ELj1ELj4ELj1ELj16ENS_18Kernel_traits_baseILj1280ES2_S2_fS2_fjLj128EEEEELb0ELb1ELb0EEEvNS_9BwdParamsE,"ax",@progbits
	.sectioninfo	@"SHI_REGISTERS=255"
	.align	128
        .global         _ZN10layer_norm31ln_parallel_residual_bwd_kernelINS_13Kernel_traitsI6__halfS2_fS2_fjLj1280ELj1ELj4ELj1ELj16ENS_18Kernel_traits_baseILj1280ES2_S2_fS2_fjLj128EEEEELb0ELb1ELb0EEEvNS_9BwdParamsE
        .type           _ZN10layer_norm31ln_parallel_residual_bwd_kernelINS_13Kernel_traitsI6__halfS2_fS2_fjLj1280ELj1ELj4ELj1ELj16ENS_18Kernel_traits_baseILj1280ES2_S2_fS2_fjLj128EEEEELb0ELb1ELb0EEEvNS_9BwdParamsE,@function
        .size           _ZN10layer_norm31ln_parallel_residual_bwd_kernelINS_13Kernel_traitsI6__halfS2_fS2_fjLj1280ELj1ELj4ELj1ELj16ENS_18Kernel_traits_baseILj1280ES2_S2_fS2_fjLj128EEEEELb0ELb1ELb0EEEvNS_9BwdParamsE,(.L_x_2900 - _ZN10layer_norm31ln_parallel_residual_bwd_kernelINS_13Kernel_traitsI6__halfS2_fS2_fjLj1280ELj1ELj4ELj1ELj16ENS_18Kernel_traits_baseILj1280ES2_S2_fS2_fjLj128EEEEELb0ELb1ELb0EEEvNS_9BwdParamsE)
        .other          _ZN10layer_norm31ln_parallel_residual_bwd_kernelINS_13Kernel_traitsI6__halfS2_fS2_fjLj1280ELj1ELj4ELj1ELj16ENS_18Kernel_traits_baseILj1280ES2_S2_fS2_fjLj128EEEEELb0ELb1ELb0EEEvNS_9BwdParamsE,@"STO_CUDA_ENTRY STV_DEFAULT"
_ZN10layer_norm31ln_parallel_residual_bwd_kernelINS_13Kernel_traitsI6__halfS2_fS2_fjLj1280ELj1ELj4ELj1ELj16ENS_18Kernel_traits_baseILj1280ES2_S2_fS2_fjLj128EEEEELb0ELb1ELb0EEEvNS_9BwdParamsE:
.text._ZN10layer_norm31ln_parallel_residual_bwd_kernelINS_13Kernel_traitsI6__halfS2_fS2_fjLj1280ELj1ELj4ELj1ELj16ENS_18Kernel_traits_baseILj1280ES2_S2_fS2_fjLj128EEEEELb0ELb1ELb0EEEvNS_9BwdParamsE:
        /* <DEDUP_REMOVED lines=85> */
[----:B------:R-:W-:Y:S02]  /*0550*/  HADD2.F32 R252, -RZ, R13.H1_H1 ;  /* 0x3000000dfffc7230 */ /* 0x000fe40000004100 */
[--C-:B------:R-:W-:Y:S01]  /*0560*/  HADD2.F32 R251, -RZ, R14.reuse.H0_H0 ;  /* 0x2000000efffb7230 */ /* 0x100fe20000004100 */
[----:B------:R1:W-:Y:S01]  /*0570*/  STL [R1+0x44], R16 ;  /* 0x0000441001007387 */ /* 0x0003e20000100800 */
[----:B------:R-:W-:Y:S02]  /*0580*/  HADD2.F32 R250, -RZ, R14.H1_H1 ;  /* 0x3000000efffa7230 */ /* 0x000fe40000004100 */
[--C-:B------:R-:W-:Y:S01]  /*0590*/  HADD2.F32 R249, -RZ, R15.reuse.H0_H0 ;  /* 0x2000000ffff97230 */ /* 0x100fe20000004100 */
[----:B------:R2:W-:Y:S01]  /*05a0*/  STL [R1+0x40], R3 ;  /* 0x0000400301007387 */ /* 0x0005e20000100800 */
[----:B------:R-:W-:-:S02]  /*05b0*/  HADD2.F32 R248, -RZ, R15.H1_H1 ;  /* 0x3000000ffff87230 */ /* 0x000fc40000004100 */
[----:B0-----:R-:W-:Y:S02]  /*05c0*/  HADD2.F32 R2, -RZ, R25.H1_H1 ;  /* 0x30000019ff027230 */ /* 0x001fe40000004100 */
[----:B------:R-:W-:Y:S02]  /*05d0*/  HADD2.F32 R247, -RZ, R8.H0_H0 ;  /* 0x20000008fff77230 */ /* 0x000fe40000004100 */
[----:B-1----:R-:W-:Y:S01]  /*05e0*/  HADD2.F32 R16, -RZ, R26.H0_H0 ;  /* 0x2000001aff107230 */ /* 0x002fe20000004100 */
[----:B------:R0:W-:Y:S01]  /*05f0*/  STL [R1+0x3c], R2 ;  /* 0x00003c0201007387 */ /* 0x0001e20000100800 */
[----:B------:R-:W-:Y:S02]  /*0600*/  HADD2.F32 R246, -RZ, R8.H1_H1 ;  /* 0x30000008fff67230 */ /* 0x000fe40000004100 */
[----:B--2---:R-:W-:Y:S01]  /*0610*/  HADD2.F32 R3, -RZ, R26.H1_H1 ;  /* 0x3000001aff037230 */ /* 0x004fe20000004100 */
[----:B------:R1:W-:Y:S01]  /*0620*/  STL [R1+0x38], R16 ;  /* 0x0000381001007387 */ /* 0x0003e20000100800 */
[----:B------:R-:W-:-:S02]  /*0630*/  HADD2.F32 R245, -RZ, R9.H0_H0 ;  /* 0x20000009fff57230 */ /* 0x000fc40000004100 */
[----:B------:R-:W-:Y:S01]  /*0640*/  HADD2.F32 R244, -RZ, R9.H1_H1 ;  /* 0x30000009fff47230 */ /* 0x000fe20000004100 */
[----:B------:R2:W-:Y:S01]  /*0650*/  STL [R1+0x34], R3 ;  /* 0x0000340301007387 */ /* 0x0005e20000100800 */
[--C-:B------:R-:W-:Y:S02]  /*0660*/  HADD2.F32 R243, -RZ, R10.reuse.H0_H0 ;  /* 0x2000000afff37230 */ /* 0x100fe40000004100 */
[--C-:B0-----:R-:W-:Y:S02]  /*0670*/  HADD2.F32 R2, -RZ, R27.reuse.H0_H0 ;  /* 0x2000001bff027230 */ /* 0x101fe40000004100 */
[----:B------:R-:W-:Y:S02]  /*0680*/  HADD2.F32 R242, -RZ, R10.H1_H1 ;  /* 0x3000000afff27230 */ /* 0x000fe40000004100 */
[----:B-1----:R-:W-:Y:S01]  /*0690*/  HADD2.F32 R16, -RZ, R27.H1_H1 ;  /* 0x3000001bff107230 */ /* 0x002fe20000004100 */
[----:B------:R0:W-:Y:S01]  /*06a0*/  STL [R1+0x30], R2 ;  /* 0x0000300201007387 */ /* 0x0001e20000100800 */
[----:B------:R-:W-:-:S02]  /*06b0*/  HADD2.F32 R241, -RZ, R11.H0_H0 ;  /* 0x2000000bfff17230 */ /* 0x000fc40000004100 */
[----:B--2---:R-:W-:Y:S01]  /*06c0*/  HADD2.F32 R3, -RZ, R28.H0_H0 ;  /* 0x2000001cff037230 */ /* 0x004fe20000004100 */
[----:B------:R1:W-:Y:S01]  /*06d0*/  STL [R1+0x2c], R16 ;  /* 0x00002c1001007387 */ /* 0x0003e20000100800 */
[----:B------:R-:W-:Y:S02]  /*06e0*/  HADD2.F32 R240, -RZ, R11.H1_H1 ;  /* 0x3000000bfff07230 */ /* 0x000fe40000004100 */
[--C-:B------:R-:W-:Y:S01]  /*06f0*/  HADD2.F32 R239, -RZ, R4.reuse.H0_H0 ;  /* 0x20000004ffef7230 */ /* 0x100fe20000004100 */
[----:B------:R2:W-:Y:S01]  /*0700*/  STL [R1+0x28], R3 ;  /* 0x0000280301007387 */ /* 0x0005e20000100800 */
[----:B------:R-:W-:Y:S02]  /*0710*/  HADD2.F32 R238, -RZ, R4.H1_H1 ;  /* 0x30000004ffee7230 */ /* 0x000fe40000004100 */
[----:B0-----:R-:W-:Y:S02]  /*0720*/  HADD2.F32 R2, -RZ, R28.H1_H1 ;  /* 0x3000001cff027230 */ /* 0x001fe40000004100 */
[----:B------:R-:W-:-:S02]  /*0730*/  HADD2.F32 R237, -RZ, R5.H0_H0 ;  /* 0x20000005ffed7230 */ /* 0x000fc40000004100 */
[----:B-1----:R-:W-:Y:S01]  /*0740*/  HADD2.F32 R16, -RZ, R29.H0_H0 ;  /* 0x2000001dff107230 */ /* 0x002fe20000004100 */
[----:B------:R0:W-:Y:S01]  /*0750*/  STL [R1+0x24], R2 ;  /* 0x0000240201007387 */ /* 0x0001e20000100800 */
[----:B------:R-:W-:Y:S02]  /*0760*/  HADD2.F32 R236, -RZ, R5.H1_H1 ;  /* 0x30000005ffec7230 */ /* 0x000fe40000004100 */
[----:B--2---:R-:W-:Y:S01]  /*0770*/  HADD2.F32 R3, -RZ, R29.H1_H1 ;  /* 0x3000001dff037230 */ /* 0x004fe20000004100 */
[----:B------:R1:W-:Y:S01]  /*0780*/  STL [R1+0x20], R16 ;  /* 0x0000201001007387 */ /* 0x0003e20000100800 */
[--C-:B------:R-:W-:Y:S02]  /*0790*/  HADD2.F32 R235, -RZ, R6.reuse.H0_H0 ;  /* 0x20000006ffeb7230 */ /* 0x100fe40000004100 */
[----:B------:R-:W-:Y:S01]  /*07a0*/  HADD2.F32 R234, -RZ, R6.H1_H1 ;  /* 0x30000006ffea7230 */ /* 0x000fe20000004100 */
[----:B------:R2:W-:Y:S01]  /*07b0*/  STL [R1+0x1c], R3 ;  /* 0x00001c0301007387 */ /* 0x0005e20000100800 */
[----:B------:R-:W-:-:S02]  /*07c0*/  HADD2.F32 R233, -RZ, R7.H0_H0 ;  /* 0x20000007ffe97230 */ /* 0x000fc40000004100 */
[--C-:B0-----:R-:W-:Y:S02]  /*07d0*/  HADD2.F32 R2, -RZ, R30.reuse.H0_H0 ;  /* 0x2000001eff027230 */ /* 0x101fe40000004100 */
[----:B------:R-:W-:Y:S02]  /*07e0*/  HADD2.F32 R232, -RZ, R7.H1_H1 ;  /* 0x30000007ffe87230 */ /* 0x000fe40000004100 */
[----:B-1----:R-:W-:Y:S01]  /*07f0*/  HADD2.F32 R16, -RZ, R30.H1_H1 ;  /* 0x3000001eff107230 */ /* 0x002fe20000004100 */
        /* <DEDUP_REMOVED lines=10> */
[----:B0-----:R-:W-:-:S05]  /*08a0*/  HADD2.F32 R2, -RZ, R13.H0_H0 ;  /* 0x2000000dff027230 */ /* 0x001fca0000004100 */
[----:B------:R0:W-:Y:S01]  /*08b0*/  STL [R1], R2 ;  /* 0x0000000201007387 */ /* 0x0001e20000100800 */
[----:B-1----:R-:W-:-:S03]  /*08c0*/  MOV R3, R32 ;  /* 0x0000002000037202 */ /* 0x002fc60000000f00 */
.L_x_1635:
        /* <DEDUP_REMOVED lines=39> */
[----:B--2---:R-:W-:-:S03]  /*0b40*/  HADD2.F32 R179, -RZ, R164.H0_H0 ;  /* 0x200000a4ffb37230 */ /* 0x004fc60000004100 */
        /* <DEDUP_REMOVED lines=9> */
[----:B------:R-:W-:Y:S02]  /*0be0*/  HADD2.F32 R164, -RZ, R164.H1_H1 ;  /* 0x300000a4ffa47230 */ /* 0x000fe40000004100 */
[----:B------:R-:W-:Y:S01]  /*0bf0*/  HADD2.F32 R229, -RZ, R165.H0_H0 ;  /* 0x200000a5ffe57230 */ /* 0x000fe20000004100 */
[----:B------:R-:W-:Y:S02]  /*0c00*/  FMUL.FTZ R180, R4, R161 ;  /* 0x000000a104b47220 */ /* 0x000fe40000410000 */
[----:B---3--:R-:W-:Y:S02]  /*0c10*/  FMUL.FTZ R230, R228, R164 ;  /* 0x000000a4e4e67220 */ /* 0x008fe40000410000 */
[----:B------:R-:W-:-:S02]  /*0c20*/  FADD.FTZ R161, RZ, R179 ;  /* 0x000000b3ffa17221 */ /* 0x000fc40000010000 */
[----:B------:R-:W-:Y:S01]  /*0c30*/  FFMA.FTZ R160, R172, R179, RZ ;  /* 0x000000b3aca07223 */ /* 0x000fe200000100ff */
        /* <DEDUP_REMOVED lines=8> */
[--C-:B------:R-:W-:Y:S01]  /*0cc0*/  HADD2.F32 R227, -RZ, R166.reuse.H0_H0 ;  /* 0x200000a6ffe37230 */ /* 0x100fe20000004100 */
[C---:B------:R-:W-:Y:S01]  /*0cd0*/  FMUL.FTZ R176, R4.reuse, R168 ;  /* 0x000000a804b07220 */ /* 0x040fe20000410000 */
[----:B------:R-:W-:Y:S01]  /*0ce0*/  HADD2.F32 R166, -RZ, R166.H1_H1 ;  /* 0x300000a6ffa67230 */ /* 0x000fe20000004100 */
        /* <DEDUP_REMOVED lines=12> */
[----:B------:R-:W-:Y:S02]  /*0db0*/  FMUL.FTZ R175, R4, R169 ;  /* 0x000000a904af7220 */ /* 0x000fe40000410000 */
[----:B------:R-:W-:Y:S02]  /*0dc0*/  FADD.FTZ R161, R161, R227 ;  /* 0x000000e3a1a17221 */ /* 0x000fe40000010000 */
[----:B------:R-:W-:Y:S01]  /*0dd0*/  FFMA.FTZ R160, R176, R227, R160 ;  /* 0x000000e3b0a07223 */ /* 0x000fe200000100a0 */
[----:B------:R-:W-:Y:S01]  /*0de0*/  HADD2.F32 R167, -RZ, R167.H1_H1 ;  /* 0x300000a7ffa77230 */ /* 0x000fe20000004100 */
        /* <DEDUP_REMOVED lines=23> */
.L_x_1614:
[----:B------:R-:W-:Y:S05]  /*0f60*/  BSYNC B1 ;  /* 0x0000000000017941 */ /* 0x000fea0003800000 */
.L_x_1613:
        /* <DEDUP_REMOVED lines=24> */
[----:B--2---:R-:W-:-:S05]  /*10f0*/  HADD2.F32 R223, -RZ, R164.H0_H0 ;  /* 0x200000a4ffdf7230 */ /* 0x004fca0000004100 */
        /* <DEDUP_REMOVED lines=8> */
[----:B------:R-:W-:Y:S01]  /*1180*/  HADD2.F32 R164, -RZ, R164.H1_H1 ;  /* 0x300000a4ffa47230 */ /* 0x000fe20000004100 */
[----:B0-----:R-:W-:Y:S01]  /*1190*/  FADD.FTZ R22, -R204, R26 ;  /* 0x0000001acc167221 */ /* 0x001fe20000010100 */
[----:B------:R-:W-:Y:S01]  /*11a0*/  HADD2.F32 R221, -RZ, R165.H0_H0 ;  /* 0x200000a5ffdd7230 */ /* 0x000fe20000004100 */
[----:B------:R-:W-:-:S02]  /*11b0*/  FMUL.FTZ R26, R4, R162 ;  /* 0x000000a2041a7220 */ /* 0x000fc40000410000 */
[----:B------:R-:W-:Y:S02]  /*11c0*/  FMUL.FTZ R222, R218, R164 ;  /* 0x000000a4dade7220 */ /* 0x000fe40000410000 */
[----:B------:R-:W-:Y:S02]  /*11d0*/  FADD.FTZ R206, R206, R223 ;  /* 0x000000dfcece7221 */ /* 0x000fe40000010000 */
[----:B------:R-:W-:Y:S01]  /*11e0*/  FFMA.FTZ R205, R7, R223, R205 ;  /* 0x000000df07cd7223 */ /* 0x000fe200000100cd */
[----:B------:R-:W-:Y:S01]  /*11f0*/  HADD2.F32 R165, -RZ, R165.H1_H1 ;  /* 0x300000a5ffa57230 */ /* 0x000fe20000004100 */
[----:B------:R-:W-:Y:S02]  /*1200*/  FADD.FTZ R24, -R204, R24 ;  /* 0x00000018cc187221 */ /* 0x000fe40000010100 */
[----:B------:R-:W-:Y:S02]  /*1210*/  FADD.FTZ R82, R82, R221 ;  /* 0x000000dd52527221 */ /* 0x000fe40000010000 */
[----:B------:R-:W-:-:S02]  /*1220*/  FFMA.FTZ R46, R26, R221, R46 ;  /* 0x000000dd1a2e7223 */ /* 0x000fc4000001002e */
[----:B------:R-:W-:Y:S02]  /*1230*/  FADD.FTZ R163, -R204, R163 ;  /* 0x000000a3cca37221 */ /* 0x000fe40000010100 */
[----:B------:R-:W-:Y:S02]  /*1240*/  FMUL.FTZ R221, R216, R221 ;  /* 0x000000ddd8dd7220 */ /* 0x000fe40000410000 */
[----:B------:R-:W-:Y:S02]  /*1250*/  FADD.FTZ R206, R206, R222 ;  /* 0x000000decece7221 */ /* 0x000fe40000010000 */
[----:B------:R-:W-:Y:S01]  /*1260*/  FFMA.FTZ R205, R27, R222, R205 ;  /* 0x000000de1bcd7223 */ /* 0x000fe200000100cd */
[----:B------:R-:W-:Y:S01]  /*1270*/  HADD2.F32 R219, -RZ, R166.H0_H0 ;  /* 0x200000a6ffdb7230 */ /* 0x000fe20000004100 */
[----:B------:R-:W-:Y:S02]  /*1280*/  FADD.FTZ R23, -R204, R25 ;  /* 0x00000019cc177221 */ /* 0x000fe40000010100 */
        /* <DEDUP_REMOVED lines=10> */
[----:B------:R-:W-:Y:S01]  /*1330*/  FFMA.FTZ R205, R25, R220, R205 ;  /* 0x000000dc19cd7223 */ /* 0x000fe200000100cd */
[----:B------:R-:W-:Y:S01]  /*1340*/  HADD2.F32 R217, -RZ, R167.H0_H0 ;  /* 0x200000a7ffd97230 */ /* 0x000fe20000004100 */
[C---:B------:R-:W-:Y:S02]  /*1350*/  FMUL.FTZ R22, R4.reuse, R22 ;  /* 0x0000001604167220 */ /* 0x040fe40000410000 */
[----:B------:R-:W-:Y:S02]  /*1360*/  FMUL.FTZ R23, R4, R23 ;  /* 0x0000001704177220 */ /* 0x000fe40000410000 */
[----:B------:R-:W-:-:S02]  /*1370*/  FADD.FTZ R206, R206, R219 ;  /* 0x000000dbcece7221 */ /* 0x000fc40000010000 */
[----:B------:R-:W-:Y:S01]  /*1380*/  FFMA.FTZ R205, R24, R219, R205 ;  /* 0x000000db18cd7223 */ /* 0x000fe200000100cd */
[----:B------:R-:W-:Y:S01]  /*1390*/  HADD2.F32 R167, -RZ, R167.H1_H1 ;  /* 0x300000a7ffa77230 */ /* 0x000fe20000004100 */
        /* <DEDUP_REMOVED lines=21> */
.L_x_1616:
[----:B------:R-:W-:Y:S05]  /*14f0*/  BSYNC B1 ;  /* 0x0000000000017941 */ /* 0x000fea0003800000 */
.L_x_1615:
        /* <DEDUP_REMOVED lines=20> */
[----:B--2---:R-:W-:-:S03]  /*1640*/  HADD2.F32 R215, -RZ, R164.H0_H0 ;  /* 0x200000a4ffd77230 */ /* 0x004fc60000004100 */
[----:B-----5:R-:W-:Y:S01]  /*1650*/  FMUL.FTZ R6, R4, R6 ;  /* 0x0000000604067220 */ /* 0x020fe20000410000 */
[----:B------:R-:W-:Y:S01]  /*1660*/  HADD2.F32 R164, -RZ, R164.H1_H1 ;  /* 0x300000a4ffa47230 */ /* 0x000fe20000004100 */
[----:B------:R-:W-:Y:S02]  /*1670*/  FADD.FTZ R162, -R204, R162 ;  /* 0x000000a2cca27221 */ /* 0x000fe40000010100 */
[----:B------:R-:W-:Y:S02]  /*1680*/  FADD.FTZ R88, R88, R215 ;  /* 0x000000d758587221 */ /* 0x000fe40000010000 */
[-C--:B------:R-:W-:Y:S02]  /*1690*/  FFMA.FTZ R52, R6, R215.reuse, R52 ;  /* 0x000000d706347223 */ /* 0x080fe40000010034 */
[C---:B------:R-:W-:Y:S02]  /*16a0*/  FADD.FTZ R20, -R204.reuse, R161 ;  /* 0x000000a1cc147221 */ /* 0x040fe40000010100 */
[----:B------:R-:W-:Y:S01]  /*16b0*/  FMUL.FTZ R215, R171, R215 ;  /* 0x000000d7abd77220 */ /* 0x000fe20000410000 */
[----:B------:R-:W-:Y:S01]  /*16c0*/  HADD2.F32 R210, -RZ, R165.H0_H0 ;  /* 0x200000a5ffd27230 */ /* 0x000fe20000004100 */
[----:B---3--:R-:W-:-:S02]  /*16d0*/  FADD.FTZ R14, -R204, R19 ;  /* 0x00000013cc0e7221 */ /* 0x008fc40000010100 */
[C---:B------:R-:W-:Y:S02]  /*16e0*/  FMUL.FTZ R19, R4.reuse, R162 ;  /* 0x000000a204137220 */ /* 0x040fe40000410000 */
[----:B------:R-:W-:Y:S02]  /*16f0*/  FMUL.FTZ R20, R4, R20 ;  /* 0x0000001404147220 */ /* 0x000fe40000410000 */
[----:B------:R-:W-:Y:S02]  /*1700*/  FMUL.FTZ R214, R170, R164 ;  /* 0x000000a4aad67220 */ /* 0x000fe40000410000 */
[----:B------:R-:W-:Y:S02]  /*1710*/  FADD.FTZ R206, R206, R215 ;  /* 0x000000d7cece7221 */ /* 0x000fe40000010000 */
[----:B------:R-:W-:Y:S01]  /*1720*/  FFMA.FTZ R205, R6, R215, R205 ;  /* 0x000000d706cd7223 */ /* 0x000fe200000100cd */
[----:B------:R-:W-:Y:S01]  /*1730*/  HADD2.F32 R165, -RZ, R165.H1_H1 ;  /* 0x300000a5ffa57230 */ /* 0x000fe20000004100 */
[----:B------:R-:W-:-:S02]  /*1740*/  FADD.FTZ R160, -R204, R16 ;  /* 0x00000010cca07221 */ /* 0x000fc40000010100 */
[----:B------:R-:W-:Y:S02]  /*1750*/  FADD.FTZ R90, R90, R210 ;  /* 0x000000d25a5a7221 */ /* 0x000fe40000010000 */
[-C--:B------:R-:W-:Y:S02]  /*1760*/  FFMA.FTZ R54, R19, R210.reuse, R54 ;  /* 0x000000d213367223 */ /* 0x080fe40000010036 */
[----:B------:R-:W-:Y:S02]  /*1770*/  FADD.FTZ R163, -R204, R163 ;  /* 0x000000a3cca37221 */ /* 0x000fe40000010100 */
[----:B------:R-:W-:Y:S02]  /*1780*/  FMUL.FTZ R210, R169, R210 ;  /* 0x000000d2a9d27220 */ /* 0x000fe40000410000 */
[----:B------:R-:W-:Y:S02]  /*1790*/  FADD.FTZ R206, R206, R214 ;  /* 0x000000d6cece7221 */ /* 0x000fe40000010000 */
[----:B------:R-:W-:Y:S01]  /*17a0*/  FFMA.FTZ R205, R20, R214, R205 ;  /* 0x000000d614cd7223 */ /* 0x000fe200000100cd */
[----:B------:R-:W-:Y:S01]  /*17b0*/  HADD2.F32 R208, -RZ, R166.H0_H0 ;  /* 0x200000a6ffd07230 */ /* 0x000fe20000004100 */
[----:B------:R-:W-:-:S02]  /*17c0*/  FADD.FTZ R16, -R204, R17 ;  /* 0x00000011cc107221 */ /* 0x000fc40000010100 */
[----:B------:R-:W-:Y:S02]  /*17d0*/  FADD.FTZ R15, -R204, R18 ;  /* 0x00000012cc0f7221 */ /* 0x000fe40000010100 */
[C---:B------:R-:W-:Y:S02]  /*17e0*/  FMUL.FTZ R17, R4.reuse, R160 ;  /* 0x000000a004117220 */ /* 0x040fe40000410000 */
        /* <DEDUP_REMOVED lines=36> */
.L_x_1618:
[----:B------:R-:W-:Y:S05]  /*1a30*/  BSYNC B1 ;  /* 0x0000000000017941 */ /* 0x000fea0003800000 */
.L_x_1617:
        /* <DEDUP_REMOVED lines=18> */
[--C-:B---3--:R-:W-:Y:S01]  /*1b60*/  HADD2.F32 R213, -RZ, R164.reuse.H0_H0 ;  /* 0x200000a4ffd57230 */ /* 0x108fe20000004100 */
[C---:B0-----:R-:W-:Y:S01]  /*1b70*/  FADD.FTZ R12, -R204.reuse, R162 ;  /* 0x000000a2cc0c7221 */ /* 0x041fe20000010100 */
[----:B------:R-:W-:Y:S01]  /*1b80*/  HADD2.F32 R164, -RZ, R164.H1_H1 ;  /* 0x300000a4ffa47230 */ /* 0x000fe20000004100 */
[----:B------:R-:W-:Y:S02]  /*1b90*/  FADD.FTZ R13, -R204, R161 ;  /* 0x000000a1cc0d7221 */ /* 0x000fe40000010100 */
[----:B------:R-:W-:Y:S02]  /*1ba0*/  FADD.FTZ R96, R96, R213 ;  /* 0x000000d560607221 */ /* 0x000fe40000010000 */
[-C--:B------:R-:W-:Y:S02]  /*1bb0*/  FFMA.FTZ R60, R5, R213.reuse, R60 ;  /* 0x000000d5053c7223 */ /* 0x080fe4000001003c */
[----:B------:R-:W-:Y:S01]  /*1bc0*/  FMUL.FTZ R213, R247, R213 ;  /* 0x000000d5f7d57220 */ /* 0x000fe20000410000 */
[----:B------:R-:W-:Y:S01]  /*1bd0*/  HADD2.F32 R201, -RZ, R165.H0_H0 ;  /* 0x200000a5ffc97230 */ /* 0x000fe20000004100 */
[----:B------:R-:W-:-:S02]  /*1be0*/  FMUL.FTZ R12, R4, R12 ;  /* 0x0000000c040c7220 */ /* 0x000fc40000410000 */
[----:B------:R-:W-:Y:S02]  /*1bf0*/  FMUL.FTZ R13, R4, R13 ;  /* 0x0000000d040d7220 */ /* 0x000fe40000410000 */
[----:B------:R-:W-:Y:S02]  /*1c00*/  FMUL.FTZ R211, R246, R164 ;  /* 0x000000a4f6d37220 */ /* 0x000fe40000410000 */
[----:B------:R-:W-:Y:S02]  /*1c10*/  FADD.FTZ R206, R206, R213 ;  /* 0x000000d5cece7221 */ /* 0x000fe40000010000 */
[----:B------:R-:W-:Y:S01]  /*1c20*/  FFMA.FTZ R205, R5, R213, R205 ;  /* 0x000000d505cd7223 */ /* 0x000fe200000100cd */
[----:B------:R-:W-:Y:S01]  /*1c30*/  HADD2.F32 R165, -RZ, R165.H1_H1 ;  /* 0x300000a5ffa57230 */ /* 0x000fe20000004100 */
[----:B----4-:R-:W-:Y:S02]  /*1c40*/  FADD.FTZ R160, -R204, R8 ;  /* 0x00000008cca07221 */ /* 0x010fe40000010100 */
[----:B------:R-:W-:-:S02]  /*1c50*/  FADD.FTZ R98, R98, R201 ;  /* 0x000000c962627221 */ /* 0x000fc40000010000 */
        /* <DEDUP_REMOVED lines=16> */
[----:B------:R-:W-:Y:S02]  /*1d60*/  FADD.FTZ R9, -R204, R9 ;  /* 0x00000009cc097221 */ /* 0x000fe40000010100 */
        /* <DEDUP_REMOVED lines=29> */
.L_x_1620:
[----:B------:R-:W-:Y:S05]  /*1f40*/  BSYNC B1 ;  /* 0x0000000000017941 */ /* 0x000fea0003800000 */
.L_x_1619:
        /* <DEDUP_REMOVED lines=23> */
[----:B----4-:R-:W-:-:S02]  /*20c0*/  HADD2.F32 R212, -RZ, R168.H0_H0 ;  /* 0x200000a8ffd47230 */ /* 0x010fc40000004100 */
[----:B------:R-:W-:-:S03]  /*20d0*/  HADD2.F32 R168, -RZ, R168.H1_H1 ;  /* 0x300000a8ffa87230 */ /* 0x000fc60000004100 */
[----:B------:R-:W-:Y:S02]  /*20e0*/  FADD.FTZ R68, R68, R212 ;  /* 0x000000d444447221 */ /* 0x000fe40000010000 */
[-C--:B------:R-:W-:Y:S02]  /*20f0*/  FFMA.FTZ R140, R231, R212.reuse, R140 ;  /* 0x000000d4e78c7223 */ /* 0x080fe4000001008c */
[----:B------:R-:W-:Y:S01]  /*2100*/  FMUL.FTZ R212, R239, R212 ;  /* 0x000000d4efd47220 */ /* 0x000fe20000410000 */
[--C-:B------:R-:W-:Y:S01]  /*2110*/  HADD2.F32 R187, -RZ, R169.reuse.H0_H0 ;  /* 0x200000a9ffbb7230 */ /* 0x100fe20000004100 */
        /* <DEDUP_REMOVED lines=17> */
[----:B------:R-:W-:Y:S02]  /*2230*/  FADD.FTZ R166, -R204, R166 ;  /* 0x000000a6cca67221 */ /* 0x000fe40000010100 */
        /* <DEDUP_REMOVED lines=33> */
.L_x_1622:
[----:B------:R-:W-:Y:S05]  /*2450*/  BSYNC B1 ;  /* 0x0000000000017941 */ /* 0x000fea0003800000 */
.L_x_1621:
[----:B------:R-:W-:Y:S05]  /*2460*/  BRA.DIV ~URZ, `(.L_x_1623) ;  /* 0x00002e327f007947 */ /* 0x000fea000b800000 */
[----:B------:R0:W1:Y:S02]  /*2470*/  SHFL.BFLY PT, R163, R206, 0x1, 0x1f ;  /* 0x0c201f00cea37f89 */ /* 0x00006400000e0000 */
.L_x_1636:
        /* <DEDUP_REMOVED lines=18> */
.L_x_1637:
        /* <DEDUP_REMOVED lines=21> */
[----:B------:R-:W-:Y:S02]  /*26f0*/  @P5 F2FP.PACK_AB R161, RZ, R160 ;  /* 0x000000a0ffa1523e */ /* 0x000fe400000000ff */
[----:B------:R-:W-:Y:S02]  /*2700*/  SEL R156, R160, R156, P6 ;  /* 0x0000009ca09c7207 */ /* 0x000fe40003000000 */
[----:B------:R-:W-:Y:S01]  /*2710*/  @P5 PRMT R152, R161, 0x7610, R152 ;  /* 0x00007610a1985816 */ /* 0x000fe20000000098 */
[----:B------:R-:W-:Y:S01]  /*2720*/  FFMA.FTZ R161, R178, R166, R167 ;  /* 0x000000a6b2a17223 */ /* 0x000fe200000100a7 */
[C---:B------:R-:W-:Y:S02]  /*2730*/  SEL R157, R162.reuse, R157, P6 ;  /* 0x0000009da29d7207 */ /* 0x040fe40003000000 */
[----:B------:R-:W-:Y:S01]  /*2740*/  F2FP.PACK_AB R160, R162, R160 ;  /* 0x000000a0a2a0723e */ /* 0x000fe200000000ff */
[----:B------:R-:W-:Y:S01]  /*2750*/  FADD.FTZ R161, R229, -R161 ;  /* 0x800000a1e5a17221 */ /* 0x000fe20000010000 */
[----:B------:R-:W-:-:S03]  /*2760*/  @P5 F2FP.PACK_AB R162, RZ, R162 ;  /* 0x000000a2ffa2523e */ /* 0x000fc600000000ff */
[----:B------:R-:W-:Y:S01]  /*2770*/  FMUL.FTZ R161, R4, R161 ;  /* 0x000000a104a17220 */ /* 0x000fe20000410000 */
[----:B------:R-:W-:-:S03]  /*2780*/  @P5 PRMT R152, R152, 0x5410, R162 ;  /* 0x0000541098985816 */ /* 0x000fc600000000a2 */
[----:B------:R-:W-:-:S05]  /*2790*/  @P4 FADD.FTZ R161, R110, R161 ;  /* 0x000000a16ea14221 */ /* 0x000fca0000010000 */
[----:B------:R-:W-:Y:S02]  /*27a0*/  @P5 F2FP.PACK_AB R162, RZ, R161 ;  /* 0x000000a1ffa2523e */ /* 0x000fe400000000ff */
[----:B------:R-:W-:Y:S02]  /*27b0*/  SEL R158, R161, R158, P6 ;  /* 0x0000009ea19e7207 */ /* 0x000fe40003000000 */
[----:B------:R-:W-:Y:S01]  /*27c0*/  @P5 PRMT R153, R162, 0x7610, R153 ;  /* 0x00007610a2995816 */ /* 0x000fe20000000099 */
[----:B------:R-:W-:-:S04]  /*27d0*/  FFMA.FTZ R162, R177, R166, R167 ;  /* 0x000000a6b1a27223 */ /* 0x000fc800000100a7 */
[----:B------:R-:W-:-:S04]  /*27e0*/  FADD.FTZ R162, R228, -R162 ;  /* 0x800000a2e4a27221 */ /* 0x000fc80000010000 */
[----:B------:R-:W-:-:S04]  /*27f0*/  FMUL.FTZ R163, R4, R162 ;  /* 0x000000a204a37220 */ /* 0x000fc80000410000 */
[----:B------:R-:W-:-:S05]  /*2800*/  @P4 FADD.FTZ R163, R111, R163 ;  /* 0x000000a36fa34221 */ /* 0x000fca0000010000 */
[----:B------:R-:W-:Y:S02]  /*2810*/  @P5 F2FP.PACK_AB R162, RZ, R163 ;  /* 0x000000a3ffa2523e */ /* 0x000fe400000000ff */
[----:B------:R-:W-:Y:S02]  /*2820*/  SEL R159, R163, R159, P6 ;  /* 0x0000009fa39f7207 */ /* 0x000fe40003000000 */
[----:B------:R-:W-:Y:S01]  /*2830*/  @P5 PRMT R153, R153, 0x5410, R162 ;  /* 0x0000541099995816 */ /* 0x000fe200000000a2 */
[----:B------:R-:W-:Y:S01]  /*2840*/  FFMA.FTZ R162, R176, R166, R167 ;  /* 0x000000a6b0a27223 */ /* 0x000fe200000100a7 */
[----:B------:R-:W-:-:S03]  /*2850*/  F2FP.PACK_AB R161, R163, R161 ;  /* 0x000000a1a3a1723e */ /* 0x000fc600000000ff */
[----:B------:R-:W-:-:S04]  /*2860*/  FADD.FTZ R162, R227, -R162 ;  /* 0x800000a2e3a27221 */ /* 0x000fc80000010000 */
[----:B------:R-:W-:-:S04]  /*2870*/  FMUL.FTZ R163, R4, R162 ;  /* 0x000000a204a37220 */ /* 0x000fc80000410000 */
        /* <DEDUP_REMOVED lines=10> */
[----:B------:R-:W-:Y:S02]  /*2920*/  @P5 PRMT R154, R154, 0x5410, R162 ;  /* 0x000054109a9a5816 */ /* 0x000fe400000000a2 */
[----:B------:R-:W-:Y:S01]  /*2930*/  F2FP.PACK_AB R162, R164, R163 ;  /* 0x000000a3a4a2723e */ /* 0x000fe200000000ff */
[----:B------:R-:W-:-:S04]  /*2940*/  FFMA.FTZ R163, R174, R166, R167 ;  /* 0x000000a6aea37223 */ /* 0x000fc800000100a7 */
        /* <DEDUP_REMOVED lines=13> */
[----:B------:R-:W-:Y:S02]  /*2a20*/  F2FP.PACK_AB R163, R165, R164 ;  /* 0x000000a4a5a3723e */ /* 0x000fe400000000ff */
        /* <DEDUP_REMOVED lines=11> */
.L_x_1626:
[----:B------:R-:W-:Y:S05]  /*2ae0*/  BSYNC B1 ;  /* 0x0000000000017941 */ /* 0x000fea0003800000 */
.L_x_1625:
        /* <DEDUP_REMOVED lines=79> */
.L_x_1628:
[----:B------:R-:W-:Y:S05]  /*2fe0*/  BSYNC B1 ;  /* 0x0000000000017941 */ /* 0x000fea0003800000 */
.L_x_1627:
        /* <DEDUP_REMOVED lines=79> */
.L_x_1630:
[----:B------:R-:W-:Y:S05]  /*34e0*/  BSYNC B1 ;  /* 0x0000000000017941 */ /* 0x000fea0003800000 */
.L_x_1629:
        /* <DEDUP_REMOVED lines=79> */
.L_x_1632:
[----:B------:R-:W-:Y:S05]  /*39e0*/  BSYNC B1 ;  /* 0x0000000000017941 */ /* 0x000fea0003800000 */
.L_x_1631:
        /* <DEDUP_REMOVED lines=34> */
[----:B------:R-:W-:Y:S01]  /*3c10*/  @P5 F2FP.PACK_AB R4, RZ, R162 ;  /* 0x000000a2ff04523e */ /* 0x000fe200000000ff */
[----:B------:R-:W-:Y:S02]  /*3c20*/  @P4 FADD.FTZ R161, R34, R161 ;  /* 0x000000a122a14221 */ /* 0x000fe40000010000 */
[----:B------:R-:W-:Y:S01]  /*3c30*/  @P4 FADD.FTZ R164, R35, R164 ;  /* 0x000000a423a44221 */ /* 0x000fe20000010000 */
[----:B------:R-:W-:Y:S01]  /*3c40*/  @P5 PRMT R154, R4, 0x7610, R154 ;  /* 0x00007610049a5816 */ /* 0x000fe2000000009a */
[----:B------:R-:W-:-:S02]  /*3c50*/  @P4 FADD.FTZ R166, R29, R166 ;  /* 0x000000a61da64221 */ /* 0x000fc40000010000 */
[----:B------:R-:W-:Y:S02]  /*3c60*/  @P4 FADD.FTZ R163, R30, R163 ;  /* 0x000000a31ea34221 */ /* 0x000fe40000010000 */
[----:B------:R-:W-:Y:S01]  /*3c70*/  @P4 FADD.FTZ R167, R31, R167 ;  /* 0x000000a71fa74221 */ /* 0x000fe20000010000 */
[----:B------:R-:W-:Y:S02]  /*3c80*/  ISETP.NE.U32.AND P4, PT, RZ, c[0x0][0x258], PT ;  /* 0x00009600ff007a0c */ /* 0x000fe40003f85070 */
[----:B------:R-:W-:Y:S02]  /*3c90*/  @P5 F2FP.PACK_AB R4, RZ, R166 ;  /* 0x000000a6ff04523e */ /* 0x000fe400000000ff */
[----:B------:R-:W-:Y:S02]  /*3ca0*/  ISETP.NE.AND.EX P4, PT, RZ, c[0x0][0x25c], PT, P4 ;  /* 0x00009700ff007a0c */ /* 0x000fe40003f85340 */
[----:B------:R-:W-:Y:S02]  /*3cb0*/  @P5 PRMT R154, R154, 0x5410, R4 ;  /* 0x000054109a9a5816 */ /* 0x000fe40000000004 */
[----:B------:R-:W-:-:S02]  /*3cc0*/  @P5 F2FP.PACK_AB R4, RZ, R161 ;  /* 0x000000a1ff04523e */ /* 0x000fc400000000ff */
[----:B------:R-:W-:Y:S02]  /*3cd0*/  SEL R158, R161, R158, P4 ;  /* 0x0000009ea19e7207 */ /* 0x000fe40002000000 */
[----:B------:R-:W-:Y:S02]  /*3ce0*/  @P5 PRMT R153, R4, 0x7610, R153 ;  /* 0x0000761004995816 */ /* 0x000fe40000000099 */
[----:B------:R-:W-:Y:S02]  /*3cf0*/  @P5 F2FP.PACK_AB R4, RZ, R164 ;  /* 0x000000a4ff04523e */ /* 0x000fe400000000ff */
[C---:B------:R-:W-:Y:S02]  /*3d00*/  SEL R159, R164.reuse, R159, P4 ;  /* 0x0000009fa49f7207 */ /* 0x040fe40002000000 */
[----:B------:R-:W-:Y:S02]  /*3d10*/  F2FP.PACK_AB R161, R164, R161 ;  /* 0x000000a1a4a1723e */ /* 0x000fe400000000ff */
        /* <DEDUP_REMOVED lines=10> */
[----:B------:R-:W-:Y:S01]  /*3dc0*/  @P5 F2FP.PACK_AB R4, RZ, R168 ;  /* 0x000000a8ff04523e */ /* 0x000fe200000000ff */
[----:B------:R0:W-:Y:S01]  /*3dd0*/  @P4 STG.E.128 [R164.64+0x10], R148 ;  /* 0x00001094a4004986 */ /* 0x0001e2000c101d04 */
[----:B------:R-:W-:Y:S02]  /*3de0*/  F2FP.PACK_AB R162, R166, R162 ;  /* 0x000000a2a6a2723e */ /* 0x000fe400000000ff */
[----:B------:R-:W-:Y:S02]  /*3df0*/  @P5 PRMT R152, R4, 0x7610, R152 ;  /* 0x0000761004985816 */ /* 0x000fe40000000098 */
[----:B------:R-:W-:Y:S02]  /*3e00*/  @P5 F2FP.PACK_AB R4, RZ, R160 ;  /* 0x000000a0ff04523e */ /* 0x000fe400000000ff */
[----:B------:R-:W-:Y:S02]  /*3e10*/  @P5 F2FP.PACK_AB R166, RZ, R163 ;  /* 0x000000a3ffa6523e */ /* 0x000fe400000000ff */
[----:B------:R-:W-:-:S02]  /*3e20*/  F2FP.PACK_AB R160, R160, R168 ;  /* 0x000000a8a0a0723e */ /* 0x000fc400000000ff */
[----:B------:R-:W-:Y:S02]  /*3e30*/  F2FP.PACK_AB R163, R167, R163 ;  /* 0x000000a3a7a3723e */ /* 0x000fe400000000ff */
[----:B------:R-:W-:Y:S02]  /*3e40*/  @P5 PRMT R155, R166, 0x7610, R155 ;  /* 0x00007610a69b5816 */ /* 0x000fe4000000009b */
[----:B------:R-:W-:Y:S02]  /*3e50*/  @P5 F2FP.PACK_AB R166, RZ, R167 ;  /* 0x000000a7ffa6523e */ /* 0x000fe400000000ff */
        /* <DEDUP_REMOVED lines=8> */
.L_x_1634:
[----:B------:R-:W-:Y:S05]  /*3ee0*/  BSYNC B1 ;  /* 0x0000000000017941 */ /* 0x000fea0003800000 */
.L_x_1633:
[----:B------:R-:W-:-:S04]  /*3ef0*/  MOV R2, c[0x0][0x160] ;  /* 0x0000580000027a02 */ /* 0x000fc80000000f00 */
[----:B------:R-:W-:-:S04]  /*3f00*/  LEA R3, R2, R3, 0x2 ;  /* 0x0000000302037211 */ /* 0x000fc800078e10ff */
[----:B------:R-:W-:-:S13]  /*3f10*/  ISETP.GE.AND P4, PT, R3, c[0x0][0x164], PT ;  /* 0x0000590003007a0c */ /* 0x000fda0003f86270 */
[----:B01---5:R-:W-:Y:S01]  /*3f20*/  @P4 CALL.REL.NOINC `(.L_x_1612) ;  /* 0x0000001000004944 */ /* 0x023fe20003c00000 */
[----:B------:R-:W-:Y:S05]  /*3f30*/  BRA `(.L_x_1635) ;  /* 0xffffc99000007947 */ /* 0x000fea000383ffff */
.L_x_1612:
[----:B-1----:R-:W-:Y:S05]  /*3f40*/  BSYNC B0 ;  /* 0x0000000000007941 */ /* 0x002fea0003800000 */
.L_x_1611:
        /* <DEDUP_REMOVED lines=309> */
.L_x_1623:
[----:B------:R-:W-:Y:S01]  /*52a0*/  HFMA2.MMA R162, -RZ, RZ, 0, 5.9604644775390625e-08 ;  /* 0x00000001ffa27435 */ /* 0x000fe200000001ff */
[----:B------:R-:W-:-:S02]  /*52b0*/  MOV R161, R206 ;  /* 0x000000ce00a17202 */ /* 0x000fc40000000f00 */
[----:B------:R-:W-:Y:S02]  /*52c0*/  MOV R165, 0x1f ;  /* 0x0000001f00a57802 */ /* 0x000fe40000000f00 */
[----:B------:R-:W-:Y:S02]  /*52d0*/  MOV R164, 0xffffffff ;  /* 0xffffffff00a47802 */ /* 0x000fe40000000f00 */
[----:B------:R-:W-:Y:S02]  /*52e0*/  MOV R160, 0x5300 ;  /* 0x0000530000a07802 */ /* 0x000fe40000000f00 */
[----:B-----5:R-:W-:Y:S05]  /*52f0*/  CALL.REL.NOINC `($__internal_74_$__cuda_sm70_shflsync_bfly_p) ;  /* 0x0000046000007944 */ /* 0x020fea0003c00000 */
[----:B-1----:R-:W-:Y:S01]  /*5300*/  MOV R163, R162 ;  /* 0x000000a200a37202 */ /* 0x002fe20000000f00 */
[----:B------:R-:W-:Y:S05]  /*5310*/  BRA `(.L_x_1636) ;  /* 0xffffd16000007947 */ /* 0x000fea000383ffff */
.L_x_1624:
[----:B------:R-:W-:Y:S01]  /*5320*/  HFMA2.MMA R162, -RZ, RZ, 0, 5.9604644775390625e-08 ;  /* 0x00000001ffa27435 */ /* 0x000fe200000001ff */
[----:B------:R-:W-:Y:S02]  /*5330*/  MOV R161, R205 ;  /* 0x000000cd00a17202 */ /* 0x000fe40000000f00 */
[----:B------:R-:W-:Y:S02]  /*5340*/  MOV R165, 0x1f ;  /* 0x0000001f00a57802 */ /* 0x000fe40000000f00 */
[----:B------:R-:W-:-:S02]  /*5350*/  MOV R164, 0xffffffff ;  /* 0xffffffff00a47802 */ /* 0x000fc40000000f00 */
[----:B------:R-:W-:Y:S02]  /*5360*/  MOV R160, 0x5380 ;  /* 0x0000538000a07802 */ /* 0x000fe40000000f00 */
[----:B01---5:R-:W-:Y:S05]  /*5370*/  CALL.REL.NOINC `($__internal_74_$__cuda_sm70_shflsync_bfly_p) ;  /* 0x000003e000007944 */ /* 0x023fea0003c00000 */
[----:B------:R-:W-:Y:S01]  /*5380*/  FADD.FTZ R206, R163, R206 ;  /* 0x000000cea3ce7221 */ /* 0x000fe20000010000 */
[----:B------:R-:W-:Y:S01]  /*5390*/  MOV R165, 0x1f ;  /* 0x0000001f00a57802 */ /* 0x000fe20000000f00 */
[----:B-1----:R-:W-:Y:S01]  /*53a0*/  FADD.FTZ R205, R205, R162 ;  /* 0x000000a2cdcd7221 */ /* 0x002fe20000010000 */
[----:B------:R-:W-:Y:S01]  /*53b0*/  HFMA2.MMA R162, -RZ, RZ, 0, 1.1920928955078125e-07 ;  /* 0x00000002ffa27435 */ /* 0x000fe200000001ff */
[----:B------:R-:W-:Y:S02]  /*53c0*/  MOV R164, 0xffffffff ;  /* 0xffffffff00a47802 */ /* 0x000fe40000000f00 */
[----:B------:R-:W-:Y:S02]  /*53d0*/  MOV R161, R206 ;  /* 0x000000ce00a17202 */ /* 0x000fe40000000f00 */
[----:B------:R-:W-:Y:S02]  /*53e0*/  MOV R160, 0x5400 ;  /* 0x0000540000a07802 */ /* 0x000fe40000000f00 */
[----:B------:R-:W-:Y:S05]  /*53f0*/  CALL.REL.NOINC `($__internal_74_$__cuda_sm70_shflsync_bfly_p) ;  /* 0x0000036000007944 */ /* 0x000fea0003c00000 */
[----:B-1----:R-:W-:Y:S01]  /*5400*/  MOV R163, R162 ;  /* 0x000000a200a37202 */ /* 0x002fe20000000f00 */
[----:B------:R-:W-:Y:S01]  /*5410*/  HFMA2.MMA R162, -RZ, RZ, 0, 1.1920928955078125e-07 ;  /* 0x00000002ffa27435 */ /* 0x000fe200000001ff */
[----:B------:R-:W-:-:S02]  /*5420*/  MOV R161, R205 ;  /* 0x000000cd00a17202 */ /* 0x000fc40000000f00 */
[----:B------:R-:W-:Y:S02]  /*5430*/  MOV R165, 0x1f ;  /* 0x0000001f00a57802 */ /* 0x000fe40000000f00 */
[----:B------:R-:W-:Y:S02]  /*5440*/  MOV R164, 0xffffffff ;  /* 0xffffffff00a47802 */ /* 0x000fe40000000f00 */
[----:B------:R-:W-:Y:S02]  /*5450*/  MOV R160, 0x5470 ;  /* 0x0000547000a07802 */ /* 0x000fe40000000f00 */
[----:B------:R-:W-:Y:S05]  /*5460*/  CALL.REL.NOINC `($__internal_74_$__cuda_sm70_shflsync_bfly_p) ;  /* 0x000002f000007944 */ /* 0x000fea0003c00000 */
[----:B------:R-:W-:Y:S01]  /*5470*/  FADD.FTZ R206, R163, R206 ;  /* 0x000000cea3ce7221 */ /* 0x000fe20000010000 */
[----:B------:R-:W-:Y:S01]  /*5480*/  MOV R165, 0x1f ;  /* 0x0000001f00a57802 */ /* 0x000fe20000000f00 */
[----:B-1----:R-:W-:Y:S01]  /*5490*/  FADD.FTZ R205, R205, R162 ;  /* 0x000000a2cdcd7221 */ /* 0x002fe20000010000 */
[----:B------:R-:W-:Y:S01]  /*54a0*/  HFMA2.MMA R162, -RZ, RZ, 0, 2.384185791015625e-07 ;  /* 0x00000004ffa27435 */ /* 0x000fe200000001ff */
[----:B------:R-:W-:Y:S02]  /*54b0*/  MOV R164, 0xffffffff ;  /* 0xffffffff00a47802 */ /* 0x000fe40000000f00 */
[----:B------:R-:W-:-:S02]  /*54c0*/  MOV R161, R206 ;  /* 0x000000ce00a17202 */ /* 0x000fc40000000f00 */
[----:B------:R-:W-:Y:S02]  /*54d0*/  MOV R160, 0x54f0 ;  /* 0x000054f000a07802 */ /* 0x000fe40000000f00 */
[----:B------:R-:W-:Y:S05]  /*54e0*/  CALL.REL.NOINC `($__internal_74_$__cuda_sm70_shflsync_bfly_p) ;  /* 0x0000027000007944 */ /* 0x000fea0003c00000 */
[----:B-1----:R-:W-:Y:S01]  /*54f0*/  MOV R163, R162 ;  /* 0x000000a200a37202 */ /* 0x002fe20000000f00 */
[----:B------:R-:W-:Y:S01]  /*5500*/  HFMA2.MMA R162, -RZ, RZ, 0, 2.384185791015625e-07 ;  /* 0x00000004ffa27435 */ /* 0x000fe200000001ff */
[----:B------:R-:W-:Y:S02]  /*5510*/  MOV R161, R205 ;  /* 0x000000cd00a17202 */ /* 0x000fe40000000f00 */
[----:B------:R-:W-:Y:S02]  /*5520*/  MOV R165, 0x1f ;  /* 0x0000001f00a57802 */ /* 0x000fe40000000f00 */
[----:B------:R-:W-:Y:S02]  /*5530*/  MOV R164, 0xffffffff ;  /* 0xffffffff00a47802 */ /* 0x000fe40000000f00 */
[----:B------:R-:W-:Y:S02]  /*5540*/  MOV R160, 0x5560 ;  /* 0x0000556000a07802 */ /* 0x000fe40000000f00 */
[----:B------:R-:W-:Y:S05]  /*5550*/  CALL.REL.NOINC `($__internal_74_$__cuda_sm70_shflsync_bfly_p) ;  /* 0x0000020000007944 */ /* 0x000fea0003c00000 */
[----:B------:R-:W-:Y:S01]  /*5560*/  FADD.FTZ R206, R163, R206 ;  /* 0x000000cea3ce7221 */ /* 0x000fe20000010000 */
[----:B------:R-:W-:Y:S01]  /*5570*/  MOV R165, 0x1f ;  /* 0x0000001f00a57802 */ /* 0x000fe20000000f00 */
[----:B-1----:R-:W-:Y:S01]  /*5580*/  FADD.FTZ R205, R205, R162 ;  /* 0x000000a2cdcd7221 */ /* 0x002fe20000010000 */
[----:B------:R-:W-:Y:S01]  /*5590*/  HFMA2.MMA R162, -RZ, RZ, 0, 4.76837158203125e-07 ;  /* 0x00000008ffa27435 */ /* 0x000fe200000001ff */
[----:B------:R-:W-:-:S02]  /*55a0*/  MOV R164, 0xffffffff ;  /* 0xffffffff00a47802 */ /* 0x000fc40000000f00 */
[----:B------:R-:W-:Y:S02]  /*55b0*/  MOV R161, R206 ;  /* 0x000000ce00a17202 */ /* 0x000fe40000000f00 */
[----:B------:R-:W-:Y:S02]  /*55c0*/  MOV R160, 0x55e0 ;  /* 0x000055e000a07802 */ /* 0x000fe40000000f00 */
[----:B------:R-:W-:Y:S05]  /*55d0*/  CALL.REL.NOINC `($__internal_74_$__cuda_sm70_shflsync_bfly_p) ;  /* 0x0000018000007944 */ /* 0x000fea0003c00000 */
[----:B-1----:R-:W-:Y:S01]  /*55e0*/  MOV R163, R162 ;  /* 0x000000a200a37202 */ /* 0x002fe20000000f00 */
[----:B------:R-:W-:Y:S01]  /*55f0*/  HFMA2.MMA R162, -RZ, RZ, 0, 4.76837158203125e-07 ;  /* 0x00000008ffa27435 */ /* 0x000fe200000001ff */
[----:B------:R-:W-:Y:S02]  /*5600*/  MOV R161, R205 ;  /* 0x000000cd00a17202 */ /* 0x000fe40000000f00 */
[----:B------:R-:W-:Y:S02]  /*5610*/  MOV R165, 0x1f ;  /* 0x0000001f00a57802 */ /* 0x000fe40000000f00 */
[----:B------:R-:W-:Y:S02]  /*5620*/  MOV R164, 0xffffffff ;  /* 0xffffffff00a47802 */ /* 0x000fe40000000f00 */
[----:B------:R-:W-:-:S02]  /*5630*/  MOV R160, 0x5650 ;  /* 0x0000565000a07802 */ /* 0x000fc40000000f00 */
[----:B------:R-:W-:Y:S05]  /*5640*/  CALL.REL.NOINC `($__internal_74_$__cuda_sm70_shflsync_bfly_p) ;  /* 0x0000011000007944 */ /* 0x000fea0003c00000 */
[----:B------:R-:W-:Y:S01]  /*5650*/  FADD.FTZ R206, R163, R206 ;  /* 0x000000cea3ce7221 */ /* 0x000fe20000010000 */
[----:B------:R-:W-:Y:S01]  /*5660*/  MOV R165, 0x1f ;  /* 0x0000001f00a57802 */ /* 0x000fe20000000f00 */
[----:B-1----:R-:W-:Y:S01]  /*5670*/  FADD.FTZ R205, R205, R162 ;  /* 0x000000a2cdcd7221 */ /* 0x002fe20000010000 */
[----:B------:R-:W-:Y:S01]  /*5680*/  HFMA2.MMA R162, -RZ, RZ, 0, 9.5367431640625e-07 ;  /* 0x00000010ffa27435 */ /* 0x000fe200000001ff */
[----:B------:R-:W-:-:S02]  /*5690*/  MOV R164, 0xffffffff ;  /* 0xffffffff00a47802 */ /* 0x000fc40000000f00 */
[----:B------:R-:W-:Y:S02]  /*56a0*/  MOV R161, R206 ;  /* 0x000000ce00a17202 */ /* 0x000fe40000000f00 */
[----:B------:R-:W-:Y:S02]  /*56b0*/  MOV R160, 0x56d0 ;  /* 0x000056d000a07802 */ /* 0x000fe40000000f00 */
[----:B------:R-:W-:Y:S05]  /*56c0*/  CALL.REL.NOINC `($__internal_74_$__cuda_sm70_shflsync_bfly_p) ;  /* 0x0000009000007944 */ /* 0x000fea0003c00000 */
[----:B-1----:R-:W-:Y:S01]  /*56d0*/  MOV R163, R162 ;  /* 0x000000a200a37202 */ /* 0x002fe20000000f00 */
[----:B------:R-:W-:Y:S01]  /*56e0*/  HFMA2.MMA R162, -RZ, RZ, 0, 9.5367431640625e-07 ;  /* 0x00000010ffa27435 */ /* 0x000fe200000001ff */
[----:B------:R-:W-:Y:S02]  /*56f0*/  MOV R161, R205 ;  /* 0x000000cd00a17202 */ /* 0x000fe40000000f00 */
[----:B------:R-:W-:Y:S02]  /*5700*/  MOV R165, 0x1f ;  /* 0x0000001f00a57802 */ /* 0x000fe40000000f00 */
[----:B------:R-:W-:Y:S02]  /*5710*/  MOV R164, 0xffffffff ;  /* 0xffffffff00a47802 */ /* 0x000fe40000000f00 */
[----:B------:R-:W-:-:S02]  /*5720*/  MOV R160, 0x5740 ;  /* 0x0000574000a07802 */ /* 0x000fc40000000f00 */
[----:B------:R-:W-:Y:S05]  /*5730*/  CALL.REL.NOINC `($__internal_74_$__cuda_sm70_shflsync_bfly_p) ;  /* 0x0000002000007944 */ /* 0x000fea0003c00000 */
[----:B-1----:R-:W-:Y:S01]  /*5740*/  MOV R160, R162 ;  /* 0x000000a200a07202 */ /* 0x002fe20000000f00 */
[----:B------:R-:W-:Y:S05]  /*5750*/  BRA `(.L_x_1637) ;  /* 0xffffce4000007947 */ /* 0x000fea000383ffff */
        .weak           $__internal_74_$__cuda_sm70_shflsync_bfly_p
        .type           $__internal_74_$__cuda_sm70_shflsync_bfly_p,@function
        .size           $__internal_74_$__cuda_sm70_shflsync_bfly_p,(.L_x_2900 - $__internal_74_$__cuda_sm70_shflsync_bfly_p)
$__internal_74_$__cuda_sm70_shflsync_bfly_p:
[----:B------:R-:W-:Y:S04]  /*5760*/  WARPSYNC R164 ;  /* 0x000000a400007348 */ /* 0x000fe80003800000 */
[----:B------:R0:W1:Y:S02]  /*5770*/  SHFL.BFLY PT, R162, R161, R162, R165 ;  /* 0x0c0000a2a1a27389 */ /* 0x00006400000e00a5 */
[----:B0-----:R-:W-:-:S06]  /*5780*/  HFMA2.MMA R161, -RZ, RZ, 0, 0 ;  /* 0x00000000ffa17435 */ /* 0x001fcc00000001ff */
[----:B------:R-:W-:Y:S05]  /*5790*/  RET.REL.NODEC R160 `(_ZN10layer_norm31ln_parallel_residual_bwd_kernelINS_13Kernel_traitsI6__halfS2_fS2_fjLj1280ELj1ELj4ELj1ELj16ENS_18Kernel_traits_baseILj1280ES2_S2_fS2_fjLj128EEEEELb0ELb1ELb0EEEvNS_9BwdParamsE) ;  /* 0xffffa860a0007950 */ /* 0x000fea0003c3ffff */
.L_x_1638:
        /* <DEDUP_REMOVED lines=14> */
.L_x_2900:


//--------------------- .text._ZN10layer_norm31ln_parallel_residual_bwd_kernelINS_13Kernel_traitsI6__halfS2_fS2_fjLj1280ELj1ELj4ELj1ELj16ENS_18Kernel_traits_baseILj1280ES2_S2_fS2_fjLj128EEEEELb0ELb1ELb1EEEvNS_9BwdParamsE --------------------------
	.section	.text._ZN10layer_norm31ln_parallel_residual_bwd_kernelINS_13Kernel_traitsI6__halfS2_fS2_fjLj1280ELj1ELj4ELj1ELj16ENS_18Kernel_traits_baseILj1280ES2_S2_fS2_fjLj128EEEEELb0ELb1ELb1EEEvNS_9BwdParamsE,"ax",@progbits
	.sectioninfo	@"SHI_REGISTERS=255"
	.align	128
        .global         _ZN10layer_norm31ln_parallel_residual_bwd_kernelINS_13Kernel_traitsI6__halfS2_fS2_fjLj1280ELj1ELj4ELj1ELj16ENS_18Kernel_traits_baseILj1280ES2_S2_fS2_fjLj128EEEEELb0ELb1ELb1EEEvNS_9BwdParamsE
        .type           _ZN10layer_norm31ln_parallel_residual_bwd_kernelINS_13Kernel_traitsI6__halfS2_fS2_fjLj1280ELj1ELj4ELj1ELj16ENS_18Kernel_traits_baseILj1280ES2_S2_fS2_fjLj128EEEEELb0ELb1ELb1EEEvNS_9BwdParamsE,@function
        .size           _ZN10layer_norm31ln_parallel_residual_bwd_kernelINS_13Kernel_traitsI6__halfS2_fS2_fjLj1280ELj1ELj4ELj1ELj16ENS_18Kernel_traits_baseILj1280ES2_S2_fS2_fjLj128EEEEELb0ELb1ELb1EEEvNS_9BwdParamsE,(.L_x_2901 - _ZN10layer_norm31ln_parallel_residual_bwd_kernelINS_13Kernel_traitsI6__halfS2_fS2_fjLj1280ELj1ELj4ELj1ELj16ENS_18Kernel_traits_baseILj1280ES2_S2_fS2_fjLj128EEEEELb0ELb1ELb1EEEvNS_9BwdParamsE)
        .other          _ZN10layer_norm31ln_parallel_residual_bwd_kernelINS_13Kernel_traitsI6__halfS2_fS2_fjLj1280ELj1ELj4ELj1ELj16ENS_18Kernel_traits_baseILj1280ES2_S2_fS2_fjLj128EEEEELb0ELb1ELb1EEEvNS_9BwdParamsE,@"STO_CUDA_ENTRY STV_DEFAULT"
_ZN10layer_norm31ln_parallel_residual_bwd_kernelINS_13Kernel_traitsI6__halfS2_fS2_fjLj1280ELj1ELj4ELj1ELj16ENS_18Kernel_traits_baseILj1280ES2_S2_fS2_fjLj128EEEEELb0ELb1ELb1EEEvNS_9BwdParamsE:
.text._ZN10layer_norm31ln_parallel_residual_bwd_kernelINS_13Kernel_traitsI6__halfS2_fS2_fjLj1280ELj1ELj4ELj1ELj16ENS_18Kernel_traits_baseILj1280ES2_S2_fS2_fjLj128EEEEELb0ELb1ELb1EEEvNS_9BwdParamsE:
        /* <DEDUP_REMOVED lines=51> */
.L_x_1640:
        /* <DEDUP_REMOVED lines=8> */
[----:B------:R0:W3:Y:S01]  /*03b0*/  LDG.E.128 R16, [R2.64+0x600] ;  /* 0x0006000402107981 */ /* 0x0000e2000c1e1d00 */
        /* <DEDUP_REMOVED lines=31> */
[----:B--2---:R-:W-:-:S02]  /*05b0*/  HADD2.F32 R20, -RZ, R4.H0_H0 ;  /* 0x20000004ff147230 */ /* 0x004fc40000004100 */
[----:B0-----:R-:W-:Y:S02]  /*05c0*/  HADD2.F32 R3, -RZ, R4.H1_H1 ;  /* 0x30000004ff037230 */ /* 0x001fe40000004100 */
[--C-:B------:R-:W-:Y:S01]  /*05d0*/  HADD2.F32 R2, -RZ, R5.reuse.H0_H0 ;  /* 0x20000005ff027230 */ /* 0x100fe20000004100 */
[----:B------:R-:W-:Y:S01]  /*05e0*/  STL [R1+0x2c], R20 ;  /* 0x00002c1401007387 */ /* 0x000fe20000100800 */
[----:B------:R-:W-:-:S03]  /*05f0*/  HADD2.F32 R4, -RZ, R5.H1_H1 ;  /* 0x30000005ff047230 */ /* 0x000fc60000004100 */
[----:B------:R0:W-:Y:S04]  /*0600*/  STL [R1+0x28], R3 ;  /* 0x0000280301007387 */ /* 0x0001e80000100800 */
        /* <DEDUP_REMOVED lines=16> */
[----:B------:R-:W-:Y:S01]  /*0710*/  STL [R1+0x4], R3 ;  /* 0x0000040301007387 */ /* 0x000fe20000100800 */
[--C-:B----4-:R-:W-:Y:S02]  /*0720*/  HADD2.F32 R202, -RZ, R198.reuse.H0_H0 ;  /* 0x200000c6ffca7230 */ /* 0x110fe40000004100 */
[----:B------:R-:W-:Y:S01]  /*0730*/  HADD2.F32 R201, -RZ, R198.H1_H1 ;  /* 0x300000c6ffc97230 */ /* 0x000fe20000004100 */
[----:B------:R-:W-:Y:S01]  /*0740*/  HFMA2.MMA R198, -RZ, RZ, 0, 0 ;  /* 0x00000000ffc67435 */ /* 0x000fe200000001ff */
[--C-:B------:R-:W-:Y:S01]  /*0750*/  HADD2.F32 R252, -RZ, R10.reuse.H0_H0 ;  /* 0x2000000afffc7230 */ /* 0x100fe20000004100 */
[----:B------:R1:W-:Y:S01]  /*0760*/  STL [R1], R2 ;  /* 0x0000000201007387 */ /* 0x0003e20000100800 */
[----:B------:R-:W-:Y:S01]  /*0770*/  HADD2.F32 R251, -RZ, R10.H1_H1 ;  /* 0x3000000afffb7230 */ /* 0x000fe20000004100 */
[----:B0-----:R-:W-:Y:S01]  /*0780*/  CS2R R4, SRZ ;  /* 0x0000000000047805 */ /* 0x001fe2000001ff00 */
[--C-:B------:R-:W-:Y:S01]  /*0790*/  HADD2.F32 R250, -RZ, R11.reuse.H0_H0 ;  /* 0x2000000bfffa7230 */ /* 0x100fe20000004100 */
[----:B------:R-:W-:Y:S01]  /*07a0*/  CS2R R6, SRZ ;  /* 0x0000000000067805 */ /* 0x000fe2000001ff00 */
[----:B------:R-:W-:Y:S01]  /*07b0*/  HADD2.F32 R249, -RZ, R11.H1_H1 ;  /* 0x3000000bfff97230 */ /* 0x000fe20000004100 */
[----:B------:R-:W-:Y:S01]  /*07c0*/  CS2R R8, SRZ ;  /* 0x0000000000087805 */ /* 0x000fe2000001ff00 */
[--C-:B-----5:R-:W-:Y:S01]  /*07d0*/  HADD2.F32 R248, -RZ, R12.reuse.H0_H0 ;  /* 0x2000000cfff87230 */ /* 0x120fe20000004100 */
[----:B------:R-:W-:Y:S01]  /*07e0*/  CS2R R10, SRZ ;  /* 0x00000000000a7805 */ /* 0x000fe2000001ff00 */
[----:B------:R-:W-:Y:S01]  /*07f0*/  HADD2.F32 R222, -RZ, R12.H1_H1 ;  /* 0x3000000cffde7230 */ /* 0x000fe20000004100 */
[----:B-1----:R-:W-:Y:S01]  /*0800*/  CS2R R2, SRZ ;  /* 0x0000000000027805 */ /* 0x002fe2000001ff00 */
[--C-:B------:R-:W-:Y:S01]  /*0810*/  HADD2.F32 R221, -RZ, R13.reuse.H0_H0 ;  /* 0x2000000dffdd7230 */ /* 0x100fe20000004100 */
[----:B------:R-:W-:Y:S01]  /*0820*/  CS2R R20, SRZ ;  /* 0x0000000000147805 */ /* 0x000fe2000001ff00 */
[----:B------:R-:W-:Y:S01]  /*0830*/  HADD2.F32 R220, -RZ, R13.H1_H1 ;  /* 0x3000000dffdc7230 */ /* 0x000fe20000004100 */
[----:B------:R-:W-:Y:S01]  /*0840*/  CS2R R12, SRZ ;  /* 0x00000000000c7805 */ /* 0x000fe2000001ff00 */
[----:B------:R-:W-:-:S02]  /*0850*/  HADD2.F32 R219, -RZ, R14.H0_H0 ;  /* 0x2000000effdb7230 */ /* 0x000fc40000004100 */
        /* <DEDUP_REMOVED lines=15> */
[----:B------:R-:W-:Y:S01]  /*0950*/  HADD2.F32 R203, -RZ, R197.H1_H1 ;  /* 0x300000c5ffcb7230 */ /* 0x000fe20000004100 */
[----:B------:R-:W-:Y:S01]  /*0960*/  MOV R197, RZ ;  /* 0x000000ff00c57202 */ /* 0x000fe20000000f00 */
[--C-:B------:R-:W-:Y:S02]  /*0970*/  HADD2.F32 R200, -RZ, R199.reuse.H0_H0 ;  /* 0x200000c7ffc87230 */ /* 0x100fe40000004100 */
[--C-:B------:R-:W-:Y:S02]  /*0980*/  HADD2.F32 R207, -RZ, R196.reuse.H0_H0 ;  /* 0x200000c4ffcf7230 */ /* 0x100fe40000004100 */
[----:B------:R-:W-:Y:S02]  /*0990*/  HADD2.F32 R206, -RZ, R196.H1_H1 ;  /* 0x300000c4ffce7230 */ /* 0x000fe40000004100 */
[----:B------:R-:W-:Y:S02]  /*09a0*/  HADD2.F32 R199, -RZ, R199.H1_H1 ;  /* 0x300000c7ffc77230 */ /* 0x000fe40000004100 */
.L_x_1646:
[----:B------:R-:W0:Y:S01]  /*09b0*/  S2R R90, SR_TID.X ;  /* 0x00000000005a7919 */ /* 0x000e220000002100 */
[----:B------:R-:W-:Y:S01]  /*09c0*/  IMAD R88, R0, c[0x0][0x168], RZ ;  /* 0x00005a0000587a24 */ /* 0x000fe200078e02ff */
[----:B------:R-:W-:-:S02]  /*09d0*/  MOV R182, 0x4 ;  /* 0x0000000400b67802 */ /* 0x000fc40000000f00 */
        /* <DEDUP_REMOVED lines=26> */
[--C-:B----4-:R-:W-:Y:S01]  /*0b80*/  HADD2.F32 R227, -RZ, R92.reuse.H0_H0 ;  /* 0x2000005cffe37230 */ /* 0x110fe20000004100 */
[C---:B------:R-:W-:Y:S01]  /*0b90*/  FMUL.FTZ R224, R182.reuse, R224 ;  /* 0x000000e0b6e07220 */ /* 0x040fe20000410000 */
[----:B------:R-:W-:Y:S01]  /*0ba0*/  HADD2.F32 R229, -RZ, R92.H1_H1 ;  /* 0x3000005cffe57230 */ /* 0x000fe20000004100 */
        /* <DEDUP_REMOVED lines=15> */
[--C-:B------:R-:W-:Y:S01]  /*0ca0*/  HADD2.F32 R92, -RZ, R93.reuse.H0_H0 ;  /* 0x2000005dff5c7230 */ /* 0x100fe20000004100 */
[----:B------:R-:W4:Y:S02]  /*0cb0*/  LDG.E.128 R104, [R104.64] ;  /* 0x0000000468687981 */ /* 0x000f24000c1e1d00 */
[----:B------:R-:W-:Y:S01]  /*0cc0*/  IMAD.WIDE.U32 R136, R196, R144, c[0x0][0x208] ;  /* 0x00008200c4887625 */ /* 0x000fe200078e0090 */
[----:B------:R-:W-:Y:S01]  /*0cd0*/  HADD2.F32 R230, -RZ, R93.H1_H1 ;  /* 0x3000005dffe67230 */ /* 0x000fe20000004100 */
[----:B------:R1:W4:Y:S02]  /*0ce0*/  LDG.E.128 R112, [R116.64] ;  /* 0x0000000474707981 */ /* 0x000324000c1e1d00 */
[----:B------:R-:W-:-:S02]  /*0cf0*/  FADD.FTZ R96, -R183, R96 ;  /* 0x00000060b7607221 */ /* 0x000fc40000010100 */
[----:B------:R-:W-:Y:S01]  /*0d00*/  FADD.FTZ R97, -R183, R97 ;  /* 0x00000061b7617221 */ /* 0x000fe20000010100 */
[--C-:B------:R-:W-:Y:S01]  /*0d10*/  HADD2.F32 R93, -RZ, R94.reuse.H0_H0 ;  /* 0x2000005eff5d7230 */ /* 0x100fe20000004100 */
[C---:B------:R-:W-:Y:S01]  /*0d20*/  FMUL.FTZ R96, R182.reuse, R96 ;  /* 0x00000060b6607220 */ /* 0x040fe20000410000 */
[----:B------:R-:W-:Y:S01]  /*0d30*/  HADD2.F32 R231, -RZ, R94.H1_H1 ;  /* 0x3000005effe77230 */ /* 0x000fe20000004100 */
        /* <DEDUP_REMOVED lines=55> */
[----:B------:R-:W-:-:S03]  /*10b0*/  HADD2.F32 R223, -RZ, R105.H1_H1 ;  /* 0x30000069ffdf7230 */ /* 0x000fc60000004100 */
[----:B------:R-:W-:Y:S01]  /*10c0*/  FADD.FTZ R114, -R183, R114 ;  /* 0x00000072b7727221 */ /* 0x000fe20000010100 */
[----:B------:R0:W5:Y:S01]  /*10d0*/  @P0 LDG.E.128 R68, [R88.64] ;  /* 0x0000000458440981 */ /* 0x000162000c1e1d00 */
[C---:B------:R-:W-:Y:S01]  /*10e0*/  FMUL.FTZ R102, R182.reuse, R102 ;  /* 0x00000066b6667220 */ /* 0x040fe20000410000 */
[----:B-1----:R-:W-:Y:S02]  /*10f0*/  HADD2.F32 R91, -RZ, R105.H0_H0 ;  /* 0x20000069ff5b7230 */ /* 0x002fe40000004100 */
[----:B------:R0:W5:Y:S01]  /*1100*/  @P0 LDG.E.128 R72, [R88.64+0x10] ;  /* 0x0000100458480981 */ /* 0x000162000c1e1d00 */
[C---:B------:R-:W-:Y:S02]  /*1110*/  FMUL.FTZ R103, R182.reuse, R103 ;  /* 0x00000067b6677220 */ /* 0x040fe40000410000 */
[C---:B------:R-:W-:Y:S02]  /*1120*/  FMUL.FTZ R112, R182.reuse, R112 ;  /* 0x00000070b6707220 */ /* 0x040fe40000410000 */
[----:B------:R-:W-:-:S02]  /*1130*/  FMUL.FTZ R114, R182, R114 ;  /* 0x00000072b6727220 */ /* 0x000fc40000410000 */
[----:B------:R-:W-:Y:S01]  /*1140*/  FADD.FTZ R163, R91, R163 ;  /* 0x000000a35ba37221 */ /* 0x000fe20000010000 */
[----:B0-----:R-:W-:Y:S02]  /*1150*/  HADD2.F32 R88, -RZ, R136.H0_H0 ;  /* 0x20000088ff587230 */ /* 0x001fe40000004100 */
[----:B------:R-:W-:Y:S01]  /*1160*/  HADD2.F32 R89, -RZ, R137.H0_H0 ;  /* 0x20000089ff597230 */ /* 0x000fe20000004100 */
        /* <DEDUP_REMOVED lines=8> */
[--C-:B------:R-:W-:Y:S01]  /*11f0*/  HADD2.F32 R94, -RZ, R95.reuse.H0_H0 ;  /* 0x2000005fff5e7230 */ /* 0x100fe20000004100 */
[C---:B------:R-:W-:Y:S02]  /*1200*/  FADD.FTZ R99, -R183.reuse, R99 ;  /* 0x00000063b7637221 */ /* 0x040fe40000010100 */
[----:B------:R-:W-:Y:S01]  /*1210*/  FMUL.FTZ R98, R182, R98 ;  /* 0x00000062b6627220 */ /* 0x000fe20000410000 */
[----:B------:R-:W-:Y:S01]  /*1220*/  HADD2.F32 R95, -RZ, R95.H1_H1 ;  /* 0x3000005fff5f7230 */ /* 0x000fe20000004100 */
[----:B------:R-:W-:-:S02]  /*1230*/  FADD.FTZ R100, -R183, R100 ;  /* 0x00000064b7647221 */ /* 0x000fc40000010100 */
[----:B------:R-:W-:Y:S02]  /*1240*/  FADD.FTZ R158, R94, R158 ;  /* 0x0000009e5e9e7221 */ /* 0x000fe40000010000 */
[----:B------:R-:W-:Y:S02]  /*1250*/  FMUL.FTZ R99, R182, R99 ;  /* 0x00000063b6637220 */ /* 0x000fe40000410000 */
[-C--:B------:R-:W-:Y:S02]  /*1260*/  FFMA.FTZ R159, R98, R94.reuse, R159 ;  /* 0x0000005e629f7223 */ /* 0x080fe4000001009f */
[----:B------:R-:W-:Y:S01]  /*1270*/  FMUL.FTZ R94, R247, R94 ;  /* 0x0000005ef75e7220 */ /* 0x000fe20000410000 */
[----:B------:R-:W-:Y:S01]  /*1280*/  HADD2.F32 R90, -RZ, R104.H0_H0 ;  /* 0x20000068ff5a7230 */ /* 0x000fe20000004100 */
[----:B------:R-:W-:Y:S02]  /*1290*/  FADD.FTZ R101, -R183, R101 ;  /* 0x00000065b7657221 */ /* 0x000fe40000010100 */
[----:B------:R-:W-:-:S02]  /*12a0*/  FADD.FTZ R160, R95, R160 ;  /* 0x000000a05fa07221 */ /* 0x000fc40000010000 */
[-C--:B------:R-:W-:Y:S02]  /*12b0*/  FFMA.FTZ R26, R99, R95.reuse, R26 ;  /* 0x0000005f631a7223 */ /* 0x080fe4000001001a */
[----:B------:R-:W-:Y:S02]  /*12c0*/  FMUL.FTZ R100, R182, R100 ;  /* 0x00000064b6647220 */ /* 0x000fe40000410000 */
[----:B------:R-:W-:Y:S01]  /*12d0*/  FMUL.FTZ R95, R246, R95 ;  /* 0x0000005ff65f7220 */ /* 0x000fe20000410000 */
[----:B------:R-:W-:Y:S01]  /*12e0*/  HADD2.F32 R104, -RZ, R104.H1_H1 ;  /* 0x30000068ff687230 */ /* 0x000fe20000004100 */
        /* <DEDUP_REMOVED lines=8> */
[----:B------:R-:W-:Y:S01]  /*1370*/  HADD2.F32 R105, -RZ, R106.H0_H0 ;  /* 0x2000006aff697230 */ /* 0x000fe20000004100 */
[----:B------:R-:W-:-:S02]  /*1380*/  FADD.FTZ R109, -R183, R109 ;  /* 0x0000006db76d7221 */ /* 0x000fc40000010100 */
[C---:B------:R-:W-:Y:S01]  /*1390*/  FMUL.FTZ R108, R182.reuse, R108 ;  /* 0x0000006cb66c7220 */ /* 0x040fe20000410000 */
[----:B------:R-:W-:Y:S01]  /*13a0*/  HADD2.F32 R232, -RZ, R106.H1_H1 ;  /* 0x3000006affe87230 */ /* 0x000fe20000004100 */
[----:B------:R-:W-:Y:S02]  /*13b0*/  FADD.FTZ R110, -R183, R110 ;  /* 0x0000006eb76e7221 */ /* 0x000fe40000010100 */
[----:B------:R-:W-:Y:S02]  /*13c0*/  FADD.FTZ R166, R105, R166 ;  /* 0x000000a669a67221 */ /* 0x000fe40000010000 */
[----:B------:R-:W-:Y:S02]  /*13d0*/  FMUL.FTZ R109, R182, R109 ;  /* 0x0000006db66d7220 */ /* 0x000fe40000410000 */
[-C--:B------:R-:W-:Y:S02]  /*13e0*/  FFMA.FTZ R167, R108, R105.reuse, R167 ;  /* 0x000000696ca77223 */ /* 0x080fe400000100a7 */
[----:B------:R-:W-:Y:S01]  /*13f0*/  FMUL.FTZ R105, R252, R105 ;  /* 0x00000069fc697220 */ /* 0x000fe20000410000 */
[----:B------:R-:W-:Y:S01]  /*1400*/  HADD2.F32 R106, -RZ, R107.H0_H0 ;  /* 0x2000006bff6a7230 */ /* 0x000fe20000004100 */
[----:B------:R-:W-:-:S02]  /*1410*/  FADD.FTZ R111, -R183, R111 ;  /* 0x0000006fb76f7221 */ /* 0x000fc40000010100 */
[----:B------:R-:W-:Y:S02]  /*1420*/  FADD.FTZ R168, R232, R168 ;  /* 0x000000a8e8a87221 */ /* 0x000fe40000010000 */
[----:B------:R-:W-:Y:S02]  /*1430*/  FMUL.FTZ R110, R182, R110 ;  /* 0x0000006eb66e7220 */ /* 0x000fe40000410000 */
[-C--:B------:R-:W-:Y:S02]  /*1440*/  FFMA.FTZ R169, R109, R232.reuse, R169 ;  /* 0x000000e86da97223 */ /* 0x080fe400000100a9 */
[----:B------:R-:W-:Y:S01]  /*1450*/  FMUL.FTZ R232, R251, R232 ;  /* 0x000000e8fbe87220 */ /* 0x000fe20000410000 */
[----:B------:R-:W-:Y:S01]  /*1460*/  HADD2.F32 R107, -RZ, R107.H1_H1 ;  /* 0x3000006bff6b7230 */ /* 0x000fe20000004100 */
        /* <DEDUP_REMOVED lines=8> */
[----:B------:R-:W-:Y:S01]  /*14f0*/  HADD2.F32 R136, -RZ, R136.H1_H1 ;  /* 0x30000088ff887230 */ /* 0x000fe20000004100 */
        /* <DEDUP_REMOVED lines=25> */
[----:B------:R-:W-:Y:S01]  /*1690*/  HADD2.F32 R183, -RZ, R137.H1_H1 ;  /* 0x30000089ffb77230 */ /* 0x000fe20000004100 */
        /* <DEDUP_REMOVED lines=41> */
[----:B------:R-:W-:Y:S01]  /*1930*/  HADD2.F32 R137, -RZ, R138.H0_H0 ;  /* 0x2000008aff897230 */ /* 0x000fe20000004100 */
[----:B------:R-:W-:Y:S02]  /*1940*/  FADD.FTZ R176, R183, R176 ;  /* 0x000000b0b7b07221 */ /* 0x000fe40000010000 */
[----:B------:R-:W-:-:S02]  /*1950*/  FMUL.FTZ R116, R182, R116 ;  /* 0x00000074b6747220 */ /* 0x000fc40000410000 */
[-C--:B------:R-:W-:Y:S02]  /*1960*/  FFMA.FTZ R177, R115, R183.reuse, R177 ;  /* 0x000000b773b17223 */ /* 0x080fe400000100b1 */
[----:B------:R-:W-:Y:S02]  /*1970*/  FMUL.FTZ R183, R220, R183 ;  /* 0x000000b7dcb77220 */ /* 0x000fe40000410000 */
        /* <DEDUP_REMOVED lines=8> */
[----:B------:R-:W-:Y:S01]  /*1a00*/  FFMA.FTZ R88, R115, R183, R88 ;  /* 0x000000b773587223 */ /* 0x000fe20000010058 */
[----:B------:R-:W-:Y:S01]  /*1a10*/  HADD2.F32 R233, -RZ, R139.H0_H0 ;  /* 0x2000008bffe97230 */ /* 0x000fe20000004100 */
[----:B------:R-:W-:Y:S02]  /*1a20*/  FADD.FTZ R179, R138, R179 ;  /* 0x000000b38ab37221 */ /* 0x000fe40000010000 */
[----:B------:R-:W-:-:S02]  /*1a30*/  FFMA.FTZ R16, R117, R138, R16 ;  /* 0x0000008a75107223 */ /* 0x000fc40000010010 */
        /* <DEDUP_REMOVED lines=19> */
[----:B------:R-:W-:Y:S02]  /*1b70*/  FMUL.FTZ R121, R182, R121 ;  /* 0x00000079b6797220 */ /* 0x000fe40000410000 */
[----:B------:R-:W-:-:S02]  /*1b80*/  FADD.FTZ R15, R234, R15 ;  /* 0x0000000fea0f7221 */ /* 0x000fc40000010000 */
[-C--:B------:R-:W-:Y:S02]  /*1b90*/  FFMA.FTZ R14, R120, R234.reuse, R14 ;  /* 0x000000ea780e7223 */ /* 0x080fe4000001000e */
[----:B------:R-:W-:Y:S02]  /*1ba0*/  FMUL.FTZ R234, R215, R234 ;  /* 0x000000ead7ea7220 */ /* 0x000fe40000410000 */
[----:B------:R-:W-:Y:S02]  /*1bb0*/  FADD.FTZ R89, R89, R139 ;  /* 0x0000008b59597221 */ /* 0x000fe40000010000 */
[----:B------:R-:W-:Y:S01]  /*1bc0*/  FFMA.FTZ R88, R119, R139, R88 ;  /* 0x0000008b77587223 */ /* 0x000fe20000010058 */
[----:B------:R-:W-:Y:S01]  /*1bd0*/  HADD2.F32 R235, -RZ, R141.H0_H0 ;  /* 0x2000008dffeb7230 */ /* 0x000fe20000004100 */
[----:B------:R-:W-:Y:S02]  /*1be0*/  FMUL.FTZ R122, R182, R122 ;  /* 0x0000007ab67a7220 */ /* 0x000fe40000410000 */
[----:B------:R-:W-:-:S02]  /*1bf0*/  FADD.FTZ R185, R140, R185 ;  /* 0x000000b98cb97221 */ /* 0x000fc40000010000 */
[-C--:B------:R-:W-:Y:S02]  /*1c00*/  FFMA.FTZ R32, R121, R140.reuse, R32 ;  /* 0x0000008c79207223 */ /* 0x080fe40000010020 */
        /* <DEDUP_REMOVED lines=103> */
.L_x_1647:
        /* <DEDUP_REMOVED lines=18> */
.L_x_1648:
        /* <DEDUP_REMOVED lines=97> */
[----:B------:R-:W-:Y:S01]  /*29b0*/  @P1 F2FP.PACK_AB R94, RZ, R105 ;  /* 0x00000069ff5e123e */ /* 0x000fe200000000ff */
[----:B------:R-:W-:Y:S01]  /*29c0*/  FADD.FTZ R103, R223, -R103 ;  /* 0x80000067df677221 */ /* 0x000fe20000010000 */
[----:B------:R-:W-:Y:S01]  /*29d0*/  @P1 F2FP.PACK_AB R95, RZ, R98 ;  /* 0x00000062ff5f123e */ /* 0x000fe200000000ff */
        /* <DEDUP_REMOVED lines=24> */
[----:B0-----:R-:W-:Y:S01]  /*2b60*/  F2FP.PACK_AB R90, R97, R96 ;  /* 0x00000060615a723e */ /* 0x001fe200000000ff */
[----:B------:R-:W-:Y:S01]  /*2b70*/  FMUL.FTZ R140, R182, R111 ;  /* 0x0000006fb68c7220 */ /* 0x000fe20000410000 */
[----:B------:R-:W-:Y:S01]  /*2b80*/  F2FP.PACK_AB R89, R228, R226 ;  /* 0x000000e2e459723e */ /* 0x000fe200000000ff */
[----:B------:R-:W-:Y:S01]  /*2b90*/  IMAD.WIDE.U32 R92, R148, R141, c[0x0][0x248] ;  /* 0x00009200945c7625 */ /* 0x000fe200078e008d */
[-C--:B------:R-:W-:Y:S02]  /*2ba0*/  F2FP.PACK_AB R88, R229, R227.reuse ;  /* 0x000000e3e558723e */ /* 0x080fe400000000ff */
[----:B------:R-:W-:Y:S01]  /*2bb0*/  @P1 F2FP.PACK_AB R96, RZ, R96 ;  /* 0x00000060ff60123e */ /* 0x000fe200000000ff */
[----:B------:R-:W-:Y:S01]  /*2bc0*/  @P2 FADD.FTZ R133, R44, R133 ;  /* 0x000000852c852221 */ /* 0x000fe20000010000 */
[----:B------:R-:W-:Y:S01]  /*2bd0*/  @P1 F2FP.PACK_AB R226, RZ, R226 ;  /* 0x000000e2ffe2123e */ /* 0x000fe200000000ff */
[----:B------:R-:W-:Y:S01]  /*2be0*/  @P2 FADD.FTZ R134, R45, R134 ;  /* 0x000000862d862221 */ /* 0x000fe20000010000 */
[----:B------:R-:W-:Y:S01]  /*2bf0*/  @P1 F2FP.PACK_AB R227, RZ, R227 ;  /* 0x000000e3ffe3123e */ /* 0x000fe200000000ff */
[----:B------:R-:W-:Y:S01]  /*2c00*/  @P2 FADD.FTZ R135, R46, R135 ;  /* 0x000000872e872221 */ /* 0x000fe20000010000 */
[----:B------:R-:W-:Y:S01]  /*2c10*/  F2FP.PACK_AB R91, R98, R105 ;  /* 0x00000069625b723e */ /* 0x000fe200000000ff */
        /* <DEDUP_REMOVED lines=24> */
[----:B------:R-:W-:Y:S01]  /*2da0*/  F2FP.PACK_AB R99, R140, R139 ;  /* 0x0000008b8c63723e */ /* 0x000fe200000000ff */
[----:B------:R-:W-:Y:S01]  /*2db0*/  FADD.FTZ R142, R142, -R125 ;  /* 0x8000007d8e8e7221 */ /* 0x000fe20000010000 */
[----:B------:R-:W-:Y:S01]  /*2dc0*/  F2FP.PACK_AB R98, R138, R137 ;  /* 0x000000898a62723e */ /* 0x000fe200000000ff */
[----:B------:R-:W-:Y:S01]  /*2dd0*/  FADD.FTZ R237, R237, -R126 ;  /* 0x8000007eeded7221 */ /* 0x000fe20000010000 */
[----:B------:R-:W-:Y:S01]  /*2de0*/  F2FP.PACK_AB R97, R136, R135 ;  /* 0x000000878861723e */ /* 0x000fe200000000ff */
[----:B------:R-:W-:Y:S01]  /*2df0*/  FADD.FTZ R143, R143, -R127 ;  /* 0x8000007f8f8f7221 */ /* 0x000fe20000010000 */
[----:B------:R-:W-:Y:S01]  /*2e00*/  F2FP.PACK_AB R96, R134, R133 ;  /* 0x000000858660723e */ /* 0x000fe200000000ff */
        /* <DEDUP_REMOVED lines=15> */
[----:B------:R-:W-:Y:S01]  /*2f00*/  @P1 F2FP.PACK_AB R139, RZ, R139 ;  /* 0x0000008bff8b123e */ /* 0x000fe200000000ff */
[C---:B------:R-:W-:Y:S01]  /*2f10*/  FMUL.FTZ R128, R182.reuse, R117 ;  /* 0x00000075b6807220 */ /* 0x040fe20000410000 */
[----:B------:R-:W-:Y:S01]  /*2f20*/  @P1 F2FP.PACK_AB R137, RZ, R137 ;  /* 0x00000089ff89123e */ /* 0x000fe200000000ff */
[C---:B------:R-:W-:Y:S01]  /*2f30*/  FMUL.FTZ R129, R182.reuse, R118 ;  /* 0x00000076b6817220 */ /* 0x040fe20000410000 */
[----:B------:R-:W-:Y:S01]  /*2f40*/  @P1 F2FP.PACK_AB R135, RZ, R135 ;  /* 0x00000087ff87123e */ /* 0x000fe200000000ff */
[----:B------:R-:W-:Y:S01]  /*2f50*/  FMUL.FTZ R130, R182, R119 ;  /* 0x00000077b6827220 */ /* 0x000fe20000410000 */
[----:B------:R-:W-:Y:S01]  /*2f60*/  @P1 F2FP.PACK_AB R133, RZ, R133 ;  /* 0x00000085ff85123e */ /* 0x000fe200000000ff */
[----:B------:R-:W-:Y:S01]  /*2f70*/  @P0 IMAD.WIDE.U32 R104, R204, R105, c[0x0][0x258] ;  /* 0x00009600cc680625 */ /* 0x000fe200078e0069 */
[----:B------:R0:W-:Y:S01]  /*2f80*/  @P1 STG.E.128 [R102.64], R84 ;  /* 0x0000005466001986 */ /* 0x0001e2000c101d04 */
[----:B------:R-:W-:-:S02]  /*2f90*/  @P1 F2FP.PACK_AB R140, RZ, R140 ;  /* 0x0000008cff8c123e */ /* 0x000fc400000000ff */
[----:B------:R-:W-:Y:S01]  /*2fa0*/  IMAD.WIDE.U32 R100, R204, R141, c[0x0][0x248] ;  /* 0x00009200cc647625 */ /* 0x000fe200078e008d */
[----:B------:R-:W-:Y:S01]  /*2fb0*/  @P1 F2FP.PACK_AB R138, RZ, R138 ;  /* 0x0000008aff8a123e */ /* 0x000fe200000000ff */
[----:B------:R-:W-:Y:S01]  /*2fc0*/  @P0 STG.E.128 [R104.64], R88 ;  /* 0x0000005868000986 */ /* 0x000fe2000c101d04 */
[----:B------:R-:W-:Y:S01]  /*2fd0*/  @P1 F2FP.PACK_AB R136, RZ, R136 ;  /* 0x00000088ff88123e */ /* 0x000fe200000000ff */
[----:B------:R-:W-:Y:S01]  /*2fe0*/  @P2 FADD.FTZ R122, R52, R122 ;  /* 0x0000007a347a2221 */ /* 0x000fe20000010000 */
[----:B------:R-:W-:Y:S01]  /*2ff0*/  @P1 F2FP.PACK_AB R134, RZ, R134 ;  /* 0x00000086ff86123e */ /* 0x000fe200000000ff */
        /* <DEDUP_REMOVED lines=32> */
[----:B---3--:R-:W-:Y:S01]  /*3200*/  F2FP.PACK_AB R99, R130, R129 ;  /* 0x000000818263723e */ /* 0x008fe200000000ff */
[----:B------:R-:W-:Y:S01]  /*3210*/  @P0 IMAD.WIDE.U32 R104, R196, R105, c[0x0][0x258] ;  /* 0x00009600c4680625 */ /* 0x000fe200078e0069 */
[----:B------:R-:W-:Y:S01]  /*3220*/  F2FP.PACK_AB R98, R128, R127 ;  /* 0x0000007f8062723e */ /* 0x000fe200000000ff */
[----:B------:R0:W-:Y:S01]  /*3230*/  @P1 STG.E.128 [R102.64], R84 ;  /* 0x0000005466001986 */ /* 0x0001e2000c101d04 */
[----:B------:R-:W-:Y:S01]  /*3240*/  F2FP.PACK_AB R97, R126, R125 ;  /* 0x0000007d7e61723e */ /* 0x000fe200000000ff */
[----:B------:R-:W-:Y:S01]  /*3250*/  IMAD.WIDE.U32 R100, R196, R141, c[0x0][0x248] ;  /* 0x00009200c4647625 */ /* 0x000fe200078e008d */
[----:B------:R-:W-:-:S02]  /*3260*/  F2FP.PACK_AB R96, R124, R122 ;  /* 0x0000007a7c60723e */ /* 0x000fc400000000ff */
        /* <DEDUP_REMOVED lines=16> */
[----:B------:R-:W-:Y:S01]  /*3370*/  @P1 F2FP.PACK_AB R130, RZ, R130 ;  /* 0x00000082ff82123e */ /* 0x000fe200000000ff */
[----:B------:R-:W-:Y:S01]  /*3380*/  @P0 STG.E.128 [R104.64], R88 ;  /* 0x0000005868000986 */ /* 0x000fe2000c101d04 */
[----:B------:R-:W-:Y:S01]  /*3390*/  @P1 F2FP.PACK_AB R128, RZ, R128 ;  /* 0x00000080ff80123e */ /* 0x000fe200000000ff */
[----:B0-----:R-:W-:Y:S01]  /*33a0*/  @P1 IMAD.WIDE.U32 R102, R196, R141, c[0x0][0x250] ;  /* 0x00009400c4661625 */ /* 0x001fe200078e008d */
[----:B------:R-:W-:Y:S01]  /*33b0*/  @P1 F2FP.PACK_AB R126, RZ, R126 ;  /* 0x0000007eff7e123e */ /* 0x000fe200000000ff */
[----:B------:R0:W-:Y:S01]  /*33c0*/  @P0 STG.E.128 [R104.64+0x10], R92 ;  /* 0x0000105c68000986 */ /* 0x0001e2000c101d04 */
[----:B------:R-:W-:Y:S01]  /*33d0*/  @P1 F2FP.PACK_AB R124, RZ, R124 ;  /* 0x0000007cff7c123e */ /* 0x000fe200000000ff */
        /* <DEDUP_REMOVED lines=26> */
[----:B--2---:R-:W-:Y:S01]  /*3580*/  F2FP.PACK_AB R99, R121, R120 ;  /* 0x000000787963723e */ /* 0x004fe200000000ff */
[----:B------:R-:W-:Y:S01]  /*3590*/  IMAD.WIDE.U32 R100, R189, R141, c[0x0][0x248] ;  /* 0x00009200bd647625 */ /* 0x000fe200078e008d */
[----:B------:R-:W-:Y:S02]  /*35a0*/  F2FP.PACK_AB R98, R119, R118 ;  /* 0x000000767762723e */ /* 0x000fe400000000ff */
[----:B------:R-:W-:Y:S01]  /*35b0*/  F2FP.PACK_AB R97, R117, R116 ;  /* 0x000000747561723e */ /* 0x000fe200000000ff */
        /* <DEDUP_REMOVED lines=18> */
[----:B------:R-:W-:Y:S02]  /*36e0*/  @P1 F2FP.PACK_AB R121, RZ, R121 ;  /* 0x00000079ff79123e */ /* 0x000fe400000000ff */
[----:B------:R-:W-:Y:S01]  /*36f0*/  @P1 F2FP.PACK_AB R119, RZ, R119 ;  /* 0x00000077ff77123e */ /* 0x000fe200000000ff */
[----:B------:R3:W-:Y:S01]  /*3700*/  @P0 STG.E.128 [R104.64+0x10], R92 ;  /* 0x0000105c68000986 */ /* 0x0007e2000c101d04 */
[----:B------:R-:W-:Y:S02]  /*3710*/  @P1 F2FP.PACK_AB R117, RZ, R117 ;  /* 0x00000075ff75123e */ /* 0x000fe400000000ff */
[----:B------:R-:W-:Y:S01]  /*3720*/  @P1 F2FP.PACK_AB R115, RZ, R115 ;  /* 0x00000073ff73123e */ /* 0x000fe200000000ff */
        /* <DEDUP_REMOVED lines=14> */
[----:B------:R-:W-:Y:S01]  /*3810*/  F2FP.PACK_AB R91, R182, R113 ;  /* 0x00000071b65b723e */ /* 0x000fe200000000ff */
[----:B------:R-:W-:Y:S01]  /*3820*/  @P0 IMAD.WIDE.U32 R92, R92, R93, c[0x0][0x258] ;  /* 0x000096005c5c0625 */ /* 0x000fe200078e005d */
[----:B------:R-:W-:-:S02]  /*3830*/  SEL R76, R107, R76, P3 ;  /* 0x0000004c6b4c7207 */ /* 0x000fc40001800000 */
[----:B------:R-:W-:Y:S01]  /*3840*/  SEL R78, R109, R78, P3 ;  /* 0x0000004e6d4e7207 */ /* 0x000fe20001800000 */
[----:B------:R-:W-:Y:S01]  /*3850*/  IMAD.WIDE.U32 R94, R94, R141, c[0x0][0x248] ;  /* 0x000092005e5e7625 */ /* 0x000fe200078e008d */
[----:B------:R-:W-:Y:S02]  /*3860*/  SEL R80, R111, R80, P3 ;  /* 0x000000506f507207 */ /* 0x000fe40001800000 */
[----:B------:R-:W-:Y:S02]  /*3870*/  SEL R82, R113, R82, P3 ;  /* 0x0000005271527207 */ /* 0x000fe40001800000 */
[----:B------:R-:W-:Y:S02]  /*3880*/  F2FP.PACK_AB R90, R112, R111 ;  /* 0x0000006f705a723e */ /* 0x000fe400000000ff */
[----:B------:R-:W-:Y:S02]  /*3890*/  @P1 F2FP.PACK_AB R113, RZ, R113 ;  /* 0x00000071ff71123e */ /* 0x000fe400000000ff */
[----:B------:R-:W-:-:S02]  /*38a0*/  @P1 F2FP.PACK_AB R111, RZ, R111 ;  /* 0x0000006fff6f123e */ /* 0x000fc400000000ff */
[----:B0-----:R-:W-:Y:S02]  /*38b0*/  F2FP.PACK_AB R89, R110, R109 ;  /* 0x0000006d6e59723e */ /* 0x001fe400000000ff */
[C---:B------:R-:W-:Y:S02]  /*38c0*/  F2FP.PACK_AB R88, R108.reuse, R107 ;  /* 0x0000006b6c58723e */ /* 0x040fe400000000ff */
[----:B------:R-:W-:Y:S02]  /*38d0*/  @P1 F2FP.PACK_AB R109, RZ, R109 ;  /* 0x0000006dff6d123e */ /* 0x000fe400000000ff */
[----:B------:R-:W-:Y:S02]  /*38e0*/  @P1 F2FP.PACK_AB R107, RZ, R107 ;  /* 0x0000006bff6b123e */ /* 0x000fe400000000ff */
[----:B------:R-:W-:Y:S02]  /*38f0*/  SEL R77, R108, R77, P3 ;  /* 0x0000004d6c4d7207 */ /* 0x000fe40001800000 */
[----:B------:R-:W-:-:S02]  /*3900*/  SEL R79, R110, R79, P3 ;  /* 0x0000004f6e4f7207 */ /* 0x000fc40001800000 */
[----:B------:R-:W-:Y:S02]  /*3910*/  SEL R81, R112, R81, P3 ;  /* 0x0000005170517207 */ /* 0x000fe40001800000 */
[----:B------:R-:W-:Y:S01]  /*3920*/  SEL R83, R182, R83, P3 ;  /* 0x00000053b6537207 */ /* 0x000fe20001800000 */
[----:B------:R-:W-:Y:S01]  /*3930*/  @P0 STG.E.128 [R92.64], R76 ;  /* 0x0000004c5c000986 */ /* 0x000fe2000c101d04 */
[----:B------:R-:W-:Y:S02]  /*3940*/  @P1 IADD3 R148, R148, 0x80, RZ ;  /* 0x0000008094941810 */ /* 0x000fe40007ffe0ff */
[----:B------:R-:W-:Y:S01]  /*3950*/  @P1 F2FP.PACK_AB R182, RZ, R182 ;  /* 0x000000b6ffb6123e */ /* 0x000fe200000000ff */
[----:B------:R-:W-:Y:S01]  /*3960*/  @P0 STG.E.128 [R92.64+0x10], R80 ;  /* 0x000010505c000986 */ /* 0x000fe2000c101d04 */
[----:B------:R-:W-:Y:S02]  /*3970*/  @P1 F2FP.PACK_AB R112, RZ, R112 ;  /* 0x00000070ff70123e */ /* 0x000fe400000000ff */
[----:B------:R-:W-:Y:S01]  /*3980*/  @P1 F2FP.PACK_AB R110, RZ, R110 ;  /* 0x0000006eff6e123e */ /* 0x000fe200000000ff */
[----:B------:R0:W-:Y:S01]  /*3990*/  STG.E.128 [R94.64], R88 ;  /* 0x000000585e007986 */ /* 0x0001e2000c101d04 */
[----:B------:R-:W-:-:S02]  /*39a0*/  @P1 F2FP.PACK_AB R108, RZ, R108 ;  /* 0x0000006cff6c123e */ /* 0x000fc400000000ff */
        /* <DEDUP_REMOVED lines=15> */
.L_x_1645:
[----:B------:R-:W-:Y:S05]  /*3aa0*/  BSYNC B1 ;  /* 0x0000000000017941 */ /* 0x000fea0003800000 */
.L_x_1642:
        /* <DEDUP_REMOVED lines=78> */
.L_x_1641:
[----:B------:R-:W-:Y:S05]  /*3f90*/  BSYNC B0 ;  /* 0x0000000000007941 */ /* 0x000fea0003800000 */
.L_x_1639:
        /* <DEDUP_REMOVED lines=220> */
.L_x_1643:
[----:B------:R-:W-:Y:S01]  /*4d60*/  HFMA2.MMA R244, -RZ, RZ, 0, 5.9604644775390625e-08 ;  /* 0x00000001fff47435 */ /* 0x000fe200000001ff */
[----:B------:R-:W-:-:S02]  /*4d70*/  MOV R89, R246 ;  /* 0x000000f600597202 */ /* 0x000fc40000000f00 */
[----:B------:R-:W-:-:S03]  /*4d80*/  MOV R88, 0x4da0 ;  /* 0x00004da000587802 */ /* 0x000fc60000000f00 */
[----:B-----5:R-:W-:Y:S05]  /*4d90*/  CALL.REL.NOINC `($__internal_75_$__cuda_sm70_shflsync_bfly_p) ;  /* 0x0000034000007944 */ /* 0x020fea0003c00000 */
[----:B-1----:R-:W-:Y:S01]  /*4da0*/  MOV R247, R244 ;  /* 0x000000f400f77202 */ /* 0x002fe20000000f00 */
[----:B0----5:R-:W-:Y:S05]  /*4db0*/  BRA `(.L_x_1647) ;  /* 0xffffd4c000007947 */ /* 0x021fea000383ffff */
.L_x_1644:
[----:B------:R-:W-:Y:S01]  /*4dc0*/  HFMA2.MMA R244, -RZ, RZ, 0, 5.9604644775390625e-08 ;  /* 0x00000001fff47435 */ /* 0x000fe200000001ff */
[----:B------:R-:W-:Y:S02]  /*4dd0*/  MOV R89, R245 ;  /* 0x000000f500597202 */ /* 0x000fe40000000f00 */
[----:B------:R-:W-:-:S03]  /*4de0*/  MOV R88, 0x4e00 ;  /* 0x00004e0000587802 */ /* 0x000fc60000000f00 */
[----:B01---5:R-:W-:Y:S05]  /*4df0*/  CALL.REL.NOINC `($__internal_75_$__cuda_sm70_shflsync_bfly_p) ;  /* 0x000002e000007944 */ /* 0x023fea0003c00000 */
[----:B------:R-:W-:Y:S01]  /*4e00*/  FADD.FTZ R246, R246, R247 ;  /* 0x000000f7f6f67221 */ /* 0x000fe20000010000 */
[----:B------:R-:W-:Y:S01]  /*4e10*/  MOV R88, 0x4e60 ;  /* 0x00004e6000587802 */ /* 0x000fe20000000f00 */
[----:B-1----:R-:W-:Y:S01]  /*4e20*/  FADD.FTZ R245, R245, R244 ;  /* 0x000000f4f5f57221 */ /* 0x002fe20000010000 */
[----:B------:R-:W-:Y:S02]  /*4e30*/  MOV R244, 0x2 ;  /* 0x0000000200f47802 */ /* 0x000fe40000000f00 */
[----:B------:R-:W-:Y:S02]  /*4e40*/  MOV R89, R246 ;  /* 0x000000f600597202 */ /* 0x000fe40000000f00 */
[----:B0----5:R-:W-:Y:S05]  /*4e50*/  CALL.REL.NOINC `($__internal_75_$__cuda_sm70_shflsync_bfly_p) ;  /* 0x0000028000007944 */ /* 0x021fea0003c00000 */
[----:B-1----:R-:W-:Y:S01]  /*4e60*/  MOV R247, R244 ;  /* 0x000000f400f77202 */ /* 0x002fe20000000f00 */
[----:B------:R-:W-:Y:S01]  /*4e70*/  HFMA2.MMA R244, -RZ, RZ, 0, 1.1920928955078125e-07 ;  /* 0x00000002fff47435 */ /* 0x000fe200000001ff */
[----:B------:R-:W-:-:S02]  /*4e80*/  MOV R89, R245 ;  /* 0x000000f500597202 */ /* 0x000fc40000000f00 */
[----:B------:R-:W-:-:S03]  /*4e90*/  MOV R88, 0x4eb0 ;  /* 0x00004eb000587802 */ /* 0x000fc60000000f00 */
[----:B0----5:R-:W-:Y:S05]  /*4ea0*/  CALL.REL.NOINC `($__internal_75_$__cuda_sm70_shflsync_bfly_p) ;  /* 0x0000023000007944 */ /* 0x021fea0003c00000 */
[----:B------:R-:W-:Y:S01]  /*4eb0*/  FADD.FTZ R246, R247, R246 ;  /* 0x000000f6f7f67221 */ /* 0x000fe20000010000 */
[----:B------:R-:W-:Y:S01]  /*4ec0*/  MOV R88, 0x4f10 ;  /* 0x00004f1000587802 */ /* 0x000fe20000000f00 */
[----:B-1----:R-:W-:Y:S01]  /*4ed0*/  FADD.FTZ R245, R245, R244 ;  /* 0x000000f4f5f57221 */ /* 0x002fe20000010000 */
[----:B------:R-:W-:Y:S02]  /*4ee0*/  MOV R244, 0x4 ;  /* 0x0000000400f47802 */ /* 0x000fe40000000f00 */
[----:B------:R-:W-:Y:S02]  /*4ef0*/  MOV R89, R246 ;  /* 0x000000f600597202 */ /* 0x000fe40000000f00 */
[----:B0----5:R-:W-:Y:S05]  /*4f00*/  CALL.REL.NOINC `($__internal_75_$__cuda_sm70_shflsync_bfly_p) ;  /* 0x000001d000007944 */ /* 0x021fea0003c00000 */
[----:B-1----:R-:W-:Y:S01]  /*4f10*/  MOV R247, R244 ;  /* 0x000000f400f77202 */ /* 0x002fe20000000f00 */
[----:B------:R-:W-:Y:S01]  /*4f20*/  HFMA2.MMA R244, -RZ, RZ, 0, 2.384185791015625e-07 ;  /* 0x00000004fff47435 */ /* 0x000fe200000001ff */
[----:B------:R-:W-:Y:S02]  /*4f30*/  MOV R89, R245 ;  /* 0x000000f500597202 */ /* 0x000fe40000000f00 */
[----:B------:R-:W-:-:S03]  /*4f40*/  MOV R88, 0x4f60 ;  /* 0x00004f6000587802 */ /* 0x000fc60000000f00 */
[----:B0----5:R-:W-:Y:S05]  /*4f50*/  CALL.REL.NOINC `($__internal_75_$__cuda_sm70_shflsync_bfly_p) ;  /* 0x0000018000007944 */ /* 0x021fea0003c00000 */
[----:B------:R-:W-:Y:S01]  /*4f60*/  FADD.FTZ R246, R247, R246 ;  /* 0x000000f6f7f67221 */ /* 0x000fe20000010000 */
[----:B------:R-:W-:Y:S01]  /*4f70*/  MOV R88, 0x4fc0 ;  /* 0x00004fc000587802 */ /* 0x000fe20000000f00 */
[----:B-1----:R-:W-:Y:S01]  /*4f80*/  FADD.FTZ R245, R245, R244 ;  /* 0x000000f4f5f57221 */ /* 0x002fe20000010000 */
[----:B------:R-:W-:-:S02]  /*4f90*/  MOV R244, 0x8 ;  /* 0x0000000800f47802 */ /* 0x000fc40000000f00 */
[----:B------:R-:W-:Y:S02]  /*4fa0*/  MOV R89, R246 ;  /* 0x000000f600597202 */ /* 0x000fe40000000f00 */
[----:B0----5:R-:W-:Y:S05]  /*4fb0*/  CALL.REL.NOINC `($__internal_75_$__cuda_sm70_shflsync_bfly_p) ;  /* 0x0000012000007944 */ /* 0x021fea0003c00000 */
[----:B-1----:R-:W-:Y:S01]  /*4fc0*/  MOV R247, R244 ;  /* 0x000000f400f77202 */ /* 0x002fe20000000f00 */
[----:B------:R-:W-:Y:S01]  /*4fd0*/  HFMA2.MMA R244, -RZ, RZ, 0, 4.76837158203125e-07 ;  /* 0x00000008fff47435 */ /* 0x000fe200000001ff */
[----:B------:R-:W-:Y:S02]  /*4fe0*/  MOV R89, R245 ;  /* 0x000000f500597202 */ /* 0x000fe40000000f00 */
        /* <DEDUP_REMOVED lines=9> */
[----:B------:R-:W-:Y:S01]  /*5080*/  HFMA2.MMA R244, -RZ, RZ, 0, 9.5367431640625e-07 ;  /* 0x00000010fff47435 */ /* 0x000fe200000001ff */
[----:B------:R-:W-:-:S02]  /*5090*/  MOV R89, R245 ;  /* 0x000000f500597202 */ /* 0x000fc40000000f00 */
[----:B------:R-:W-:-:S03]  /*50a0*/  MOV R88, 0x50c0 ;  /* 0x000050c000587802 */ /* 0x000fc60000000f00 */
[----:B0----5:R-:W-:Y:S05]  /*50b0*/  CALL.REL.NOINC `($__internal_75_$__cuda_sm70_shflsync_bfly_p) ;  /* 0x0000002000007944 */ /* 0x021fea0003c00000 */
[----:B-1----:R-:W-:Y:S01]  /*50c0*/  MOV R88, R244 ;  /* 0x000000f400587202 */ /* 0x002fe20000000f00 */
[----:B0----5:R-:W-:Y:S05]  /*50d0*/  BRA `(.L_x_1648) ;  /* 0xffffd2c000007947 */ /* 0x021fea000383ffff */
        .weak           $__internal_75_$__cuda_sm70_shflsync_bfly_p
        .type           $__internal_75_$__cuda_sm70_shflsync_bfly_p,@function
        .size           $__internal_75_$__cuda_sm70_shflsync_bfly_p,(.L_x_2901 - $__internal_75_$__cuda_sm70_shflsync_bfly_p)
$__internal_75_$__cuda_sm70_shflsync_bfly_p:
        /* <DEDUP_REMOVED lines=9> */
[----:B------:R-:W-:Y:S05]  /*5170*/  RET.REL.NODEC R88 `(_ZN10layer_norm31ln_parallel_residual_bwd_kernelINS_13Kernel_traitsI6__halfS2_fS2_fjLj1280ELj1ELj4ELj1ELj16ENS_18Kernel_traits_baseILj1280ES2_S2_fS2_fjLj128EEEEELb0ELb1ELb1EEEvNS_9BwdParamsE) ;  /* 0xffffae8058007950 */ /* 0x000fea0003c3ffff */
.L_x_1649:
        /* <DEDUP_REMOVED lines=16> */
.L_x_2901:


//--------------------- .text._ZN10layer_norm31ln_parallel_residual_bwd_kernelINS_13Kernel_traitsI6__halfS2_fS2_fjLj1280ELj1ELj4ELj1ELj16ENS_18Kernel_traits_baseILj1280ES2_S2_fS2_fjLj128EEEEELb1ELb0ELb0EEEvNS_9BwdParamsE --------------------------
	.section	.text._ZN10layer_norm31ln_parallel_residual_bwd_kernelINS_13Kernel_traitsI6__halfS2_fS2_fjLj1280ELj1ELj4ELj1ELj16ENS_18Kernel_traits_baseILj1280ES2_S2_fS2_fjLj128EEEEELb1ELb0ELb0EEEvNS_9BwdParamsE,"ax",@progbits
	.sectioninfo	@"SHI_REGISTERS=32"
	.align	128
        .global         _ZN10layer_norm31ln_parallel_residual_bwd_kernelINS_13Kernel_traitsI6__halfS2_fS2_fjLj1280ELj1ELj4ELj1ELj16ENS_18Kernel_traits_baseILj1280ES2_S2_fS2_fjLj128EEEEELb1ELb0ELb0EEEvNS_9BwdParamsE
        .type           _ZN10layer_norm31ln_parallel_residual_bwd_kernelINS_13Kernel_traitsI6__halfS2_fS2_fjLj1280ELj1ELj4ELj1ELj16ENS_18Kernel_traits_baseILj1280ES2_S2_fS2_fjLj128EEEEELb1ELb0ELb0EEEvNS_9BwdParamsE,@function
        .size           _ZN10layer_norm31ln_parallel_residual_bwd_kernelINS_13Kernel_traitsI6__halfS2_fS2_fjLj1280ELj1ELj4ELj1ELj16ENS_18Kernel_traits_baseILj1280ES2_S2_fS2_fjLj128EEEEELb1ELb0ELb0EEEvNS_9BwdParamsE,(.L_x_2902 - _ZN10layer_norm31ln_parallel_residual_bwd_kernelINS_13Kernel_traitsI6__halfS2_fS2_fjLj1280ELj1ELj4ELj1ELj16ENS_18Kernel_traits_baseILj1280ES2_S2_fS2_fjLj128EEEEELb1ELb0ELb0EEEvNS_9BwdParamsE)
        .other          _ZN10layer_norm31ln_parallel_residual_bwd_kernelINS_13Kernel_traitsI6__halfS2_fS2_fjLj1280ELj1ELj4ELj1ELj16ENS_18Kernel_traits_baseILj1280ES2_S2_fS2_fjLj128EEEEELb1ELb0ELb0EEEvNS_9BwdParamsE,@"STO_CUDA_ENTRY STV_DEFAULT"
_ZN10layer_norm31ln_parallel_residual_bwd_kernelINS_13Kernel_traitsI6__halfS2_fS2_fjLj1280ELj1ELj4ELj1ELj16ENS_18Kernel_traits_baseILj1280ES2_S2_fS2_fjLj128EEEEELb1ELb0ELb0EEEvNS_9BwdParamsE:
.text._ZN10layer_norm31ln_parallel_residual_bwd_kernelINS_13Kernel_traitsI6__halfS2_fS2_fjLj1280ELj1ELj4ELj1ELj16ENS_18Kernel_traits_baseILj1280ES2_S2_fS2_fjLj128EEEEELb1ELb0ELb0EEEvNS_9BwdParamsE:
        /* <DEDUP_REMOVED lines=411> */
[----:B------:R1:W-:Y:S04]  /*19b0*/  STL [R1+0x53c], R4 ;  /* 0x00053c0401007387 */ /* 0x0003e80000100800 */
[----:B------:R4:W-:Y:S01]  /*19c0*/  STL [R1+0x534], R3 ;  /* 0x0005340301007387 */ /* 0x0009e20000100800 */
[--C-:B0-----:R-:W-:Y:S02]  /*19d0*/  HADD2.F32 R2, -RZ, R17.reuse.H0_H0 ;  /* 0x20000011ff027230 */ /* 0x101fe40000004100 */
[----:B-1----:R-:W-:-:S03]  /*19e0*/  HADD2.F32 R4, -RZ, R17.H1_H1 ;  /* 0x30000011ff047230 */ /* 0x002fc60000004100 */
        /* <DEDUP_REMOVED lines=44> */
.L_x_1674:
        /* <DEDUP_REMOVED lines=24> */
[----:B------:R1:W-:Y:S04]  /*1e30*/  STL [R1+0x648], R15 ;  /* 0x0006480f01007387 */ /* 0x0003e80000100800 */
[----:B------:R-:W-:Y:S04]  /*1e40*/  STL [R1+0x644], R14 ;  /* 0x0006440e01007387 */ /* 0x000fe80000100800 */
[----:B------:R-:W-:Y:S01]  /*1e50*/  STL [R1+0x640], R13 ;  /* 0x0006400d01007387 */ /* 0x000fe20000100800 */
[----:B-1----:R-:W-:-:S03]  /*1e60*/  MOV R15, R18 ;  /* 0x00000012000f7202 */ /* 0x002fc60000000f00 */
[----:B------:R1:W-:Y:S04]  /*1e70*/  STL [R1+0x63c], R12 ;  /* 0x00063c0c01007387 */ /* 0x0003e80000100800 */
[----:B------:R2:W-:Y:S04]  /*1e80*/  STL [R1+0x64c], R15 ;  /* 0x00064c0f01007387 */ /* 0x0005e80000100800 */
[----:B-1----:R-:W3:Y:S04]  /*1e90*/  LDL.64 R12, [R1+0x380] ;  /* 0x00038000010c7983 */ /* 0x002ee80000100a00 */
[----:B--2---:R-:W2:Y:S01]  /*1ea0*/  LDL.64 R14, [R1+0x388] ;  /* 0x00038800010e7983 */ /* 0x004ea20000100a00 */
[----:B0-----:R-:W-:-:S04]  /*1eb0*/  LEA R18, P3, R3, c[0x0][0x188], 0x5 ;  /* 0x0000620003127a11 */ /* 0x001fc800078628ff */
[C---:B------:R-:W-:Y:S02]  /*1ec0*/  LEA.HI.X R19, R3.reuse, c[0x0][0x18c], RZ, 0x5, P3 ;  /* 0x0000630003137a11 */ /* 0x040fe400018f2cff */
[----:B------:R-:W-:Y:S02]  /*1ed0*/  ISETP.NE.U32.AND P3, PT, RZ, c[0x0][0x250], PT ;  /* 0x00009400ff007a0c */ /* 0x000fe40003f65070 */
[----:B------:R-:W-:Y:S01]  /*1ee0*/  SHF.L.U32 R2, R3, 0x3, RZ ;  /* 0x0000000303027819 */ /* 0x000fe200000006ff */
[----:B------:R-:W4:Y:S01]  /*1ef0*/  LDG.E.128 R24, [R18.64] ;  /* 0x0000000412187981 */ /* 0x000f22000c1e1d00 */
[----:B------:R-:W-:-:S03]  /*1f00*/  ISETP.NE.AND.EX P3, PT, RZ, c[0x0][0x254], PT, P3 ;  /* 0x00009500ff007a0c */ /* 0x000fc60003f65330 */
[----:B--2---:R0:W-:Y:S04]  /*1f10*/  STL.64 [R1+0x658], R14 ;  /* 0x0006580e01007387 */ /* 0x0041e80000100a00 */
[----:B---3--:R1:W-:Y:S04]  /*1f20*/  STL.64 [R1+0x650], R12 ;  /* 0x0006500c01007387 */ /* 0x0083e80000100a00 */
[----:B0-----:R0:W2:Y:S04]  /*1f30*/  LDL.64 R14, [R1+0x398] ;  /* 0x00039800010e7983 */ /* 0x0010a80000100a00 */
[----:B-1----:R0:W2:Y:S04]  /*1f40*/  LDL.64 R12, [R1+0x390] ;  /* 0x00039000010c7983 */ /* 0x0020a80000100a00 */
[----:B------:R-:W-:Y:S04]  /*1f50*/  STL [R1+0x638], R11 ;  /* 0x0006380b01007387 */ /* 0x000fe80000100800 */
[----:B------:R1:W-:Y:S04]  /*1f60*/  STL [R1+0x634], R10 ;  /* 0x0006340a01007387 */ /* 0x0003e80000100800 */
[----:B-1----:R0:W3:Y:S01]  /*1f70*/  LDL.64 R10, [R1+0x70] ;  /* 0x00007000010a7983 */ /* 0x0020e20000100a00 */
[----:B------:R-:W-:-:S03]  /*1f80*/  @P3 IADD3 R28, P4, R2, c[0x0][0x198], RZ ;  /* 0x00006600021c3a10 */ /* 0x000fc60007f9e0ff */
[----:B------:R1:W-:Y:S02]  /*1f90*/  STL [R1+0x630], R9 ;  /* 0x0006300901007387 */ /* 0x0003e40000100800 */
[----:B-1----:R-:W-:-:S04]  /*1fa0*/  SHF.L.U64.HI R9, R3, 0x3, RZ ;  /* 0x0000000303097819 */ /* 0x002fc800000102ff */
[----:B------:R-:W-:-:S05]  /*1fb0*/  @P3 IADD3.X R29, R9, c[0x0][0x19c], RZ, P4, !PT ;  /* 0x00006700091d3a10 */ /* 0x000fca00027fe4ff */
[----:B---3--:R-:W3:Y:S01]  /*1fc0*/  @P3 LDG.E.64 R10, [R28.64] ;  /* 0x000000041c0a3981 */ /* 0x008ee2000c1e1b00 */
[----:B------:R-:W-:-:S04]  /*1fd0*/  ISETP.NE.U32.AND P4, PT, RZ, c[0x0][0x218], PT ;  /* 0x00008600ff007a0c */ /* 0x000fc80003f85070 */
[----:B------:R-:W-:Y:S01]  /*1fe0*/  ISETP.NE.AND.EX P4, PT, RZ, c[0x0][0x21c], PT, P4 ;  /* 0x00008700ff007a0c */ /* 0x000fe20003f85340 */
[----:B------:R-:W-:Y:S04]  /*1ff0*/  STL [R1+0x62c], R8 ;  /* 0x00062c0801007387 */ /* 0x000fe80000100800 */
[----:B------:R-:W-:Y:S04]  /*2000*/  STL [R1+0x628], R7 ;  /* 0x0006280701007387 */ /* 0x000fe80000100800 */
[----:B------:R-:W-:Y:S04]  /*2010*/  STL [R1+0x624], R6 ;  /* 0x0006240601007387 */ /* 0x000fe80000100800 */
[----:B------:R-:W-:Y:S04]  /*2020*/  STL [R1+0x620], R5 ;  /* 0x0006200501007387 */ /* 0x000fe80000100800 */
[----:B------:R-:W-:Y:S04]  /*2030*/  STL [R1+0x61c], R4 ;  /* 0x00061c0401007387 */ /* 0x000fe80000100800 */
[----:B---3--:R-:W-:Y:S01]  /*2040*/  @P3 STL.64 [R1+0x70], R10 ;  /* 0x0000700a01003387 */ /* 0x008fe20000100a00 */
[----:B------:R-:W-:-:S04]  /*2050*/  @P4 LEA R28, P3, R3, c[0x0][0x218], 0x5 ;  /* 0x00008600031c4a11 */ /* 0x000fc800078628ff */
[----:B------:R-:W-:-:S05]  /*2060*/  @P4 LEA.HI.X R29, R3, c[0x0][0x21c], RZ, 0x5, P3 ;  /* 0x00008700031d4a11 */ /* 0x000fca00018f2cff */
[----:B--2---:R-:W2:Y:S04]  /*2070*/  @P4 LDG.E.128 R12, [R28.64] ;  /* 0x000000041c0c4981 */ /* 0x004ea8000c1e1d00 */
[----:B--2---:R-:W-:Y:S04]  /*2080*/  @P4 STL.64 [R1+0x390], R12 ;  /* 0x0003900c01004387 */ /* 0x004fe80000100a00 */
[----:B------:R1:W-:Y:S04]  /*2090*/  @P4 STL.64 [R1+0x398], R14 ;  /* 0x0003980e01004387 */ /* 0x0003e80000100a00 */
[----:B-1----:R0:W2:Y:S04]  /*20a0*/  LDL.LU.64 R14, [R1+0x658] ;  /* 0x00065800010e7983 */ /* 0x0020a80000300a00 */
[----:B------:R0:W2:Y:S04]  /*20b0*/  LDL.LU.64 R12, [R1+0x650] ;  /* 0x00065000010c7983 */ /* 0x0000a80000300a00 */
[----:B--2---:R1:W2:Y:S02]  /*20c0*/  @P4 LDG.E.128 R12, [R28.64+0x10] ;  /* 0x000010041c0c4981 */ /* 0x0042a4000c1e1d00 */
[----:B-1----:R-:W-:-:S04]  /*20d0*/  IADD3 R28, P3, R2, c[0x0][0x190], RZ ;  /* 0x00006400021c7a10 */ /* 0x002fc80007f7e0ff */
[----:B------:R-:W-:-:S06]  /*20e0*/  IADD3.X R29, R9, c[0x0][0x194], RZ, P3, !PT ;  /* 0x00006500091d7a10 */ /* 0x000fcc0001ffe4ff */
[----:B------:R-:W3:Y:S01]  /*20f0*/  LDG.E.64 R28, [R28.64] ;  /* 0x000000041c1c7981 */ /* 0x000ee2000c1e1b00 */
[----:B------:R-:W1:Y:S03]  /*2100*/  LDC.U8 R8, c[0x0][0x1f0] ;  /* 0x00007c00ff087b82 */ /* 0x000e660000000000 */
[----:B--2---:R-:W-:Y:S04]  /*2110*/  @P4 STL.64 [R1+0x380], R12 ;  /* 0x0003800c01004387 */ /* 0x004fe80000100a00 */
[----:B------:R2:W-:Y:S04]  /*2120*/  @P4 STL.64 [R1+0x388], R14 ;  /* 0x0003880e01004387 */ /* 0x0005e80000100a00 */
[----:B--2---:R-:W2:Y:S01]  /*2130*/  LDL.LU R15, [R1+0x64c] ;  /* 0x00064c00010f7983 */ /* 0x004ea20000300800 */
[----:B------:R-:W-:-:S05]  /*2140*/  MOV R16, 0x10 ;  /* 0x0000001000107802 */ /* 0x000fca0000000f00 */
[----:B------:R-:W-:Y:S01]  /*2150*/  IMAD.WIDE.U32 R20, R3, R16, c[0x0][0x208] ;  /* 0x0000820003147625 */ /* 0x000fe200078e0010 */
[----:B----4-:R-:W-:-:S03]  /*2160*/  MOV R7, R24 ;  /* 0x0000001800077202 */ /* 0x010fc60000000f00 */
[----:B------:R-:W-:Y:S01]  /*2170*/  IMAD.WIDE.U32 R16, R3, R16, c[0x0][0x210] ;  /* 0x0000840003107625 */ /* 0x000fe200078e0010 */
[----:B------:R-:W-:Y:S01]  /*2180*/  MOV R6, R25 ;  /* 0x0000001900067202 */ /* 0x000fe20000000f00 */
[----:B------:R-:W4:Y:S01]  /*2190*/  LDG.E.128 R20, [R20.64] ;  /* 0x0000000414147981 */ /* 0x000f22000c1e1d00 */
[----:B------:R-:W-:Y:S02]  /*21a0*/  MOV R5, R26 ;  /* 0x0000001a00057202 */ /* 0x000fe40000000f00 */
[----:B------:R-:W-:Y:S02]  /*21b0*/  MOV R4, R27 ;  /* 0x0000001b00047202 */ /* 0x000fe40000000f00 */
[----:B-1----:R-:W-:Y:S01]  /*21c0*/  ISETP.NE.AND P3, PT, R8, RZ, PT ;  /* 0x000000ff0800720c */ /* 0x002fe20003f65270 */
[----:B------:R1:W3:Y:S04]  /*21d0*/  LDG.E.128 R24, [R18.64+0x10] ;  /* 0x0000100412187981 */ /* 0x0002e8000c1e1d00 */
[----:B-1----:R-:W4:Y:S01]  /*21e0*/  LDG.E.128 R16, [R16.64] ;  /* 0x0000000410107981 */ /* 0x002f22000c1e1d00 */
[----:B--2---:R-:W-:-:S03]  /*21f0*/  FSEL R2, R15, RZ, !P3 ;  /* 0x000000ff0f027208 */ /* 0x004fc60005800000 */
[----:B------:R-:W2:Y:S04]  /*2200*/  LDL R15, [R1+0x5fc] ;  /* 0x0005fc00010f7983 */ /* 0x000ea80000100800 */
[----:B------:R-:W2:Y:S04]  /*2210*/  LDL.LU R12, [R1+0x260] ;  /* 0x00026000010c7983 */ /* 0x000ea80000300800 */
[----:B------:R-:W2:Y:S04]  /*2220*/  LDL.LU R11, [R1+0x80] ;  /* 0x00008000010b7983 */ /* 0x000ea80000300800 */
[----:B------:R-:W2:Y:S04]  /*2230*/  LDL R9, [R1+0x618] ;  /* 0x0006180001097983 */ /* 0x000ea80000100800 */
[----:B---3--:R1:W-:Y:S04]  /*2240*/  STL.64 [R1+0x48], R28 ;  /* 0x0000481c01007387 */ /* 0x0083e80000100a00 */
[----:B------:R-:W3:Y:S01]  /*2250*/  LDL.LU R8, [R1+0x120] ;  /* 0x0001200001087983 */ /* 0x000ee20000300800 */
[----:B-1----:R-:W-:-:S03]  /*2260*/  FADD.FTZ R28, R7, -R2 ;  /* 0x80000002071c7221 */ /* 0x002fc60000010000 */
[----:B------:R-:W3:Y:S01]  /*2270*/  LDL.LU R7, [R1+0x1c0] ;  /* 0x0001c00001077983 */ /* 0x000ee20000300800 */
[--C-:B------:R-:W-:Y:S02]  /*2280*/  FADD.FTZ R29, R6, -R2.reuse ;  /* 0x80000002061d7221 */ /* 0x100fe40000010000 */
[--C-:B------:R-:W-:Y:S02]  /*2290*/  FADD.FTZ R6, R5, -R2.reuse ;  /* 0x8000000205067221 */ /* 0x100fe40000010000 */
[----:B------:R-:W3:Y:S01]  /*22a0*/  LDL R5, [R1+0x5f4] ;  /* 0x0005f40001057983 */ /* 0x000ee20000100800 */
[--C-:B------:R-:W-:Y:S01]  /*22b0*/  FADD.FTZ R14, R25, -R2.reuse ;  /* 0x80000002190e7221 */ /* 0x100fe20000010000 */
[----:B----4-:R-:W-:Y:S01]  /*22c0*/  HADD2.F32 R25, -RZ, R20.H0_H0 ;  /* 0x20000014ff197230 */ /* 0x010fe20000004100 */
[----:B------:R-:W-:Y:S01]  /*22d0*/  FADD.FTZ R13, R24, -R2 ;  /* 0x80000002180d7221 */ /* 0x000fe20000010000 */
[----:B------:R-:W-:Y:S01]  /*22e0*/  HADD2.F32 R24, -RZ, R16.H0_H0 ;  /* 0x20000010ff187230 */ /* 0x000fe20000004100 */
[----:B-----5:R-:W-:-:S02]  /*22f0*/  FMUL.FTZ R10, R0, R28 ;  /* 0x0000001c000a7220 */ /* 0x020fc40000410000 */
[--C-:B------:R-:W-:Y:S02]  /*2300*/  FADD.FTZ R4, R4, -R2.reuse ;  /* 0x8000000204047221 */ /* 0x100fe40000010000 */
[--C-:B------:R-:W-:Y:S02]  /*2310*/  FADD.FTZ R26, R26, -R2.reuse ;  /* 0x800000021a1a7221 */ /* 0x100fe40000010000 */
[----:B------:R-:W-:Y:S01]  /*2320*/  FADD.FTZ R27, R27, -R2 ;  /* 0x800000021b1b7221 */ /* 0x000fe20000010000 */
[----:B------:R-:W-:Y:S01]  /*2330*/  STL [R1+0x7c], R10 ;  /* 0x00007c0a01007387 */ /* 0x000fe20000100800 */
[----:B------:R-:W-:Y:S01]  /*2340*/  HADD2.F32 R16, -RZ, R16.H1_H1 ;  /* 0x30000010ff107230 */ /* 0x000fe20000004100 */
[----:B--2---:R-:W-:Y:S02]  /*2350*/  FMUL.FTZ R2, R15, R24 ;  /* 0x000000180f027220 */ /* 0x004fe40000410000 */
[----:B------:R-:W-:Y:S02]  /*2360*/  FADD.FTZ R12, R12, R25 ;  /* 0x000000190c0c7221 */ /* 0x000fe40000010000 */
[----:B------:R-:W-:-:S05]  /*2370*/  FFMA.FTZ R11, R10, R25, R11 ;  /* 0x000000190a0b7223 */ /* 0x000fca000001000b */
[----:B------:R1:W-:Y:S04]  /*2380*/  STL [R1+0x80], R11 ;  /* 0x0000800b01007387 */ /* 0x0003e80000100800 */
[----:B------:R2:W-:Y:S01]  /*2390*/  STL [R1+0x260], R12 ;  /* 0x0002600c01007387 */ /* 0x0005e20000100800 */
[----:B---3--:R-:W-:Y:S02]  /*23a0*/  FADD.FTZ R8, R8, R24 ;  /* 0x0000001808087221 */ /* 0x008fe40000010000 */
[----:B-1----:R-:W-:Y:S02]  /*23b0*/  FFMA.FTZ R11, R9, R25, R2 ;  /* 0x00000019090b7223 */ /* 0x002fe40000010002 */
[----:B------:R-:W3:Y:S04]  /*23c0*/  LDL.LU R25, [R1+0x84] ;  /* 0x0000840001197983 */ /* 0x000ee80000300800 */
[----:B------:R-:W4:Y:S01]  /*23d0*/  LDL R9, [R1+0x614] ;  /* 0x0006140001097983 */ /* 0x000f220000100800 */
[----:B------:R-:W-:-:S03]  /*23e0*/  FFMA.FTZ R7, R10, R24, R7 ;  /* 0x000000180a077223 */ /* 0x000fc60000010007 */
[----:B------:R-:W4:Y:S04]  /*23f0*/  LDL.LU R28, [R1+0x124] ;  /* 0x00012400011c7983 */ /* 0x000f280000300800 */
[----:B--2---:R-:W2:Y:S04]  /*2400*/  LDL.LU R12, [R1+0x1c4] ;  /* 0x0001c400010c7983 */ /* 0x004ea80000300800 */
[----:B------:R1:W-:Y:S04]  /*2410*/  STL [R1+0x120], R8 ;  /* 0x0001200801007387 */ /* 0x0003e80000100800 */
[----:B------:R0:W-:Y:S04]  /*2420*/  STL [R1+0x1c0], R7 ;  /* 0x0001c00701007387 */ /* 0x0001e80000100800 */
[----:B------:R-:W-:Y:S01]  /*2430*/  STL [R1+0x450], R11 ;  /* 0x0004500b01007387 */ /* 0x000fe20000100800 */
[----:B-1----:R-:W-:-:S03]  /*2440*/  FMUL.FTZ R8, R0, R29 ;  /* 0x0000001d00087220 */ /* 0x002fc60000410000 */
[----:B------:R-:W2:Y:S04]  /*2450*/  LDL.LU R29, [R1+0x264] ;  /* 0x00026400011d7983 */ /* 0x000ea80000300800 */
[----:B------:R-:W2:Y:S04]  /*2460*/  LDL R15, [R1+0x5f0] ;  /* 0x0005f000010f7983 */ /* 0x000ea80000100800 */
[----:B------:R-:W2:Y:S04]  /*2470*/  LDL.LU R24, [R1+0x268] ;  /* 0x0002680001187983 */ /* 0x000ea80000300800 */
[----:B0-----:R-:W2:Y:S01]  /*2480*/  LDL.LU R7, [R1+0x88] ;  /* 0x0000880001077983 */ /* 0x001ea20000300800 */
[----:B------:R-:W-:-:S03]  /*2490*/  FMUL.FTZ R2, R5, R16 ;  /* 0x0000001005027220 */ /* 0x000fc60000410000 */
[----:B------:R-:W2:Y:S01]  /*24a0*/  LDL R5, [R1+0x610] ;  /* 0x0006100001057983 */ /* 0x000ea20000100800 */
[----:B------:R-:W-:-:S03]  /*24b0*/  HADD2.F32 R20, -RZ, R20.H1_H1 ;  /* 0x30000014ff147230 */ /* 0x000fc60000004100 */
[----:B------:R-:W-:Y:S01]  /*24c0*/  STL [R1+0x400], R8 ;  /* 0x0004000801007387 */ /* 0x000fe20000100800 */
[----:B------:R-:W-:Y:S02]  /*24d0*/  FMUL.FTZ R6, R0, R6 ;  /* 0x0000000600067220 */ /* 0x000fe40000410000 */
[-C--:B---3--:R-:W-:Y:S02]  /*24e0*/  FFMA.FTZ R25, R8, R20.reuse, R25 ;  /* 0x0000001408197223 */ /* 0x088fe40000010019 */
[----:B----4-:R-:W-:Y:S02]  /*24f0*/  FFMA.FTZ R9, R9, R20, R2 ;  /* 0x0000001409097223 */ /* 0x010fe40000010002 */
[----:B------:R-:W-:Y:S02]  /*2500*/  FADD.FTZ R28, R28, R16 ;  /* 0x000000101c1c7221 */ /* 0x000fe40000010000 */
[----:B--2---:R-:W-:Y:S01]  /*2510*/  FFMA.FTZ R12, R8, R16, R12 ;  /* 0x00000010080c7223 */ /* 0x004fe2000001000c */
[----:B------:R-:W-:Y:S01]  /*2520*/  HADD2.F32 R16, -RZ, R17.H0_H0 ;  /* 0x20000011ff107230 */ /* 0x000fe20000004100 */
[----:B------:R-:W-:-:S05]  /*2530*/  FADD.FTZ R29, R29, R20 ;  /* 0x000000141d1d7221 */ /* 0x000fca0000010000 */
[----:B------:R0:W-:Y:S01]  /*2540*/  STL [R1+0x264], R29 ;  /* 0x0002641d01007387 */ /* 0x0001e20000100800 */
[----:B------:R-:W-:Y:S01]  /*2550*/  HADD2.F32 R20, -RZ, R21.H0_H0 ;  /* 0x20000015ff147230 */ /* 0x000fe20000004100 */
[----:B------:R-:W-:Y:S02]  /*2560*/  FMUL.FTZ R2, R15, R16 ;  /* 0x000000100f027220 */ /* 0x000fe40000410000 */
[----:B0-----:R-:W2:Y:S04]  /*2570*/  LDL.LU R29, [R1+0x128] ;  /* 0x00012800011d7983 */ /* 0x001ea80000300800 */
[----:B------:R0:W-:Y:S01]  /*2580*/  STL [R1+0x84], R25 ;  /* 0x0000841901007387 */ /* 0x0001e20000100800 */
[----:B------:R-:W-:-:S03]  /*2590*/  FFMA.FTZ R7, R6, R20, R7 ;  /* 0x0000001406077223 */ /* 0x000fc60000010007 */
[----:B0-----:R-:W3:Y:S04]  /*25a0*/  LDL.LU R25, [R1+0x1c8] ;  /* 0x0001c80001197983 */ /* 0x001ee80000300800 */
[----:B------:R-:W-:Y:S04]  /*25b0*/  STL [R1+0x4c8], R9 ;  /* 0x0004c80901007387 */ /* 0x000fe80000100800 */
[----:B------:R-:W-:Y:S04]  /*25c0*/  STL [R1+0x124], R28 ;  /* 0x0001241c01007387 */ /* 0x000fe80000100800 */
[----:B------:R0:W-:Y:S01]  /*25d0*/  STL [R1+0x1c4], R12 ;  /* 0x0001c40c01007387 */ /* 0x0001e20000100800 */
[----:B------:R-:W-:-:S03]  /*25e0*/  FADD.FTZ R24, R24, R20 ;  /* 0x0000001418187221 */ /* 0x000fc60000010000 */
[----:B0-----:R-:W4:Y:S04]  /*25f0*/  LDL R12, [R1+0x5ec] ;  /* 0x0005ec00010c7983 */ /* 0x001f280000100800 */
[----:B------:R-:W4:Y:S04]  /*2600*/  LDL.LU R15, [R1+0x26c] ;  /* 0x00026c00010f7983 */ /* 0x000f280000300800 */
[----:B------:R-:W4:Y:S04]  /*2610*/  LDL.LU R28, [R1+0x8c] ;  /* 0x00008c00011c7983 */ /* 0x000f280000300800 */
[----:B------:R-:W-:Y:S04]  /*2620*/  STL [R1+0x3dc], R6 ;  /* 0x0003dc0601007387 */ /* 0x000fe80000100800 */
[----:B------:R0:W-:Y:S04]  /*2630*/  STL [R1+0x88], R7 ;  /* 0x0000880701007387 */ /* 0x0001e80000100800 */
[----:B------:R1:W-:Y:S01]  /*2640*/  STL [R1+0x268], R24 ;  /* 0x0002681801007387 */ /* 0x0003e20000100800 */
[----:B0-----:R-:W-:-:S03]  /*2650*/  FFMA.FTZ R7, R5, R20, R2 ;  /* 0x0000001405077223 */ /* 0x001fc60000010002 */
[----:B------:R-:W4:Y:S04]  /*2660*/  LDL R5, [R1+0x60c] ;  /* 0x00060c0001057983 */ /* 0x000f280000100800 */
[----:B-1----:R-:W4:Y:S01]  /*2670*/  LDL.LU R24, [R1+0x12c] ;  /* 0x00012c0001187983 */ /* 0x002f220000300800 */
[----:B------:R-:W-:Y:S02]  /*2680*/  HADD2.F32 R21, -RZ, R21.H1_H1 ;  /* 0x30000015ff157230 */ /* 0x000fe40000004100 */
[----:B------:R-:W-:Y:S01]  /*2690*/  HADD2.F32 R17, -RZ, R17.H1_H1 ;  /* 0x30000011ff117230 */ /* 0x000fe20000004100 */
[----:B------:R-:W-:Y:S02]  /*26a0*/  FMUL.FTZ R4, R0, R4 ;  /* 0x0000000400047220 */ /* 0x000fe40000410000 */
[----:B--2---:R-:W-:-:S02]  /*26b0*/  FADD.FTZ R29, R29, R16 ;  /* 0x000000101d1d7221 */ /* 0x004fc40000010000 */
[----:B---3--:R-:W-:-:S05]  /*26c0*/  FFMA.FTZ R25, R6, R16, R25 ;  /* 0x0000001006197223 */ /* 0x008fca0000010019 */
[----:B------:R0:W-:Y:S04]  /*26d0*/  STL [R1+0x1c8], R25 ;  /* 0x0001c81901007387 */ /* 0x0001e80000100800 */
[----:B0-----:R-:W2:Y:S04]  /*26e0*/  LDL.LU R25, [R1+0x1cc] ;  /* 0x0001cc0001197983 */ /* 0x001ea80000300800 */
[----:B------:R-:W-:Y:S01]  /*26f0*/  STL [R1+0x128], R29 ;  /* 0x0001281d01007387 */ /* 0x000fe20000100800 */
[----:B----4-:R-:W-:-:S03]  /*2700*/  FMUL.FTZ R2, R12, R17 ;  /* 0x000000110c027220 */ /* 0x010fc60000410000 */
[----:B------:R-:W-:Y:S01]  /*2710*/  STL [R1+0x4b4], R7 ;  /* 0x0004b40701007387 */ /* 0x000fe20000100800 */
[----:B------:R-:W-:-:S03]  /*2720*/  FADD.FTZ R15, R15, R21 ;  /* 0x000000150f0f7221 */ /* 0x000fc60000010000 */
[----:B------:R-:W3:Y:S04]  /*2730*/  LDL R12, [R1+0x5e8] ;  /* 0x0005e800010c7983 */ /* 0x000ee80000100800 */
[----:B------:R0:W-:Y:S01]  /*2740*/  STL [R1+0x26c], R15 ;  /* 0x00026c0f01007387 */ /* 0x0001e20000100800 */
[----:B------:R-:W-:-:S03]  /*2750*/  FFMA.FTZ R28, R4, R21, R28 ;  /* 0x00000015041c7223 */ /* 0x000fc6000001001c */
[----:B0-----:R-:W4:Y:S04]  /*2760*/  LDL.LU R15, [R1+0x250] ;  /* 0x00025000010f7983 */ /* 0x001f280000300800 */
[----:B------:R-:W-:Y:S04]  /*2770*/  STL [R1+0x3cc], R4 ;  /* 0x0003cc0401007387 */ /* 0x000fe80000100800 */
[----:B------:R-:W4:Y:S01]  /*2780*/  LDL.LU R29, [R1+0x2f0] ;  /* 0x0002f000011d7983 */ /* 0x000f220000300800 */
[----:B------:R-:W-:-:S03]  /*2790*/  FADD.FTZ R24, R24, R17 ;  /* 0x0000001118187221 */ /* 0x000fc60000010000 */
[----:B------:R-:W4:Y:S01]  /*27a0*/  LDL R20, [R1+0x608] ;  /* 0x0006080001147983 */ /* 0x000f220000100800 */
[----:B------:R-:W-:-:S03]  /*27b0*/  FFMA.FTZ R5, R5, R21, R2 ;  /* 0x0000001505057223 */ /* 0x000fc60000010002 */
[----:B------:R-:W-:Y:S04]  /*27c0*/  STL [R1+0x8c], R28 ;  /* 0x00008c1c01007387 */ /* 0x000fe80000100800 */
[----:B------:R0:W-:Y:S04]  /*27d0*/  STL [R1+0x12c], R24 ;  /* 0x00012c1801007387 */ /* 0x0001e80000100800 */
[----:B0-----:R-:W4:Y:S04]  /*27e0*/  LDL.LU R24, [R1+0x110] ;  /* 0x0001100001187983 */ /* 0x001f280000300800 */
[----:B------:R-:W4:Y:S01]  /*27f0*/  LDL.LU R21, [R1+0x1b0] ;  /* 0x0001b00001157983 */ /* 0x000f220000300800 */
[----:B------:R-:W-:Y:S01]  /*2800*/  HADD2.F32 R16, -RZ, R18.H0_H0 ;  /* 0x20000012ff107230 */ /* 0x000fe20000004100 */
[----:B------:R-:W-:-:S02]  /*2810*/  FMUL.FTZ R28, R0, R13 ;  /* 0x0000000d001c7220 */ /* 0x000fc40000410000 */
[----:B------:R-:W-:Y:S01]  /*2820*/  STL [R1+0x4a0], R5 ;  /* 0x0004a00501007387 */ /* 0x000fe20000100800 */
[----:B--2---:R-:W-:Y:S01]  /*2830*/  FFMA.FTZ R25, R4, R17, R25 ;  /* 0x0000001104197223 */ /* 0x004fe20000010019 */
[----:B------:R-:W-:-:S04]  /*2840*/  HADD2.F32 R17, -RZ, R22.H0_H0 ;  /* 0x20000016ff117230 */ /* 0x000fc80000004100 */
[----:B------:R0:W-:Y:S04]  /*2850*/  STL [R1+0x1cc], R25 ;  /* 0x0001cc1901007387 */ /* 0x0001e80000100800 */
[----:B------:R-:W2:Y:S01]  /*2860*/  LDL R13, [R1+0x5e4] ;  /* 0x0005e400010d7983 */ /* 0x000ea20000100800 */
[----:B---3--:R-:W-:-:S03]  /*2870*/  FMUL.FTZ R2, R12, R16 ;  /* 0x000000100c027220 */ /* 0x008fc60000410000 */
[----:B0-----:R-:W3:Y:S04]  /*2880*/  LDL.LU R25, [R1+0x2f4] ;  /* 0x0002f40001197983 */ /* 0x001ee80000300800 */
[----:B------:R-:W3:Y:S01]  /*2890*/  LDL R12, [R1+0x604] ;  /* 0x00060400010c7983 */ /* 0x000ee20000100800 */
[----:B----4-:R-:W-:-:S05]  /*28a0*/  FADD.FTZ R15, R15, R17 ;  /* 0x000000110f0f7221 */ /* 0x010fca0000010000 */
[----:B------:R0:W-:Y:S01]  /*28b0*/  STL [R1+0x250], R15 ;  /* 0x0002500f01007387 */ /* 0x0001e20000100800 */
[----:B------:R-:W-:-:S03]  /*28c0*/  FFMA.FTZ R29, R28, R17, R29 ;  /* 0x000000111c1d7223 */ /* 0x000fc6000001001d */
[----:B0-----:R0:W5:Y:S04]  /*28d0*/  LDL.LU R15, [R1+0x648] ;  /* 0x00064800010f7983 */ /* 0x0011680000300800 */
[----:B------:R-:W-:Y:S04]  /*28e0*/  STL [R1+0x3bc], R28 ;  /* 0x0003bc1c01007387 */ /* 0x000fe80000100800 */
[----:B------:R1:W-:Y:S02]  /*28f0*/  STL [R1+0x2f0], R29 ;  /* 0x0002f01d01007387 */ /* 0x0003e40000100800 */
[----:B-1----:R-:W-:-:S02]  /*2900*/  FFMA.FTZ R29, R20, R17, R2 ;  /* 0x00000011141d7223 */ /* 0x002fc40000010002 */
[----:B------:R-:W4:Y:S01]  /*2910*/  LDL.LU R17, [R1+0x114] ;  /* 0x0001140001117983 */ /* 0x000f220000300800 */
[----:B------:R-:W-:Y:S02]  /*2920*/  FADD.FTZ R24, R24, R16 ;  /* 0x0000001018187221 */ /* 0x000fe40000010000 */
[----:B------:R-:W-:Y:S01]  /*2930*/  FFMA.FTZ R21, R28, R16, R21 ;  /* 0x000000101c157223 */ /* 0x000fe20000010015 */
[----:B------:R-:W4:Y:S04]  /*2940*/  LDL.LU R20, [R1+0x1b4] ;  /* 0x0001b40001147983 */ /* 0x000f280000300800 */
[----:B------:R-:W4:Y:S01]  /*2950*/  LDL.LU R16, [R1+0x254] ;  /* 0x0002540001107983 */ /* 0x000f220000300800 */
[----:B------:R-:W-:Y:S02]  /*2960*/  HADD2.F32 R22, -RZ, R22.H1_H1 ;  /* 0x30000016ff167230 */ /* 0x000fe40000004100 */
[----:B------:R-:W-:Y:S01]  /*2970*/  HADD2.F32 R18, -RZ, R18.H1_H1 ;  /* 0x30000012ff127230 */ /* 0x000fe20000004100 */
[----:B------:R1:W-:Y:S04]  /*2980*/  STL [R1+0x110], R24 ;  /* 0x0001101801007387 */ /* 0x0003e80000100800 */
[----:B------:R-:W-:Y:S01]  /*2990*/  STL [R1+0x48c], R29 ;  /* 0x00048c1d01007387 */ /* 0x000fe20000100800 */
[----:B-1----:R-:W-:-:S03]  /*29a0*/  FMUL.FTZ R24, R0, R14 ;  /* 0x0000000e00187220 */ /* 0x002fc60000410000 */
[----:B------:R1:W-:Y:S04]  /*29b0*/  STL [R1+0x1b0], R21 ;  /* 0x0001b01501007387 */ /* 0x0003e80000100800 */
[----:B------:R-:W4:Y:S01]  /*29c0*/  LDL.LU R14, [R1+0x258] ;  /* 0x00025800010e7983 */ /* 0x000f220000300800 */
[----:B--2---:R-:W-:-:S03]  /*29d0*/  FMUL.FTZ R2, R13, R18 ;  /* 0x000000120d027220 */ /* 0x004fc60000410000 */
[----:B------:R-:W2:Y:S01]  /*29e0*/  LDL.LU R13, [R1+0x2f8] ;  /* 0x0002f800010d7983 */ /* 0x000ea20000300800 */
[----:B---3--:R-:W-:-:S03]  /*29f0*/  FFMA.FTZ R25, R24, R22, R25 ;  /* 0x0000001618197223 */ /* 0x008fc60000010019 */
[----:B-1----:R-:W3:Y:S04]  /*2a00*/  LDL R21, [R1+0x600] ;  /* 0x0006000001157983 */ /* 0x002ee80000100800 */
[----:B------:R-:W-:Y:S04]  /*2a10*/  STL [R1+0x3ac], R24 ;  /* 0x0003ac1801007387 */ /* 0x000fe80000100800 */
[----:B------:R1:W-:Y:S02]  /*2a20*/  STL [R1+0x2f4], R25 ;  /* 0x0002f41901007387 */ /* 0x0003e40000100800 */
[----:B-1----:R-:W-:-:S02]  /*2a30*/  FFMA.FTZ R25, R12, R22, R2 ;  /* 0x000000160c197223 */ /* 0x002fc40000010002 */
[----:B----4-:R-:W-:-:S05]  /*2a40*/  FADD.FTZ R16, R16, R22 ;  /* 0x0000001610107221 */ /* 0x010fca0000010000 */
[----:B------:R1:W-:Y:S04]  /*2a50*/  STL [R1+0x254], R16 ;  /* 0x0002541001007387 */ /* 0x0003e80000100800 */
[----:B------:R-:W4:Y:S01]  /*2a60*/  LDL R2, [R1+0x5e0] ;  /* 0x0005e00001027983 */ /* 0x000f220000100800 */
[----:B------:R-:W-:-:S03]  /*2a70*/  FADD.FTZ R17, R17, R18 ;  /* 0x0000001211117221 */ /* 0x000fc60000010000 */
[----:B------:R-:W3:Y:S01]  /*2a80*/  LDL.LU R12, [R1+0x118] ;  /* 0x00011800010c7983 */ /* 0x000ee20000300800 */
[----:B------:R-:W-:-:S03]  /*2a90*/  FFMA.FTZ R20, R24, R18, R20 ;  /* 0x0000001218147223 */ /* 0x000fc60000010014 */
[----:B------:R-:W3:Y:S04]  /*2aa0*/  LDL.LU R18, [R1+0x1b8] ;  /* 0x0001b80001127983 */ /* 0x000ee80000300800 */
[----:B------:R0:W-:Y:S01]  /*2ab0*/  STL [R1+0x114], R17 ;  /* 0x0001141101007387 */ /* 0x0001e20000100800 */
[----:B-1----:R-:W-:-:S03]  /*2ac0*/  HADD2.F32 R16, -RZ, R19.H0_H0 ;  /* 0x20000013ff107230 */ /* 0x002fc60000004100 */
[----:B------:R-:W-:Y:S01]  /*2ad0*/  STL [R1+0x478], R25 ;  /* 0x0004781901007387 */ /* 0x000fe20000100800 */
[----:B0-----:R-:W-:-:S03]  /*2ae0*/  HADD2.F32 R17, -RZ, R23.H0_H0 ;  /* 0x20000017ff117230 */ /* 0x001fc60000004100 */
[----:B------:R0:W-:Y:S02]  /*2af0*/  STL [R1+0x1b4], R20 ;  /* 0x0001b41401007387 */ /* 0x0001e40000100800 */
[----:B------:R-:W-:Y:S02]  /*2b00*/  FADD.FTZ R14, R14, R17 ;  /* 0x000000110e0e7221 */ /* 0x000fe40000010000 */
[----:B0-----:R-:W-:Y:S02]  /*2b10*/  FMUL.FTZ R20, R0, R26 ;  /* 0x0000001a00147220 */ /* 0x001fe40000410000 */
[----:B------:R-:W3:Y:S04]  /*2b20*/  LDL.LU R26, [R1+0x11c] ;  /* 0x00011c00011a7983 */ /* 0x000ee80000300800 */
[----:B------:R-:W3:Y:S04]  /*2b30*/  LDL.LU R22, [R1+0x1bc] ;  /* 0x0001bc0001167983 */ /* 0x000ee80000300800 */
[----:B------:R0:W-:Y:S04]  /*2b40*/  STL [R1+0x258], R14 ;  /* 0x0002580e01007387 */ /* 0x0001e80000100800 */
[----:B0-----:R0:W5:Y:S04]  /*2b50*/  LDL.LU R14, [R1+0x644] ;  /* 0x00064400010e7983 */ /* 0x0011680000300800 */
[----:B------:R-:W-:Y:S01]  /*2b60*/  STL [R1+0x414], R20 ;  /* 0x0004141401007387 */ /* 0x000fe20000100800 */
[----:B--2---:R-:W-:-:S05]  /*2b70*/  FFMA.FTZ R13, R20, R17, R13 ;  /* 0x00000011140d7223 */ /* 0x004fca000001000d */
[----:B------:R1:W-:Y:S04]  /*2b80*/  STL [R1+0x2f8], R13 ;  /* 0x0002f80d01007387 */ /* 0x0003e80000100800 */
[----:B-1----:R0:W5:Y:S01]  /*2b90*/  LDL.LU R13, [R1+0x640] ;  /* 0x00064000010d7983 */ /* 0x0021620000300800 */
[-C--:B----4-:R-:W-:Y:S02]  /*2ba0*/  FMUL.FTZ R2, R2, R16.reuse ;  /* 0x0000001002027220 */ /* 0x090fe40000410000 */
[----:B---3--:R-:W-:Y:S02]  /*2bb0*/  FADD.FTZ R12, R12, R16 ;  /* 0x000000100c0c7221 */ /* 0x008fe40000010000 */
[----:B------:R-:W-:Y:S02]  /*2bc0*/  FFMA.FTZ R21, R21, R17, R2 ;  /* 0x0000001115157223 */ /* 0x000fe40000010002 */
[----:B------:R-:W2:Y:S01]  /*2bd0*/  LDL R2, [R1+0x5dc] ;  /* 0x0005dc0001027983 */ /* 0x000ea20000100800 */
[----:B------:R-:W-:-:S03]  /*2be0*/  FFMA.FTZ R18, R20, R16, R18 ;  /* 0x0000001014127223 */ /* 0x000fc60000010012 */
[----:B------:R-:W3:Y:S04]  /*2bf0*/  LDL R17, [R1+0x5f8] ;  /* 0x0005f80001117983 */ /* 0x000ee80000100800 */
[----:B------:R1:W-:Y:S04]  /*2c00*/  STL [R1+0x118], R12 ;  /* 0x0001180c01007387 */ /* 0x0003e80000100800 */
[----:B-1----:R0:W5:Y:S04]  /*2c10*/  LDL.LU R12, [R1+0x63c] ;  /* 0x00063c00010c7983 */ /* 0x0021680000300800 */
[----:B------:R-:W4:Y:S04]  /*2c20*/  LDL.LU R16, [R1+0x2fc] ;  /* 0x0002fc0001107983 */ /* 0x000f280000300800 */
[----:B------:R-:W-:Y:S04]  /*2c30*/  STL [R1+0x464], R21 ;  /* 0x0004641501007387 */ /* 0x000fe80000100800 */
[----:B------:R1:W-:Y:S02]  /*2c40*/  STL [R1+0x1b8], R18 ;  /* 0x0001b81201007387 */ /* 0x0003e40000100800 */
[----:B-1----:R-:W-:-:S02]  /*2c50*/  FMUL.FTZ R18, R0, R27 ;  /* 0x0000001b00127220 */ /* 0x002fc40000410000 */
[----:B------:R-:W4:Y:S01]  /*2c60*/  LDL.LU R27, [R1+0x25c] ;  /* 0x00025c00011b7983 */ /* 0x000f220000300800 */
[----:B------:R-:W-:Y:S02]  /*2c70*/  HADD2.F32 R23, -RZ, R23.H1_H1 ;  /* 0x30000017ff177230 */ /* 0x000fe40000004100 */
[----:B------:R-:W-:Y:S01]  /*2c80*/  HADD2.F32 R19, -RZ, R19.H1_H1 ;  /* 0x30000013ff137230 */ /* 0x000fe20000004100 */
[----:B------:R-:W-:Y:S04]  /*2c90*/  STL [R1+0x3f0], R18 ;  /* 0x0003f01201007387 */ /* 0x000fe80000100800 */
[----:B------:R-:W-:Y:S02]  /*2ca0*/  FADD.FTZ R26, R26, R19 ;  /* 0x000000131a1a7221 */ /* 0x000fe40000010000 */
[----:B------:R-:W-:-:S02]  /*2cb0*/  FFMA.FTZ R22, R18, R19, R22 ;  /* 0x0000001312167223 */ /* 0x000fc40000010016 */
[----:B--2---:R-:W-:-:S04]  /*2cc0*/  FMUL.FTZ R2, R2, R19 ;  /* 0x0000001302027220 */ /* 0x004fc80000410000 */
[----:B---3--:R-:W-:Y:S02]  /*2cd0*/  FFMA.FTZ R17, R17, R23, R2 ;  /* 0x0000001711117223 */ /* 0x008fe40000010002 */
[----:B------:R-:W-:-:S04]  /*2ce0*/  FFMA.FTZ R2, R10, R11, RZ ;  /* 0x0000000b0a027223 */ /* 0x000fc800000100ff */
[----:B------:R-:W-:Y:S02]  /*2cf0*/  FFMA.FTZ R2, R8, R9, R2 ;  /* 0x0000000908027223 */ /* 0x000fe40000010002 */
[----:B----4-:R-:W-:Y:S02]  /*2d00*/  FFMA.FTZ R16, R18, R23, R16 ;  /* 0x0000001712107223 */ /* 0x010fe40000010010 */
[----:B------:R-:W-:Y:S02]  /*2d10*/  FFMA.FTZ R2, R6, R7, R2 ;  /* 0x0000000706027223 */ /* 0x000fe40000010002 */
[----:B------:R-:W-:-:S05]  /*2d20*/  FADD.FTZ R27, R27, R23 ;  /* 0x000000171b1b7221 */ /* 0x000fca0000010000 */
[----:B------:R-:W-:Y:S04]  /*2d30*/  STL [R1+0x25c], R27 ;  /* 0x00025c1b01007387 */ /* 0x000fe80000100800 */
[----:B------:R1:W-:Y:S02]  /*2d40*/  STL [R1+0x2fc], R16 ;  /* 0x0002fc1001007387 */ /* 0x0003e40000100800 */
[----:B-1----:R-:W-:-:S04]  /*2d50*/  FADD.FTZ R16, RZ, R11 ;  /* 0x0000000bff107221 */ /* 0x002fc80000010000 */
[----:B------:R-:W-:-:S04]  /*2d60*/  FADD.FTZ R16, R16, R9 ;  /* 0x0000000910107221 */ /* 0x000fc80000010000 */
[----:B------:R-:W-:Y:S02]  /*2d70*/  FADD.FTZ R16, R16, R7 ;  /* 0x0000000710107221 */ /* 0x000fe40000010000 */
[----:B------:R-:W-:Y:S02]  /*2d80*/  FFMA.FTZ R2, R4, R5, R2 ;  /* 0x0000000504027223 */ /* 0x000fe40000010002 */
[----:B------:R-:W-:Y:S02]  /*2d90*/  FADD.FTZ R16, R16, R5 ;  /* 0x0000000510107221 */ /* 0x000fe40000010000 */
[----:B------:R-:W-:Y:S02]  /*2da0*/  FFMA.FTZ R2, R28, R29, R2 ;  /* 0x0000001d1c027223 */ /* 0x000fe40000010002 */
[----:B------:R-:W-:Y:S01]  /*2db0*/  FADD.FTZ R16, R16, R29 ;  /* 0x0000001d10107221 */ /* 0x000fe20000010000 */
[----:B------:R0:W-:Y:S01]  /*2dc0*/  STL [R1+0x44c], R17 ;  /* 0x00044c1101007387 */ /* 0x0001e20000100800 */
[----:B------:R-:W-:-:S02]  /*2dd0*/  FFMA.FTZ R2, R24, R25, R2 ;  /* 0x0000001918027223 */ /* 0x000fc40000010002 */
[----:B------:R-:W-:Y:S01]  /*2de0*/  FADD.FTZ R16, R16, R25 ;  /* 0x0000001910107221 */ /* 0x000fe20000010000 */
[----:B------:R0:W-:Y:S01]  /*2df0*/  STL [R1+0x11c], R26 ;  /* 0x00011c1a01007387 */ /* 0x0001e20000100800 */
[----:B------:R-:W-:Y:S02]  /*2e00*/  FFMA.FTZ R2, R20, R21, R2 ;  /* 0x0000001514027223 */ /* 0x000fe40000010002 */
        /* <DEDUP_REMOVED lines=15> */
.L_x_1653:
[----:B------:R-:W-:Y:S05]  /*2f00*/  BSYNC B1 ;  /* 0x0000000000017941 */ /* 0x000fea0003800000 */
.L_x_1652:
[----:B------:R-:W-:Y:S01]  /*2f10*/  BSSY B1, `(.L_x_1654) ;  /* 0x0000115000017945 */ /* 0x000fe20003800000 */
[----:B------:R-:W-:Y:S05]  /*2f20*/  @!P0 BRA `(.L_x_1655) ;  /* 0x0000113000008947 */ /* 0x000fea0003800000 */
[----:B-----5:R1:W-:Y:S04]  /*2f30*/  STL [R1+0x64c], R15 ;  /* 0x00064c0f01007387 */ /* 0x0203e80000100800 */
[----:B-1----:R-:W2:Y:S01]  /*2f40*/  LDL R15, [R1+0x30] ;  /* 0x00003000010f7983 */ /* 0x002ea20000100800 */
[----:B0-----:R-:W-:Y:S01]  /*2f50*/  LEA R18, P3, R2, c[0x0][0x188], 0x5 ;  /* 0x0000620002127a11 */ /* 0x001fe200078628ff */
[----:B------:R-:W-:-:S02]  /*2f60*/  HFMA2.MMA R16, -RZ, RZ, 0, 9.5367431640625e-07 ;  /* 0x00000010ff107435 */ /* 0x000fc400000001ff */
[----:B------:R-:W-:Y:S01]  /*2f70*/  STL [R1+0x648], R14 ;  /* 0x0006480e01007387 */ /* 0x000fe20000100800 */
[----:B------:R-:W-:-:S03]  /*2f80*/  LEA.HI.X R19, R2, c[0x0][0x18c], RZ, 0x5, P3 ;  /* 0x0000630002137a11 */ /* 0x000fc600018f2cff */
[----:B------:R-:W-:Y:S04]  /*2f90*/  STL [R1+0x644], R13 ;  /* 0x0006440d01007387 */ /* 0x000fe80000100800 */
[----:B------:R-:W-:Y:S01]  /*2fa0*/  STL [R1+0x640], R12 ;  /* 0x0006400c01007387 */ /* 0x000fe20000100800 */
[----:B------:R-:W-:-:S03]  /*2fb0*/  IMAD.WIDE.U32 R20, R2, R16, c[0x0][0x208] ;  /* 0x0000820002147625 */ /* 0x000fc600078e0010 */
[----:B------:R-:W3:Y:S01]  /*2fc0*/  LDG.E.128 R24, [R18.64] ;  /* 0x0000000412187981 */ /* 0x000ee2000c1e1d00 */
[----:B------:R-:W-:Y:S01]  /*2fd0*/  ISETP.NE.U32.AND P3, PT, RZ, c[0x0][0x250], PT ;  /* 0x00009400ff007a0c */ /* 0x000fe20003f65070 */
[----:B------:R-:W-:Y:S02]  /*2fe0*/  IMAD.WIDE.U32 R16, R2, R16, c[0x0][0x210] ;  /* 0x0000840002107625 */ /* 0x000fe400078e0010 */
[----:B------:R-:W4:Y:S04]  /*2ff0*/  LDG.E.128 R20, [R20.64] ;  /* 0x0000000414147981 */ /* 0x000f28000c1e1d00 */
[----:B--2---:R-:W-:Y:S04]  /*3000*/  STL [R1+0x654], R15 ;  /* 0x0006540f01007387 */ /* 0x004fe80000100800 */
[----:B------:R-:W-:Y:S04]  /*3010*/  STL [R1+0x63c], R11 ;  /* 0x00063c0b01007387 */ /* 0x000fe80000100800 */
[----:B------:R0:W-:Y:S04]  /*3020*/  STL [R1+0x638], R10 ;  /* 0x0006380a01007387 */ /* 0x0001e80000100800 */
[----:B------:R-:W-:Y:S04]  /*3030*/  STL [R1+0x634], R9 ;  /* 0x0006340901007387 */ /* 0x000fe80000100800 */
[----:B------:R1:W-:Y:S04]  /*3040*/  STL [R1+0x630], R8 ;  /* 0x0006300801007387 */ /* 0x0003e80000100800 */
[----:B------:R-:W-:Y:S04]  /*3050*/  STL [R1+0x62c], R7 ;  /* 0x00062c0701007387 */ /* 0x000fe80000100800 */
[----:B------:R-:W-:Y:S04]  /*3060*/  STL [R1+0x628], R6 ;  /* 0x0006280601007387 */ /* 0x000fe80000100800 */
[----:B------:R2:W-:Y:S04]  /*3070*/  STL [R1+0x624], R5 ;  /* 0x0006240501007387 */ /* 0x0005e80000100800 */
[----:B------:R1:W-:Y:S04]  /*3080*/  STL [R1+0x620], R4 ;  /* 0x0006200401007387 */ /* 0x0003e80000100800 */
[----:B------:R1:W-:Y:S04]  /*3090*/  STL [R1+0x61c], R3 ;  /* 0x00061c0301007387 */ /* 0x0003e80000100800 */
[----:B0-----:R0:W4:Y:S04]  /*30a0*/  LDL.64 R10, [R1+0x68] ;  /* 0x00006800010a7983 */ /* 0x0011280000100a00 */
[----:B------:R-:W4:Y:S04]  /*30b0*/  LDL.64 R14, [R1+0x368] ;  /* 0x00036800010e7983 */ /* 0x000f280000100a00 */
[----:B------:R-:W4:Y:S01]  /*30c0*/  LDL.64 R12, [R1+0x360] ;  /* 0x00036000010c7983 */ /* 0x000f220000100a00 */
[----:B------:R-:W-:-:S02]  /*30d0*/  ISETP.NE.AND.EX P3, PT, RZ, c[0x0][0x254], PT, P3 ;  /* 0x00009500ff007a0c */ /* 0x000fc40003f65330 */
[C---:B-1----:R-:W-:Y:S02]  /*30e0*/  SHF.L.U32 R8, R2.reuse, 0x3, RZ ;  /* 0x0000000302087819 */ /* 0x042fe400000006ff */
[----:B--2---:R-:W-:Y:S02]  /*30f0*/  SHF.L.U64.HI R5, R2, 0x3, RZ ;  /* 0x0000000302057819 */ /* 0x004fe400000102ff */
[----:B---3--:R-:W-:-:S07]  /*3100*/  MOV R7, R24 ;  /* 0x0000001800077202 */ /* 0x008fce0000000f00 */
[----:B------:R-:W-:Y:S02]  /*3110*/  @P3 IADD3 R28, P4, R8, c[0x0][0x198], RZ ;  /* 0x00006600081c3a10 */ /* 0x000fe40007f9e0ff */
[----:B------:R-:W-:Y:S02]  /*3120*/  MOV R6, R25 ;  /* 0x0000001900067202 */ /* 0x000fe40000000f00 */
[----:B------:R-:W-:Y:S02]  /*3130*/  @P3 IADD3.X R29, R5, c[0x0][0x19c], RZ, P4, !PT ;  /* 0x00006700051d3a10 */ /* 0x000fe400027fe4ff */
[----:B------:R-:W-:Y:S02]  /*3140*/  MOV R4, R26 ;  /* 0x0000001a00047202 */ /* 0x000fe40000000f00 */
[----:B------:R-:W-:Y:S02]  /*3150*/  MOV R3, R27 ;  /* 0x0000001b00037202 */ /* 0x000fe40000000f00 */
[----:B------:R1:W2:Y:S04]  /*3160*/  LDG.E.128 R24, [R18.64+0x10] ;  /* 0x0000100412187981 */ /* 0x0002a8000c1e1d00 */
[----:B-1----:R-:W3:Y:S04]  /*3170*/  LDG.E.128 R16, [R16.64] ;  /* 0x0000000410107981 */ /* 0x002ee8000c1e1d00 */
[----:B----4-:R-:W4:Y:S04]  /*3180*/  @P3 LDG.E.64 R10, [R28.64] ;  /* 0x000000041c0a3981 */ /* 0x010f28000c1e1b00 */
[----:B------:R1:W-:Y:S04]  /*3190*/  STL.64 [R1+0x660], R14 ;  /* 0x0006600e01007387 */ /* 0x0003e80000100a00 */
[----:B------:R0:W-:Y:S04]  /*31a0*/  STL.64 [R1+0x658], R12 ;  /* 0x0006580c01007387 */ /* 0x0001e80000100a00 */
[----:B-1----:R1:W2:Y:S04]  /*31b0*/  LDL.64 R14, [R1+0x378] ;  /* 0x00037800010e7983 */ /* 0x0022a80000100a00 */
[----:B0-----:R1:W2:Y:S01]  /*31c0*/  LDL.64 R12, [R1+0x370] ;  /* 0x00037000010c7983 */ /* 0x0012a20000100a00 */
[----:B------:R-:W-:-:S04]  /*31d0*/  ISETP.NE.U32.AND P4, PT, RZ, c[0x0][0x218], PT ;  /* 0x00008600ff007a0c */ /* 0x000fc80003f85070 */
[----:B------:R-:W-:Y:S01]  /*31e0*/  ISETP.NE.AND.EX P4, PT, RZ, c[0x0][0x21c], PT, P4 ;  /* 0x00008700ff007a0c */ /* 0x000fe20003f85340 */
[----:B---3--:R-:W-:Y:S04]  /*31f0*/  STL [R1+0x650], R19 ;  /* 0x0006501301007387 */ /* 0x008fe80000100800 */
[----:B----4-:R-:W-:Y:S08]  /*3200*/  @P3 STL.64 [R1+0x68], R10 ;  /* 0x0000680a01003387 */ /* 0x010ff00000100a00 */
[----:B------:R-:W-:-:S04]  /*3210*/  @P4 LEA R28, P3, R2, c[0x0][0x218], 0x5 ;  /* 0x00008600021c4a11 */ /* 0x000fc800078628ff */
[----:B------:R-:W-:-:S05]  /*3220*/  @P4 LEA.HI.X R29, R2, c[0x0][0x21c], RZ, 0x5, P3 ;  /* 0x00008700021d4a11 */ /* 0x000fca00018f2cff */
[----:B--2---:R-:W2:Y:S04]  /*3230*/  @P4 LDG.E.128 R12, [R28.64] ;  /* 0x000000041c0c4981 */ /* 0x004ea8000c1e1d00 */
[----:B--2---:R-:W-:Y:S04]  /*3240*/  @P4 STL.64 [R1+0x370], R12 ;  /* 0x0003700c01004387 */ /* 0x004fe80000100a00 */
[----:B------:R0:W-:Y:S04]  /*3250*/  @P4 STL.64 [R1+0x378], R14 ;  /* 0x0003780e01004387 */ /* 0x0001e80000100a00 */
[----:B0-----:R1:W2:Y:S04]  /*3260*/  LDL.LU.64 R14, [R1+0x660] ;  /* 0x00066000010e7983 */ /* 0x0012a80000300a00 */
[----:B------:R1:W2:Y:S04]  /*3270*/  LDL.LU.64 R12, [R1+0x658] ;  /* 0x00065800010c7983 */ /* 0x0002a80000300a00 */
[----:B--2---:R0:W2:Y:S02]  /*3280*/  @P4 LDG.E.128 R12, [R28.64+0x10] ;  /* 0x000010041c0c4981 */ /* 0x0040a4000c1e1d00 */
[----:B0-----:R-:W-:-:S04]  /*3290*/  IADD3 R28, P3, R8, c[0x0][0x190], RZ ;  /* 0x00006400081c7a10 */ /* 0x001fc80007f7e0ff */
[----:B------:R-:W-:-:S05]  /*32a0*/  IADD3.X R29, R5, c[0x0][0x194], RZ, P3, !PT ;  /* 0x00006500051d7a10 */ /* 0x000fca0001ffe4ff */
[----:B------:R0:W3:Y:S04]  /*32b0*/  LDG.E.64 R10, [R28.64] ;  /* 0x000000041c0a7981 */ /* 0x0000e8000c1e1b00 */
[----:B--2---:R-:W-:Y:S04]  /*32c0*/  @P4 STL.64 [R1+0x360], R12 ;  /* 0x0003600c01004387 */ /* 0x004fe80000100a00 */
[----:B------:R2:W-:Y:S04]  /*32d0*/  @P4 STL.64 [R1+0x368], R14 ;  /* 0x0003680e01004387 */ /* 0x0005e80000100a00 */
[----:B--2---:R-:W0:Y:S01]  /*32e0*/  LDL.LU R15, [R1+0x654] ;  /* 0x00065400010f7983 */ /* 0x004e220000300800 */
[----:B------:R-:W2:Y:S03]  /*32f0*/  LDC.U8 R14, c[0x0][0x1f0] ;  /* 0x00007c00ff0e7b82 */ /* 0x000ea60000000000 */
[----:B------:R-:W4:Y:S04]  /*3300*/  LDL R5, [R1+0x5bc] ;  /* 0x0005bc0001057983 */ /* 0x000f280000100800 */
[----:B------:R-:W3:Y:S01]  /*3310*/  LDL R9, [R1+0x5d8] ;  /* 0x0005d80001097983 */ /* 0x000ee20000100800 */
[----:B--2---:R-:W-:-:S03]  /*3320*/  ISETP.NE.AND P3, PT, R14, RZ, PT ;  /* 0x000000ff0e00720c */ /* 0x004fc60003f65270 */
[----:B------:R-:W4:Y:S04]  /*3330*/  LDL.LU R14, [R1+0x100] ;  /* 0x00010000010e7983 */ /* 0x000f280000300800 */
[----:B------:R-:W4:Y:S01]  /*3340*/  LDL.LU R12, [R1+0x1a0] ;  /* 0x0001a000010c7983 */ /* 0x000f220000300800 */
[----:B0-----:R-:W-:-:S05]  /*3350*/  FSEL R28, R15, RZ, !P3 ;  /* 0x000000ff0f1c7208 */ /* 0x001fca0005800000 */
[C---:B------:R-:W-:Y:S02]  /*3360*/  FADD.FTZ R29, -R28.reuse, R7 ;  /* 0x000000071c1d7221 */ /* 0x040fe40000010100 */
[C---:B------:R-:W-:Y:S02]  /*3370*/  FADD.FTZ R19, -R28.reuse, R3 ;  /* 0x000000031c137221 */ /* 0x040fe40000010100 */
[----:B------:R-:W2:Y:S01]  /*3380*/  LDL R3, [R1+0x5b4] ;  /* 0x0005b40001037983 */ /* 0x000ea20000100800 */
[C---:B------:R-:W-:Y:S02]  /*3390*/  FADD.FTZ R6, -R28.reuse, R6 ;  /* 0x000000061c067221 */ /* 0x040fe40000010100 */
[C---:B------:R-:W-:Y:S01]  /*33a0*/  FADD.FTZ R4, -R28.reuse, R4 ;  /* 0x000000041c047221 */ /* 0x040fe20000010100 */
[----:B---3--:R0:W-:Y:S01]  /*33b0*/  STL.64 [R1+0x40], R10 ;  /* 0x0000400a01007387 */ /* 0x0081e20000100a00 */
[C---:B------:R-:W-:Y:S02]  /*33c0*/  FADD.FTZ R13, -R28.reuse, R25 ;  /* 0x000000191c0d7221 */ /* 0x040fe40000010100 */
[----:B------:R-:W-:-:S02]  /*33d0*/  FADD.FTZ R27, -R28, R27 ;  /* 0x0000001b1c1b7221 */ /* 0x000fc40000010100 */
[----:B------:R-:W-:Y:S02]  /*33e0*/  FMUL.FTZ R8, R0, R29 ;  /* 0x0000001d00087220 */ /* 0x000fe40000410000 */
[C---:B0-----:R-:W-:Y:S02]  /*33f0*/  FADD.FTZ R10, -R28.reuse, R24 ;  /* 0x000000181c0a7221 */ /* 0x041fe40000010100 */
[----:B------:R-:W-:Y:S02]  /*3400*/  FADD.FTZ R11, -R28, R26 ;  /* 0x0000001a1c0b7221 */ /* 0x000fe40000010100 */
[----:B------:R-:W3:Y:S04]  /*3410*/  LDL.LU R28, [R1+0x2e0] ;  /* 0x0002e000011c7983 */ /* 0x000ee80000300800 */
[----:B------:R-:W2:Y:S01]  /*3420*/  LDL.LU R29, [R1+0x240] ;  /* 0x00024000011d7983 */ /* 0x000ea20000300800 */
[----:B------:R-:W-:-:S02]  /*3430*/  HADD2.F32 R26, -RZ, R20.H0_H0 ;  /* 0x20000014ff1a7230 */ /* 0x000fc40000004100 */
[--C-:B------:R-:W-:Y:S01]  /*3440*/  HADD2.F32 R25, -RZ, R16.reuse.H0_H0 ;  /* 0x20000010ff197230 */ /* 0x100fe20000004100 */
[----:B------:R-:W2:Y:S04]  /*3450*/  LDL.LU R15, [R1+0x244] ;  /* 0x00024400010f7983 */ /* 0x000ea80000300800 */
[-C--:B----4-:R-:W-:Y:S01]  /*3460*/  FMUL.FTZ R24, R5, R25.reuse ;  /* 0x0000001905187220 */ /* 0x090fe20000410000 */
[----:B------:R-:W4:Y:S01]  /*3470*/  LDL.LU R7, [R1+0x2e4] ;  /* 0x0002e40001077983 */ /* 0x000f220000300800 */
[----:B------:R-:W-:Y:S02]  /*3480*/  FADD.FTZ R14, R14, R25 ;  /* 0x000000190e0e7221 */ /* 0x000fe40000010000 */
[C---:B------:R-:W-:Y:S01]  /*3490*/  FFMA.FTZ R12, R8.reuse, R25, R12 ;  /* 0x00000019080c7223 */ /* 0x040fe2000001000c */
[----:B------:R-:W4:Y:S04]  /*34a0*/  LDL R5, [R1+0x5d4] ;  /* 0x0005d40001057983 */ /* 0x000f280000100800 */
[----:B------:R-:W-:Y:S01]  /*34b0*/  STL [R1+0x424], R8 ;  /* 0x0004240801007387 */ /* 0x000fe20000100800 */
[-C--:B------:R-:W-:Y:S01]  /*34c0*/  FFMA.FTZ R9, R9, R26.reuse, R24 ;  /* 0x0000001a09097223 */ /* 0x080fe20000010018 */
[----:B------:R-:W-:Y:S01]  /*34d0*/  HADD2.F32 R24, -RZ, R16.H1_H1 ;  /* 0x30000010ff187230 */ /* 0x000fe20000004100 */
[----:B---3--:R-:W-:-:S02]  /*34e0*/  FFMA.FTZ R28, R8, R26, R28 ;  /* 0x0000001a081c7223 */ /* 0x008fc4000001001c */
[----:B--2---:R-:W-:-:S05]  /*34f0*/  FADD.FTZ R29, R29, R26 ;  /* 0x0000001a1d1d7221 */ /* 0x004fca0000010000 */
[----:B------:R-:W-:Y:S04]  /*3500*/  STL [R1+0x240], R29 ;  /* 0x0002401d01007387 */ /* 0x000fe80000100800 */
[----:B------:R-:W-:Y:S04]  /*3510*/  STL [R1+0x2e0], R28 ;  /* 0x0002e01c01007387 */ /* 0x000fe80000100800 */
[----:B------:R0:W-:Y:S04]  /*3520*/  STL [R1+0x100], R14 ;  /* 0x0001000e01007387 */ /* 0x0001e80000100800 */
[----:B0-----:R-:W2:Y:S04]  /*3530*/  LDL.LU R14, [R1+0x104] ;  /* 0x00010400010e7983 */ /* 0x001ea80000300800 */
[----:B------:R0:W-:Y:S04]  /*3540*/  STL [R1+0x1a0], R12 ;  /* 0x0001a00c01007387 */ /* 0x0001e80000100800 */
[----:B0-----:R-:W3:Y:S01]  /*3550*/  LDL.LU R12, [R1+0x1a4] ;  /* 0x0001a400010c7983 */ /* 0x001ee20000300800 */
[----:B------:R-:W-:-:S03]  /*3560*/  FMUL.FTZ R16, R3, R24 ;  /* 0x0000001803107220 */ /* 0x000fc60000410000 */
[----:B------:R-:W-:Y:S04]  /*3570*/  STL [R1+0x4d8], R9 ;  /* 0x0004d80901007387 */ /* 0x000fe80000100800 */
[----:B------:R-:W3:Y:S01]  /*3580*/  LDL R3, [R1+0x5b0] ;  /* 0x0005b00001037983 */ /* 0x000ee20000100800 */
[----:B------:R-:W-:Y:S01]  /*3590*/  HADD2.F32 R20, -RZ, R20.H1_H1 ;  /* 0x30000014ff147230 */ /* 0x000fe20000004100 */
[----:B------:R-:W-:-:S04]  /*35a0*/  FMUL.FTZ R6, R0, R6 ;  /* 0x0000000600067220 */ /* 0x000fc80000410000 */
[----:B------:R-:W-:Y:S02]  /*35b0*/  FADD.FTZ R15, R15, R20 ;  /* 0x000000140f0f7221 */ /* 0x000fe40000010000 */
[-C--:B----4-:R-:W-:Y:S01]  /*35c0*/  FFMA.FTZ R7, R6, R20.reuse, R7 ;  /* 0x0000001406077223 */ /* 0x090fe20000010007 */
[----:B------:R-:W-:Y:S04]  /*35d0*/  STL [R1+0x3fc], R6 ;  /* 0x0003fc0601007387 */ /* 0x000fe80000100800 */
[----:B------:R-:W4:Y:S04]  /*35e0*/  LDL.LU R29, [R1+0x248] ;  /* 0x00024800011d7983 */ /* 0x000f280000300800 */
[----:B------:R-:W-:Y:S04]  /*35f0*/  STL [R1+0x244], R15 ;  /* 0x0002440f01007387 */ /* 0x000fe80000100800 */
[----:B------:R0:W-:Y:S04]  /*3600*/  STL [R1+0x2e4], R7 ;  /* 0x0002e40701007387 */ /* 0x0001e80000100800 */
[----:B------:R-:W4:Y:S01]  /*3610*/  LDL.LU R28, [R1+0x2e8] ;  /* 0x0002e800011c7983 */ /* 0x000f220000300800 */
[----:B0-----:R-:W-:-:S03]  /*3620*/  FFMA.FTZ R7, R5, R20, R16 ;  /* 0x0000001405077223 */ /* 0x001fc60000010010 */
[----:B------:R-:W4:Y:S04]  /*3630*/  LDL R5, [R1+0x5d0] ;  /* 0x0005d00001057983 */ /* 0x000f280000100800 */
[----:B------:R-:W4:Y:S04]  /*3640*/  LDL.LU R26, [R1+0x108] ;  /* 0x00010800011a7983 */ /* 0x000f280000300800 */
[----:B------:R-:W4:Y:S04]  /*3650*/  LDL.LU R25, [R1+0x1a8] ;  /* 0x0001a80001197983 */ /* 0x000f280000300800 */
[----:B------:R-:W-:Y:S01]  /*3660*/  STL [R1+0x4c4], R7 ;  /* 0x0004c40701007387 */ /* 0x000fe20000100800 */
[----:B------:R-:W-:Y:S01]  /*3670*/  HADD2.F32 R20, -RZ, R17.H0_H0 ;  /* 0x20000011ff147230 */ /* 0x000fe20000004100 */
[----:B--2---:R-:W-:-:S05]  /*3680*/  FADD.FTZ R14, R14, R24 ;  /* 0x000000180e0e7221 */ /* 0x004fca0000010000 */
[----:B------:R-:W-:Y:S01]  /*3690*/  STL [R1+0x104], R14 ;  /* 0x0001040e01007387 */ /* 0x000fe20000100800 */
[----:B---3--:R-:W-:-:S05]  /*36a0*/  FFMA.FTZ R12, R6, R24, R12 ;  /* 0x00000018060c7223 */ /* 0x008fca000001000c */
[----:B------:R0:W-:Y:S04]  /*36b0*/  STL [R1+0x1a4], R12 ;  /* 0x0001a40c01007387 */ /* 0x0001e80000100800 */
[----:B0-----:R-:W2:Y:S04]  /*36c0*/  LDL R12, [R1+0x5ac] ;  /* 0x0005ac00010c7983 */ /* 0x001ea80000100800 */
[----:B------:R-:W3:Y:S01]  /*36d0*/  LDL.LU R15, [R1+0x24c] ;  /* 0x00024c00010f7983 */ /* 0x000ee20000300800 */
[----:B------:R-:W-:-:S03]  /*36e0*/  FMUL.FTZ R16, R3, R20 ;  /* 0x0000001403107220 */ /* 0x000fc60000410000 */
[----:B------:R-:W3:Y:S04]  /*36f0*/  LDL.LU R14, [R1+0x2ec] ;  /* 0x0002ec00010e7983 */ /* 0x000ee80000300800 */
[----:B------:R-:W3:Y:S01]  /*3700*/  LDL R3, [R1+0x5cc] ;  /* 0x0005cc0001037983 */ /* 0x000ee20000100800 */
[----:B------:R-:W-:Y:S01]  /*3710*/  HADD2.F32 R24, -RZ, R21.H0_H0 ;  /* 0x20000015ff187230 */ /* 0x000fe20000004100 */
[----:B------:R-:W-:-:S04]  /*3720*/  FMUL.FTZ R4, R0, R4 ;  /* 0x0000000400047220 */ /* 0x000fc80000410000 */
[----:B----4-:R-:W-:Y:S02]  /*3730*/  FADD.FTZ R29, R29, R24 ;  /* 0x000000181d1d7221 */ /* 0x010fe40000010000 */
[----:B------:R-:W-:Y:S01]  /*3740*/  FFMA.FTZ R28, R4, R24, R28 ;  /* 0x00000018041c7223 */ /* 0x000fe2000001001c */
[----:B------:R-:W-:Y:S01]  /*3750*/  STL [R1+0x3d8], R4 ;  /* 0x0003d80401007387 */ /* 0x000fe20000100800 */
[----:B------:R-:W-:-:S03]  /*3760*/  HADD2.F32 R21, -RZ, R21.H1_H1 ;  /* 0x30000015ff157230 */ /* 0x000fc60000004100 */
[----:B------:R0:W-:Y:S01]  /*3770*/  STL [R1+0x248], R29 ;  /* 0x0002481d01007387 */ /* 0x0001e20000100800 */
[----:B------:R-:W-:Y:S02]  /*3780*/  FFMA.FTZ R5, R5, R24, R16 ;  /* 0x0000001805057223 */ /* 0x000fe40000010010 */
[----:B------:R-:W-:Y:S01]  /*3790*/  FADD.FTZ R26, R26, R20 ;  /* 0x000000141a1a7221 */ /* 0x000fe20000010000 */
[----:B------:R-:W-:Y:S01]  /*37a0*/  STL [R1+0x2e8], R28 ;  /* 0x0002e81c01007387 */ /* 0x000fe20000100800 */
[----:B------:R-:W-:-:S03]  /*37b0*/  FFMA.FTZ R25, R4, R20, R25 ;  /* 0x0000001404197223 */ /* 0x000fc60000010019 */
[----:B------:R4:W-:Y:S01]  /*37c0*/  STL [R1+0x108], R26 ;  /* 0x0001081a01007387 */ /* 0x0009e20000100800 */
[----:B------:R-:W-:Y:S01]  /*37d0*/  HADD2.F32 R17, -RZ, R17.H1_H1 ;  /* 0x30000011ff117230 */ /* 0x000fe20000004100 */
[----:B0-----:R-:W-:Y:S02]  /*37e0*/  FMUL.FTZ R29, R0, R19 ;  /* 0x00000013001d7220 */ /* 0x001fe40000410000 */
[----:B----4-:R-:W4:Y:S04]  /*37f0*/  LDL.LU R26, [R1+0x10c] ;  /* 0x00010c00011a7983 */ /* 0x010f280000300800 */
[----:B------:R0:W-:Y:S04]  /*3800*/  STL [R1+0x1a8], R25 ;  /* 0x0001a81901007387 */ /* 0x0001e80000100800 */
[----:B0-----:R-:W4:Y:S04]  /*3810*/  LDL.LU R25, [R1+0x1ac] ;  /* 0x0001ac0001197983 */ /* 0x001f280000300800 */
[----:B------:R-:W-:Y:S04]  /*3820*/  STL [R1+0x4b0], R5 ;  /* 0x0004b00501007387 */ /* 0x000fe80000100800 */
[----:B------:R-:W4:Y:S01]  /*3830*/  LDL.LU R19, [R1+0x650] ;  /* 0x0006500001137983 */ /* 0x000f220000300800 */
[----:B--2---:R-:W-:-:S03]  /*3840*/  FMUL.FTZ R16, R12, R17 ;  /* 0x000000110c107220 */ /* 0x004fc60000410000 */
[----:B------:R-:W2:Y:S01]  /*3850*/  LDL R12, [R1+0x5a8] ;  /* 0x0005a800010c7983 */ /* 0x000ea20000100800 */
[----:B---3--:R-:W-:-:S05]  /*3860*/  FADD.FTZ R15, R15, R21 ;  /* 0x000000150f0f7221 */ /* 0x008fca0000010000 */
[----:B------:R0:W-:Y:S01]  /*3870*/  STL [R1+0x24c], R15 ;  /* 0x00024c0f01007387 */ /* 0x0001e20000100800 */
[-C--:B------:R-:W-:Y:S02]  /*3880*/  FFMA.FTZ R14, R29, R21.reuse, R14 ;  /* 0x000000151d0e7223 */ /* 0x080fe4000001000e */
[----:B------:R-:W-:Y:S01]  /*3890*/  FFMA.FTZ R3, R3, R21, R16 ;  /* 0x0000001503037223 */ /* 0x000fe20000010010 */
[----:B0-----:R-:W3:Y:S04]  /*38a0*/  LDL.LU R15, [R1+0x230] ;  /* 0x00023000010f7983 */ /* 0x001ee80000300800 */
[----:B------:R-:W-:Y:S04]  /*38b0*/  STL [R1+0x3c8], R29 ;  /* 0x0003c81d01007387 */ /* 0x000fe80000100800 */
[----:B------:R-:W3:Y:S04]  /*38c0*/  LDL R28, [R1+0x5c8] ;  /* 0x0005c800011c7983 */ /* 0x000ee80000100800 */
[----:B------:R-:W3:Y:S01]  /*38d0*/  LDL.LU R21, [R1+0x2d0] ;  /* 0x0002d00001157983 */ /* 0x000ee20000300800 */
[----:B------:R-:W-:-:S03]  /*38e0*/  HADD2.F32 R20, -RZ, R22.H0_H0 ;  /* 0x20000016ff147230 */ /* 0x000fc60000004100 */
[----:B------:R0:W-:Y:S04]  /*38f0*/  STL [R1+0x2ec], R14 ;  /* 0x0002ec0e01007387 */ /* 0x0001e80000100800 */
[----:B------:R-:W3:Y:S04]  /*3900*/  LDL.LU R24, [R1+0xf0] ;  /* 0x0000f00001187983 */ /* 0x000ee80000300800 */
[----:B0-----:R-:W3:Y:S01]  /*3910*/  LDL.LU R14, [R1+0x190] ;  /* 0x00019000010e7983 */ /* 0x001ee20000300800 */
[----:B----4-:R-:W-:-:S03]  /*3920*/  FADD.FTZ R26, R26, R17 ;  /* 0x000000111a1a7221 */ /* 0x010fc60000010000 */
[----:B------:R-:W-:Y:S04]  /*3930*/  STL [R1+0x49c], R3 ;  /* 0x00049c0301007387 */ /* 0x000fe80000100800 */
[----:B------:R0:W-:Y:S01]  /*3940*/  STL [R1+0x10c], R26 ;  /* 0x00010c1a01007387 */ /* 0x0001e20000100800 */
[----:B------:R-:W-:Y:S01]  /*3950*/  FFMA.FTZ R25, R29, R17, R25 ;  /* 0x000000111d197223 */ /* 0x000fe20000010019 */
[----:B------:R-:W-:Y:S01]  /*3960*/  HADD2.F32 R17, -RZ, R18.H0_H0 ;  /* 0x20000012ff117230 */ /* 0x000fe20000004100 */
[----:B0-----:R-:W-:-:S03]  /*3970*/  FMUL.FTZ R26, R0, R10 ;  /* 0x0000000a001a7220 */ /* 0x001fc60000410000 */
[----:B------:R0:W-:Y:S04]  /*3980*/  STL [R1+0x1ac], R25 ;  /* 0x0001ac1901007387 */ /* 0x0001e80000100800 */
[----:B------:R-:W4:Y:S04]  /*3990*/  LDL R10, [R1+0x5a4] ;  /* 0x0005a400010a7983 */ /* 0x000f280000100800 */
[----:B0-----:R-:W4:Y:S01]  /*39a0*/  LDL.LU R25, [R1+0x2d4] ;  /* 0x0002d40001197983 */ /* 0x001f220000300800 */
[----:B--2---:R-:W-:-:S03]  /*39b0*/  FMUL.FTZ R16, R12, R17 ;  /* 0x000000110c107220 */ /* 0x004fc60000410000 */
[----:B------:R-:W2:Y:S01]  /*39c0*/  LDL R12, [R1+0x5c4] ;  /* 0x0005c400010c7983 */ /* 0x000ea20000100800 */
[----:B---3--:R-:W-:-:S05]  /*39d0*/  FADD.FTZ R15, R15, R20 ;  /* 0x000000140f0f7221 */ /* 0x008fca0000010000 */
[----:B------:R0:W-:Y:S01]  /*39e0*/  STL [R1+0x230], R15 ;  /* 0x0002300f01007387 */ /* 0x0001e20000100800 */
[-C--:B------:R-:W-:Y:S02]  /*39f0*/  FFMA.FTZ R28, R28, R20.reuse, R16 ;  /* 0x000000141c1c7223 */ /* 0x080fe40000010010 */
[----:B------:R-:W-:Y:S01]  /*3a00*/  FFMA.FTZ R21, R26, R20, R21 ;  /* 0x000000141a157223 */ /* 0x000fe20000010015 */
[----:B0-----:R1:W5:Y:S04]  /*3a10*/  LDL.LU R15, [R1+0x64c] ;  /* 0x00064c00010f7983 */ /* 0x0013680000300800 */
[----:B------:R-:W-:Y:S04]  /*3a20*/  STL [R1+0x3b8], R26 ;  /* 0x0003b81a01007387 */ /* 0x000fe80000100800 */
[----:B------:R-:W3:Y:S01]  /*3a30*/  LDL.LU R20, [R1+0x234] ;  /* 0x0002340001147983 */ /* 0x000ee20000300800 */
[----:B------:R-:W-:-:S02]  /*3a40*/  FADD.FTZ R24, R24, R17 ;  /* 0x0000001118187221 */ /* 0x000fc40000010000 */
[----:B------:R-:W-:Y:S01]  /*3a50*/  FFMA.FTZ R14, R26, R17, R14 ;  /* 0x000000111a0e7223 */ /* 0x000fe2000001000e */
[----:B------:R0:W-:Y:S01]  /*3a60*/  STL [R1+0x2d0], R21 ;  /* 0x0002d01501007387 */ /* 0x0001e20000100800 */
[----:B------:R-:W-:-:S03]  /*3a70*/  HADD2.F32 R18, -RZ, R18.H1_H1 ;  /* 0x30000012ff127230 */ /* 0x000fc60000004100 */
[----:B------:R-:W3:Y:S01]  /*3a80*/  LDL.LU R17, [R1+0xf4] ;  /* 0x0000f40001117983 */ /* 0x000ee20000300800 */
[----:B------:R-:W-:-:S03]  /*3a90*/  HADD2.F32 R22, -RZ, R22.H1_H1 ;  /* 0x30000016ff167230 */ /* 0x000fc60000004100 */
[----:B0-----:R-:W3:Y:S04]  /*3aa0*/  LDL.LU R21, [R1+0x194] ;  /* 0x0001940001157983 */ /* 0x001ee80000300800 */
[----:B------:R0:W-:Y:S04]  /*3ab0*/  STL [R1+0xf0], R24 ;  /* 0x0000f01801007387 */ /* 0x0001e80000100800 */
[----:B------:R1:W-:Y:S04]  /*3ac0*/  STL [R1+0x190], R14 ;  /* 0x0001900e01007387 */ /* 0x0003e80000100800 */
[----:B------:R-:W-:Y:S01]  /*3ad0*/  STL [R1+0x488], R28 ;  /* 0x0004881c01007387 */ /* 0x000fe20000100800 */
[----:B----4-:R-:W-:-:S02]  /*3ae0*/  FMUL.FTZ R16, R10, R18 ;  /* 0x000000120a107220 */ /* 0x010fc40000410000 */
[----:B0-----:R-:W-:Y:S01]  /*3af0*/  FMUL.FTZ R24, R0, R13 ;  /* 0x0000000d00187220 */ /* 0x001fe20000410000 */
[----:B------:R-:W4:Y:S04]  /*3b00*/  LDL R10, [R1+0x5a0] ;  /* 0x0005a000010a7983 */ /* 0x000f280000100800 */
[----:B-1----:R-:W4:Y:S01]  /*3b10*/  LDL.LU R14, [R1+0x238] ;  /* 0x00023800010e7983 */ /* 0x002f220000300800 */
[----:B------:R-:W-:-:S03]  /*3b20*/  FFMA.FTZ R25, R24, R22, R25 ;  /* 0x0000001618197223 */ /* 0x000fc60000010019 */
[----:B------:R-:W4:Y:S04]  /*3b30*/  LDL.LU R13, [R1+0x2d8] ;  /* 0x0002d800010d7983 */ /* 0x000f280000300800 */
[----:B------:R-:W-:Y:S04]  /*3b40*/  STL [R1+0x3a8], R24 ;  /* 0x0003a81801007387 */ /* 0x000fe80000100800 */
[----:B------:R2:W-:Y:S02]  /*3b50*/  STL [R1+0x2d4], R25 ;  /* 0x0002d41901007387 */ /* 0x0005e40000100800 */
[----:B--2---:R-:W-:-:S02]  /*3b60*/  FFMA.FTZ R25, R12, R22, R16 ;  /* 0x000000160c197223 */ /* 0x004fc40000010010 */
[----:B---3--:R-:W-:-:S05]  /*3b70*/  FADD.FTZ R20, R20, R22 ;  /* 0x0000001614147221 */ /* 0x008fca0000010000 */
[----:B------:R0:W-:Y:S04]  /*3b80*/  STL [R1+0x234], R20 ;  /* 0x0002341401007387 */ /* 0x0001e80000100800 */
[----:B------:R-:W2:Y:S01]  /*3b90*/  LDL R22, [R1+0x5c0] ;  /* 0x0005c00001167983 */ /* 0x000ea20000100800 */
[----:B------:R-:W-:-:S03]  /*3ba0*/  FADD.FTZ R17, R17, R18 ;  /* 0x0000001211117221 */ /* 0x000fc60000010000 */
[----:B------:R-:W3:Y:S01]  /*3bb0*/  LDL.LU R12, [R1+0xf8] ;  /* 0x0000f800010c7983 */ /* 0x000ee20000300800 */
[----:B------:R-:W-:Y:S01]  /*3bc0*/  FFMA.FTZ R21, R24, R18, R21 ;  /* 0x0000001218157223 */ /* 0x000fe20000010015 */
[----:B------:R-:W-:Y:S02]  /*3bd0*/  HADD2.F32 R18, -RZ, R23.H0_H0 ;  /* 0x20000017ff127230 */ /* 0x000fe40000004100 */
[----:B0-----:R-:W3:Y:S04]  /*3be0*/  LDL.LU R20, [R1+0x198] ;  /* 0x0001980001147983 */ /* 0x001ee80000300800 */
[----:B------:R0:W-:Y:S04]  /*3bf0*/  STL [R1+0xf4], R17 ;  /* 0x0000f41101007387 */ /* 0x0001e80000100800 */
[----:B------:R-:W-:Y:S04]  /*3c00*/  STL [R1+0x474], R25 ;  /* 0x0004741901007387 */ /* 0x000fe80000100800 */
[----:B------:R1:W-:Y:S01]  /*3c10*/  STL [R1+0x194], R21 ;  /* 0x0001941501007387 */ /* 0x0003e20000100800 */
[----:B0-----:R-:W-:Y:S01]  /*3c20*/  HADD2.F32 R17, -RZ, R19.H0_H0 ;  /* 0x20000013ff117230 */ /* 0x001fe20000004100 */
[----:B----4-:R-:W-:-:S02]  /*3c30*/  FADD.FTZ R14, R14, R18 ;  /* 0x000000120e0e7221 */ /* 0x010fc40000010000 */
[----:B-1----:R-:W-:Y:S02]  /*3c40*/  FMUL.FTZ R21, R0, R11 ;  /* 0x0000000b00157220 */ /* 0x002fe40000410000 */
[----:B------:R-:W4:Y:S01]  /*3c50*/  LDL.LU R11, [R1+0x23c] ;  /* 0x00023c00010b7983 */ /* 0x000f220000300800 */
[----:B------:R-:W-:Y:S02]  /*3c60*/  FMUL.FTZ R16, R10, R17 ;  /* 0x000000110a107220 */ /* 0x000fe40000410000 */
[-C--:B------:R-:W-:Y:S01]  /*3c70*/  FFMA.FTZ R13, R21, R18.reuse, R13 ;  /* 0x00000012150d7223 */ /* 0x080fe2000001000d */
[----:B------:R-:W4:Y:S04]  /*3c80*/  LDL.LU R10, [R1+0x2dc] ;  /* 0x0002dc00010a7983 */ /* 0x000f280000300800 */
[----:B------:R0:W-:Y:S04]  /*3c90*/  STL [R1+0x238], R14 ;  /* 0x0002380e01007387 */ /* 0x0001e80000100800 */
[----:B0-----:R0:W5:Y:S04]  /*3ca0*/  LDL.LU R14, [R1+0x648] ;  /* 0x00064800010e7983 */ /* 0x0011680000300800 */
[----:B------:R-:W-:Y:S04]  /*3cb0*/  STL [R1+0x410], R21 ;  /* 0x0004101501007387 */ /* 0x000fe80000100800 */
[----:B------:R1:W-:Y:S04]  /*3cc0*/  STL [R1+0x2d8], R13 ;  /* 0x0002d80d01007387 */ /* 0x0003e80000100800 */
[----:B-1----:R0:W5:Y:S01]  /*3cd0*/  LDL.LU R13, [R1+0x644] ;  /* 0x00064400010d7983 */ /* 0x0021620000300800 */
[----:B--2---:R-:W-:-:S03]  /*3ce0*/  FFMA.FTZ R22, R22, R18, R16 ;  /* 0x0000001216167223 */ /* 0x004fc60000010010 */
[----:B------:R-:W2:Y:S04]  /*3cf0*/  LDL R16, [R1+0x59c] ;  /* 0x00059c0001107983 */ /* 0x000ea80000100800 */
[----:B------:R-:W2:Y:S01]  /*3d00*/  LDL R18, [R1+0x5b8] ;  /* 0x0005b80001127983 */ /* 0x000ea20000100800 */
[----:B---3--:R-:W-:Y:S02]  /*3d10*/  FADD.FTZ R12, R12, R17 ;  /* 0x000000110c0c7221 */ /* 0x008fe40000010000 */
[----:B------:R-:W-:Y:S01]  /*3d20*/  FFMA.FTZ R20, R21, R17, R20 ;  /* 0x0000001115147223 */ /* 0x000fe20000010014 */
[----:B------:R-:W-:Y:S02]  /*3d30*/  HADD2.F32 R23, -RZ, R23.H1_H1 ;  /* 0x30000017ff177230 */ /* 0x000fe40000004100 */
[----:B------:R1:W-:Y:S01]  /*3d40*/  STL [R1+0xf8], R12 ;  /* 0x0000f80c01007387 */ /* 0x0003e20000100800 */
[----:B------:R-:W-:-:S03]  /*3d50*/  HADD2.F32 R19, -RZ, R19.H1_H1 ;  /* 0x30000013ff137230 */ /* 0x000fc60000004100 */
[----:B-1----:R0:W5:Y:S04]  /*3d60*/  LDL.LU R12, [R1+0x640] ;  /* 0x00064000010c7983 */ /* 0x0021680000300800 */
[----:B------:R-:W3:Y:S04]  /*3d70*/  LDL.LU R17, [R1+0x20] ;  /* 0x0000200001117983 */ /* 0x000ee80000300800 */
[----:B------:R-:W-:Y:S01]  /*3d80*/  STL [R1+0x460], R22 ;  /* 0x0004601601007387 */ /* 0x000fe20000100800 */
[----:B----4-:R-:W-:-:S03]  /*3d90*/  FADD.FTZ R11, R11, R23 ;  /* 0x000000170b0b7221 */ /* 0x010fc60000010000 */
[----:B------:R1:W-:Y:S02]  /*3da0*/  STL [R1+0x198], R20 ;  /* 0x0001981401007387 */ /* 0x0003e40000100800 */
[----:B-1----:R-:W-:Y:S02]  /*3db0*/  FMUL.FTZ R20, R0, R27 ;  /* 0x0000001b00147220 */ /* 0x002fe40000410000 */
        /* <DEDUP_REMOVED lines=8> */
[----:B------:R-:W-:Y:S02]  /*3e40*/  FFMA.FTZ R18, R18, R23, R16 ;  /* 0x0000001712127223 */ /* 0x000fe40000010010 */
[----:B------:R-:W2:Y:S04]  /*3e50*/  LDL.LU R23, [R1+0xfc] ;  /* 0x0000fc0001177983 */ /* 0x000ea80000300800 */
[----:B------:R-:W2:Y:S01]  /*3e60*/  LDL.LU R16, [R1+0x19c] ;  /* 0x00019c0001107983 */ /* 0x000ea20000300800 */
[----:B---3--:R-:W-:-:S04]  /*3e70*/  FFMA.FTZ R17, R8, R9, R17 ;  /* 0x0000000908117223 */ /* 0x008fc80000010011 */
[----:B------:R-:W-:-:S04]  /*3e80*/  FFMA.FTZ R17, R6, R7, R17 ;  /* 0x0000000706117223 */ /* 0x000fc80000010011 */
[----:B------:R-:W-:-:S04]  /*3e90*/  FFMA.FTZ R17, R4, R5, R17 ;  /* 0x0000000504117223 */ /* 0x000fc80000010011 */
[----:B------:R-:W-:-:S04]  /*3ea0*/  FFMA.FTZ R17, R29, R3, R17 ;  /* 0x000000031d117223 */ /* 0x000fc80000010011 */
[----:B------:R-:W-:-:S04]  /*3eb0*/  FFMA.FTZ R17, R26, R28, R17 ;  /* 0x0000001c1a117223 */ /* 0x000fc80000010011 */
[----:B------:R-:W-:-:S04]  /*3ec0*/  FFMA.FTZ R17, R24, R25, R17 ;  /* 0x0000001918117223 */ /* 0x000fc80000010011 */
[----:B------:R-:W-:Y:S01]  /*3ed0*/  FFMA.FTZ R17, R21, R22, R17 ;  /* 0x0000001615117223 */ /* 0x000fe20000010011 */
[----:B------:R-:W-:Y:S01]  /*3ee0*/  IADD3 R2, R2, 0x20, RZ ;  /* 0x0000002002027810 */ /* 0x000fe20007ffe0ff */
[----:B--2---:R-:W-:-:S05]  /*3ef0*/  FFMA.FTZ R16, R20, R19, R16 ;  /* 0x0000001314107223 */ /* 0x004fca0000010010 */
[----:B------:R4:W-:Y:S02]  /*3f00*/  STL [R1+0x19c], R16 ;  /* 0x00019c1001007387 */ /* 0x0009e40000100800 */
[----:B----4-:R-:W-:-:S04]  /*3f10*/  FADD.FTZ R16, R27, R9 ;  /* 0x000000091b107221 */ /* 0x010fc80000010000 */
[----:B------:R-:W-:-:S04]  /*3f20*/  FADD.FTZ R16, R16, R7 ;  /* 0x0000000710107221 */ /* 0x000fc80000010000 */
[----:B------:R-:W-:-:S04]  /*3f30*/  FADD.FTZ R16, R16, R5 ;  /* 0x0000000510107221 */ /* 0x000fc80000010000 */
[----:B------:R-:W-:-:S04]  /*3f40*/  FADD.FTZ R16, R16, R3 ;  /* 0x0000000310107221 */ /* 0x000fc80000010000 */
[----:B------:R-:W-:Y:S02]  /*3f50*/  FADD.FTZ R16, R16, R28 ;  /* 0x0000001c10107221 */ /* 0x000fe40000010000 */
[----:B------:R-:W-:Y:S02]  /*3f60*/  FADD.FTZ R23, R23, R19 ;  /* 0x0000001317177221 */ /* 0x000fe40000010000 */
        /* <DEDUP_REMOVED lines=15> */
.L_x_1655:
[----:B------:R-:W-:Y:S05]  /*4060*/  BSYNC B1 ;  /* 0x0000000000017941 */ /* 0x000fea0003800000 */
.L_x_1654:
        /* <DEDUP_REMOVED lines=277> */
.L_x_1657:
[----:B------:R-:W-:Y:S05]  /*51c0*/  BSYNC B1 ;  /* 0x0000000000017941 */ /* 0x000fea0003800000 */
.L_x_1656:
        /* <DEDUP_REMOVED lines=277> */
.L_x_1659:
[----:B------:R-:W-:Y:S05]  /*6320*/  BSYNC B1 ;  /* 0x0000000000017941 */ /* 0x000fea0003800000 */
.L_x_1658:
        /* <DEDUP_REMOVED lines=20> */
[----:B-1----:R-:W4:Y:S04]  /*6470*/  LDL.64 R10, [R1+0x308] ;  /* 0x00030800010a7983 */ /* 0x002f280000100a00 */
[----:B---3--:R-:W3:Y:S01]  /*6480*/  LDL.64 R8, [R1+0x300] ;  /* 0x0003000001087983 */ /* 0x008ee20000100a00 */
[----:B------:R-:W-:-:S04]  /*6490*/  ISETP.NE.U32.AND P3, PT, RZ, c[0x0][0x218], PT ;  /* 0x00008600ff007a0c */ /* 0x000fc80003f65070 */
[----:B------:R-:W-:Y:S02]  /*64a0*/  ISETP.NE.AND.EX P3, PT, RZ, c[0x0][0x21c], PT, P3 ;  /* 0x00008700ff007a0c */ /* 0x000fe40003f65330 */
[----:B------:R-:W-:-:S04]  /*64b0*/  LEA R16, P4, R2, c[0x0][0x188], 0x5 ;  /* 0x0000620002107a11 */ /* 0x000fc800078828ff */
[C---:B------:R-:W-:Y:S02]  /*64c0*/  LEA.HI.X R17, R2.reuse, c[0x0][0x18c], RZ, 0x5, P4 ;  /* 0x0000630002117a11 */ /* 0x040fe400020f2cff */
[C---:B------:R-:W-:Y:S02]  /*64d0*/  SHF.L.U32 R12, R2.reuse, 0x3, RZ ;  /* 0x00000003020c7819 */ /* 0x040fe400000006ff */
[----:B------:R-:W-:Y:S01]  /*64e0*/  SHF.R.U32.HI R13, RZ, 0x1d, R2 ;  /* 0x0000001dff0d7819 */ /* 0x000fe20000011602 */
[----:B------:R-:W2:Y:S04]  /*64f0*/  LDG.E.128 R24, [R16.64] ;  /* 0x0000000410187981 */ /* 0x000ea8000c1e1d00 */
[----:B----4-:R-:W-:Y:S04]  /*6500*/  STL.64 [R1+0x658], R10 ;  /* 0x0006580a01007387 */ /* 0x010fe80000100a00 */
[----:B---3--:R1:W-:Y:S04]  /*6510*/  STL.64 [R1+0x650], R8 ;  /* 0x0006500801007387 */ /* 0x0083e80000100a00 */
[----:B-1----:R-:W3:Y:S01]  /*6520*/  LDL.64 R8, [R1+0x310] ;  /* 0x0003100001087983 */ /* 0x002ee20000100a00 */
[----:B------:R-:W-:-:S04]  /*6530*/  @P3 LEA R28, P4, R2, c[0x0][0x218], 0x5 ;  /* 0x00008600021c3a11 */ /* 0x000fc800078828ff */
[----:B------:R-:W-:Y:S02]  /*6540*/  @P3 LEA.HI.X R29, R2, c[0x0][0x21c], RZ, 0x5, P4 ;  /* 0x00008700021d3a11 */ /* 0x000fe400020f2cff */
[----:B------:R-:W-:-:S04]  /*6550*/  ISETP.NE.U32.AND P4, PT, RZ, c[0x0][0x250], PT ;  /* 0x00009400ff007a0c */ /* 0x000fc80003f85070 */
[----:B------:R-:W-:Y:S01]  /*6560*/  ISETP.NE.AND.EX P4, PT, RZ, c[0x0][0x254], PT, P4 ;  /* 0x00009500ff007a0c */ /* 0x000fe20003f85340 */
[----:B---3--:R1:W-:Y:S04]  /*6570*/  STL.64 [R1+0x668], R8 ;  /* 0x0006680801007387 */ /* 0x0083e80000100a00 */
[----:B------:R0:W3:Y:S08]  /*6580*/  LDL.64 R10, [R1+0x318] ;  /* 0x00031800010a7983 */ /* 0x0000f00000100a00 */
[----:B-1----:R-:W-:Y:S01]  /*6590*/  @P4 IADD3 R8, P5, R12, c[0x0][0x198], RZ ;  /* 0x000066000c084a10 */ /* 0x002fe20007fbe0ff */
[----:B------:R-:W-:Y:S03]  /*65a0*/  STL [R1+0x62c], R7 ;  /* 0x00062c0701007387 */ /* 0x000fe60000100800 */
[----:B------:R-:W-:Y:S01]  /*65b0*/  @P4 IADD3.X R9, R13, c[0x0][0x19c], RZ, P5, !PT ;  /* 0x000067000d094a10 */ /* 0x000fe20002ffe4ff */
[----:B------:R-:W-:Y:S04]  /*65c0*/  STL [R1+0x628], R6 ;  /* 0x0006280601007387 */ /* 0x000fe80000100800 */
[----:B------:R-:W-:Y:S04]  /*65d0*/  STL [R1+0x624], R5 ;  /* 0x0006240501007387 */ /* 0x000fe80000100800 */
[----:B------:R-:W-:Y:S04]  /*65e0*/  STL [R1+0x620], R4 ;  /* 0x0006200401007387 */ /* 0x000fe80000100800 */
[----:B------:R-:W-:Y:S04]  /*65f0*/  STL [R1+0x61c], R3 ;  /* 0x00061c0301007387 */ /* 0x000fe80000100800 */
[----:B--2---:R1:W2:Y:S04]  /*6600*/  @P4 LDG.E.64 R14, [R8.64] ;  /* 0x00000004080e4981 */ /* 0x0042a8000c1e1b00 */
[----:B-1----:R0:W3:Y:S04]  /*6610*/  LDL.LU.64 R8, [R1+0x668] ;  /* 0x0006680001087983 */ /* 0x0020e80000300a00 */
[----:B---3--:R-:W3:Y:S04]  /*6620*/  @P3 LDG.E.128 R8, [R28.64] ;  /* 0x000000041c083981 */ /* 0x008ee8000c1e1d00 */
[----:B--2---:R1:W-:Y:S04]  /*6630*/  @P4 STL.64 [R1+0x50], R14 ;  /* 0x0000500e01004387 */ /* 0x0043e80000100a00 */
[----:B-1----:R-:W2:Y:S04]  /*6640*/  LDL.LU R15, [R1+0x660] ;  /* 0x00066000010f7983 */ /* 0x002ea80000300800 */
[----:B---3--:R-:W-:Y:S04]  /*6650*/  @P3 STL.64 [R1+0x310], R8 ;  /* 0x0003100801003387 */ /* 0x008fe80000100a00 */
[----:B------:R1:W-:Y:S04]  /*6660*/  @P3 STL.64 [R1+0x318], R10 ;  /* 0x0003180a01003387 */ /* 0x0003e80000100a00 */
[----:B-1----:R0:W3:Y:S04]  /*6670*/  LDL.LU.64 R10, [R1+0x658] ;  /* 0x00065800010a7983 */ /* 0x0020e80000300a00 */
[----:B------:R0:W3:Y:S04]  /*6680*/  LDL.LU.64 R8, [R1+0x650] ;  /* 0x0006500001087983 */ /* 0x0000e80000300a00 */
[----:B---3--:R-:W3:Y:S01]  /*6690*/  @P3 LDG.E.128 R8, [R28.64+0x10] ;  /* 0x000010041c083981 */ /* 0x008ee2000c1e1d00 */
[----:B------:R-:W1:Y:S01]  /*66a0*/  LDC.U8 R14, c[0x0][0x1f0] ;  /* 0x00007c00ff0e7b82 */ /* 0x000e620000000000 */
[----:B------:R-:W-:-:S02]  /*66b0*/  HFMA2.MMA R18, -RZ, RZ, 0, 9.5367431640625e-07 ;  /* 0x00000010ff127435 */ /* 0x000fc400000001ff */
[----:B---3--:R3:W-:Y:S04]  /*66c0*/  @P3 STL.64 [R1+0x300], R8 ;  /* 0x0003000801003387 */ /* 0x0087e80000100a00 */
[----:B------:R2:W-:Y:S01]  /*66d0*/  @P3 STL.64 [R1+0x308], R10 ;  /* 0x0003080a01003387 */ /* 0x0005e20000100a00 */
[----:B------:R-:W-:-:S03]  /*66e0*/  IADD3 R28, P3, R12, c[0x0][0x190], RZ ;  /* 0x000064000c1c7a10 */ /* 0x000fc60007f7e0ff */
[C---:B------:R-:W-:Y:S01]  /*66f0*/  IMAD.WIDE.U32 R20, R2.reuse, R18, c[0x0][0x208] ;  /* 0x0000820002147625 */ /* 0x040fe200078e0012 */
[----:B------:R-:W-:Y:S01]  /*6700*/  MOV R7, R24 ;  /* 0x0000001800077202 */ /* 0x000fe20000000f00 */
[----:B------:R-:W4:Y:S01]  /*6710*/  LDL R6, [R1+0x4fc] ;  /* 0x0004fc0001067983 */ /* 0x000f220000100800 */
[----:B------:R-:W-:Y:S01]  /*6720*/  IADD3.X R29, R13, c[0x0][0x194], RZ, P3, !PT ;  /* 0x000065000d1d7a10 */ /* 0x000fe20001ffe4ff */
[----:B------:R-:W-:Y:S01]  /*6730*/  IMAD.WIDE.U32 R18, R2, R18, c[0x0][0x210] ;  /* 0x0000840002127625 */ /* 0x000fe200078e0012 */
[----:B------:R-:W-:Y:S01]  /*6740*/  MOV R5, R25 ;  /* 0x0000001900057202 */ /* 0x000fe20000000f00 */
[----:B------:R-:W4:Y:S04]  /*6750*/  LDG.E.128 R20, [R20.64] ;  /* 0x0000000414147981 */ /* 0x000f28000c1e1d00 */
[----:B---3--:R3:W4:Y:S01]  /*6760*/  LDG.E.64 R8, [R28.64] ;  /* 0x000000041c087981 */ /* 0x008722000c1e1b00 */
[----:B-1----:R-:W-:-:S02]  /*6770*/  ISETP.NE.AND P3, PT, R14, RZ, PT ;  /* 0x000000ff0e00720c */ /* 0x002fc40003f65270 */
[----:B------:R-:W-:Y:S01]  /*6780*/  MOV R4, R26 ;  /* 0x0000001a00047202 */ /* 0x000fe20000000f00 */
[----:B------:R-:W4:Y:S01]  /*6790*/  LDL.LU R14, [R1+0x280] ;  /* 0x00028000010e7983 */ /* 0x000f220000300800 */
[----:B--2---:R-:W-:Y:S02]  /*67a0*/  FSEL R2, R15, RZ, !P3 ;  /* 0x000000ff0f027208 */ /* 0x004fe40005800000 */
[----:B------:R-:W-:Y:S01]  /*67b0*/  MOV R3, R27 ;  /* 0x0000001b00037202 */ /* 0x000fe20000000f00 */
[----:B------:R-:W2:Y:S02]  /*67c0*/  LDL R10, [R1+0x518] ;  /* 0x00051800010a7983 */ /* 0x000ea40000100800 */
[C---:B---3--:R-:W-:Y:S02]  /*67d0*/  FADD.FTZ R28, -R2.reuse, R7 ;  /* 0x00000007021c7221 */ /* 0x048fe40000010100 */
[----:B------:R1:W3:Y:S01]  /*67e0*/  LDG.E.128 R24, [R16.64+0x10] ;  /* 0x0000100410187981 */ /* 0x0002e2000c1e1d00 */
[----:B------:R-:W-:-:S03]  /*67f0*/  FADD.FTZ R29, -R2, R5 ;  /* 0x00000005021d7221 */ /* 0x000fc60000010100 */
[----:B------:R-:W2:Y:S01]  /*6800*/  LDL.LU R12, [R1+0xa0] ;  /* 0x0000a000010c7983 */ /* 0x000ea20000300800 */
[----:B------:R-:W-:-:S03]  /*6810*/  FADD.FTZ R5, -R2, R4 ;  /* 0x0000000402057221 */ /* 0x000fc60000010100 */
[----:B------:R-:W2:Y:S04]  /*6820*/  LDL.LU R7, [R1+0x140] ;  /* 0x0001400001077983 */ /* 0x000ea80000300800 */
[----:B------:R-:W2:Y:S04]  /*6830*/  LDL R13, [R1+0x4f4] ;  /* 0x0004f400010d7983 */ /* 0x000ea80000100800 */
[----:B-1----:R-:W2:Y:S04]  /*6840*/  LDG.E.128 R16, [R18.64] ;  /* 0x0000000412107981 */ /* 0x002ea8000c1e1d00 */
[----:B------:R-:W2:Y:S04]  /*6850*/  LDL.LU R4, [R1+0x1e4] ;  /* 0x0001e40001047983 */ /* 0x000ea80000300800 */
[----:B----4-:R1:W-:Y:S02]  /*6860*/  STL.64 [R1+0x10], R8 ;  /* 0x0000100801007387 */ /* 0x0103e40000100a00 */
[----:B-1----:R-:W-:-:S02]  /*6870*/  FMUL.FTZ R9, R0, R28 ;  /* 0x0000001c00097220 */ /* 0x002fc40000410000 */
[----:B------:R-:W4:Y:S01]  /*6880*/  LDL.LU R28, [R1+0x1e0] ;  /* 0x0001e000011c7983 */ /* 0x000f220000300800 */
[C---:B---3--:R-:W-:Y:S01]  /*6890*/  FADD.FTZ R15, -R2.reuse, R25 ;  /* 0x00000019020f7221 */ /* 0x048fe20000010100 */
[----:B------:R-:W-:Y:S01]  /*68a0*/  HADD2.F32 R25, -RZ, R20.H0_H0 ;  /* 0x20000014ff197230 */ /* 0x000fe20000004100 */
[C---:B------:R-:W-:Y:S01]  /*68b0*/  FADD.FTZ R11, -R2.reuse, R24 ;  /* 0x00000018020b7221 */ /* 0x040fe20000010100 */
[----:B------:R-:W3:Y:S01]  /*68c0*/  LDL.LU R8, [R1+0x284] ;  /* 0x0002840001087983 */ /* 0x000ee20000300800 */
[C---:B------:R-:W-:Y:S02]  /*68d0*/  FADD.FTZ R3, -R2.reuse, R3 ;  /* 0x0000000302037221 */ /* 0x040fe40000010100 */
[C---:B------:R-:W-:Y:S02]  /*68e0*/  FADD.FTZ R26, -R2.reuse, R26 ;  /* 0x0000001a021a7221 */ /* 0x040fe40000010100 */
[----:B------:R-:W-:Y:S01]  /*68f0*/  FADD.FTZ R27, -R2, R27 ;  /* 0x0000001b021b7221 */ /* 0x000fe20000010100 */
[----:B--2---:R-:W-:Y:S01]  /*6900*/  HADD2.F32 R24, -RZ, R16.H0_H0 ;  /* 0x20000010ff187230 */ /* 0x004fe20000004100 */
[----:B------:R-:W-:-:S04]  /*6910*/  FFMA.FTZ R14, R9, R25, R14 ;  /* 0x00000019090e7223 */ /* 0x000fc8000001000e */
[----:B------:R-:W-:Y:S02]  /*6920*/  FMUL.FTZ R2, R6, R24 ;  /* 0x0000001806027220 */ /* 0x000fe40000410000 */
[----:B------:R-:W2:Y:S01]  /*6930*/  LDL R6, [R1+0x514] ;  /* 0x0005140001067983 */ /* 0x000ea20000100800 */
[----:B------:R-:W-:-:S03]  /*6940*/  FADD.FTZ R12, R12, R24 ;  /* 0x000000180c0c7221 */ /* 0x000fc60000010000 */
[----:B------:R-:W-:Y:S01]  /*6950*/  STL [R1+0x418], R9 ;  /* 0x0004180901007387 */ /* 0x000fe20000100800 */
[----:B------:R-:W-:Y:S01]  /*6960*/  FFMA.FTZ R10, R10, R25, R2 ;  /* 0x000000190a0a7223 */ /* 0x000fe20000010002 */
[----:B------:R-:W-:Y:S01]  /*6970*/  HADD2.F32 R20, -RZ, R20.H1_H1 ;  /* 0x30000014ff147230 */ /* 0x000fe20000004100 */
[----:B------:R-:W-:-:S04]  /*6980*/  FFMA.FTZ R7, R9, R24, R7 ;  /* 0x0000001809077223 */ /* 0x000fc80000010007 */
[----:B------:R-:W-:Y:S02]  /*6990*/  FADD.FTZ R4, R4, R20 ;  /* 0x0000001404047221 */ /* 0x000fe40000010000 */
[----:B----4-:R-:W-:-:S05]  /*69a0*/  FADD.FTZ R28, R28, R25 ;  /* 0x000000191c1c7221 */ /* 0x010fca0000010000 */
[----:B------:R-:W-:Y:S04]  /*69b0*/  STL [R1+0x1e0], R28 ;  /* 0x0001e01c01007387 */ /* 0x000fe80000100800 */
[----:B------:R-:W-:Y:S04]  /*69c0*/  STL [R1+0x280], R14 ;  /* 0x0002800e01007387 */ /* 0x000fe80000100800 */
[----:B------:R-:W4:Y:S04]  /*69d0*/  LDL.LU R25, [R1+0xa4] ;  /* 0x0000a40001197983 */ /* 0x000f280000300800 */
[----:B------:R1:W-:Y:S04]  /*69e0*/  STL [R1+0xa0], R12 ;  /* 0x0000a00c01007387 */ /* 0x0003e80000100800 */
[----:B-1----:R-:W4:Y:S04]  /*69f0*/  LDL.LU R12, [R1+0x144] ;  /* 0x00014400010c7983 */ /* 0x002f280000300800 */
[----:B------:R-:W-:Y:S04]  /*6a00*/  STL [R1+0x140], R7 ;  /* 0x0001400701007387 */ /* 0x000fe80000100800 */
[----:B------:R-:W-:Y:S04]  /*6a10*/  STL [R1+0x4cc], R10 ;  /* 0x0004cc0a01007387 */ /* 0x000fe80000100800 */
[----:B------:R1:W-:Y:S04]  /*6a20*/  STL [R1+0x1e4], R4 ;  /* 0x0001e40401007387 */ /* 0x0003e80000100800 */
[----:B-1----:R-:W4:Y:S01]  /*6a30*/  LDL R4, [R1+0x4f0] ;  /* 0x0004f00001047983 */ /* 0x002f220000100800 */
[----:B------:R-:W-:Y:S01]  /*6a40*/  FMUL.FTZ R7, R0, R29 ;  /* 0x0000001d00077220 */ /* 0x000fe20000410000 */
[----:B------:R-:W-:-:S03]  /*6a50*/  HADD2.F32 R16, -RZ, R16.H1_H1 ;  /* 0x30000010ff107230 */ /* 0x000fc60000004100 */
[----:B---3--:R-:W-:Y:S01]  /*6a60*/  FFMA.FTZ R8, R7, R20, R8 ;  /* 0x0000001407087223 */ /* 0x008fe20000010008 */
[----:B------:R-:W-:Y:S01]  /*6a70*/  STL [R1+0x438], R7 ;  /* 0x0004380701007387 */ /* 0x000fe20000100800 */
[----:B------:R-:W-:-:S03]  /*6a80*/  FMUL.FTZ R2, R13, R16 ;  /* 0x000000100d027220 */ /* 0x000fc60000410000 */
[----:B------:R-:W3:Y:S04]  /*6a90*/  LDL.LU R29, [R1+0x1e8] ;  /* 0x0001e800011d7983 */ /* 0x000ee80000300800 */
[----:B------:R2:W-:Y:S04]  /*6aa0*/  STL [R1+0x284], R8 ;  /* 0x0002840801007387 */ /* 0x0005e80000100800 */
[----:B------:R-:W3:Y:S01]  /*6ab0*/  LDL.LU R28, [R1+0x288] ;  /* 0x00028800011c7983 */ /* 0x000ee20000300800 */
[----:B--2---:R-:W-:-:S03]  /*6ac0*/  FFMA.FTZ R8, R6, R20, R2 ;  /* 0x0000001406087223 */ /* 0x004fc60000010002 */
[----:B------:R-:W3:Y:S04]  /*6ad0*/  LDL R6, [R1+0x510] ;  /* 0x0005100001067983 */ /* 0x000ee80000100800 */
[----:B------:R-:W3:Y:S04]  /*6ae0*/  LDL.LU R14, [R1+0xa8] ;  /* 0x0000a800010e7983 */ /* 0x000ee80000300800 */
[----:B------:R-:W3:Y:S04]  /*6af0*/  LDL.LU R13, [R1+0x148] ;  /* 0x00014800010d7983 */ /* 0x000ee80000300800 */
[----:B------:R-:W-:Y:S01]  /*6b00*/  STL [R1+0x4b8], R8 ;  /* 0x0004b80801007387 */ /* 0x000fe20000100800 */
[----:B----4-:R-:W-:-:S05]  /*6b10*/  FADD.FTZ R25, R25, R16 ;  /* 0x0000001019197221 */ /* 0x010fca0000010000 */
[----:B------:R1:W-:Y:S01]  /*6b20*/  STL [R1+0xa4], R25 ;  /* 0x0000a41901007387 */ /* 0x0003e20000100800 */
[----:B------:R-:W-:Y:S01]  /*6b30*/  FFMA.FTZ R12, R7, R16, R12 ;  /* 0x00000010070c7223 */ /* 0x000fe2000001000c */
[----:B------:R-:W-:-:S04]  /*6b40*/  HADD2.F32 R16, -RZ, R17.H0_H0 ;  /* 0x20000011ff107230 */ /* 0x000fc80000004100 */
[----:B------:R4:W-:Y:S04]  /*6b50*/  STL [R1+0x144], R12 ;  /* 0x0001440c01007387 */ /* 0x0009e80000100800 */
[----:B-1----:R-:W2:Y:S04]  /*6b60*/  LDL R25, [R1+0x4ec] ;  /* 0x0004ec0001197983 */ /* 0x002ea80000100800 */
[----:B----4-:R-:W4:Y:S04]  /*6b70*/  LDL.LU R12, [R1+0x1ec] ;  /* 0x0001ec00010c7983 */ /* 0x010f280000300800 */
[----:B------:R-:W4:Y:S01]  /*6b80*/  LDL.LU R24, [R1+0x28c] ;  /* 0x00028c0001187983 */ /* 0x000f220000300800 */
[----:B------:R-:W-:-:S03]  /*6b90*/  FMUL.FTZ R2, R4, R16 ;  /* 0x0000001004027220 */ /* 0x000fc60000410000 */
[----:B------:R-:W4:Y:S01]  /*6ba0*/  LDL R4, [R1+0x50c] ;  /* 0x00050c0001047983 */ /* 0x000f220000100800 */
[----:B------:R-:W-:Y:S01]  /*6bb0*/  HADD2.F32 R20, -RZ, R21.H0_H0 ;  /* 0x20000015ff147230 */ /* 0x000fe20000004100 */
[----:B------:R-:W-:-:S04]  /*6bc0*/  FMUL.FTZ R5, R0, R5 ;  /* 0x0000000500057220 */ /* 0x000fc80000410000 */
[----:B---3--:R-:W-:Y:S01]  /*6bd0*/  FADD.FTZ R29, R29, R20 ;  /* 0x000000141d1d7221 */ /* 0x008fe20000010000 */
[----:B------:R-:W-:Y:S01]  /*6be0*/  STL [R1+0x434], R5 ;  /* 0x0004340501007387 */ /* 0x000fe20000100800 */
[----:B------:R-:W-:-:S03]  /*6bf0*/  FFMA.FTZ R28, R5, R20, R28 ;  /* 0x00000014051c7223 */ /* 0x000fc6000001001c */
[----:B------:R-:W-:Y:S01]  /*6c00*/  STL [R1+0x1e8], R29 ;  /* 0x0001e81d01007387 */ /* 0x000fe20000100800 */
[----:B------:R-:W-:-:S03]  /*6c10*/  HADD2.F32 R21, -RZ, R21.H1_H1 ;  /* 0x30000015ff157230 */ /* 0x000fc60000004100 */
[----:B------:R-:W-:Y:S01]  /*6c20*/  STL [R1+0x288], R28 ;  /* 0x0002881c01007387 */ /* 0x000fe20000100800 */
[----:B------:R-:W-:Y:S02]  /*6c30*/  FADD.FTZ R14, R14, R16 ;  /* 0x000000100e0e7221 */ /* 0x000fe40000010000 */
[----:B------:R-:W-:-:S03]  /*6c40*/  FFMA.FTZ R13, R5, R16, R13 ;  /* 0x00000010050d7223 */ /* 0x000fc6000001000d */
[----:B------:R1:W-:Y:S01]  /*6c50*/  STL [R1+0xa8], R14 ;  /* 0x0000a80e01007387 */ /* 0x0003e20000100800 */
[----:B------:R-:W-:Y:S01]  /*6c60*/  HADD2.F32 R17, -RZ, R17.H1_H1 ;  /* 0x30000011ff117230 */ /* 0x000fe20000004100 */
[----:B------:R-:W-:Y:S02]  /*6c70*/  FFMA.FTZ R6, R6, R20, R2 ;  /* 0x0000001406067223 */ /* 0x000fe40000010002 */
[----:B------:R-:W-:Y:S01]  /*6c80*/  FMUL.FTZ R3, R0, R3 ;  /* 0x0000000300037220 */ /* 0x000fe20000410000 */
[----:B-1----:R-:W3:Y:S04]  /*6c90*/  LDL.LU R14, [R1+0xac] ;  /* 0x0000ac00010e7983 */ /* 0x002ee80000300800 */
[----:B------:R1:W-:Y:S04]  /*6ca0*/  STL [R1+0x148], R13 ;  /* 0x0001480d01007387 */ /* 0x0003e80000100800 */
[----:B-1----:R-:W3:Y:S04]  /*6cb0*/  LDL.LU R13, [R1+0x14c] ;  /* 0x00014c00010d7983 */ /* 0x002ee80000300800 */
[----:B------:R-:W-:Y:S01]  /*6cc0*/  STL [R1+0x4a4], R6 ;  /* 0x0004a40601007387 */ /* 0x000fe20000100800 */
[----:B--2---:R-:W-:-:S02]  /*6cd0*/  FMUL.FTZ R2, R25, R17 ;  /* 0x0000001119027220 */ /* 0x004fc40000410000 */
[----:B----4-:R-:W-:Y:S02]  /*6ce0*/  FADD.FTZ R12, R12, R21 ;  /* 0x000000150c0c7221 */ /* 0x010fe40000010000 */
[----:B------:R-:W-:-:S03]  /*6cf0*/  FFMA.FTZ R24, R3, R21, R24 ;  /* 0x0000001503187223 */ /* 0x000fc60000010018 */
[----:B------:R1:W-:Y:S01]  /*6d00*/  STL [R1+0x1ec], R12 ;  /* 0x0001ec0c01007387 */ /* 0x0003e20000100800 */
[----:B------:R-:W-:-:S03]  /*6d10*/  FFMA.FTZ R4, R4, R21, R2 ;  /* 0x0000001504047223 */ /* 0x000fc60000010002 */
[----:B-1----:R-:W2:Y:S04]  /*6d20*/  LDL R12, [R1+0x4e8] ;  /* 0x0004e800010c7983 */ /* 0x002ea80000100800 */
[----:B------:R-:W-:Y:S04]  /*6d30*/  STL [R1+0x430], R3 ;  /* 0x0004300301007387 */ /* 0x000fe80000100800 */
[----:B------:R-:W4:Y:S04]  /*6d40*/  LDL.LU R21, [R1+0x1d0] ;  /* 0x0001d00001157983 */ /* 0x000f280000300800 */
[----:B------:R-:W4:Y:S04]  /*6d50*/  LDL.LU R29, [R1+0x270] ;  /* 0x00027000011d7983 */ /* 0x000f280000300800 */
[----:B------:R1:W-:Y:S04]  /*6d60*/  STL [R1+0x28c], R24 ;  /* 0x00028c1801007387 */ /* 0x0003e80000100800 */
[----:B------:R-:W4:Y:S04]  /*6d70*/  LDL R25, [R1+0x508] ;  /* 0x0005080001197983 */ /* 0x000f280000100800 */
[----:B-1----:R-:W4:Y:S04]  /*6d80*/  LDL.LU R24, [R1+0x90] ;  /* 0x0000900001187983 */ /* 0x002f280000300800 */
[----:B------:R-:W4:Y:S01]  /*6d90*/  LDL.LU R20, [R1+0x130] ;  /* 0x0001300001147983 */ /* 0x000f220000300800 */
[----:B---3--:R-:W-:-:S03]  /*6da0*/  FADD.FTZ R14, R14, R17 ;  /* 0x000000110e0e7221 */ /* 0x008fc60000010000 */
[----:B------:R-:W-:Y:S01]  /*6db0*/  STL [R1+0x490], R4 ;  /* 0x0004900401007387 */ /* 0x000fe20000100800 */
[----:B------:R-:W-:-:S03]  /*6dc0*/  FMUL.FTZ R28, R0, R11 ;  /* 0x0000000b001c7220 */ /* 0x000fc60000410000 */
[----:B------:R1:W-:Y:S01]  /*6dd0*/  STL [R1+0xac], R14 ;  /* 0x0000ac0e01007387 */ /* 0x0003e20000100800 */
[----:B------:R-:W-:Y:S01]  /*6de0*/  FFMA.FTZ R13, R3, R17, R13 ;  /* 0x00000011030d7223 */ /* 0x000fe2000001000d */
[----:B------:R-:W-:-:S04]  /*6df0*/  HADD2.F32 R17, -RZ, R22.H0_H0 ;  /* 0x20000016ff117230 */ /* 0x000fc80000004100 */
[----:B------:R3:W-:Y:S04]  /*6e00*/  STL [R1+0x14c], R13 ;  /* 0x00014c0d01007387 */ /* 0x0007e80000100800 */
[----:B-1----:R-:W4:Y:S04]  /*6e10*/  LDL R14, [R1+0x4e4] ;  /* 0x0004e400010e7983 */ /* 0x002f280000100800 */
[----:B------:R-:W4:Y:S01]  /*6e20*/  LDL.LU R11, [R1+0x1d4] ;  /* 0x0001d400010b7983 */ /* 0x000f220000300800 */
[----:B------:R-:W-:-:S03]  /*6e30*/  HADD2.F32 R16, -RZ, R18.H0_H0 ;  /* 0x20000012ff107230 */ /* 0x000fc60000004100 */
[----:B---3--:R-:W3:Y:S02]  /*6e40*/  LDL.LU R13, [R1+0x274] ;  /* 0x00027400010d7983 */ /* 0x008ee40000300800 */
[----:B--2---:R-:W-:Y:S02]  /*6e50*/  FMUL.FTZ R2, R12, R16 ;  /* 0x000000100c027220 */ /* 0x004fe40000410000 */
[----:B------:R-:W2:Y:S01]  /*6e60*/  LDL R12, [R1+0x504] ;  /* 0x00050400010c7983 */ /* 0x000ea20000100800 */
[----:B----4-:R-:W-:Y:S02]  /*6e70*/  FADD.FTZ R21, R21, R17 ;  /* 0x0000001115157221 */ /* 0x010fe40000010000 */
[----:B------:R-:W-:Y:S01]  /*6e80*/  FFMA.FTZ R29, R28, R17, R29 ;  /* 0x000000111c1d7223 */ /* 0x000fe2000001001d */
[----:B------:R-:W-:Y:S04]  /*6e90*/  STL [R1+0x42c], R28 ;  /* 0x00042c1c01007387 */ /* 0x000fe80000100800 */
[----:B------:R1:W-:Y:S04]  /*6ea0*/  STL [R1+0x270], R29 ;  /* 0x0002701d01007387 */ /* 0x0003e80000100800 */
[----:B------:R-:W-:Y:S01]  /*6eb0*/  STL [R1+0x1d0], R21 ;  /* 0x0001d01501007387 */ /* 0x000fe20000100800 */
[----:B------:R-:W-:-:S02]  /*6ec0*/  FADD.FTZ R24, R24, R16 ;  /* 0x0000001018187221 */ /* 0x000fc40000010000 */
[----:B------:R-:W-:Y:S02]  /*6ed0*/  FFMA.FTZ R20, R28, R16, R20 ;  /* 0x000000101c147223 */ /* 0x000fe40000010014 */
[----:B-1----:R-:W-:-:S03]  /*6ee0*/  FFMA.FTZ R29, R25, R17, R2 ;  /* 0x00000011191d7223 */ /* 0x002fc60000010002 */
[----:B------:R1:W-:Y:S04]  /*6ef0*/  STL [R1+0x130], R20 ;  /* 0x0001301401007387 */ /* 0x0003e80000100800 */
[----:B-1----:R-:W4:Y:S04]  /*6f00*/  LDL.LU R20, [R1+0x94] ;  /* 0x0000940001147983 */ /* 0x002f280000300800 */
[----:B------:R1:W-:Y:S04]  /*6f10*/  STL [R1+0x90], R24 ;  /* 0x0000901801007387 */ /* 0x0003e80000100800 */
[----:B------:R-:W4:Y:S01]  /*6f20*/  LDL.LU R17, [R1+0x134] ;  /* 0x0001340001117983 */ /* 0x000f220000300800 */
[----:B------:R-:W-:-:S02]  /*6f30*/  HADD2.F32 R22, -RZ, R22.H1_H1 ;  /* 0x30000016ff167230 */ /* 0x000fc40000004100 */
[----:B------:R-:W-:Y:S01]  /*6f40*/  HADD2.F32 R18, -RZ, R18.H1_H1 ;  /* 0x30000012ff127230 */ /* 0x000fe20000004100 */
[----:B------:R-:W-:Y:S01]  /*6f50*/  STL [R1+0x47c], R29 ;  /* 0x00047c1d01007387 */ /* 0x000fe20000100800 */
[----:B-1----:R-:W-:Y:S02]  /*6f60*/  FMUL.FTZ R24, R0, R15 ;  /* 0x0000000f00187220 */ /* 0x002fe40000410000 */
[----:B------:R-:W-:-:S05]  /*6f70*/  FADD.FTZ R11, R11, R22 ;  /* 0x000000160b0b7221 */ /* 0x000fca0000010000 */
[----:B------:R1:W-:Y:S01]  /*6f80*/  STL [R1+0x1d4], R11 ;  /* 0x0001d40b01007387 */ /* 0x0003e20000100800 */
[----:B---3--:R-:W-:Y:S02]  /*6f90*/  FFMA.FTZ R13, R24, R22, R13 ;  /* 0x00000016180d7223 */ /* 0x008fe4000001000d */
[----:B------:R-:W-:Y:S01]  /*6fa0*/  FMUL.FTZ R2, R14, R18 ;  /* 0x000000120e027220 */ /* 0x000fe20000410000 */
[----:B-1----:R-:W3:Y:S04]  /*6fb0*/  LDL R11, [R1+0x4e0] ;  /* 0x0004e000010b7983 */ /* 0x002ee80000100800 */
[----:B------:R-:W-:Y:S04]  /*6fc0*/  STL [R1+0x428], R24 ;  /* 0x0004281801007387 */ /* 0x000fe80000100800 */
[----:B------:R-:W3:Y:S04]  /*6fd0*/  LDL.LU R15, [R1+0x1d8] ;  /* 0x0001d800010f7983 */ /* 0x000ee80000300800 */
[----:B------:R-:W3:Y:S04]  /*6fe0*/  LDL.LU R14, [R1+0x278] ;  /* 0x00027800010e7983 */ /* 0x000ee80000300800 */
[----:B------:R1:W-:Y:S04]  /*6ff0*/  STL [R1+0x274], R13 ;  /* 0x0002740d01007387 */ /* 0x0003e80000100800 */
[----:B------:R-:W3:Y:S04]  /*7000*/  LDL R21, [R1+0x500] ;  /* 0x0005000001157983 */ /* 0x000ee80000100800 */
[----:B-1----:R-:W3:Y:S01]  /*7010*/  LDL.LU R13, [R1+0x98] ;  /* 0x00009800010d7983 */ /* 0x002ee20000300800 */
[----:B--2---:R-:W-:-:S03]  /*7020*/  FFMA.FTZ R25, R12, R22, R2 ;  /* 0x000000160c197223 */ /* 0x004fc60000010002 */
[----:B------:R-:W2:Y:S04]  /*7030*/  LDL.LU R12, [R1+0x1dc] ;  /* 0x0001dc00010c7983 */ /* 0x000ea80000300800 */
[----:B------:R-:W2:Y:S01]  /*7040*/  LDL.LU R22, [R1+0x20] ;  /* 0x0000200001167983 */ /* 0x000ea20000300800 */
[----:B----4-:R-:W-:Y:S02]  /*7050*/  FADD.FTZ R20, R20, R18 ;  /* 0x0000001214147221 */ /* 0x010fe40000010000 */
[----:B------:R-:W-:Y:S02]  /*7060*/  FFMA.FTZ R17, R24, R18, R17 ;  /* 0x0000001218117223 */ /* 0x000fe40000010011 */
[----:B------:R-:W4:Y:S04]  /*7070*/  LDL.LU R18, [R1+0x138] ;  /* 0x0001380001127983 */ /* 0x000f280000300800 */
[----:B------:R1:W-:Y:S04]  /*7080*/  STL [R1+0x94], R20 ;  /* 0x0000941401007387 */ /* 0x0003e80000100800 */
[----:B------:R-:W-:Y:S04]  /*7090*/  STL [R1+0x468], R25 ;  /* 0x0004681901007387 */ /* 0x000fe80000100800 */
[----:B------:R0:W-:Y:S01]  /*70a0*/  STL [R1+0x134], R17 ;  /* 0x0001341101007387 */ /* 0x0001e20000100800 */
[----:B------:R-:W-:Y:S01]  /*70b0*/  HADD2.F32 R16, -RZ, R19.H0_H0 ;  /* 0x20000013ff107230 */ /* 0x000fe20000004100 */
[----:B-1----:R-:W-:-:S02]  /*70c0*/  FMUL.FTZ R20, R0, R26 ;  /* 0x0000001a00147220 */ /* 0x002fc40000410000 */
[----:B------:R-:W2:Y:S01]  /*70d0*/  LDL.LU R26, [R1+0x24] ;  /* 0x00002400011a7983 */ /* 0x000ea20000300800 */
[----:B0-----:R-:W-:Y:S01]  /*70e0*/  HADD2.F32 R17, -RZ, R23.H0_H0 ;  /* 0x20000017ff117230 */ /* 0x001fe20000004100 */
[----:B---3--:R-:W-:Y:S02]  /*70f0*/  FMUL.FTZ R2, R11, R16 ;  /* 0x000000100b027220 */ /* 0x008fe40000410000 */
[----:B------:R-:W3:Y:S02]  /*7100*/  LDL.LU R11, [R1+0x27c] ;  /* 0x00027c00010b7983 */ /* 0x000ee40000300800 */
[----:B------:R-:W-:Y:S02]  /*7110*/  FADD.FTZ R15, R15, R17 ;  /* 0x000000110f0f7221 */ /* 0x000fe40000010000 */
[----:B------:R-:W-:-:S03]  /*7120*/  FFMA.FTZ R14, R20, R17, R14 ;  /* 0x00000011140e7223 */ /* 0x000fc6000001000e */
[----:B------:R0:W-:Y:S01]  /*7130*/  STL [R1+0x1d8], R15 ;  /* 0x0001d80f01007387 */ /* 0x0001e20000100800 */
[----:B------:R-:W-:-:S03]  /*7140*/  FFMA.FTZ R21, R21, R17, R2 ;  /* 0x0000001115157223 */ /* 0x000fc60000010002 */
[----:B0-----:R0:W5:Y:S01]  /*7150*/  LDL.LU R15, [R1+0x64c] ;  /* 0x00064c00010f7983 */ /* 0x0011620000300800 */
[----:B------:R-:W-:-:S03]  /*7160*/  FADD.FTZ R13, R13, R16 ;  /* 0x000000100d0d7221 */ /* 0x000fc60000010000 */
[----:B------:R-:W-:Y:S04]  /*7170*/  STL [R1+0x404], R20 ;  /* 0x0004041401007387 */ /* 0x000fe80000100800 */
[----:B------:R1:W-:Y:S04]  /*7180*/  STL [R1+0x278], R14 ;  /* 0x0002780e01007387 */ /* 0x0003e80000100800 */
[----:B-1----:R0:W5:Y:S04]  /*7190*/  LDL.LU R14, [R1+0x648] ;  /* 0x00064800010e7983 */ /* 0x0021680000300800 */
[----:B------:R-:W3:Y:S04]  /*71a0*/  LDL R2, [R1+0x4dc] ;  /* 0x0004dc0001027983 */ /* 0x000ee80000100800 */
[----:B------:R-:W3:Y:S04]  /*71b0*/  LDL R17, [R1+0x4f8] ;  /* 0x0004f80001117983 */ /* 0x000ee80000100800 */
[----:B------:R1:W-:Y:S04]  /*71c0*/  STL [R1+0x98], R13 ;  /* 0x0000980d01007387 */ /* 0x0003e80000100800 */
[----:B-1----:R0:W5:Y:S01]  /*71d0*/  LDL.LU R13, [R1+0x644] ;  /* 0x00064400010d7983 */ /* 0x0021620000300800 */
[----:B----4-:R-:W-:-:S03]  /*71e0*/  FFMA.FTZ R18, R20, R16, R18 ;  /* 0x0000001014127223 */ /* 0x010fc60000010012 */
[----:B------:R-:W4:Y:S04]  /*71f0*/  LDL.LU R16, [R1+0x13c] ;  /* 0x00013c0001107983 */ /* 0x000f280000300800 */
[----:B------:R-:W-:Y:S04]  /*7200*/  STL [R1+0x454], R21 ;  /* 0x0004541501007387 */ /* 0x000fe80000100800 */
[----:B------:R1:W-:Y:S02]  /*7210*/  STL [R1+0x138], R18 ;  /* 0x0001381201007387 */ /* 0x0003e40000100800 */
[----:B-1----:R-:W-:-:S02]  /*7220*/  FMUL.FTZ R18, R0, R27 ;  /* 0x0000001b00127220 */ /* 0x002fc40000410000 */
[----:B------:R-:W4:Y:S01]  /*7230*/  LDL.LU R27, [R1+0x9c] ;  /* 0x00009c00011b7983 */ /* 0x000f220000300800 */
[----:B------:R-:W-:Y:S02]  /*7240*/  HADD2.F32 R23, -RZ, R23.H1_H1 ;  /* 0x30000017ff177230 */ /* 0x000fe40000004100 */
[----:B------:R-:W-:-:S03]  /*7250*/  HADD2.F32 R19, -RZ, R19.H1_H1 ;  /* 0x30000013ff137230 */ /* 0x000fc60000004100 */
[----:B--2---:R-:W-:Y:S02]  /*7260*/  FADD.FTZ R12, R12, R23 ;  /* 0x000000170c0c7221 */ /* 0x004fe40000010000 */
[----:B---3--:R-:W-:-:S03]  /*7270*/  FFMA.FTZ R11, R18, R23, R11 ;  /* 0x00000017120b7223 */ /* 0x008fc6000001000b */
        /* <DEDUP_REMOVED lines=15> */
[----:B----4-:R-:W-:Y:S02]  /*7370*/  FFMA.FTZ R16, R18, R19, R16 ;  /* 0x0000001312107223 */ /* 0x010fe40000010010 */
        /* <DEDUP_REMOVED lines=22> */
.L_x_1661:
[----:B------:R-:W-:Y:S05]  /*74e0*/  BSYNC B1 ;  /* 0x0000000000017941 */ /* 0x000fea0003800000 */
.L_x_1660:
[----:B------:R-:W-:Y:S05]  /*74f0*/  BRA.DIV ~URZ, `(.L_x_1662) ;  /* 0x00007ab27f007947 */ /* 0x000fea000b800000 */
[----:B0-----:R-:W2:Y:S04]  /*7500*/  LDL R2, [R1+0x24] ;  /* 0x0000240001027983 */ /* 0x001ea80000100800 */
[----:B--2---:R0:W1:Y:S02]  /*7510*/  SHFL.BFLY PT, R18, R2, 0x1, 0x1f ;  /* 0x0c201f0002127f89 */ /* 0x00406400000e0000 */
.L_x_1693:
        /* <DEDUP_REMOVED lines=20> */
.L_x_1694:
[----:B--2---:R-:W2:Y:S01]  /*7660*/  S2R R16, SR_TID.X ;  /* 0x0000000000107919 */ /* 0x004ea20000002100 */
[----:B------:R-:W-:Y:S01]  /*7670*/  MOV R28, c[0x0][0x168] ;  /* 0x00005a00001c7a02 */ /* 0x000fe20000000f00 */
[----:B------:R-:W3:Y:S01]  /*7680*/  LDC.U8 R27, c[0x0][0x1f0] ;  /* 0x00007c00ff1b7b82 */ /* 0x000ee20000000000 */
[----:B-1----:R-:W-:Y:S01]  /*7690*/  FADD.FTZ R18, R20, R18 ;  /* 0x0000001214127221 */ /* 0x002fe20000010000 */
[----:B------:R-:W-:Y:S01]  /*76a0*/  BSSY B1, `(.L_x_1664) ;  /* 0x00000ab000017945 */ /* 0x000fe20003800000 */
[----:B------:R-:W-:Y:S01]  /*76b0*/  SHF.R.S32.HI R28, RZ, 0x1f, R28 ;  /* 0x0000001fff1c7819 */ /* 0x000fe2000001141c */
[----:B0-----:R-:W-:Y:S02]  /*76c0*/  FADD.FTZ R2, R2, R19 ;  /* 0x0000001302027221 */ /* 0x001fe40000010000 */
[----:B------:R-:W-:Y:S01]  /*76d0*/  FMUL.FTZ R26, R18, c[0x0][0x1e0] ;  /* 0x00007800121a7a20 */ /* 0x000fe20000410000 */
[----:B------:R-:W-:Y:S01]  /*76e0*/  LEA.HI R28, R28, c[0x0][0x168], RZ, 0x3 ;  /* 0x00005a001c1c7a11 */ /* 0x000fe200078f18ff */
[----:B------:R-:W-:Y:S01]  /*76f0*/  FMUL.FTZ R2, R2, c[0x0][0x1e0] ;  /* 0x0000780002027a20 */ /* 0x000fe20000410000 */
        /* <DEDUP_REMOVED lines=63> */
[----:B------:R-:W-:Y:S01]  /*7af0*/  @P3 F2FP.PACK_AB R17, RZ, R17 ;  /* 0x00000011ff11323e */ /* 0x000fe200000000ff */
        /* <DEDUP_REMOVED lines=18> */
[----:B------:R-:W-:Y:S02]  /*7c20*/  @P3 F2FP.PACK_AB R20, RZ, R20 ;  /* 0x00000014ff14323e */ /* 0x000fe400000000ff */
[----:B------:R-:W-:Y:S02]  /*7c30*/  @P3 LOP3.LUT P6, RZ, R28, 0xff000000, RZ, 0xc0, !PT ;  /* 0xff0000001cff3812 */ /* 0x000fe400078cc0ff */
[----:B------:R-:W-:-:S02]  /*7c40*/  @P3 F2FP.PACK_AB R23, RZ, R23 ;  /* 0x00000017ff17323e */ /* 0x000fc400000000ff */
[----:B------:R-:W-:Y:S02]  /*7c50*/  @P3 PRMT R9, R20, 0x7610, R9 ;  /* 0x0000761014093816 */ /* 0x000fe40000000009 */
[----:B------:R-:W-:Y:S02]  /*7c60*/  @P3 FSEL R20, R17, RZ, P6 ;  /* 0x000000ff11143208 */ /* 0x000fe40003000000 */
[----:B------:R-:W-:Y:S02]  /*7c70*/  @P3 F2FP.PACK_AB R22, RZ, R22 ;  /* 0x00000016ff16323e */ /* 0x000fe400000000ff */
        /* <DEDUP_REMOVED lines=16> */
[----:B------:R-:W-:Y:S02]  /*7d80*/  @P3 F2FP.PACK_AB R20, RZ, R20 ;  /* 0x00000014ff14323e */ /* 0x000fe400000000ff */
[----:B------:R-:W-:Y:S02]  /*7d90*/  @P3 F2FP.PACK_AB R22, RZ, R22 ;  /* 0x00000016ff16323e */ /* 0x000fe400000000ff */
        /* <DEDUP_REMOVED lines=28> */
[----:B------:R-:W-:Y:S02]  /*7f60*/  @P3 F2FP.PACK_AB R22, RZ, R22 ;  /* 0x00000016ff16323e */ /* 0x000fe400000000ff */
        /* <DEDUP_REMOVED lines=12> */
[----:B------:R-:W-:Y:S01]  /*8030*/  F2FP.PACK_AB R16, R16, R21 ;  /* 0x000000151010723e */ /* 0x000fe200000000ff */
[----:B------:R-:W-:Y:S01]  /*8040*/  HFMA2.MMA R21, -RZ, RZ, 0, 9.5367431640625e-07 ;  /* 0x00000010ff157435 */ /* 0x000fe200000001ff */
[----:B0-----:R-:W-:Y:S01]  /*8050*/  FMUL.FTZ R22, R19, c[0x0][0x1e8] ;  /* 0x00007a0013167a20 */ /* 0x001fe20000410000 */
[----:B------:R-:W-:-:S04]  /*8060*/  FSEL R20, R20, RZ, P5 ;  /* 0x000000ff14147208 */ /* 0x000fc80002800000 */
[----:B------:R-:W-:Y:S02]  /*8070*/  FSEL R19, R22, RZ, P4 ;  /* 0x000000ff16137208 */ /* 0x000fe40002000000 */
[----:B------:R-:W-:Y:S02]  /*8080*/  F2FP.PACK_AB R18, R25, R18 ;  /* 0x000000121912723e */ /* 0x000fe400000000ff */
[----:B------:R-:W-:Y:S01]  /*8090*/  F2FP.PACK_AB R19, R19, R20 ;  /* 0x000000141313723e */ /* 0x000fe200000000ff */
[----:B------:R-:W-:Y:S01]  /*80a0*/  IMAD.WIDE.U32 R20, R3, R21, c[0x0][0x248] ;  /* 0x0000920003147625 */ /* 0x000fe200078e0015 */
[----:B------:R-:W-:Y:S02]  /*80b0*/  F2FP.PACK_AB R17, R17, R24 ;  /* 0x000000181111723e */ /* 0x000fe400000000ff */
[----:B------:R-:W-:-:S03]  /*80c0*/  @P3 LOP3.LUT P4, RZ, R29, 0xff000000, RZ, 0xc0, !PT ;  /* 0xff0000001dff3812 */ /* 0x000fc6000788c0ff */
        /* <DEDUP_REMOVED lines=8> */
.L_x_1665:
[----:B---3--:R-:W-:Y:S05]  /*8150*/  BSYNC B1 ;  /* 0x0000000000017941 */ /* 0x008fea0003800000 */
.L_x_1664:
        /* <DEDUP_REMOVED lines=163> */
.L_x_1667:
[----:B------:R-:W-:Y:S05]  /*8b90*/  BSYNC B1 ;  /* 0x0000000000017941 */ /* 0x000fea0003800000 */
.L_x_1666:
        /* <DEDUP_REMOVED lines=163> */
.L_x_1669:
[----:B------:R-:W-:Y:S05]  /*95d0*/  BSYNC B1 ;  /* 0x0000000000017941 */ /* 0x000fea0003800000 */
.L_x_1668:
        /* <DEDUP_REMOVED lines=163> */
.L_x_1671:
[----:B------:R-:W-:Y:S05]  /*a010*/  BSYNC B1 ;  /* 0x0000000000017941 */ /* 0x000fea0003800000 */
.L_x_1670:
        /* <DEDUP_REMOVED lines=82> */
[----:B------:R-:W-:-:S04]  /*a540*/  @P3 F2FP.PACK_AB R17, RZ, R17 ;  /* 0x00000011ff11323e */ /* 0x000fc800000000ff */
        /* <DEDUP_REMOVED lines=16> */
[----:B------:R-:W-:Y:S02]  /*a650*/  @P3 F2FP.PACK_AB R17, RZ, R17 ;  /* 0x00000011ff11323e */ /* 0x000fe400000000ff */
[----:B------:R-:W-:Y:S02]  /*a660*/  FSEL R24, R18, RZ, P5 ;  /* 0x000000ff12187208 */ /* 0x000fe40002800000 */
[----:B------:R-:W-:Y:S01]  /*a670*/  @P3 PRMT R8, R8, 0x5410, R17 ;  /* 0x0000541008083816 */ /* 0x000fe20000000011 */
[----:B------:R-:W-:Y:S01]  /*a680*/  FMUL.FTZ R17, R2, c[0x0][0x1e8] ;  /* 0x00007a0002117a20 */ /* 0x000fe20000410000 */
[----:B------:R-:W-:-:S04]  /*a690*/  @P3 LOP3.LUT P5, RZ, R28, 0xff0000, RZ, 0xc0, !PT ;  /* 0x00ff00001cff3812 */ /* 0x000fc800078ac0ff */
[----:B------:R-:W-:Y:S02]  /*a6a0*/  @P3 FSEL R18, R17, RZ, P5 ;  /* 0x000000ff11123208 */ /* 0x000fe40002800000 */
[----:B------:R-:W-:Y:S02]  /*a6b0*/  SEL R6, R2, R6, P4 ;  /* 0x0000000602067207 */ /* 0x000fe40002000000 */
[----:B------:R-:W-:Y:S02]  /*a6c0*/  @P3 F2FP.PACK_AB R2, RZ, R18 ;  /* 0x00000012ff02323e */ /* 0x000fe400000000ff */
[----:B------:R-:W-:Y:S02]  /*a6d0*/  LOP3.LUT P5, RZ, R26, 0xff0000, RZ, 0xc0, !PT ;  /* 0x00ff00001aff7812 */ /* 0x000fe400078ac0ff */
[----:B------:R-:W-:Y:S01]  /*a6e0*/  @P3 PRMT R9, R2, 0x7610, R9 ;  /* 0x0000761002093816 */ /* 0x000fe20000000009 */
[----:B------:R-:W-:Y:S01]  /*a6f0*/  FMUL.FTZ R2, R21, c[0x0][0x1e8] ;  /* 0x00007a0015027a20 */ /* 0x000fe20000410000 */
[----:B------:R-:W-:-:S02]  /*a700*/  FSEL R17, R17, RZ, P5 ;  /* 0x000000ff11117208 */ /* 0x000fc40002800000 */
[----:B------:R-:W-:-:S04]  /*a710*/  @P3 LOP3.LUT P5, RZ, R28, 0xff000000, RZ, 0xc0, !PT ;  /* 0xff0000001cff3812 */ /* 0x000fc800078ac0ff */
[----:B------:R-:W-:Y:S02]  /*a720*/  @P3 FSEL R18, R2, RZ, P5 ;  /* 0x000000ff02123208 */ /* 0x000fe40002800000 */
[----:B------:R-:W-:Y:S02]  /*a730*/  LOP3.LUT P5, RZ, R26, 0xff000000, RZ, 0xc0, !PT ;  /* 0xff0000001aff7812 */ /* 0x000fe400078ac0ff */
[----:B------:R-:W-:Y:S02]  /*a740*/  @P3 F2FP.PACK_AB R18, RZ, R18 ;  /* 0x00000012ff12323e */ /* 0x000fe400000000ff */
        /* <DEDUP_REMOVED lines=10> */
[----:B------:R-:W-:-:S02]  /*a7f0*/  @P3 F2FP.PACK_AB R21, RZ, R21 ;  /* 0x00000015ff15323e */ /* 0x000fc400000000ff */
        /* <DEDUP_REMOVED lines=8> */
[----:B------:R-:W-:-:S04]  /*a880*/  @P3 F2FP.PACK_AB R21, RZ, R21 ;  /* 0x00000015ff15323e */ /* 0x000fc800000000ff */
[----:B------:R-:W-:Y:S02]  /*a890*/  @P3 PRMT R10, R10, 0x5410, R21 ;  /* 0x000054100a0a3816 */ /* 0x000fe40000000015 */
[----:B------:R-:W-:Y:S02]  /*a8a0*/  F2FP.PACK_AB R17, R2, R17 ;  /* 0x000000110211723e */ /* 0x000fe400000000ff */
[----:B------:R-:W-:Y:S02]  /*a8b0*/  F2FP.PACK_AB R18, R23, R18 ;  /* 0x000000121712723e */ /* 0x000fe400000000ff */
[----:B------:R-:W-:Y:S02]  /*a8c0*/  F2FP.PACK_AB R16, R24, R16 ;  /* 0x000000101810723e */ /* 0x000fe400000000ff */
[----:B--2---:R-:W-:Y:S02]  /*a8d0*/  SEL R13, R20, R13, P4 ;  /* 0x0000000d140d7207 */ /* 0x004fe40002000000 */
[----:B------:R-:W-:-:S02]  /*a8e0*/  @P3 FSEL R20, R22, RZ, P5 ;  /* 0x000000ff16143208 */ /* 0x000fc40002800000 */
[----:B-----5:R-:W-:Y:S02]  /*a8f0*/  SEL R14, R19, R14, P4 ;  /* 0x0000000e130e7207 */ /* 0x020fe40002000000 */
[----:B------:R-:W-:Y:S02]  /*a900*/  @P3 F2FP.PACK_AB R19, RZ, R20 ;  /* 0x00000014ff13323e */ /* 0x000fe400000000ff */
        /* <DEDUP_REMOVED lines=12> */
[----:B------:R-:W-:Y:S01]  /*a9d0*/  @P3 PRMT R11, R19, 0x7610, R11 ;  /* 0x00007610130b3816 */ /* 0x000fe2000000000b */
[----:B0-----:R-:W-:Y:S01]  /*a9e0*/  HFMA2.MMA R20, -RZ, RZ, 0, 9.5367431640625e-07 ;  /* 0x00000010ff147435 */ /* 0x001fe200000001ff */
[----:B------:R-:W-:Y:S02]  /*a9f0*/  F2FP.PACK_AB R19, R2, R22 ;  /* 0x000000160213723e */ /* 0x000fe400000000ff */
[----:B------:R-:W-:-:S02]  /*aa00*/  @P3 LEA R2, P4, R3, c[0x0][0x250], 0x4 ;  /* 0x0000940003023a11 */ /* 0x000fc400078820ff */
[----:B------:R-:W-:-:S04]  /*aa10*/  @P3 F2FP.PACK_AB R0, RZ, R0 ;  /* 0x00000000ff00323e */ /* 0x000fc800000000ff */
[----:B------:R-:W-:Y:S01]  /*aa20*/  @P3 PRMT R11, R11, 0x5410, R0 ;  /* 0x000054100b0b3816 */ /* 0x000fe20000000000 */
[C---:B------:R-:W-:Y:S01]  /*aa30*/  IMAD.WIDE.U32 R20, R3.reuse, R20, c[0x0][0x248] ;  /* 0x0000920003147625 */ /* 0x040fe200078e0014 */
[----:B------:R-:W-:-:S04]  /*aa40*/  @P3 LEA.HI.X R3, R3, c[0x0][0x254], RZ, 0x4, P4 ;  /* 0x0000950003033a11 */ /* 0x000fc800020f24ff */
[----:B------:R0:W-:Y:S04]  /*aa50*/  STG.E.128 [R20.64], R16 ;  /* 0x0000001014007986 */ /* 0x0001e8000c101d04 */
[----:B------:R0:W-:Y:S02]  /*aa60*/  @P3 STG.E.128 [R2.64], R8 ;  /* 0x0000000802003986 */ /* 0x0001e4000c101d04 */
.L_x_1673:
[----:B------:R-:W-:Y:S05]  /*aa70*/  BSYNC B1 ;  /* 0x0000000000017941 */ /* 0x000fea0003800000 */
.L_x_1672:
[----:B0-----:R-:W2:Y:S01]  /*aa80*/  LDL.LU R2, [R1+0x34] ;  /* 0x0000340001027983 */ /* 0x001ea20000300800 */
[----:B------:R-:W-:-:S04]  /*aa90*/  MOV R0, c[0x0][0x160] ;  /* 0x0000580000007a02 */ /* 0x000fc80000000f00 */
[----:B--2---:R-:W-:-:S04]  /*aaa0*/  LEA R2, R0, R2, 0x2 ;  /* 0x0000000200027211 */ /* 0x004fc800078e10ff */
[----:B------:R-:W-:Y:S01]  /*aab0*/  ISETP.GE.AND P3, PT, R2, c[0x0][0x164], PT ;  /* 0x0000590002007a0c */ /* 0x000fe20003f66270 */
[----:B------:R0:W-:-:S12]  /*aac0*/  STL [R1+0x34], R2 ;  /* 0x0000340201007387 */ /* 0x0001d80000100800 */
[----:B01----:R-:W-:Y:S01]  /*aad0*/  @P3 CALL.REL.NOINC `(.L_x_1651) ;  /* 0x0000001000003944 */ /* 0x003fe20003c00000 */
[----:B------:R-:W-:Y:S05]  /*aae0*/  BRA `(.L_x_1674) ;  /* 0xffff71c000007947 */ /* 0x000fea000383ffff */
.L_x_1651:
[----:B0-----:R-:W-:Y:S05]  /*aaf0*/  BSYNC B0 ;  /* 0x0000000000007941 */ /* 0x001fea0003800000 */
.L_x_1650:
        /* <DEDUP_REMOVED lines=575> */
.L_x_1676:
[----:B------:R-:W-:Y:S05]  /*cef0*/  BSYNC B0 ;  /* 0x0000000000007941 */ /* 0x000fea0003800000 */
.L_x_1675:
        /* <DEDUP_REMOVED lines=22> */
.L_x_1678:
[----:B------:R-:W-:Y:S05]  /*d060*/  BSYNC B0 ;  /* 0x0000000000007941 */ /* 0x000fea0003800000 */
.L_x_1677:
        /* <DEDUP_REMOVED lines=22> */
.L_x_1680:
[----:B------:R-:W-:Y:S05]  /*d1d0*/  BSYNC B0 ;  /* 0x0000000000007941 */ /* 0x000fea0003800000 */
.L_x_1679:
        /* <DEDUP_REMOVED lines=332> */
.L_x_1682:
[----:B------:R-:W-:Y:S05]  /*e6a0*/  BSYNC B0 ;  /* 0x0000000000007941 */ /* 0x000fea0003800000 */
.L_x_1681:
        /* <DEDUP_REMOVED lines=25> */
.L_x_1684:
[----:B------:R-:W-:Y:S05]  /*e840*/  BSYNC B0 ;  /* 0x0000000000007941 */ /* 0x000fea0003800000 */
.L_x_1683:
        /* <DEDUP_REMOVED lines=24> */
.L_x_1686:
[----:B------:R-:W-:Y:S05]  /*e9d0*/  BSYNC B0 ;  /* 0x0000000000007941 */ /* 0x000fea0003800000 */
.L_x_1685:
        /* <DEDUP_REMOVED lines=25> */
.L_x_1688:
[----:B------:R-:W-:Y:S05]  /*eb70*/  BSYNC B0 ;  /* 0x0000000000007941 */ /* 0x000fea0003800000 */
.L_x_1687:
        /* <DEDUP_REMOVED lines=25> */
.L_x_1690:
[----:B------:R-:W-:Y:S05]  /*ed10*/  BSYNC B0 ;  /* 0x0000000000007941 */ /* 0x000fea0003800000 */
.L_x_1689:
        /* <DEDUP_REMOVED lines=25> */
.L_x_1692:
[----:B------:R-:W-:Y:S05]  /*eeb0*/  BSYNC B0 ;  /* 0x0000000000007941 */ /* 0x000fea0003800000 */
.L_x_1691:
        /* <DEDUP_REMOVED lines=15> */
.L_x_1662:
[----:B------:R1:W5:Y:S01]  /*efb0*/  LDL R17, [R1+0x24] ;  /* 0x0000240001117983 */ /* 0x0003620000100800 */
[----:B0-----:R-:W-:Y:S01]  /*efc0*/  HFMA2.MMA R2, -RZ, RZ, 0, 5.9604644775390625e-08 ;  /* 0x00000001ff027435 */ /* 0x001fe200000001ff */
[----:B------:R-:W-:-:S02]  /*efd0*/  MOV R22, 0x1f ;  /* 0x0000001f00167802 */ /* 0x000fc40000000f00 */
[----:B------:R-:W-:Y:S02]  /*efe0*/  MOV R21, 0xffffffff ;  /* 0xffffffff00157802 */ /* 0x000fe40000000f00 */
[----:B------:R-:W-:Y:S02]  /*eff0*/  MOV R16, 0xf010 ;  /* 0x0000f01000107802 */ /* 0x000fe40000000f00 */
[----:B-1---5:R-:W-:Y:S05]  /*f000*/  CALL.REL.NOINC `($__internal_76_$__cuda_sm70_shflsync_bfly_p) ;  /* 0x0000047000007944 */ /* 0x022fea0003c00000 */
[----:B-1----:R-:W-:Y:S01]  /*f010*/  MOV R18, R2 ;  /* 0x0000000200127202 */ /* 0x002fe20000000f00 */
[----:B------:R-:W-:Y:S05]  /*f020*/  BRA `(.L_x_1693) ;  /* 0xffff84f000007947 */ /* 0x000fea000383ffff */
.L_x_1663:
[----:B------:R2:W5:Y:S01]  /*f030*/  LDL R17, [R1+0x20] ;  /* 0x0000200001117983 */ /* 0x0005620000100800 */
[----:B0-----:R-:W-:Y:S01]  /*f040*/  HFMA2.MMA R2, -RZ, RZ, 0, 5.9604644775390625e-08 ;  /* 0x00000001ff027435 */ /* 0x001fe200000001ff */
[----:B------:R-:W-:Y:S02]  /*f050*/  MOV R22, 0x1f ;  /* 0x0000001f00167802 */ /* 0x000fe40000000f00 */
[----:B------:R-:W-:Y:S02]  /*f060*/  MOV R21, 0xffffffff ;  /* 0xffffffff00157802 */ /* 0x000fe40000000f00 */
[----:B------:R-:W-:Y:S02]  /*f070*/  MOV R16, 0xf090 ;  /* 0x0000f09000107802 */ /* 0x000fe40000000f00 */
[----:B-12--5:R-:W-:Y:S05]  /*f080*/  CALL.REL.NOINC `($__internal_76_$__cuda_sm70_shflsync_bfly_p) ;  /* 0x000003f000007944 */ /* 0x026fea0003c00000 */
        /* <DEDUP_REMOVED lines=9> */
[----:B------:R-:W-:Y:S05]  /*f120*/  CALL.REL.NOINC `($__internal_76_$__cuda_sm70_shflsync_bfly_p) ;  /* 0x0000035000007944 */ /* 0x000fea0003c00000 */
[----:B-1----:R-:W-:Y:S01]  /*f130*/  MOV R20, R2 ;  /* 0x0000000200147202 */ /* 0x002fe20000000f00 */
[----:B------:R-:W-:Y:S01]  /*f140*/  HFMA2.MMA R2, -RZ, RZ, 0, 1.1920928955078125e-07 ;  /* 0x00000002ff027435 */ /* 0x000fe200000001ff */
[----:B------:R-:W-:-:S02]  /*f150*/  MOV R17, R19 ;  /* 0x0000001300117202 */ /* 0x000fc40000000f00 */
[----:B------:R-:W-:Y:S02]  /*f160*/  MOV R22, 0x1f ;  /* 0x0000001f00167802 */ /* 0x000fe40000000f00 */
[----:B------:R-:W-:Y:S02]  /*f170*/  MOV R21, 0xffffffff ;  /* 0xffffffff00157802 */ /* 0x000fe40000000f00 */
[----:B------:R-:W-:Y:S02]  /*f180*/  MOV R16, 0xf1a0 ;  /* 0x0000f1a000107802 */ /* 0x000fe40000000f00 */
[----:B------:R-:W-:Y:S05]  /*f190*/  CALL.REL.NOINC `($__internal_76_$__cuda_sm70_shflsync_bfly_p) ;  /* 0x000002e000007944 */ /* 0x000fea0003c00000 */
[----:B------:R-:W-:Y:S01]  /*f1a0*/  FADD.FTZ R18, R20, R18 ;  /* 0x0000001214127221 */ /* 0x000fe20000010000 */
[----:B------:R-:W-:Y:S01]  /*f1b0*/  MOV R22, 0x1f ;  /* 0x0000001f00167802 */ /* 0x000fe20000000f00 */
[----:B-1----:R-:W-:Y:S01]  /*f1c0*/  FADD.FTZ R19, R19, R2 ;  /* 0x0000000213137221 */ /* 0x002fe20000010000 */
[----:B------:R-:W-:Y:S01]  /*f1d0*/  HFMA2.MMA R2, -RZ, RZ, 0, 2.384185791015625e-07 ;  /* 0x00000004ff027435 */ /* 0x000fe200000001ff */
[----:B------:R-:W-:Y:S02]  /*f1e0*/  MOV R21, 0xffffffff ;  /* 0xffffffff00157802 */ /* 0x000fe40000000f00 */
[----:B------:R-:W-:-:S02]  /*f1f0*/  MOV R17, R18 ;  /* 0x0000001200117202 */ /* 0x000fc40000000f00 */
[----:B------:R-:W-:Y:S02]  /*f200*/  MOV R16, 0xf220 ;  /* 0x0000f22000107802 */ /* 0x000fe40000000f00 */
[----:B------:R-:W-:Y:S05]  /*f210*/  CALL.REL.NOINC `($__internal_76_$__cuda_sm70_shflsync_bfly_p) ;  /* 0x0000026000007944 */ /* 0x000fea0003c00000 */
[----:B-1----:R-:W-:Y:S01]  /*f220*/  MOV R20, R2 ;  /* 0x0000000200147202 */ /* 0x002fe20000000f00 */
[----:B------:R-:W-:Y:S01]  /*f230*/  HFMA2.MMA R2, -RZ, RZ, 0, 2.384185791015625e-07 ;  /* 0x00000004ff027435 */ /* 0x000fe200000001ff */
[----:B------:R-:W-:Y:S02]  /*f240*/  MOV R17, R19 ;  /* 0x0000001300117202 */ /* 0x000fe40000000f00 */
[----:B------:R-:W-:Y:S02]  /*f250*/  MOV R22, 0x1f ;  /* 0x0000001f00167802 */ /* 0x000fe40000000f00 */
[----:B------:R-:W-:Y:S02]  /*f260*/  MOV R21, 0xffffffff ;  /* 0xffffffff00157802 */ /* 0x000fe40000000f00 */
[----:B------:R-:W-:Y:S02]  /*f270*/  MOV R16, 0xf290 ;  /* 0x0000f29000107802 */ /* 0x000fe40000000f00 */
[----:B------:R-:W-:Y:S05]  /*f280*/  CALL.REL.NOINC `($__internal_76_$__cuda_sm70_shflsync_bfly_p) ;  /* 0x000001f000007944 */ /* 0x000fea0003c00000 */
[----:B------:R-:W-:Y:S01]  /*f290*/  FADD.FTZ R18, R20, R18 ;  /* 0x0000001214127221 */ /* 0x000fe20000010000 */
[----:B------:R-:W-:Y:S01]  /*f2a0*/  MOV R22, 0x1f ;  /* 0x0000001f00167802 */ /* 0x000fe20000000f00 */
[----:B-1----:R-:W-:Y:S01]  /*f2b0*/  FADD.FTZ R19, R19, R2 ;  /* 0x0000000213137221 */ /* 0x002fe20000010000 */
[----:B------:R-:W-:Y:S01]  /*f2c0*/  HFMA2.MMA R2, -RZ, RZ, 0, 4.76837158203125e-07 ;  /* 0x00000008ff027435 */ /* 0x000fe200000001ff */
[----:B------:R-:W-:-:S02]  /*f2d0*/  MOV R21, 0xffffffff ;  /* 0xffffffff00157802 */ /* 0x000fc40000000f00 */
[----:B------:R-:W-:Y:S02]  /*f2e0*/  MOV R17, R18 ;  /* 0x0000001200117202 */ /* 0x000fe40000000f00 */
[----:B------:R-:W-:Y:S02]  /*f2f0*/  MOV R16, 0xf310 ;  /* 0x0000f31000107802 */ /* 0x000fe40000000f00 */
[----:B------:R-:W-:Y:S05]  /*f300*/  CALL.REL.NOINC `($__internal_76_$__cuda_sm70_shflsync_bfly_p) ;  /* 0x0000017000007944 */ /* 0x000fea0003c00000 */
[----:B-1----:R-:W-:Y:S01]  /*f310*/  MOV R20, R2 ;  /* 0x0000000200147202 */ /* 0x002fe20000000f00 */
[----:B------:R-:W-:Y:S01]  /*f320*/  HFMA2.MMA R2, -RZ, RZ, 0, 4.76837158203125e-07 ;  /* 0x00000008ff027435 */ /* 0x000fe200000001ff */
[----:B------:R-:W-:Y:S02]  /*f330*/  MOV R17, R19 ;  /* 0x0000001300117202 */ /* 0x000fe40000000f00 */
[----:B------:R-:W-:Y:S02]  /*f340*/  MOV R22, 0x1f ;  /* 0x0000001f00167802 */ /* 0x000fe40000000f00 */
[----:B------:R-:W-:Y:S02]  /*f350*/  MOV R21, 0xffffffff ;  /* 0xffffffff00157802 */ /* 0x000fe40000000f00 */
[----:B------:R-:W-:-:S02]  /*f360*/  MOV R16, 0xf380 ;  /* 0x0000f38000107802 */ /* 0x000fc40000000f00 */
[----:B------:R-:W-:Y:S05]  /*f370*/  CALL.REL.NOINC `($__internal_76_$__cuda_sm70_shflsync_bfly_p) ;  /* 0x0000010000007944 */ /* 0x000fea0003c00000 */
[----:B------:R-:W-:Y:S01]  /*f380*/  FADD.FTZ R18, R20, R18 ;  /* 0x0000001214127221 */ /* 0x000fe20000010000 */
[----:B------:R-:W-:Y:S01]  /*f390*/  MOV R22, 0x1f ;  /* 0x0000001f00167802 */ /* 0x000fe20000000f00 */
[----:B-1----:R-:W-:Y:S01]  /*f3a0*/  FADD.FTZ R19, R19, R2 ;  /* 0x0000000213137221 */ /* 0x002fe20000010000 */
[----:B------:R-:W-:Y:S01]  /*f3b0*/  HFMA2.MMA R2, -RZ, RZ, 0, 9.5367431640625e-07 ;  /* 0x00000010ff027435 */ /* 0x000fe200000001ff */
[----:B------:R-:W-:-:S02]  /*f3c0*/  MOV R21, 0xffffffff ;  /* 0xffffffff00157802 */ /* 0x000fc40000000f00 */
[----:B------:R-:W-:Y:S02]  /*f3d0*/  MOV R17, R18 ;  /* 0x0000001200117202 */ /* 0x000fe40000000f00 */
[----:B------:R-:W-:Y:S02]  /*f3e0*/  MOV R16, 0xf400 ;  /* 0x0000f40000107802 */ /* 0x000fe40000000f00 */
[----:B------:R-:W-:Y:S05]  /*f3f0*/  CALL.REL.NOINC `($__internal_76_$__cuda_sm70_shflsync_bfly_p) ;  /* 0x0000008000007944 */ /* 0x000fea0003c00000 */
[----:B-1----:R-:W-:Y:S01]  /*f400*/  MOV R20, R2 ;  /* 0x0000000200147202 */ /* 0x002fe20000000f00 */
[----:B------:R-:W-:Y:S01]  /*f410*/  HFMA2.MMA R2, -RZ, RZ, 0, 9.5367431640625e-07 ;  /* 0x00000010ff027435 */ /* 0x000fe200000001ff */
[----:B------:R-:W-:Y:S02]  /*f420*/  MOV R17, R19 ;  /* 0x0000001300117202 */ /* 0x000fe40000000f00 */
[----:B------:R-:W-:Y:S02]  /*f430*/  MOV R22, 0x1f ;  /* 0x0000001f00167802 */ /* 0x000fe40000000f00 */
[----:B------:R-:W-:Y:S02]  /*f440*/  MOV R21, 0xffffffff ;  /* 0xffffffff00157802 */ /* 0x000fe40000000f00 */
[----:B------:R-:W-:-:S02]  /*f450*/  MOV R16, 0xf470 ;  /* 0x0000f47000107802 */ /* 0x000fc40000000f00 */
[----:B------:R-:W-:Y:S05]  /*f460*/  CALL.REL.NOINC `($__internal_76_$__cuda_sm70_shflsync_bfly_p) ;  /* 0x0000001000007944 */ /* 0x000fea0003c00000 */
[----:B-1----:R-:W-:Y:S05]  /*f470*/  BRA `(.L_x_1694) ;  /* 0xffff81e000007947 */ /* 0x002fea000383ffff */
        .weak           $__internal_76_$__cuda_sm70_shflsync_bfly_p
        .type           $__internal_76_$__cuda_sm70_shflsync_bfly_p,@function
        .size           $__internal_76_$__cuda_sm70_shflsync_bfly_p,(.L_x_2902 - $__internal_76_$__cuda_sm70_shflsync_bfly_p)
$__internal_76_$__cuda_sm70_shflsync_bfly_p:
[----:B------:R-:W-:Y:S04]  /*f480*/  WARPSYNC R21 ;  /* 0x0000001500007348 */ /* 0x000fe80003800000 */
[----:B------:R0:W1:Y:S02]  /*f490*/  SHFL.BFLY PT, R2, R17, R2, R22 ;  /* 0x0c00000211027389 */ /* 0x00006400000e0016 */
[----:B0-----:R-:W-:-:S06]  /*f4a0*/  HFMA2.MMA R17, -RZ, RZ, 0, 0 ;  /* 0x00000000ff117435 */ /* 0x001fcc00000001ff */
[----:B------:R-:W-:Y:S05]  /*f4b0*/  RET.REL.NODEC R16 `(_ZN10layer_norm31ln_parallel_residual_bwd_kernelINS_13Kernel_traitsI6__halfS2_fS2_fjLj1280ELj1ELj4ELj1ELj16ENS_18Kernel_traits_baseILj1280ES2_S2_fS2_fjLj128EEEEELb1ELb0ELb0EEEvNS_9BwdParamsE) ;  /* 0xffff0b4010007950 */ /* 0x000fea0003c3ffff */
.L_x_1695:
        /* <DEDUP_REMOVED lines=12> */
.L_x_2902:


//--------------------- .text._ZN10layer_norm31ln_parallel_residual_bwd_kernelINS_13Kernel_traitsI6__halfS2_fS2_fjLj1280ELj1ELj4ELj1ELj16ENS_18Kernel_traits_baseILj1280ES2_S2_fS2_fjLj128EEEEELb1ELb0ELb1EEEvNS_9BwdParamsE --------------------------
	.section	.text._ZN10layer_norm31ln_parallel_residual_bwd_kernelINS_13Kernel_traitsI6__halfS2_fS2_fjLj1280ELj1ELj4ELj1ELj16ENS_18Kernel_traits_baseILj1280ES2_S2_fS2_fjLj128EEEEELb1ELb0ELb1EEEvNS_9BwdParamsE,"ax",@progbits
	.sectioninfo	@"SHI_REGISTERS=255"
	.align	128
        .global         _ZN10layer_norm31ln_parallel_residual_bwd_kernelINS_13Kernel_traitsI6__halfS2_fS2_fjLj1280ELj1ELj4ELj1ELj16ENS_18Kernel_traits_baseILj1280ES2_S2_fS2_fjLj128EEEEELb1ELb0ELb1EEEvNS_9BwdParamsE
        .type           _ZN10layer_norm31ln_parallel_residual_bwd_kernelINS_13Kernel_traitsI6__halfS2_fS2_fjLj1280ELj1ELj4ELj1ELj16ENS_18Kernel_traits_baseILj1280ES2_S2_fS2_fjLj128EEEEELb1ELb0ELb1EEEvNS_9BwdParamsE,@function
        .size           _ZN10layer_norm31ln_parallel_residual_bwd_kernelINS_13Kernel_traitsI6__halfS2_fS2_fjLj1280ELj1ELj4ELj1ELj16ENS_18Kernel_traits_baseILj1280ES2_S2_fS2_fjLj128EEEEELb1ELb0ELb1EEEvNS_9BwdParamsE,(.L_x_2903 - _ZN10layer_norm31ln_parallel_residual_bwd_kernelINS_13Kernel_traitsI6__halfS2_fS2_fjLj1280ELj1ELj4ELj1ELj16ENS_18Kernel_traits_baseILj1280ES2_S2_fS2_fjLj128EEEEELb1ELb0ELb1EEEvNS_9BwdParamsE)
        .other          _ZN10layer_norm31ln_parallel_residual_bwd_kernelINS_13Kernel_traitsI6__halfS2_fS2_fjLj1280ELj1ELj4ELj1ELj16ENS_18Kernel_traits_baseILj1280ES2_S2_fS2_fjLj128EEEEELb1ELb0ELb1EEEvNS_9BwdParamsE,@"STO_CUDA_ENTRY STV_DEFAULT"
_ZN10layer_norm31ln_parallel_residual_bwd_kernelINS_13Kernel_traitsI6__halfS2_fS2_fjLj1280ELj1ELj4ELj1ELj16ENS_18Kernel_traits_baseILj1280ES2_S2_fS2_fjLj128EEEEELb1ELb0ELb1EEEvNS_9BwdParamsE:
.text._ZN10layer_norm31ln_parallel_residual_bwd_kernelINS_13Kernel_traitsI6__halfS2_fS2_fjLj1280ELj1ELj4ELj1ELj16ENS_18Kernel_traits_baseILj1280ES2_S2_fS2_fjLj128EEEEELb1ELb0ELb1EEEvNS_9BwdParamsE:
        /* <DEDUP_REMOVED lines=91> */
.L_x_1697:
        /* <DEDUP_REMOVED lines=175> */
[----:B------:R0:W-:Y:S04]  /*10a0*/  STL [R1+0x14c], RZ ;  /* 0x00014cff01007387 */ /* 0x0001e80000100800 */
        /* <DEDUP_REMOVED lines=124> */
.L_x_1703:
[----:B------:R-:W0:Y:S01]  /*1870*/  S2R R3, SR_TID.X ;  /* 0x0000000000037919 */ /* 0x000e220000002100 */
[----:B------:R-:W-:Y:S01]  /*1880*/  IMAD R0, R166, c[0x0][0x168], RZ ;  /* 0x00005a00a6007a24 */ /* 0x000fe200078e02ff */
[----:B------:R-:W-:-:S02]  /*1890*/  MOV R197, 0x10 ;  /* 0x0000001000c57802 */ /* 0x000fc40000000f00 */
[----:B------:R-:W2:Y:S02]  /*18a0*/  LDL R117, [R1+0x280] ;  /* 0x0002800001757983 */ /* 0x000ea40000100800 */
[----:B------:R-:W-:Y:S01]  /*18b0*/  SHF.R.S32.HI R2, RZ, 0x1f, R0 ;  /* 0x0000001fff027819 */ /* 0x000fe20000011400 */
[----:B------:R-:W1:Y:S01]  /*18c0*/  LDC.U8 R118, c[0x0][0x1f0] ;  /* 0x00007c00ff767b82 */ /* 0x000e620000000000 */
[----:B------:R-:W3:Y:S02]  /*18d0*/  LDL R59, [R1+0x288] ;  /* 0x00028800013b7983 */ /* 0x000ee40000100800 */
[----:B------:R-:W-:Y:S02]  /*18e0*/  LEA.HI R2, R2, R0, RZ, 0x3 ;  /* 0x0000000002027211 */ /* 0x000fe400078f18ff */
[----:B------:R-:W-:Y:S01]  /*18f0*/  MOV R0, 0x4 ;  /* 0x0000000400007802 */ /* 0x000fe20000000f00 */
[----:B------:R-:W4:Y:S04]  /*1900*/  LDL R58, [R1+0x28c] ;  /* 0x00028c00013a7983 */ /* 0x000f280000100800 */
[----:B------:R-:W2:Y:S04]  /*1910*/  LDL R116, [R1+0x278] ;  /* 0x0002780001747983 */ /* 0x000ea80000100800 */
[----:B------:R-:W2:Y:S01]  /*1920*/  LDL R180, [R1+0x270] ;  /* 0x0002700001b47983 */ /* 0x000ea20000100800 */
[----:B0-----:R-:W-:-:S03]  /*1930*/  LOP3.LUT R168, R3, 0x1f, RZ, 0xc0, !PT ;  /* 0x0000001f03a87812 */ /* 0x001fc600078ec0ff */
[----:B------:R-:W2:Y:S01]  /*1940*/  LDL R191, [R1+0x268] ;  /* 0x0002680001bf7983 */ /* 0x000ea20000100800 */
[----:B------:R-:W-:-:S03]  /*1950*/  LEA.HI.SX32 R168, R2, R168, 0x1d ;  /* 0x000000a802a87211 */ /* 0x000fc600078feaff */
[----:B------:R-:W2:Y:S01]  /*1960*/  LDL R179, [R1+0x274] ;  /* 0x0002740001b37983 */ /* 0x000ea20000100800 */
[----:B------:R-:W-:-:S03]  /*1970*/  LEA R140, P0, R168, c[0x0][0x188], 0x5 ;  /* 0x00006200a88c7a11 */ /* 0x000fc600078028ff */
[----:B------:R-:W2:Y:S01]  /*1980*/  LDL R188, [R1+0x26c] ;  /* 0x00026c0001bc7983 */ /* 0x000ea20000100800 */
[C---:B------:R-:W-:Y:S02]  /*1990*/  IADD3 R167, R168.reuse, 0x20, RZ ;  /* 0x00000020a8a77810 */ /* 0x040fe40007ffe0ff */
[----:B------:R-:W-:Y:S01]  /*19a0*/  LEA.HI.X R141, R168, c[0x0][0x18c], RZ, 0x5, P0 ;  /* 0x00006300a88d7a11 */ /* 0x000fe200000f2cff */
[----:B------:R-:W-:Y:S01]  /*19b0*/  IMAD.WIDE R2, R166, R0, c[0x0][0x1a0] ;  /* 0x00006800a6027625 */ /* 0x000fe200078e0200 */
[C---:B------:R-:W-:Y:S01]  /*19c0*/  LEA R68, P0, R167.reuse, c[0x0][0x188], 0x5 ;  /* 0x00006200a7447a11 */ /* 0x040fe200078028ff */
[----:B------:R-:W2:Y:S03]  /*19d0*/  LDL R187, [R1+0x264] ;  /* 0x0002640001bb7983 */ /* 0x000ea60000100800 */
[----:B------:R-:W-:Y:S01]  /*19e0*/  LEA.HI.X R69, R167, c[0x0][0x18c], RZ, 0x5, P0 ;  /* 0x00006300a7457a11 */ /* 0x000fe200000f2cff */
[----:B------:R0:W2:Y:S01]  /*19f0*/  LDG.E R169, [R2.64] ;  /* 0x0000000402a97981 */ /* 0x0000a2000c1e1900 */
[----:B------:R-:W-:-:S02]  /*1a00*/  ISETP.NE.U32.AND P0, PT, RZ, c[0x0][0x250], PT ;  /* 0x00009400ff007a0c */ /* 0x000fc40003f05070 */
[C---:B------:R-:W-:Y:S01]  /*1a10*/  SHF.L.U32 R206, R168.reuse, 0x3, RZ ;  /* 0x00000003a8ce7819 */ /* 0x040fe200000006ff */
[-C--:B------:R-:W-:Y:S01]  /*1a20*/  IMAD.WIDE.U32 R136, R168, R197.reuse, c[0x0][0x210] ;  /* 0x00008400a8887625 */ /* 0x080fe200078e00c5 */
[----:B------:R-:W-:Y:S01]  /*1a30*/  ISETP.NE.AND.EX P0, PT, RZ, c[0x0][0x254], PT, P0 ;  /* 0x00009500ff007a0c */ /* 0x000fe20003f05300 */
[----:B------:R1:W2:Y:S02]  /*1a40*/  LDG.E.128 R44, [R140.64] ;  /* 0x000000048c2c7981 */ /* 0x0002a4000c1e1d00 */
[----:B0-----:R-:W-:Y:S01]  /*1a50*/  IMAD.WIDE R2, R166, R0, c[0x0][0x1a8] ;  /* 0x00006a00a6027625 */ /* 0x001fe200078e0200 */
[----:B------:R-:W-:Y:S01]  /*1a60*/  SHF.R.U32.HI R203, RZ, 0x1d, R168 ;  /* 0x0000001dffcb7819 */ /* 0x000fe200000116a8 */
[----:B------:R-:W2:Y:S04]  /*1a70*/  LDG.E.128 R136, [R136.64] ;  /* 0x0000000488887981 */ /* 0x000ea8000c1e1d00 */
[----:B------:R0:W2:Y:S01]  /*1a80*/  LDG.E R4, [R2.64] ;  /* 0x0000000402047981 */ /* 0x0000a2000c1e1900 */
[C---:B------:R-:W-:Y:S01]  /*1a90*/  SHF.L.U32 R204, R167.reuse, 0x3, RZ ;  /* 0x00000003a7cc7819 */ /* 0x040fe200000006ff */
[CC--:B------:R-:W-:Y:S01]  /*1aa0*/  IMAD.WIDE.U32 R132, R168.reuse, R197.reuse, c[0x0][0x208] ;  /* 0x00008200a8847625 */ /* 0x0c0fe200078e00c5 */
[----:B------:R-:W-:Y:S01]  /*1ab0*/  SHF.R.U32.HI R170, RZ, 0x1d, R167 ;  /* 0x0000001dffaa7819 */ /* 0x000fe200000116a7 */
[----:B-1----:R-:W2:Y:S04]  /*1ac0*/  LDG.E.128 R140, [R140.64+0x10] ;  /* 0x000010048c8c7981 */ /* 0x002ea8000c1e1d00 */
[----:B------:R-:W2:Y:S01]  /*1ad0*/  LDG.E.128 R132, [R132.64] ;  /* 0x0000000484847981 */ /* 0x000ea2000c1e1d00 */
[----:B0-----:R-:W-:Y:S01]  /*1ae0*/  IADD3 R3, R168, 0x40, RZ ;  /* 0x00000040a8037810 */ /* 0x001fe20007ffe0ff */
[----:B------:R-:W-:-:S02]  /*1af0*/  IMAD.WIDE.U32 R36, R167, R197, c[0x0][0x210] ;  /* 0x00008400a7247625 */ /* 0x000fc400078e00c5 */
[----:B------:R0:W3:Y:S01]  /*1b00*/  LDG.E.128 R144, [R68.64] ;  /* 0x0000000444907981 */ /* 0x0000e2000c1e1d00 */
[C---:B------:R-:W-:Y:S02]  /*1b10*/  LEA R56, P1, R3.reuse, c[0x0][0x188], 0x5 ;  /* 0x0000620003387a11 */ /* 0x040fe400078228ff */
[----:B------:R-:W-:Y:S01]  /*1b20*/  IADD3 R0, R168, 0x80, RZ ;  /* 0x00000080a8007810 */ /* 0x000fe20007ffe0ff */
[----:B------:R-:W3:Y:S01]  /*1b30*/  LDG.E.128 R36, [R36.64] ;  /* 0x0000000424247981 */ /* 0x000ee2000c1e1d00 */
[----:B------:R-:W-:Y:S02]  /*1b40*/  LEA.HI.X R57, R3, c[0x0][0x18c], RZ, 0x5, P1 ;  /* 0x0000630003397a11 */ /* 0x000fe400008f2cff */
[----:B------:R-:W-:Y:S01]  /*1b50*/  @P0 IADD3 R48, P1, R206, c[0x0][0x198], RZ ;  /* 0x00006600ce300a10 */ /* 0x000fe20007f3e0ff */
[----:B------:R-:W3:Y:S03]  /*1b60*/  LDL R192, [R1+0x24c] ;  /* 0x00024c0001c07983 */ /* 0x000ee60000100800 */
[----:B------:R-:W-:Y:S01]  /*1b70*/  @P0 IADD3.X R49, R203, c[0x0][0x19c], RZ, P1, !PT ;  /* 0x00006700cb310a10 */ /* 0x000fe20000ffe4ff */
[----:B------:R-:W-:Y:S01]  /*1b80*/  IMAD.WIDE.U32 R40, R167, R197, c[0x0][0x208] ;  /* 0x00008200a7287625 */ /* 0x000fe200078e00c5 */
[----:B------:R-:W-:Y:S01]  /*1b90*/  @P0 IADD3 R50, P1, R204, c[0x0][0x198], RZ ;  /* 0x00006600cc320a10 */ /* 0x000fe20007f3e0ff */
[----:B0-----:R-:W3:Y:S03]  /*1ba0*/  LDG.E.128 R68, [R68.64+0x10] ;  /* 0x0000100444447981 */ /* 0x001ee6000c1e1d00 */
[----:B------:R-:W-:Y:S01]  /*1bb0*/  @P0 IADD3.X R51, R170, c[0x0][0x19c], RZ, P1, !PT ;  /* 0x00006700aa330a10 */ /* 0x000fe20000ffe4ff */
[----:B------:R0:W5:Y:S04]  /*1bc0*/  @P0 LDG.E.64 R156, [R48.64] ;  /* 0x00000004309c0981 */ /* 0x000168000c1e1b00 */
[----:B------:R1:W5:Y:S01]  /*1bd0*/  @P0 LDG.E.64 R158, [R50.64] ;  /* 0x00000004329e0981 */ /* 0x000362000c1e1b00 */
[----:B------:R-:W-:-:S02]  /*1be0*/  SHF.L.U32 R176, R3, 0x3, RZ ;  /* 0x0000000303b07819 */ /* 0x000fc400000006ff */
[----:B------:R-:W-:Y:S01]  /*1bf0*/  SHF.L.U32 R174, R0, 0x3, RZ ;  /* 0x0000000300ae7819 */ /* 0x000fe200000006ff */
[----:B------:R-:W3:Y:S01]  /*1c00*/  LDG.E.128 R40, [R40.64] ;  /* 0x0000000428287981 */ /* 0x000ee2000c1e1d00 */
[----:B------:R-:W-:Y:S02]  /*1c10*/  SHF.R.U32.HI R171, RZ, 0x1d, R3 ;  /* 0x0000001dffab7819 */ /* 0x000fe40000011603 */
[----:B------:R-:W-:Y:S02]  /*1c20*/  SHF.R.U32.HI R173, RZ, 0x1d, R0 ;  /* 0x0000001dffad7819 */ /* 0x000fe40000011600 */
[----:B------:R-:W-:Y:S01]  /*1c30*/  IADD3 R2, R168, 0x60, RZ ;  /* 0x00000060a8027810 */ /* 0x000fe20007ffe0ff */
[----:B-1----:R-:W3:Y:S01]  /*1c40*/  LDL R51, [R1+0x284] ;  /* 0x0002840001337983 */ /* 0x002ee20000100800 */
[----:B------:R-:W-:Y:S02]  /*1c50*/  @P0 IADD3 R52, P2, R176, c[0x0][0x198], RZ ;  /* 0x00006600b0340a10 */ /* 0x000fe40007f5e0ff */
[----:B0-----:R-:W-:Y:S01]  /*1c60*/  @P0 IADD3 R48, P3, R174, c[0x0][0x198], RZ ;  /* 0x00006600ae300a10 */ /* 0x001fe20007f7e0ff */
[----:B------:R-:W3:Y:S01]  /*1c70*/  LDL R50, [R1+0x27c] ;  /* 0x00027c0001327983 */ /* 0x000ee20000100800 */
[----:B------:R-:W-:-:S02]  /*1c80*/  @P0 IADD3.X R53, R171, c[0x0][0x19c], RZ, P2, !PT ;  /* 0x00006700ab350a10 */ /* 0x000fc400017fe4ff */
[----:B------:R-:W-:Y:S01]  /*1c90*/  ISETP.NE.AND P2, PT, R118, RZ, PT ;  /* 0x000000ff7600720c */ /* 0x000fe20003f45270 */
[----:B--2---:R-:W-:Y:S01]  /*1ca0*/  HADD2.F32 R177, -RZ, R132.H0_H0 ;  /* 0x20000084ffb17230 */ /* 0x004fe20000004100 */
[----:B------:R-:W-:Y:S01]  /*1cb0*/  @P0 IADD3.X R49, R173, c[0x0][0x19c], RZ, P3, !PT ;  /* 0x00006700ad310a10 */ /* 0x000fe20001ffe4ff */
[----:B------:R-:W-:Y:S01]  /*1cc0*/  HADD2.F32 R181, -RZ, R133.H0_H0 ;  /* 0x20000085ffb57230 */ /* 0x000fe20000004100 */
[----:B------:R-:W-:Y:S01]  /*1cd0*/  FSEL R169, R169, RZ, !P2 ;  /* 0x000000ffa9a97208 */ /* 0x000fe20005000000 */
[----:B------:R-:W-:Y:S01]  /*1ce0*/  HADD2.F32 R189, -RZ, R134.H0_H0 ;  /* 0x20000086ffbd7230 */ /* 0x000fe20000004100 */
[----:B------:R-:W-:Y:S01]  /*1cf0*/  SHF.L.U32 R175, R2, 0x3, RZ ;  /* 0x0000000302af7819 */ /* 0x000fe200000006ff */
[----:B------:R0:W5:Y:S02]  /*1d00*/  @P0 LDG.E.64 R164, [R48.64] ;  /* 0x0000000430a40981 */ /* 0x000164000c1e1b00 */
[----:B------:R-:W-:Y:S01]  /*1d10*/  FADD.FTZ R45, R45, -R169 ;  /* 0x800000a92d2d7221 */ /* 0x000fe20000010000 */
[----:B------:R-:W-:Y:S01]  /*1d20*/  HADD2.F32 R132, -RZ, R132.H1_H1 ;  /* 0x30000084ff847230 */ /* 0x000fe20000004100 */
[----:B------:R-:W-:Y:S01]  /*1d30*/  SHF.R.U32.HI R172, RZ, 0x1d, R2 ;  /* 0x0000001dffac7819 */ /* 0x000fe20000011602 */
[----:B------:R-:W-:Y:S01]  /*1d40*/  HADD2.F32 R195, -RZ, R135.H0_H0 ;  /* 0x20000087ffc37230 */ /* 0x000fe20000004100 */
[----:B------:R-:W-:Y:S01]  /*1d50*/  IMAD.WIDE.U32 R60, R3, R197, c[0x0][0x210] ;  /* 0x00008400033c7625 */ /* 0x000fe200078e00c5 */
[----:B------:R1:W2:Y:S01]  /*1d60*/  LDG.E.128 R64, [R56.64] ;  /* 0x0000000438407981 */ /* 0x0002a2000c1e1d00 */
[----:B0-----:R-:W-:-:S02]  /*1d70*/  HADD2.F32 R49, -RZ, R136.H0_H0 ;  /* 0x20000088ff317230 */ /* 0x001fc40000004100 */
[----:B------:R-:W-:Y:S01]  /*1d80*/  IMAD.WIDE.U32 R112, R3, R197, c[0x0][0x208] ;  /* 0x0000820003707625 */ /* 0x000fe200078e00c5 */
[----:B------:R-:W-:Y:S01]  /*1d90*/  HADD2.F32 R136, -RZ, R136.H1_H1 ;  /* 0x30000088ff887230 */ /* 0x000fe20000004100 */
[----:B------:R-:W-:Y:S01]  /*1da0*/  @P0 IADD3 R54, P1, R175, c[0x0][0x198], RZ ;  /* 0x00006600af360a10 */ /* 0x000fe20007f3e0ff */
[----:B------:R0:W5:Y:S01]  /*1db0*/  @P0 LDG.E.64 R160, [R52.64] ;  /* 0x0000000434a00981 */ /* 0x000162000c1e1b00 */
[----:B------:R-:W-:Y:S02]  /*1dc0*/  FMUL.FTZ R184, R4, R45 ;  /* 0x0000002d04b87220 */ /* 0x000fe40000410000 */
[----:B------:R-:W-:Y:S02]  /*1dd0*/  FMUL.FTZ R182, R117, R136 ;  /* 0x0000008875b67220 */ /* 0x000fe40000410000 */
[----:B------:R-:W-:Y:S02]  /*1de0*/  FADD.FTZ R217, R132, R217 ;  /* 0x000000d984d97221 */ /* 0x000fe40000010000 */
[----:B------:R-:W-:-:S02]  /*1df0*/  FADD.FTZ R44, R44, -R169 ;  /* 0x800000a92c2c7221 */ /* 0x000fc40000010000 */
[--C-:B------:R-:W-:Y:S02]  /*1e00*/  FADD.FTZ R46, R46, -R169.reuse ;  /* 0x800000a92e2e7221 */ /* 0x100fe40000010000 */
[----:B------:R-:W-:Y:S02]  /*1e10*/  FADD.FTZ R218, R177, R218 ;  /* 0x000000dab1da7221 */ /* 0x000fe40000010000 */
[--C-:B------:R-:W-:Y:S02]  /*1e20*/  FADD.FTZ R186, R47, -R169.reuse ;  /* 0x800000a92fba7221 */ /* 0x100fe40000010000 */
[----:B------:R-:W-:Y:S02]  /*1e30*/  FADD.FTZ R220, R181, R220 ;  /* 0x000000dcb5dc7221 */ /* 0x000fe40000010000 */
[----:B------:R-:W-:Y:S01]  /*1e40*/  FADD.FTZ R140, R140, -R169 ;  /* 0x800000a98c8c7221 */ /* 0x000fe20000010000 */
[----:B------:R-:W-:Y:S01]  /*1e50*/  HADD2.F32 R133, -RZ, R133.H1_H1 ;  /* 0x30000085ff857230 */ /* 0x000fe20000004100 */
[----:B------:R-:W-:-:S02]  /*1e60*/  FFMA.FTZ R5, R184, R132, R5 ;  /* 0x00000084b8057223 */ /* 0x000fc40000010005 */
[----:B------:R-:W-:Y:S01]  /*1e70*/  FADD.FTZ R222, R189, R222 ;  /* 0x000000debdde7221 */ /* 0x000fe20000010000 */
[----:B------:R-:W-:Y:S01]  /*1e80*/  HADD2.F32 R134, -RZ, R134.H1_H1 ;  /* 0x30000086ff867230 */ /* 0x000fe20000004100 */
[----:B---3--:R-:W-:Y:S02]  /*1e90*/  FFMA.FTZ R182, R51, R132, R182 ;  /* 0x0000008433b67223 */ /* 0x008fe400000100b6 */
[--C-:B------:R-:W-:Y:S01]  /*1ea0*/  FADD.FTZ R142, R142, -R169.reuse ;  /* 0x800000a98e8e7221 */ /* 0x100fe20000010000 */
[----:B------:R-:W3:Y:S01]  /*1eb0*/  LDL R132, [R1+0x260] ;  /* 0x0002600001847983 */ /* 0x000ee20000100800 */
[----:B------:R-:W-:Y:S02]  /*1ec0*/  @P0 IADD3.X R55, R172, c[0x0][0x19c], RZ, P1, !PT ;  /* 0x00006700ac370a10 */ /* 0x000fe40000ffe4ff */
[----:B------:R-:W-:Y:S01]  /*1ed0*/  ISETP.NE.U32.AND P1, PT, RZ, c[0x0][0x218], PT ;  /* 0x00008600ff007a0c */ /* 0x000fe20003f25070 */
[----:B------:R-:W-:Y:S02]  /*1ee0*/  FMUL.FTZ R178, R4, R44 ;  /* 0x0000002c04b27220 */ /* 0x000fe40000410000 */
[----:B------:R-:W-:Y:S01]  /*1ef0*/  FADD.FTZ R141, R141, -R169 ;  /* 0x800000a98d8d7221 */ /* 0x000fe20000010000 */
[----:B------:R-:W-:Y:S01]  /*1f00*/  ISETP.NE.AND.EX P1, PT, RZ, c[0x0][0x21c], PT, P1 ;  /* 0x00008700ff007a0c */ /* 0x000fe20003f25310 */
[----:B------:R-:W-:Y:S01]  /*1f10*/  FMUL.FTZ R44, R59, R49 ;  /* 0x000000313b2c7220 */ /* 0x000fe20000410000 */
[----:B------:R-:W-:Y:S01]  /*1f20*/  HADD2.F32 R135, -RZ, R135.H1_H1 ;  /* 0x30000087ff877230 */ /* 0x000fe20000004100 */
[-C--:B------:R-:W-:Y:S01]  /*1f30*/  FFMA.FTZ R6, R178, R177.reuse, R6 ;  /* 0x000000b1b2067223 */ /* 0x080fe20000010006 */
[----:B------:R-:W2:Y:S01]  /*1f40*/  LDG.E.128 R60, [R60.64] ;  /* 0x000000043c3c7981 */ /* 0x000ea2000c1e1d00 */
[----:B----4-:R-:W-:Y:S01]  /*1f50*/  FFMA.FTZ R177, R58, R177, R44 ;  /* 0x000000b13ab17223 */ /* 0x010fe2000001002c */
[----:B------:R-:W-:Y:S01]  /*1f60*/  HADD2.F32 R44, -RZ, R137.H0_H0 ;  /* 0x20000089ff2c7230 */ /* 0x000fe20000004100 */
[----:B------:R-:W-:Y:S01]  /*1f70*/  FADD.FTZ R236, R49, R236 ;  /* 0x000000ec31ec7221 */ /* 0x000fe20000010000 */
[----:B------:R-:W4:Y:S01]  /*1f80*/  LDG.E.128 R112, [R112.64] ;  /* 0x0000000470707981 */ /* 0x000f22000c1e1d00 */
[----:B------:R-:W-:-:S02]  /*1f90*/  FFMA.FTZ R232, R178, R49, R232 ;  /* 0x00000031b2e87223 */ /* 0x000fc400000100e8 */
[----:B------:R-:W-:Y:S01]  /*1fa0*/  FMUL.FTZ R183, R4, R46 ;  /* 0x0000002e04b77220 */ /* 0x000fe20000410000 */
[----:B-1----:R-:W2:Y:S01]  /*1fb0*/  LDG.E.128 R56, [R56.64+0x10] ;  /* 0x0000100438387981 */ /* 0x002ea2000c1e1d00 */
[----:B------:R-:W-:Y:S01]  /*1fc0*/  @P1 LEA R48, P3, R168, c[0x0][0x218], 0x5 ;  /* 0x00008600a8301a11 */ /* 0x000fe200078628ff */
[----:B------:R-:W-:Y:S02]  /*1fd0*/  FADD.FTZ R235, R136, R235 ;  /* 0x000000eb88eb7221 */ /* 0x000fe40000010000 */
[----:B------:R-:W-:Y:S01]  /*1fe0*/  FFMA.FTZ R231, R184, R136, R231 ;  /* 0x00000088b8e77223 */ /* 0x000fe200000100e7 */
[----:B------:R-:W-:Y:S01]  /*1ff0*/  @P1 LEA.HI.X R49, R168, c[0x0][0x21c], RZ, 0x5, P3 ;  /* 0x00008700a8311a11 */ /* 0x000fe200018f2cff */
[-C--:B------:R-:W-:Y:S01]  /*2000*/  FMUL.FTZ R45, R116, R44.reuse ;  /* 0x0000002c742d7220 */ /* 0x080fe20000410000 */
[----:B------:R-:W-:Y:S01]  /*2010*/  @P1 LEA R46, P3, R167, c[0x0][0x218], 0x5 ;  /* 0x00008600a72e1a11 */ /* 0x000fe200078628ff */
[----:B------:R-:W-:Y:S01]  /*2020*/  FADD.FTZ R238, R44, R238 ;  /* 0x000000ee2cee7221 */ /* 0x000fe20000010000 */
[----:B------:R-:W-:Y:S01]  /*2030*/  HADD2.F32 R137, -RZ, R137.H1_H1 ;  /* 0x30000089ff897230 */ /* 0x000fe20000004100 */
[----:B------:R-:W-:Y:S01]  /*2040*/  FFMA.FTZ R234, R183, R44, R234 ;  /* 0x0000002cb7ea7223 */ /* 0x000fe200000100ea */
[----:B------:R-:W-:Y:S01]  /*2050*/  @P1 LEA.HI.X R47, R167, c[0x0][0x21c], RZ, 0x5, P3 ;  /* 0x00008700a72f1a11 */ /* 0x000fe200018f2cff */
[-C--:B------:R-:W-:Y:S01]  /*2060*/  FFMA.FTZ R8, R183, R181.reuse, R8 ;  /* 0x000000b5b7087223 */ /* 0x080fe20000010008 */
[C---:B------:R-:W-:Y:S01]  /*2070*/  @P1 LEA R44, P4, R3.reuse, c[0x0][0x218], 0x5 ;  /* 0x00008600032c1a11 */ /* 0x040fe200078828ff */
[----:B------:R-:W-:Y:S01]  /*2080*/  FFMA.FTZ R181, R50, R181, R45 ;  /* 0x000000b532b57223 */ /* 0x000fe2000001002d */
[----:B------:R-:W2:Y:S02]  /*2090*/  LDL R136, [R1+0x250] ;  /* 0x0002500001887983 */ /* 0x000ea40000100800 */
[----:B------:R-:W-:-:S02]  /*20a0*/  @P1 LEA.HI.X R45, R3, c[0x0][0x21c], RZ, 0x5, P4 ;  /* 0x00008700032d1a11 */ /* 0x000fc400020f2cff */
[----:B------:R1:W5:Y:S04]  /*20b0*/  @P1 LDG.E.128 R80, [R46.64] ;  /* 0x000000042e501981 */ /* 0x000368000c1e1d00 */
[----:B------:R1:W5:Y:S01]  /*20c0*/  @P1 LDG.E.128 R84, [R46.64+0x10] ;  /* 0x000010042e541981 */ /* 0x000362000c1e1d00 */
[----:B------:R-:W-:Y:S02]  /*20d0*/  FMUL.FTZ R186, R4, R186 ;  /* 0x000000ba04ba7220 */ /* 0x000fe40000410000 */
[----:B------:R-:W-:Y:S01]  /*20e0*/  FMUL.FTZ R185, R180, R137 ;  /* 0x00000089b4b97220 */ /* 0x000fe20000410000 */
[----:B------:R0:W5:Y:S01]  /*20f0*/  @P1 LDG.E.128 R72, [R48.64] ;  /* 0x0000000430481981 */ /* 0x000162000c1e1d00 */
[----:B------:R-:W-:-:S03]  /*2100*/  FMUL.FTZ R190, R4, R140 ;  /* 0x0000008c04be7220 */ /* 0x000fc60000410000 */
[----:B------:R-:W4:Y:S01]  /*2110*/  LDL R180, [R1+0x258] ;  /* 0x0002580001b47983 */ /* 0x000f220000100800 */
[C---:B-1----:R-:W-:Y:S01]  /*2120*/  @P1 LEA R46, P4, R0.reuse, c[0x0][0x218], 0x5 ;  /* 0x00008600002e1a11 */ /* 0x042fe200078828ff */
[----:B------:R-:W-:Y:S02]  /*2130*/  FADD.FTZ R219, R133, R219 ;  /* 0x000000db85db7221 */ /* 0x000fe40000010000 */
[----:B------:R0:W5:Y:S01]  /*2140*/  @P1 LDG.E.128 R76, [R48.64+0x10] ;  /* 0x00001004304c1981 */ /* 0x000162000c1e1d00 */
[----:B------:R-:W-:Y:S01]  /*2150*/  @P1 LEA.HI.X R47, R0, c[0x0][0x21c], RZ, 0x5, P4 ;  /* 0x00008700002f1a11 */ /* 0x000fe200020f2cff */
[C---:B------:R-:W-:Y:S02]  /*2160*/  FMUL.FTZ R196, R4.reuse, R142 ;  /* 0x0000008e04c47220 */ /* 0x040fe40000410000 */
[----:B------:R1:W5:Y:S04]  /*2170*/  @P1 LDG.E.128 R88, [R44.64] ;  /* 0x000000042c581981 */ /* 0x000368000c1e1d00 */
[----:B------:R0:W5:Y:S04]  /*2180*/  @P1 LDG.E.128 R104, [R46.64] ;  /* 0x000000042e681981 */ /* 0x000168000c1e1d00 */
[----:B------:R0:W5:Y:S01]  /*2190*/  @P1 LDG.E.128 R108, [R46.64+0x10] ;  /* 0x000010042e6c1981 */ /* 0x000162000c1e1d00 */
[----:B------:R-:W-:-:S02]  /*21a0*/  FMUL.FTZ R194, R4, R141 ;  /* 0x0000008d04c27220 */ /* 0x000fc40000410000 */
[----:B------:R-:W-:Y:S01]  /*21b0*/  FADD.FTZ R237, R137, R237 ;  /* 0x000000ed89ed7221 */ /* 0x000fe20000010000 */
[----:B------:R1:W5:Y:S01]  /*21c0*/  @P1 LDG.E.128 R92, [R44.64+0x10] ;  /* 0x000010042c5c1981 */ /* 0x000362000c1e1d00 */
[----:B------:R-:W-:Y:S02]  /*21d0*/  FADD.FTZ R144, -R169, R144 ;  /* 0x00000090a9907221 */ /* 0x000fe40000010100 */
[----:B------:R-:W-:Y:S01]  /*21e0*/  FADD.FTZ R221, R134, R221 ;  /* 0x000000dd86dd7221 */ /* 0x000fe20000010000 */
[----:B------:R1:W5:Y:S01]  /*21f0*/  @P0 LDG.E.64 R162, [R54.64] ;  /* 0x0000000436a20981 */ /* 0x000362000c1e1b00 */
[--C-:B0-----:R-:W-:Y:S02]  /*2200*/  HADD2.F32 R46, -RZ, R138.reuse.H0_H0 ;  /* 0x2000008aff2e7230 */ /* 0x101fe40000004100 */
[----:B------:R-:W-:Y:S01]  /*2210*/  HADD2.F32 R138, -RZ, R138.H1_H1 ;  /* 0x3000008aff8a7230 */ /* 0x000fe20000004100 */
[----:B------:R-:W-:Y:S02]  /*2220*/  FFMA.FTZ R7, R186, R133, R7 ;  /* 0x00000085ba077223 */ /* 0x000fe40000010007 */
[----:B------:R-:W-:-:S02]  /*2230*/  FMUL.FTZ R47, R191, R46 ;  /* 0x0000002ebf2f7220 */ /* 0x000fc40000410000 */
[----:B------:R-:W-:Y:S02]  /*2240*/  FFMA.FTZ R185, R179, R133, R185 ;  /* 0x00000085b3b97223 */ /* 0x000fe400000100b9 */
[----:B------:R-:W4:Y:S01]  /*2250*/  LDL R179, [R1+0x25c] ;  /* 0x00025c0001b37983 */ /* 0x000f220000100800 */
[-C--:B------:R-:W-:Y:S02]  /*2260*/  FFMA.FTZ R10, R190, R189.reuse, R10 ;  /* 0x000000bdbe0a7223 */ /* 0x080fe4000001000a */
[----:B------:R-:W-:Y:S01]  /*2270*/  FFMA.FTZ R189, R188, R189, R47 ;  /* 0x000000bdbcbd7223 */ /* 0x000fe2000001002f */
[----:B------:R-:W4:Y:S01]  /*2280*/  LDL R133, [R1+0x248] ;  /* 0x0002480001857983 */ /* 0x000f220000100800 */
[----:B---3--:R-:W-:-:S03]  /*2290*/  FMUL.FTZ R193, R132, R138 ;  /* 0x0000008a84c17220 */ /* 0x008fc60000410000 */
[----:B------:R-:W3:Y:S04]  /*22a0*/  LDL R132, [R1+0x254] ;  /* 0x0002540001847983 */ /* 0x000ee80000100800 */
[----:B------:R-:W3:Y:S04]  /*22b0*/  LDL.LU R191, [R1+0x1c] ;  /* 0x00001c0001bf7983 */ /* 0x000ee80000300800 */
[----:B------:R-:W3:Y:S01]  /*22c0*/  LDL.LU R188, [R1+0xc] ;  /* 0x00000c0001bc7983 */ /* 0x000ee20000300800 */
[----:B------:R-:W-:-:S03]  /*22d0*/  FFMA.FTZ R193, R187, R134, R193 ;  /* 0x00000086bbc17223 */ /* 0x000fc600000100c1 */
[----:B------:R-:W3:Y:S04]  /*22e0*/  LDL R187, [R1+0x240] ;  /* 0x0002400001bb7983 */ /* 0x000ee80000100800 */
[----:B------:R-:W3:Y:S04]  /*22f0*/  LDL R142, [R1+0x244] ;  /* 0x00024400018e7983 */ /* 0x000ee80000100800 */
[----:B------:R-:W3:Y:S01]  /*2300*/  LDL.LU R141, [R1+0x18] ;  /* 0x00001800018d7983 */ /* 0x000ee20000300800 */
[----:B------:R-:W-:-:S03]  /*2310*/  FADD.FTZ R248, R46, R248 ;  /* 0x000000f82ef87221 */ /* 0x000fc60000010000 */
[----:B------:R-:W3:Y:S01]  /*2320*/  LDL.LU R140, [R1+0x8] ;  /* 0x00000800018c7983 */ /* 0x000ee20000300800 */
[----:B------:R-:W-:Y:S01]  /*2330*/  FFMA.FTZ R244, R190, R46, R244 ;  /* 0x0000002ebef47223 */ /* 0x000fe200000100f4 */
[--C-:B------:R-:W-:Y:S02]  /*2340*/  HADD2.F32 R46, -RZ, R139.reuse.H0_H0 ;  /* 0x2000008bff2e7230 */ /* 0x100fe40000004100 */
[----:B------:R-:W-:Y:S01]  /*2350*/  HADD2.F32 R139, -RZ, R139.H1_H1 ;  /* 0x3000008bff8b7230 */ /* 0x000fe20000004100 */
[----:B------:R-:W-:Y:S02]  /*2360*/  FFMA.FTZ R233, R186, R137, R233 ;  /* 0x00000089bae97223 */ /* 0x000fe400000100e9 */
[----:B------:R-:W-:Y:S01]  /*2370*/  FADD.FTZ R247, R138, R247 ;  /* 0x000000f78af77221 */ /* 0x000fe20000010000 */
[----:B------:R-:W3:Y:S01]  /*2380*/  LDL R137, [R1+0x23c] ;  /* 0x00023c0001897983 */ /* 0x000ee20000100800 */
[----:B--2---:R-:W-:Y:S02]  /*2390*/  FMUL.FTZ R200, R136, R139 ;  /* 0x0000008b88c87220 */ /* 0x004fe40000410000 */
[----:B------:R-:W-:-:S02]  /*23a0*/  FFMA.FTZ R243, R194, R138, R243 ;  /* 0x0000008ac2f37223 */ /* 0x000fc400000100f3 */
[----:B------:R-:W2:Y:S04]  /*23b0*/  LDL R138, [R1+0x238] ;  /* 0x00023800018a7983 */ /* 0x000ea80000100800 */
[----:B------:R-:W2:Y:S01]  /*23c0*/  LDL.LU R136, [R1+0x24] ;  /* 0x0000240001887983 */ /* 0x000ea20000300800 */
[----:B----4-:R-:W-:Y:S02]  /*23d0*/  FMUL.FTZ R47, R180, R46 ;  /* 0x0000002eb42f7220 */ /* 0x010fe40000410000 */
[----:B------:R-:W-:Y:S02]  /*23e0*/  FMUL.FTZ R180, R4, R144 ;  /* 0x0000009004b47220 */ /* 0x000fe40000410000 */
[----:B------:R-:W-:Y:S02]  /*23f0*/  FFMA.FTZ R9, R194, R134, R9 ;  /* 0x00000086c2097223 */ /* 0x000fe40000010009 */
[----:B------:R-:W4:Y:S01]  /*2400*/  LDL.LU R134, [R1+0x14] ;  /* 0x0000140001867983 */ /* 0x000f220000300800 */
[----:B---3--:R-:W-:Y:S01]  /*2410*/  FFMA.FTZ R200, R132, R135, R200 ;  /* 0x0000008784c87223 */ /* 0x008fe200000100c8 */
[----:B------:R-:W-:-:S05]  /*2420*/  HADD2.F32 R132, -RZ, R36.H0_H0 ;  /* 0x20000024ff847230 */ /* 0x000fca0000004100 */
[----:B------:R-:W-:Y:S02]  /*2430*/  FADD.FTZ R191, R132, R191 ;  /* 0x000000bf84bf7221 */ /* 0x000fe40000010000 */
[----:B------:R-:W-:-:S03]  /*2440*/  FFMA.FTZ R188, R180, R132, R188 ;  /* 0x00000084b4bc7223 */ /* 0x000fc600000100bc */
[----:B------:R-:W-:Y:S04]  /*2450*/  STL [R1+0x1c], R191 ;  /* 0x00001cbf01007387 */ /* 0x000fe80000100800 */
[----:B------:R0:W-:Y:S04]  /*2460*/  STL [R1+0xc], R188 ;  /* 0x00000cbc01007387 */ /* 0x0001e80000100800 */
[----:B------:R-:W3:Y:S04]  /*2470*/  LDL R201, [R1+0x230] ;  /* 0x0002300001c97983 */ /* 0x000ee80000100800 */
[----:B------:R-:W3:Y:S01]  /*2480*/  LDL R207, [R1+0x234] ;  /* 0x0002340001cf7983 */ /* 0x000ee20000100800 */
[----:B------:R-:W-:Y:S01]  /*2490*/  FADD.FTZ R145, -R169, R145 ;  /* 0x00000091a9917221 */ /* 0x000fe20000010100 */
[----:B------:R-:W-:-:S03]  /*24a0*/  HADD2.F32 R36, -RZ, R36.H1_H1 ;  /* 0x30000024ff247230 */ /* 0x000fc60000004100 */
[----:B0-----:R-:W-:Y:S02]  /*24b0*/  FMUL.FTZ R188, R4, R145 ;  /* 0x0000009104bc7220 */ /* 0x001fe40000410000 */
[----:B------:R-:W-:Y:S02]  /*24c0*/  FADD.FTZ R141, R36, R141 ;  /* 0x0000008d248d7221 */ /* 0x000fe40000010000 */
[----:B------:R-:W-:-:S03]  /*24d0*/  FFMA.FTZ R140, R188, R36, R140 ;  /* 0x00000024bc8c7223 */ /* 0x000fc6000001008c */
[----:B------:R-:W-:Y:S01]  /*24e0*/  STL [R1+0x18], R141 ;  /* 0x0000188d01007387 */ /* 0x000fe20000100800 */
[----:B------:R-:W-:-:S03]  /*24f0*/  FADD.FTZ R224, R195, R224 ;  /* 0x000000e0c3e07221 */ /* 0x000fc60000010000 */
[----:B------:R-:W-:Y:S01]  /*2500*/  STL [R1+0x8], R140 ;  /* 0x0000088c01007387 */ /* 0x000fe20000100800 */
[----:B------:R-:W-:-:S03]  /*2510*/  FFMA.FTZ R12, R196, R195, R12 ;  /* 0x000000c3c40c7223 */ /* 0x000fc6000001000c */
[----:B------:R-:W3:Y:S01]  /*2520*/  LDL.LU R205, [R1+0x20] ;  /* 0x0000200001cd7983 */ /* 0x000ee20000300800 */
[----:B------:R-:W-:Y:S01]  /*2530*/  FFMA.FTZ R195, R179, R195, R47 ;  /* 0x000000c3b3c37223 */ /* 0x000fe2000001002f */
[--C-:B------:R-:W-:Y:S01]  /*2540*/  HADD2.F32 R179, -RZ, R40.reuse.H0_H0 ;  /* 0x20000028ffb37230 */ /* 0x100fe20000004100 */
[----:B------:R-:W-:Y:S01]  /*2550*/  FMUL.FTZ R187, R187, R36 ;  /* 0x00000024bbbb7220 */ /* 0x000fe20000410000 */
[----:B------:R-:W3:Y:S01]  /*2560*/  LDL.LU R198, [R1+0x10] ;  /* 0x0000100001c67983 */ /* 0x000ee20000300800 */
[----:B------:R-:W-:Y:S01]  /*2570*/  HADD2.F32 R40, -RZ, R40.H1_H1 ;  /* 0x30000028ff287230 */ /* 0x000fe20000004100 */
[----:B------:R-:W-:Y:S01]  /*2580*/  FMUL.FTZ R133, R133, R132 ;  /* 0x0000008485857220 */ /* 0x000fe20000410000 */
[----:B------:R-:W-:Y:S01]  /*2590*/  HADD2.F32 R36, -RZ, R37.H0_H0 ;  /* 0x20000025ff247230 */ /* 0x000fe20000004100 */
[----:B------:R-:W-:Y:S01]  /*25a0*/  FADD.FTZ R146, -R169, R146 ;  /* 0x00000092a9927221 */ /* 0x000fe20000010100 */
[----:B------:R-:W-:Y:S01]  /*25b0*/  HADD2.F32 R191, -RZ, R41.H0_H0 ;  /* 0x20000029ffbf7230 */ /* 0x000fe20000004100 */
[----:B------:R-:W-:Y:S01]  /*25c0*/  FADD.FTZ R226, R179, R226 ;  /* 0x000000e2b3e27221 */ /* 0x000fe20000010000 */
[----:B------:R-:W3:Y:S01]  /*25d0*/  LDL R210, [R1+0x228] ;  /* 0x0002280001d27983 */ /* 0x000ee20000100800 */
[----:B------:R-:W-:-:S02]  /*25e0*/  FFMA.FTZ R14, R180, R179, R14 ;  /* 0x000000b3b40e7223 */ /* 0x000fc4000001000e */
[----:B------:R-:W-:Y:S02]  /*25f0*/  FFMA.FTZ R179, R192, R179, R133 ;  /* 0x000000b3c0b37223 */ /* 0x000fe40000010085 */
[----:B------:R-:W-:Y:S02]  /*2600*/  FADD.FTZ R225, R40, R225 ;  /* 0x000000e128e17221 */ /* 0x000fe40000010000 */
[-C--:B------:R-:W-:Y:S02]  /*2610*/  FFMA.FTZ R13, R188, R40.reuse, R13 ;  /* 0x00000028bc0d7223 */ /* 0x080fe4000001000d */
[----:B------:R-:W-:Y:S02]  /*2620*/  FFMA.FTZ R187, R142, R40, R187 ;  /* 0x000000288ebb7223 */ /* 0x000fe400000100bb */
[----:B--2---:R-:W-:Y:S02]  /*2630*/  FADD.FTZ R136, R36, R136 ;  /* 0x0000008824887221 */ /* 0x004fe40000010000 */
[----:B------:R-:W-:-:S02]  /*2640*/  FMUL.FTZ R192, R4, R146 ;  /* 0x0000009204c07220 */ /* 0x000fc40000410000 */
[-C--:B------:R-:W-:Y:S01]  /*2650*/  FMUL.FTZ R40, R138, R36.reuse ;  /* 0x000000248a287220 */ /* 0x080fe20000410000 */
[----:B------:R-:W2:Y:S01]  /*2660*/  LDL R146, [R1+0x22c] ;  /* 0x00022c0001927983 */ /* 0x000ea20000100800 */
[----:B------:R-:W-:Y:S02]  /*2670*/  FADD.FTZ R228, R191, R228 ;  /* 0x000000e4bfe47221 */ /* 0x000fe40000010000 */
[CC--:B------:R-:W-:Y:S01]  /*2680*/  FFMA.FTZ R16, R192.reuse, R191.reuse, R16 ;  /* 0x000000bfc0107223 */ /* 0x0c0fe20000010010 */
[----:B------:R0:W-:Y:S01]  /*2690*/  STL [R1+0x24], R136 ;  /* 0x0000248801007387 */ /* 0x0001e20000100800 */
[----:B------:R-:W-:Y:S01]  /*26a0*/  FFMA.FTZ R191, R137, R191, R40 ;  /* 0x000000bf89bf7223 */ /* 0x000fe20000010028 */
[----:B------:R-:W-:Y:S02]  /*26b0*/  HADD2.F32 R37, -RZ, R37.H1_H1 ;  /* 0x30000025ff257230 */ /* 0x000fe40000004100 */
[----:B------:R-:W2:Y:S01]  /*26c0*/  LDL.LU R209, [R1+0x4c] ;  /* 0x00004c0001d17983 */ /* 0x000ea20000300800 */
[----:B----4-:R-:W-:-:S03]  /*26d0*/  FFMA.FTZ R134, R192, R36, R134 ;  /* 0x00000024c0867223 */ /* 0x010fc60000010086 */
[----:B------:R-:W4:Y:S01]  /*26e0*/  LDL.LU R40, [R1+0x3c] ;  /* 0x00003c0001287983 */ /* 0x000f220000300800 */
[----:B------:R-:W-:-:S03]  /*26f0*/  HADD2.F32 R41, -RZ, R41.H1_H1 ;  /* 0x30000029ff297230 */ /* 0x000fc60000004100 */
[----:B------:R-:W-:Y:S04]  /*2700*/  STL [R1+0x14], R134 ;  /* 0x0000148601007387 */ /* 0x000fe80000100800 */
[----:B------:R-:W4:Y:S04]  /*2710*/  LDL R202, [R1+0x220] ;  /* 0x0002200001ca7983 */ /* 0x000f280000100800 */
[----:B------:R-:W4:Y:S01]  /*2720*/  LDL R208, [R1+0x224] ;  /* 0x0002240001d07983 */ /* 0x000f220000100800 */
[----:B---3--:R-:W-:-:S04]  /*2730*/  FMUL.FTZ R201, R201, R37 ;  /* 0x00000025c9c97220 */ /* 0x008fc80000410000 */
[----:B------:R-:W-:Y:S02]  /*2740*/  FFMA.FTZ R201, R207, R41, R201 ;  /* 0x00000029cfc97223 */ /* 0x000fe400000100c9 */
[----:B------:R-:W3:Y:S01]  /*2750*/  LDL.LU R207, [R1+0x48] ;  /* 0x0000480001cf7983 */ /* 0x000ee20000300800 */
[----:B------:R-:W-:Y:S01]  /*2760*/  @P1 LEA R48, P3, R2, c[0x0][0x218], 0x5 ;  /* 0x0000860002301a11 */ /* 0x000fe200078628ff */
[----:B------:R-:W-:-:S03]  /*2770*/  FADD.FTZ R147, -R169, R147 ;  /* 0x00000093a9937221 */ /* 0x000fc60000010100 */
[C---:B------:R-:W-:Y:S01]  /*2780*/  @P1 LEA.HI.X R49, R2.reuse, c[0x0][0x21c], RZ, 0x5, P3 ;  /* 0x0000870002311a11 */ /* 0x040fe200018f2cff */
[----:B------:R-:W-:-:S04]  /*2790*/  IMAD.WIDE.U32 R116, R2, R197, c[0x0][0x208] ;  /* 0x0000820002747625 */ /* 0x000fc800078e00c5 */
[----:B------:R1:W5:Y:S01]  /*27a0*/  @P1 LDG.E.128 R96, [R48.64] ;  /* 0x0000000430601981 */ /* 0x000362000c1e1d00 */
[----:B------:R-:W-:-:S03]  /*27b0*/  IMAD.WIDE.U32 R132, R0, R197, c[0x0][0x208] ;  /* 0x0000820000847625 */ /* 0x000fc600078e00c5 */
[----:B------:R1:W5:Y:S01]  /*27c0*/  @P1 LDG.E.128 R100, [R48.64+0x10] ;  /* 0x0000100430641981 */ /* 0x000362000c1e1d00 */
[----:B0-----:R-:W-:-:S04]  /*27d0*/  IMAD.WIDE.U32 R136, R0, R197, c[0x0][0x210] ;  /* 0x0000840000887625 */ /* 0x001fc800078e00c5 */
[----:B------:R-:W-:Y:S01]  /*27e0*/  FADD.FTZ R205, R37, R205 ;  /* 0x000000cd25cd7221 */ /* 0x000fe20000010000 */
[----:B------:R-:W-:Y:S01]  /*27f0*/  HADD2.F32 R36, -RZ, R38.H0_H0 ;  /* 0x20000026ff247230 */ /* 0x000fe20000004100 */
[----:B------:R-:W-:Y:S02]  /*2800*/  FADD.FTZ R227, R41, R227 ;  /* 0x000000e329e37221 */ /* 0x000fe40000010000 */
        /* <DEDUP_REMOVED lines=8> */
[C---:B-1----:R-:W-:Y:S01]  /*2890*/  LEA R44, P3, R2.reuse, c[0x0][0x188], 0x5 ;  /* 0x00006200022c7a11 */ /* 0x042fe200078628ff */
[----:B------:R-:W-:Y:S01]  /*28a0*/  IMAD.WIDE.U32 R48, R2, R197, c[0x0][0x210] ;  /* 0x0000840002307625 */ /* 0x000fe200078e00c5 */
[----:B------:R-:W3:Y:S03]  /*28b0*/  LDG.E.128 R116, [R116.64] ;  /* 0x0000000474747981 */ /* 0x000ee6000c1e1d00 */
[----:B------:R-:W-:Y:S01]  /*28c0*/  FMUL.FTZ R197, R4, R147 ;  /* 0x0000009304c57220 */ /* 0x000fe20000410000 */
[----:B------:R0:W-:Y:S03]  /*28d0*/  STL [R1+0x20], R205 ;  /* 0x000020cd01007387 */ /* 0x0001e60000100800 */
[----:B------:R-:W-:Y:S01]  /*28e0*/  FFMA.FTZ R198, R197, R37, R198 ;  /* 0x00000025c5c67223 */ /* 0x000fe200000100c6 */
[----:B------:R-:W-:Y:S01]  /*28f0*/  HADD2.F32 R38, -RZ, R38.H1_H1 ;  /* 0x30000026ff267230 */ /* 0x000fe20000004100 */
[----:B--2---:R-:W-:Y:S01]  /*2900*/  FADD.FTZ R209, R36, R209 ;  /* 0x000000d124d17221 */ /* 0x004fe20000010000 */
[----:B0-----:R-:W2:Y:S04]  /*2910*/  LDL.LU R205, [R1+0x38] ;  /* 0x0000380001cd7983 */ /* 0x001ea80000300800 */
[----:B------:R0:W-:Y:S01]  /*2920*/  STL [R1+0x10], R198 ;  /* 0x000010c601007387 */ /* 0x0001e20000100800 */
[----:B------:R-:W-:-:S02]  /*2930*/  FMUL.FTZ R37, R210, R36 ;  /* 0x00000024d2257220 */ /* 0x000fc40000410000 */
[----:B------:R-:W-:Y:S01]  /*2940*/  FFMA.FTZ R15, R197, R41, R15 ;  /* 0x00000029c50f7223 */ /* 0x000fe2000001000f */
[----:B------:R-:W2:Y:S01]  /*2950*/  LDL R147, [R1+0x218] ;  /* 0x0002180001937983 */ /* 0x000ea20000100800 */
[C---:B------:R-:W-:Y:S02]  /*2960*/  FMUL.FTZ R69, R4.reuse, R69 ;  /* 0x0000004504457220 */ /* 0x040fe40000410000 */
[C---:B------:R-:W-:Y:S02]  /*2970*/  FMUL.FTZ R70, R4.reuse, R70 ;  /* 0x0000004604467220 */ /* 0x040fe40000410000 */
[C---:B------:R-:W-:Y:S02]  /*2980*/  FMUL.FTZ R65, R4.reuse, R65 ;  /* 0x0000004104417220 */ /* 0x040fe40000410000 */
[C---:B------:R-:W-:Y:S02]  /*2990*/  FMUL.FTZ R67, R4.reuse, R67 ;  /* 0x0000004304437220 */ /* 0x040fe40000410000 */
[----:B------:R-:W-:Y:S01]  /*29a0*/  FMUL.FTZ R58, R4, R58 ;  /* 0x0000003a043a7220 */ /* 0x000fe20000410000 */
[----:B------:R-:W-:Y:S01]  /*29b0*/  LEA.HI.X R45, R2, c[0x0][0x18c], RZ, 0x5, P3 ;  /* 0x00006300022d7a11 */ /* 0x000fe200018f2cff */
[----:B0-----:R-:W-:Y:S01]  /*29c0*/  FADD.FTZ R198, -R169, R68 ;  /* 0x00000044a9c67221 */ /* 0x001fe20000010100 */
[----:B------:R-:W-:Y:S01]  /*29d0*/  HADD2.F32 R68, -RZ, R42.H0_H0 ;  /* 0x2000002aff447230 */ /* 0x000fe20000004100 */
[----:B------:R-:W2:Y:S02]  /*29e0*/  LDG.E.128 R48, [R48.64] ;  /* 0x0000000430307981 */ /* 0x000ea4000c1e1d00 */
[----:B------:R-:W-:-:S02]  /*29f0*/  FMUL.FTZ R198, R4, R198 ;  /* 0x000000c604c67220 */ /* 0x000fc40000410000 */
[----:B------:R-:W-:Y:S01]  /*2a00*/  FADD.FTZ R230, R68, R230 ;  /* 0x000000e644e67221 */ /* 0x000fe20000010000 */
[----:B------:R-:W2:Y:S01]  /*2a10*/  LDG.E.128 R52, [R44.64] ;  /* 0x000000042c347981 */ /* 0x000ea2000c1e1d00 */
[C---:B----4-:R-:W-:Y:S02]  /*2a20*/  FFMA.FTZ R40, R198.reuse, R36, R40 ;  /* 0x00000024c6287223 */ /* 0x050fe40000010028 */
[-C--:B------:R-:W-:Y:S02]  /*2a30*/  FFMA.FTZ R18, R198, R68.reuse, R18 ;  /* 0x00000044c6127223 */ /* 0x080fe40000010012 */
[----:B------:R-:W-:Y:S02]  /*2a40*/  FFMA.FTZ R68, R146, R68, R37 ;  /* 0x0000004492447223 */ /* 0x000fe40000010025 */
[----:B------:R-:W4:Y:S04]  /*2a50*/  LDL R146, [R1+0x21c] ;  /* 0x00021c0001927983 */ /* 0x000f280000100800 */
[----:B------:R-:W4:Y:S04]  /*2a60*/  LDL.LU R41, [R1+0x54] ;  /* 0x0000540001297983 */ /* 0x000f280000300800 */
[----:B------:R0:W-:Y:S04]  /*2a70*/  STL [R1+0x3c], R40 ;  /* 0x00003c2801007387 */ /* 0x0001e80000100800 */
[----:B------:R-:W-:Y:S04]  /*2a80*/  STL [R1+0x4c], R209 ;  /* 0x00004cd101007387 */ /* 0x000fe80000100800 */
[----:B0-----:R-:W4:Y:S01]  /*2a90*/  LDL.LU R40, [R1+0x44] ;  /* 0x0000440001287983 */ /* 0x001f220000300800 */
[----:B---3--:R-:W-:-:S05]  /*2aa0*/  FADD.FTZ R207, R38, R207 ;  /* 0x000000cf26cf7221 */ /* 0x008fca0000010000 */
[----:B------:R0:W-:Y:S04]  /*2ab0*/  STL [R1+0x48], R207 ;  /* 0x000048cf01007387 */ /* 0x0001e80000100800 */
[----:B------:R-:W3:Y:S04]  /*2ac0*/  LDL R210, [R1+0x214] ;  /* 0x0002140001d27983 */ /* 0x000ee80000100800 */
[----:B0-----:R-:W3:Y:S04]  /*2ad0*/  LDL R207, [R1+0x210] ;  /* 0x0002100001cf7983 */ /* 0x001ee80000100800 */
[----:B------:R-:W3:Y:S01]  /*2ae0*/  LDL.LU R209, [R1+0x50] ;  /* 0x0000500001d17983 */ /* 0x000ee20000300800 */
[----:B------:R-:W-:Y:S01]  /*2af0*/  HADD2.F32 R36, -RZ, R39.H0_H0 ;  /* 0x20000027ff247230 */ /* 0x000fe20000004100 */
[----:B------:R-:W-:Y:S01]  /*2b00*/  FMUL.FTZ R202, R202, R38 ;  /* 0x00000026caca7220 */ /* 0x000fe20000410000 */
[----:B------:R-:W-:-:S05]  /*2b10*/  HADD2.F32 R42, -RZ, R42.H1_H1 ;  /* 0x3000002aff2a7230 */ /* 0x000fca0000004100 */
[----:B------:R-:W-:Y:S02]  /*2b20*/  FADD.FTZ R229, R42, R229 ;  /* 0x000000e52ae57221 */ /* 0x000fe40000010000 */
[CC--:B------:R-:W-:Y:S02]  /*2b30*/  FFMA.FTZ R17, R69.reuse, R42.reuse, R17 ;  /* 0x0000002a45117223 */ /* 0x0c0fe40000010011 */
[----:B------:R-:W-:Y:S01]  /*2b40*/  FFMA.FTZ R202, R208, R42, R202 ;  /* 0x0000002ad0ca7223 */ /* 0x000fe200000100ca */
[----:B------:R-:W-:Y:S01]  /*2b50*/  HADD2.F32 R39, -RZ, R39.H1_H1 ;  /* 0x30000027ff277230 */ /* 0x000fe20000004100 */
[----:B--2---:R-:W-:-:S05]  /*2b60*/  FFMA.FTZ R205, R69, R38, R205 ;  /* 0x0000002645cd7223 */ /* 0x004fca00000100cd */
[----:B------:R0:W-:Y:S01]  /*2b70*/  STL [R1+0x38], R205 ;  /* 0x000038cd01007387 */ /* 0x0001e20000100800 */
[----:B------:R-:W-:-:S03]  /*2b80*/  FMUL.FTZ R37, R147, R36 ;  /* 0x0000002493257220 */ /* 0x000fc60000410000 */
[----:B------:R-:W2:Y:S01]  /*2b90*/  LDL.LU R42, [R1+0x40] ;  /* 0x00004000012a7983 */ /* 0x000ea20000300800 */
[----:B0-----:R-:W-:-:S05]  /*2ba0*/  HADD2.F32 R205, -RZ, R43.H0_H0 ;  /* 0x2000002bffcd7230 */ /* 0x001fca0000004100 */
[----:B------:R-:W-:Y:S02]  /*2bb0*/  FADD.FTZ R240, R205, R240 ;  /* 0x000000f0cdf07221 */ /* 0x000fe40000010000 */
[-C--:B------:R-:W-:Y:S02]  /*2bc0*/  FFMA.FTZ R20, R70, R205.reuse, R20 ;  /* 0x000000cd46147223 */ /* 0x080fe40000010014 */
[----:B----4-:R-:W-:Y:S02]  /*2bd0*/  FFMA.FTZ R205, R146, R205, R37 ;  /* 0x000000cd92cd7223 */ /* 0x010fe40000010025 */
[----:B------:R-:W4:Y:S01]  /*2be0*/  LDL R37, [R1+0x208] ;  /* 0x0002080001257983 */ /* 0x000f220000100800 */
[----:B------:R-:W-:-:S05]  /*2bf0*/  FADD.FTZ R41, R36, R41 ;  /* 0x0000002924297221 */ /* 0x000fca0000010000 */
[----:B------:R0:W-:Y:S01]  /*2c00*/  STL [R1+0x54], R41 ;  /* 0x0000542901007387 */ /* 0x0001e20000100800 */
[----:B------:R-:W-:-:S03]  /*2c10*/  FFMA.FTZ R40, R70, R36, R40 ;  /* 0x0000002446287223 */ /* 0x000fc60000010028 */
[----:B0-----:R-:W4:Y:S04]  /*2c20*/  LDL R41, [R1+0x20c] ;  /* 0x00020c0001297983 */ /* 0x001f280000100800 */
[----:B------:R0:W-:Y:S04]  /*2c30*/  STL [R1+0x44], R40 ;  /* 0x0000442801007387 */ /* 0x0001e80000100800 */
[----:B0-----:R-:W4:Y:S04]  /*2c40*/  LDL.LU R40, [R1+0x7c] ;  /* 0x00007c0001287983 */ /* 0x001f280000300800 */
[----:B------:R-:W4:Y:S01]  /*2c50*/  LDL.LU R211, [R1+0x6c] ;  /* 0x00006c0001d37983 */ /* 0x000f220000300800 */
[----:B---3--:R-:W-:-:S05]  /*2c60*/  FADD.FTZ R209, R39, R209 ;  /* 0x000000d127d17221 */ /* 0x008fca0000010000 */
[----:B------:R0:W-:Y:S04]  /*2c70*/  STL [R1+0x50], R209 ;  /* 0x000050d101007387 */ /* 0x0001e80000100800 */
[----:B------:R-:W3:Y:S04]  /*2c80*/  LDL R38, [R1+0x204] ;  /* 0x0002040001267983 */ /* 0x000ee80000100800 */
[----:B0-----:R-:W3:Y:S01]  /*2c90*/  LDL R209, [R1+0x200] ;  /* 0x0002000001d17983 */ /* 0x001ee20000100800 */
[----:B------:R-:W-:Y:S01]  /*2ca0*/  FMUL.FTZ R208, R4, R71 ;  /* 0x0000004704d07220 */ /* 0x000fe20000410000 */
[----:B------:R-:W-:Y:S01]  /*2cb0*/  HADD2.F32 R43, -RZ, R43.H1_H1 ;  /* 0x3000002bff2b7230 */ /* 0x000fe20000004100 */
[----:B------:R-:W-:Y:S01]  /*2cc0*/  FMUL.FTZ R207, R207, R39 ;  /* 0x00000027cfcf7220 */ /* 0x000fe20000410000 */
[----:B------:R-:W-:Y:S01]  /*2cd0*/  HADD2.F32 R36, -RZ, R60.H0_H0 ;  /* 0x2000003cff247230 */ /* 0x000fe20000004100 */
[----:B------:R-:W-:-:S02]  /*2ce0*/  FADD.FTZ R71, -R169, R64 ;  /* 0x00000040a9477221 */ /* 0x000fc40000010100 */
[----:B------:R-:W-:Y:S02]  /*2cf0*/  FADD.FTZ R239, R43, R239 ;  /* 0x000000ef2bef7221 */ /* 0x000fe40000010000 */
[-C--:B------:R-:W-:Y:S02]  /*2d00*/  FFMA.FTZ R19, R208, R43.reuse, R19 ;  /* 0x0000002bd0137223 */ /* 0x080fe40000010013 */
[----:B------:R-:W-:Y:S01]  /*2d10*/  FFMA.FTZ R207, R210, R43, R207 ;  /* 0x0000002bd2cf7223 */ /* 0x000fe200000100cf */
[----:B------:R-:W-:Y:S01]  /*2d20*/  HADD2.F32 R64, -RZ, R112.H0_H0 ;  /* 0x20000070ff407230 */ /* 0x000fe20000004100 */
[----:B------:R-:W3:Y:S01]  /*2d30*/  LDL.LU R43, [R1+0x78] ;  /* 0x00007800012b7983 */ /* 0x000ee20000300800 */
[----:B------:R-:W-:-:S03]  /*2d40*/  FMUL.FTZ R71, R4, R71 ;  /* 0x0000004704477220 */ /* 0x000fc60000410000 */
[----:B------:R-:W-:Y:S02]  /*2d50*/  FADD.FTZ R242, R64, R242 ;  /* 0x000000f240f27221 */ /* 0x000fe40000010000 */
[----:B------:R-:W-:Y:S02]  /*2d60*/  FFMA.FTZ R22, R71, R64, R22 ;  /* 0x0000004047167223 */ /* 0x000fe40000010016 */
[----:B--2---:R-:W-:-:S05]  /*2d70*/  FFMA.FTZ R42, R208, R39, R42 ;  /* 0x00000027d02a7223 */ /* 0x004fca000001002a */
[----:B------:R0:W-:Y:S04]  /*2d80*/  STL [R1+0x40], R42 ;  /* 0x0000402a01007387 */ /* 0x0001e80000100800 */
[----:B0-----:R-:W2:Y:S04]  /*2d90*/  LDL.LU R42, [R1+0x68] ;  /* 0x00006800012a7983 */ /* 0x001ea80000300800 */
[----:B------:R-:W2:Y:S01]  /*2da0*/  LDL R210, [R1+0x1f8] ;  /* 0x0001f80001d27983 */ /* 0x000ea20000100800 */
[----:B----4-:R-:W-:-:S04]  /*2db0*/  FMUL.FTZ R37, R37, R36 ;  /* 0x0000002425257220 */ /* 0x010fc80000410000 */
[----:B------:R-:W-:Y:S02]  /*2dc0*/  FFMA.FTZ R64, R41, R64, R37 ;  /* 0x0000004029407223 */ /* 0x000fe40000010025 */
[----:B------:R-:W4:Y:S01]  /*2dd0*/  LDL R41, [R1+0x1fc] ;  /* 0x0001fc0001297983 */ /* 0x000f220000100800 */
[----:B------:R-:W-:Y:S02]  /*2de0*/  FADD.FTZ R40, R36, R40 ;  /* 0x0000002824287221 */ /* 0x000fe40000010000 */
[----:B------:R-:W-:-:S03]  /*2df0*/  FFMA.FTZ R211, R71, R36, R211 ;  /* 0x0000002447d37223 */ /* 0x000fc600000100d3 */
[----:B------:R0:W-:Y:S01]  /*2e00*/  STL [R1+0x7c], R40 ;  /* 0x00007c2801007387 */ /* 0x0001e20000100800 */
[----:B------:R-:W-:Y:S02]  /*2e10*/  HADD2.F32 R36, -RZ, R60.H1_H1 ;  /* 0x3000003cff247230 */ /* 0x000fe40000004100 */
[----:B------:R-:W-:Y:S01]  /*2e20*/  HADD2.F32 R60, -RZ, R112.H1_H1 ;  /* 0x30000070ff3c7230 */ /* 0x000fe20000004100 */
[----:B0-----:R-:W4:Y:S04]  /*2e30*/  LDL.LU R40, [R1+0x84] ;  /* 0x0000840001287983 */ /* 0x001f280000300800 */
[----:B------:R-:W-:Y:S04]  /*2e40*/  STL [R1+0x6c], R211 ;  /* 0x00006cd301007387 */ /* 0x000fe80000100800 */
[----:B------:R-:W4:Y:S01]  /*2e50*/  LDL.LU R39, [R1+0x74] ;  /* 0x0000740001277983 */ /* 0x000f220000300800 */
[----:B------:R-:W-:-:S02]  /*2e60*/  FADD.FTZ R241, R60, R241 ;  /* 0x000000f13cf17221 */ /* 0x000fc40000010000 */
[----:B------:R-:W-:Y:S02]  /*2e70*/  FFMA.FTZ R21, R65, R60, R21 ;  /* 0x0000003c41157223 */ /* 0x000fe40000010015 */
[----:B---3--:R-:W-:Y:S02]  /*2e80*/  FMUL.FTZ R37, R209, R36 ;  /* 0x00000024d1257220 */ /* 0x008fe40000410000 */
[----:B------:R-:W3:Y:S02]  /*2e90*/  LDL R209, [R1+0x1f4] ;  /* 0x0001f40001d17983 */ /* 0x000ee40000100800 */
[----:B------:R-:W-:Y:S02]  /*2ea0*/  FFMA.FTZ R60, R38, R60, R37 ;  /* 0x0000003c263c7223 */ /* 0x000fe40000010025 */
[----:B------:R-:W3:Y:S01]  /*2eb0*/  LDL R38, [R1+0x1f0] ;  /* 0x0001f00001267983 */ /* 0x000ee20000100800 */
[----:B------:R-:W-:Y:S02]  /*2ec0*/  FADD.FTZ R112, -R169, R66 ;  /* 0x00000042a9707221 */ /* 0x000fe40000010100 */
[----:B------:R-:W-:Y:S01]  /*2ed0*/  FADD.FTZ R43, R36, R43 ;  /* 0x0000002b242b7221 */ /* 0x000fe20000010000 */
[----:B------:R-:W-:Y:S01]  /*2ee0*/  HADD2.F32 R66, -RZ, R113.H0_H0 ;  /* 0x20000071ff427230 */ /* 0x000fe20000004100 */
[----:B------:R-:W-:-:S03]  /*2ef0*/  FMUL.FTZ R112, R4, R112 ;  /* 0x0000007004707220 */ /* 0x000fc60000410000 */
[----:B------:R0:W-:Y:S01]  /*2f00*/  STL [R1+0x78], R43 ;  /* 0x0000782b01007387 */ /* 0x0001e20000100800 */
[----:B------:R-:W-:Y:S02]  /*2f10*/  FADD.FTZ R252, R66, R252 ;  /* 0x000000fc42fc7221 */ /* 0x000fe40000010000 */
[----:B------:R-:W-:Y:S01]  /*2f20*/  FFMA.FTZ R24, R112, R66, R24 ;  /* 0x0000004270187223 */ /* 0x000fe20000010018 */
[----:B0-----:R-:W3:Y:S01]  /*2f30*/  LDL.LU R43, [R1+0x80] ;  /* 0x00008000012b7983 */ /* 0x001ee20000300800 */
[----:B--2---:R-:W-:Y:S01]  /*2f40*/  FFMA.FTZ R42, R65, R36, R42 ;  /* 0x00000024412a7223 */ /* 0x004fe2000001002a */
[----:B------:R-:W-:-:S04]  /*2f50*/  HADD2.F32 R36, -RZ, R61.H0_H0 ;  /* 0x2000003dff247230 */ /* 0x000fc80000004100 */
[----:B------:R0:W-:Y:S01]  /*2f60*/  STL [R1+0x68], R42 ;  /* 0x0000682a01007387 */ /* 0x0001e20000100800 */
[----:B------:R-:W-:-:S03]  /*2f70*/  FMUL.FTZ R37, R210, R36 ;  /* 0x00000024d2257220 */ /* 0x000fc60000410000 */
[----:B0-----:R-:W2:Y:S04]  /*2f80*/  LDL.LU R42, [R1+0x70] ;  /* 0x00007000012a7983 */ /* 0x001ea80000300800 */
[----:B------:R-:W2:Y:S01]  /*2f90*/  LDL R210, [R1+0x1e8] ;  /* 0x0001e80001d27983 */ /* 0x000ea20000100800 */
[----:B----4-:R-:W-:-:S03]  /*2fa0*/  FFMA.FTZ R66, R41, R66, R37 ;  /* 0x0000004229427223 */ /* 0x010fc60000010025 */
[----:B------:R-:W4:Y:S01]  /*2fb0*/  LDL.LU R41, [R1+0x4] ;  /* 0x0000040001297983 */ /* 0x000f220000300800 */
[----:B------:R-:W-:-:S05]  /*2fc0*/  FADD.FTZ R40, R36, R40 ;  /* 0x0000002824287221 */ /* 0x000fca0000010000 */
[----:B------:R0:W-:Y:S01]  /*2fd0*/  STL [R1+0x84], R40 ;  /* 0x0000842801007387 */ /* 0x0001e20000100800 */
[----:B------:R-:W-:Y:S01]  /*2fe0*/  FFMA.FTZ R39, R112, R36, R39 ;  /* 0x0000002470277223 */ /* 0x000fe20000010027 */
[----:B------:R-:W-:Y:S02]  /*2ff0*/  HADD2.F32 R36, -RZ, R61.H1_H1 ;  /* 0x3000003dff247230 */ /* 0x000fe40000004100 */
[----:B0-----:R-:W4:Y:S04]  /*3000*/  LDL R40, [R1+0x1ec] ;  /* 0x0001ec0001287983 */ /* 0x001f280000100800 */
[----:B------:R0:W-:Y:S04]  /*3010*/  STL [R1+0x74], R39 ;  /* 0x0000742701007387 */ /* 0x0001e80000100800 */
[----:B0-----:R-:W4:Y:S01]  /*3020*/  LDL.LU R39, [R1+0xac] ;  /* 0x0000ac0001277983 */ /* 0x001f220000300800 */
[----:B---3--:R-:W-:-:S03]  /*3030*/  FMUL.FTZ R37, R38, R36 ;  /* 0x0000002426257220 */ /* 0x008fc60000410000 */
[----:B------:R-:W3:Y:S01]  /*3040*/  LDL.LU R38, [R1+0x9c] ;  /* 0x00009c0001267983 */ /* 0x000ee20000300800 */
[----:B------:R-:W-:Y:S02]  /*3050*/  HADD2.F32 R61, -RZ, R113.H1_H1 ;  /* 0x30000071ff3d7230 */ /* 0x000fe40000004100 */
[----:B------:R-:W-:-:S03]  /*3060*/  HADD2.F32 R113, -RZ, R114.H0_H0 ;  /* 0x20000072ff717230 */ /* 0x000fc60000004100 */
[----:B------:R-:W-:Y:S02]  /*3070*/  FADD.FTZ R251, R61, R251 ;  /* 0x000000fb3dfb7221 */ /* 0x000fe40000010000 */
[-C--:B------:R-:W-:Y:S02]  /*3080*/  FFMA.FTZ R23, R67, R61.reuse, R23 ;  /* 0x0000003d43177223 */ /* 0x080fe40000010017 */
[----:B------:R-:W-:Y:S02]  /*3090*/  FFMA.FTZ R61, R209, R61, R37 ;  /* 0x0000003dd13d7223 */ /* 0x000fe40000010025 */
[----:B------:R-:W-:-:S05]  /*30a0*/  FADD.FTZ R43, R36, R43 ;  /* 0x0000002b242b7221 */ /* 0x000fca0000010000 */
[----:B------:R0:W-:Y:S01]  /*30b0*/  STL [R1+0x80], R43 ;  /* 0x0000802b01007387 */ /* 0x0001e20000100800 */
[----:B------:R-:W-:-:S03]  /*30c0*/  FMUL.FTZ R209, R4, R56 ;  /* 0x0000003804d17220 */ /* 0x000fc60000410000 */
[----:B0-----:R-:W3:Y:S01]  /*30d0*/  LDL R43, [R1+0x1e0] ;  /* 0x0001e000012b7983 */ /* 0x001ee20000100800 */
[----:B------:R-:W-:Y:S02]  /*30e0*/  FFMA.FTZ R26, R209, R113, R26 ;  /* 0x00000071d11a7223 */ /* 0x000fe4000001001a */
[----:B--2---:R-:W-:Y:S01]  /*30f0*/  FFMA.FTZ R42, R67, R36, R42 ;  /* 0x00000024432a7223 */ /* 0x004fe2000001002a */
[----:B------:R-:W-:-:S04]  /*3100*/  HADD2.F32 R36, -RZ, R62.H0_H0 ;  /* 0x2000003eff247230 */ /* 0x000fc80000004100 */
[----:B------:R0:W-:Y:S01]  /*3110*/  STL [R1+0x70], R42 ;  /* 0x0000702a01007387 */ /* 0x0001e20000100800 */
[----:B------:R-:W-:-:S03]  /*3120*/  FMUL.FTZ R37, R210, R36 ;  /* 0x00000024d2257220 */ /* 0x000fc60000410000 */
[----:B0-----:R-:W2:Y:S01]  /*3130*/  LDL.LU R42, [R1] ;  /* 0x00000000012a7983 */ /* 0x001ea20000300800 */
[----:B----4-:R-:W-:-:S05]  /*3140*/  FADD.FTZ R41, R113, R41 ;  /* 0x0000002971297221 */ /* 0x010fca0000010000 */
[----:B------:R0:W-:Y:S04]  /*3150*/  STL [R1+0x4], R41 ;  /* 0x0000042901007387 */ /* 0x0001e80000100800 */
[----:B0-----:R-:W4:Y:S01]  /*3160*/  LDL R41, [R1+0x1e4] ;  /* 0x0001e40001297983 */ /* 0x001f220000100800 */
[----:B------:R-:W-:-:S03]  /*3170*/  FFMA.FTZ R113, R40, R113, R37 ;  /* 0x0000007128717223 */ /* 0x000fc60000010025 */
[----:B------:R-:W4:Y:S04]  /*3180*/  LDL.LU R40, [R1+0xa8] ;  /* 0x0000a80001287983 */ /* 0x000f280000300800 */
[----:B------:R-:W4:Y:S01]  /*3190*/  LDL.LU R211, [R1+0x98] ;  /* 0x0000980001d37983 */ /* 0x000f220000300800 */
[----:B------:R-:W-:-:S05]  /*31a0*/  FADD.FTZ R39, R36, R39 ;  /* 0x0000002724277221 */ /* 0x000fca0000010000 */
[----:B------:R0:W-:Y:S04]  /*31b0*/  STL [R1+0xac], R39 ;  /* 0x0000ac2701007387 */ /* 0x0001e80000100800 */
[----:B0-----:R-:W4:Y:S01]  /*31c0*/  LDL R39, [R1+0x1d8] ;  /* 0x0001d80001277983 */ /* 0x001f220000100800 */
[----:B---3--:R-:W-:-:S05]  /*31d0*/  FFMA.FTZ R38, R209, R36, R38 ;  /* 0x00000024d1267223 */ /* 0x008fca0000010026 */
[----:B------:R0:W-:Y:S04]  /*31e0*/  STL [R1+0x9c], R38 ;  /* 0x00009c2601007387 */ /* 0x0001e80000100800 */
[----:B0-----:R-:W3:Y:S01]  /*31f0*/  LDL.LU R38, [R1+0x2c] ;  /* 0x00002c0001267983 */ /* 0x001ee20000300800 */
[----:B------:R-:W-:Y:S02]  /*3200*/  HADD2.F32 R56, -RZ, R114.H1_H1 ;  /* 0x30000072ff387230 */ /* 0x000fe40000004100 */
[----:B------:R-:W-:Y:S01]  /*3210*/  HADD2.F32 R36, -RZ, R62.H1_H1 ;  /* 0x3000003eff247230 */ /* 0x000fe20000004100 */
[----:B------:R-:W3:Y:S01]  /*3220*/  LDL R210, [R1+0x1dc] ;  /* 0x0001dc0001d27983 */ /* 0x000ee20000100800 */
[----:B------:R-:W-:Y:S01]  /*3230*/  FMUL.FTZ R62, R4, R57 ;  /* 0x00000039043e7220 */ /* 0x000fe20000410000 */
[----:B------:R-:W-:-:S03]  /*3240*/  HADD2.F32 R57, -RZ, R115.H0_H0 ;  /* 0x20000073ff397230 */ /* 0x000fc60000004100 */
[----:B------:R-:W-:Y:S02]  /*3250*/  FFMA.FTZ R25, R62, R56, R25 ;  /* 0x000000383e197223 */ /* 0x000fe40000010019 */
[----:B------:R-:W-:Y:S02]  /*3260*/  FMUL.FTZ R37, R43, R36 ;  /* 0x000000242b257220 */ /* 0x000fe40000410000 */
[----:B------:R-:W3:Y:S01]  /*3270*/  LDL.LU R43, [R1+0xb4] ;  /* 0x0000b400012b7983 */ /* 0x000ee20000300800 */
[----:B--2---:R-:W-:-:S05]  /*3280*/  FADD.FTZ R42, R56, R42 ;  /* 0x0000002a382a7221 */ /* 0x004fca0000010000 */
[----:B------:R0:W-:Y:S04]  /*3290*/  STL [R1], R42 ;  /* 0x0000002a01007387 */ /* 0x0001e80000100800 */
[----:B0-----:R-:W2:Y:S01]  /*32a0*/  LDL.LU R42, [R1+0xa4] ;  /* 0x0000a400012a7983 */ /* 0x001ea20000300800 */
[----:B----4-:R-:W-:-:S03]  /*32b0*/  FFMA.FTZ R56, R41, R56, R37 ;  /* 0x0000003829387223 */ /* 0x010fc60000010025 */
[----:B------:R-:W4:Y:S01]  /*32c0*/  LDL R41, [R1+0x1d0] ;  /* 0x0001d00001297983 */ /* 0x000f220000100800 */
[----:B------:R-:W-:Y:S02]  /*32d0*/  FADD.FTZ R40, R36, R40 ;  /* 0x0000002824287221 */ /* 0x000fe40000010000 */
[----:B------:R-:W-:Y:S01]  /*32e0*/  FFMA.FTZ R211, R62, R36, R211 ;  /* 0x000000243ed37223 */ /* 0x000fe200000100d3 */
[----:B------:R-:W-:Y:S02]  /*32f0*/  HADD2.F32 R36, -RZ, R63.H0_H0 ;  /* 0x2000003fff247230 */ /* 0x000fe40000004100 */
[----:B------:R0:W-:Y:S04]  /*3300*/  STL [R1+0xa8], R40 ;  /* 0x0000a82801007387 */ /* 0x0001e80000100800 */
[----:B0-----:R-:W4:Y:S04]  /*3310*/  LDL.LU R40, [R1+0x28] ;  /* 0x0000280001287983 */ /* 0x001f280000300800 */
[----:B------:R-:W-:Y:S04]  /*3320*/  STL [R1+0x98], R211 ;  /* 0x000098d301007387 */ /* 0x000fe80000100800 */
[----:B------:R-:W4:Y:S01]  /*3330*/  LDL R114, [R1+0x1d4] ;  /* 0x0001d40001727983 */ /* 0x000f220000100800 */
[----:B------:R-:W-:-:S03]  /*3340*/  FMUL.FTZ R37, R39, R36 ;  /* 0x0000002427257220 */ /* 0x000fc60000410000 */
[----:B------:R-:W4:Y:S01]  /*3350*/  LDL.LU R39, [R1+0xb0] ;  /* 0x0000b00001277983 */ /* 0x000f220000300800 */
[----:B---3--:R-:W-:-:S05]  /*3360*/  FADD.FTZ R38, R57, R38 ;  /* 0x0000002639267221 */ /* 0x008fca0000010000 */
[----:B------:R0:W-:Y:S04]  /*3370*/  STL [R1+0x2c], R38 ;  /* 0x00002c2601007387 */ /* 0x0001e80000100800 */
[----:B0-----:R-:W3:Y:S01]  /*3380*/  LDL.LU R38, [R1+0xa0] ;  /* 0x0000a00001267983 */ /* 0x001ee20000300800 */
[----:B------:R-:W-:Y:S02]  /*3390*/  FADD.FTZ R43, R36, R43 ;  /* 0x0000002b242b7221 */ /* 0x000fe40000010000 */
[----:B------:R-:W-:-:S03]  /*33a0*/  FFMA.FTZ R28, R58, R57, R28 ;  /* 0x000000393a1c7223 */ /* 0x000fc6000001001c */
[----:B------:R0:W-:Y:S01]  /*33b0*/  STL [R1+0xb4], R43 ;  /* 0x0000b42b01007387 */ /* 0x0001e20000100800 */
[----:B------:R-:W-:-:S03]  /*33c0*/  FFMA.FTZ R57, R210, R57, R37 ;  /* 0x00000039d2397223 */ /* 0x000fc60000010025 */
[----:B0-----:R-:W3:Y:S01]  /*33d0*/  LDL R43, [R1+0x1c8] ;  /* 0x0001c800012b7983 */ /* 0x001ee20000100800 */
[----:B--2---:R-:W-:Y:S01]  /*33e0*/  FFMA.FTZ R42, R58, R36, R42 ;  /* 0x000000243a2a7223 */ /* 0x004fe2000001002a */
[----:B------:R-:W-:Y:S01]  /*33f0*/  HADD2.F32 R36, -RZ, R63.H1_H1 ;  /* 0x3000003fff247230 */ /* 0x000fe20000004100 */
[----:B------:R-:W-:Y:S01]  /*3400*/  FADD.FTZ R63, -R169, R59 ;  /* 0x0000003ba93f7221 */ /* 0x000fe20000010100 */
[----:B------:R-:W-:Y:S02]  /*3410*/  HADD2.F32 R59, -RZ, R115.H1_H1 ;  /* 0x30000073ff3b7230 */ /* 0x000fe40000004100 */
[----:B------:R0:W-:Y:S01]  /*3420*/  STL [R1+0xa4], R42 ;  /* 0x0000a42a01007387 */ /* 0x0001e20000100800 */
[----:B------:R-:W-:Y:S02]  /*3430*/  FMUL.FTZ R63, R4, R63 ;  /* 0x0000003f043f7220 */ /* 0x000fe40000410000 */
[----:B----4-:R-:W-:Y:S01]  /*3440*/  FMUL.FTZ R37, R41, R36 ;  /* 0x0000002429257220 */ /* 0x010fe20000410000 */
[----:B0-----:R-:W2:Y:S04]  /*3450*/  LDL.LU R42, [R1+0x34] ;  /* 0x00003400012a7983 */ /* 0x001ea80000300800 */
[----:B------:R-:W4:Y:S04]  /*3460*/  LDL R210, [R1+0x1cc] ;  /* 0x0001cc0001d27983 */ /* 0x000f280000100800 */
[----:B------:R-:W4:Y:S01]  /*3470*/  LDL.LU R41, [R1+0xdc] ;  /* 0x0000dc0001297983 */ /* 0x000f220000300800 */
[----:B------:R-:W-:-:S05]  /*3480*/  FADD.FTZ R40, R59, R40 ;  /* 0x000000283b287221 */ /* 0x000fca0000010000 */
[----:B------:R0:W-:Y:S01]  /*3490*/  STL [R1+0x28], R40 ;  /* 0x0000282801007387 */ /* 0x0001e20000100800 */
[----:B------:R-:W-:-:S03]  /*34a0*/  FADD.FTZ R39, R36, R39 ;  /* 0x0000002724277221 */ /* 0x000fc60000010000 */
[----:B0-----:R-:W4:Y:S04]  /*34b0*/  LDL.LU R40, [R1+0xcc] ;  /* 0x0000cc0001287983 */ /* 0x001f280000300800 */
[----:B------:R0:W-:Y:S04]  /*34c0*/  STL [R1+0xb0], R39 ;  /* 0x0000b02701007387 */ /* 0x0001e80000100800 */
[----:B0-----:R-:W4:Y:S01]  /*34d0*/  LDL R39, [R1+0x1c0] ;  /* 0x0001c00001277983 */ /* 0x001f220000100800 */
[----:B---3--:R-:W-:-:S05]  /*34e0*/  FFMA.FTZ R38, R63, R36, R38 ;  /* 0x000000243f267223 */ /* 0x008fca0000010026 */
[----:B------:R0:W-:Y:S04]  /*34f0*/  STL [R1+0xa0], R38 ;  /* 0x0000a02601007387 */ /* 0x0001e80000100800 */
[----:B0-----:R-:W3:Y:S01]  /*3500*/  LDL.LU R38, [R1+0x30] ;  /* 0x0000300001267983 */ /* 0x001ee20000300800 */
[-C--:B------:R-:W-:Y:S02]  /*3510*/  FFMA.FTZ R27, R63, R59.reuse, R27 ;  /* 0x0000003b3f1b7223 */ /* 0x080fe4000001001b */
[----:B------:R-:W-:Y:S01]  /*3520*/  FFMA.FTZ R59, R114, R59, R37 ;  /* 0x0000003b723b7223 */ /* 0x000fe20000010025 */
[----:B------:R-:W-:Y:S01]  /*3530*/  HADD2.F32 R114, -RZ, R116.H0_H0 ;  /* 0x20000074ff727230 */ /* 0x000fe20000004100 */
[----:B------:R-:W-:Y:S01]  /*3540*/  FADD.FTZ R52, -R169, R52 ;  /* 0x00000034a9347221 */ /* 0x000fe20000010100 */
[----:B------:R-:W-:-:S03]  /*3550*/  HADD2.F32 R36, -RZ, R48.H0_H0 ;  /* 0x20000030ff247230 */ /* 0x000fc60000004100 */
[----:B------:R-:W-:Y:S02]  /*3560*/  FMUL.FTZ R115, R4, R52 ;  /* 0x0000003404737220 */ /* 0x000fe40000410000 */
[----:B------:R-:W-:Y:S01]  /*3570*/  FMUL.FTZ R37, R43, R36 ;  /* 0x000000242b257220 */ /* 0x000fe20000410000 */
[----:B------:R-:W3:Y:S01]  /*3580*/  LDL R52, [R1+0x1c4] ;  /* 0x0001c40001347983 */ /* 0x000ee20000100800 */
[-C--:B------:R-:W-:Y:S01]  /*3590*/  FFMA.FTZ R30, R115, R114.reuse, R30 ;  /* 0x00000072731e7223 */ /* 0x080fe2000001001e */
[----:B------:R-:W-:Y:S02]  /*35a0*/  HADD2.F32 R116, -RZ, R116.H1_H1 ;  /* 0x30000074ff747230 */ /* 0x000fe40000004100 */
[----:B------:R-:W3:Y:S01]  /*35b0*/  LDL.LU R43, [R1+0xd8] ;  /* 0x0000d800012b7983 */ /* 0x000ee20000300800 */
[----:B------:R-:W-:Y:S01]  /*35c0*/  HADD2.F32 R48, -RZ, R48.H1_H1 ;  /* 0x30000030ff307230 */ /* 0x000fe20000004100 */
[----:B--2---:R-:W-:Y:S02]  /*35d0*/  FADD.FTZ R42, R114, R42 ;  /* 0x0000002a722a7221 */ /* 0x004fe40000010000 */
[----:B----4-:R-:W-:-:S03]  /*35e0*/  FFMA.FTZ R114, R210, R114, R37 ;  /* 0x00000072d2727223 */ /* 0x010fc60000010025 */
[----:B------:R0:W-:Y:S01]  /*35f0*/  STL [R1+0x34], R42 ;  /* 0x0000342a01007387 */ /* 0x0001e20000100800 */
[----:B------:R-:W-:-:S03]  /*3600*/  FADD.FTZ R41, R36, R41 ;  /* 0x0000002924297221 */ /* 0x000fc60000010000 */
[----:B0-----:R-:W2:Y:S04]  /*3610*/  LDL.LU R42, [R1+0xc8] ;  /* 0x0000c800012a7983 */ /* 0x001ea80000300800 */
[----:B------:R-:W4:Y:S04]  /*3620*/  LDL R37, [R1+0x1b8] ;  /* 0x0001b80001257983 */ /* 0x000f280000100800 */
[----:B------:R0:W-:Y:S04]  /*3630*/  STL [R1+0xdc], R41 ;  /* 0x0000dc2901007387 */ /* 0x0001e80000100800 */
[----:B0-----:R-:W4:Y:S01]  /*3640*/  LDL.LU R41, [R1+0x5c] ;  /* 0x00005c0001297983 */ /* 0x001f220000300800 */
[----:B------:R-:W-:-:S05]  /*3650*/  FFMA.FTZ R40, R115, R36, R40 ;  /* 0x0000002473287223 */ /* 0x000fca0000010028 */
[----:B------:R0:W-:Y:S01]  /*3660*/  STL [R1+0xcc], R40 ;  /* 0x0000cc2801007387 */ /* 0x0001e20000100800 */
[----:B------:R-:W-:-:S03]  /*3670*/  FMUL.FTZ R36, R39, R48 ;  /* 0x0000003027247220 */ /* 0x000fc60000410000 */
[----:B0-----:R-:W4:Y:S04]  /*3680*/  LDL R40, [R1+0x1bc] ;  /* 0x0001bc0001287983 */ /* 0x001f280000100800 */
[----:B------:R-:W4:Y:S01]  /*3690*/  LDL.LU R39, [R1+0xe4] ;  /* 0x0000e40001277983 */ /* 0x000f220000300800 */
[----:B---3--:R-:W-:-:S05]  /*36a0*/  FADD.FTZ R38, R116, R38 ;  /* 0x0000002674267221 */ /* 0x008fca0000010000 */
[----:B------:R0:W-:Y:S04]  /*36b0*/  STL [R1+0x30], R38 ;  /* 0x0000302601007387 */ /* 0x0001e80000100800 */
[----:B0-----:R-:W3:Y:S01]  /*36c0*/  LDL.LU R38, [R1+0xd4] ;  /* 0x0000d40001267983 */ /* 0x001ee20000300800 */
[----:B------:R-:W-:Y:S01]  /*36d0*/  FADD.FTZ R53, -R169, R53 ;  /* 0x00000035a9357221 */ /* 0x000fe20000010100 */
[----:B------:R-:W-:-:S03]  /*36e0*/  HADD2.F32 R211, -RZ, R117.H0_H0 ;  /* 0x20000075ffd37230 */ /* 0x000fc60000004100 */
[----:B------:R-:W-:Y:S02]  /*36f0*/  FMUL.FTZ R210, R4, R53 ;  /* 0x0000003504d27220 */ /* 0x000fe40000410000 */
[----:B------:R-:W-:Y:S02]  /*3700*/  FADD.FTZ R43, R48, R43 ;  /* 0x0000002b302b7221 */ /* 0x000fe40000010000 */
[----:B------:R-:W-:Y:S02]  /*3710*/  FADD.FTZ R54, -R169, R54 ;  /* 0x00000036a9367221 */ /* 0x000fe40000010100 */
[-C--:B------:R-:W-:Y:S01]  /*3720*/  FFMA.FTZ R29, R210, R116.reuse, R29 ;  /* 0x00000074d21d7223 */ /* 0x080fe2000001001d */
[----:B------:R0:W-:Y:S01]  /*3730*/  STL [R1+0xd8], R43 ;  /* 0x0000d82b01007387 */ /* 0x0001e20000100800 */
[----:B------:R-:W-:Y:S01]  /*3740*/  FFMA.FTZ R116, R52, R116, R36 ;  /* 0x0000007434747223 */ /* 0x000fe20000010024 */
[----:B------:R-:W-:Y:S01]  /*3750*/  HADD2.F32 R36, -RZ, R49.H0_H0 ;  /* 0x20000031ff247230 */ /* 0x000fe20000004100 */
[----:B------:R-:W-:-:S02]  /*3760*/  FMUL.FTZ R212, R4, R54 ;  /* 0x0000003604d47220 */ /* 0x000fc40000410000 */
[----:B------:R-:W-:Y:S02]  /*3770*/  FADD.FTZ R250, R46, R250 ;  /* 0x000000fa2efa7221 */ /* 0x000fe40000010000 */
[----:B------:R-:W-:Y:S02]  /*3780*/  FFMA.FTZ R246, R196, R46, R246 ;  /* 0x0000002ec4f67223 */ /* 0x000fe400000100f6 */
[----:B------:R-:W3:Y:S01]  /*3790*/  LDG.E.128 R44, [R44.64+0x10] ;  /* 0x000010042c2c7981 */ /* 0x000ee2000c1e1d00 */
[----:B------:R-:W-:Y:S02]  /*37a0*/  FFMA.FTZ R32, R212, R211, R32 ;  /* 0x000000d3d4207223 */ /* 0x000fe40000010020 */
[----:B--2---:R-:W-:-:S05]  /*37b0*/  FFMA.FTZ R42, R210, R48, R42 ;  /* 0x00000030d22a7223 */ /* 0x004fca000001002a */
[----:B------:R1:W-:Y:S04]  /*37c0*/  STL [R1+0xc8], R42 ;  /* 0x0000c82a01007387 */ /* 0x0003e80000100800 */
[----:B------:R-:W2:Y:S01]  /*37d0*/  LDL R54, [R1+0x1b0] ;  /* 0x0001b00001367983 */ /* 0x000ea20000100800 */
[----:B----4-:R-:W-:-:S03]  /*37e0*/  FMUL.FTZ R37, R37, R36 ;  /* 0x0000002425257220 */ /* 0x010fc60000410000 */
[----:B------:R-:W4:Y:S01]  /*37f0*/  LDL.LU R53, [R1+0x58] ;  /* 0x0000580001357983 */ /* 0x000f220000300800 */
[----:B------:R-:W-:-:S05]  /*3800*/  FADD.FTZ R41, R211, R41 ;  /* 0x00000029d3297221 */ /* 0x000fca0000010000 */
[----:B------:R0:W-:Y:S04]  /*3810*/  STL [R1+0x5c], R41 ;  /* 0x00005c2901007387 */ /* 0x0001e80000100800 */
[----:B------:R-:W4:Y:S04]  /*3820*/  LDL R52, [R1+0x1b4] ;  /* 0x0001b40001347983 */ /* 0x000f280000100800 */
[----:B------:R-:W4:Y:S04]  /*3830*/  LDL.LU R48, [R1+0xe0] ;  /* 0x0000e00001307983 */ /* 0x000f280000300800 */
[----:B0-----:R-:W4:Y:S04]  /*3840*/  LDL.LU R43, [R1+0xd0] ;  /* 0x0000d000012b7983 */ /* 0x001f280000300800 */
[----:B-1----:R-:W4:Y:S04]  /*3850*/  LDL R42, [R1+0x1a8] ;  /* 0x0001a800012a7983 */ /* 0x002f280000100800 */
[----:B------:R-:W4:Y:S01]  /*3860*/  LDL.LU R41, [R1+0x64] ;  /* 0x0000640001297983 */ /* 0x000f220000300800 */
[----:B------:R-:W-:-:S02]  /*3870*/  FADD.FTZ R39, R36, R39 ;  /* 0x0000002724277221 */ /* 0x000fc40000010000 */
[----:B------:R-:W-:-:S03]  /*3880*/  FFMA.FTZ R211, R40, R211, R37 ;  /* 0x000000d328d37223 */ /* 0x000fc60000010025 */
[----:B------:R0:W-:Y:S04]  /*3890*/  STL [R1+0xe4], R39 ;  /* 0x0000e42701007387 */ /* 0x0001e80000100800 */
[----:B------:R-:W4:Y:S01]  /*38a0*/  LDL R40, [R1+0x1ac] ;  /* 0x0001ac0001287983 */ /* 0x000f220000100800 */
[----:B---3--:R-:W-:-:S05]  /*38b0*/  FFMA.FTZ R38, R212, R36, R38 ;  /* 0x00000024d4267223 */ /* 0x008fca0000010026 */
[----:B------:R1:W-:Y:S04]  /*38c0*/  STL [R1+0xd4], R38 ;  /* 0x0000d42601007387 */ /* 0x0003e80000100800 */
[----:B0-----:R-:W3:Y:S04]  /*38d0*/  LDL.LU R39, [R1+0x10c] ;  /* 0x00010c0001277983 */ /* 0x001ee80000300800 */
[----:B-1----:R-:W3:Y:S01]  /*38e0*/  LDL.LU R38, [R1+0xf4] ;  /* 0x0000f40001267983 */ /* 0x002ee20000300800 */
[----:B------:R-:W-:Y:S01]  /*38f0*/  FADD.FTZ R55, -R169, R55 ;  /* 0x00000037a9377221 */ /* 0x000fe20000010100 */
[----:B------:R-:W-:-:S02]  /*3900*/  HADD2.F32 R49, -RZ, R49.H1_H1 ;  /* 0x30000031ff317230 */ /* 0x000fc40000004100 */
[----:B------:R-:W-:Y:S01]  /*3910*/  HADD2.F32 R213, -RZ, R117.H1_H1 ;  /* 0x30000075ffd57230 */ /* 0x000fe20000004100 */
[----:B------:R-:W-:Y:S01]  /*3920*/  FMUL.FTZ R117, R4, R55 ;  /* 0x0000003704757220 */ /* 0x000fe20000410000 */
[----:B------:R-:W-:Y:S01]  /*3930*/  HADD2.F32 R215, -RZ, R118.H0_H0 ;  /* 0x20000076ffd77230 */ /* 0x000fe20000004100 */
[----:B------:R-:W-:Y:S01]  /*3940*/  FADD.FTZ R44, -R169, R44 ;  /* 0x0000002ca92c7221 */ /* 0x000fe20000010100 */
[----:B------:R-:W-:Y:S01]  /*3950*/  HADD2.F32 R37, -RZ, R50.H0_H0 ;  /* 0x20000032ff257230 */ /* 0x000fe20000004100 */
[----:B------:R-:W-:Y:S01]  /*3960*/  FFMA.FTZ R31, R117, R213, R31 ;  /* 0x000000d5751f7223 */ /* 0x000fe2000001001f */
[----:B------:R-:W-:Y:S01]  /*3970*/  LEA R144, P1, R0, c[0x0][0x188], 0x5 ;  /* 0x0000620000907a11 */ /* 0x000fe200078228ff */
[----:B------:R-:W-:-:S03]  /*3980*/  FMUL.FTZ R214, R4, R44 ;  /* 0x0000002c04d67220 */ /* 0x000fc60000410000 */
[----:B------:R-:W-:Y:S01]  /*3990*/  LEA.HI.X R145, R0, c[0x0][0x18c], RZ, 0x5, P1 ;  /* 0x0000630000917a11 */ /* 0x000fe200008f2cff */
[----:B------:R-:W-:Y:S02]  /*39a0*/  FFMA.FTZ R34, R214, R215, R34 ;  /* 0x000000d7d6227223 */ /* 0x000fe40000010022 */
[----:B--2---:R-:W-:Y:S02]  /*39b0*/  FMUL.FTZ R36, R54, R49 ;  /* 0x0000003136247220 */ /* 0x004fe40000410000 */
[----:B----4-:R-:W-:-:S05]  /*39c0*/  FADD.FTZ R53, R213, R53 ;  /* 0x00000035d5357221 */ /* 0x010fca0000010000 */
[----:B------:R-:W-:Y:S01]  /*39d0*/  STL [R1+0x58], R53 ;  /* 0x0000583501007387 */ /* 0x000fe20000100800 */
[----:B------:R-:W-:Y:S02]  /*39e0*/  FFMA.FTZ R213, R52, R213, R36 ;  /* 0x000000d534d57223 */ /* 0x000fe40000010024 */
[----:B------:R-:W-:Y:S02]  /*39f0*/  FADD.FTZ R48, R49, R48 ;  /* 0x0000003031307221 */ /* 0x000fe40000010000 */
[----:B------:R-:W-:-:S03]  /*3a00*/  FFMA.FTZ R43, R117, R49, R43 ;  /* 0x00000031752b7223 */ /* 0x000fc6000001002b */
[----:B------:R-:W-:Y:S01]  /*3a10*/  STL [R1+0xe0], R48 ;  /* 0x0000e03001007387 */ /* 0x000fe20000100800 */
[----:B------:R-:W-:Y:S02]  /*3a20*/  FMUL.FTZ R36, R42, R37 ;  /* 0x000000252a247220 */ /* 0x000fe40000410000 */
[----:B------:R-:W-:Y:S01]  /*3a30*/  FADD.FTZ R41, R215, R41 ;  /* 0x00000029d7297221 */ /* 0x000fe20000010000 */
[----:B------:R0:W-:Y:S04]  /*3a40*/  STL [R1+0xd0], R43 ;  /* 0x0000d02b01007387 */ /* 0x0001e80000100800 */
[----:B------:R-:W-:Y:S04]  /*3a50*/  STL [R1+0x64], R41 ;  /* 0x0000642901007387 */ /* 0x000fe80000100800 */
[----:B------:R-:W2:Y:S04]  /*3a60*/  LDL.LU R42, [R1+0x60] ;  /* 0x00006000012a7983 */ /* 0x000ea80000300800 */
[----:B0-----:R-:W4:Y:S01]  /*3a70*/  LDL R43, [R1+0x1a4] ;  /* 0x0001a400012b7983 */ /* 0x001f220000100800 */
[----:B------:R-:W-:Y:S01]  /*3a80*/  FFMA.FTZ R215, R40, R215, R36 ;  /* 0x000000d728d77223 */ /* 0x000fe20000010024 */
[----:B------:R-:W-:Y:S01]  /*3a90*/  IADD3 R36, P1, R206, c[0x0][0x190], RZ ;  /* 0x00006400ce247a10 */ /* 0x000fe20007f3e0ff */
[----:B---3--:R-:W-:-:S02]  /*3aa0*/  FADD.FTZ R39, R37, R39 ;  /* 0x0000002725277221 */ /* 0x008fc40000010000 */
[----:B------:R-:W-:-:S03]  /*3ab0*/  FFMA.FTZ R38, R214, R37, R38 ;  /* 0x00000025d6267223 */ /* 0x000fc60000010026 */
[----:B------:R-:W-:Y:S01]  /*3ac0*/  STL [R1+0x10c], R39 ;  /* 0x00010c2701007387 */ /* 0x000fe20000100800 */
[----:B------:R-:W-:-:S03]  /*3ad0*/  IADD3.X R37, R203, c[0x0][0x194], RZ, P1, !PT ;  /* 0x00006500cb257a10 */ /* 0x000fc60000ffe4ff */
[----:B------:R-:W3:Y:S01]  /*3ae0*/  LDL.LU R206, [R1+0xf0] ;  /* 0x0000f00001ce7983 */ /* 0x000ee20000300800 */
[----:B------:R-:W-:-:S03]  /*3af0*/  IADD3 R54, P1, R204, c[0x0][0x190], RZ ;  /* 0x00006400cc367a10 */ /* 0x000fc60007f3e0ff */
[----:B------:R0:W-:Y:S04]  /*3b00*/  STL [R1+0xf4], R38 ;  /* 0x0000f42601007387 */ /* 0x0001e80000100800 */
[----:B------:R-:W3:Y:S04]  /*3b10*/  LDL.LU R203, [R1+0x108] ;  /* 0x0001080001cb7983 */ /* 0x000ee80000300800 */
[----:B------:R-:W3:Y:S01]  /*3b20*/  LDL R204, [R1+0x1a0] ;  /* 0x0001a00001cc7983 */ /* 0x000ee20000100800 */
[----:B0-----:R-:W-:Y:S01]  /*3b30*/  IADD3 R38, P3, R176, c[0x0][0x190], RZ ;  /* 0x00006400b0267a10 */ /* 0x001fe20007f7e0ff */
[----:B------:R-:W-:Y:S01]  /*3b40*/  HADD2.F32 R40, -RZ, R118.H1_H1 ;  /* 0x30000076ff287230 */ /* 0x000fe20000004100 */
[----:B------:R-:W-:Y:S01]  /*3b50*/  IADD3 R48, P4, R175, c[0x0][0x190], RZ ;  /* 0x00006400af307a10 */ /* 0x000fe20007f9e0ff */
[----:B------:R-:W-:Y:S01]  /*3b60*/  HADD2.F32 R41, -RZ, R50.H1_H1 ;  /* 0x30000032ff297230 */ /* 0x000fe20000004100 */
[----:B------:R-:W-:Y:S01]  /*3b70*/  IADD3.X R39, R171, c[0x0][0x194], RZ, P3, !PT ;  /* 0x00006500ab277a10 */ /* 0x000fe20001ffe4ff */
[C---:B------:R-:W-:Y:S01]  /*3b80*/  FADD.FTZ R118, -R169.reuse, R45 ;  /* 0x0000002da9767221 */ /* 0x040fe20000010100 */
[----:B------:R-:W-:Y:S01]  /*3b90*/  IADD3 R52, P5, R174, c[0x0][0x190], RZ ;  /* 0x00006400ae347a10 */ /* 0x000fe20007fbe0ff */
[----:B------:R-:W-:Y:S01]  /*3ba0*/  FADD.FTZ R46, -R169, R46 ;  /* 0x0000002ea92e7221 */ /* 0x000fe20000010100 */
[----:B------:R-:W5:Y:S04]  /*3bb0*/  LDG.E.64 R36, [R36.64] ;  /* 0x0000000424247981 */ /* 0x000f68000c1e1b00 */
[----:B------:R0:W5:Y:S04]  /*3bc0*/  LDG.E.64 R44, [R38.64] ;  /* 0x00000004262c7981 */ /* 0x000168000c1e1b00 */
[----:B0-----:R-:W4:Y:S04]  /*3bd0*/  LDL R39, [R1+0x198] ;  /* 0x0001980001277983 */ /* 0x001f280000100800 */
[----:B------:R-:W4:Y:S01]  /*3be0*/  LDL.LU R176, [R1+0x8c] ;  /* 0x00008c0001b07983 */ /* 0x000f220000300800 */
[----:B--2---:R-:W-:-:S05]  /*3bf0*/  FADD.FTZ R42, R40, R42 ;  /* 0x0000002a282a7221 */ /* 0x004fca0000010000 */
[----:B------:R0:W-:Y:S04]  /*3c00*/  STL [R1+0x60], R42 ;  /* 0x0000602a01007387 */ /* 0x0001e80000100800 */
[----:B0-----:R-:W2:Y:S04]  /*3c10*/  LDL R42, [R1+0x19c] ;  /* 0x00019c00012a7983 */ /* 0x001ea80000100800 */
[----:B------:R-:W2:Y:S01]  /*3c20*/  LDL.LU R175, [R1+0x114] ;  /* 0x0001140001af7983 */ /* 0x000ea20000300800 */
[----:B---3--:R-:W-:-:S04]  /*3c30*/  FMUL.FTZ R50, R204, R41 ;  /* 0x00000029cc327220 */ /* 0x008fc80000410000 */
[----:B----4-:R-:W-:Y:S02]  /*3c40*/  FFMA.FTZ R50, R43, R40, R50 ;  /* 0x000000282b327223 */ /* 0x010fe40000010032 */
[----:B------:R-:W3:Y:S01]  /*3c50*/  LDL.LU R43, [R1+0xfc] ;  /* 0x0000fc00012b7983 */ /* 0x000ee20000300800 */
[----:B------:R-:W-:Y:S01]  /*3c60*/  IADD3.X R53, R173, c[0x0][0x194], RZ, P5, !PT ;  /* 0x00006500ad357a10 */ /* 0x000fe20002ffe4ff */
[----:B------:R-:W-:Y:S02]  /*3c70*/  FMUL.FTZ R118, R4, R118 ;  /* 0x0000007604767220 */ /* 0x000fe40000410000 */
[----:B------:R-:W4:Y:S01]  /*3c80*/  LDL R174, [R1+0x190] ;  /* 0x0001900001ae7983 */ /* 0x000f220000100800 */
[----:B------:R-:W-:-:S03]  /*3c90*/  FADD.FTZ R203, R41, R203 ;  /* 0x000000cb29cb7221 */ /* 0x000fc60000010000 */
[----:B------:R-:W4:Y:S01]  /*3ca0*/  LDL.LU R173, [R1+0x88] ;  /* 0x0000880001ad7983 */ /* 0x000f220000300800 */
[----:B------:R-:W-:Y:S01]  /*3cb0*/  FFMA.FTZ R206, R118, R41, R206 ;  /* 0x0000002976ce7223 */ /* 0x000fe200000100ce */
[----:B------:R-:W-:Y:S01]  /*3cc0*/  HADD2.F32 R38, -RZ, R51.H0_H0 ;  /* 0x20000033ff267230 */ /* 0x000fe20000004100 */
[----:B------:R-:W-:Y:S01]  /*3cd0*/  IADD3.X R55, R170, c[0x0][0x194], RZ, P1, !PT ;  /* 0x00006500aa377a10 */ /* 0x000fe20000ffe4ff */
[----:B------:R-:W-:Y:S01]  /*3ce0*/  STL [R1+0x108], R203 ;  /* 0x000108cb01007387 */ /* 0x000fe20000100800 */
[----:B------:R-:W-:Y:S01]  /*3cf0*/  IADD3.X R49, R172, c[0x0][0x194], RZ, P4, !PT ;  /* 0x00006500ac317a10 */ /* 0x000fe200027fe4ff */
[----:B------:R-:W-:Y:S01]  /*3d00*/  HADD2.F32 R170, -RZ, R119.H0_H0 ;  /* 0x20000077ffaa7230 */ /* 0x000fe20000004100 */
[----:B------:R-:W-:Y:S01]  /*3d10*/  FMUL.FTZ R171, R4, R46 ;  /* 0x0000002e04ab7220 */ /* 0x000fe20000410000 */
[----:B------:R-:W4:Y:S01]  /*3d20*/  LDL R172, [R1+0x194] ;  /* 0x0001940001ac7983 */ /* 0x000f220000100800 */
[----:B------:R-:W-:Y:S02]  /*3d30*/  FFMA.FTZ R33, R118, R40, R33 ;  /* 0x0000002876217223 */ /* 0x000fe40000010021 */
[----:B------:R-:W-:Y:S01]  /*3d40*/  FMUL.FTZ R39, R39, R38 ;  /* 0x0000002627277220 */ /* 0x000fe20000410000 */
[----:B------:R-:W-:Y:S01]  /*3d50*/  STL [R1+0xf0], R206 ;  /* 0x0000f0ce01007387 */ /* 0x000fe20000100800 */
[----:B------:R-:W-:-:S03]  /*3d60*/  FFMA.FTZ R148, R171, R170, R148 ;  /* 0x000000aaab947223 */ /* 0x000fc60000010094 */
[----:B------:R-:W4:Y:S01]  /*3d70*/  LDL.LU R40, [R1+0x110] ;  /* 0x0001100001287983 */ /* 0x000f220000300800 */
[----:B------:R-:W-:Y:S02]  /*3d80*/  FADD.FTZ R176, R170, R176 ;  /* 0x000000b0aab07221 */ /* 0x000fe40000010000 */
[----:B------:R-:W-:Y:S01]  /*3d90*/  FADD.FTZ R143, R143, -R169 ;  /* 0x800000a98f8f7221 */ /* 0x000fe20000010000 */
[----:B------:R-:W5:Y:S03]  /*3da0*/  LDG.E.64 R54, [R54.64] ;  /* 0x0000000436367981 */ /* 0x000f66000c1e1b00 */
[----:B------:R-:W-:Y:S01]  /*3db0*/  FMUL.FTZ R199, R4, R143 ;  /* 0x0000008f04c77220 */ /* 0x000fe20000410000 */
[----:B------:R-:W5:Y:S01]  /*3dc0*/  LDG.E.64 R48, [R48.64] ;  /* 0x0000000430307981 */ /* 0x000f62000c1e1b00 */
[----:B------:R-:W-:Y:S02]  /*3dd0*/  FADD.FTZ R223, R135, R223 ;  /* 0x000000df87df7221 */ /* 0x000fe40000010000 */
[----:B------:R-:W-:Y:S01]  /*3de0*/  FFMA.FTZ R11, R199, R135, R11 ;  /* 0x00000087c70b7223 */ /* 0x000fe2000001000b */
[----:B------:R0:W4:Y:S01]  /*3df0*/  LDG.E.128 R140, [R144.64] ;  /* 0x00000004908c7981 */ /* 0x000122000c1e1d00 */
[----:B------:R-:W-:-:S03]  /*3e00*/  FADD.FTZ R249, R139, R249 ;  /* 0x000000f98bf97221 */ /* 0x000fc60000010000 */
[----:B------:R-:W4:Y:S01]  /*3e10*/  LDG.E.128 R132, [R132.64] ;  /* 0x0000000484847981 */ /* 0x000f22000c1e1d00 */
[----:B------:R-:W-:-:S03]  /*3e20*/  FFMA.FTZ R245, R199, R139, R245 ;  /* 0x0000008bc7f57223 */ /* 0x000fc600000100f5 */
[----:B------:R-:W4:Y:S01]  /*3e30*/  LDG.E.128 R136, [R136.64] ;  /* 0x0000000488887981 */ /* 0x000f22000c1e1d00 */
[----:B------:R-:W-:-:S03]  /*3e40*/  FADD.FTZ R47, -R169, R47 ;  /* 0x0000002fa92f7221 */ /* 0x000fc60000010100 */
[----:B0-----:R-:W4:Y:S04]  /*3e50*/  LDG.E.128 R144, [R144.64+0x10] ;  /* 0x0000100490907981 */ /* 0x001f28000c1e1d00 */
[----:B------:R-:W5:Y:S01]  /*3e60*/  LDG.E.64 R52, [R52.64] ;  /* 0x0000000434347981 */ /* 0x000f62000c1e1b00 */
[----:B--2---:R-:W-:-:S03]  /*3e70*/  FFMA.FTZ R170, R42, R170, R39 ;  /* 0x000000aa2aaa7223 */ /* 0x004fc60000010027 */
[----:B------:R-:W2:Y:S01]  /*3e80*/  LDL.LU R42, [R1+0xf8] ;  /* 0x0000f800012a7983 */ /* 0x000ea20000300800 */
[----:B------:R-:W-:-:S03]  /*3e90*/  FADD.FTZ R175, R38, R175 ;  /* 0x000000af26af7221 */ /* 0x000fc60000010000 */
[----:B------:R-:W-:Y:S01]  /*3ea0*/  STL [R1+0x8c], R176 ;  /* 0x00008cb001007387 */ /* 0x000fe20000100800 */
[----:B---3--:R-:W-:-:S05]  /*3eb0*/  FFMA.FTZ R43, R171, R38, R43 ;  /* 0x00000026ab2b7223 */ /* 0x008fca000001002b */
[----:B------:R0:W-:Y:S04]  /*3ec0*/  STL [R1+0xfc], R43 ;  /* 0x0000fc2b01007387 */ /* 0x0001e80000100800 */
[----:B0-----:R-:W3:Y:S04]  /*3ed0*/  LDL R43, [R1+0x188] ;  /* 0x00018800012b7983 */ /* 0x001ee80000100800 */
[----:B------:R0:W-:Y:S04]  /*3ee0*/  STL [R1+0x114], R175 ;  /* 0x000114af01007387 */ /* 0x0001e80000100800 */
[----:B------:R-:W3:Y:S01]  /*3ef0*/  LDL.LU R41, [R1+0x94] ;  /* 0x0000940001297983 */ /* 0x000ee20000300800 */
[----:B------:R-:W-:-:S02]  /*3f00*/  HADD2.F32 R38, -RZ, R51.H1_H1 ;  /* 0x30000033ff267230 */ /* 0x000fc40000004100 */
[----:B------:R-:W-:-:S05]  /*3f10*/  HADD2.F32 R51, -RZ, R119.H1_H1 ;  /* 0x30000077ff337230 */ /* 0x000fca0000004100 */
[----:B----4-:R-:W-:Y:S02]  /*3f20*/  FADD.FTZ R173, R51, R173 ;  /* 0x000000ad33ad7221 */ /* 0x010fe40000010000 */
[----:B------:R-:W-:-:S03]  /*3f30*/  FMUL.FTZ R39, R174, R38 ;  /* 0x00000026ae277220 */ /* 0x000fc60000410000 */
[----:B------:R-:W-:Y:S01]  /*3f40*/  STL [R1+0x88], R173 ;  /* 0x000088ad01007387 */ /* 0x000fe20000100800 */
[----:B------:R-:W-:-:S03]  /*3f50*/  FMUL.FTZ R119, R4, R47 ;  /* 0x0000002f04777220 */ /* 0x000fc60000410000 */
[----:B------:R-:W4:Y:S01]  /*3f60*/  LDL R176, [R1+0x18c] ;  /* 0x00018c0001b07983 */ /* 0x000f220000100800 */
[----:B------:R-:W-:-:S03]  /*3f70*/  FADD.FTZ R40, R38, R40 ;  /* 0x0000002826287221 */ /* 0x000fc60000010000 */
[----:B0-----:R-:W4:Y:S04]  /*3f80*/  LDL.LU R175, [R1+0x134] ;  /* 0x0001340001af7983 */ /* 0x001f280000300800 */
[----:B------:R-:W4:Y:S04]  /*3f90*/  LDL.LU R174, [R1+0x104] ;  /* 0x0001040001ae7983 */ /* 0x000f280000300800 */
[----:B------:R0:W-:Y:S01]  /*3fa0*/  STL [R1+0x110], R40 ;  /* 0x0001102801007387 */ /* 0x0001e20000100800 */
[-C--:B------:R-:W-:Y:S02]  /*3fb0*/  FFMA.FTZ R35, R119, R51.reuse, R35 ;  /* 0x0000003377237223 */ /* 0x080fe40000010023 */
[----:B------:R-:W-:-:S02]  /*3fc0*/  FFMA.FTZ R51, R172, R51, R39 ;  /* 0x00000033ac337223 */ /* 0x000fc40000010027 */
[----:B------:R-:W-:Y:S01]  /*3fd0*/  FADD.FTZ R172, -R169, R140 ;  /* 0x0000008ca9ac7221 */ /* 0x000fe20000010100 */
[----:B0-----:R-:W4:Y:S04]  /*3fe0*/  LDL R40, [R1+0x180] ;  /* 0x0001800001287983 */ /* 0x001f280000100800 */
[----:B------:R-:W4:Y:S01]  /*3ff0*/  LDL.LU R173, [R1+0x90] ;  /* 0x0000900001ad7983 */ /* 0x000f220000300800 */
[----:B------:R-:W-:Y:S01]  /*4000*/  HADD2.F32 R140, -RZ, R132.H0_H0 ;  /* 0x20000084ff8c7230 */ /* 0x000fe20000004100 */
[----:B--2---:R-:W-:-:S05]  /*4010*/  FFMA.FTZ R42, R119, R38, R42 ;  /* 0x00000026772a7223 */ /* 0x004fca000001002a */
[----:B------:R0:W-:Y:S01]  /*4020*/  STL [R1+0xf8], R42 ;  /* 0x0000f82a01007387 */ /* 0x0001e20000100800 */
[----:B------:R-:W-:-:S03]  /*4030*/  HADD2.F32 R38, -RZ, R136.H0_H0 ;  /* 0x20000088ff267230 */ /* 0x000fc60000004100 */
[----:B0-----:R-:W2:Y:S04]  /*4040*/  LDL R42, [R1+0x184] ;  /* 0x00018400012a7983 */ /* 0x001ea80000100800 */
[----:B------:R-:W2:Y:S04]  /*4050*/  LDL.LU R47, [R1+0x130] ;  /* 0x00013000012f7983 */ /* 0x000ea80000300800 */
[----:B------:R-:W2:Y:S01]  /*4060*/  LDL.LU R46, [R1+0x100] ;  /* 0x00010000012e7983 */ /* 0x000ea20000300800 */
[----:B---3--:R-:W-:-:S03]  /*4070*/  FMUL.FTZ R39, R43, R38 ;  /* 0x000000262b277220 */ /* 0x008fc60000410000 */
[----:B------:R-:W3:Y:S01]  /*4080*/  LDL R43, [R1+0x178] ;  /* 0x00017800012b7983 */ /* 0x000ee20000100800 */
[----:B------:R-:W-:-:S05]  /*4090*/  FADD.FTZ R41, R140, R41 ;  /* 0x000000298c297221 */ /* 0x000fca0000010000 */
[----:B------:R0:W-:Y:S04]  /*40a0*/  STL [R1+0x94], R41 ;  /* 0x0000942901007387 */ /* 0x0001e80000100800 */
[----:B0-----:R-:W3:Y:S01]  /*40b0*/  LDL.LU R41, [R1+0xbc] ;  /* 0x0000bc0001297983 */ /* 0x001ee20000300800 */
[----:B------:R-:W-:Y:S02]  /*40c0*/  FMUL.FTZ R172, R4, R172 ;  /* 0x000000ac04ac7220 */ /* 0x000fe40000410000 */
[----:B----4-:R-:W-:Y:S02]  /*40d0*/  FADD.FTZ R175, R38, R175 ;  /* 0x000000af26af7221 */ /* 0x010fe40000010000 */
[C---:B------:R-:W-:Y:S01]  /*40e0*/  FFMA.FTZ R174, R172.reuse, R38, R174 ;  /* 0x00000026acae7223 */ /* 0x040fe200000100ae */
[----:B------:R-:W-:Y:S01]  /*40f0*/  HADD2.F32 R38, -RZ, R136.H1_H1 ;  /* 0x30000088ff267230 */ /* 0x000fe20000004100 */
[----:B------:R-:W-:Y:S01]  /*4100*/  FADD.FTZ R136, -R169, R141 ;  /* 0x0000008da9887221 */ /* 0x000fe20000010100 */
[----:B------:R-:W-:Y:S01]  /*4110*/  HADD2.F32 R132, -RZ, R132.H1_H1 ;  /* 0x30000084ff847230 */ /* 0x000fe20000004100 */
[----:B------:R-:W-:-:S02]  /*4120*/  FFMA.FTZ R150, R172, R140, R150 ;  /* 0x0000008cac967223 */ /* 0x000fc40000010096 */
[----:B------:R-:W-:Y:S02]  /*4130*/  FFMA.FTZ R140, R176, R140, R39 ;  /* 0x0000008cb08c7223 */ /* 0x000fe40000010027 */
[----:B------:R-:W-:Y:S01]  /*4140*/  FMUL.FTZ R136, R4, R136 ;  /* 0x0000008804887220 */ /* 0x000fe20000410000 */
[----:B------:R0:W-:Y:S01]  /*4150*/  STL [R1+0x134], R175 ;  /* 0x000134af01007387 */ /* 0x0001e20000100800 */
[----:B------:R-:W-:-:S03]  /*4160*/  FMUL.FTZ R39, R40, R38 ;  /* 0x0000002628277220 */ /* 0x000fc60000410000 */
[----:B------:R1:W-:Y:S01]  /*4170*/  STL [R1+0x104], R174 ;  /* 0x000104ae01007387 */ /* 0x0003e20000100800 */
[-C--:B------:R-:W-:Y:S02]  /*4180*/  FFMA.FTZ R149, R136, R132.reuse, R149 ;  /* 0x0000008488957223 */ /* 0x080fe40000010095 */
[----:B------:R-:W-:Y:S01]  /*4190*/  FADD.FTZ R173, R132, R173 ;  /* 0x000000ad84ad7221 */ /* 0x000fe20000010000 */
[----:B------:R-:W4:Y:S01]  /*41a0*/  LDL R40, [R1+0x17c] ;  /* 0x00017c0001287983 */ /* 0x000f220000100800 */
[----:B------:R-:W-:Y:S01]  /*41b0*/  FADD.FTZ R141, -R169, R142 ;  /* 0x0000008ea98d7221 */ /* 0x000fe20000010100 */
[----:B------:R-:W-:Y:S01]  /*41c0*/  HADD2.F32 R142, -RZ, R133.H0_H0 ;  /* 0x20000085ff8e7230 */ /* 0x000fe20000004100 */
[----:B--2---:R-:W-:Y:S02]  /*41d0*/  FFMA.FTZ R132, R42, R132, R39 ;  /* 0x000000842a847223 */ /* 0x004fe40000010027 */
[----:B------:R-:W2:Y:S01]  /*41e0*/  LDL.LU R42, [R1+0x13c] ;  /* 0x00013c00012a7983 */ /* 0x000ea20000300800 */
[----:B------:R-:W-:-:S03]  /*41f0*/  FADD.FTZ R47, R38, R47 ;  /* 0x0000002f262f7221 */ /* 0x000fc60000010000 */
[----:B------:R-:W-:Y:S01]  /*4200*/  STL [R1+0x90], R173 ;  /* 0x000090ad01007387 */ /* 0x000fe20000100800 */
[----:B------:R-:W-:-:S03]  /*4210*/  FFMA.FTZ R46, R136, R38, R46 ;  /* 0x00000026882e7223 */ /* 0x000fc6000001002e */
[----:B------:R-:W2:Y:S04]  /*4220*/  LDL.LU R203, [R1+0x11c] ;  /* 0x00011c0001cb7983 */ /* 0x000ea80000300800 */
[----:B------:R-:W-:Y:S04]  /*4230*/  STL [R1+0x130], R47 ;  /* 0x0001302f01007387 */ /* 0x000fe80000100800 */
[----:B------:R-:W-:Y:S04]  /*4240*/  STL [R1+0x100], R46 ;  /* 0x0001002e01007387 */ /* 0x000fe80000100800 */
[----:B------:R-:W2:Y:S04]  /*4250*/  LDL R176, [R1+0x170] ;  /* 0x0001700001b07983 */ /* 0x000ea80000100800 */
[----:B0-----:R-:W2:Y:S04]  /*4260*/  LDL.LU R175, [R1+0xb8] ;  /* 0x0000b80001af7983 */ /* 0x001ea80000300800 */
[----:B-1----:R-:W2:Y:S01]  /*4270*/  LDL R174, [R1+0x174] ;  /* 0x0001740001ae7983 */ /* 0x002ea20000100800 */
[----:B---3--:R-:W-:-:S05]  /*4280*/  FADD.FTZ R41, R142, R41 ;  /* 0x000000298e297221 */ /* 0x008fca0000010000 */
[----:B------:R0:W-:Y:S04]  /*4290*/  STL [R1+0xbc], R41 ;  /* 0x0000bc2901007387 */ /* 0x0001e80000100800 */
[----:B0-----:R-:W3:Y:S01]  /*42a0*/  LDL.LU R41, [R1+0x138] ;  /* 0x0001380001297983 */ /* 0x001ee20000300800 */
[----:B------:R-:W-:Y:S01]  /*42b0*/  HADD2.F32 R38, -RZ, R137.H0_H0 ;  /* 0x20000089ff267230 */ /* 0x000fe20000004100 */
[----:B------:R-:W-:Y:S02]  /*42c0*/  FMUL.FTZ R141, R4, R141 ;  /* 0x0000008d048d7220 */ /* 0x000fe40000410000 */
[----:B------:R-:W3:Y:S02]  /*42d0*/  LDL.LU R173, [R1+0x118] ;  /* 0x0001180001ad7983 */ /* 0x000ee40000300800 */
[----:B------:R-:W-:-:S02]  /*42e0*/  FMUL.FTZ R39, R43, R38 ;  /* 0x000000262b277220 */ /* 0x000fc40000410000 */
[-C--:B------:R-:W-:Y:S02]  /*42f0*/  FFMA.FTZ R152, R141, R142.reuse, R152 ;  /* 0x0000008e8d987223 */ /* 0x080fe40000010098 */
[----:B----4-:R-:W-:Y:S02]  /*4300*/  FFMA.FTZ R142, R40, R142, R39 ;  /* 0x0000008e288e7223 */ /* 0x010fe40000010027 */
[----:B------:R-:W4:Y:S04]  /*4310*/  LDL R40, [R1+0x168] ;  /* 0x0001680001287983 */ /* 0x000f280000100800 */
[----:B------:R-:W4:Y:S04]  /*4320*/  LDL.LU R47, [R1+0xc4] ;  /* 0x0000c400012f7983 */ /* 0x000f280000300800 */
[----:B------:R-:W4:Y:S04]  /*4330*/  LDL R46, [R1+0x16c] ;  /* 0x00016c00012e7983 */ /* 0x000f280000100800 */
[----:B------:R-:W4:Y:S01]  /*4340*/  LDL.LU R43, [R1+0x144] ;  /* 0x00014400012b7983 */ /* 0x000f220000300800 */
[----:B------:R-:W-:Y:S01]  /*4350*/  HADD2.F32 R133, -RZ, R133.H1_H1 ;  /* 0x30000085ff857230 */ /* 0x000fe20000004100 */
[----:B--2---:R-:W-:-:S05]  /*4360*/  FADD.FTZ R42, R38, R42 ;  /* 0x0000002a262a7221 */ /* 0x004fca0000010000 */
[----:B------:R0:W-:Y:S01]  /*4370*/  STL [R1+0x13c], R42 ;  /* 0x00013c2a01007387 */ /* 0x0001e20000100800 */
[----:B------:R-:W-:-:S03]  /*4380*/  FFMA.FTZ R203, R141, R38, R203 ;  /* 0x000000268dcb7223 */ /* 0x000fc600000100cb */
[----:B0-----:R-:W2:Y:S01]  /*4390*/  LDL.LU R42, [R1+0x124] ;  /* 0x00012400012a7983 */ /* 0x001ea20000300800 */
[----:B------:R-:W-:-:S03]  /*43a0*/  HADD2.F32 R38, -RZ, R137.H1_H1 ;  /* 0x30000089ff267230 */ /* 0x000fc60000004100 */
[----:B------:R-:W-:Y:S01]  /*43b0*/  STL [R1+0x11c], R203 ;  /* 0x00011ccb01007387 */ /* 0x000fe20000100800 */
[----:B------:R-:W-:-:S05]  /*43c0*/  FADD.FTZ R175, R133, R175 ;  /* 0x000000af85af7221 */ /* 0x000fca0000010000 */
[----:B------:R-:W-:Y:S01]  /*43d0*/  STL [R1+0xb8], R175 ;  /* 0x0000b8af01007387 */ /* 0x000fe20000100800 */
[----:B---3--:R-:W-:-:S05]  /*43e0*/  FADD.FTZ R41, R38, R41 ;  /* 0x0000002926297221 */ /* 0x008fca0000010000 */
[----:B------:R0:W-:Y:S04]  /*43f0*/  STL [R1+0x138], R41 ;  /* 0x0001382901007387 */ /* 0x0001e80000100800 */
[----:B0-----:R-:W3:Y:S01]  /*4400*/  LDL R41, [R1+0x160] ;  /* 0x0001600001297983 */ /* 0x001ee20000100800 */
[C---:B------:R-:W-:Y:S02]  /*4410*/  FADD.FTZ R143, -R169.reuse, R143 ;  /* 0x0000008fa98f7221 */ /* 0x040fe40000010100 */
[----:B------:R-:W-:Y:S02]  /*4420*/  FMUL.FTZ R39, R176, R38 ;  /* 0x00000026b0277220 */ /* 0x000fe40000410000 */
[----:B------:R-:W-:Y:S01]  /*4430*/  FMUL.FTZ R137, R4, R143 ;  /* 0x0000008f04897220 */ /* 0x000fe20000410000 */
[----:B------:R-:W-:Y:S01]  /*4440*/  HADD2.F32 R143, -RZ, R134.H0_H0 ;  /* 0x20000086ff8f7230 */ /* 0x000fe20000004100 */
[----:B------:R-:W-:-:S02]  /*4450*/  FADD.FTZ R144, -R169, R144 ;  /* 0x00000090a9907221 */ /* 0x000fc40000010100 */
[CC--:B------:R-:W-:Y:S02]  /*4460*/  FFMA.FTZ R151, R137.reuse, R133.reuse, R151 ;  /* 0x0000008589977223 */ /* 0x0c0fe40000010097 */
[----:B------:R-:W-:Y:S01]  /*4470*/  FFMA.FTZ R133, R174, R133, R39 ;  /* 0x00000085ae857223 */ /* 0x000fe20000010027 */
[----:B------:R-:W-:Y:S01]  /*4480*/  HADD2.F32 R39, -RZ, R138.H0_H0 ;  /* 0x2000008aff277230 */ /* 0x000fe20000004100 */
[----:B------:R-:W-:Y:S02]  /*4490*/  FFMA.FTZ R173, R137, R38, R173 ;  /* 0x0000002689ad7223 */ /* 0x000fe400000100ad */
[----:B----4-:R-:W-:Y:S02]  /*44a0*/  FADD.FTZ R47, R143, R47 ;  /* 0x0000002f8f2f7221 */ /* 0x010fe40000010000 */
[----:B------:R-:W-:Y:S01]  /*44b0*/  FMUL.FTZ R144, R4, R144 ;  /* 0x0000009004907220 */ /* 0x000fe20000410000 */
[----:B------:R0:W-:Y:S01]  /*44c0*/  STL [R1+0x118], R173 ;  /* 0x000118ad01007387 */ /* 0x0001e20000100800 */
[----:B------:R-:W-:-:S03]  /*44d0*/  FADD.FTZ R43, R39, R43 ;  /* 0x0000002b272b7221 */ /* 0x000fc60000010000 */
[----:B------:R1:W-:Y:S04]  /*44e0*/  STL [R1+0xc4], R47 ;  /* 0x0000c42f01007387 */ /* 0x0003e80000100800 */
[----:B------:R-:W4:Y:S04]  /*44f0*/  LDL.LU R206, [R1+0xc0] ;  /* 0x0000c00001ce7983 */ /* 0x000f280000300800 */
[----:B------:R-:W4:Y:S04]  /*4500*/  LDL R204, [R1+0x164] ;  /* 0x0001640001cc7983 */ /* 0x000f280000100800 */
[----:B------:R0:W-:Y:S04]  /*4510*/  STL [R1+0x144], R43 ;  /* 0x0001442b01007387 */ /* 0x0001e80000100800 */
[----:B------:R-:W4:Y:S01]  /*4520*/  LDL.LU R203, [R1+0x140] ;  /* 0x0001400001cb7983 */ /* 0x000f220000300800 */
[----:B--2---:R-:W-:-:S02]  /*4530*/  FFMA.FTZ R42, R144, R39, R42 ;  /* 0x00000027902a7223 */ /* 0x004fc4000001002a */
[----:B------:R-:W-:-:S03]  /*4540*/  FADD.FTZ R38, -R169, R145 ;  /* 0x00000091a9267221 */ /* 0x000fc60000010100 */
[----:B------:R2:W-:Y:S01]  /*4550*/  STL [R1+0x124], R42 ;  /* 0x0001242a01007387 */ /* 0x0005e20000100800 */
[----:B------:R-:W-:-:S03]  /*4560*/  FADD.FTZ R145, -R169, R146 ;  /* 0x00000092a9917221 */ /* 0x000fc60000010100 */
[----:B------:R-:W4:Y:S01]  /*4570*/  LDL.LU R176, [R1+0x120] ;  /* 0x0001200001b07983 */ /* 0x000f220000300800 */
[----:B------:R-:W-:-:S03]  /*4580*/  FADD.FTZ R147, -R169, R147 ;  /* 0x00000093a9937221 */ /* 0x000fc60000010100 */
[----:B------:R-:W4:Y:S01]  /*4590*/  LDL R175, [R1+0x158] ;  /* 0x0001580001af7983 */ /* 0x000f220000100800 */
[----:B------:R-:W-:-:S03]  /*45a0*/  FMUL.FTZ R40, R40, R39 ;  /* 0x0000002728287220 */ /* 0x000fc60000410000 */
[----:B------:R-:W4:Y:S04]  /*45b0*/  LDL.LU R174, [R1+0xec] ;  /* 0x0000ec0001ae7983 */ /* 0x000f280000300800 */
[----:B0-----:R-:W4:Y:S01]  /*45c0*/  LDL R173, [R1+0x15c] ;  /* 0x00015c0001ad7983 */ /* 0x001f220000100800 */
[----:B------:R-:W-:-:S03]  /*45d0*/  HADD2.F32 R138, -RZ, R138.H1_H1 ;  /* 0x3000008aff8a7230 */ /* 0x000fc60000004100 */
[----:B------:R-:W4:Y:S01]  /*45e0*/  LDL.LU R169, [R1+0x14c] ;  /* 0x00014c0001a97983 */ /* 0x000f220000300800 */
[----:B------:R-:W-:-:S03]  /*45f0*/  FFMA.FTZ R154, R144, R143, R154 ;  /* 0x0000008f909a7223 */ /* 0x000fc6000001009a */
[----:B-1----:R-:W4:Y:S01]  /*4600*/  LDL.LU R47, [R1+0x12c] ;  /* 0x00012c00012f7983 */ /* 0x002f220000300800 */
[----:B------:R-:W-:Y:S01]  /*4610*/  FFMA.FTZ R143, R46, R143, R40 ;  /* 0x0000008f2e8f7223 */ /* 0x000fe20000010028 */
[----:B------:R-:W-:Y:S01]  /*4620*/  HADD2.F32 R146, -RZ, R134.H1_H1 ;  /* 0x30000086ff927230 */ /* 0x000fe20000004100 */
[----:B------:R-:W-:Y:S01]  /*4630*/  FMUL.FTZ R134, R4, R38 ;  /* 0x0000002604867220 */ /* 0x000fe20000410000 */
[----:B------:R-:W4:Y:S04]  /*4640*/  LDL R46, [R1+0x150] ;  /* 0x00015000012e7983 */ /* 0x000f280000100800 */
[----:B------:R-:W4:Y:S04]  /*4650*/  LDL.LU R43, [R1+0xe8] ;  /* 0x0000e800012b7983 */ /* 0x000f280000300800 */
[----:B--2---:R-:W2:Y:S01]  /*4660*/  LDL R42, [R1+0x154] ;  /* 0x00015400012a7983 */ /* 0x004ea20000100800 */
[----:B---3--:R-:W-:-:S03]  /*4670*/  FMUL.FTZ R38, R41, R138 ;  /* 0x0000008a29267220 */ /* 0x008fc60000410000 */
[----:B------:R-:W3:Y:S04]  /*4680*/  LDL.LU R41, [R1+0x148] ;  /* 0x0001480001297983 */ /* 0x000ee80000300800 */
[----:B------:R-:W3:Y:S01]  /*4690*/  LDL.LU R40, [R1+0x128] ;  /* 0x0001280001287983 */ /* 0x000ee20000300800 */
[-C--:B------:R-:W-:Y:S02]  /*46a0*/  FFMA.FTZ R153, R134, R146.reuse, R153 ;  /* 0x0000009286997223 */ /* 0x080fe40000010099 */
[----:B------:R-:W-:Y:S02]  /*46b0*/  FMUL.FTZ R145, R4, R145 ;  /* 0x0000009104917220 */ /* 0x000fe40000410000 */
[----:B----4-:R-:W-:Y:S02]  /*46c0*/  FADD.FTZ R206, R146, R206 ;  /* 0x000000ce92ce7221 */ /* 0x010fe40000010000 */
[----:B------:R-:W-:Y:S01]  /*46d0*/  FFMA.FTZ R146, R204, R146, R38 ;  /* 0x00000092cc927223 */ /* 0x000fe20000010026 */
[----:B------:R-:W-:Y:S01]  /*46e0*/  HADD2.F32 R38, -RZ, R139.H0_H0 ;  /* 0x2000008bff267230 */ /* 0x000fe20000004100 */
[----:B------:R-:W-:Y:S01]  /*46f0*/  FADD.FTZ R203, R138, R203 ;  /* 0x000000cb8acb7221 */ /* 0x000fe20000010000 */
[----:B------:R-:W-:Y:S04]  /*4700*/  STL [R1+0xc0], R206 ;  /* 0x0000c0ce01007387 */ /* 0x000fe80000100800 */
[----:B------:R-:W-:Y:S01]  /*4710*/  STL [R1+0x140], R203 ;  /* 0x000140cb01007387 */ /* 0x000fe20000100800 */
[----:B------:R-:W-:Y:S01]  /*4720*/  FFMA.FTZ R176, R134, R138, R176 ;  /* 0x0000008a86b07223 */ /* 0x000fe200000100b0 */
[----:B------:R-:W-:Y:S01]  /*4730*/  HADD2.F32 R138, -RZ, R135.H0_H0 ;  /* 0x20000087ff8a7230 */ /* 0x000fe20000004100 */
[----:B------:R-:W-:-:S04]  /*4740*/  FMUL.FTZ R39, R175, R38 ;  /* 0x00000026af277220 */ /* 0x000fc80000410000 */
[----:B------:R-:W-:Y:S02]  /*4750*/  FADD.FTZ R174, R138, R174 ;  /* 0x000000ae8aae7221 */ /* 0x000fe40000010000 */
[----:B------:R-:W-:Y:S02]  /*4760*/  FADD.FTZ R169, R38, R169 ;  /* 0x000000a926a97221 */ /* 0x000fe40000010000 */
[C---:B------:R-:W-:Y:S01]  /*4770*/  FFMA.FTZ R47, R145.reuse, R38, R47 ;  /* 0x00000026912f7223 */ /* 0x040fe2000001002f */
[----:B------:R-:W-:Y:S02]  /*4780*/  HADD2.F32 R38, -RZ, R139.H1_H1 ;  /* 0x3000008bff267230 */ /* 0x000fe40000004100 */
[----:B------:R-:W-:Y:S01]  /*4790*/  HADD2.F32 R139, -RZ, R135.H1_H1 ;  /* 0x30000087ff8b7230 */ /* 0x000fe20000004100 */
[-C--:B------:R-:W-:Y:S01]  /*47a0*/  FFMA.FTZ R216, R145, R138.reuse, R216 ;  /* 0x0000008a91d87223 */ /* 0x080fe200000100d8 */
[----:B------:R-:W-:Y:S01]  /*47b0*/  STL [R1+0x120], R176 ;  /* 0x000120b001007387 */ /* 0x000fe20000100800 */
[----:B------:R-:W-:-:S02]  /*47c0*/  FFMA.FTZ R138, R173, R138, R39 ;  /* 0x0000008aad8a7223 */ /* 0x000fc40000010027 */
[----:B------:R-:W-:Y:S01]  /*47d0*/  FADD.FTZ R43, R139, R43 ;  /* 0x0000002b8b2b7221 */ /* 0x000fe20000010000 */
[----:B------:R-:W-:Y:S01]  /*47e0*/  STL [R1+0xec], R174 ;  /* 0x0000ecae01007387 */ /* 0x000fe20000100800 */
[----:B------:R-:W-:Y:S02]  /*47f0*/  FMUL.FTZ R135, R4, R147 ;  /* 0x0000009304877220 */ /* 0x000fe40000410000 */
[----:B------:R-:W-:Y:S01]  /*4800*/  FMUL.FTZ R39, R46, R38 ;  /* 0x000000262e277220 */ /* 0x000fe20000410000 */
[----:B------:R-:W-:Y:S01]  /*4810*/  STL [R1+0x14c], R169 ;  /* 0x00014ca901007387 */ /* 0x000fe20000100800 */
[----:B------:R-:W-:-:S03]  /*4820*/  FFMA.FTZ R155, R135, R139, R155 ;  /* 0x0000008b879b7223 */ /* 0x000fc6000001009b */
[----:B------:R-:W-:Y:S01]  /*4830*/  STL [R1+0x12c], R47 ;  /* 0x00012c2f01007387 */ /* 0x000fe20000100800 */
[----:B--2---:R-:W-:-:S03]  /*4840*/  FFMA.FTZ R139, R42, R139, R39 ;  /* 0x0000008b2a8b7223 */ /* 0x004fc60000010027 */
[----:B------:R-:W-:Y:S01]  /*4850*/  STL [R1+0xe8], R43 ;  /* 0x0000e82b01007387 */ /* 0x000fe20000100800 */
        /* <DEDUP_REMOVED lines=25> */
[----:B---3--:R-:W-:-:S05]  /*49f0*/  FADD.FTZ R41, R38, R41 ;  /* 0x0000002926297221 */ /* 0x008fca0000010000 */
[----:B------:R0:W-:Y:S02]  /*4a00*/  STL [R1+0x148], R41 ;  /* 0x0001482901007387 */ /* 0x0001e40000100800 */
[----:B0-----:R-:W-:-:S04]  /*4a10*/  FFMA.FTZ R41, R178, R177, RZ ;  /* 0x000000b1b2297223 */ /* 0x001fc800000100ff */
        /* <DEDUP_REMOVED lines=40> */
[----:B------:R-:W-:-:S02]  /*4ca0*/  FFMA.FTZ R40, R135, R38, R40 ;  /* 0x0000002687287223 */ /* 0x000fc40000010028 */
[----:B------:R-:W-:Y:S02]  /*4cb0*/  FADD.FTZ R42, R42, R132 ;  /* 0x000000842a2a7221 */ /* 0x000fe40000010000 */
[----:B------:R-:W-:Y:S01]  /*4cc0*/  FFMA.FTZ R41, R136, R132, R41 ;  /* 0x0000008488297223 */ /* 0x000fe20000010029 */
[----:B------:R0:W-:Y:S01]  /*4cd0*/  STL [R1+0x128], R40 ;  /* 0x0001282801007387 */ /* 0x0001e20000100800 */
        /* <DEDUP_REMOVED lines=13> */
[----:B0-----:R0:W1:Y:S02]  /*4db0*/  SHFL.BFLY PT, R43, R42, 0x1, 0x1f ;  /* 0x0c201f002a2b7f89 */ /* 0x00106400000e0000 */
.L_x_1704:
        /* <DEDUP_REMOVED lines=18> */
.L_x_1705:
        /* <DEDUP_REMOVED lines=18> */
[C---:B-1----:R-:W-:Y:S02]  /*5000*/  FMUL.FTZ R42, R4.reuse, R178 ;  /* 0x000000b2042a7220 */ /* 0x042fe40000410000 */
        /* <DEDUP_REMOVED lines=10> */
[-CC-:B------:R-:W-:Y:S01]  /*50b0*/  FFMA.FTZ R190, R190, R174.reuse, R147.reuse ;  /* 0x000000aebebe7223 */ /* 0x180fe20000010093 */
[----:B------:R-:W-:Y:S01]  /*50c0*/  @P0 F2FP.PACK_AB R39, RZ, R39 ;  /* 0x00000027ff27023e */ /* 0x000fe200000000ff */
[----:B------:R-:W-:Y:S01]  /*50d0*/  FADD.FTZ R186, R185, -R186 ;  /* 0x800000bab9ba7221 */ /* 0x000fe20000010000 */
[----:B------:R-:W-:Y:S01]  /*50e0*/  FSEL R173, R173, RZ, P6 ;  /* 0x000000ffadad7208 */ /* 0x000fe20003000000 */
[----:B------:R-:W-:Y:S01]  /*50f0*/  FADD.FTZ R190, R189, -R190 ;  /* 0x800000bebdbe7221 */ /* 0x000fe20000010000 */
[----:B------:R-:W-:Y:S01]  /*5100*/  @P0 PRMT R124, R39, 0x7610, R124 ;  /* 0x00007610277c0816 */ /* 0x000fe2000000007c */
[----:B------:R-:W-:Y:S01]  /*5110*/  FFMA.FTZ R194, R194, R174, R147 ;  /* 0x000000aec2c27223 */ /* 0x000fe20000010093 */
[----:B------:R-:W-:Y:S01]  /*5120*/  @P0 FSEL R39, R40, RZ, P1 ;  /* 0x000000ff28270208 */ /* 0x000fe20000800000 */
[----:B------:R-:W-:Y:S01]  /*5130*/  FMUL.FTZ R175, R4, R190 ;  /* 0x000000be04af7220 */ /* 0x000fe20000410000 */
[----:B------:R-:W-:Y:S01]  /*5140*/  @P0 LOP3.LUT P1, RZ, R156, 0xff0000, RZ, 0xc0, !PT ;  /* 0x00ff00009cff0812 */ /* 0x000fe2000782c0ff */
[----:B------:R-:W-:Y:S01]  /*5150*/  FADD.FTZ R194, R193, -R194 ;  /* 0x800000c2c1c27221 */ /* 0x000fe20000010000 */
[----:B------:R-:W-:Y:S01]  /*5160*/  @P0 F2FP.PACK_AB R39, RZ, R39 ;  /* 0x00000027ff27023e */ /* 0x000fe200000000ff */
[----:B------:R-:W-:Y:S01]  /*5170*/  @P2 FADD.FTZ R175, R76, R175 ;  /* 0x000000af4caf2221 */ /* 0x000fe20000010000 */
[----:B------:R-:W-:Y:S01]  /*5180*/  LOP3.LUT P6, RZ, R36, 0xff000000, RZ, 0xc0, !PT ;  /* 0xff00000024ff7812 */ /* 0x000fe200078cc0ff */
[----:B------:R-:W-:Y:S01]  /*5190*/  FMUL.FTZ R176, R4, R194 ;  /* 0x000000c204b07220 */ /* 0x000fe20000410000 */
[----:B------:R-:W-:Y:S01]  /*51a0*/  @P0 PRMT R124, R124, 0x5410, R39 ;  /* 0x000054107c7c0816 */ /* 0x000fe20000000027 */
[----:B------:R-:W-:Y:S01]  /*51b0*/  FMUL.FTZ R39, R4, R183 ;  /* 0x000000b704277220 */ /* 0x000fe20000410000 */
[----:B------:R-:W-:Y:S01]  /*51c0*/  FSEL R40, R40, RZ, P5 ;  /* 0x000000ff28287208 */ /* 0x000fe20002800000 */
[----:B------:R-:W-:-:S02]  /*51d0*/  FMUL.FTZ R177, R175, c[0x0][0x1e8] ;  /* 0x00007a00afb17a20 */ /* 0x000fc40000410000 */
[----:B------:R-:W-:Y:S01]  /*51e0*/  @P2 FADD.FTZ R39, R74, R39 ;  /* 0x000000274a272221 */ /* 0x000fe20000010000 */
[----:B------:R-:W-:Y:S01]  /*51f0*/  F2FP.PACK_AB R40, R40, R173 ;  /* 0x000000ad2828723e */ /* 0x000fe200000000ff */
[--C-:B------:R-:W-:Y:S02]  /*5200*/  FFMA.FTZ R196, R196, R174, R147.reuse ;  /* 0x000000aec4c47223 */ /* 0x100fe40000010093 */
[----:B------:R-:W-:Y:S02]  /*5210*/  FMUL.FTZ R41, R39, c[0x0][0x1e8] ;  /* 0x00007a0027297a20 */ /* 0x000fe40000410000 */
[----:B------:R-:W-:Y:S02]  /*5220*/  @P2 FADD.FTZ R176, R77, R176 ;  /* 0x000000b04db02221 */ /* 0x000fe40000010000 */
[----:B------:R-:W-:Y:S01]  /*5230*/  FADD.FTZ R196, R195, -R196 ;  /* 0x800000c4c3c47221 */ /* 0x000fe20000010000 */
[----:B------:R-:W-:Y:S01]  /*5240*/  @P0 FSEL R43, R41, RZ, P1 ;  /* 0x000000ff292b0208 */ /* 0x000fe20000800000 */
[----:B------:R-:W-:Y:S01]  /*5250*/  FMUL.FTZ R178, R176, c[0x0][0x1e8] ;  /* 0x00007a00b0b27a20 */ /* 0x000fe20000410000 */
[----:B------:R-:W-:Y:S01]  /*5260*/  @P0 LOP3.LUT P1, RZ, R156, 0xff000000, RZ, 0xc0, !PT ;  /* 0xff0000009cff0812 */ /* 0x000fe2000782c0ff */
[----:B------:R-:W-:Y:S01]  /*5270*/  FMUL.FTZ R181, R4, R196 ;  /* 0x000000c404b57220 */ /* 0x000fe20000410000 */
[----:B------:R-:W-:Y:S01]  /*5280*/  @P0 F2FP.PACK_AB R43, RZ, R43 ;  /* 0x0000002bff2b023e */ /* 0x000fe200000000ff */
[----:B------:R-:W-:Y:S01]  /*5290*/  FFMA.FTZ R184, R199, R174, R147 ;  /* 0x000000aec7b87223 */ /* 0x000fe20000010093 */
[----:B------:R-:W-:Y:S01]  /*52a0*/  FSEL R41, R41, RZ, P4 ;  /* 0x000000ff29297208 */ /* 0x000fe20002000000 */
[----:B------:R-:W-:Y:S01]  /*52b0*/  @P2 FADD.FTZ R181, R78, R181 ;  /* 0x000000b54eb52221 */ /* 0x000fe20000010000 */
[----:B------:R-:W-:Y:S01]  /*52c0*/  @P0 PRMT R125, R43, 0x7610, R125 ;  /* 0x000076102b7d0816 */ /* 0x000fe2000000007d */
[----:B------:R-:W-:-:S02]  /*52d0*/  FMUL.FTZ R43, R4, R186 ;  /* 0x000000ba042b7220 */ /* 0x000fc40000410000 */
[----:B------:R-:W-:Y:S02]  /*52e0*/  FMUL.FTZ R182, R181, c[0x0][0x1e8] ;  /* 0x00007a00b5b67a20 */ /* 0x000fe40000410000 */
[----:B------:R-:W-:Y:S02]  /*52f0*/  @P2 FADD.FTZ R43, R75, R43 ;  /* 0x0000002b4b2b2221 */ /* 0x000fe40000010000 */
[----:B------:R-:W-:Y:S02]  /*5300*/  FADD.FTZ R184, R200, -R184 ;  /* 0x800000b8c8b87221 */ /* 0x000fe40000010000 */
[----:B------:R-:W-:Y:S02]  /*5310*/  FMUL.FTZ R169, R43, c[0x0][0x1e8] ;  /* 0x00007a002ba97a20 */ /* 0x000fe40000410000 */
[----:B------:R-:W-:Y:S02]  /*5320*/  FMUL.FTZ R184, R4, R184 ;  /* 0x000000b804b87220 */ /* 0x000fe40000410000 */
[-CC-:B------:R-:W-:Y:S01]  /*5330*/  FFMA.FTZ R180, R180, R174.reuse, R147.reuse ;  /* 0x000000aeb4b47223 */ /* 0x180fe20000010093 */
[----:B------:R-:W-:Y:S01]  /*5340*/  @P0 FSEL R46, R169, RZ, P1 ;  /* 0x000000ffa92e0208 */ /* 0x000fe20000800000 */
[----:B------:R-:W-:Y:S01]  /*5350*/  @P2 FADD.FTZ R184, R79, R184 ;  /* 0x000000b84fb82221 */ /* 0x000fe20000010000 */
[----:B------:R-:W-:Y:S01]  /*5360*/  @P0 LOP3.LUT P1, RZ, R157, 0xff, RZ, 0xc0, !PT ;  /* 0x000000ff9dff0812 */ /* 0x000fe2000782c0ff */
[--C-:B------:R-:W-:Y:S01]  /*5370*/  FFMA.FTZ R188, R188, R174, R147.reuse ;  /* 0x000000aebcbc7223 */ /* 0x100fe20000010093 */
[----:B------:R-:W-:Y:S01]  /*5380*/  @P0 F2FP.PACK_AB R46, RZ, R46 ;  /* 0x0000002eff2e023e */ /* 0x000fe200000000ff */
[----:B------:R-:W-:Y:S01]  /*5390*/  FMUL.FTZ R183, R184, c[0x0][0x1e8] ;  /* 0x00007a00b8b77a20 */ /* 0x000fe20000410000 */
[----:B------:R-:W-:Y:S01]  /*53a0*/  FSEL R169, R169, RZ, P6 ;  /* 0x000000ffa9a97208 */ /* 0x000fe20003000000 */
[----:B------:R-:W-:Y:S01]  /*53b0*/  FFMA.FTZ R197, R197, R174, R147 ;  /* 0x000000aec5c57223 */ /* 0x000fe20000010093 */
[----:B------:R-:W-:Y:S01]  /*53c0*/  @P0 PRMT R125, R125, 0x5410, R46 ;  /* 0x000054107d7d0816 */ /* 0x000fe2000000002e */
[----:B------:R-:W-:Y:S01]  /*53d0*/  FADD.FTZ R180, R179, -R180 ;  /* 0x800000b4b3b47221 */ /* 0x000fe20000010000 */
[----:B------:R-:W-:Y:S01]  /*53e0*/  @P0 FSEL R46, R177, RZ, P1 ;  /* 0x000000ffb12e0208 */ /* 0x000fe20000800000 */
[----:B------:R-:W-:Y:S01]  /*53f0*/  FADD.FTZ R188, R187, -R188 ;  /* 0x800000bcbbbc7221 */ /* 0x000fe20000010000 */
[----:B------:R-:W-:Y:S01]  /*5400*/  @P0 LOP3.LUT P1, RZ, R157, 0xff00, RZ, 0xc0, !PT ;  /* 0x0000ff009dff0812 */ /* 0x000fe2000782c0ff */
[----:B------:R-:W-:Y:S01]  /*5410*/  FADD.FTZ R197, R201, -R197 ;  /* 0x800000c5c9c57221 */ /* 0x000fe20000010000 */
[----:B------:R-:W-:Y:S01]  /*5420*/  @P0 F2FP.PACK_AB R46, RZ, R46 ;  /* 0x0000002eff2e023e */ /* 0x000fe200000000ff */
[-CC-:B------:R-:W-:Y:S01]  /*5430*/  FFMA.FTZ R69, R69, R174.reuse, R147.reuse ;  /* 0x000000ae45457223 */ /* 0x180fe20000010093 */
[----:B------:R-:W-:Y:S01]  /*5440*/  F2FP.PACK_AB R41, R169, R41 ;  /* 0x00000029a929723e */ /* 0x000fe200000000ff */
[-CC-:B------:R-:W-:Y:S01]  /*5450*/  FFMA.FTZ R198, R198, R174.reuse, R147.reuse ;  /* 0x000000aec6c67223 */ /* 0x180fe20000010093 */
[----:B------:R-:W-:Y:S01]  /*5460*/  @P0 PRMT R126, R46, 0x7610, R126 ;  /* 0x000076102e7e0816 */ /* 0x000fe2000000007e */
[-CC-:B------:R-:W-:Y:S01]  /*5470*/  FFMA.FTZ R70, R70, R174.reuse, R147.reuse ;  /* 0x000000ae46467223 */ /* 0x180fe20000010093 */
[----:B------:R-:W-:Y:S01]  /*5480*/  @P0 FSEL R46, R178, RZ, P1 ;  /* 0x000000ffb22e0208 */ /* 0x000fe20000800000 */
[----:B------:R-:W-:Y:S01]  /*5490*/  FFMA.FTZ R208, R208, R174, R147 ;  /* 0x000000aed0d07223 */ /* 0x000fe20000010093 */
[----:B------:R-:W-:Y:S01]  /*54a0*/  @P0 LOP3.LUT P1, RZ, R157, 0xff0000, RZ, 0xc0, !PT ;  /* 0x00ff00009dff0812 */ /* 0x000fe2000782c0ff */
[----:B------:R-:W-:Y:S01]  /*54b0*/  FADD.FTZ R69, R202, -R69 ;  /* 0x80000045ca457221 */ /* 0x000fe20000010000 */
[----:B------:R-:W-:Y:S01]  /*54c0*/  @P0 F2FP.PACK_AB R46, RZ, R46 ;  /* 0x0000002eff2e023e */ /* 0x000fe200000000ff */
[----:B------:R-:W-:Y:S01]  /*54d0*/  FADD.FTZ R198, R68, -R198 ;  /* 0x800000c644c67221 */ /* 0x000fe20000010000 */
[----:B------:R-:W-:Y:S01]  /*54e0*/  FSEL R178, R178, RZ, P3 ;  /* 0x000000ffb2b27208 */ /* 0x000fe20001800000 */
[----:B------:R-:W-:Y:S01]  /*54f0*/  FADD.FTZ R205, R205, -R70 ;  /* 0x80000046cdcd7221 */ /* 0x000fe20000010000 */
[----:B------:R-:W-:Y:S01]  /*5500*/  @P0 PRMT R126, R126, 0x5410, R46 ;  /* 0x000054107e7e0816 */ /* 0x000fe2000000002e */
[----:B------:R-:W-:Y:S01]  /*5510*/  FADD.FTZ R208, R207, -R208 ;  /* 0x800000d0cfd07221 */ /* 0x000fe20000010000 */
[----:B------:R-:W-:Y:S01]  /*5520*/  @P0 FSEL R46, R182, RZ, P1 ;  /* 0x000000ffb62e0208 */ /* 0x000fe20000800000 */
[C---:B------:R-:W-:Y:S01]  /*5530*/  FMUL.FTZ R68, R4.reuse, R69 ;  /* 0x0000004504447220 */ /* 0x040fe20000410000 */
[----:B------:R-:W-:Y:S01]  /*5540*/  LOP3.LUT P1, RZ, R37, 0xff, RZ, 0xc0, !PT ;  /* 0x000000ff25ff7812 */ /* 0x000fe2000782c0ff */
[C---:B------:R-:W-:Y:S01]  /*5550*/  FMUL.FTZ R173, R4.reuse, R198 ;  /* 0x000000c604ad7220 */ /* 0x040fe20000410000 */
[----:B------:R-:W-:Y:S01]  /*5560*/  @P0 F2FP.PACK_AB R46, RZ, R46 ;  /* 0x0000002eff2e023e */ /* 0x000fe200000000ff */
[C---:B------:R-:W-:Y:S01]  /*5570*/  FMUL.FTZ R69, R4.reuse, R205 ;  /* 0x000000cd04457220 */ /* 0x040fe20000410000 */
[----:B------:R-:W-:Y:S01]  /*5580*/  FSEL R177, R177, RZ, P1 ;  /* 0x000000ffb1b17208 */ /* 0x000fe20000800000 */
[----:B------:R-:W-:Y:S01]  /*5590*/  FMUL.FTZ R70, R4, R208 ;  /* 0x000000d004467220 */ /* 0x000fe20000410000 */
[C---:B------:R-:W-:Y:S01]  /*55a0*/  LOP3.LUT P1, RZ, R37.reuse, 0xff0000, RZ, 0xc0, !PT ;  /* 0x00ff000025ff7812 */ /* 0x040fe2000782c0ff */
[----:B------:R-:W-:Y:S01]  /*55b0*/  @P2 FADD.FTZ R173, R84, R173 ;  /* 0x000000ad54ad2221 */ /* 0x000fe20000010000 */
[----:B------:R-:W-:Y:S01]  /*55c0*/  LOP3.LUT P3, RZ, R37, 0xff000000, RZ, 0xc0, !PT ;  /* 0xff00000025ff7812 */ /* 0x000fe2000786c0ff */
[----:B------:R-:W-:Y:S01]  /*55d0*/  @P2 FADD.FTZ R68, R85, R68 ;  /* 0x0000004455442221 */ /* 0x000fe20000010000 */
[----:B------:R-:W-:Y:S01]  /*55e0*/  FSEL R182, R182, RZ, P1 ;  /* 0x000000ffb6b67208 */ /* 0x000fe20000800000 */
[----:B------:R-:W-:Y:S01]  /*55f0*/  @P2 FADD.FTZ R69, R86, R69 ;  /* 0x0000004556452221 */ /* 0x000fe20000010000 */
[----:B------:R-:W-:Y:S01]  /*5600*/  @P0 LOP3.LUT P1, RZ, R157, 0xff000000, RZ, 0xc0, !PT ;  /* 0xff0000009dff0812 */ /* 0x000fe2000782c0ff */
[----:B------:R-:W-:Y:S01]  /*5610*/  @P2 FADD.FTZ R70, R87, R70 ;  /* 0x0000004657462221 */ /* 0x000fe20000010000 */
[----:B------:R-:W-:Y:S01]  /*5620*/  @P0 PRMT R127, R46, 0x7610, R127 ;  /* 0x000076102e7f0816 */ /* 0x000fe2000000007f */
[-CC-:B------:R-:W-:Y:S01]  /*5630*/  FFMA.FTZ R71, R71, R174.reuse, R147.reuse ;  /* 0x000000ae47477223 */ /* 0x180fe20000010093 */
[C---:B------:R-:W-:Y:S01]  /*5640*/  @P0 FSEL R36, R183.reuse, RZ, P1 ;  /* 0x000000ffb7240208 */ /* 0x040fe20000800000 */
[-C--:B------:R-:W-:Y:S01]  /*5650*/  FFMA.FTZ R112, R112, R174.reuse, R147 ;  /* 0x000000ae70707223 */ /* 0x080fe20000010093 */
[----:B------:R-:W-:Y:S01]  /*5660*/  ISETP.NE.U32.AND P1, PT, RZ, c[0x0][0x258], PT ;  /* 0x00009600ff007a0c */ /* 0x000fe20003f25070 */
[----:B------:R-:W-:Y:S01]  /*5670*/  FADD.FTZ R64, R64, -R71 ;  /* 0x8000004740407221 */ /* 0x000fe20000010000 */
[----:B------:R-:W-:Y:S01]  /*5680*/  FSEL R183, R183, RZ, P3 ;  /* 0x000000ffb7b77208 */ /* 0x000fe20001800000 */
[----:B------:R-:W-:Y:S01]  /*5690*/  FADD.FTZ R66, R66, -R112 ;  /* 0x8000007042427221 */ /* 0x000fe20000010000 */
[----:B------:R-:W-:Y:S01]  /*56a0*/  ISETP.NE.AND.EX P1, PT, RZ, c[0x0][0x25c], PT, P1 ;  /* 0x00009700ff007a0c */ /* 0x000fe20003f25310 */
[--C-:B------:R-:W-:Y:S01]  /*56b0*/  FFMA.FTZ R62, R62, R174, R147.reuse ;  /* 0x000000ae3e3e7223 */ /* 0x100fe20000010093 */
[----:B------:R-:W-:Y:S01]  /*56c0*/  @P0 F2FP.PACK_AB R36, RZ, R36 ;  /* 0x00000024ff24023e */ /* 0x000fe200000000ff */
[----:B------:R-:W-:-:S02]  /*56d0*/  FFMA.FTZ R209, R209, R174, R147 ;  /* 0x000000aed1d17223 */ /* 0x000fc40000010093 */
[----:B------:R-:W-:Y:S01]  /*56e0*/  FADD.FTZ R56, R56, -R62 ;  /* 0x8000003e38387221 */ /* 0x000fe20000010000 */
[----:B------:R-:W-:Y:S01]  /*56f0*/  @P0 PRMT R127, R127, 0x5410, R36 ;  /* 0x000054107f7f0816 */ /* 0x000fe20000000024 */
[----:B------:R-:W-:Y:S02]  /*5700*/  FADD.FTZ R113, R113, -R209 ;  /* 0x800000d171717221 */ /* 0x000fe40000010000 */
[-CC-:B------:R-:W-:Y:S02]  /*5710*/  FFMA.FTZ R63, R63, R174.reuse, R147.reuse ;  /* 0x000000ae3f3f7223 */ /* 0x180fe40000010093 */
[-C--:B------:R-:W-:Y:S02]  /*5720*/  FFMA.FTZ R210, R210, R174.reuse, R147 ;  /* 0x000000aed2d27223 */ /* 0x080fe40000010093 */
[----:B------:R-:W-:Y:S01]  /*5730*/  @P1 LEA R46, P3, R168, c[0x0][0x258], 0x5 ;  /* 0x00009600a82e1a11 */ /* 0x000fe200078628ff */
[----:B------:R-:W-:Y:S02]  /*5740*/  FADD.FTZ R59, R59, -R63 ;  /* 0x8000003f3b3b7221 */ /* 0x000fe40000010000 */
[-CC-:B------:R-:W-:Y:S01]  /*5750*/  FFMA.FTZ R189, R212, R174.reuse, R147.reuse ;  /* 0x000000aed4bd7223 */ /* 0x180fe20000010093 */
[----:B------:R-:W-:Y:S01]  /*5760*/  @P1 LEA.HI.X R47, R168, c[0x0][0x25c], RZ, 0x5, P3 ;  /* 0x00009700a82f1a11 */ /* 0x000fe200018f2cff */
[----:B------:R-:W-:Y:S01]  /*5770*/  FADD.FTZ R116, R116, -R210 ;  /* 0x800000d274747221 */ /* 0x000fe20000010000 */
[----:B------:R-:W-:Y:S01]  /*5780*/  ISETP.NE.U32.AND P3, PT, RZ, c[0x0][0x258], PT ;  /* 0x00009600ff007a0c */ /* 0x000fe20003f65070 */
[----:B------:R-:W-:-:S02]  /*5790*/  FFMA.FTZ R187, R117, R174, R147 ;  /* 0x000000ae75bb7223 */ /* 0x000fc40000010093 */
[----:B------:R-:W-:Y:S01]  /*57a0*/  FADD.FTZ R189, R211, -R189 ;  /* 0x800000bdd3bd7221 */ /* 0x000fe20000010000 */
[----:B------:R-:W-:Y:S01]  /*57b0*/  ISETP.NE.AND.EX P3, PT, RZ, c[0x0][0x25c], PT, P3 ;  /* 0x00009700ff007a0c */ /* 0x000fe20003f65330 */
[----:B------:R-:W-:Y:S02]  /*57c0*/  FMUL.FTZ R186, R4, R116 ;  /* 0x0000007404ba7220 */ /* 0x000fe40000410000 */
[----:B------:R-:W-:Y:S01]  /*57d0*/  FADD.FTZ R187, R213, -R187 ;  /* 0x800000bbd5bb7221 */ /* 0x000fe20000010000 */
[----:B------:R-:W-:Y:S01]  /*57e0*/  SEL R37, R38, R129, P3 ;  /* 0x0000008126257207 */ /* 0x000fe20001800000 */
[----:B------:R-:W-:Y:S01]  /*57f0*/  FFMA.FTZ R185, R214, R174, R147 ;  /* 0x000000aed6b97223 */ /* 0x000fe20000010093 */
[----:B------:R-:W-:Y:S01]  /*5800*/  SEL R38, R39, R130, P3 ;  /* 0x0000008227267207 */ /* 0x000fe20001800000 */
[----:B------:R-:W-:Y:S01]  /*5810*/  @P2 FADD.FTZ R186, R97, R186 ;  /* 0x000000ba61ba2221 */ /* 0x000fe20000010000 */
[----:B------:R-:W-:Y:S01]  /*5820*/  SEL R36, R42, R128, P3 ;  /* 0x000000802a247207 */ /* 0x000fe20001800000 */
[C---:B------:R-:W-:Y:S01]  /*5830*/  FMUL.FTZ R189, R4.reuse, R189 ;  /* 0x000000bd04bd7220 */ /* 0x040fe20000410000 */
[----:B------:R-:W-:Y:S01]  /*5840*/  SEL R39, R43, R131, P3 ;  /* 0x000000832b277207 */ /* 0x000fe20001800000 */
[----:B------:R-:W-:Y:S01]  /*5850*/  FADD.FTZ R185, R215, -R185 ;  /* 0x800000b9d7b97221 */ /* 0x000fe20000010000 */
[----:B------:R-:W-:Y:S01]  /*5860*/  F2FP.PACK_AB R43, R183, R182 ;  /* 0x000000b6b72b723e */ /* 0x000fe200000000ff */
[----:B------:R-:W-:Y:S01]  /*5870*/  FMUL.FTZ R183, R4, R59 ;  /* 0x0000003b04b77220 */ /* 0x000fe20000410000 */
[----:B------:R-:W-:Y:S01]  /*5880*/  F2FP.PACK_AB R42, R178, R177 ;  /* 0x000000b1b22a723e */ /* 0x000fe200000000ff */
[----:B------:R0:W-:Y:S01]  /*5890*/  @P1 STG.E.128 [R46.64], R36 ;  /* 0x000000242e001986 */ /* 0x0001e2000c101d04 */
[----:B------:R-:W-:-:S02]  /*58a0*/  FMUL.FTZ R187, R4, R187 ;  /* 0x000000bb04bb7220 */ /* 0x000fc40000410000 */
[----:B------:R-:W-:Y:S02]  /*58b0*/  @P2 FADD.FTZ R183, R95, R183 ;  /* 0x000000b75fb72221 */ /* 0x000fe40000010000 */
[----:B------:R-:W-:Y:S02]  /*58c0*/  FMUL.FTZ R116, R186, c[0x0][0x1e8] ;  /* 0x00007a00ba747a20 */ /* 0x000fe40000410000 */
[----:B------:R-:W-:Y:S02]  /*58d0*/  @P2 FADD.FTZ R189, R98, R189 ;  /* 0x000000bd62bd2221 */ /* 0x000fe40000010000 */
[----:B------:R-:W-:Y:S02]  /*58e0*/  FMUL.FTZ R185, R4, R185 ;  /* 0x000000b904b97220 */ /* 0x000fe40000410000 */
[----:B------:R-:W-:Y:S02]  /*58f0*/  @P2 FADD.FTZ R187, R99, R187 ;  /* 0x000000bb63bb2221 */ /* 0x000fe40000010000 */
[----:B------:R-:W-:-:S02]  /*5900*/  FFMA.FTZ R171, R171, R174, R147 ;  /* 0x000000aeabab7223 */ /* 0x000fc40000010093 */
[----:B------:R-:W-:Y:S02]  /*5910*/  FMUL.FTZ R117, R189, c[0x0][0x1e8] ;  /* 0x00007a00bd757a20 */ /* 0x000fe40000410000 */
[--C-:B------:R-:W-:Y:S01]  /*5920*/  FFMA.FTZ R118, R118, R174, R147.reuse ;  /* 0x000000ae76767223 */ /* 0x100fe20000010093 */
[----:B0-----:R-:W-:Y:S01]  /*5930*/  SEL R36, R175, R120, P3 ;  /* 0x00000078af247207 */ /* 0x001fe20001800000 */
[----:B------:R-:W-:Y:S01]  /*5940*/  FFMA.FTZ R141, R141, R174, R147 ;  /* 0x000000ae8d8d7223 */ /* 0x000fe20000010093 */
[----:B------:R-:W-:Y:S01]  /*5950*/  SEL R37, R176, R121, P3 ;  /* 0x00000079b0257207 */ /* 0x000fe20001800000 */
[----:B------:R-:W-:Y:S01]  /*5960*/  @P2 FADD.FTZ R185, R100, R185 ;  /* 0x000000b964b92221 */ /* 0x000fe20000010000 */
[----:B------:R-:W-:Y:S01]  /*5970*/  SEL R38, R181, R122, P3 ;  /* 0x0000007ab5267207 */ /* 0x000fe20001800000 */
[----:B------:R-:W-:Y:S01]  /*5980*/  FADD.FTZ R171, R170, -R171 ;  /* 0x800000abaaab7221 */ /* 0x000fe20000010000 */
[----:B------:R-:W-:Y:S01]  /*5990*/  SEL R39, R184, R123, P3 ;  /* 0x0000007bb8277207 */ /* 0x000fe20001800000 */
[----:B------:R-:W-:-:S02]  /*59a0*/  FMUL.FTZ R184, R183, c[0x0][0x1e8] ;  /* 0x00007a00b7b87a20 */ /* 0x000fc40000410000 */
[-CC-:B------:R-:W-:Y:S02]  /*59b0*/  FFMA.FTZ R119, R119, R174.reuse, R147.reuse ;  /* 0x000000ae77777223 */ /* 0x180fe40000010093 */
[----:B------:R0:W-:Y:S01]  /*59c0*/  @P1 STG.E.128 [R46.64+0x10], R36 ;  /* 0x000010242e001986 */ /* 0x0001e2000c101d04 */
[-C--:B------:R-:W-:Y:S02]  /*59d0*/  FFMA.FTZ R145, R145, R174.reuse, R147 ;  /* 0x000000ae91917223 */ /* 0x080fe40000010093 */
[----:B------:R-:W-:Y:S02]  /*59e0*/  FADD.FTZ R118, R50, -R118 ;  /* 0x8000007632767221 */ /* 0x000fe40000010000 */
[----:B------:R-:W-:Y:S02]  /*59f0*/  FADD.FTZ R142, R142, -R141 ;  /* 0x8000008d8e8e7221 */ /* 0x000fe40000010000 */
[----:B------:R-:W-:Y:S02]  /*5a00*/  FMUL.FTZ R141, R4, R171 ;  /* 0x000000ab048d7220 */ /* 0x000fe40000410000 */
[----:B------:R-:W-:-:S02]  /*5a10*/  FFMA.FTZ R172, R172, R174, R147 ;  /* 0x000000aeacac7223 */ /* 0x000fc40000010093 */
[----:B------:R-:W-:Y:S02]  /*5a20*/  FADD.FTZ R119, R51, -R119 ;  /* 0x8000007733777221 */ /* 0x000fe40000010000 */
[----:B------:R-:W-:Y:S02]  /*5a30*/  FADD.FTZ R145, R138, -R145 ;  /* 0x800000918a917221 */ /* 0x000fe40000010000 */
[----:B------:R-:W-:Y:S02]  /*5a40*/  FMUL.FTZ R51, R4, R118 ;  /* 0x0000007604337220 */ /* 0x000fe40000410000 */
[----:B------:R-:W-:Y:S01]  /*5a50*/  @P2 FADD.FTZ R141, R102, R141 ;  /* 0x0000008d668d2221 */ /* 0x000fe20000010000 */
[----:B0-----:R-:W-:Y:S01]  /*5a60*/  SHF.L.U32 R38, R168, 0x4, RZ ;  /* 0x00000004a8267819 */ /* 0x001fe200000006ff */
[----:B------:R-:W-:Y:S01]  /*5a70*/  FFMA.FTZ R46, R192, R174, R147 ;  /* 0x000000aec02e7223 */ /* 0x000fe20000010093 */
[----:B------:R-:W-:Y:S01]  /*5a80*/  SHF.R.U32.HI R168, RZ, 0x1c, R168 ;  /* 0x0000001cffa87819 */ /* 0x000fe200000116a8 */
[----:B------:R-:W-:Y:S01]  /*5a90*/  FMUL.FTZ R47, R4, R188 ;  /* 0x000000bc042f7220 */ /* 0x000fe20000410000 */
[----:B------:R-:W-:Y:S01]  /*5aa0*/  IADD3 R36, P4, R38, c[0x0][0x248], RZ ;  /* 0x0000920026247a10 */ /* 0x000fe20007f9e0ff */
[----:B------:R-:W-:-:S02]  /*5ab0*/  FADD.FTZ R46, R191, -R46 ;  /* 0x8000002ebf2e7221 */ /* 0x000fc40000010000 */
[----:B------:R-:W-:Y:S01]  /*5ac0*/  @P2 FADD.FTZ R47, R81, R47 ;  /* 0x0000002f512f2221 */ /* 0x000fe20000010000 */
[----:B------:R-:W-:Y:S01]  /*5ad0*/  IADD3.X R37, R168, c[0x0][0x24c], RZ, P4, !PT ;  /* 0x00009300a8257a10 */ /* 0x000fe200027fe4ff */
[----:B------:R-:W-:Y:S02]  /*5ae0*/  FMUL.FTZ R46, R4, R46 ;  /* 0x0000002e042e7220 */ /* 0x000fe40000410000 */
[-CC-:B------:R-:W-:Y:S02]  /*5af0*/  FFMA.FTZ R137, R137, R174.reuse, R147.reuse ;  /* 0x000000ae89897223 */ /* 0x180fe40000010093 */
[----:B------:R0:W-:Y:S01]  /*5b00*/  STG.E.128 [R36.64], R40 ;  /* 0x0000002824007986 */ /* 0x0001e2000c101d04 */
[----:B------:R-:W-:Y:S02]  /*5b10*/  @P2 FADD.FTZ R46, R82, R46 ;  /* 0x0000002e522e2221 */ /* 0x000fe40000010000 */
[----:B------:R-:W-:Y:S02]  /*5b20*/  FADD.FTZ R172, R140, -R172 ;  /* 0x800000ac8cac7221 */ /* 0x000fe40000010000 */
[----:B------:R-:W-:-:S02]  /*5b30*/  FFMA.FTZ R144, R144, R174, R147 ;  /* 0x000000ae90907223 */ /* 0x000fc40000010093 */
[----:B------:R-:W-:Y:S02]  /*5b40*/  @P2 FADD.FTZ R51, R101, R51 ;  /* 0x0000003365332221 */ /* 0x000fe40000010000 */
[----:B------:R-:W-:Y:S02]  /*5b50*/  FMUL.FTZ R140, R4, R145 ;  /* 0x00000091048c7220 */ /* 0x000fe40000410000 */
[----:B------:R-:W-:Y:S02]  /*5b60*/  FFMA.FTZ R134, R134, R174, R147 ;  /* 0x000000ae86867223 */ /* 0x000fe40000010093 */
[----:B------:R-:W-:Y:S02]  /*5b70*/  FMUL.FTZ R145, R141, c[0x0][0x1e8] ;  /* 0x00007a008d917a20 */ /* 0x000fe40000410000 */
[----:B------:R-:W-:Y:S02]  /*5b80*/  FADD.FTZ R137, R133, -R137 ;  /* 0x8000008985897221 */ /* 0x000fe40000010000 */
[----:B------:R-:W-:Y:S01]  /*5b90*/  FADD.FTZ R144, R143, -R144 ;  /* 0x800000908f907221 */ /* 0x000fe20000010000 */
        /* <DEDUP_REMOVED lines=10> */
[----:B------:R-:W-:Y:S01]  /*5c40*/  FMUL.FTZ R168, R46, c[0x0][0x1e8] ;  /* 0x00007a002ea87a20 */ /* 0x000fe20000410000 */
[C---:B------:R-:W-:Y:S01]  /*5c50*/  SEL R39, R42.reuse, R131, P3 ;  /* 0x000000832a277207 */ /* 0x040fe20001800000 */
[----:B------:R-:W-:Y:S01]  /*5c60*/  FMUL.FTZ R42, R42, c[0x0][0x1e8] ;  /* 0x00007a002a2a7a20 */ /* 0x000fe20000410000 */
[----:B------:R-:W-:Y:S01]  /*5c70*/  LOP3.LUT P4, RZ, R54, 0xff00, RZ, 0xc0, !PT ;  /* 0x0000ff0036ff7812 */ /* 0x000fe2000788c0ff */
[----:B------:R-:W-:Y:S02]  /*5c80*/  FMUL.FTZ R133, R51, c[0x0][0x1e8] ;  /* 0x00007a0033857a20 */ /* 0x000fe40000410000 */
[-CC-:B------:R-:W-:Y:S02]  /*5c90*/  FFMA.FTZ R136, R136, R174.reuse, R147.reuse ;  /* 0x000000ae88887223 */ /* 0x180fe40000010093 */
[----:B------:R-:W-:-:S02]  /*5ca0*/  FFMA.FTZ R135, R135, R174, R147 ;  /* 0x000000ae87877223 */ /* 0x000fc40000010093 */
[----:B------:R-:W-:Y:S02]  /*5cb0*/  FADD.FTZ R134, R146, -R134 ;  /* 0x8000008692867221 */ /* 0x000fe40000010000 */
[----:B------:R-:W-:Y:S02]  /*5cc0*/  FADD.FTZ R136, R132, -R136 ;  /* 0x8000008884887221 */ /* 0x000fe40000010000 */
[----:B------:R-:W-:Y:S01]  /*5cd0*/  FADD.FTZ R135, R139, -R135 ;  /* 0x800000878b877221 */ /* 0x000fe20000010000 */
[C---:B0-----:R-:W-:Y:S01]  /*5ce0*/  SEL R36, R43.reuse, R128, P3 ;  /* 0x000000802b247207 */ /* 0x041fe20001800000 */
[----:B------:R-:W-:Y:S01]  /*5cf0*/  FMUL.FTZ R43, R43, c[0x0][0x1e8] ;  /* 0x00007a002b2b7a20 */ /* 0x000fe20000410000 */
[C---:B------:R-:W-:Y:S01]  /*5d00*/  SEL R37, R47.reuse, R129, P3 ;  /* 0x000000812f257207 */ /* 0x040fe20001800000 */
[----:B------:R-:W-:Y:S02]  /*5d10*/  FMUL.FTZ R47, R47, c[0x0][0x1e8] ;  /* 0x00007a002f2f7a20 */ /* 0x000fe40000410000 */
[----:B------:R-:W-:-:S02]  /*5d20*/  FMUL.FTZ R143, R4, R142 ;  /* 0x0000008e048f7220 */ /* 0x000fc40000410000 */
[----:B------:R0:W-:Y:S01]  /*5d30*/  @P1 STG.E.128 [R40.64], R36 ;  /* 0x0000002428001986 */ /* 0x0001e2000c101d04 */
[----:B------:R-:W-:Y:S01]  /*5d40*/  FSEL R169, R47, RZ, P4 ;  /* 0x000000ff2fa97208 */ /* 0x000fe20002000000 */
[----:B------:R-:W-:Y:S01]  /*5d50*/  FMUL.FTZ R118, R4, R136 ;  /* 0x0000008804767220 */ /* 0x000fe20000410000 */
[----:B------:R-:W-:Y:S01]  /*5d60*/  @P0 LOP3.LUT P4, RZ, R158, 0xff0000, RZ, 0xc0, !PT ;  /* 0x00ff00009eff0812 */ /* 0x000fe2000788c0ff */
[C---:B------:R-:W-:Y:S02]  /*5d70*/  FMUL.FTZ R142, R4.reuse, R137 ;  /* 0x00000089048e7220 */ /* 0x040fe40000410000 */
[----:B------:R-:W-:Y:S02]  /*5d80*/  FMUL.FTZ R132, R4, R134 ;  /* 0x0000008604847220 */ /* 0x000fe40000410000 */
[----:B------:R-:W-:Y:S02]  /*5d90*/  @P2 FADD.FTZ R143, R106, R143 ;  /* 0x0000008f6a8f2221 */ /* 0x000fe40000010000 */
[----:B------:R-:W-:-:S02]  /*5da0*/  @P2 FADD.FTZ R142, R107, R142 ;  /* 0x0000008e6b8e2221 */ /* 0x000fc40000010000 */
[----:B------:R-:W-:Y:S02]  /*5db0*/  @P2 FADD.FTZ R140, R110, R140 ;  /* 0x0000008c6e8c2221 */ /* 0x000fe40000010000 */
[----:B------:R-:W-:Y:S02]  /*5dc0*/  @P2 FADD.FTZ R118, R105, R118 ;  /* 0x0000007669762221 */ /* 0x000fe40000010000 */
[----:B------:R-:W-:Y:S01]  /*5dd0*/  @P2 FADD.FTZ R132, R109, R132 ;  /* 0x000000846d842221 */ /* 0x000fe20000010000 */
[----:B0-----:R-:W-:Y:S01]  /*5de0*/  SEL R36, R173, R120, P3 ;  /* 0x00000078ad247207 */ /* 0x001fe20001800000 */
[----:B------:R-:W-:Y:S01]  /*5df0*/  FMUL.FTZ R137, R140, c[0x0][0x1e8] ;  /* 0x00007a008c897a20 */ /* 0x000fe20000410000 */
[----:B------:R-:W-:Y:S01]  /*5e00*/  SEL R37, R68, R121, P3 ;  /* 0x0000007944257207 */ /* 0x000fe20001800000 */
[----:B------:R-:W-:Y:S01]  /*5e10*/  FMUL.FTZ R136, R142, c[0x0][0x1e8] ;  /* 0x00007a008e887a20 */ /* 0x000fe20000410000 */
[C---:B------:R-:W-:Y:S01]  /*5e20*/  SEL R38, R69.reuse, R122, P3 ;  /* 0x0000007a45267207 */ /* 0x040fe20001800000 */
[----:B------:R-:W-:Y:S01]  /*5e30*/  FMUL.FTZ R69, R69, c[0x0][0x1e8] ;  /* 0x00007a0045457a20 */ /* 0x000fe20000410000 */
[C---:B------:R-:W-:Y:S01]  /*5e40*/  SEL R39, R70.reuse, R123, P3 ;  /* 0x0000007b46277207 */ /* 0x040fe20001800000 */
[----:B------:R-:W-:-:S04]  /*5e50*/  FMUL.FTZ R70, R70, c[0x0][0x1e8] ;  /* 0x00007a0046467a20 */ /* 0x000fc80000410000 */
[----:B------:R0:W-:Y:S02]  /*5e60*/  @P1 STG.E.128 [R40.64+0x10], R36 ;  /* 0x0000102428001986 */ /* 0x0001e4000c101d04 */
[----:B0-----:R-:W-:Y:S02]  /*5e70*/  MOV R36, R54 ;  /* 0x0000003600247202 */ /* 0x001fe40000000f00 */
[----:B------:R-:W-:Y:S02]  /*5e80*/  @P0 MOV R37, R158 ;  /* 0x0000009e00250202 */ /* 0x000fe40000000f00 */
[----:B------:R-:W-:Y:S02]  /*5e90*/  LOP3.LUT P6, RZ, R36, 0xff, RZ, 0xc0, !PT ;  /* 0x000000ff24ff7812 */ /* 0x000fe400078cc0ff */
[----:B------:R-:W-:Y:S02]  /*5ea0*/  @P0 LOP3.LUT P5, RZ, R37, 0xff, RZ, 0xc0, !PT ;  /* 0x000000ff25ff0812 */ /* 0x000fe400078ac0ff */
[----:B------:R-:W-:-:S02]  /*5eb0*/  FSEL R36, R43, RZ, P6 ;  /* 0x000000ff2b247208 */ /* 0x000fc40003000000 */
[----:B------:R-:W-:Y:S02]  /*5ec0*/  @P0 LOP3.LUT P6, RZ, R158, 0xff00, RZ, 0xc0, !PT ;  /* 0x0000ff009eff0812 */ /* 0x000fe400078cc0ff */
[----:B------:R-:W-:Y:S02]  /*5ed0*/  @P0 FSEL R43, R43, RZ, P5 ;  /* 0x000000ff2b2b0208 */ /* 0x000fe40002800000 */
[C---:B------:R-:W-:Y:S02]  /*5ee0*/  LOP3.LUT P5, RZ, R54.reuse, 0xff0000, RZ, 0xc0, !PT ;  /* 0x00ff000036ff7812 */ /* 0x040fe400078ac0ff */
[----:B------:R-:W-:Y:S01]  /*5ef0*/  @P0 FSEL R46, R47, RZ, P6 ;  /* 0x000000ff2f2e0208 */ /* 0x000fe20003000000 */
[----:B------:R-:W-:Y:S01]  /*5f00*/  FMUL.FTZ R47, R173, c[0x0][0x1e8] ;  /* 0x00007a00ad2f7a20 */ /* 0x000fe20000410000 */
[----:B------:R-:W-:Y:S01]  /*5f10*/  LOP3.LUT P6, RZ, R54, 0xff000000, RZ, 0xc0, !PT ;  /* 0xff00000036ff7812 */ /* 0x000fe200078cc0ff */
[----:B------:R-:W-:Y:S01]  /*5f20*/  FFMA.FTZ R54, R65, R174, R147 ;  /* 0x000000ae41367223 */ /* 0x000fe20000010093 */
[C---:B------:R-:W-:Y:S01]  /*5f30*/  FSEL R37, R168.reuse, RZ, P5 ;  /* 0x000000ffa8257208 */ /* 0x040fe20002800000 */
[----:B------:R-:W-:Y:S01]  /*5f40*/  FMUL.FTZ R173, R185, c[0x0][0x1e8] ;  /* 0x00007a00b9ad7a20 */ /* 0x000fe20000410000 */
        /* <DEDUP_REMOVED lines=14> */
[----:B------:R-:W-:Y:S02]  /*6030*/  FSEL R40, R60, RZ, P5 ;  /* 0x000000ff3c287208 */ /* 0x000fe40002800000 */
[----:B------:R-:W-:Y:S01]  /*6040*/  LOP3.LUT P4, RZ, R55, 0xff0000, RZ, 0xc0, !PT ;  /* 0x00ff000037ff7812 */ /* 0x000fe2000788c0ff */
[----:B------:R-:W-:Y:S01]  /*6050*/  FFMA.FTZ R55, R67, R174, R147 ;  /* 0x000000ae43377223 */ /* 0x000fe20000010093 */
[----:B------:R-:W-:-:S02]  /*6060*/  MOV R39, R44 ;  /* 0x0000002c00277202 */ /* 0x000fc40000000f00 */
[----:B------:R-:W-:Y:S01]  /*6070*/  @P0 FSEL R60, R60, RZ, P6 ;  /* 0x000000ff3c3c0208 */ /* 0x000fe20003000000 */
[----:B------:R-:W-:Y:S01]  /*6080*/  FADD.FTZ R55, R61, -R55 ;  /* 0x800000373d377221 */ /* 0x000fe20000010000 */
[----:B------:R-:W-:Y:S02]  /*6090*/  @P0 LOP3.LUT P6, RZ, R159, 0xff0000, RZ, 0xc0, !PT ;  /* 0x00ff00009fff0812 */ /* 0x000fe400078cc0ff */
[----:B------:R-:W-:Y:S02]  /*60a0*/  SHF.L.U32 R67, R167, 0x4, RZ ;  /* 0x00000004a7437819 */ /* 0x000fe400000006ff */
[----:B------:R-:W-:Y:S02]  /*60b0*/  LOP3.LUT P5, RZ, R39, 0xff, RZ, 0xc0, !PT ;  /* 0x000000ff27ff7812 */ /* 0x000fe400078ac0ff */
[----:B------:R-:W-:Y:S02]  /*60c0*/  @P0 MOV R39, R160 ;  /* 0x000000a000270202 */ /* 0x000fe40000000f00 */
[----:B------:R-:W-:-:S02]  /*60d0*/  F2FP.PACK_AB R38, R40, R38 ;  /* 0x000000262826723e */ /* 0x000fc400000000ff */
[C---:B------:R-:W-:Y:S02]  /*60e0*/  @P0 FSEL R179, R69.reuse, RZ, P6 ;  /* 0x000000ff45b30208 */ /* 0x040fe40003000000 */
[----:B------:R-:W-:Y:S02]  /*60f0*/  FSEL R61, R69, RZ, P4 ;  /* 0x000000ff453d7208 */ /* 0x000fe40002000000 */
[----:B------:R-:W-:Y:S02]  /*6100*/  SHF.R.U32.HI R167, RZ, 0x1c, R167 ;  /* 0x0000001cffa77819 */ /* 0x000fe400000116a7 */
[----:B------:R-:W-:Y:S02]  /*6110*/  IADD3 R40, P6, R67, c[0x0][0x248], RZ ;  /* 0x0000920043287a10 */ /* 0x000fe40007fde0ff */
[----:B------:R-:W-:Y:S02]  /*6120*/  @P0 LOP3.LUT P4, RZ, R39, 0xff, RZ, 0xc0, !PT ;  /* 0x000000ff27ff0812 */ /* 0x000fe4000788c0ff */
[----:B------:R-:W-:-:S02]  /*6130*/  F2FP.PACK_AB R37, R41, R37 ;  /* 0x000000252925723e */ /* 0x000fc400000000ff */
[----:B------:R-:W-:Y:S01]  /*6140*/  F2FP.PACK_AB R39, R65, R61 ;  /* 0x0000003d4127723e */ /* 0x000fe200000000ff */
[----:B------:R-:W-:Y:S01]  /*6150*/  FMUL.FTZ R61, R4, R64 ;  /* 0x00000040043d7220 */ /* 0x000fe20000410000 */
[----:B------:R-:W-:Y:S02]  /*6160*/  IADD3.X R41, R167, c[0x0][0x24c], RZ, P6, !PT ;  /* 0x00009300a7297a10 */ /* 0x000fe400037fe4ff */
[----:B------:R-:W-:Y:S01]  /*6170*/  F2FP.PACK_AB R36, R169, R36 ;  /* 0x00000024a924723e */ /* 0x000fe200000000ff */
[----:B------:R-:W-:Y:S01]  /*6180*/  @P2 FADD.FTZ R61, R88, R61 ;  /* 0x0000003d583d2221 */ /* 0x000fe20000010000 */
[----:B------:R-:W-:Y:S01]  /*6190*/  @P0 LOP3.LUT P6, RZ, R159, 0xff000000, RZ, 0xc0, !PT ;  /* 0xff0000009fff0812 */ /* 0x000fe200078cc0ff */
[----:B------:R-:W-:Y:S01]  /*61a0*/  FMUL.FTZ R169, R187, c[0x0][0x1e8] ;  /* 0x00007a00bba97a20 */ /* 0x000fe20000410000 */
[----:B------:R-:W-:Y:S01]  /*61b0*/  @P0 F2FP.PACK_AB R43, RZ, R43 ;  /* 0x0000002bff2b023e */ /* 0x000fe200000000ff */
[----:B------:R0:W-:Y:S01]  /*61c0*/  STG.E.128 [R40.64], R36 ;  /* 0x0000002428007986 */ /* 0x0001e2000c101d04 */
[----:B------:R-:W-:Y:S01]  /*61d0*/  FMUL.FTZ R69, R61, c[0x0][0x1e8] ;  /* 0x00007a003d457a20 */ /* 0x000fe20000410000 */
[----:B------:R-:W-:-:S02]  /*61e0*/  @P0 FSEL R62, R70, RZ, P6 ;  /* 0x000000ff463e0208 */ /* 0x000fc40003000000 */
[----:B------:R-:W-:Y:S02]  /*61f0*/  LOP3.LUT P6, RZ, R44, 0xff00, RZ, 0xc0, !PT ;  /* 0x0000ff002cff7812 */ /* 0x000fe400078cc0ff */
[C---:B------:R-:W-:Y:S02]  /*6200*/  FSEL R65, R69.reuse, RZ, P5 ;  /* 0x000000ff45417208 */ /* 0x040fe40002800000 */
[----:B------:R-:W-:Y:S02]  /*6210*/  @P0 FSEL R69, R69, RZ, P4 ;  /* 0x000000ff45450208 */ /* 0x000fe40002000000 */
[----:B------:R-:W-:Y:S02]  /*6220*/  @P0 LOP3.LUT P4, RZ, R160, 0xff00, RZ, 0xc0, !PT ;  /* 0x0000ff00a0ff0812 */ /* 0x000fe4000788c0ff */
[----:B------:R-:W-:Y:S02]  /*6230*/  @P0 F2FP.PACK_AB R168, RZ, R168 ;  /* 0x000000a8ffa8023e */ /* 0x000fe400000000ff */
[----:B------:R-:W-:-:S02]  /*6240*/  @P0 F2FP.PACK_AB R47, RZ, R47 ;  /* 0x0000002fff2f023e */ /* 0x000fc400000000ff */
[----:B------:R-:W-:Y:S01]  /*6250*/  @P0 F2FP.PACK_AB R179, RZ, R179 ;  /* 0x000000b3ffb3023e */ /* 0x000fe200000000ff */
[C---:B0-----:R-:W-:Y:S01]  /*6260*/  FMUL.FTZ R40, R4.reuse, R54 ;  /* 0x0000003604287220 */ /* 0x041fe20000410000 */
[----:B------:R-:W-:Y:S01]  /*6270*/  @P0 IADD3 R36, P5, R67, c[0x0][0x250], RZ ;  /* 0x0000940043240a10 */ /* 0x000fe20007fbe0ff */
[C---:B------:R-:W-:Y:S01]  /*6280*/  FMUL.FTZ R38, R4.reuse, R66 ;  /* 0x0000004204267220 */ /* 0x040fe20000410000 */
[----:B------:R-:W-:Y:S01]  /*6290*/  @P0 F2FP.PACK_AB R46, RZ, R46 ;  /* 0x0000002eff2e023e */ /* 0x000fe200000000ff */
[----:B------:R-:W-:Y:S01]  /*62a0*/  @P2 FADD.FTZ R40, R89, R40 ;  /* 0x0000002859282221 */ /* 0x000fe20000010000 */
[----:B------:R-:W-:Y:S01]  /*62b0*/  @P0 IADD3.X R37, R167, c[0x0][0x254], RZ, P5, !PT ;  /* 0x00009500a7250a10 */ /* 0x000fe20002ffe4ff */
[----:B------:R-:W-:Y:S01]  /*62c0*/  FMUL.FTZ R39, R4, R55 ;  /* 0x0000003704277220 */ /* 0x000fe20000410000 */
[----:B------:R-:W-:Y:S01]  /*62d0*/  LOP3.LUT P5, RZ, R44, 0xff0000, RZ, 0xc0, !PT ;  /* 0x00ff00002cff7812 */ /* 0x000fe200078ac0ff */
[----:B------:R-:W-:Y:S01]  /*62e0*/  FMUL.FTZ R112, R40, c[0x0][0x1e8] ;  /* 0x00007a0028707a20 */ /* 0x000fe20000410000 */
[----:B------:R-:W-:Y:S01]  /*62f0*/  MOV R55, R48 ;  /* 0x0000003000377202 */ /* 0x000fe20000000f00 */
[----:B------:R-:W-:Y:S01]  /*6300*/  @P2 FADD.FTZ R38, R90, R38 ;  /* 0x000000265a262221 */ /* 0x000fe20000010000 */
[----:B------:R-:W-:Y:S01]  /*6310*/  @P0 F2FP.PACK_AB R42, RZ, R42 ;  /* 0x0000002aff2a023e */ /* 0x000fe200000000ff */
[----:B------:R-:W-:Y:S01]  /*6320*/  FMUL.FTZ R41, R4, R113 ;  /* 0x0000007104297220 */ /* 0x000fe20000410000 */
[C---:B------:R-:W-:Y:S01]  /*6330*/  FSEL R64, R112.reuse, RZ, P6 ;  /* 0x000000ff70407208 */ /* 0x040fe20003000000 */
[----:B------:R-:W-:Y:S01]  /*6340*/  @P2 FADD.FTZ R39, R91, R39 ;  /* 0x000000275b272221 */ /* 0x000fe20000010000 */
[----:B------:R-:W-:Y:S01]  /*6350*/  @P0 FSEL R112, R112, RZ, P4 ;  /* 0x000000ff70700208 */ /* 0x000fe20002000000 */
[----:B------:R-:W-:Y:S01]  /*6360*/  FMUL.FTZ R71, R38, c[0x0][0x1e8] ;  /* 0x00007a0026477a20 */ /* 0x000fe20000410000 */
[----:B------:R-:W-:Y:S01]  /*6370*/  LOP3.LUT P4, RZ, R44, 0xff000000, RZ, 0xc0, !PT ;  /* 0xff0000002cff7812 */ /* 0x000fe2000788c0ff */
[----:B------:R-:W-:Y:S01]  /*6380*/  FFMA.FTZ R44, R58, R174, R147 ;  /* 0x000000ae3a2c7223 */ /* 0x000fe20000010093 */
[----:B------:R-:W-:Y:S01]  /*6390*/  @P0 LOP3.LUT P6, RZ, R160, 0xff0000, RZ, 0xc0, !PT ;  /* 0x00ff0000a0ff0812 */ /* 0x000fe200078cc0ff */
[----:B------:R-:W-:Y:S01]  /*63a0*/  @P2 FADD.FTZ R41, R92, R41 ;  /* 0x000000295c292221 */ /* 0x000fe20000010000 */
[----:B------:R-:W-:Y:S01]  /*63b0*/  FSEL R67, R71, RZ, P5 ;  /* 0x000000ff47437208 */ /* 0x000fe20002800000 */
[----:B------:R-:W-:Y:S01]  /*63c0*/  FMUL.FTZ R113, R39, c[0x0][0x1e8] ;  /* 0x00007a0027717a20 */ /* 0x000fe20000410000 */
[----:B------:R-:W-:Y:S01]  /*63d0*/  @P0 FSEL R71, R71, RZ, P6 ;  /* 0x000000ff47470208 */ /* 0x000fe20003000000 */
[----:B------:R-:W-:Y:S01]  /*63e0*/  FADD.FTZ R44, R57, -R44 ;  /* 0x8000002c392c7221 */ /* 0x000fe20000010000 */
[----:B------:R-:W-:Y:S01]  /*63f0*/  LOP3.LUT P6, RZ, R45, 0xff, RZ, 0xc0, !PT ;  /* 0x000000ff2dff7812 */ /* 0x000fe200078cc0ff */
[----:B------:R-:W-:Y:S01]  /*6400*/  FMUL.FTZ R70, R41, c[0x0][0x1e8] ;  /* 0x00007a0029467a20 */ /* 0x000fe20000410000 */
[----:B------:R-:W-:Y:S01]  /*6410*/  FSEL R66, R113, RZ, P4 ;  /* 0x000000ff71427208 */ /* 0x000fe20002000000 */
[----:B------:R-:W-:Y:S01]  /*6420*/  FMUL.FTZ R44, R4, R44 ;  /* 0x0000002c042c7220 */ /* 0x000fe20000410000 */
[----:B------:R-:W-:-:S02]  /*6430*/  @P0 LOP3.LUT P5, RZ, R160, 0xff000000, RZ, 0xc0, !PT ;  /* 0xff000000a0ff0812 */ /* 0x000fc400078ac0ff */
[----:B------:R-:W-:Y:S01]  /*6440*/  @P0 LOP3.LUT P4, RZ, R161, 0xff, RZ, 0xc0, !PT ;  /* 0x000000ffa1ff0812 */ /* 0x000fe2000788c0ff */
[----:B------:R-:W-:Y:S01]  /*6450*/  @P2 FADD.FTZ R44, R94, R44 ;  /* 0x0000002c5e2c2221 */ /* 0x000fe20000010000 */
[----:B------:R-:W-:Y:S02]  /*6460*/  FSEL R68, R70, RZ, P6 ;  /* 0x000000ff46447208 */ /* 0x000fe40003000000 */
[----:B------:R-:W-:Y:S01]  /*6470*/  @P0 FSEL R113, R113, RZ, P5 ;  /* 0x000000ff71710208 */ /* 0x000fe20002800000 */
[----:B------:R-:W-:Y:S01]  /*6480*/  FMUL.FTZ R182, R44, c[0x0][0x1e8] ;  /* 0x00007a002cb67a20 */ /* 0x000fe20000410000 */
[----:B------:R-:W-:Y:S02]  /*6490*/  @P0 FSEL R70, R70, RZ, P4 ;  /* 0x000000ff46460208 */ /* 0x000fe40002000000 */
[C---:B------:R-:W-:Y:S02]  /*64a0*/  LOP3.LUT P5, RZ, R45.reuse, 0xff00, RZ, 0xc0, !PT ;  /* 0x0000ff002dff7812 */ /* 0x040fe400078ac0ff */
[----:B------:R-:W-:-:S02]  /*64b0*/  LOP3.LUT P6, RZ, R45, 0xff0000, RZ, 0xc0, !PT ;  /* 0x00ff00002dff7812 */ /* 0x000fc400078cc0ff */
[----:B------:R-:W-:Y:S01]  /*64c0*/  LOP3.LUT P4, RZ, R45, 0xff000000, RZ, 0xc0, !PT ;  /* 0xff0000002dff7812 */ /* 0x000fe2000788c0ff */
[----:B------:R-:W-:Y:S01]  /*64d0*/  FMUL.FTZ R45, R4, R56 ;  /* 0x00000038042d7220 */ /* 0x000fe20000410000 */
[----:B------:R-:W-:Y:S01]  /*64e0*/  FSEL R180, R182, RZ, P6 ;  /* 0x000000ffb6b47208 */ /* 0x000fe20003000000 */
[----:B------:R-:W-:Y:S01]  /*64f0*/  FFMA.FTZ R56, R115, R174, R147 ;  /* 0x000000ae73387223 */ /* 0x000fe20000010093 */
[----:B------:R-:W-:Y:S01]  /*6500*/  @P0 LOP3.LUT P6, RZ, R161, 0xff0000, RZ, 0xc0, !PT ;  /* 0x00ff0000a1ff0812 */ /* 0x000fe200078cc0ff */
[----:B------:R-:W-:Y:S01]  /*6510*/  @P2 FADD.FTZ R45, R93, R45 ;  /* 0x0000002d5d2d2221 */ /* 0x000fe20000010000 */
[----:B------:R-:W-:Y:S01]  /*6520*/  FSEL R181, R184, RZ, P4 ;  /* 0x000000ffb8b57208 */ /* 0x000fe20002000000 */
[----:B------:R-:W-:Y:S01]  /*6530*/  FADD.FTZ R114, R114, -R56 ;  /* 0x8000003872727221 */ /* 0x000fe20000010000 */
[----:B------:R-:W-:Y:S01]  /*6540*/  @P0 FSEL R182, R182, RZ, P6 ;  /* 0x000000ffb6b60208 */ /* 0x000fe20003000000 */
[----:B------:R-:W-:Y:S01]  /*6550*/  FMUL.FTZ R54, R45, c[0x0][0x1e8] ;  /* 0x00007a002d367a20 */ /* 0x000fe20000410000 */
[----:B------:R-:W-:Y:S01]  /*6560*/  @P0 LOP3.LUT P6, RZ, R161, 0xff000000, RZ, 0xc0, !PT ;  /* 0xff000000a1ff0812 */ /* 0x000fe200078cc0ff */
[C---:B------:R-:W-:Y:S01]  /*6570*/  FMUL.FTZ R188, R4.reuse, R114 ;  /* 0x0000007204bc7220 */ /* 0x040fe20000410000 */
[----:B------:R-:W-:Y:S01]  /*6580*/  SHF.L.U32 R56, R3, 0x4, RZ ;  /* 0x0000000403387819 */ /* 0x000fe200000006ff */
[----:B------:R-:W-:Y:S01]  /*6590*/  FMUL.FTZ R147, R4, R172 ;  /* 0x000000ac04937220 */ /* 0x000fe20000410000 */
[----:B------:R-:W-:Y:S01]  /*65a0*/  FSEL R167, R54, RZ, P5 ;  /* 0x000000ff36a77208 */ /* 0x000fe20002800000 */
[----:B------:R-:W-:Y:S01]  /*65b0*/  @P2 FADD.FTZ R188, R96, R188 ;  /* 0x000000bc60bc2221 */ /* 0x000fe20000010000 */
[----:B------:R-:W-:Y:S01]  /*65c0*/  @P0 LOP3.LUT P5, RZ, R161, 0xff00, RZ, 0xc0, !PT ;  /* 0x0000ff00a1ff0812 */ /* 0x000fe200078ac0ff */
[----:B------:R-:W-:Y:S01]  /*65d0*/  @P2 FADD.FTZ R147, R104, R147 ;  /* 0x0000009368932221 */ /* 0x000fe20000010000 */
[----:B------:R-:W-:Y:S01]  /*65e0*/  @P0 FSEL R184, R184, RZ, P6 ;  /* 0x000000ffb8b80208 */ /* 0x000fe20003000000 */
[----:B------:R-:W-:Y:S01]  /*65f0*/  FMUL.FTZ R114, R188, c[0x0][0x1e8] ;  /* 0x00007a00bc727a20 */ /* 0x000fe20000410000 */
[----:B------:R-:W-:Y:S01]  /*6600*/  @P0 FSEL R115, R54, RZ, P5 ;  /* 0x000000ff36730208 */ /* 0x000fe20002800000 */
[----:B------:R-:W-:Y:S01]  /*6610*/  FMUL.FTZ R134, R147, c[0x0][0x1e8] ;  /* 0x00007a0093867a20 */ /* 0x000fe20000410000 */
[----:B------:R-:W-:-:S02]  /*6620*/  @P0 MOV R54, R162 ;  /* 0x000000a200360202 */ /* 0x000fc40000000f00 */
[----:B------:R-:W-:Y:S02]  /*6630*/  @P1 LEA R58, P6, R3, c[0x0][0x258], 0x5 ;  /* 0x00009600033a1a11 */ /* 0x000fe400078c28ff */
[----:B------:R-:W-:Y:S02]  /*6640*/  LOP3.LUT P5, RZ, R55, 0xff, RZ, 0xc0, !PT ;  /* 0x000000ff37ff7812 */ /* 0x000fe400078ac0ff */
[----:B------:R-:W-:Y:S02]  /*6650*/  @P0 LOP3.LUT P4, RZ, R54, 0xff, RZ, 0xc0, !PT ;  /* 0x000000ff36ff0812 */ /* 0x000fe4000788c0ff */
[----:B------:R-:W-:Y:S02]  /*6660*/  @P1 LEA.HI.X R59, R3, c[0x0][0x25c], RZ, 0x5, P6 ;  /* 0x00009700033b1a11 */ /* 0x000fe400030f2cff */
[----:B------:R-:W-:Y:S02]  /*6670*/  SHF.R.U32.HI R57, RZ, 0x1c, R3 ;  /* 0x0000001cff397819 */ /* 0x000fe40000011603 */
[----:B------:R-:W-:-:S02]  /*6680*/  IADD3 R54, P6, R56, c[0x0][0x248], RZ ;  /* 0x0000920038367a10 */ /* 0x000fc40007fde0ff */
[C---:B------:R-:W-:Y:S02]  /*6690*/  FSEL R175, R114.reuse, RZ, P5 ;  /* 0x000000ff72af7208 */ /* 0x040fe40002800000 */
[----:B------:R-:W-:Y:S02]  /*66a0*/  @P0 FSEL R114, R114, RZ, P4 ;  /* 0x000000ff72720208 */ /* 0x000fe40002000000 */
[----:B------:R-:W-:Y:S02]  /*66b0*/  IADD3.X R55, R57, c[0x0][0x24c], RZ, P6, !PT ;  /* 0x0000930039377a10 */ /* 0x000fe400037fe4ff */
[----:B------:R-:W-:Y:S02]  /*66c0*/  @P0 IADD3 R56, P4, R56, c[0x0][0x250], RZ ;  /* 0x0000940038380a10 */ /* 0x000fe40007f9e0ff */
[----:B------:R-:W-:Y:S02]  /*66d0*/  LOP3.LUT P6, RZ, R48, 0xff00, RZ, 0xc0, !PT ;  /* 0x0000ff0030ff7812 */ /* 0x000fe400078cc0ff */
[----:B------:R-:W-:-:S02]  /*66e0*/  @P0 LOP3.LUT P5, RZ, R162, 0xff00, RZ, 0xc0, !PT ;  /* 0x0000ff00a2ff0812 */ /* 0x000fc400078ac0ff */
[----:B------:R-:W-:Y:S02]  /*66f0*/  @P0 IADD3.X R57, R57, c[0x0][0x254], RZ, P4, !PT ;  /* 0x0000950039390a10 */ /* 0x000fe400027fe4ff */
[----:B------:R-:W-:Y:S02]  /*6700*/  LOP3.LUT P4, RZ, R48, 0xff0000, RZ, 0xc0, !PT ;  /* 0x00ff000030ff7812 */ /* 0x000fe4000788c0ff */
[----:B------:R-:W-:Y:S02]  /*6710*/  FSEL R176, R116, RZ, P6 ;  /* 0x000000ff74b07208 */ /* 0x000fe40003000000 */
[----:B------:R-:W-:Y:S02]  /*6720*/  @P0 LOP3.LUT P6, RZ, R162, 0xff0000, RZ, 0xc0, !PT ;  /* 0x00ff0000a2ff0812 */ /* 0x000fe400078cc0ff */
[----:B------:R-:W-:Y:S02]  /*6730*/  @P0 FSEL R116, R116, RZ, P5 ;  /* 0x000000ff74740208 */ /* 0x000fe40002800000 */
[----:B------:R-:W-:-:S02]  /*6740*/  LOP3.LUT P5, RZ, R48, 0xff000000, RZ, 0xc0, !PT ;  /* 0xff00000030ff7812 */ /* 0x000fc400078ac0ff */
[C---:B------:R-:W-:Y:S02]  /*6750*/  FSEL R48, R117.reuse, RZ, P4 ;  /* 0x000000ff75307208 */ /* 0x040fe40002000000 */
[----:B------:R-:W-:Y:S02]  /*6760*/  @P0 FSEL R117, R117, RZ, P6 ;  /* 0x000000ff75750208 */ /* 0x000fe40003000000 */
[----:B------:R-:W-:Y:S02]  /*6770*/  LOP3.LUT P6, RZ, R49, 0xff, RZ, 0xc0, !PT ;  /* 0x000000ff31ff7812 */ /* 0x000fe400078cc0ff */
[----:B------:R-:W-:Y:S02]  /*6780*/  FSEL R177, R169, RZ, P5 ;  /* 0x000000ffa9b17208 */ /* 0x000fe40002800000 */
[----:B------:R-:W-:Y:S02]  /*6790*/  @P0 LOP3.LUT P4, RZ, R162, 0xff000000, RZ, 0xc0, !PT ;  /* 0xff000000a2ff0812 */ /* 0x000fe4000788c0ff */
[----:B------:R-:W-:-:S02]  /*67a0*/  @P0 LOP3.LUT P5, RZ, R163, 0xff, RZ, 0xc0, !PT ;  /* 0x000000ffa3ff0812 */ /* 0x000fc400078ac0ff */
[----:B------:R-:W-:Y:S02]  /*67b0*/  FSEL R178, R173, RZ, P6 ;  /* 0x000000ffadb27208 */ /* 0x000fe40003000000 */
[----:B------:R-:W-:Y:S02]  /*67c0*/  @P0 FSEL R169, R169, RZ, P4 ;  /* 0x000000ffa9a90208 */ /* 0x000fe40002000000 */
[----:B------:R-:W-:Y:S02]  /*67d0*/  @P0 FSEL R173, R173, RZ, P5 ;  /* 0x000000ffadad0208 */ /* 0x000fe40002800000 */
[----:B------:R-:W-:Y:S02]  /*67e0*/  @P0 F2FP.PACK_AB R60, RZ, R60 ;  /* 0x0000003cff3c023e */ /* 0x000fe400000000ff */
[----:B------:R-:W-:Y:S02]  /*67f0*/  @P0 F2FP.PACK_AB R62, RZ, R62 ;  /* 0x0000003eff3e023e */ /* 0x000fe400000000ff */
[----:B------:R-:W-:-:S02]  /*6800*/  @P0 PRMT R124, R43, 0x7610, R124 ;  /* 0x000076102b7c0816 */ /* 0x000fc4000000007c */
[----:B------:R-:W-:Y:S02]  /*6810*/  @P0 PRMT R125, R168, 0x7610, R125 ;  /* 0x00007610a87d0816 */ /* 0x000fe4000000007d */
[----:B------:R-:W-:Y:S02]  /*6820*/  @P0 PRMT R126, R47, 0x7610, R126 ;  /* 0x000076102f7e0816 */ /* 0x000fe4000000007e */
[----:B------:R-:W-:Y:S02]  /*6830*/  @P0 PRMT R127, R179, 0x7610, R127 ;  /* 0x00007610b37f0816 */ /* 0x000fe4000000007f */
[C---:B------:R-:W-:Y:S02]  /*6840*/  LOP3.LUT P4, RZ, R49.reuse, 0xff00, RZ, 0xc0, !PT ;  /* 0x0000ff0031ff7812 */ /* 0x040fe4000788c0ff */
[C---:B------:R-:W-:Y:S02]  /*6850*/  LOP3.LUT P6, RZ, R49.reuse, 0xff0000, RZ, 0xc0, !PT ;  /* 0x00ff000031ff7812 */ /* 0x040fe400078cc0ff */
[----:B------:R-:W-:Y:S01]  /*6860*/  LOP3.LUT P5, RZ, R49, 0xff000000, RZ, 0xc0, !PT ;  /* 0xff00000031ff7812 */ /* 0x000fe200078ac0ff */
[----:B------:R-:W-:Y:S01]  /*6870*/  FMUL.FTZ R49, R4, R119 ;  /* 0x0000007704317220 */ /* 0x000fe20000410000 */
[----:B------:R-:W-:Y:S01]  /*6880*/  @P0 PRMT R124, R124, 0x5410, R46 ;  /* 0x000054107c7c0816 */ /* 0x000fe2000000002e */
[----:B------:R-:W-:Y:S01]  /*6890*/  FMUL.FTZ R119, R4, R144 ;  /* 0x0000009004777220 */ /* 0x000fe20000410000 */
[----:B------:R-:W-:Y:S01]  /*68a0*/  @P0 PRMT R125, R125, 0x5410, R42 ;  /* 0x000054107d7d0816 */ /* 0x000fe2000000002a */
[----:B------:R-:W-:Y:S01]  /*68b0*/  @P2 FADD.FTZ R49, R103, R49 ;  /* 0x0000003167312221 */ /* 0x000fe20000010000 */
[----:B------:R-:W-:Y:S01]  /*68c0*/  @P0 PRMT R126, R126, 0x5410, R60 ;  /* 0x000054107e7e0816 */ /* 0x000fe2000000003c */
[----:B------:R-:W-:Y:S01]  /*68d0*/  FMUL.FTZ R4, R4, R135 ;  /* 0x0000008704047220 */ /* 0x000fe20000410000 */
[----:B------:R-:W-:Y:S01]  /*68e0*/  @P0 PRMT R127, R127, 0x5410, R62 ;  /* 0x000054107f7f0816 */ /* 0x000fe2000000003e */
[----:B------:R-:W-:Y:S01]  /*68f0*/  FMUL.FTZ R144, R49, c[0x0][0x1e8] ;  /* 0x00007a0031907a20 */ /* 0x000fe20000410000 */
[----:B------:R-:W-:Y:S01]  /*6900*/  FSEL R146, R145, RZ, P6 ;  /* 0x000000ff91927208 */ /* 0x000fe20003000000 */
[----:B------:R-:W-:Y:S01]  /*6910*/  @P2 FADD.FTZ R4, R111, R4 ;  /* 0x000000046f042221 */ /* 0x000fe20000010000 */
[----:B------:R-:W-:Y:S01]  /*6920*/  SEL R46, R44, R122, P3 ;  /* 0x0000007a2c2e7207 */ /* 0x000fe20001800000 */
[----:B------:R0:W-:Y:S01]  /*6930*/  @P0 STG.E.128 [R36.64], R124 ;  /* 0x0000007c24000986 */ /* 0x0001e2000c101d04 */
[----:B------:R-:W-:Y:S01]  /*6940*/  @P0 F2FP.PACK_AB R69, RZ, R69 ;  /* 0x00000045ff45023e */ /* 0x000fe200000000ff */
[----:B------:R-:W-:Y:S01]  /*6950*/  @P2 FADD.FTZ R119, R108, R119 ;  /* 0x000000776c772221 */ /* 0x000fe20000010000 */
[----:B------:R-:W-:Y:S01]  /*6960*/  @P0 F2FP.PACK_AB R71, RZ, R71 ;  /* 0x00000047ff47023e */ /* 0x000fe200000000ff */
[----:B------:R-:W-:Y:S01]  /*6970*/  FMUL.FTZ R135, R143, c[0x0][0x1e8] ;  /* 0x00007a008f877a20 */ /* 0x000fe20000410000 */
[----:B------:R-:W-:-:S02]  /*6980*/  @P0 F2FP.PACK_AB R70, RZ, R70 ;  /* 0x00000046ff46023e */ /* 0x000fc400000000ff */
[----:B------:R-:W-:Y:S02]  /*6990*/  @P0 F2FP.PACK_AB R182, RZ, R182 ;  /* 0x000000b6ffb6023e */ /* 0x000fe400000000ff */
[----:B------:R-:W-:Y:S02]  /*69a0*/  @P0 LOP3.LUT P6, RZ, R163, 0xff0000, RZ, 0xc0, !PT ;  /* 0x00ff0000a3ff0812 */ /* 0x000fe400078cc0ff */
[----:B------:R-:W-:Y:S02]  /*69b0*/  SEL R44, R41, R120, P3 ;  /* 0x00000078292c7207 */ /* 0x000fe40001800000 */
[----:B------:R-:W-:Y:S02]  /*69c0*/  SEL R45, R45, R121, P3 ;  /* 0x000000792d2d7207 */ /* 0x000fe40001800000 */
[----:B------:R-:W-:Y:S02]  /*69d0*/  SEL R47, R183, R123, P3 ;  /* 0x0000007bb72f7207 */ /* 0x000fe40001800000 */
[----:B------:R-:W-:-:S02]  /*69e0*/  FSEL R50, R133, RZ, P4 ;  /* 0x000000ff85327208 */ /* 0x000fc40002000000 */
[----:B0-----:R-:W-:Y:S01]  /*69f0*/  SEL R36, R61, R128, P3 ;  /* 0x000000803d247207 */ /* 0x001fe20001800000 */
[----:B------:R0:W-:Y:S01]  /*6a00*/  @P1 STG.E.128 [R58.64+0x10], R44 ;  /* 0x0000102c3a001986 */ /* 0x0001e2000c101d04 */
[----:B------:R-:W-:Y:S02]  /*6a10*/  SEL R37, R40, R129, P3 ;  /* 0x0000008128257207 */ /* 0x000fe40001800000 */
[----:B------:R-:W-:Y:S02]  /*6a20*/  SEL R38, R38, R130, P3 ;  /* 0x0000008226267207 */ /* 0x000fe40001800000 */
[----:B------:R-:W-:Y:S02]  /*6a30*/  SEL R39, R39, R131, P3 ;  /* 0x0000008327277207 */ /* 0x000fe40001800000 */
[----:B------:R-:W-:Y:S02]  /*6a40*/  @P0 LOP3.LUT P4, RZ, R163, 0xff00, RZ, 0xc0, !PT ;  /* 0x0000ff00a3ff0812 */ /* 0x000fe4000788c0ff */
[----:B------:R-:W-:Y:S01]  /*6a50*/  @P0 F2FP.PACK_AB R112, RZ, R112 ;  /* 0x00000070ff70023e */ /* 0x000fe200000000ff */
[----:B------:R1:W-:Y:S01]  /*6a60*/  @P1 STG.E.128 [R58.64], R36 ;  /* 0x000000243a001986 */ /* 0x0003e2000c101d04 */
[----:B------:R-:W-:-:S02]  /*6a70*/  @P0 F2FP.PACK_AB R113, RZ, R113 ;  /* 0x00000071ff71023e */ /* 0x000fc400000000ff */
[----:B------:R-:W-:Y:S02]  /*6a80*/  @P0 F2FP.PACK_AB R115, RZ, R115 ;  /* 0x00000073ff73023e */ /* 0x000fe400000000ff */
[----:B------:R-:W-:Y:S02]  /*6a90*/  @P0 F2FP.PACK_AB R184, RZ, R184 ;  /* 0x000000b8ffb8023e */ /* 0x000fe400000000ff */
[----:B------:R-:W-:Y:S02]  /*6aa0*/  @P0 PRMT R124, R69, 0x7610, R124 ;  /* 0x00007610457c0816 */ /* 0x000fe4000000007c */
[----:B------:R-:W-:Y:S02]  /*6ab0*/  @P0 PRMT R125, R71, 0x7610, R125 ;  /* 0x00007610477d0816 */ /* 0x000fe4000000007d */
[----:B------:R-:W-:Y:S02]  /*6ac0*/  @P0 PRMT R126, R70, 0x7610, R126 ;  /* 0x00007610467e0816 */ /* 0x000fe4000000007e */
[----:B------:R-:W-:-:S02]  /*6ad0*/  @P0 PRMT R127, R182, 0x7610, R127 ;  /* 0x00007610b67f0816 */ /* 0x000fc4000000007f */
[----:B------:R-:W-:Y:S02]  /*6ae0*/  MOV R3, R52 ;  /* 0x0000003400037202 */ /* 0x000fe40000000f00 */
[----:B------:R-:W-:Y:S02]  /*6af0*/  @P0 FSEL R145, R145, RZ, P6 ;  /* 0x000000ff91910208 */ /* 0x000fe40003000000 */
[----:B------:R-:W-:Y:S02]  /*6b00*/  @P0 LOP3.LUT P6, RZ, R163, 0xff000000, RZ, 0xc0, !PT ;  /* 0xff000000a3ff0812 */ /* 0x000fe400078cc0ff */
[----:B0-----:R-:W-:Y:S02]  /*6b10*/  F2FP.PACK_AB R47, R181, R180 ;  /* 0x000000b4b52f723e */ /* 0x001fe400000000ff */
[----:B------:R-:W-:Y:S02]  /*6b20*/  F2FP.PACK_AB R46, R167, R68 ;  /* 0x00000044a72e723e */ /* 0x000fe400000000ff */
[----:B------:R-:W-:-:S02]  /*6b30*/  F2FP.PACK_AB R45, R66, R67 ;  /* 0x00000043422d723e */ /* 0x000fc400000000ff */
[----:B------:R-:W-:Y:S02]  /*6b40*/  F2FP.PACK_AB R44, R64, R65 ;  /* 0x00000041402c723e */ /* 0x000fe400000000ff */
[----:B------:R-:W-:Y:S02]  /*6b50*/  @P0 FSEL R133, R133, RZ, P4 ;  /* 0x000000ff85850208 */ /* 0x000fe40002000000 */
[----:B------:R-:W-:Y:S01]  /*6b60*/  FSEL R170, R144, RZ, P5 ;  /* 0x000000ff90aa7208 */ /* 0x000fe20002800000 */
[----:B------:R-:W-:Y:S01]  /*6b70*/  STG.E.128 [R54.64], R44 ;  /* 0x0000002c36007986 */ /* 0x000fe2000c101d04 */
[----:B------:R-:W-:Y:S02]  /*6b80*/  @P0 PRMT R124, R124, 0x5410, R112 ;  /* 0x000054107c7c0816 */ /* 0x000fe40000000070 */
[----:B------:R-:W-:Y:S02]  /*6b90*/  @P0 PRMT R125, R125, 0x5410, R113 ;  /* 0x000054107d7d0816 */ /* 0x000fe40000000071 */
[----:B------:R-:W-:-:S02]  /*6ba0*/  @P0 PRMT R126, R126, 0x5410, R115 ;  /* 0x000054107e7e0816 */ /* 0x000fc40000000073 */
[----:B------:R-:W-:Y:S02]  /*6bb0*/  @P0 PRMT R127, R127, 0x5410, R184 ;  /* 0x000054107f7f0816 */ /* 0x000fe400000000b8 */
[----:B------:R-:W-:Y:S02]  /*6bc0*/  LOP3.LUT P4, RZ, R3, 0xff, RZ, 0xc0, !PT ;  /* 0x000000ff03ff7812 */ /* 0x000fe4000788c0ff */
[C---:B-1----:R-:W-:Y:S01]  /*6bd0*/  SHF.L.U32 R36, R2.reuse, 0x4, RZ ;  /* 0x0000000402247819 */ /* 0x042fe200000006ff */
[----:B------:R0:W-:Y:S01]  /*6be0*/  @P0 STG.E.128 [R56.64], R124 ;  /* 0x0000007c38000986 */ /* 0x0001e2000c101d04 */
[----:B------:R-:W-:Y:S02]  /*6bf0*/  @P1 LEA R62, P5, R2, c[0x0][0x258], 0x5 ;  /* 0x00009600023e1a11 */ /* 0x000fe400078a28ff */
[----:B------:R-:W-:Y:S02]  /*6c00*/  @P0 FSEL R144, R144, RZ, P6 ;  /* 0x000000ff90900208 */ /* 0x000fe40003000000 */
[----:B------:R-:W-:-:S02]  /*6c10*/  @P0 F2FP.PACK_AB R114, RZ, R114 ;  /* 0x00000072ff72023e */ /* 0x000fc400000000ff */
[----:B------:R-:W-:Y:S02]  /*6c20*/  @P0 F2FP.PACK_AB R117, RZ, R117 ;  /* 0x00000075ff75023e */ /* 0x000fe400000000ff */
[----:B------:R-:W-:Y:S02]  /*6c30*/  @P0 F2FP.PACK_AB R173, RZ, R173 ;  /* 0x000000adffad023e */ /* 0x000fe400000000ff */
[----:B------:R-:W-:Y:S02]  /*6c40*/  @P0 F2FP.PACK_AB R145, RZ, R145 ;  /* 0x00000091ff91023e */ /* 0x000fe400000000ff */
[----:B------:R-:W-:Y:S02]  /*6c50*/  SHF.R.U32.HI R3, RZ, 0x1c, R2 ;  /* 0x0000001cff037819 */ /* 0x000fe40000011602 */
[----:B------:R-:W-:Y:S02]  /*6c60*/  IADD3 R60, P6, R36, c[0x0][0x248], RZ ;  /* 0x00009200243c7a10 */ /* 0x000fe40007fde0ff */
[----:B------:R-:W-:-:S02]  /*6c70*/  @P1 LEA.HI.X R63, R2, c[0x0][0x25c], RZ, 0x5, P5 ;  /* 0x00009700023f1a11 */ /* 0x000fc400028f2cff */
[----:B------:R-:W-:Y:S02]  /*6c80*/  FSEL R138, R134, RZ, P4 ;  /* 0x000000ff868a7208 */ /* 0x000fe40002000000 */
[----:B------:R-:W-:Y:S02]  /*6c90*/  @P0 IADD3 R2, P4, R36, c[0x0][0x250], RZ ;  /* 0x0000940024020a10 */ /* 0x000fe40007f9e0ff */
[----:B------:R-:W-:Y:S02]  /*6ca0*/  @P0 F2FP.PACK_AB R116, RZ, R116 ;  /* 0x00000074ff74023e */ /* 0x000fe400000000ff */
[----:B------:R-:W-:Y:S02]  /*6cb0*/  @P0 F2FP.PACK_AB R169, RZ, R169 ;  /* 0x000000a9ffa9023e */ /* 0x000fe400000000ff */
[----:B------:R-:W-:Y:S02]  /*6cc0*/  @P0 F2FP.PACK_AB R133, RZ, R133 ;  /* 0x00000085ff85023e */ /* 0x000fe400000000ff */
[----:B------:R-:W-:-:S02]  /*6cd0*/  @P0 F2FP.PACK_AB R144, RZ, R144 ;  /* 0x00000090ff90023e */ /* 0x000fc400000000ff */
[----:B0-----:R-:W-:Y:S02]  /*6ce0*/  @P0 PRMT R124, R114, 0x7610, R124 ;  /* 0x00007610727c0816 */ /* 0x001fe4000000007c */
[----:B------:R-:W-:Y:S02]  /*6cf0*/  @P0 PRMT R125, R117, 0x7610, R125 ;  /* 0x00007610757d0816 */ /* 0x000fe4000000007d */
[----:B------:R-:W-:Y:S02]  /*6d00*/  @P0 PRMT R126, R173, 0x7610, R126 ;  /* 0x00007610ad7e0816 */ /* 0x000fe4000000007e */
[----:B------:R-:W-:Y:S02]  /*6d10*/  @P0 PRMT R127, R145, 0x7610, R127 ;  /* 0x00007610917f0816 */ /* 0x000fe4000000007f */
[----:B------:R-:W-:Y:S02]  /*6d20*/  SEL R39, R49, R123, P3 ;  /* 0x0000007b31277207 */ /* 0x000fe40001800000 */
[----:B------:R-:W-:-:S02]  /*6d30*/  SEL R40, R188, R128, P3 ;  /* 0x00000080bc287207 */ /* 0x000fc40001800000 */
[----:B------:R-:W-:Y:S02]  /*6d40*/  SEL R42, R189, R130, P3 ;  /* 0x00000082bd2a7207 */ /* 0x000fe40001800000 */
[----:B------:R-:W-:Y:S02]  /*6d50*/  SEL R43, R187, R131, P3 ;  /* 0x00000083bb2b7207 */ /* 0x000fe40001800000 */
[----:B------:R-:W-:Y:S02]  /*6d60*/  SEL R38, R141, R122, P3 ;  /* 0x0000007a8d267207 */ /* 0x000fe40001800000 */
[----:B------:R-:W-:Y:S02]  /*6d70*/  SEL R41, R186, R129, P3 ;  /* 0x00000081ba297207 */ /* 0x000fe40001800000 */
[----:B------:R-:W-:Y:S02]  /*6d80*/  SEL R36, R185, R120, P3 ;  /* 0x00000078b9247207 */ /* 0x000fe40001800000 */
[----:B------:R-:W-:Y:S01]  /*6d90*/  SEL R37, R51, R121, P3 ;  /* 0x0000007933257207 */ /* 0x000fe20001800000 */
[----:B------:R-:W-:Y:S01]  /*6da0*/  @P1 STG.E.128 [R62.64], R40 ;  /* 0x000000283e001986 */ /* 0x000fe2000c101d04 */
[----:B------:R-:W-:-:S02]  /*6db0*/  F2FP.PACK_AB R49, R177, R48 ;  /* 0x00000030b131723e */ /* 0x000fc400000000ff */
[C---:B------:R-:W-:Y:S01]  /*6dc0*/  IADD3.X R61, R3.reuse, c[0x0][0x24c], RZ, P6, !PT ;  /* 0x00009300033d7a10 */ /* 0x040fe200037fe4ff */
[----:B------:R0:W-:Y:S01]  /*6dd0*/  @P1 STG.E.128 [R62.64+0x10], R36 ;  /* 0x000010243e001986 */ /* 0x0001e2000c101d04 */
[C---:B------:R-:W-:Y:S01]  /*6de0*/  SEL R123, R4.reuse, R123, P3 ;  /* 0x0000007b047b7207 */ /* 0x040fe20001800000 */
[----:B------:R-:W-:Y:S01]  /*6df0*/  FMUL.FTZ R4, R4, c[0x0][0x1e8] ;  /* 0x00007a0004047a20 */ /* 0x000fe20000410000 */
[----:B------:R-:W-:Y:S02]  /*6e00*/  F2FP.PACK_AB R51, R170, R146 ;  /* 0x00000092aa33723e */ /* 0x000fe400000000ff */
[----:B------:R-:W-:Y:S02]  /*6e10*/  F2FP.PACK_AB R50, R50, R178 ;  /* 0x000000b23232723e */ /* 0x000fe400000000ff */
[----:B------:R-:W-:Y:S02]  /*6e20*/  F2FP.PACK_AB R48, R176, R175 ;  /* 0x000000afb030723e */ /* 0x000fe400000000ff */
[----:B------:R-:W-:-:S02]  /*6e30*/  @P0 IADD3.X R3, R3, c[0x0][0x254], RZ, P4, !PT ;  /* 0x0000950003030a10 */ /* 0x000fc400027fe4ff */
[----:B------:R-:W-:Y:S01]  /*6e40*/  @P0 PRMT R124, R124, 0x5410, R116 ;  /* 0x000054107c7c0816 */ /* 0x000fe20000000074 */
[----:B------:R-:W-:Y:S01]  /*6e50*/  STG.E.128 [R60.64], R48 ;  /* 0x000000303c007986 */ /* 0x000fe2000c101d04 */
[----:B------:R-:W-:Y:S02]  /*6e60*/  @P0 PRMT R125, R125, 0x5410, R169 ;  /* 0x000054107d7d0816 */ /* 0x000fe400000000a9 */
[----:B------:R-:W-:Y:S02]  /*6e70*/  @P0 PRMT R126, R126, 0x5410, R133 ;  /* 0x000054107e7e0816 */ /* 0x000fe40000000085 */
[----:B------:R-:W-:Y:S02]  /*6e80*/  @P0 PRMT R127, R127, 0x5410, R144 ;  /* 0x000054107f7f0816 */ /* 0x000fe40000000090 */
[C---:B------:R-:W-:Y:S02]  /*6e90*/  LOP3.LUT P2, RZ, R53.reuse, 0xff000000, RZ, 0xc0, !PT ;  /* 0xff00000035ff7812 */ /* 0x040fe4000784c0ff */
[----:B------:R-:W-:Y:S01]  /*6ea0*/  LOP3.LUT P5, RZ, R52, 0xff0000, RZ, 0xc0, !PT ;  /* 0x00ff000034ff7812 */ /* 0x000fe200078ac0ff */
[----:B------:R1:W-:Y:S01]  /*6eb0*/  @P0 STG.E.128 [R2.64], R124 ;  /* 0x0000007c02000986 */ /* 0x0003e2000c101d04 */
[----:B------:R-:W-:-:S02]  /*6ec0*/  LOP3.LUT P4, RZ, R53, 0xff0000, RZ, 0xc0, !PT ;  /* 0x00ff000035ff7812 */ /* 0x000fc4000788c0ff */
[----:B0-----:R-:W-:Y:S02]  /*6ed0*/  FSEL R39, R4, RZ, P2 ;  /* 0x000000ff04277208 */ /* 0x001fe40001000000 */
[----:B------:R-:W-:Y:S02]  /*6ee0*/  LOP3.LUT P6, RZ, R52, 0xff000000, RZ, 0xc0, !PT ;  /* 0xff00000034ff7812 */ /* 0x000fe400078cc0ff */
[----:B------:R-:W-:Y:S02]  /*6ef0*/  FSEL R139, R135, RZ, P5 ;  /* 0x000000ff878b7208 */ /* 0x000fe40002800000 */
[C---:B------:R-:W-:Y:S01]  /*6f00*/  SEL R121, R132.reuse, R121, P3 ;  /* 0x0000007984797207 */ /* 0x040fe20001800000 */
[----:B------:R-:W-:Y:S01]  /*6f10*/  FMUL.FTZ R132, R132, c[0x0][0x1e8] ;  /* 0x00007a0084847a20 */ /* 0x000fe20000410000 */
[----:B------:R-:W-:Y:S02]  /*6f20*/  LOP3.LUT P5, RZ, R52, 0xff00, RZ, 0xc0, !PT ;  /* 0x0000ff0034ff7812 */ /* 0x000fe400078ac0ff */
[----:B------:R-:W-:-:S02]  /*6f30*/  FSEL R168, R137, RZ, P4 ;  /* 0x000000ff89a87208 */ /* 0x000fc40002000000 */
[----:B------:R-:W-:Y:S02]  /*6f40*/  FSEL R52, R136, RZ, P6 ;  /* 0x000000ff88347208 */ /* 0x000fe40003000000 */
[----:B------:R-:W-:Y:S02]  /*6f50*/  LOP3.LUT P4, RZ, R53, 0xff00, RZ, 0xc0, !PT ;  /* 0x0000ff0035ff7812 */ /* 0x000fe4000788c0ff */
[----:B-1----:R-:W-:Y:S02]  /*6f60*/  @P1 LEA R2, P2, R0, c[0x0][0x258], 0x5 ;  /* 0x0000960000021a11 */ /* 0x002fe400078428ff */
[----:B------:R-:W-:Y:S02]  /*6f70*/  SEL R128, R147, R128, P3 ;  /* 0x0000008093807207 */ /* 0x000fe40001800000 */
[----:B------:R-:W-:Y:S02]  /*6f80*/  SEL R130, R143, R130, P3 ;  /* 0x000000828f827207 */ /* 0x000fe40001800000 */
[----:B------:R-:W-:-:S02]  /*6f90*/  SEL R131, R142, R131, P3 ;  /* 0x000000838e837207 */ /* 0x000fc40001800000 */
[----:B------:R-:W-:Y:S02]  /*6fa0*/  SEL R122, R140, R122, P3 ;  /* 0x0000007a8c7a7207 */ /* 0x000fe40001800000 */
[C---:B------:R-:W-:Y:S01]  /*6fb0*/  SEL R129, R118.reuse, R129, P3 ;  /* 0x0000008176817207 */ /* 0x040fe20001800000 */
[----:B------:R-:W-:Y:S01]  /*6fc0*/  FMUL.FTZ R118, R118, c[0x0][0x1e8] ;  /* 0x00007a0076767a20 */ /* 0x000fe20000410000 */
[C---:B------:R-:W-:Y:S01]  /*6fd0*/  SEL R120, R119.reuse, R120, P3 ;  /* 0x0000007877787207 */ /* 0x040fe20001800000 */
[----:B------:R-:W-:Y:S01]  /*6fe0*/  FMUL.FTZ R119, R119, c[0x0][0x1e8] ;  /* 0x00007a0077777a20 */ /* 0x000fe20000410000 */
[C---:B------:R-:W-:Y:S02]  /*6ff0*/  @P1 LEA.HI.X R3, R0.reuse, c[0x0][0x25c], RZ, 0x5, P2 ;  /* 0x0000970000031a11 */ /* 0x040fe400010f2cff */
[----:B------:R-:W-:Y:S02]  /*7000*/  LOP3.LUT P6, RZ, R53, 0xff, RZ, 0xc0, !PT ;  /* 0x000000ff35ff7812 */ /* 0x000fe400078cc0ff */
[----:B------:R-:W-:Y:S01]  /*7010*/  SHF.L.U32 R43, R0, 0x4, RZ ;  /* 0x00000004002b7819 */ /* 0x000fe200000006ff */
[----:B------:R-:W-:Y:S01]  /*7020*/  @P1 STG.E.128 [R2.64], R128 ;  /* 0x0000008002001986 */ /* 0x000fe2000c101d04 */
[----:B------:R-:W-:-:S02]  /*7030*/  @P0 MOV R53, R164 ;  /* 0x000000a400350202 */ /* 0x000fc40000000f00 */
[----:B------:R-:W-:Y:S01]  /*7040*/  FSEL R37, R132, RZ, P4 ;  /* 0x000000ff84257208 */ /* 0x000fe20002000000 */
[----:B------:R0:W-:Y:S01]  /*7050*/  @P1 STG.E.128 [R2.64+0x10], R120 ;  /* 0x0000107802001986 */ /* 0x0001e2000c101d04 */
[----:B------:R-:W-:Y:S02]  /*7060*/  SHF.R.U32.HI R42, RZ, 0x1c, R0 ;  /* 0x0000001cff2a7819 */ /* 0x000fe40000011600 */
[----:B------:R-:W-:Y:S02]  /*7070*/  IADD3 R40, P4, R43, c[0x0][0x248], RZ ;  /* 0x000092002b287a10 */ /* 0x000fe40007f9e0ff */
[----:B------:R-:W-:Y:S02]  /*7080*/  @P0 LOP3.LUT P3, RZ, R53, 0xff, RZ, 0xc0, !PT ;  /* 0x000000ff35ff0812 */ /* 0x000fe4000786c0ff */
[----:B------:R-:W-:Y:S02]  /*7090*/  @P0 LOP3.LUT P1, RZ, R164, 0xff00, RZ, 0xc0, !PT ;  /* 0x0000ff00a4ff0812 */ /* 0x000fe4000782c0ff */
[----:B------:R-:W-:-:S02]  /*70a0*/  FSEL R36, R118, RZ, P5 ;  /* 0x000000ff76247208 */ /* 0x000fc40002800000 */
[----:B------:R-:W-:Y:S02]  /*70b0*/  IADD3.X R41, R42, c[0x0][0x24c], RZ, P4, !PT ;  /* 0x000093002a297a10 */ /* 0x000fe400027fe4ff */
[C---:B------:R-:W-:Y:S02]  /*70c0*/  @P0 LOP3.LUT P2, RZ, R164.reuse, 0xff0000, RZ, 0xc0, !PT ;  /* 0x00ff0000a4ff0812 */ /* 0x040fe4000784c0ff */
[----:B------:R-:W-:Y:S02]  /*70d0*/  @P0 LOP3.LUT P4, RZ, R164, 0xff000000, RZ, 0xc0, !PT ;  /* 0xff000000a4ff0812 */ /* 0x000fe4000788c0ff */
[----:B------:R-:W-:Y:S02]  /*70e0*/  @P0 FSEL R134, R134, RZ, P3 ;  /* 0x000000ff86860208 */ /* 0x000fe40001800000 */
[----:B------:R-:W-:Y:S02]  /*70f0*/  @P0 FSEL R118, R118, RZ, P1 ;  /* 0x000000ff76760208 */ /* 0x000fe40000800000 */
[----:B------:R-:W-:-:S02]  /*7100*/  @P0 LOP3.LUT P1, RZ, R165, 0xff, RZ, 0xc0, !PT ;  /* 0x000000ffa5ff0812 */ /* 0x000fc4000782c0ff */
[----:B------:R-:W-:Y:S02]  /*7110*/  @P0 LOP3.LUT P3, RZ, R165, 0xff0000, RZ, 0xc0, !PT ;  /* 0x00ff0000a5ff0812 */ /* 0x000fe4000786c0ff */
[----:B------:R-:W-:Y:S02]  /*7120*/  FSEL R38, R119, RZ, P6 ;  /* 0x000000ff77267208 */ /* 0x000fe40003000000 */
[----:B------:R-:W-:Y:S02]  /*7130*/  @P0 FSEL R135, R135, RZ, P2 ;  /* 0x000000ff87870208 */ /* 0x000fe40001000000 */
[----:B------:R-:W-:Y:S02]  /*7140*/  @P0 FSEL R136, R136, RZ, P4 ;  /* 0x000000ff88880208 */ /* 0x000fe40002000000 */
[C---:B------:R-:W-:Y:S02]  /*7150*/  @P0 LOP3.LUT P2, RZ, R165.reuse, 0xff00, RZ, 0xc0, !PT ;  /* 0x0000ff00a5ff0812 */ /* 0x040fe4000784c0ff */
[----:B------:R-:W-:-:S02]  /*7160*/  @P0 LOP3.LUT P4, RZ, R165, 0xff000000, RZ, 0xc0, !PT ;  /* 0xff000000a5ff0812 */ /* 0x000fc4000788c0ff */
[----:B------:R-:W-:Y:S02]  /*7170*/  @P0 FSEL R119, R119, RZ, P1 ;  /* 0x000000ff77770208 */ /* 0x000fe40000800000 */
[----:B------:R-:W-:Y:S02]  /*7180*/  @P0 FSEL R137, R137, RZ, P3 ;  /* 0x000000ff89890208 */ /* 0x000fe40001800000 */
[----:B------:R-:W-:Y:S02]  /*7190*/  @P0 F2FP.PACK_AB R134, RZ, R134 ;  /* 0x00000086ff86023e */ /* 0x000fe400000000ff */
[----:B------:R-:W-:Y:S02]  /*71a0*/  @P0 F2FP.PACK_AB R135, RZ, R135 ;  /* 0x00000087ff87023e */ /* 0x000fe400000000ff */
[----:B------:R-:W-:Y:S02]  /*71b0*/  @P0 FSEL R132, R132, RZ, P2 ;  /* 0x000000ff84840208 */ /* 0x000fe40001000000 */
[----:B------:R-:W-:-:S02]  /*71c0*/  @P0 FSEL R4, R4, RZ, P4 ;  /* 0x000000ff04040208 */ /* 0x000fc40002000000 */
[----:B------:R-:W-:Y:S02]  /*71d0*/  @P0 F2FP.PACK_AB R119, RZ, R119 ;  /* 0x00000077ff77023e */ /* 0x000fe400000000ff */
[----:B------:R-:W-:Y:S02]  /*71e0*/  @P0 F2FP.PACK_AB R137, RZ, R137 ;  /* 0x00000089ff89023e */ /* 0x000fe400000000ff */
[----:B------:R-:W-:Y:S02]  /*71f0*/  @P0 F2FP.PACK_AB R118, RZ, R118 ;  /* 0x00000076ff76023e */ /* 0x000fe400000000ff */
[----:B------:R-:W-:Y:S02]  /*7200*/  @P0 F2FP.PACK_AB R136, RZ, R136 ;  /* 0x00000088ff88023e */ /* 0x000fe400000000ff */
[----:B------:R-:W-:Y:S02]  /*7210*/  @P0 F2FP.PACK_AB R132, RZ, R132 ;  /* 0x00000084ff84023e */ /* 0x000fe400000000ff */
[----:B------:R-:W-:-:S02]  /*7220*/  @P0 F2FP.PACK_AB R4, RZ, R4 ;  /* 0x00000004ff04023e */ /* 0x000fc400000000ff */
[----:B------:R-:W-:Y:S02]  /*7230*/  @P0 PRMT R124, R134, 0x7610, R124 ;  /* 0x00007610867c0816 */ /* 0x000fe4000000007c */
[----:B0-----:R-:W-:Y:S02]  /*7240*/  @P0 IADD3 R2, P1, R43, c[0x0][0x250], RZ ;  /* 0x000094002b020a10 */ /* 0x001fe40007f3e0ff */
[----:B------:R-:W-:Y:S02]  /*7250*/  @P0 PRMT R125, R135, 0x7610, R125 ;  /* 0x00007610877d0816 */ /* 0x000fe4000000007d */
[----:B------:R-:W-:Y:S02]  /*7260*/  @P0 PRMT R126, R119, 0x7610, R126 ;  /* 0x00007610777e0816 */ /* 0x000fe4000000007e */
[----:B------:R-:W-:Y:S02]  /*7270*/  @P0 PRMT R127, R137, 0x7610, R127 ;  /* 0x00007610897f0816 */ /* 0x000fe4000000007f */
[----:B------:R-:W-:-:S02]  /*7280*/  F2FP.PACK_AB R38, R37, R38 ;  /* 0x000000262526723e */ /* 0x000fc400000000ff */
[----:B------:R-:W-:Y:S02]  /*7290*/  MOV R0, c[0x0][0x160] ;  /* 0x0000580000007a02 */ /* 0x000fe40000000f00 */
[----:B------:R-:W-:Y:S02]  /*72a0*/  F2FP.PACK_AB R39, R39, R168 ;  /* 0x000000a82727723e */ /* 0x000fe400000000ff */
[----:B------:R-:W-:Y:S02]  /*72b0*/  F2FP.PACK_AB R37, R52, R139 ;  /* 0x0000008b3425723e */ /* 0x000fe400000000ff */
[----:B------:R-:W-:Y:S02]  /*72c0*/  F2FP.PACK_AB R36, R36, R138 ;  /* 0x0000008a2424723e */ /* 0x000fe400000000ff */
[----:B------:R-:W-:Y:S02]  /*72d0*/  @P0 IADD3.X R3, R42, c[0x0][0x254], RZ, P1, !PT ;  /* 0x000095002a030a10 */ /* 0x000fe40000ffe4ff */
[----:B------:R-:W-:Y:S01]  /*72e0*/  @P0 PRMT R124, R124, 0x5410, R118 ;  /* 0x000054107c7c0816 */ /* 0x000fe20000000076 */
[----:B------:R0:W-:Y:S01]  /*72f0*/  STG.E.128 [R40.64], R36 ;  /* 0x0000002428007986 */ /* 0x0001e2000c101d04 */
        /* <DEDUP_REMOVED lines=8> */
.L_x_1702:
[----:B------:R-:W-:Y:S05]  /*7380*/  BSYNC B1 ;  /* 0x0000000000017941 */ /* 0x000fea0003800000 */
.L_x_1699:
        /* <DEDUP_REMOVED lines=134> */
.L_x_1698:
[----:B0-----:R-:W-:Y:S05]  /*7bf0*/  BSYNC B0 ;  /* 0x0000000000007941 */ /* 0x001fea0003800000 */
.L_x_1696:
        /* <DEDUP_REMOVED lines=82> */
[----:B------:R0:W-:Y:S04]  /*8120*/  STS.128 [R0], R4 ;  /* 0x0000000400007388 */ /* 0x0001e80000000c00 */
        /* <DEDUP_REMOVED lines=18> */
[----:B------:R-:W-:Y:S01]  /*8250*/  STS.128 [R0+0x1010], R152 ;  /* 0x0010109800007388 */ /* 0x000fe20000000c00 */
[----:B----4-:R-:W-:Y:S02]  /*8260*/  FADD.FTZ R6, R6, R157 ;  /* 0x0000009d06067221 */ /* 0x010fe40000010000 */
[----:B------:R-:W-:Y:S01]  /*8270*/  FADD.FTZ R7, R7, R156 ;  /* 0x0000009c07077221 */ /* 0x000fe20000010000 */
[----:B------:R-:W-:Y:S01]  /*8280*/  BAR.SYNC.DEFER_BLOCKING 0x0 ;  /* 0x0000000000007b1d */ /* 0x000fe20000010000 */
        /* <DEDUP_REMOVED lines=191> */
[----:B------:R-:W0:Y:S01]  /*8e80*/  LDS R16, [R162.X4+0x2800] ;  /* 0x00280000a2107984 */ /* 0x000e220000004800 */
[----:B------:R-:W-:Y:S01]  /*8e90*/  FADD.FTZ R41, R15, R38 ;  /* 0x000000260f297221 */ /* 0x000fe20000010000 */
        /* <DEDUP_REMOVED lines=10> */
[C---:B------:R-:W-:Y:S02]  /*8f40*/  IADD3.X R13, R24.reuse, c[0x0][0x22c], RZ, P0, !PT ;  /* 0x00008b00180d7a10 */ /* 0x040fe400007fe4ff */
[----:B------:R-:W-:Y:S01]  /*8f50*/  IADD3 R14, P0, R19, c[0x0][0x220], RZ ;  /* 0x00008800130e7a10 */ /* 0x000fe20007f1e0ff */
[----:B------:R-:W4:Y:S03]  /*8f60*/  LDS R45, [R162.X4+0x1800] ;  /* 0x00180000a22d7984 */ /* 0x000f260000004800 */
[----:B------:R-:W-:Y:S01]  /*8f70*/  IADD3.X R15, R24, c[0x0][0x224], RZ, P0, !PT ;  /* 0x00008900180f7a10 */ /* 0x000fe200007fe4ff */
[----:B------:R-:W4:Y:S01]  /*8f80*/  LDS R51, [R162.X4+0x2c00] ;  /* 0x002c0000a2337984 */ /* 0x000f220000004800 */
[----:B-1----:R-:W-:-:S03]  /*8f90*/  FADD.FTZ R40, RZ, R40 ;  /* 0x00000028ff287221 */ /* 0x002fc60000010000 */
[----:B------:R-:W1:Y:S01]  /*8fa0*/  LDS R26, [R162.X4+0x3e00] ;  /* 0x003e0000a21a7984 */ /* 0x000e620000004800 */
[----:B--2---:R-:W-:-:S03]  /*8fb0*/  FADD.FTZ R17, R40, R17 ;  /* 0x0000001128117221 */ /* 0x004fc60000010000 */
[----:B------:R-:W2:Y:S01]  /*8fc0*/  LDS R57, [R162.X4+0x4000] ;  /* 0x00400000a2397984 */ /* 0x000ea20000004800 */
[----:B0-----:R-:W-:Y:S01]  /*8fd0*/  FADD.FTZ R17, R17, R16 ;  /* 0x0000001011117221 */ /* 0x001fe20000010000 */
[----:B------:R-:W-:Y:S02]  /*8fe0*/  IADD3 R16, P1, R19, c[0x0][0x238], RZ ;  /* 0x00008e0013107a10 */ /* 0x000fe40007f3e0ff */
[----:B------:R-:W0:Y:S01]  /*8ff0*/  LDS R22, [R162.X4+0x600] ;  /* 0x00060000a2167984 */ /* 0x000e220000004800 */
        /* <DEDUP_REMOVED lines=14> */
[----:B------:R-:W-:Y:S01]  /*90e0*/  STG.E [R14.64], R2 ;  /* 0x000000020e007986 */ /* 0x000fe2000c101904 */
[----:B------:R-:W-:-:S03]  /*90f0*/  FADD.FTZ R20, R20, R51 ;  /* 0x0000003314147221 */ /* 0x000fc60000010000 */
[----:B------:R-:W-:Y:S01]  /*9100*/  STG.E [R16.64], R55 ;  /* 0x0000003710007986 */ /* 0x000fe2000c101904 */
[----:B-1----:R-:W-:-:S03]  /*9110*/  FADD.FTZ R43, R49, R26 ;  /* 0x0000001a312b7221 */ /* 0x002fc60000010000 */
[----:B------:R-:W1:Y:S01]  /*9120*/  LDS R55, [R162.X4+0x3000] ;  /* 0x00300000a2377984 */ /* 0x000e620000004800 */
[----:B--2---:R-:W-:-:S03]  /*9130*/  FADD.FTZ R57, R20, R57 ;  /* 0x0000003914397221 */ /* 0x004fc60000010000 */
[----:B------:R-:W2:Y:S04]  /*9140*/  LDS R0, [R162.X4+0xa00] ;  /* 0x000a0000a2007984 */ /* 0x000ea80000004800 */
[----:B------:R-:W-:Y:S01]  /*9150*/  STG.E [R18.64], R31 ;  /* 0x0000001f12007986 */ /* 0x000fe2000c101904 */
[----:B0-----:R-:W-:-:S03]  /*9160*/  FADD.FTZ R22, RZ, R22 ;  /* 0x00000016ff167221 */ /* 0x001fc60000010000 */
[----:B------:R-:W0:Y:S01]  /*9170*/  LDS R59, [R162.X4+0x4200] ;  /* 0x00420000a23b7984 */ /* 0x000e220000004800 */
[----:B---3--:R-:W-:-:S03]  /*9180*/  FADD.FTZ R22, R22, R47 ;  /* 0x0000002f16167221 */ /* 0x008fc60000010000 */
[----:B------:R-:W3:Y:S04]  /*9190*/  LDS R31, [R162.X4+0x1e00] ;  /* 0x001e0000a21f7984 */ /* 0x000ee80000004800 */
[----:B------:R-:W3:Y:S01]  /*91a0*/  LDS R2, [R162.X4+0xc00] ;  /* 0x000c0000a2027984 */ /* 0x000ee20000004800 */
[----:B----4-:R-:W-:-:S03]  /*91b0*/  FADD.FTZ R24, RZ, R24 ;  /* 0x00000018ff187221 */ /* 0x010fc60000010000 */
[----:B------:R-:W-:Y:S01]  /*91c0*/  STG.E [R12.64+0x200], R23 ;  /* 0x000200170c007986 */ /* 0x000fe2000c101904 */
[----:B------:R-:W-:-:S03]  /*91d0*/  FADD.FTZ R22, R22, R53 ;  /* 0x0000003516167221 */ /* 0x000fc60000010000 */
[----:B------:R-:W-:Y:S01]  /*91e0*/  STG.E [R14.64+0x200], R3 ;  /* 0x000200030e007986 */ /* 0x000fe2000c101904 */
[----:B------:R-:W-:-:S03]  /*91f0*/  FADD.FTZ R24, R24, R39 ;  /* 0x0000002718187221 */ /* 0x000fc60000010000 */
[----:B------:R-:W4:Y:S04]  /*9200*/  LDS R65, [R162.X4+0x4400] ;  /* 0x00440000a2417984 */ /* 0x000f280000004800 */
[----:B------:R-:W4:Y:S04]  /*9210*/  LDS R45, [R162.X4+0x3200] ;  /* 0x00320000a22d7984 */ /* 0x000f280000004800 */
[----:B------:R-:W4:Y:S01]  /*9220*/  LDS R23, [R162.X4+0x2000] ;  /* 0x00200000a2177984 */ /* 0x000f220000004800 */
[----:B-1----:R-:W-:-:S03]  /*9230*/  FADD.FTZ R24, R24, R55 ;  /* 0x0000003718187221 */ /* 0x002fc60000010000 */
[----:B------:R-:W1:Y:S01]  /*9240*/  LDS R3, [R162.X4+0xe00] ;  /* 0x000e0000a2037984 */ /* 0x000e620000004800 */
[----:B--2---:R-:W-:-:S03]  /*9250*/  FADD.FTZ R0, RZ, R0 ;  /* 0x00000000ff007221 */ /* 0x004fc60000010000 */
[----:B------:R-:W-:Y:S04]  /*9260*/  STG.E [R16.64+0x200], R43 ;  /* 0x0002002b10007986 */ /* 0x000fe8000c101904 */
[----:B------:R-:W2:Y:S01]  /*9270*/  LDS R51, [R162.X4+0x4600] ;  /* 0x00460000a2337984 */ /* 0x000ea20000004800 */
[----:B0-----:R-:W-:-:S03]  /*9280*/  FADD.FTZ R59, R22, R59 ;  /* 0x0000003b163b7221 */ /* 0x001fc60000010000 */
[----:B------:R-:W0:Y:S01]  /*9290*/  LDS R49, [R162.X4+0x3400] ;  /* 0x00340000a2317984 */ /* 0x000e220000004800 */
[----:B---3--:R-:W-:-:S03]  /*92a0*/  FADD.FTZ R0, R0, R31 ;  /* 0x0000001f00007221 */ /* 0x008fc60000010000 */
[----:B------:R-:W3:Y:S01]  /*92b0*/  LDS R26, [R162.X4+0x2200] ;  /* 0x00220000a21a7984 */ /* 0x000ee20000004800 */
[----:B------:R-:W-:-:S03]  /*92c0*/  FADD.FTZ R2, RZ, R2 ;  /* 0x00000002ff027221 */ /* 0x000fc60000010000 */
        /* <DEDUP_REMOVED lines=9> */
[----:B-1----:R-:W-:-:S03]  /*9360*/  FADD.FTZ R3, RZ, R3 ;  /* 0x00000003ff037221 */ /* 0x002fc60000010000 */
[----:B------:R-:W1:Y:S04]  /*9370*/  LDS R21, [R162.X4+0x2400] ;  /* 0x00240000a2157984 */ /* 0x000e680000004800 */
[----:B------:R-:W1:Y:S01]  /*9380*/  LDS R4, [R162.X4+0x1200] ;  /* 0x00120000a2047984 */ /* 0x000e620000004800 */
[----:B--2---:R-:W-:-:S03]  /*9390*/  FADD.FTZ R51, R0, R51 ;  /* 0x0000003300337221 */ /* 0x004fc60000010000 */
[----:B------:R-:W2:Y:S01]  /*93a0*/  LDS R30, [R162.X4+0x4a00] ;  /* 0x004a0000a21e7984 */ /* 0x000ea20000004800 */
[----:B0-----:R-:W-:-:S03]  /*93b0*/  FADD.FTZ R2, R2, R49 ;  /* 0x0000003102027221 */ /* 0x001fc60000010000 */
[----:B------:R-:W0:Y:S01]  /*93c0*/  LDS R47, [R162.X4+0x3800] ;  /* 0x00380000a22f7984 */ /* 0x000e220000004800 */
[----:B---3--:R-:W-:-:S03]  /*93d0*/  FADD.FTZ R3, R3, R26 ;  /* 0x0000001a03037221 */ /* 0x008fc60000010000 */
[----:B------:R-:W3:Y:S01]  /*93e0*/  LDS R43, [R162.X4+0x2600] ;  /* 0x00260000a22b7984 */ /* 0x000ee20000004800 */
[----:B------:R-:W-:-:S03]  /*93f0*/  FADD.FTZ R20, RZ, R20 ;  /* 0x00000014ff147221 */ /* 0x000fc60000010000 */
[----:B------:R-:W3:Y:S04]  /*9400*/  LDS R53, [R162.X4+0x4c00] ;  /* 0x004c0000a2357984 */ /* 0x000ee80000004800 */
[----:B------:R-:W3:Y:S04]  /*9410*/  LDS R39, [R162.X4+0x3a00] ;  /* 0x003a0000a2277984 */ /* 0x000ee80000004800 */
[----:B------:R-:W3:Y:S04]  /*9420*/  LDS R55, [R162.X4+0x4e00] ;  /* 0x004e0000a2377984 */ /* 0x000ee80000004800 */
[----:B------:R-:W-:Y:S01]  /*9430*/  STG.E [R16.64+0x400], R57 ;  /* 0x0004003910007986 */ /* 0x000fe2000c101904 */
[----:B----4-:R-:W-:-:S03]  /*9440*/  FADD.FTZ R67, R2, R67 ;  /* 0x0000004302437221 */ /* 0x010fc60000010000 */
[----:B------:R-:W-:Y:S01]  /*9450*/  STG.E [R18.64+0x400], R63 ;  /* 0x0004003f12007986 */ /* 0x000fe2000c101904 */
[----:B------:R-:W-:-:S03]  /*9460*/  FADD.FTZ R3, R3, R28 ;  /* 0x0000001c03037221 */ /* 0x000fc60000010000 */
[----:B------:R-:W-:Y:S01]  /*9470*/  STG.E [R12.64+0x600], R81 ;  /* 0x000600510c007986 */ /* 0x000fe2000c101904 */
[----:B-1----:R-:W-:-:S03]  /*9480*/  FADD.FTZ R20, R20, R21 ;  /* 0x0000001514147221 */ /* 0x002fc60000010000 */
[----:B------:R-:W-:Y:S01]  /*9490*/  STG.E [R14.64+0x600], R5 ;  /* 0x000600050e007986 */ /* 0x000fe2000c101904 */
[----:B------:R-:W-:-:S03]  /*94a0*/  FADD.FTZ R4, RZ, R4 ;  /* 0x00000004ff047221 */ /* 0x000fc60000010000 */
[----:B------:R-:W-:Y:S01]  /*94b0*/  STG.E [R16.64+0x600], R59 ;  /* 0x0006003b10007986 */ /* 0x000fe2000c101904 */
[----:B--2---:R-:W-:-:S03]  /*94c0*/  FADD.FTZ R3, R3, R30 ;  /* 0x0000001e03037221 */ /* 0x004fc60000010000 */
[----:B------:R-:W-:Y:S01]  /*94d0*/  STG.E [R18.64+0x600], R35 ;  /* 0x0006002312007986 */ /* 0x000fe2000c101904 */
[----:B0-----:R-:W-:-:S03]  /*94e0*/  FADD.FTZ R20, R20, R47 ;  /* 0x0000002f14147221 */ /* 0x001fc60000010000 */
[----:B------:R-:W-:Y:S01]  /*94f0*/  STG.E [R12.64+0x800], R83 ;  /* 0x000800530c007986 */ /* 0x000fe2000c101904 */
[----:B---3--:R-:W-:-:S03]  /*9500*/  FADD.FTZ R4, R4, R43 ;  /* 0x0000002b04047221 */ /* 0x008fc60000010000 */
        /* <DEDUP_REMOVED lines=27> */
.L_x_1700:
[----:B0-----:R-:W-:Y:S01]  /*96c0*/  HFMA2.MMA R40, -RZ, RZ, 0, 5.9604644775390625e-08 ;  /* 0x00000001ff287435 */ /* 0x001fe200000001ff */
[----:B------:R-:W-:-:S02]  /*96d0*/  MOV R39, R42 ;  /* 0x0000002a00277202 */ /* 0x000fc40000000f00 */
[----:B------:R-:W-:Y:S02]  /*96e0*/  MOV R47, 0x1f ;  /* 0x0000001f002f7802 */ /* 0x000fe40000000f00 */
[----:B------:R-:W-:Y:S02]  /*96f0*/  MOV R46, 0xffffffff ;  /* 0xffffffff002e7802 */ /* 0x000fe40000000f00 */
[----:B------:R-:W-:Y:S02]  /*9700*/  MOV R38, 0x9720 ;  /* 0x0000972000267802 */ /* 0x000fe40000000f00 */
[----:B-----5:R-:W-:Y:S05]  /*9710*/  CALL.REL.NOINC `($__internal_77_$__cuda_sm70_shflsync_bfly_p) ;  /* 0x0000046000007944 */ /* 0x020fea0003c00000 */
[----:B-1----:R-:W-:Y:S01]  /*9720*/  MOV R43, R40 ;  /* 0x00000028002b7202 */ /* 0x002fe20000000f00 */
[----:B------:R-:W-:Y:S05]  /*9730*/  BRA `(.L_x_1704) ;  /* 0xffffb68000007947 */ /* 0x000fea000383ffff */
.L_x_1701:
[----:B------:R-:W-:Y:S01]  /*9740*/  HFMA2.MMA R40, -RZ, RZ, 0, 5.9604644775390625e-08 ;  /* 0x00000001ff287435 */ /* 0x000fe200000001ff */
[----:B------:R-:W-:Y:S02]  /*9750*/  MOV R39, R41 ;  /* 0x0000002900277202 */ /* 0x000fe40000000f00 */
[----:B------:R-:W-:Y:S02]  /*9760*/  MOV R47, 0x1f ;  /* 0x0000001f002f7802 */ /* 0x000fe40000000f00 */
[----:B------:R-:W-:-:S02]  /*9770*/  MOV R46, 0xffffffff ;  /* 0xffffffff002e7802 */ /* 0x000fc40000000f00 */
[----:B------:R-:W-:Y:S02]  /*9780*/  MOV R38, 0x97a0 ;  /* 0x000097a000267802 */ /* 0x000fe40000000f00 */
[----:B01---5:R-:W-:Y:S05]  /*9790*/  CALL.REL.NOINC `($__internal_77_$__cuda_sm70_shflsync_bfly_p) ;  /* 0x000003e000007944 */ /* 0x023fea0003c00000 */
[----:B------:R-:W-:Y:S01]  /*97a0*/  FADD.FTZ R42, R42, R43 ;  /* 0x0000002b2a2a7221 */ /* 0x000fe20000010000 */
[----:B------:R-:W-:Y:S01]  /*97b0*/  MOV R47, 0x1f ;  /* 0x0000001f002f7802 */ /* 0x000fe20000000f00 */
[----:B-1----:R-:W-:Y:S01]  /*97c0*/  FADD.FTZ R41, R41, R40 ;  /* 0x0000002829297221 */ /* 0x002fe20000010000 */
[----:B------:R-:W-:Y:S01]  /*97d0*/  HFMA2.MMA R40, -RZ, RZ, 0, 1.1920928955078125e-07 ;  /* 0x00000002ff287435 */ /* 0x000fe200000001ff */
[----:B------:R-:W-:Y:S02]  /*97e0*/  MOV R46, 0xffffffff ;  /* 0xffffffff002e7802 */ /* 0x000fe40000000f00 */
[----:B------:R-:W-:Y:S02]  /*97f0*/  MOV R39, R42 ;  /* 0x0000002a00277202 */ /* 0x000fe40000000f00 */
[----:B------:R-:W-:Y:S02]  /*9800*/  MOV R38, 0x9820 ;  /* 0x0000982000267802 */ /* 0x000fe40000000f00 */
[----:B------:R-:W-:Y:S05]  /*9810*/  CALL.REL.NOINC `($__internal_77_$__cuda_sm70_shflsync_bfly_p) ;  /* 0x0000036000007944 */ /* 0x000fea0003c00000 */
[----:B-1----:R-:W-:Y:S01]  /*9820*/  MOV R43, R40 ;  /* 0x00000028002b7202 */ /* 0x002fe20000000f00 */
[----:B------:R-:W-:Y:S01]  /*9830*/  HFMA2.MMA R40, -RZ, RZ, 0, 1.1920928955078125e-07 ;  /* 0x00000002ff287435 */ /* 0x000fe200000001ff */
[----:B------:R-:W-:-:S02]  /*9840*/  MOV R39, R41 ;  /* 0x0000002900277202 */ /* 0x000fc40000000f00 */
[----:B------:R-:W-:Y:S02]  /*9850*/  MOV R47, 0x1f ;  /* 0x0000001f002f7802 */ /* 0x000fe40000000f00 */
[----:B------:R-:W-:Y:S02]  /*9860*/  MOV R46, 0xffffffff ;  /* 0xffffffff002e7802 */ /* 0x000fe40000000f00 */
[----:B------:R-:W-:Y:S02]  /*9870*/  MOV R38, 0x9890 ;  /* 0x0000989000267802 */ /* 0x000fe40000000f00 */
[----:B------:R-:W-:Y:S05]  /*9880*/  CALL.REL.NOINC `($__internal_77_$__cuda_sm70_shflsync_bfly_p) ;  /* 0x000002f000007944 */ /* 0x000fea0003c00000 */
[----:B------:R-:W-:Y:S01]  /*9890*/  FADD.FTZ R42, R43, R42 ;  /* 0x0000002a2b2a7221 */ /* 0x000fe20000010000 */
[----:B------:R-:W-:Y:S01]  /*98a0*/  MOV R47, 0x1f ;  /* 0x0000001f002f7802 */ /* 0x000fe20000000f00 */
[----:B-1----:R-:W-:Y:S01]  /*98b0*/  FADD.FTZ R41, R41, R40 ;  /* 0x0000002829297221 */ /* 0x002fe20000010000 */
[----:B------:R-:W-:Y:S01]  /*98c0*/  HFMA2.MMA R40, -RZ, RZ, 0, 2.384185791015625e-07 ;  /* 0x00000004ff287435 */ /* 0x000fe200000001ff */
[----:B------:R-:W-:Y:S02]  /*98d0*/  MOV R46, 0xffffffff ;  /* 0xffffffff002e7802 */ /* 0x000fe40000000f00 */
[----:B------:R-:W-:-:S02]  /*98e0*/  MOV R39, R42 ;  /* 0x0000002a00277202 */ /* 0x000fc40000000f00 */
[----:B------:R-:W-:Y:S02]  /*98f0*/  MOV R38, 0x9910 ;  /* 0x0000991000267802 */ /* 0x000fe40000000f00 */
[----:B------:R-:W-:Y:S05]  /*9900*/  CALL.REL.NOINC `($__internal_77_$__cuda_sm70_shflsync_bfly_p) ;  /* 0x0000027000007944 */ /* 0x000fea0003c00000 */
[----:B-1----:R-:W-:Y:S01]  /*9910*/  MOV R43, R40 ;  /* 0x00000028002b7202 */ /* 0x002fe20000000f00 */
[----:B------:R-:W-:Y:S01]  /*9920*/  HFMA2.MMA R40, -RZ, RZ, 0, 2.384185791015625e-07 ;  /* 0x00000004ff287435 */ /* 0x000fe200000001ff */
[----:B------:R-:W-:Y:S02]  /*9930*/  MOV R39, R41 ;  /* 0x0000002900277202 */ /* 0x000fe40000000f00 */
[----:B------:R-:W-:Y:S02]  /*9940*/  MOV R47, 0x1f ;  /* 0x0000001f002f7802 */ /* 0x000fe40000000f00 */
[----:B------:R-:W-:Y:S02]  /*9950*/  MOV R46, 0xffffffff ;  /* 0xffffffff002e7802 */ /* 0x000fe40000000f00 */
[----:B------:R-:W-:Y:S02]  /*9960*/  MOV R38, 0x9980 ;  /* 0x0000998000267802 */ /* 0x000fe40000000f00 */
[----:B------:R-:W-:Y:S05]  /*9970*/  CALL.REL.NOINC `($__internal_77_$__cuda_sm70_shflsync_bfly_p) ;  /* 0x0000020000007944 */ /* 0x000fea0003c00000 */
[----:B------:R-:W-:Y:S01]  /*9980*/  FADD.FTZ R42, R43, R42 ;  /* 0x0000002a2b2a7221 */ /* 0x000fe20000010000 */
[----:B------:R-:W-:Y:S01]  /*9990*/  MOV R47, 0x1f ;  /* 0x0000001f002f7802 */ /* 0x000fe20000000f00 */
[----:B-1----:R-:W-:Y:S01]  /*99a0*/  FADD.FTZ R41, R41, R40 ;  /* 0x0000002829297221 */ /* 0x002fe20000010000 */
[----:B------:R-:W-:Y:S01]  /*99b0*/  HFMA2.MMA R40, -RZ, RZ, 0, 4.76837158203125e-07 ;  /* 0x00000008ff287435 */ /* 0x000fe200000001ff */
[----:B------:R-:W-:-:S02]  /*99c0*/  MOV R46, 0xffffffff ;  /* 0xffffffff002e7802 */ /* 0x000fc40000000f00 */
[----:B------:R-:W-:Y:S02]  /*99d0*/  MOV R39, R42 ;  /* 0x0000002a00277202 */ /* 0x000fe40000000f00 */
[----:B------:R-:W-:Y:S02]  /*99e0*/  MOV R38, 0x9a00 ;  /* 0x00009a0000267802 */ /* 0x000fe40000000f00 */
[----:B------:R-:W-:Y:S05]  /*99f0*/  CALL.REL.NOINC `($__internal_77_$__cuda_sm70_shflsync_bfly_p) ;  /* 0x0000018000007944 */ /* 0x000fea0003c00000 */
[----:B-1----:R-:W-:Y:S01]  /*9a00*/  MOV R43, R40 ;  /* 0x00000028002b7202 */ /* 0x002fe20000000f00 */
[----:B------:R-:W-:Y:S01]  /*9a10*/  HFMA2.MMA R40, -RZ, RZ, 0, 4.76837158203125e-07 ;  /* 0x00000008ff287435 */ /* 0x000fe200000001ff */
[----:B------:R-:W-:Y:S02]  /*9a20*/  MOV R39, R41 ;  /* 0x0000002900277202 */ /* 0x000fe40000000f00 */
[----:B------:R-:W-:Y:S02]  /*9a30*/  MOV R47, 0x1f ;  /* 0x0000001f002f7802 */ /* 0x000fe40000000f00 */
[----:B------:R-:W-:Y:S02]  /*9a40*/  MOV R46, 0xffffffff ;  /* 0xffffffff002e7802 */ /* 0x000fe40000000f00 */
[----:B------:R-:W-:-:S02]  /*9a50*/  MOV R38, 0x9a70 ;  /* 0x00009a7000267802 */ /* 0x000fc40000000f00 */
[----:B------:R-:W-:Y:S05]  /*9a60*/  CALL.REL.NOINC `($__internal_77_$__cuda_sm70_shflsync_bfly_p) ;  /* 0x0000011000007944 */ /* 0x000fea0003c00000 */
[----:B------:R-:W-:Y:S01]  /*9a70*/  FADD.FTZ R42, R43, R42 ;  /* 0x0000002a2b2a7221 */ /* 0x000fe20000010000 */
[----:B------:R-:W-:Y:S01]  /*9a80*/  MOV R47, 0x1f ;  /* 0x0000001f002f7802 */ /* 0x000fe20000000f00 */
[----:B-1----:R-:W-:Y:S01]  /*9a90*/  FADD.FTZ R41, R41, R40 ;  /* 0x0000002829297221 */ /* 0x002fe20000010000 */
[----:B------:R-:W-:Y:S01]  /*9aa0*/  HFMA2.MMA R40, -RZ, RZ, 0, 9.5367431640625e-07 ;  /* 0x00000010ff287435 */ /* 0x000fe200000001ff */
[----:B------:R-:W-:-:S02]  /*9ab0*/  MOV R46, 0xffffffff ;  /* 0xffffffff002e7802 */ /* 0x000fc40000000f00 */
[----:B------:R-:W-:Y:S02]  /*9ac0*/  MOV R39, R42 ;  /* 0x0000002a00277202 */ /* 0x000fe40000000f00 */
[----:B------:R-:W-:Y:S02]  /*9ad0*/  MOV R38, 0x9af0 ;  /* 0x00009af000267802 */ /* 0x000fe40000000f00 */
[----:B------:R-:W-:Y:S05]  /*9ae0*/  CALL.REL.NOINC `($__internal_77_$__cuda_sm70_shflsync_bfly_p) ;  /* 0x0000009000007944 */ /* 0x000fea0003c00000 */
[----:B-1----:R-:W-:Y:S01]  /*9af0*/  MOV R43, R40 ;  /* 0x00000028002b7202 */ /* 0x002fe20000000f00 */
[----:B------:R-:W-:Y:S01]  /*9b00*/  HFMA2.MMA R40, -RZ, RZ, 0, 9.5367431640625e-07 ;  /* 0x00000010ff287435 */ /* 0x000fe200000001ff */
[----:B------:R-:W-:Y:S02]  /*9b10*/  MOV R39, R41 ;  /* 0x0000002900277202 */ /* 0x000fe40000000f00 */
[----:B------:R-:W-:Y:S02]  /*9b20*/  MOV R47, 0x1f ;  /* 0x0000001f002f7802 */ /* 0x000fe40000000f00 */
[----:B------:R-:W-:Y:S02]  /*9b30*/  MOV R46, 0xffffffff ;  /* 0xffffffff002e7802 */ /* 0x000fe40000000f00 */
[----:B------:R-:W-:-:S02]  /*9b40*/  MOV R38, 0x9b60 ;  /* 0x00009b6000267802 */ /* 0x000fc40000000f00 */
[----:B------:R-:W-:Y:S05]  /*9b50*/  CALL.REL.NOINC `($__internal_77_$__cuda_sm70_shflsync_bfly_p) ;  /* 0x0000002000007944 */ /* 0x000fea0003c00000 */
[----:B-1----:R-:W-:Y:S01]  /*9b60*/  MOV R38, R40 ;  /* 0x0000002800267202 */ /* 0x002fe20000000f00 */
[----:B------:R-:W-:Y:S05]  /*9b70*/  BRA `(.L_x_1705) ;  /* 0xffffb36000007947 */ /* 0x000fea000383ffff */
        .weak           $__internal_77_$__cuda_sm70_shflsync_bfly_p
        .type           $__internal_77_$__cuda_sm70_shflsync_bfly_p,@function
        .size           $__internal_77_$__cuda_sm70_shflsync_bfly_p,(.L_x_2903 - $__internal_77_$__cuda_sm70_shflsync_bfly_p)
$__internal_77_$__cuda_sm70_shflsync_bfly_p:
[----:B------:R-:W-:Y:S04]  /*9b80*/  WARPSYNC R46 ;  /* 0x0000002e00007348 */ /* 0x000fe80003800000 */
[----:B------:R0:W1:Y:S02]  /*9b90*/  SHFL.BFLY PT, R40, R39, R40, R47 ;  /* 0x0c00002827287389 */ /* 0x00006400000e002f */
[----:B0-----:R-:W-:-:S06]  /*9ba0*/  HFMA2.MMA R39, -RZ, RZ, 0, 0 ;  /* 0x00000000ff277435 */ /* 0x001fcc00000001ff */
[----:B------:R-:W-:Y:S05]  /*9bb0*/  RET.REL.NODEC R38 `(_ZN10layer_norm31ln_parallel_residual_bwd_kernelINS_13Kernel_traitsI6__halfS2_fS2_fjLj1280ELj1ELj4ELj1ELj16ENS_18Kernel_traits_baseILj1280ES2_S2_fS2_fjLj128EEEEELb1ELb0ELb1EEEvNS_9BwdParamsE) ;  /* 0xffff644026007950 */ /* 0x000fea0003c3ffff */
.L_x_1706:
        /* <DEDUP_REMOVED lines=12> */
.L_x_2903:


//--------------------- .text._ZN10layer_norm22ln_bwd_finalize_kernelINS_22Kernel_traits_finalizeILj1280E6__halfS2_fS2_fjLb0ELj1024ELj4ENS_18Kernel_traits_baseILj1280ES2_S2_fS2_fjLj1024EEEEELb0ELb0EEEvNS_9BwdParamsE --------------------------
	.section	.text._ZN10layer_norm22ln_bwd_finalize_kernelINS_22Kernel_traits_finalizeILj1280E6__halfS2_fS2_fjLb0ELj1024ELj4ENS_18Kernel_traits_baseILj1280ES2_S2_fS2_fjLj1024EEEEELb0ELb0EEEvNS_9BwdParamsE,"ax",@progbits
	.sectioninfo	@"SHI_REGISTERS=30"
	.align	128
        .global         _ZN10layer_norm22ln_bwd_finalize_kernelINS_22Kernel_traits_finalizeILj1280E6__halfS2_fS2_fjLb0ELj1024ELj4ENS_18Kernel_traits_baseILj1280ES2_S2_fS2_fjLj1024EEEEELb0ELb0EEEvNS_9BwdParamsE
        .type           _ZN10layer_norm22ln_bwd_finalize_kernelINS_22Kernel_traits_finalizeILj1280E6__halfS2_fS2_fjLb0ELj1024ELj4ENS_18Kernel_traits_baseILj1280ES2_S2_fS2_fjLj1024EEEEELb0ELb0EEEvNS_9BwdParamsE,@function
        .size           _ZN10layer_norm22ln_bwd_finalize_kernelINS_22Kernel_traits_finalizeILj1280E6__halfS2_fS2_fjLb0ELj1024ELj4ENS_18Kernel_traits_baseILj1280ES2_S2_fS2_fjLj1024EEEEELb0ELb0EEEvNS_9BwdParamsE,(.L_x_2904 - _ZN10layer_norm22ln_bwd_finalize_kernelINS_22Kernel_traits_finalizeILj1280E6__halfS2_fS2_fjLb0ELj1024ELj4ENS_18Kernel_traits_baseILj1280ES2_S2_fS2_fjLj1024EEEEELb0ELb0EEEvNS_9BwdParamsE)
        .other          _ZN10layer_norm22ln_bwd_finalize_kernelINS_22Kernel_traits_finalizeILj1280E6__halfS2_fS2_fjLb0ELj1024ELj4ENS_18Kernel_traits_baseILj1280ES2_S2_fS2_fjLj1024EEEEELb0ELb0EEEvNS_9BwdParamsE,@"STO_CUDA_ENTRY STV_DEFAULT"
_ZN10layer_norm22ln_bwd_finalize_kernelINS_22Kernel_traits_finalizeILj1280E6__halfS2_fS2_fjLb0ELj1024ELj4ENS_18Kernel_traits_baseILj1280ES2_S2_fS2_fjLj1024EEEEELb0ELb0EEEvNS_9BwdParamsE:
.text._ZN10layer_norm22ln_bwd_finalize_kernelINS_22Kernel_traits_finalizeILj1280E6__halfS2_fS2_fjLb0ELj1024ELj4ENS_18Kernel_traits_baseILj1280ES2_S2_fS2_fjLj1024EEEEELb0ELb0EEEvNS_9BwdParamsE:
        /* <DEDUP_REMOVED lines=19> */
.L_x_1720:
        /* <DEDUP_REMOVED lines=28> */
.L_x_1711:
        /* <DEDUP_REMOVED lines=35> */
.L_x_1710:
[----:B------:R-:W-:Y:S05]  /*0520*/  BSYNC B1 ;  /* 0x0000000000017941 */ /* 0x000fea0003800000 */
.L_x_1709:
        /* <DEDUP_REMOVED lines=23> */
.L_x_1713:
[----:B------:R-:W-:Y:S05]  /*06a0*/  BSYNC B1 ;  /* 0x0000000000017941 */ /* 0x000fea0003800000 */
.L_x_1712:
        /* <DEDUP_REMOVED lines=11> */
.L_x_1714:
[----:B------:R-:W-:Y:S05]  /*0760*/  BSYNC B1 ;  /* 0x0000000000017941 */ /* 0x000fea0003800000 */
.L_x_1708:
[----:B------:R-:W-:Y:S05]  /*0770*/  BSYNC B0 ;  /* 0x0000000000007941 */ /* 0x000fea0003800000 */
.L_x_1707:
        /* <DEDUP_REMOVED lines=11> */
.L_x_1721:
        /* <DEDUP_REMOVED lines=18> */
.L_x_1722:
[----:B---3--:R-:W-:Y:S02]  /*0950*/  FADD.FTZ R4, R4, R9 ;  /* 0x0000000904047221 */ /* 0x008fe40000010000 */
[----:B-12---:R-:W-:-:S03]  /*0960*/  FADD.FTZ R6, R5, R6 ;  /* 0x0000000605067221 */ /* 0x006fc60000010000 */
[----:B------:R1:W-:Y:S04]  /*0970*/  @!P1 STS [R17.X4+0x2000], R4 ;  /* 0x0020000411009388 */ /* 0x0003e80000004800 */
[----:B------:R1:W-:Y:S02]  /*0980*/  @!P1 STS [R17.X4+0x2080], R6 ;  /* 0x0020800611009388 */ /* 0x0003e40000004800 */
.L_x_1715:
        /* <DEDUP_REMOVED lines=17> */
.L_x_1719:
[----:B------:R-:W-:Y:S05]  /*0aa0*/  BSYNC B0 ;  /* 0x0000000000007941 */ /* 0x000fea0003800000 */
.L_x_1718:
[C---:B------:R-:W-:Y:S02]  /*0ab0*/  ISETP.GT.U32.AND P1, PT, R18.reuse, -0x501, PT ;  /* 0xfffffaff1200780c */ /* 0x040fe40003f24070 */
[----:B------:R-:W-:Y:S02]  /*0ac0*/  IADD3 R18, R18, 0x500, RZ ;  /* 0x0000050012127810 */ /* 0x000fe40007ffe0ff */
[----:B------:R-:W-:-:S09]  /*0ad0*/  IADD3 R19, R19, 0x280, RZ ;  /* 0x0000028013137810 */ /* 0x000fd20007ffe0ff */
[----:B01----:R-:W-:Y:S05]  /*0ae0*/  @P1 BRA `(.L_x_1720) ;  /* 0xfffff64000001947 */ /* 0x003fea000383ffff */
[----:B------:R-:W-:Y:S05]  /*0af0*/  EXIT ;  /* 0x000000000000794d */ /* 0x000fea0003800000 */
.L_x_1716:
[----:B--2---:R-:W-:Y:S01]  /*0b00*/  IMAD.MOV.U32 R9, RZ, RZ, R5 ;  /* 0x000000ffff097224 */ /* 0x004fe200078e0005 */
[----:B------:R-:W-:Y:S01]  /*0b10*/  MOV R8, 0x1 ;  /* 0x0000000100087802 */ /* 0x000fe20000000f00 */
[----:B------:R-:W-:Y:S01]  /*0b20*/  IMAD.MOV.U32 R7, RZ, RZ, 0x1f ;  /* 0x0000001fff077424 */ /* 0x000fe200078e00ff */
[----:B------:R-:W-:Y:S02]  /*0b30*/  MOV R10, 0xffffffff ;  /* 0xffffffff000a7802 */ /* 0x000fe40000000f00 */
[----:B------:R-:W-:Y:S02]  /*0b40*/  MOV R2, 0xb60 ;  /* 0x00000b6000027802 */ /* 0x000fe40000000f00 */
[----:B01----:R-:W-:Y:S05]  /*0b50*/  CALL.REL.NOINC `($__internal_78_$__cuda_sm70_shflsync_bfly_p) ;  /* 0x000003b000007944 */ /* 0x003fea0003c00000 */
[----:B-1----:R-:W-:Y:S01]  /*0b60*/  IMAD.MOV.U32 R2, RZ, RZ, R7 ;  /* 0x000000ffff027224 */ /* 0x002fe200078e0007 */
[----:B0-----:R-:W-:Y:S05]  /*0b70*/  BRA `(.L_x_1721) ;  /* 0xfffffcb000007947 */ /* 0x001fea000383ffff */
.L_x_1717:
[----:B------:R-:W-:Y:S01]  /*0b80*/  HFMA2.MMA R8, -RZ, RZ, 0, 1.1920928955078125e-07 ;  /* 0x00000002ff087435 */ /* 0x000fe200000001ff */
[----:B------:R-:W-:Y:S01]  /*0b90*/  IMAD.MOV.U32 R7, RZ, RZ, 0x1f ;  /* 0x0000001fff077424 */ /* 0x000fe200078e00ff */
[----:B------:R-:W-:Y:S02]  /*0ba0*/  MOV R10, 0xffffffff ;  /* 0xffffffff000a7802 */ /* 0x000fe40000000f00 */
[----:B------:R-:W-:-:S02]  /*0bb0*/  MOV R2, 0xbd0 ;  /* 0x00000bd000027802 */ /* 0x000fc40000000f00 */
[----:B012---:R-:W-:Y:S05]  /*0bc0*/  CALL.REL.NOINC `($__internal_78_$__cuda_sm70_shflsync_bfly_p) ;  /* 0x0000034000007944 */ /* 0x007fea0003c00000 */
[----:B01----:R-:W-:Y:S01]  /*0bd0*/  FADD.FTZ R9, R9, R7 ;  /* 0x0000000709097221 */ /* 0x003fe20000010000 */
[----:B------:R-:W-:Y:S01]  /*0be0*/  HFMA2.MMA R7, -RZ, RZ, 0, 1.847743988037109375e-06 ;  /* 0x0000001fff077435 */ /* 0x000fe200000001ff */
[----:B------:R-:W-:Y:S01]  /*0bf0*/  IMAD.MOV.U32 R8, RZ, RZ, 0x4 ;  /* 0x00000004ff087424 */ /* 0x000fe200078e00ff */
[----:B------:R-:W-:Y:S01]  /*0c00*/  MOV R2, 0xc30 ;  /* 0x00000c3000027802 */ /* 0x000fe20000000f00 */
[----:B------:R-:W-:-:S03]  /*0c10*/  IMAD.MOV.U32 R10, RZ, RZ, -0x1 ;  /* 0xffffffffff0a7424 */ /* 0x000fc600078e00ff */
[----:B------:R-:W-:Y:S05]  /*0c20*/  CALL.REL.NOINC `($__internal_78_$__cuda_sm70_shflsync_bfly_p) ;  /* 0x000002e000007944 */ /* 0x000fea0003c00000 */
[----:B01----:R-:W-:Y:S01]  /*0c30*/  FADD.FTZ R9, R9, R7 ;  /* 0x0000000709097221 */ /* 0x003fe20000010000 */
[----:B------:R-:W-:Y:S01]  /*0c40*/  HFMA2.MMA R7, -RZ, RZ, 0, 1.847743988037109375e-06 ;  /* 0x0000001fff077435 */ /* 0x000fe200000001ff */
[----:B------:R-:W-:Y:S01]  /*0c50*/  MOV R8, 0x8 ;  /* 0x0000000800087802 */ /* 0x000fe20000000f00 */
[----:B------:R-:W-:Y:S01]  /*0c60*/  IMAD.MOV.U32 R10, RZ, RZ, -0x1 ;  /* 0xffffffffff0a7424 */ /* 0x000fe200078e00ff */
[----:B------:R-:W-:-:S03]  /*0c70*/  MOV R2, 0xc90 ;  /* 0x00000c9000027802 */ /* 0x000fc60000000f00 */
[----:B------:R-:W-:Y:S05]  /*0c80*/  CALL.REL.NOINC `($__internal_78_$__cuda_sm70_shflsync_bfly_p) ;  /* 0x0000028000007944 */ /* 0x000fea0003c00000 */
[----:B-1----:R-:W-:Y:S01]  /*0c90*/  FADD.FTZ R6, R9, R7 ;  /* 0x0000000709067221 */ /* 0x002fe20000010000 */
[----:B------:R-:W-:Y:S01]  /*0ca0*/  HFMA2.MMA R7, -RZ, RZ, 0, 1.847743988037109375e-06 ;  /* 0x0000001fff077435 */ /* 0x000fe200000001ff */
[----:B0-----:R-:W-:Y:S01]  /*0cb0*/  MOV R8, 0x10 ;  /* 0x0000001000087802 */ /* 0x001fe20000000f00 */
[----:B------:R-:W-:Y:S01]  /*0cc0*/  IMAD.MOV.U32 R10, RZ, RZ, -0x1 ;  /* 0xffffffffff0a7424 */ /* 0x000fe200078e00ff */
[----:B------:R-:W-:-:S02]  /*0cd0*/  MOV R2, 0xd00 ;  /* 0x00000d0000027802 */ /* 0x000fc40000000f00 */
[----:B------:R-:W-:Y:S02]  /*0ce0*/  MOV R9, R6 ;  /* 0x0000000600097202 */ /* 0x000fe40000000f00 */
[----:B------:R-:W-:Y:S05]  /*0cf0*/  CALL.REL.NOINC `($__internal_78_$__cuda_sm70_shflsync_bfly_p) ;  /* 0x0000021000007944 */ /* 0x000fea0003c00000 */
[----:B0-----:R-:W-:Y:S01]  /*0d00*/  HFMA2.MMA R8, -RZ, RZ, 0, 5.9604644775390625e-08 ;  /* 0x00000001ff087435 */ /* 0x001fe200000001ff */
[----:B-1----:R-:W-:Y:S01]  /*0d10*/  MOV R5, R7 ;  /* 0x0000000700057202 */ /* 0x002fe20000000f00 */
[----:B------:R-:W-:Y:S01]  /*0d20*/  IMAD.MOV.U32 R9, RZ, RZ, R4 ;  /* 0x000000ffff097224 */ /* 0x000fe200078e0004 */
[----:B------:R-:W-:Y:S01]  /*0d30*/  MOV R7, 0x1f ;  /* 0x0000001f00077802 */ /* 0x000fe20000000f00 */
[----:B------:R-:W-:Y:S01]  /*0d40*/  IMAD.MOV.U32 R10, RZ, RZ, -0x1 ;  /* 0xffffffffff0a7424 */ /* 0x000fe200078e00ff */
[----:B------:R-:W-:Y:S02]  /*0d50*/  MOV R2, 0xd70 ;  /* 0x00000d7000027802 */ /* 0x000fe40000000f00 */
[----:B------:R-:W-:Y:S05]  /*0d60*/  CALL.REL.NOINC `($__internal_78_$__cuda_sm70_shflsync_bfly_p) ;  /* 0x000001a000007944 */ /* 0x000fea0003c00000 */
[----:B0-----:R-:W-:Y:S01]  /*0d70*/  HFMA2.MMA R8, -RZ, RZ, 0, 1.1920928955078125e-07 ;  /* 0x00000002ff087435 */ /* 0x001fe200000001ff */
[----:B-1----:R-:W-:Y:S01]  /*0d80*/  FADD.FTZ R9, R4, R7 ;  /* 0x0000000704097221 */ /* 0x002fe20000010000 */
[----:B------:R-:W-:Y:S01]  /*0d90*/  MOV R7, 0x1f ;  /* 0x0000001f00077802 */ /* 0x000fe20000000f00 */
[----:B------:R-:W-:Y:S01]  /*0da0*/  IMAD.MOV.U32 R10, RZ, RZ, -0x1 ;  /* 0xffffffffff0a7424 */ /* 0x000fe200078e00ff */
[----:B------:R-:W-:Y:S02]  /*0db0*/  MOV R2, 0xdd0 ;  /* 0x00000dd000027802 */ /* 0x000fe40000000f00 */
[----:B------:R-:W-:Y:S05]  /*0dc0*/  CALL.REL.NOINC `($__internal_78_$__cuda_sm70_shflsync_bfly_p) ;  /* 0x0000014000007944 */ /* 0x000fea0003c00000 */
[----:B0-----:R-:W-:Y:S01]  /*0dd0*/  HFMA2.MMA R8, -RZ, RZ, 0, 2.384185791015625e-07 ;  /* 0x00000004ff087435 */ /* 0x001fe200000001ff */
[----:B-1----:R-:W-:Y:S01]  /*0de0*/  FADD.FTZ R9, R9, R7 ;  /* 0x0000000709097221 */ /* 0x002fe20000010000 */
[----:B------:R-:W-:Y:S01]  /*0df0*/  MOV R7, 0x1f ;  /* 0x0000001f00077802 */ /* 0x000fe20000000f00 */
[----:B------:R-:W-:Y:S01]  /*0e00*/  IMAD.MOV.U32 R10, RZ, RZ, -0x1 ;  /* 0xffffffffff0a7424 */ /* 0x000fe200078e00ff */
[----:B------:R-:W-:-:S02]  /*0e10*/  MOV R2, 0xe30 ;  /* 0x00000e3000027802 */ /* 0x000fc40000000f00 */
[----:B------:R-:W-:Y:S05]  /*0e20*/  CALL.REL.NOINC `($__internal_78_$__cuda_sm70_shflsync_bfly_p) ;  /* 0x000000e000007944 */ /* 0x000fea0003c00000 */
[----:B0-----:R-:W-:Y:S01]  /*0e30*/  HFMA2.MMA R8, -RZ, RZ, 0, 4.76837158203125e-07 ;  /* 0x00000008ff087435 */ /* 0x001fe200000001ff */
[----:B-1----:R-:W-:Y:S01]  /*0e40*/  FADD.FTZ R9, R9, R7 ;  /* 0x0000000709097221 */ /* 0x002fe20000010000 */
[----:B------:R-:W-:Y:S01]  /*0e50*/  MOV R7, 0x1f ;  /* 0x0000001f00077802 */ /* 0x000fe20000000f00 */
[----:B------:R-:W-:Y:S01]  /*0e60*/  IMAD.MOV.U32 R10, RZ, RZ, -0x1 ;  /* 0xffffffffff0a7424 */ /* 0x000fe200078e00ff */
[----:B------:R-:W-:-:S02]  /*0e70*/  MOV R2, 0xe90 ;  /* 0x00000e9000027802 */ /* 0x000fc40000000f00 */
[----:B------:R-:W-:Y:S05]  /*0e80*/  CALL.REL.NOINC `($__internal_78_$__cuda_sm70_shflsync_bfly_p) ;  /* 0x0000008000007944 */ /* 0x000fea0003c00000 */
[----:B0-----:R-:W-:Y:S01]  /*0e90*/  HFMA2.MMA R8, -RZ, RZ, 0, 9.5367431640625e-07 ;  /* 0x00000010ff087435 */ /* 0x001fe200000001ff */
[----:B-1----:R-:W-:Y:S01]  /*0ea0*/  FADD.FTZ R9, R9, R7 ;  /* 0x0000000709097221 */ /* 0x002fe20000010000 */
[----:B------:R-:W-:Y:S01]  /*0eb0*/  MOV R7, 0x1f ;  /* 0x0000001f00077802 */ /* 0x000fe20000000f00 */
[----:B------:R-:W-:Y:S01]  /*0ec0*/  IMAD.MOV.U32 R10, RZ, RZ, -0x1 ;  /* 0xffffffffff0a7424 */ /* 0x000fe200078e00ff */
[----:B------:R-:W-:-:S02]  /*0ed0*/  MOV R2, 0xef0 ;  /* 0x00000ef000027802 */ /* 0x000fc40000000f00 */
[----:B------:R-:W-:Y:S05]  /*0ee0*/  CALL.REL.NOINC `($__internal_78_$__cuda_sm70_shflsync_bfly_p) ;  /* 0x0000002000007944 */ /* 0x000fea0003c00000 */
[----:B-1----:R-:W-:Y:S01]  /*0ef0*/  MOV R4, R7 ;  /* 0x0000000700047202 */ /* 0x002fe20000000f00 */
[----:B0-----:R-:W-:Y:S05]  /*0f00*/  BRA `(.L_x_1722) ;  /* 0xfffffa4000007947 */ /* 0x001fea000383ffff */
        .weak           $__internal_78_$__cuda_sm70_shflsync_bfly_p
        .type           $__internal_78_$__cuda_sm70_shflsync_bfly_p,@function
        .size           $__internal_78_$__cuda_sm70_shflsync_bfly_p,(.L_x_2904 - $__internal_78_$__cuda_sm70_shflsync_bfly_p)
$__internal_78_$__cuda_sm70_shflsync_bfly_p:
[----:B------:R-:W-:Y:S01]  /*0f10*/  HFMA2.MMA R3, -RZ, RZ, 0, 0 ;  /* 0x00000000ff037435 */ /* 0x000fe200000001ff */
[----:B------:R-:W-:Y:S04]  /*0f20*/  WARPSYNC R10 ;  /* 0x0000000a00007348 */ /* 0x000fe80003800000 */
[----:B------:R0:W1:Y:S01]  /*0f30*/  SHFL.BFLY PT, R7, R9, R8, R7 ;  /* 0x0c00000809077389 */ /* 0x00006200000e0007 */
[----:B------:R-:W-:Y:S05]  /*0f40*/  RET.REL.NODEC R2 `(_ZN10layer_norm22ln_bwd_finalize_kernelINS_22Kernel_traits_finalizeILj1280E6__halfS2_fS2_fjLb0ELj1024ELj4ENS_18Kernel_traits_baseILj1280ES2_S2_fS2_fjLj1024EEEEELb0ELb0EEEvNS_9BwdParamsE) ;  /* 0xfffff0b002007950 */ /* 0x000fea0003c3ffff */
.L_x_1723:
        /* <DEDUP_REMOVED lines=11> */
.L_x_2904:


//--------------------- .text._ZN10layer_norm40ln_parallel_residual_bwd_finalize_kernelINS_22Kernel_traits_finalizeILj1280E6__halfS2_fS2_fjLb0ELj1024ELj4ENS_18Kernel_traits_baseILj1280ES2_S2_fS2_fjLj1024EEEEELb0EEEvNS_9BwdParamsE --------------------------
	.section	.text._ZN10layer_norm40ln_parallel_residual_bwd_finalize_kernelINS_22Kernel_traits_finalizeILj1280E6__halfS2_fS2_fjLb0ELj1024ELj4ENS_18Kernel_traits_baseILj1280ES2_S2_fS2_fjLj1024EEEEELb0EEEvNS_9BwdParamsE,"ax",@progbits
	.sectioninfo	@"SHI_REGISTERS=32"
	.align	128
        .global         _ZN10layer_norm40ln_parallel_residual_bwd_finalize_kernelINS_22Kernel_traits_finalizeILj1280E6__halfS2_fS2_fjLb0ELj1024ELj4ENS_18Kernel_traits_baseILj1280ES2_S2_fS2_fjLj1024EEEEELb0EEEvNS_9BwdParamsE
        .type           _ZN10layer_norm40ln_parallel_residual_bwd_finalize_kernelINS_22Kernel_traits_finalizeILj1280E6__halfS2_fS2_fjLb0ELj1024ELj4ENS_18Kernel_traits_baseILj1280ES2_S2_fS2_fjLj1024EEEEELb0EEEvNS_9BwdParamsE,@function
        .size           _ZN10layer_norm40ln_parallel_residual_bwd_finalize_kernelINS_22Kernel_traits_finalizeILj1280E6__halfS2_fS2_fjLb0ELj1024ELj4ENS_18Kernel_traits_baseILj1280ES2_S2_fS2_fjLj1024EEEEELb0EEEvNS_9BwdParamsE,(.L_x_2905 - _ZN10layer_norm40ln_parallel_residual_bwd_finalize_kernelINS_22Kernel_traits_finalizeILj1280E6__halfS2_fS2_fjLb0ELj1024ELj4ENS_18Kernel_traits_baseILj1280ES2_S2_fS2_fjLj1024EEEEELb0EEEvNS_9BwdParamsE)
        .other          _ZN10layer_norm40ln_parallel_residual_bwd_finalize_kernelINS_22Kernel_traits_finalizeILj1280E6__halfS2_fS2_fjLb0ELj1024ELj4ENS_18Kernel_traits_baseILj1280ES2_S2_fS2_fjLj1024EEEEELb0EEEvNS_9BwdParamsE,@"STO_CUDA_ENTRY STV_DEFAULT"
_ZN10layer_norm40ln_parallel_residual_bwd_finalize_kernelINS_22Kernel_traits_finalizeILj1280E6__halfS2_fS2_fjLb0ELj1024ELj4ENS_18Kernel_traits_baseILj1280ES2_S2_fS2_fjLj1024EEEEELb0EEEvNS_9BwdParamsE:
.text._ZN10layer_norm40ln_parallel_residual_bwd_finalize_kernelINS_22Kernel_traits_finalizeILj1280E6__halfS2_fS2_fjLb0ELj1024ELj4ENS_18Kernel_traits_baseILj1280ES2_S2_fS2_fjLj1024EEEEELb0EEEvNS_9BwdParamsE:
        /* <DEDUP_REMOVED lines=19> */
.L_x_1738:
        /* <DEDUP_REMOVED lines=36> */
.L_x_1728:
        /* <DEDUP_REMOVED lines=59> */
.L_x_1727:
[----:B------:R-:W-:Y:S05]  /*0720*/  BSYNC B1 ;  /* 0x0000000000017941 */ /* 0x000fea0003800000 */
.L_x_1726:
        /* <DEDUP_REMOVED lines=35> */
.L_x_1730:
[----:B------:R-:W-:Y:S05]  /*0960*/  BSYNC B1 ;  /* 0x0000000000017941 */ /* 0x000fea0003800000 */
.L_x_1729:
        /* <DEDUP_REMOVED lines=17> */
.L_x_1731:
[----:B------:R-:W-:Y:S05]  /*0a80*/  BSYNC B1 ;  /* 0x0000000000017941 */ /* 0x000fea0003800000 */
.L_x_1725:
[----:B------:R-:W-:Y:S05]  /*0a90*/  BSYNC B0 ;  /* 0x0000000000007941 */ /* 0x000fea0003800000 */
.L_x_1724:
        /* <DEDUP_REMOVED lines=14> */
.L_x_1739:
        /* <DEDUP_REMOVED lines=36> */
.L_x_1740:
        /* <DEDUP_REMOVED lines=11> */
.L_x_1732:
        /* <DEDUP_REMOVED lines=25> */
.L_x_1736:
[----:B------:R-:W-:Y:S05]  /*1000*/  BSYNC B0 ;  /* 0x0000000000007941 */ /* 0x000fea0003800000 */
.L_x_1735:
[C---:B------:R-:W-:Y:S02]  /*1010*/  ISETP.GT.U32.AND P1, PT, R4.reuse, -0x501, PT ;  /* 0xfffffaff0400780c */ /* 0x040fe40003f24070 */
[----:B------:R-:W-:-:S02]  /*1020*/  IADD3 R4, R4, 0x500, RZ ;  /* 0x0000050004047810 */ /* 0x000fc40007ffe0ff */
[----:B------:R-:W-:-:S09]  /*1030*/  IADD3 R5, R5, 0x280, RZ ;  /* 0x0000028005057810 */ /* 0x000fd20007ffe0ff */
[----:B0-----:R-:W-:Y:S01]  /*1040*/  @!P1 CALL.REL.NOINC `(.L_x_1737) ;  /* 0x0000001000009944 */ /* 0x001fe20003c00000 */
[----:B------:R-:W-:Y:S05]  /*1050*/  BRA `(.L_x_1738) ;  /* 0xfffff0d000007947 */ /* 0x000fea000383ffff */
.L_x_1737:
[----:B------:R-:W-:Y:S05]  /*1060*/  EXIT ;  /* 0x000000000000794d */ /* 0x000fea0003800000 */
.L_x_1733:
[----:B------:R-:W-:Y:S01]  /*1070*/  HFMA2.MMA R17, -RZ, RZ, 0, 1.847743988037109375e-06 ;  /* 0x0000001fff117435 */ /* 0x000fe200000001ff */
[----:B----4-:R-:W-:Y:S01]  /*1080*/  IMAD.MOV.U32 R19, RZ, RZ, R12 ;  /* 0x000000ffff137224 */ /* 0x010fe200078e000c */
[----:B------:R-:W-:Y:S02]  /*1090*/  MOV R16, 0x1 ;  /* 0x0000000100107802 */ /* 0x000fe40000000f00 */
[----:B------:R-:W-:Y:S02]  /*10a0*/  MOV R14, 0xffffffff ;  /* 0xffffffff000e7802 */ /* 0x000fe40000000f00 */
[----:B------:R-:W-:Y:S02]  /*10b0*/  MOV R8, 0x10d0 ;  /* 0x000010d000087802 */ /* 0x000fe40000000f00 */
[----:B0123--:R-:W-:Y:S05]  /*10c0*/  CALL.REL.NOINC `($__internal_79_$__cuda_sm70_shflsync_bfly_p) ;  /* 0x000007b000007944 */ /* 0x00ffea0003c00000 */
[----:B01----:R-:W-:Y:S05]  /*10d0*/  BRA `(.L_x_1739) ;  /* 0xfffffaa000007947 */ /* 0x003fea000383ffff */
.L_x_1734:
[----:B------:R-:W-:Y:S01]  /*10e0*/  HFMA2.MMA R16, -RZ, RZ, 0, 1.1920928955078125e-07 ;  /* 0x00000002ff107435 */ /* 0x000fe200000001ff */
[----:B------:R-:W-:Y:S01]  /*10f0*/  IMAD.MOV.U32 R19, RZ, RZ, R12 ;  /* 0x000000ffff137224 */ /* 0x000fe200078e000c */
[----:B------:R-:W-:Y:S02]  /*1100*/  MOV R17, 0x1f ;  /* 0x0000001f00117802 */ /* 0x000fe40000000f00 */
[----:B------:R-:W-:-:S02]  /*1110*/  MOV R14, 0xffffffff ;  /* 0xffffffff000e7802 */ /* 0x000fc40000000f00 */
[----:B------:R-:W-:Y:S02]  /*1120*/  MOV R8, 0x1140 ;  /* 0x0000114000087802 */ /* 0x000fe40000000f00 */
[----:B-123--:R-:W-:Y:S05]  /*1130*/  CALL.REL.NOINC `($__internal_79_$__cuda_sm70_shflsync_bfly_p) ;  /* 0x0000074000007944 */ /* 0x00efea0003c00000 */
[----:B0-----:R-:W-:Y:S01]  /*1140*/  HFMA2.MMA R17, -RZ, RZ, 0, 1.847743988037109375e-06 ;  /* 0x0000001fff117435 */ /* 0x001fe200000001ff */
[----:B-1----:R-:W-:Y:S01]  /*1150*/  FADD.FTZ R19, R12, R14 ;  /* 0x0000000e0c137221 */ /* 0x002fe20000010000 */
[----:B------:R-:W-:Y:S01]  /*1160*/  MOV R14, 0xffffffff ;  /* 0xffffffff000e7802 */ /* 0x000fe20000000f00 */
[----:B------:R-:W-:Y:S01]  /*1170*/  IMAD.MOV.U32 R16, RZ, RZ, 0x4 ;  /* 0x00000004ff107424 */ /* 0x000fe200078e00ff */
[----:B------:R-:W-:Y:S02]  /*1180*/  MOV R8, 0x11a0 ;  /* 0x000011a000087802 */ /* 0x000fe40000000f00 */
[----:B------:R-:W-:Y:S05]  /*1190*/  CALL.REL.NOINC `($__internal_79_$__cuda_sm70_shflsync_bfly_p) ;  /* 0x000006e000007944 */ /* 0x000fea0003c00000 */
[----:B0-----:R-:W-:Y:S01]  /*11a0*/  HFMA2.MMA R16, -RZ, RZ, 0, 4.76837158203125e-07 ;  /* 0x00000008ff107435 */ /* 0x001fe200000001ff */
[----:B-1----:R-:W-:Y:S01]  /*11b0*/  FADD.FTZ R19, R19, R14 ;  /* 0x0000000e13137221 */ /* 0x002fe20000010000 */
[----:B------:R-:W-:Y:S01]  /*11c0*/  MOV R14, 0xffffffff ;  /* 0xffffffff000e7802 */ /* 0x000fe20000000f00 */
[----:B------:R-:W-:Y:S01]  /*11d0*/  IMAD.MOV.U32 R17, RZ, RZ, 0x1f ;  /* 0x0000001fff117424 */ /* 0x000fe200078e00ff */
[----:B------:R-:W-:Y:S02]  /*11e0*/  MOV R8, 0x1200 ;  /* 0x0000120000087802 */ /* 0x000fe40000000f00 */
[----:B------:R-:W-:Y:S05]  /*11f0*/  CALL.REL.NOINC `($__internal_79_$__cuda_sm70_shflsync_bfly_p) ;  /* 0x0000068000007944 */ /* 0x000fea0003c00000 */
[----:B-1----:R-:W-:Y:S01]  /*1200*/  FADD.FTZ R12, R19, R14 ;  /* 0x0000000e130c7221 */ /* 0x002fe20000010000 */
[----:B0-----:R-:W-:Y:S01]  /*1210*/  HFMA2.MMA R16, -RZ, RZ, 0, 9.5367431640625e-07 ;  /* 0x00000010ff107435 */ /* 0x001fe200000001ff */
[----:B------:R-:W-:Y:S01]  /*1220*/  MOV R17, 0x1f ;  /* 0x0000001f00117802 */ /* 0x000fe20000000f00 */
[----:B------:R-:W-:Y:S01]  /*1230*/  IMAD.MOV.U32 R14, RZ, RZ, -0x1 ;  /* 0xffffffffff0e7424 */ /* 0x000fe200078e00ff */
[----:B------:R-:W-:-:S02]  /*1240*/  MOV R8, 0x1270 ;  /* 0x0000127000087802 */ /* 0x000fc40000000f00 */
[----:B------:R-:W-:Y:S02]  /*1250*/  MOV R19, R12 ;  /* 0x0000000c00137202 */ /* 0x000fe40000000f00 */
[----:B------:R-:W-:Y:S05]  /*1260*/  CALL.REL.NOINC `($__internal_79_$__cuda_sm70_shflsync_bfly_p) ;  /* 0x0000061000007944 */ /* 0x000fea0003c00000 */
[----:B0-----:R-:W-:Y:S01]  /*1270*/  HFMA2.MMA R17, -RZ, RZ, 0, 1.847743988037109375e-06 ;  /* 0x0000001fff117435 */ /* 0x001fe200000001ff */
[----:B-1----:R-:W-:Y:S01]  /*1280*/  MOV R15, R14 ;  /* 0x0000000e000f7202 */ /* 0x002fe20000000f00 */
[----:B------:R-:W-:Y:S01]  /*1290*/  IMAD.MOV.U32 R16, RZ, RZ, 0x1 ;  /* 0x00000001ff107424 */ /* 0x000fe200078e00ff */
[----:B------:R-:W-:Y:S02]  /*12a0*/  MOV R19, R13 ;  /* 0x0000000d00137202 */ /* 0x000fe40000000f00 */
[----:B------:R-:W-:Y:S02]  /*12b0*/  MOV R14, 0xffffffff ;  /* 0xffffffff000e7802 */ /* 0x000fe40000000f00 */
[----:B------:R-:W-:Y:S02]  /*12c0*/  MOV R8, 0x12e0 ;  /* 0x000012e000087802 */ /* 0x000fe40000000f00 */
[----:B------:R-:W-:Y:S05]  /*12d0*/  CALL.REL.NOINC `($__internal_79_$__cuda_sm70_shflsync_bfly_p) ;  /* 0x000005a000007944 */ /* 0x000fea0003c00000 */
[----:B0-----:R-:W-:Y:S01]  /*12e0*/  HFMA2.MMA R16, -RZ, RZ, 0, 1.1920928955078125e-07 ;  /* 0x00000002ff107435 */ /* 0x001fe200000001ff */
[----:B-1----:R-:W-:Y:S01]  /*12f0*/  FADD.FTZ R19, R13, R14 ;  /* 0x0000000e0d137221 */ /* 0x002fe20000010000 */
[----:B------:R-:W-:Y:S01]  /*1300*/  MOV R14, 0xffffffff ;  /* 0xffffffff000e7802 */ /* 0x000fe20000000f00 */
[----:B------:R-:W-:Y:S01]  /*1310*/  IMAD.MOV.U32 R17, RZ, RZ, 0x1f ;  /* 0x0000001fff117424 */ /* 0x000fe200078e00ff */
[----:B------:R-:W-:-:S02]  /*1320*/  MOV R8, 0x1340 ;  /* 0x0000134000087802 */ /* 0x000fc40000000f00 */
[----:B------:R-:W-:Y:S05]  /*1330*/  CALL.REL.NOINC `($__internal_79_$__cuda_sm70_shflsync_bfly_p) ;  /* 0x0000054000007944 */ /* 0x000fea0003c00000 */
[----:B0-----:R-:W-:Y:S01]  /*1340*/  HFMA2.MMA R16, -RZ, RZ, 0, 2.384185791015625e-07 ;  /* 0x00000004ff107435 */ /* 0x001fe200000001ff */
[----:B-1----:R-:W-:Y:S01]  /*1350*/  FADD.FTZ R19, R19, R14 ;  /* 0x0000000e13137221 */ /* 0x002fe20000010000 */
[----:B------:R-:W-:Y:S01]  /*1360*/  MOV R17, 0x1f ;  /* 0x0000001f00117802 */ /* 0x000fe20000000f00 */
[----:B------:R-:W-:Y:S01]  /*1370*/  IMAD.MOV.U32 R14, RZ, RZ, -0x1 ;  /* 0xffffffffff0e7424 */ /* 0x000fe200078e00ff */
[----:B------:R-:W-:-:S02]  /*1380*/  MOV R8, 0x13a0 ;  /* 0x000013a000087802 */ /* 0x000fc40000000f00 */
[----:B------:R-:W-:Y:S05]  /*1390*/  CALL.REL.NOINC `($__internal_79_$__cuda_sm70_shflsync_bfly_p) ;  /* 0x000004e000007944 */ /* 0x000fea0003c00000 */
[----:B0-----:R-:W-:Y:S01]  /*13a0*/  HFMA2.MMA R16, -RZ, RZ, 0, 4.76837158203125e-07 ;  /* 0x00000008ff107435 */ /* 0x001fe200000001ff */
[----:B-1----:R-:W-:Y:S01]  /*13b0*/  FADD.FTZ R19, R19, R14 ;  /* 0x0000000e13137221 */ /* 0x002fe20000010000 */
[----:B------:R-:W-:-:S02]  /*13c0*/  MOV R17, 0x1f ;  /* 0x0000001f00117802 */ /* 0x000fc40000000f00 */
[----:B------:R-:W-:Y:S02]  /*13d0*/  MOV R14, 0xffffffff ;  /* 0xffffffff000e7802 */ /* 0x000fe40000000f00 */
[----:B------:R-:W-:Y:S02]  /*13e0*/  MOV R8, 0x1400 ;  /* 0x0000140000087802 */ /* 0x000fe40000000f00 */
[----:B------:R-:W-:Y:S05]  /*13f0*/  CALL.REL.NOINC `($__internal_79_$__cuda_sm70_shflsync_bfly_p) ;  /* 0x0000048000007944 */ /* 0x000fea0003c00000 */
[----:B-1----:R-:W-:Y:S01]  /*1400*/  FADD.FTZ R13, R19, R14 ;  /* 0x0000000e130d7221 */ /* 0x002fe20000010000 */
[----:B0-----:R-:W-:Y:S01]  /*1410*/  HFMA2.MMA R17, -RZ, RZ, 0, 1.847743988037109375e-06 ;  /* 0x0000001fff117435 */ /* 0x001fe200000001ff */
[----:B------:R-:W-:Y:S01]  /*1420*/  IMAD.MOV.U32 R16, RZ, RZ, 0x10 ;  /* 0x00000010ff107424 */ /* 0x000fe200078e00ff */
[----:B------:R-:W-:Y:S02]  /*1430*/  MOV R14, 0xffffffff ;  /* 0xffffffff000e7802 */ /* 0x000fe40000000f00 */
[----:B------:R-:W-:Y:S02]  /*1440*/  MOV R19, R13 ;  /* 0x0000000d00137202 */ /* 0x000fe40000000f00 */
[----:B------:R-:W-:Y:S02]  /*1450*/  MOV R8, 0x1470 ;  /* 0x0000147000087802 */ /* 0x000fe40000000f00 */
[----:B------:R-:W-:Y:S05]  /*1460*/  CALL.REL.NOINC `($__internal_79_$__cuda_sm70_shflsync_bfly_p) ;  /* 0x0000041000007944 */ /* 0x000fea0003c00000 */
[----:B0-----:R-:W-:Y:S01]  /*1470*/  HFMA2.MMA R16, -RZ, RZ, 0, 5.9604644775390625e-08 ;  /* 0x00000001ff107435 */ /* 0x001fe200000001ff */
[----:B-1----:R-:W-:Y:S01]  /*1480*/  IMAD.MOV.U32 R18, RZ, RZ, R14 ;  /* 0x000000ffff127224 */ /* 0x002fe200078e000e */
[----:B------:R-:W-:Y:S01]  /*1490*/  MOV R19, R11 ;  /* 0x0000000b00137202 */ /* 0x000fe20000000f00 */
[----:B------:R-:W-:Y:S01]  /*14a0*/  IMAD.MOV.U32 R14, RZ, RZ, -0x1 ;  /* 0xffffffffff0e7424 */ /* 0x000fe200078e00ff */
[----:B------:R-:W-:-:S02]  /*14b0*/  MOV R17, 0x1f ;  /* 0x0000001f00117802 */ /* 0x000fc40000000f00 */
[----:B------:R-:W-:Y:S02]  /*14c0*/  MOV R8, 0x14e0 ;  /* 0x000014e000087802 */ /* 0x000fe40000000f00 */
[----:B------:R-:W-:Y:S05]  /*14d0*/  CALL.REL.NOINC `($__internal_79_$__cuda_sm70_shflsync_bfly_p) ;  /* 0x000003a000007944 */ /* 0x000fea0003c00000 */
[----:B0-----:R-:W-:Y:S01]  /*14e0*/  HFMA2.MMA R16, -RZ, RZ, 0, 1.1920928955078125e-07 ;  /* 0x00000002ff107435 */ /* 0x001fe200000001ff */
[----:B-1----:R-:W-:Y:S01]  /*14f0*/  FADD.FTZ R19, R11, R14 ;  /* 0x0000000e0b137221 */ /* 0x002fe20000010000 */
[----:B------:R-:W-:Y:S02]  /*1500*/  MOV R17, 0x1f ;  /* 0x0000001f00117802 */ /* 0x000fe40000000f00 */
[----:B------:R-:W-:Y:S02]  /*1510*/  MOV R14, 0xffffffff ;  /* 0xffffffff000e7802 */ /* 0x000fe40000000f00 */
[----:B------:R-:W-:Y:S02]  /*1520*/  MOV R8, 0x1540 ;  /* 0x0000154000087802 */ /* 0x000fe40000000f00 */
[----:B------:R-:W-:Y:S05]  /*1530*/  CALL.REL.NOINC `($__internal_79_$__cuda_sm70_shflsync_bfly_p) ;  /* 0x0000034000007944 */ /* 0x000fea0003c00000 */
[----:B0-----:R-:W-:Y:S01]  /*1540*/  HFMA2.MMA R17, -RZ, RZ, 0, 1.847743988037109375e-06 ;  /* 0x0000001fff117435 */ /* 0x001fe200000001ff */
[----:B-1----:R-:W-:Y:S01]  /*1550*/  FADD.FTZ R19, R19, R14 ;  /* 0x0000000e13137221 */ /* 0x002fe20000010000 */
[----:B------:R-:W-:Y:S01]  /*1560*/  MOV R14, 0xffffffff ;  /* 0xffffffff000e7802 */ /* 0x000fe20000000f00 */
[----:B------:R-:W-:Y:S01]  /*1570*/  IMAD.MOV.U32 R16, RZ, RZ, 0x4 ;  /* 0x00000004ff107424 */ /* 0x000fe200078e00ff */
[----:B------:R-:W-:-:S02]  /*1580*/  MOV R8, 0x15a0 ;  /* 0x000015a000087802 */ /* 0x000fc40000000f00 */
[----:B------:R-:W-:Y:S05]  /*1590*/  CALL.REL.NOINC `($__internal_79_$__cuda_sm70_shflsync_bfly_p) ;  /* 0x000002e000007944 */ /* 0x000fea0003c00000 */
[----:B0-----:R-:W-:Y:S01]  /*15a0*/  HFMA2.MMA R16, -RZ, RZ, 0, 4.76837158203125e-07 ;  /* 0x00000008ff107435 */ /* 0x001fe200000001ff */
[----:B-1----:R-:W-:Y:S01]  /*15b0*/  FADD.FTZ R19, R19, R14 ;  /* 0x0000000e13137221 */ /* 0x002fe20000010000 */
[----:B------:R-:W-:Y:S01]  /*15c0*/  MOV R14, 0xffffffff ;  /* 0xffffffff000e7802 */ /* 0x000fe20000000f00 */
[----:B------:R-:W-:Y:S01]  /*15d0*/  IMAD.MOV.U32 R17, RZ, RZ, 0x1f ;  /* 0x0000001fff117424 */ /* 0x000fe200078e00ff */
[----:B------:R-:W-:-:S02]  /*15e0*/  MOV R8, 0x1600 ;  /* 0x0000160000087802 */ /* 0x000fc40000000f00 */
        /* <DEDUP_REMOVED lines=33> */
[----:B0-----:R-:W-:Y:S01]  /*1800*/  HFMA2.MMA R17, -RZ, RZ, 0, 1.847743988037109375e-06 ;  /* 0x0000001fff117435 */ /* 0x001fe200000001ff */
[----:B-1----:R-:W-:Y:S01]  /*1810*/  FADD.FTZ R19, R19, R14 ;  /* 0x0000000e13137221 */ /* 0x002fe20000010000 */
[----:B------:R-:W-:Y:S01]  /*1820*/  MOV R14, 0xffffffff ;  /* 0xffffffff000e7802 */ /* 0x000fe20000000f00 */
[----:B------:R-:W-:Y:S01]  /*1830*/  IMAD.MOV.U32 R16, RZ, RZ, 0x10 ;  /* 0x00000010ff107424 */ /* 0x000fe200078e00ff */
[----:B------:R-:W-:Y:S02]  /*1840*/  MOV R8, 0x1860 ;  /* 0x0000186000087802 */ /* 0x000fe40000000f00 */
[----:B------:R-:W-:Y:S05]  /*1850*/  CALL.REL.NOINC `($__internal_79_$__cuda_sm70_shflsync_bfly_p) ;  /* 0x0000002000007944 */ /* 0x000fea0003c00000 */
[----:B-1----:R-:W-:Y:S01]  /*1860*/  MOV R8, R14 ;  /* 0x0000000e00087202 */ /* 0x002fe20000000f00 */
[----:B0-----:R-:W-:Y:S05]  /*1870*/  BRA `(.L_x_1740) ;  /* 0xfffff54000007947 */ /* 0x001fea000383ffff */
        .weak           $__internal_79_$__cuda_sm70_shflsync_bfly_p
        .type           $__internal_79_$__cuda_sm70_shflsync_bfly_p,@function
        .size           $__internal_79_$__cuda_sm70_shflsync_bfly_p,(.L_x_2905 - $__internal_79_$__cuda_sm70_shflsync_bfly_p)
$__internal_79_$__cuda_sm70_shflsync_bfly_p:
[----:B------:R-:W-:Y:S01]  /*1880*/  HFMA2.MMA R9, -RZ, RZ, 0, 0 ;  /* 0x00000000ff097435 */ /* 0x000fe200000001ff */
[----:B------:R-:W-:Y:S04]  /*1890*/  WARPSYNC R14 ;  /* 0x0000000e00007348 */ /* 0x000fe80003800000 */
[----:B------:R0:W1:Y:S01]  /*18a0*/  SHFL.BFLY PT, R14, R19, R16, R17 ;  /* 0x0c000010130e7389 */ /* 0x00006200000e0011 */
[----:B------:R-:W-:Y:S05]  /*18b0*/  RET.REL.NODEC R8 `(_ZN10layer_norm40ln_parallel_residual_bwd_finalize_kernelINS_22Kernel_traits_finalizeILj1280E6__halfS2_fS2_fjLb0ELj1024ELj4ENS_18Kernel_traits_baseILj1280ES2_S2_fS2_fjLj1024EEEEELb0EEEvNS_9BwdParamsE) ;  /* 0xffffe74008007950 */ /* 0x000fea0003c3ffff */
.L_x_1741:
        /* <DEDUP_REMOVED lines=12> */
.L_x_2905:


//--------------------- .text._ZN10layer_norm31ln_parallel_residual_bwd_kernelINS_13Kernel_traitsI6__halfS2_fS2_fjLj1280ELj1ELj4ELj1ELj16ENS_18Kernel_traits_baseILj1280ES2_S2_fS2_fjLj128EEEEELb1ELb1ELb0EEEvNS_9BwdParamsE --------------------------
	.section	.text._ZN10layer_norm31ln_parallel_residual_bwd_kernelINS_13Kernel_traitsI6__halfS2_fS2_fjLj1280ELj1ELj4ELj1ELj16ENS_18Kernel_traits_baseILj1280ES2_S2_fS2_fjLj128EEEEELb1ELb1ELb0EEEvNS_9BwdParamsE,"ax",@progbits
	.sectioninfo	@"SHI_REGISTERS=255"
	.align	128
        .global         _ZN10layer_norm31ln_parallel_residual_bwd_kernelINS_13Kernel_traitsI6__halfS2_fS2_fjLj1280ELj1ELj4ELj1ELj16ENS_18Kernel_traits_baseILj1280ES2_S2_fS2_fjLj128EEEEELb1ELb1ELb0EEEvNS_9BwdParamsE
        .type           _ZN10layer_norm31ln_parallel_residual_bwd_kernelINS_13Kernel_traitsI6__halfS2_fS2_fjLj1280ELj1ELj4ELj1ELj16ENS_18Kernel_traits_baseILj1280ES2_S2_fS2_fjLj128EEEEELb1ELb1ELb0EEEvNS_9BwdParamsE,@function
        .size           _ZN10layer_norm31ln_parallel_residual_bwd_kernelINS_13Kernel_traitsI6__halfS2_fS2_fjLj1280ELj1ELj4ELj1ELj16ENS_18Kernel_traits_baseILj1280ES2_S2_fS2_fjLj128EEEEELb1ELb1ELb0EEEvNS_9BwdParamsE,(.L_x_2906 - _ZN10layer_norm31ln_parallel_residual_bwd_kernelINS_13Kernel_traitsI6__halfS2_fS2_fjLj1280ELj1ELj4ELj1ELj16ENS_18Kernel_traits_baseILj1280ES2_S2_fS2_fjLj128EEEEELb1ELb1ELb0EEEvNS_9BwdParamsE)
        .other          _ZN10layer_norm31ln_parallel_residual_bwd_kernelINS_13Kernel_traitsI6__halfS2_fS2_fjLj1280ELj1ELj4ELj1ELj16ENS_18Kernel_traits_baseILj1280ES2_S2_fS2_fjLj128EEEEELb1ELb1ELb0EEEvNS_9BwdParamsE,@"STO_CUDA_ENTRY STV_DEFAULT"
_ZN10layer_norm31ln_parallel_residual_bwd_kernelINS_13Kernel_traitsI6__halfS2_fS2_fjLj1280ELj1ELj4ELj1ELj16ENS_18Kernel_traits_baseILj1280ES2_S2_fS2_fjLj128EEEEELb1ELb1ELb0EEEvNS_9BwdParamsE:
.text._ZN10layer_norm31ln_parallel_residual_bwd_kernelINS_13Kernel_traitsI6__halfS2_fS2_fjLj1280ELj1ELj4ELj1ELj16ENS_18Kernel_traits_baseILj1280ES2_S2_fS2_fjLj128EEEEELb1ELb1ELb0EEEvNS_9BwdParamsE:
        /* <DEDUP_REMOVED lines=18> */
[----:B------:R-:W-:Y:S02]  /*0120*/  @P0 IMAD.MOV.U32 R27, RZ, RZ, 0x10 ;  /* 0x00000010ff1b0424 */ /* 0x000fe400078e00ff */
        /* <DEDUP_REMOVED lines=79> */
[----:B------:R-:W-:Y:S01]  /*0620*/  STL [R1+0x7c], R20 ;  /* 0x00007c1401007387 */ /* 0x000fe20000100800 */
[----:B0-----:R-:W-:Y:S02]  /*0630*/  HADD2.F32 R2, -RZ, R16.H1_H1 ;  /* 0x30000010ff027230 */ /* 0x001fe40000004100 */
[--C-:B------:R-:W-:Y:S02]  /*0640*/  HADD2.F32 R16, -RZ, R17.reuse.H0_H0 ;  /* 0x20000011ff107230 */ /* 0x100fe40000004100 */
[----:B------:R-:W-:Y:S01]  /*0650*/  HADD2.F32 R17, -RZ, R17.H1_H1 ;  /* 0x30000011ff117230 */ /* 0x000fe20000004100 */
        /* <DEDUP_REMOVED lines=48> */
[----:B------:R0:W-:Y:S01]  /*0960*/  STL [R1+0x18], R2 ;  /* 0x0000180201007387 */ /* 0x0001e20000100800 */
[----:B------:R-:W-:-:S03]  /*0970*/  HADD2.F32 R5, -RZ, R6.H1_H1 ;  /* 0x30000006ff057230 */ /* 0x000fc60000004100 */
[----:B------:R-:W-:Y:S04]  /*0980*/  STL [R1+0x14], R8 ;  /* 0x0000140801007387 */ /* 0x000fe80000100800 */
[----:B------:R1:W-:Y:S01]  /*0990*/  STL [R1+0x10], R4 ;  /* 0x0000100401007387 */ /* 0x0003e20000100800 */
[----:B0-----:R-:W-:-:S05]  /*09a0*/  HADD2.F32 R2, -RZ, R6.H0_H0 ;  /* 0x20000006ff027230 */ /* 0x001fca0000004100 */
[----:B------:R0:W-:Y:S01]  /*09b0*/  STL [R1+0xc], R2 ;  /* 0x00000c0201007387 */ /* 0x0001e20000100800 */
[----:B-1----:R-:W-:-:S03]  /*09c0*/  HADD2.F32 R4, -RZ, R7.H0_H0 ;  /* 0x20000007ff047230 */ /* 0x002fc60000004100 */
[----:B------:R1:W-:Y:S04]  /*09d0*/  STL [R1+0x8], R5 ;  /* 0x0000080501007387 */ /* 0x0003e80000100800 */
[----:B------:R1:W-:Y:S01]  /*09e0*/  STL [R1+0x4], R4 ;  /* 0x0000040401007387 */ /* 0x0003e20000100800 */
[----:B0-----:R-:W-:-:S05]  /*09f0*/  HADD2.F32 R2, -RZ, R7.H1_H1 ;  /* 0x30000007ff027230 */ /* 0x001fca0000004100 */
[----:B------:R1:W-:Y:S02]  /*0a00*/  STL [R1], R2 ;  /* 0x0000000201007387 */ /* 0x0003e40000100800 */
.L_x_1766:
[----:B------:R-:W-:-:S04]  /*0a10*/  IMAD.MOV.U32 R164, RZ, RZ, 0x4 ;  /* 0x00000004ffa47424 */ /* 0x000fc800078e00ff */
[CC--:B------:R-:W-:Y:S01]  /*0a20*/  IMAD.WIDE R166, R0.reuse, R164.reuse, c[0x0][0x1a0] ;  /* 0x0000680000a67625 */ /* 0x0c0fe200078e02a4 */
[----:B------:R-:W0:Y:S03]  /*0a30*/  S2R R168, SR_TID.X ;  /* 0x0000000000a87919 */ /* 0x000e260000002100 */
[C---:B------:R-:W-:Y:S01]  /*0a40*/  IMAD.WIDE R164, R0.reuse, R164, c[0x0][0x1a8] ;  /* 0x00006a0000a47625 */ /* 0x040fe200078e02a4 */
[----:B------:R2:W5:Y:S03]  /*0a50*/  LDG.E R204, [R166.64] ;  /* 0x00000004a6cc7981 */ /* 0x000566000c1e1900 */
[----:B-1----:R-:W-:Y:S01]  /*0a60*/  IMAD R2, R0, c[0x0][0x168], RZ ;  /* 0x00005a0000027a24 */ /* 0x002fe200078e02ff */
[----:B------:R-:W-:Y:S01]  /*0a70*/  LOP3.LUT P2, RZ, R3, 0xffffffe0, RZ, 0xc0, !PT ;  /* 0xffffffe003ff7812 */ /* 0x000fe2000784c0ff */
[----:B------:R1:W5:Y:S01]  /*0a80*/  LDG.E R4, [R164.64] ;  /* 0x00000004a4047981 */ /* 0x000362000c1e1900 */
[----:B------:R-:W-:Y:S01]  /*0a90*/  BSSY B1, `(.L_x_1744) ;  /* 0x000006b000017945 */ /* 0x000fe20003800000 */
[----:B------:R-:W-:Y:S01]  /*0aa0*/  CS2R R212, SRZ ;  /* 0x0000000000d47805 */ /* 0x000fe2000001ff00 */
[----:B-1----:R-:W-:-:S04]  /*0ab0*/  SHF.R.S32.HI R164, RZ, 0x1f, R2 ;  /* 0x0000001fffa47819 */ /* 0x002fc80000011402 */
[----:B------:R-:W-:Y:S02]  /*0ac0*/  LEA.HI R2, R164, R2, RZ, 0x3 ;  /* 0x00000002a4027211 */ /* 0x000fe400078f18ff */
[----:B0-----:R-:W-:-:S04]  /*0ad0*/  LOP3.LUT R164, R168, 0x1f, RZ, 0xc0, !PT ;  /* 0x0000001fa8a47812 */ /* 0x001fc800078ec0ff */
[----:B------:R-:W-:-:S04]  /*0ae0*/  LEA.HI.SX32 R2, R2, R164, 0x1d ;  /* 0x000000a402027211 */ /* 0x000fc800078feaff */
[----:B------:R-:W-:Y:S01]  /*0af0*/  MOV R216, R2 ;  /* 0x0000000200d87202 */ /* 0x000fe20000000f00 */
[----:B------:R-:W-:Y:S05]  /*0b00*/  @!P2 BRA `(.L_x_1745) ;  /* 0x000006300000a947 */ /* 0x000fea0003800000 */
[C---:B--2---:R-:W-:Y:S01]  /*0b10*/  LEA R172, P2, R2.reuse, c[0x0][0x188], 0x5 ;  /* 0x0000620002ac7a11 */ /* 0x044fe200078428ff */
[----:B------:R-:W2:Y:S01]  /*0b20*/  LDL R245, [R1+0x9c] ;  /* 0x00009c0001f57983 */ /* 0x000ea20000100800 */
[----:B------:R-:W-:Y:S02]  /*0b30*/  MOV R164, 0x10 ;  /* 0x0000001000a47802 */ /* 0x000fe40000000f00 */
        /* <DEDUP_REMOVED lines=40> */
[----:B----4-:R-:W-:-:S02]  /*0dc0*/  HADD2.F32 R6, -RZ, R164.H0_H0 ;  /* 0x200000a4ff067230 */ /* 0x010fc40000004100 */
[----:B------:R-:W-:Y:S01]  /*0dd0*/  HADD2.F32 R164, -RZ, R164.H1_H1 ;  /* 0x300000a4ffa47230 */ /* 0x000fe20000004100 */
[----:B------:R-:W-:Y:S01]  /*0de0*/  FMUL.FTZ R5, R4, R5 ;  /* 0x0000000504057220 */ /* 0x000fe20000410000 */
[--C-:B------:R-:W-:Y:S01]  /*0df0*/  HADD2.F32 R251, -RZ, R165.reuse.H0_H0 ;  /* 0x200000a5fffb7230 */ /* 0x100fe20000004100 */
[----:B------:R-:W-:Y:S01]  /*0e00*/  FADD.FTZ R76, R76, R6 ;  /* 0x000000064c4c7221 */ /* 0x000fe20000010000 */
[----:B------:R-:W-:Y:S01]  /*0e10*/  HADD2.F32 R165, -RZ, R165.H1_H1 ;  /* 0x300000a5ffa57230 */ /* 0x000fe20000004100 */
        /* <DEDUP_REMOVED lines=30> */
[----:B------:R-:W-:-:S02]  /*1000*/  FMUL.FTZ R248, R212, R166 ;  /* 0x000000a6d4f87220 */ /* 0x000fc40000410000 */
[----:B------:R-:W-:Y:S02]  /*1010*/  FADD.FTZ R165, R165, R249 ;  /* 0x000000f9a5a57221 */ /* 0x000fe40000010000 */
[----:B------:R-:W-:Y:S01]  /*1020*/  FFMA.FTZ R164, R197, R249, R164 ;  /* 0x000000f9c5a47223 */ /* 0x000fe200000100a4 */
[----:B------:R-:W-:Y:S01]  /*1030*/  HADD2.F32 R167, -RZ, R167.H1_H1 ;  /* 0x300000a7ffa77230 */ /* 0x000fe20000004100 */
        /* <DEDUP_REMOVED lines=16> */
.L_x_1745:
[----:B--2---:R-:W-:Y:S05]  /*1140*/  BSYNC B1 ;  /* 0x0000000000017941 */ /* 0x004fea0003800000 */
.L_x_1744:
[----:B------:R-:W-:Y:S01]  /*1150*/  ISETP.GE.U32.AND P2, PT, R3, 0x40, PT ;  /* 0x000000400300780c */ /* 0x000fe20003f46070 */
[----:B------:R-:W-:-:S12]  /*1160*/  BSSY B1, `(.L_x_1746) ;  /* 0x0000065000017945 */ /* 0x000fd80003800000 */
[----:B------:R-:W-:Y:S05]  /*1170*/  @!P2 BRA `(.L_x_1747) ;  /* 0x000006300000a947 */ /* 0x000fea0003800000 */
[C---:B------:R-:W-:Y:S01]  /*1180*/  LEA R168, P2, R216.reuse, c[0x0][0x188], 0x5 ;  /* 0x00006200d8a87a11 */ /* 0x040fe200078428ff */
[C---:B------:R-:W-:Y:S01]  /*1190*/  IMAD.SHL.U32 R30, R216.reuse, 0x8, RZ ;  /* 0x00000008d81e7824 */ /* 0x040fe200078e00ff */
[C---:B------:R-:W-:Y:S01]  /*11a0*/  SHF.L.U64.HI R9, R216.reuse, 0x3, RZ ;  /* 0x00000003d8097819 */ /* 0x040fe200000102ff */
[----:B------:R-:W0:Y:S01]  /*11b0*/  LDC.U8 R236, c[0x0][0x1f0] ;  /* 0x00007c00ffec7b82 */ /* 0x000e220000000000 */
[----:B------:R-:W-:Y:S01]  /*11c0*/  LEA.HI.X R169, R216, c[0x0][0x18c], RZ, 0x5, P2 ;  /* 0x00006300d8a97a11 */ /* 0x000fe200010f2cff */
[----:B------:R-:W-:Y:S01]  /*11d0*/  HFMA2.MMA R172, -RZ, RZ, 0, 9.5367431640625e-07 ;  /* 0x00000010ffac7435 */ /* 0x000fe200000001ff */
[----:B------:R-:W-:Y:S01]  /*11e0*/  ISETP.NE.U32.AND P2, PT, RZ, c[0x0][0x250], PT ;  /* 0x00009400ff007a0c */ /* 0x000fe20003f45070 */
[----:B------:R-:W2:Y:S04]  /*11f0*/  LDL R243, [R1+0x78] ;  /* 0x0000780001f37983 */ /* 0x000ea80000100800 */
[----:B------:R1:W3:Y:S01]  /*1200*/  LDG.E.128 R164, [R168.64] ;  /* 0x00000004a8a47981 */ /* 0x0002e2000c1e1d00 */
[----:B------:R-:W-:-:S03]  /*1210*/  ISETP.NE.AND.EX P2, PT, RZ, c[0x0][0x254], PT, P2 ;  /* 0x00009500ff007a0c */ /* 0x000fc60003f45320 */
[----:B------:R-:W-:Y:S01]  /*1220*/  IMAD.WIDE.U32 R172, R216, R172, c[0x0][0x208] ;  /* 0x00008200d8ac7625 */ /* 0x000fe200078e00ac */
[----:B------:R-:W4:Y:S04]  /*1230*/  LDL R241, [R1+0x74] ;  /* 0x0000740001f17983 */ /* 0x000f280000100800 */
[----:B------:R-:W2:Y:S04]  /*1240*/  LDL R239, [R1+0x70] ;  /* 0x0000700001ef7983 */ /* 0x000ea80000100800 */
[----:B-1----:R-:W2:Y:S01]  /*1250*/  LDG.E.128 R168, [R168.64+0x10] ;  /* 0x00001004a8a87981 */ /* 0x002ea2000c1e1d00 */
[----:B------:R-:W-:-:S03]  /*1260*/  @P2 IADD3 R10, P3, R30, c[0x0][0x198], RZ ;  /* 0x000066001e0a2a10 */ /* 0x000fc60007f7e0ff */
[----:B------:R-:W4:Y:S01]  /*1270*/  LDG.E.128 R172, [R172.64] ;  /* 0x00000004acac7981 */ /* 0x000f22000c1e1d00 */
[----:B------:R-:W-:Y:S02]  /*1280*/  @P2 IADD3.X R11, R9, c[0x0][0x19c], RZ, P3, !PT ;  /* 0x00006700090b2a10 */ /* 0x000fe40001ffe4ff */
[----:B------:R-:W-:Y:S01]  /*1290*/  ISETP.NE.U32.AND P3, PT, RZ, c[0x0][0x218], PT ;  /* 0x00008600ff007a0c */ /* 0x000fe20003f65070 */
[----:B------:R-:W4:Y:S03]  /*12a0*/  LDL R237, [R1+0x6c] ;  /* 0x00006c0001ed7983 */ /* 0x000f260000100800 */
        /* <DEDUP_REMOVED lines=10> */
[----:B------:R-:W4:Y:S04]  /*1350*/  LDL R236, [R1+0x68] ;  /* 0x0000680001ec7983 */ /* 0x000f280000100800 */
[----:B------:R-:W5:Y:S01]  /*1360*/  LDG.E.64 R30, [R30.64] ;  /* 0x000000041e1e7981 */ /* 0x000f62000c1e1b00 */
[----:B---3--:R-:W-:-:S03]  /*1370*/  FADD.FTZ R9, -R205, R165 ;  /* 0x000000a5cd097221 */ /* 0x008fc60000010100 */
[----:B------:R-:W3:Y:S01]  /*1380*/  LDL R165, [R1+0x7c] ;  /* 0x00007c0001a57983 */ /* 0x000ee20000100800 */
[C---:B------:R-:W-:Y:S02]  /*1390*/  FADD.FTZ R164, -R205.reuse, R164 ;  /* 0x000000a4cda47221 */ /* 0x040fe40000010100 */
[C---:B-1----:R-:W-:Y:S02]  /*13a0*/  FADD.FTZ R10, -R205.reuse, R166 ;  /* 0x000000a6cd0a7221 */ /* 0x042fe40000010100 */
[C---:B------:R-:W-:Y:S02]  /*13b0*/  FADD.FTZ R11, -R205.reuse, R167 ;  /* 0x000000a7cd0b7221 */ /* 0x040fe40000010100 */
[C---:B--2---:R-:W-:Y:S02]  /*13c0*/  FADD.FTZ R12, -R205.reuse, R168 ;  /* 0x000000a8cd0c7221 */ /* 0x044fe40000010100 */
[C---:B------:R-:W-:Y:S02]  /*13d0*/  FADD.FTZ R13, -R205.reuse, R169 ;  /* 0x000000a9cd0d7221 */ /* 0x040fe40000010100 */
[C---:B------:R-:W-:Y:S01]  /*13e0*/  FADD.FTZ R14, -R205.reuse, R170 ;  /* 0x000000aacd0e7221 */ /* 0x040fe20000010100 */
[----:B----4-:R-:W-:Y:S01]  /*13f0*/  HADD2.F32 R244, -RZ, R172.H0_H0 ;  /* 0x200000acfff47230 */ /* 0x010fe20000004100 */
[----:B------:R-:W-:-:S02]  /*1400*/  FADD.FTZ R171, -R205, R171 ;  /* 0x000000abcdab7221 */ /* 0x000fc40000010100 */
[----:B------:R-:W-:Y:S02]  /*1410*/  FMUL.FTZ R205, R4, R164 ;  /* 0x000000a404cd7220 */ /* 0x000fe40000410000 */
[----:B------:R-:W-:Y:S01]  /*1420*/  FADD.FTZ R68, R68, R244 ;  /* 0x000000f444447221 */ /* 0x000fe20000010000 */
[----:B------:R-:W2:Y:S01]  /*1430*/  LDL R164, [R1+0x60] ;  /* 0x0000600001a47983 */ /* 0x000ea20000100800 */
[-C--:B------:R-:W-:Y:S01]  /*1440*/  FFMA.FTZ R108, R205, R244.reuse, R108 ;  /* 0x000000f4cd6c7223 */ /* 0x080fe2000001006c */
[----:B------:R-:W-:Y:S01]  /*1450*/  HADD2.F32 R172, -RZ, R172.H1_H1 ;  /* 0x300000acffac7230 */ /* 0x000fe20000004100 */
[----:B---3--:R-:W-:Y:S02]  /*1460*/  FMUL.FTZ R244, R165, R244 ;  /* 0x000000f4a5f47220 */ /* 0x008fe40000410000 */
[----:B------:R-:W3:Y:S01]  /*1470*/  LDL R165, [R1+0x64] ;  /* 0x0000640001a57983 */ /* 0x000ee20000100800 */
        /* <DEDUP_REMOVED lines=23> */
[----:B------:R-:W-:Y:S01]  /*15f0*/  FFMA.FTZ R213, R11, R241, R213 ;  /* 0x000000f10bd57223 */ /* 0x000fe200000100d5 */
[--C-:B------:R-:W-:Y:S01]  /*1600*/  HADD2.F32 R238, -RZ, R175.reuse.H0_H0 ;  /* 0x200000afffee7230 */ /* 0x100fe20000004100 */
[C---:B------:R-:W-:Y:S02]  /*1610*/  FMUL.FTZ R14, R4.reuse, R14 ;  /* 0x0000000e040e7220 */ /* 0x040fe40000410000 */
[----:B------:R-:W-:Y:S02]  /*1620*/  FMUL.FTZ R13, R4, R13 ;  /* 0x0000000d040d7220 */ /* 0x000fe40000410000 */
[----:B------:R-:W-:Y:S02]  /*1630*/  FMUL.FTZ R239, R236, R174 ;  /* 0x000000aeecef7220 */ /* 0x000fe40000410000 */
[----:B------:R-:W-:Y:S02]  /*1640*/  FADD.FTZ R212, R212, R240 ;  /* 0x000000f0d4d47221 */ /* 0x000fe40000010000 */
[----:B------:R-:W-:Y:S01]  /*1650*/  FFMA.FTZ R213, R12, R240, R213 ;  /* 0x000000f00cd57223 */ /* 0x000fe200000100d5 */
[----:B------:R-:W-:Y:S01]  /*1660*/  HADD2.F32 R175, -RZ, R175.H1_H1 ;  /* 0x300000afffaf7230 */ /* 0x000fe20000004100 */
        /* <DEDUP_REMOVED lines=20> */
.L_x_1747:
[----:B------:R-:W-:Y:S05]  /*17b0*/  BSYNC B1 ;  /* 0x0000000000017941 */ /* 0x000fea0003800000 */
.L_x_1746:
[----:B------:R-:W-:Y:S01]  /*17c0*/  BSSY B1, `(.L_x_1748) ;  /* 0x0000065000017945 */ /* 0x000fe20003800000 */
[----:B------:R-:W-:Y:S05]  /*17d0*/  @!P0 BRA `(.L_x_1749) ;  /* 0x0000063000008947 */ /* 0x000fea0003800000 */
[C---:B------:R-:W-:Y:S01]  /*17e0*/  LEA R164, P2, R216.reuse, c[0x0][0x188], 0x5 ;  /* 0x00006200d8a47a11 */ /* 0x040fe200078428ff */
[----:B------:R-:W2:Y:S01]  /*17f0*/  LDL R230, [R1+0x5c] ;  /* 0x00005c0001e67983 */ /* 0x000ea20000100800 */
[----:B------:R-:W-:Y:S02]  /*1800*/  HFMA2.MMA R168, -RZ, RZ, 0, 9.5367431640625e-07 ;  /* 0x00000010ffa87435 */ /* 0x000fe400000001ff */
[----:B------:R-:W-:-:S02]  /*1810*/  LEA.HI.X R165, R216, c[0x0][0x18c], RZ, 0x5, P2 ;  /* 0x00006300d8a57a11 */ /* 0x000fc400010f2cff */
[C---:B------:R-:W-:Y:S02]  /*1820*/  SHF.L.U32 R20, R216.reuse, 0x3, RZ ;  /* 0x00000003d8147819 */ /* 0x040fe400000006ff */
[C---:B------:R-:W-:Y:S01]  /*1830*/  SHF.L.U64.HI R15, R216.reuse, 0x3, RZ ;  /* 0x00000003d80f7819 */ /* 0x040fe200000102ff */
[----:B------:R0:W3:Y:S01]  /*1840*/  LDG.E.128 R16, [R164.64] ;  /* 0x00000004a4107981 */ /* 0x0000e2000c1e1d00 */
[----:B------:R-:W-:Y:S01]  /*1850*/  ISETP.NE.U32.AND P2, PT, RZ, c[0x0][0x250], PT ;  /* 0x00009400ff007a0c */ /* 0x000fe20003f45070 */
[----:B------:R-:W1:Y:S01]  /*1860*/  LDC.U8 R172, c[0x0][0x1f0] ;  /* 0x00007c00ffac7b82 */ /* 0x000e620000000000 */
[----:B------:R-:W-:Y:S01]  /*1870*/  IMAD.WIDE.U32 R168, R216, R168, c[0x0][0x208] ;  /* 0x00008200d8a87625 */ /* 0x000fe200078e00a8 */
[----:B------:R-:W4:Y:S04]  /*1880*/  LDL R228, [R1+0x58] ;  /* 0x0000580001e47983 */ /* 0x000f280000100800 */
[----:B------:R-:W2:Y:S04]  /*1890*/  LDL R227, [R1+0x54] ;  /* 0x0000540001e37983 */ /* 0x000ea80000100800 */
[----:B0-----:R-:W2:Y:S01]  /*18a0*/  LDG.E.128 R164, [R164.64+0x10] ;  /* 0x00001004a4a47981 */ /* 0x001ea2000c1e1d00 */
[----:B------:R-:W-:-:S03]  /*18b0*/  ISETP.NE.AND.EX P2, PT, RZ, c[0x0][0x254], PT, P2 ;  /* 0x00009500ff007a0c */ /* 0x000fc60003f45320 */
[----:B------:R-:W4:Y:S04]  /*18c0*/  LDG.E.128 R168, [R168.64] ;  /* 0x00000004a8a87981 */ /* 0x000f28000c1e1d00 */
        /* <DEDUP_REMOVED lines=25> */
[--C-:B----4-:R-:W-:Y:S01]  /*1a60*/  HADD2.F32 R235, -RZ, R168.reuse.H0_H0 ;  /* 0x200000a8ffeb7230 */ /* 0x110fe20000004100 */
[----:B------:R-:W-:Y:S01]  /*1a70*/  FMUL.FTZ R203, R4, R203 ;  /* 0x000000cb04cb7220 */ /* 0x000fe20000410000 */
[----:B------:R-:W-:-:S03]  /*1a80*/  HADD2.F32 R168, -RZ, R168.H1_H1 ;  /* 0x300000a8ffa87230 */ /* 0x000fc60000004100 */
[----:B------:R-:W-:Y:S02]  /*1a90*/  FADD.FTZ R60, R60, R235 ;  /* 0x000000eb3c3c7221 */ /* 0x000fe40000010000 */
[-C--:B------:R-:W-:Y:S02]  /*1aa0*/  FFMA.FTZ R100, R203, R235.reuse, R100 ;  /* 0x000000ebcb647223 */ /* 0x080fe40000010064 */
[----:B------:R-:W-:Y:S01]  /*1ab0*/  FMUL.FTZ R235, R230, R235 ;  /* 0x000000ebe6eb7220 */ /* 0x000fe20000410000 */
        /* <DEDUP_REMOVED lines=53> */
.L_x_1749:
[----:B------:R-:W-:Y:S05]  /*1e10*/  BSYNC B1 ;  /* 0x0000000000017941 */ /* 0x000fea0003800000 */
.L_x_1748:
[----:B------:R-:W-:Y:S01]  /*1e20*/  BSSY B1, `(.L_x_1750) ;  /* 0x0000065000017945 */ /* 0x000fe20003800000 */
[----:B------:R-:W-:Y:S05]  /*1e30*/  @!P1 BRA `(.L_x_1751) ;  /* 0x0000063000009947 */ /* 0x000fea0003800000 */
[----:B------:R-:W-:Y:S01]  /*1e40*/  HFMA2.MMA R172, -RZ, RZ, 0, 9.5367431640625e-07 ;  /* 0x00000010ffac7435 */ /* 0x000fe200000001ff */
[C---:B------:R-:W-:Y:S01]  /*1e50*/  LEA R168, P2, R216.reuse, c[0x0][0x188], 0x5 ;  /* 0x00006200d8a87a11 */ /* 0x040fe200078428ff */
[----:B------:R-:W2:Y:S03]  /*1e60*/  LDL R190, [R1+0x3c] ;  /* 0x00003c0001be7983 */ /* 0x000ea60000100800 */
[----:B------:R-:W-:Y:S01]  /*1e70*/  LEA.HI.X R169, R216, c[0x0][0x18c], RZ, 0x5, P2 ;  /* 0x00006300d8a97a11 */ /* 0x000fe200010f2cff */
[----:B------:R-:W3:Y:S01]  /*1e80*/  LDL R215, [R1+0x38] ;  /* 0x0000380001d77983 */ /* 0x000ee20000100800 */
[----:B------:R-:W-:-:S03]  /*1e90*/  ISETP.NE.U32.AND P2, PT, RZ, c[0x0][0x250], PT ;  /* 0x00009400ff007a0c */ /* 0x000fc60003f45070 */
[C---:B------:R-:W-:Y:S01]  /*1ea0*/  IMAD.WIDE.U32 R172, R216.reuse, R172, c[0x0][0x208] ;  /* 0x00008200d8ac7625 */ /* 0x040fe200078e00ac */
[----:B------:R0:W4:Y:S01]  /*1eb0*/  LDG.E.128 R164, [R168.64] ;  /* 0x00000004a8a47981 */ /* 0x000122000c1e1d00 */
[C---:B------:R-:W-:Y:S02]  /*1ec0*/  SHF.L.U32 R186, R216.reuse, 0x3, RZ ;  /* 0x00000003d8ba7819 */ /* 0x040fe400000006ff */
[----:B------:R-:W-:Y:S01]  /*1ed0*/  SHF.L.U64.HI R21, R216, 0x3, RZ ;  /* 0x00000003d8157819 */ /* 0x000fe200000102ff */
[----:B------:R-:W1:Y:S01]  /*1ee0*/  LDC.U8 R214, c[0x0][0x1f0] ;  /* 0x00007c00ffd67b82 */ /* 0x000e620000000000 */
[----:B------:R-:W2:Y:S01]  /*1ef0*/  LDG.E.128 R172, [R172.64] ;  /* 0x00000004acac7981 */ /* 0x000ea2000c1e1d00 */
[----:B------:R-:W-:-:S03]  /*1f00*/  ISETP.NE.AND.EX P2, PT, RZ, c[0x0][0x254], PT, P2 ;  /* 0x00009500ff007a0c */ /* 0x000fc60003f45320 */
[----:B------:R-:W3:Y:S04]  /*1f10*/  LDL R188, [R1+0x34] ;  /* 0x0000340001bc7983 */ /* 0x000ee80000100800 */
[----:B0-----:R-:W3:Y:S04]  /*1f20*/  LDG.E.128 R168, [R168.64+0x10] ;  /* 0x00001004a8a87981 */ /* 0x001ee8000c1e1d00 */
[----:B------:R-:W3:Y:S02]  /*1f30*/  LDL R189, [R1+0x2c] ;  /* 0x00002c0001bd7983 */ /* 0x000ee40000100800 */
        /* <DEDUP_REMOVED lines=15> */
[----:B----4-:R-:W-:-:S04]  /*2030*/  FADD.FTZ R164, -R186, R164 ;  /* 0x000000a4baa47221 */ /* 0x010fc80000010100 */
[----:B------:R-:W-:Y:S01]  /*2040*/  FMUL.FTZ R202, R4, R164 ;  /* 0x000000a404ca7220 */ /* 0x000fe20000410000 */
[----:B--2---:R-:W-:Y:S01]  /*2050*/  HADD2.F32 R226, -RZ, R172.H0_H0 ;  /* 0x200000acffe27230 */ /* 0x004fe20000004100 */
[----:B------:R-:W-:Y:S01]  /*2060*/  FADD.FTZ R21, -R186, R165 ;  /* 0x000000a5ba157221 */ /* 0x000fe20000010100 */
[----:B------:R-:W2:Y:S03]  /*2070*/  LDL R164, [R1+0x20] ;  /* 0x0000200001a47983 */ /* 0x000ea60000100800 */
[----:B------:R-:W-:Y:S01]  /*2080*/  FADD.FTZ R52, R52, R226 ;  /* 0x000000e234347221 */ /* 0x000fe20000010000 */
[----:B------:R-:W4:Y:S01]  /*2090*/  LDL R165, [R1+0x24] ;  /* 0x0000240001a57983 */ /* 0x000f220000100800 */
[-C--:B------:R-:W-:Y:S02]  /*20a0*/  FFMA.FTZ R92, R202, R226.reuse, R92 ;  /* 0x000000e2ca5c7223 */ /* 0x080fe4000001005c */
[----:B------:R-:W-:-:S02]  /*20b0*/  FMUL.FTZ R226, R190, R226 ;  /* 0x000000e2bee27220 */ /* 0x000fc40000410000 */
[----:B------:R-:W2:Y:S01]  /*20c0*/  LDL R190, [R1+0x28] ;  /* 0x0000280001be7983 */ /* 0x000ea20000100800 */
[C---:B------:R-:W-:Y:S01]  /*20d0*/  FADD.FTZ R166, -R186.reuse, R166 ;  /* 0x000000a6baa67221 */ /* 0x040fe20000010100 */
[----:B------:R-:W-:Y:S01]  /*20e0*/  HADD2.F32 R172, -RZ, R172.H1_H1 ;  /* 0x300000acffac7230 */ /* 0x000fe20000004100 */
[C---:B------:R-:W-:Y:S01]  /*20f0*/  FADD.FTZ R167, -R186.reuse, R167 ;  /* 0x000000a7baa77221 */ /* 0x040fe20000010100 */
[----:B------:R-:W-:Y:S01]  /*2100*/  HADD2.F32 R221, -RZ, R173.H0_H0 ;  /* 0x200000adffdd7230 */ /* 0x000fe20000004100 */
        /* <DEDUP_REMOVED lines=15> */
[--C-:B------:R-:W-:Y:S01]  /*2200*/  HADD2.F32 R219, -RZ, R174.reuse.H0_H0 ;  /* 0x200000aeffdb7230 */ /* 0x100fe20000004100 */
[C---:B------:R-:W-:Y:S01]  /*2210*/  FMUL.FTZ R188, R4.reuse, R168 ;  /* 0x000000a804bc7220 */ /* 0x040fe20000410000 */
[----:B------:R-:W-:Y:S01]  /*2220*/  HADD2.F32 R174, -RZ, R174.H1_H1 ;  /* 0x300000aeffae7230 */ /* 0x000fe20000004100 */
[----:B------:R-:W-:-:S02]  /*2230*/  FMUL.FTZ R187, R4, R167 ;  /* 0x000000a704bb7220 */ /* 0x000fc40000410000 */
[----:B------:R-:W-:Y:S02]  /*2240*/  FADD.FTZ R212, R212, R221 ;  /* 0x000000ddd4d47221 */ /* 0x000fe40000010000 */
[----:B------:R-:W-:Y:S02]  /*2250*/  FFMA.FTZ R213, R186, R221, R213 ;  /* 0x000000ddbad57223 */ /* 0x000fe400000100d5 */
[----:B------:R-:W-:Y:S02]  /*2260*/  FADD.FTZ R48, R48, R219 ;  /* 0x000000db30307221 */ /* 0x000fe40000010000 */
[-C--:B------:R-:W-:Y:S02]  /*2270*/  FFMA.FTZ R88, R188, R219.reuse, R88 ;  /* 0x000000dbbc587223 */ /* 0x080fe40000010058 */
[----:B------:R-:W-:Y:S01]  /*2280*/  FMUL.FTZ R219, R189, R219 ;  /* 0x000000dbbddb7220 */ /* 0x000fe20000410000 */
[----:B------:R-:W-:Y:S01]  /*2290*/  HADD2.F32 R217, -RZ, R175.H0_H0 ;  /* 0x200000afffd97230 */ /* 0x000fe20000004100 */
[----:B------:R-:W-:-:S02]  /*22a0*/  FMUL.FTZ R189, R4, R169 ;  /* 0x000000a904bd7220 */ /* 0x000fc40000410000 */
[----:B------:R-:W-:-:S04]  /*22b0*/  FMUL.FTZ R220, R214, R173 ;  /* 0x000000add6dc7220 */ /* 0x000fc80000410000 */
[----:B------:R-:W-:Y:S02]  /*22c0*/  FADD.FTZ R212, R212, R220 ;  /* 0x000000dcd4d47221 */ /* 0x000fe40000010000 */
[----:B------:R-:W-:Y:S02]  /*22d0*/  FFMA.FTZ R213, R187, R220, R213 ;  /* 0x000000dcbbd57223 */ /* 0x000fe400000100d5 */
[----:B------:R-:W-:Y:S02]  /*22e0*/  FADD.FTZ R212, R212, R219 ;  /* 0x000000dbd4d47221 */ /* 0x000fe40000010000 */
[----:B------:R-:W-:Y:S01]  /*22f0*/  FFMA.FTZ R213, R188, R219, R213 ;  /* 0x000000dbbcd57223 */ /* 0x000fe200000100d5 */
[----:B------:R-:W-:Y:S01]  /*2300*/  HADD2.F32 R175, -RZ, R175.H1_H1 ;  /* 0x300000afffaf7230 */ /* 0x000fe20000004100 */
        /* <DEDUP_REMOVED lines=22> */
.L_x_1751:
[----:B------:R-:W-:Y:S05]  /*2470*/  BSYNC B1 ;  /* 0x0000000000017941 */ /* 0x000fea0003800000 */
.L_x_1750:
        /* <DEDUP_REMOVED lines=41> */
[--C-:B------:R-:W-:Y:S01]  /*2710*/  HADD2.F32 R224, -RZ, R172.reuse.H0_H0 ;  /* 0x200000acffe07230 */ /* 0x100fe20000004100 */
[----:B------:R-:W-:Y:S01]  /*2720*/  FADD.FTZ R166, -R204, R166 ;  /* 0x000000a6cca67221 */ /* 0x000fe20000010100 */
        /* <DEDUP_REMOVED lines=17> */
[--C-:B------:R-:W-:Y:S01]  /*2840*/  HADD2.F32 R210, -RZ, R174.reuse.H0_H0 ;  /* 0x200000aeffd27230 */ /* 0x100fe20000004100 */
[C---:B------:R-:W-:Y:S01]  /*2850*/  FMUL.FTZ R194, R4.reuse, R168 ;  /* 0x000000a804c27220 */ /* 0x040fe20000410000 */
[----:B------:R-:W-:Y:S01]  /*2860*/  HADD2.F32 R174, -RZ, R174.H1_H1 ;  /* 0x300000aeffae7230 */ /* 0x000fe20000004100 */
        /* <DEDUP_REMOVED lines=11> */
[--C-:B------:R-:W-:Y:S01]  /*2920*/  HADD2.F32 R208, -RZ, R175.reuse.H0_H0 ;  /* 0x200000afffd07230 */ /* 0x100fe20000004100 */
[----:B------:R-:W-:Y:S02]  /*2930*/  FMUL.FTZ R209, R196, R174 ;  /* 0x000000aec4d17220 */ /* 0x000fe40000410000 */
[C---:B------:R-:W-:Y:S02]  /*2940*/  FMUL.FTZ R196, R4.reuse, R170 ;  /* 0x000000aa04c47220 */ /* 0x040fe40000410000 */
[----:B------:R-:W-:Y:S02]  /*2950*/  FMUL.FTZ R195, R4, R169 ;  /* 0x000000a904c37220 */ /* 0x000fe40000410000 */
[----:B------:R-:W-:Y:S02]  /*2960*/  FADD.FTZ R212, R212, R210 ;  /* 0x000000d2d4d47221 */ /* 0x000fe40000010000 */
[----:B------:R-:W-:Y:S01]  /*2970*/  FFMA.FTZ R213, R194, R210, R213 ;  /* 0x000000d2c2d57223 */ /* 0x000fe200000100d5 */
[----:B------:R-:W-:Y:S01]  /*2980*/  HADD2.F32 R175, -RZ, R175.H1_H1 ;  /* 0x300000afffaf7230 */ /* 0x000fe20000004100 */
        /* <DEDUP_REMOVED lines=20> */
.L_x_1753:
[----:B------:R-:W-:Y:S05]  /*2ad0*/  BSYNC B1 ;  /* 0x0000000000017941 */ /* 0x000fea0003800000 */
.L_x_1752:
[----:B------:R-:W-:Y:S05]  /*2ae0*/  BRA.DIV ~URZ, `(.L_x_1754) ;  /* 0x00003c127f007947 */ /* 0x000fea000b800000 */
[----:B------:R0:W1:Y:S02]  /*2af0*/  SHFL.BFLY PT, R167, R212, 0x1, 0x1f ;  /* 0x0c201f00d4a77f89 */ /* 0x00006400000e0000 */
.L_x_1767:
        /* <DEDUP_REMOVED lines=18> */
.L_x_1768:
        /* <DEDUP_REMOVED lines=31> */
[----:B------:R-:W-:Y:S01]  /*2e10*/  @P2 F2FP.PACK_AB R165, RZ, R165 ;  /* 0x000000a5ffa5223e */ /* 0x000fe200000000ff */
[----:B------:R-:W-:-:S03]  /*2e20*/  FMUL.FTZ R164, R4, R164 ;  /* 0x000000a404a47220 */ /* 0x000fc60000410000 */
[----:B------:R-:W-:Y:S01]  /*2e30*/  @P2 PRMT R156, R165, 0x7610, R156 ;  /* 0x00007610a59c2816 */ /* 0x000fe2000000009c */
[----:B------:R-:W-:Y:S02]  /*2e40*/  @P5 FADD.FTZ R164, R38, R164 ;  /* 0x000000a426a45221 */ /* 0x000fe40000010000 */
[----:B------:R-:W-:Y:S02]  /*2e50*/  FMUL.FTZ R165, R168, c[0x0][0x1e8] ;  /* 0x00007a00a8a57a20 */ /* 0x000fe40000410000 */
[----:B------:R-:W-:-:S05]  /*2e60*/  FMUL.FTZ R174, R164, c[0x0][0x1e8] ;  /* 0x00007a00a4ae7a20 */ /* 0x000fca0000410000 */
[----:B------:R-:W-:Y:S02]  /*2e70*/  @P2 FSEL R167, R174, RZ, P3 ;  /* 0x000000ffaea72208 */ /* 0x000fe40001800000 */
[----:B------:R-:W-:Y:S02]  /*2e80*/  ISETP.NE.U32.AND P3, PT, RZ, c[0x0][0x258], PT ;  /* 0x00009600ff007a0c */ /* 0x000fe40003f65070 */
[----:B------:R-:W-:Y:S02]  /*2e90*/  @P2 F2FP.PACK_AB R167, RZ, R167 ;  /* 0x000000a7ffa7223e */ /* 0x000fe400000000ff */
        /* <DEDUP_REMOVED lines=18> */
[----:B------:R-:W-:Y:S02]  /*2fc0*/  @P2 F2FP.PACK_AB R166, RZ, R166 ;  /* 0x000000a6ffa6223e */ /* 0x000fe400000000ff */
[----:B------:R-:W-:Y:S02]  /*2fd0*/  @P2 FSEL R167, R165, RZ, P4 ;  /* 0x000000ffa5a72208 */ /* 0x000fe40002000000 */
[----:B------:R-:W-:Y:S01]  /*2fe0*/  @P2 PRMT R156, R156, 0x5410, R166 ;  /* 0x000054109c9c2816 */ /* 0x000fe200000000a6 */
[----:B------:R-:W-:Y:S01]  /*2ff0*/  FMUL.FTZ R166, R168, c[0x0][0x1e8] ;  /* 0x00007a00a8a67a20 */ /* 0x000fe20000410000 */
[----:B------:R-:W-:-:S02]  /*3000*/  @P2 F2FP.PACK_AB R167, RZ, R167 ;  /* 0x000000a7ffa7223e */ /* 0x000fc400000000ff */
[----:B------:R-:W-:Y:S02]  /*3010*/  @P2 LOP3.LUT P4, RZ, R181, 0xff, RZ, 0xc0, !PT ;  /* 0x000000ffb5ff2812 */ /* 0x000fe4000788c0ff */
        /* <DEDUP_REMOVED lines=14> */
[----:B------:R-:W-:Y:S01]  /*3100*/  F2FP.PACK_AB R164, R164, R169 ;  /* 0x000000a9a4a4723e */ /* 0x000fe200000000ff */
[----:B------:R-:W-:Y:S01]  /*3110*/  IMAD.MOV.U32 R169, RZ, RZ, 0x10 ;  /* 0x00000010ffa97424 */ /* 0x000fe200078e00ff */
[----:B------:R-:W-:Y:S01]  /*3120*/  FSEL R174, R174, RZ, P4 ;  /* 0x000000ffaeae7208 */ /* 0x000fe20002000000 */
[C---:B------:R-:W-:Y:S01]  /*3130*/  FMUL.FTZ R175, R167.reuse, c[0x0][0x1e8] ;  /* 0x00007a00a7af7a20 */ /* 0x040fe20000410000 */
[----:B------:R-:W-:Y:S02]  /*3140*/  SEL R161, R167, R161, P3 ;  /* 0x000000a1a7a17207 */ /* 0x000fe40001800000 */
[----:B------:R-:W-:-:S02]  /*3150*/  LOP3.LUT P4, RZ, R178, 0xff000000, RZ, 0xc0, !PT ;  /* 0xff000000b2ff7812 */ /* 0x000fc4000788c0ff */
[----:B------:R-:W-:Y:S02]  /*3160*/  @P2 FSEL R167, R175, RZ, P6 ;  /* 0x000000ffafa72208 */ /* 0x000fe40003000000 */
[----:B------:R-:W-:Y:S02]  /*3170*/  @P2 LOP3.LUT P6, RZ, R181, 0xff0000, RZ, 0xc0, !PT ;  /* 0x00ff0000b5ff2812 */ /* 0x000fe400078cc0ff */
[----:B------:R-:W-:Y:S02]  /*3180*/  @P2 F2FP.PACK_AB R167, RZ, R167 ;  /* 0x000000a7ffa7223e */ /* 0x000fe400000000ff */
[----:B------:R-:W-:Y:S02]  /*3190*/  FSEL R165, R165, RZ, P4 ;  /* 0x000000ffa5a57208 */ /* 0x000fe40002000000 */
[----:B------:R-:W-:Y:S01]  /*31a0*/  @P2 PRMT R158, R158, 0x5410, R167 ;  /* 0x000054109e9e2816 */ /* 0x000fe200000000a7 */
[-CC-:B------:R-:W-:Y:S01]  /*31b0*/  FFMA.FTZ R167, R8, R173.reuse, R170.reuse ;  /* 0x000000ad08a77223 */ /* 0x180fe200000100aa */
[----:B------:R-:W-:Y:S01]  /*31c0*/  LOP3.LUT P4, RZ, R179, 0xff, RZ, 0xc0, !PT ;  /* 0x000000ffb3ff7812 */ /* 0x000fe2000788c0ff */
[----:B------:R-:W-:Y:S01]  /*31d0*/  FFMA.FTZ R170, R246, R173, R170 ;  /* 0x000000adf6aa7223 */ /* 0x000fe200000100aa */
[----:B------:R-:W-:Y:S01]  /*31e0*/  F2FP.PACK_AB R165, R165, R174 ;  /* 0x000000aea5a5723e */ /* 0x000fe200000000ff */
        /* <DEDUP_REMOVED lines=8> */
[----:B------:R-:W-:Y:S01]  /*3270*/  F2FP.PACK_AB R166, R175, R166 ;  /* 0x000000a6afa6723e */ /* 0x000fe200000000ff */
[C---:B------:R-:W-:Y:S01]  /*3280*/  FMUL.FTZ R168, R167.reuse, c[0x0][0x1e8] ;  /* 0x00007a00a7a87a20 */ /* 0x040fe20000410000 */
[----:B------:R-:W-:-:S04]  /*3290*/  SEL R162, R167, R162, P3 ;  /* 0x000000a2a7a27207 */ /* 0x000fc80001800000 */
[C---:B------:R-:W-:Y:S02]  /*32a0*/  @P2 FSEL R167, R168.reuse, RZ, P6 ;  /* 0x000000ffa8a72208 */ /* 0x040fe40003000000 */
[----:B------:R-:W-:Y:S02]  /*32b0*/  FSEL R168, R168, RZ, P4 ;  /* 0x000000ffa8a87208 */ /* 0x000fe40002000000 */
[----:B------:R-:W-:-:S04]  /*32c0*/  @P2 F2FP.PACK_AB R167, RZ, R167 ;  /* 0x000000a7ffa7223e */ /* 0x000fc800000000ff */
[----:B------:R-:W-:Y:S01]  /*32d0*/  @P2 PRMT R159, R167, 0x7610, R159 ;  /* 0x00007610a79f2816 */ /* 0x000fe2000000009f */
[----:B------:R-:W-:Y:S01]  /*32e0*/  FMUL.FTZ R167, R4, R170 ;  /* 0x000000aa04a77220 */ /* 0x000fe20000410000 */
[----:B------:R-:W-:-:S03]  /*32f0*/  @P3 MOV R170, 0x20 ;  /* 0x0000002000aa3802 */ /* 0x000fc60000000f00 */
        /* <DEDUP_REMOVED lines=9> */
[----:B------:R-:W-:Y:S01]  /*3390*/  F2FP.PACK_AB R167, R167, R168 ;  /* 0x000000a8a7a7723e */ /* 0x000fe200000000ff */
[----:B------:R-:W-:-:S05]  /*33a0*/  IMAD.WIDE.U32 R168, R2, R169, c[0x0][0x248] ;  /* 0x0000920002a87625 */ /* 0x000fca00078e00a9 */
[----:B------:R0:W-:Y:S02]  /*33b0*/  STG.E.128 [R168.64], R164 ;  /* 0x000000a4a8007986 */ /* 0x0001e4000c101d04 */
[----:B0-----:R-:W-:-:S04]  /*33c0*/  @P2 FSEL R164, R170, RZ, P3 ;  /* 0x000000ffaaa42208 */ /* 0x001fc80001800000 */
[----:B------:R-:W-:-:S04]  /*33d0*/  @P2 F2FP.PACK_AB R164, RZ, R164 ;  /* 0x000000a4ffa4223e */ /* 0x000fc800000000ff */
[----:B------:R-:W-:Y:S02]  /*33e0*/  @P2 PRMT R159, R159, 0x5410, R164 ;  /* 0x000054109f9f2816 */ /* 0x000fe400000000a4 */
[----:B------:R-:W-:-:S04]  /*33f0*/  @P2 LEA R164, P3, R2, c[0x0][0x250], 0x4 ;  /* 0x0000940002a42a11 */ /* 0x000fc800078620ff */
[C---:B------:R-:W-:Y:S02]  /*3400*/  @P2 LEA.HI.X R165, R2.reuse, c[0x0][0x254], RZ, 0x4, P3 ;  /* 0x0000950002a52a11 */ /* 0x040fe400018f24ff */
[----:B------:R-:W-:-:S03]  /*3410*/  IADD3 R2, R2, 0x20, RZ ;  /* 0x0000002002027810 */ /* 0x000fc60007ffe0ff */
[----:B------:R0:W-:Y:S04]  /*3420*/  @P2 STG.E.128 [R164.64], R156 ;  /* 0x0000009ca4002986 */ /* 0x0001e8000c101d04 */
.L_x_1757:
[----:B------:R-:W-:Y:S05]  /*3430*/  BSYNC B1 ;  /* 0x0000000000017941 */ /* 0x000fea0003800000 */
.L_x_1756:
        /* <DEDUP_REMOVED lines=74> */
[----:B------:R-:W-:Y:S01]  /*38e0*/  HFMA2.MMA R169, -RZ, RZ, 0, 9.5367431640625e-07 ;  /* 0x00000010ffa97435 */ /* 0x000fe200000001ff */
        /* <DEDUP_REMOVED lines=49> */
.L_x_1759:
[----:B------:R-:W-:Y:S05]  /*3c00*/  BSYNC B1 ;  /* 0x0000000000017941 */ /* 0x000fea0003800000 */
.L_x_1758:
        /* <DEDUP_REMOVED lines=123> */
.L_x_1761:
[----:B------:R-:W-:Y:S05]  /*43c0*/  BSYNC B1 ;  /* 0x0000000000017941 */ /* 0x000fea0003800000 */
.L_x_1760:
        /* <DEDUP_REMOVED lines=123> */
.L_x_1763:
[----:B------:R-:W-:Y:S05]  /*4b80*/  BSYNC B1 ;  /* 0x0000000000017941 */ /* 0x000fea0003800000 */
.L_x_1762:
        /* <DEDUP_REMOVED lines=27> */
[----:B------:R-:W-:Y:S02]  /*4d40*/  @P2 F2FP.PACK_AB R165, RZ, R165 ;  /* 0x000000a5ffa5223e */ /* 0x000fe400000000ff */
        /* <DEDUP_REMOVED lines=12> */
[----:B------:R-:W-:Y:S01]  /*4e10*/  @P2 F2FP.PACK_AB R167, RZ, R167 ;  /* 0x000000a7ffa7223e */ /* 0x000fe200000000ff */
[----:B------:R-:W-:Y:S02]  /*4e20*/  FMUL.FTZ R169, R169, c[0x0][0x1e8] ;  /* 0x00007a00a9a97a20 */ /* 0x000fe40000410000 */
[----:B------:R-:W-:Y:S01]  /*4e30*/  @P5 FADD.FTZ R166, R146, R166 ;  /* 0x000000a692a65221 */ /* 0x000fe20000010000 */
[----:B------:R-:W-:-:S03]  /*4e40*/  @P2 PRMT R156, R156, 0x5410, R167 ;  /* 0x000054109c9c2816 */ /* 0x000fc600000000a7 */
[C---:B------:R-:W-:Y:S01]  /*4e50*/  FMUL.FTZ R165, R166.reuse, c[0x0][0x1e8] ;  /* 0x00007a00a6a57a20 */ /* 0x040fe20000410000 */
[----:B------:R-:W-:-:S04]  /*4e60*/  SEL R154, R166, R154, P3 ;  /* 0x0000009aa69a7207 */ /* 0x000fc80001800000 */
[----:B------:R-:W-:Y:S02]  /*4e70*/  @P2 FSEL R166, R165, RZ, P4 ;  /* 0x000000ffa5a62208 */ /* 0x000fe40002000000 */
[----:B------:R-:W-:Y:S02]  /*4e80*/  @P2 LOP3.LUT P4, RZ, R182, 0xff000000, RZ, 0xc0, !PT ;  /* 0xff000000b6ff2812 */ /* 0x000fe4000788c0ff */
[----:B------:R-:W-:-:S04]  /*4e90*/  @P2 F2FP.PACK_AB R166, RZ, R166 ;  /* 0x000000a6ffa6223e */ /* 0x000fc800000000ff */
        /* <DEDUP_REMOVED lines=14> */
[----:B------:R-:W-:Y:S02]  /*4f80*/  F2FP.PACK_AB R164, R168, R164 ;  /* 0x000000a4a8a4723e */ /* 0x000fe400000000ff */
[----:B------:R-:W-:Y:S02]  /*4f90*/  FSEL R165, R165, RZ, P4 ;  /* 0x000000ffa5a57208 */ /* 0x000fe40002000000 */
[C---:B------:R-:W-:Y:S01]  /*4fa0*/  SEL R160, R166.reuse, R160, P3 ;  /* 0x000000a0a6a07207 */ /* 0x040fe20001800000 */
[----:B------:R-:W-:Y:S01]  /*4fb0*/  FMUL.FTZ R166, R166, c[0x0][0x1e8] ;  /* 0x00007a00a6a67a20 */ /* 0x000fe20000410000 */
[----:B------:R-:W-:-:S04]  /*4fc0*/  LOP3.LUT P4, RZ, R184, 0xff000000, RZ, 0xc0, !PT ;  /* 0xff000000b8ff7812 */ /* 0x000fc8000788c0ff */
[----:B------:R-:W-:Y:S02]  /*4fd0*/  @P2 FSEL R167, R166, RZ, P6 ;  /* 0x000000ffa6a72208 */ /* 0x000fe40003000000 */
[----:B------:R-:W-:Y:S02]  /*4fe0*/  @P2 LOP3.LUT P6, RZ, R183, 0xff00, RZ, 0xc0, !PT ;  /* 0x0000ff00b7ff2812 */ /* 0x000fe400078cc0ff */
[----:B------:R-:W-:Y:S02]  /*4ff0*/  @P2 F2FP.PACK_AB R167, RZ, R167 ;  /* 0x000000a7ffa7223e */ /* 0x000fe400000000ff */
[----:B------:R-:W-:Y:S02]  /*5000*/  FSEL R169, R169, RZ, P4 ;  /* 0x000000ffa9a97208 */ /* 0x000fe40002000000 */
[----:B------:R-:W-:Y:S01]  /*5010*/  @P2 PRMT R158, R167, 0x7610, R158 ;  /* 0x00007610a79e2816 */ /* 0x000fe2000000009e */
[----:B------:R-:W-:Y:S01]  /*5020*/  FFMA.FTZ R167, R195, R173, R172 ;  /* 0x000000adc3a77223 */ /* 0x000fe200000100ac */
[----:B------:R-:W-:-:S02]  /*5030*/  LOP3.LUT P4, RZ, R185, 0xff, RZ, 0xc0, !PT ;  /* 0x000000ffb9ff7812 */ /* 0x000fc4000788c0ff */
[----:B------:R-:W-:Y:S01]  /*5040*/  F2FP.PACK_AB R165, R169, R165 ;  /* 0x000000a5a9a5723e */ /* 0x000fe200000000ff */
        /* <DEDUP_REMOVED lines=22> */
[----:B------:R-:W-:-:S02]  /*51b0*/  F2FP.PACK_AB R166, R172, R166 ;  /* 0x000000a6aca6723e */ /* 0x000fc400000000ff */
[C---:B------:R-:W-:Y:S01]  /*51c0*/  SEL R162, R170.reuse, R162, P3 ;  /* 0x000000a2aaa27207 */ /* 0x040fe20001800000 */
[----:B------:R-:W-:Y:S01]  /*51d0*/  FMUL.FTZ R170, R170, c[0x0][0x1e8] ;  /* 0x00007a00aaaa7a20 */ /* 0x000fe20000410000 */
[C---:B------:R-:W-:Y:S01]  /*51e0*/  SEL R163, R4.reuse, R163, P3 ;  /* 0x000000a304a37207 */ /* 0x040fe20001800000 */
[----:B------:R-:W-:-:S03]  /*51f0*/  FMUL.FTZ R4, R4, c[0x0][0x1e8] ;  /* 0x00007a0004047a20 */ /* 0x000fc60000410000 */
[C---:B------:R-:W-:Y:S02]  /*5200*/  @P2 FSEL R171, R170.reuse, RZ, P6 ;  /* 0x000000ffaaab2208 */ /* 0x040fe40003000000 */
[----:B------:R-:W-:Y:S01]  /*5210*/  FSEL R167, R170, RZ, P4 ;  /* 0x000000ffaaa77208 */ /* 0x000fe20002000000 */
[----:B------:R-:W-:Y:S01]  /*5220*/  @P3 IMAD.MOV.U32 R170, RZ, RZ, 0x20 ;  /* 0x00000020ffaa3424 */ /* 0x000fe200078e00ff */
[----:B------:R-:W-:-:S04]  /*5230*/  @P2 F2FP.PACK_AB R171, RZ, R171 ;  /* 0x000000abffab223e */ /* 0x000fc800000000ff */
[----:B------:R-:W-:Y:S01]  /*5240*/  @P2 PRMT R159, R171, 0x7610, R159 ;  /* 0x00007610ab9f2816 */ /* 0x000fe2000000009f */
[----:B------:R-:W-:-:S05]  /*5250*/  @P3 IMAD.WIDE.U32 R170, R2, R170, c[0x0][0x258] ;  /* 0x0000960002aa3625 */ /* 0x000fca00078e00aa */
[----:B------:R-:W-:Y:S04]  /*5260*/  @P3 STG.E.128 [R170.64], R152 ;  /* 0x00000098aa003986 */ /* 0x000fe8000c101d04 */
[----:B------:R-:W-:Y:S01]  /*5270*/  @P3 STG.E.128 [R170.64+0x10], R160 ;  /* 0x000010a0aa003986 */ /* 0x000fe2000c101d04 */
[----:B------:R-:W-:-:S04]  /*5280*/  LOP3.LUT P3, RZ, R185, 0xff000000, RZ, 0xc0, !PT ;  /* 0xff000000b9ff7812 */ /* 0x000fc8000786c0ff */
[----:B------:R-:W-:Y:S02]  /*5290*/  FSEL R168, R4, RZ, P3 ;  /* 0x000000ff04a87208 */ /* 0x000fe40001800000 */
[----:B------:R-:W-:Y:S02]  /*52a0*/  @P2 LOP3.LUT P3, RZ, R183, 0xff000000, RZ, 0xc0, !PT ;  /* 0xff000000b7ff2812 */ /* 0x000fe4000786c0ff */
[----:B------:R-:W-:Y:S01]  /*52b0*/  F2FP.PACK_AB R167, R168, R167 ;  /* 0x000000a7a8a7723e */ /* 0x000fe200000000ff */
[----:B------:R-:W-:Y:S01]  /*52c0*/  IMAD.WIDE.U32 R168, R2, R169, c[0x0][0x248] ;  /* 0x0000920002a87625 */ /* 0x000fe200078e00a9 */
[----:B------:R-:W-:-:S04]  /*52d0*/  @P2 FSEL R4, R4, RZ, P3 ;  /* 0x000000ff04042208 */ /* 0x000fc80001800000 */
[----:B------:R0:W-:Y:S01]  /*52e0*/  STG.E.128 [R168.64], R164 ;  /* 0x000000a4a8007986 */ /* 0x0001e2000c101d04 */
[----:B------:R-:W-:-:S04]  /*52f0*/  @P2 F2FP.PACK_AB R4, RZ, R4 ;  /* 0x00000004ff04223e */ /* 0x000fc800000000ff */
[----:B------:R-:W-:Y:S02]  /*5300*/  @P2 PRMT R159, R159, 0x5410, R4 ;  /* 0x000054109f9f2816 */ /* 0x000fe40000000004 */
[----:B0-----:R-:W-:-:S04]  /*5310*/  @P2 LEA R164, P3, R2, c[0x0][0x250], 0x4 ;  /* 0x0000940002a42a11 */ /* 0x001fc800078620ff */
[----:B------:R-:W-:-:S05]  /*5320*/  @P2 LEA.HI.X R165, R2, c[0x0][0x254], RZ, 0x4, P3 ;  /* 0x0000950002a52a11 */ /* 0x000fca00018f24ff */
[----:B------:R0:W-:Y:S04]  /*5330*/  @P2 STG.E.128 [R164.64], R156 ;  /* 0x0000009ca4002986 */ /* 0x0001e8000c101d04 */
.L_x_1765:
[----:B------:R-:W-:Y:S05]  /*5340*/  BSYNC B1 ;  /* 0x0000000000017941 */ /* 0x000fea0003800000 */
.L_x_1764:
[----:B------:R-:W-:-:S04]  /*5350*/  MOV R2, c[0x0][0x160] ;  /* 0x0000580000027a02 */ /* 0x000fc80000000f00 */
[----:B------:R-:W-:-:S04]  /*5360*/  LEA R0, R2, R0, 0x2 ;  /* 0x0000000002007211 */ /* 0x000fc800078e10ff */
[----:B------:R-:W-:-:S13]  /*5370*/  ISETP.GE.AND P2, PT, R0, c[0x0][0x164], PT ;  /* 0x0000590000007a0c */ /* 0x000fda0003f46270 */
[----:B012---:R-:W-:Y:S01]  /*5380*/  @P2 CALL.REL.NOINC `(.L_x_1743) ;  /* 0x0000001000002944 */ /* 0x007fe20003c00000 */
[----:B------:R-:W-:Y:S05]  /*5390*/  BRA `(.L_x_1766) ;  /* 0xffffb67000007947 */ /* 0x000fea000383ffff */
.L_x_1743:
[----:B-1----:R-:W-:Y:S05]  /*53a0*/  BSYNC B0 ;  /* 0x0000000000007941 */ /* 0x002fea0003800000 */
.L_x_1742:
        /* <DEDUP_REMOVED lines=160> */
[----:B------:R-:W-:Y:S01]  /*5db0*/  @P0 IADD3.X R47, RZ, R47, RZ, P3, !PT ;  /* 0x0000002fff2f0210 */ /* 0x000fe20001ffe4ff */
[----:B------:R-:W-:Y:S01]  /*5dc0*/  @P1 IMAD.MOV.U32 R4, RZ, RZ, R44 ;  /* 0x000000ffff041224 */ /* 0x000fe200078e002c */
[----:B------:R1:W-:Y:S01]  /*5dd0*/  @P0 STG.E [R2.64], R35 ;  /* 0x0000002302000986 */ /* 0x0003e2000c101904 */
[----:B------:R-:W-:Y:S01]  /*5de0*/  FADD.FTZ R0, R5, R0 ;  /* 0x0000000005007221 */ /* 0x000fe20000010000 */
[----:B------:R-:W-:-:S02]  /*5df0*/  @P1 IADD3 R44, P2, R44, 0x200, RZ ;  /* 0x000002002c2c1810 */ /* 0x000fc40007f5e0ff */
[-C--:B------:R-:W-:Y:S01]  /*5e00*/  @P1 MOV R5, R47.reuse ;  /* 0x0000002f00051202 */ /* 0x080fe20000000f00 */
[----:B0-----:R-:W-:Y:S01]  /*5e10*/  FADD.FTZ R23, R0, R23 ;  /* 0x0000001700177221 */ /* 0x001fe20000010000 */
[----:B------:R-:W-:Y:S01]  /*5e20*/  @P1 IADD3.X R47, RZ, R47, RZ, P2, !PT ;  /* 0x0000002fff2f1210 */ /* 0x000fe200017fe4ff */
[----:B------:R-:W0:Y:S01]  /*5e30*/  LDS R0, [R164.X4+0x600] ;  /* 0x00060000a4007984 */ /* 0x000e220000004800 */
[C---:B------:R-:W-:Y:S02]  /*5e40*/  ISETP.GE.U32.AND P3, PT, R14.reuse, 0x300, PT ;  /* 0x000003000e00780c */ /* 0x040fe40003f66070 */
[----:B------:R-:W-:Y:S01]  /*5e50*/  ISETP.GE.U32.AND P2, PT, R14, 0x380, PT ;  /* 0x000003800e00780c */ /* 0x000fe20003f46070 */
[----:B------:R-:W-:Y:S01]  /*5e60*/  LDS R35, [R164.X4+0x4200] ;  /* 0x00420000a4237984 */ /* 0x000fe20000004800 */
[----:B-1----:R-:W-:Y:S02]  /*5e70*/  @P1 MOV R2, R46 ;  /* 0x0000002e00021202 */ /* 0x002fe40000000f00 */
[----:B------:R-:W-:Y:S01]  /*5e80*/  @P1 IADD3 R46, P0, R46, 0x200, RZ ;  /* 0x000002002e2e1810 */ /* 0x000fe20007f1e0ff */
[----:B------:R-:W-:Y:S01]  /*5e90*/  LDS R27, [R164.X4+0x4600] ;  /* 0x00460000a41b7984 */ /* 0x000fe20000004800 */
[----:B------:R-:W-:-:S02]  /*5ea0*/  @P1 MOV R3, R51 ;  /* 0x0000003300031202 */ /* 0x000fc40000000f00 */
[----:B------:R-:W-:Y:S01]  /*5eb0*/  @P1 IADD3.X R51, RZ, R51, RZ, P0, !PT ;  /* 0x00000033ff331210 */ /* 0x000fe200007fe4ff */
[----:B------:R-:W1:Y:S01]  /*5ec0*/  LDS R15, [R164.X4+0xc00] ;  /* 0x000c0000a40f7984 */ /* 0x000e620000004800 */
[----:B------:R-:W-:-:S03]  /*5ed0*/  ISETP.GE.U32.AND P0, PT, R14, 0x200, PT ;  /* 0x000002000e00780c */ /* 0x000fc60003f06070 */
[----:B------:R2:W-:Y:S04]  /*5ee0*/  @P1 STG.E [R2.64], R57 ;  /* 0x0000003902001986 */ /* 0x0005e8000c101904 */
[----:B------:R-:W-:Y:S04]  /*5ef0*/  @P1 STG.E [R4.64], R13 ;  /* 0x0000000d04001986 */ /* 0x000fe8000c101904 */
[----:B------:R-:W3:Y:S01]  /*5f00*/  LDS R13, [R164.X4+0x800] ;  /* 0x00080000a40d7984 */ /* 0x000ee20000004800 */
[----:B--2---:R-:W-:Y:S01]  /*5f10*/  @P5 MOV R2, R46 ;  /* 0x0000002e00025202 */ /* 0x004fe20000000f00 */
[----:B------:R-:W-:Y:S01]  /*5f20*/  @P5 IMAD.MOV.U32 R3, RZ, RZ, R51 ;  /* 0x000000ffff035224 */ /* 0x000fe200078e0033 */
[----:B------:R-:W-:Y:S01]  /*5f30*/  @P5 IADD3 R46, P1, R46, 0x200, RZ ;  /* 0x000002002e2e5810 */ /* 0x000fe20007f3e0ff */
[----:B------:R-:W2:Y:S03]  /*5f40*/  LDS R16, [R164.X4+0x2000] ;  /* 0x00200000a4107984 */ /* 0x000ea60000004800 */
[----:B------:R-:W-:Y:S01]  /*5f50*/  @P5 IADD3.X R51, RZ, R51, RZ, P1, !PT ;  /* 0x00000033ff335210 */ /* 0x000fe20000ffe4ff */
[----:B------:R4:W-:Y:S01]  /*5f60*/  @P5 STG.E [R2.64], R23 ;  /* 0x0000001702005986 */ /* 0x0009e2000c101904 */
[----:B------:R-:W-:-:S03]  /*5f70*/  ISETP.GE.U32.AND P1, PT, R14, 0x400, PT ;  /* 0x000004000e00780c */ /* 0x000fc60003f26070 */
[----:B------:R-:W2:Y:S01]  /*5f80*/  LDS R23, [R164.X4+0x1a00] ;  /* 0x001a0000a4177984 */ /* 0x000ea20000004800 */
[----:B0-----:R-:W-:-:S03]  /*5f90*/  FADD.FTZ R0, RZ, R0 ;  /* 0x00000000ff007221 */ /* 0x001fc60000010000 */
[----:B------:R-:W0:Y:S01]  /*5fa0*/  LDS R18, [R164.X4+0x3400] ;  /* 0x00340000a4127984 */ /* 0x000e220000004800 */
[----:B----4-:R-:W-:-:S03]  /*5fb0*/  @P5 MOV R2, R44 ;  /* 0x0000002c00025202 */ /* 0x010fc60000000f00 */
[----:B------:R-:W4:Y:S01]  /*5fc0*/  LDS R10, [R164.X4+0x4800] ;  /* 0x00480000a40a7984 */ /* 0x000f220000004800 */
[-C--:B------:R-:W-:Y:S02]  /*5fd0*/  @P5 MOV R3, R47.reuse ;  /* 0x0000002f00035202 */ /* 0x080fe40000000f00 */
[----:B------:R-:W-:Y:S01]  /*5fe0*/  @P5 IADD3 R44, P6, R44, 0x200, RZ ;  /* 0x000002002c2c5810 */ /* 0x000fe20007fde0ff */
[----:B------:R-:W4:Y:S01]  /*5ff0*/  LDS R6, [R164.X4+0x1000] ;  /* 0x00100000a4067984 */ /* 0x000f220000004800 */
[----:B-1----:R-:W-:Y:S02]  /*6000*/  FADD.FTZ R15, RZ, R15 ;  /* 0x0000000fff0f7221 */ /* 0x002fe40000010000 */
[----:B------:R-:W-:Y:S01]  /*6010*/  @P5 IADD3.X R47, RZ, R47, RZ, P6, !PT ;  /* 0x0000002fff2f5210 */ /* 0x000fe200037fe4ff */
[----:B------:R1:W-:Y:S01]  /*6020*/  @P5 STG.E [R2.64], R37 ;  /* 0x0000002502005986 */ /* 0x0003e2000c101904 */
[----:B------:R-:W-:Y:S02]  /*6030*/  @P0 MOV R4, R44 ;  /* 0x0000002c00040202 */ /* 0x000fe40000000f00 */
[----:B------:R-:W-:Y:S01]  /*6040*/  @P0 MOV R5, R47 ;  /* 0x0000002f00050202 */ /* 0x000fe20000000f00 */
[----:B------:R-:W4:Y:S01]  /*6050*/  LDS R37, [R164.X4+0x4400] ;  /* 0x00440000a4257984 */ /* 0x000f220000004800 */
[----:B------:R-:W-:Y:S01]  /*6060*/  ISETP.GE.U32.AND P5, PT, R14, 0x480, PT ;  /* 0x000004800e00780c */ /* 0x000fe20003fa6070 */
[----:B---3--:R-:W-:-:S02]  /*6070*/  FADD.FTZ R13, RZ, R13 ;  /* 0x0000000dff0d7221 */ /* 0x008fc40000010000 */
[----:B------:R-:W-:Y:S01]  /*6080*/  LDS R21, [R164.X4+0x3600] ;  /* 0x00360000a4157984 */ /* 0x000fe20000004800 */
[----:B-1----:R-:W-:Y:S01]  /*6090*/  @P0 IMAD.MOV.U32 R2, RZ, RZ, R46 ;  /* 0x000000ffff020224 */ /* 0x002fe200078e002e */
[----:B------:R-:W-:Y:S01]  /*60a0*/  @P0 IADD3 R46, P6, R46, 0x200, RZ ;  /* 0x000002002e2e0810 */ /* 0x000fe20007fde0ff */
[----:B------:R-:W-:Y:S01]  /*60b0*/  FADD.FTZ R13, R13, R22 ;  /* 0x000000160d0d7221 */ /* 0x000fe20000010000 */
[-C--:B------:R-:W-:Y:S01]  /*60c0*/  @P0 MOV R3, R51.reuse ;  /* 0x0000003300030202 */ /* 0x080fe20000000f00 */
[----:B------:R-:W-:Y:S01]  /*60d0*/  LDS R29, [R164.X4+0x4a00] ;  /* 0x004a0000a41d7984 */ /* 0x000fe20000004800 */
[----:B------:R-:W-:Y:S01]  /*60e0*/  @P0 IADD3.X R51, RZ, R51, RZ, P6, !PT ;  /* 0x00000033ff330210 */ /* 0x000fe200037fe4ff */
[----:B------:R-:W-:Y:S01]  /*60f0*/  FADD.FTZ R30, R13, R30 ;  /* 0x0000001e0d1e7221 */ /* 0x000fe20000010000 */
[----:B------:R-:W-:Y:S01]  /*6100*/  @P0 IADD3 R44, P6, R44, 0x200, RZ ;  /* 0x000002002c2c0810 */ /* 0x000fe20007fde0ff */
[----:B------:R-:W-:Y:S01]  /*6110*/  LDS R13, [R164.X4+0x2200] ;  /* 0x00220000a40d7984 */ /* 0x000fe20000004800 */
[----:B--2---:R-:W-:-:S02]  /*6120*/  FADD.FTZ R15, R15, R16 ;  /* 0x000000100f0f7221 */ /* 0x004fc40000010000 */
[----:B------:R-:W-:Y:S01]  /*6130*/  FADD.FTZ R0, R0, R23 ;  /* 0x0000001700007221 */ /* 0x000fe20000010000 */
[----:B------:R-:W1:Y:S01]  /*6140*/  LDS R8, [R164.X4+0x1200] ;  /* 0x00120000a4087984 */ /* 0x000e620000004800 */
[----:B------:R-:W-:Y:S01]  /*6150*/  @P0 IMAD.X R47, RZ, RZ, R47, P6 ;  /* 0x000000ffff2f0224 */ /* 0x000fe200030e062f */
[----:B------:R-:W-:Y:S01]  /*6160*/  ISETP.GE.U32.AND P6, PT, R14, 0x500, PT ;  /* 0x000005000e00780c */ /* 0x000fe20003fc6070 */
[----:B------:R-:W-:Y:S01]  /*6170*/  FADD.FTZ R0, R0, R25 ;  /* 0x0000001900007221 */ /* 0x000fe20000010000 */
[----:B------:R-:W2:Y:S01]  /*6180*/  LDS R14, [R164.X4+0xa00] ;  /* 0x000a0000a40e7984 */ /* 0x000ea20000004800 */
[----:B0-----:R-:W-:Y:S02]  /*6190*/  FADD.FTZ R15, R15, R18 ;  /* 0x000000120f0f7221 */ /* 0x001fe40000010000 */
[----:B------:R-:W-:Y:S01]  /*61a0*/  FADD.FTZ R35, R0, R35 ;  /* 0x0000002300237221 */ /* 0x000fe20000010000 */
[----:B------:R-:W-:Y:S01]  /*61b0*/  LDS R23, [R164.X4+0x3800] ;  /* 0x00380000a4177984 */ /* 0x000fe20000004800 */
[----:B----4-:R-:W-:-:S03]  /*61c0*/  FADD.FTZ R15, R15, R10 ;  /* 0x0000000a0f0f7221 */ /* 0x010fc60000010000 */
[----:B------:R-:W0:Y:S01]  /*61d0*/  LDS R0, [R164.X4+0xe00] ;  /* 0x000e0000a4007984 */ /* 0x000e220000004800 */
[----:B------:R-:W-:-:S03]  /*61e0*/  FADD.FTZ R6, RZ, R6 ;  /* 0x00000006ff067221 */ /* 0x000fc60000010000 */
[----:B------:R3:W-:Y:S01]  /*61f0*/  @P0 STG.E [R2.64], R35 ;  /* 0x0000002302000986 */ /* 0x0007e2000c101904 */
[----:B------:R-:W-:-:S03]  /*6200*/  FADD.FTZ R37, R30, R37 ;  /* 0x000000251e257221 */ /* 0x000fc60000010000 */
[----:B------:R-:W-:Y:S04]  /*6210*/  @P0 STG.E [R4.64], R39 ;  /* 0x0000002704000986 */ /* 0x000fe8000c101904 */
[----:B------:R-:W-:Y:S01]  /*6220*/  LDS R31, [R164.X4+0x4c00] ;  /* 0x004c0000a41f7984 */ /* 0x000fe20000004800 */
[----:B---3--:R-:W-:-:S03]  /*6230*/  @P4 MOV R2, R46 ;  /* 0x0000002e00024202 */ /* 0x008fc60000000f00 */
[----:B------:R-:W-:Y:S01]  /*6240*/  LDS R25, [R164.X4+0x3a00] ;  /* 0x003a0000a4197984 */ /* 0x000fe20000004800 */
[----:B------:R-:W-:Y:S02]  /*6250*/  @P4 MOV R3, R51 ;  /* 0x0000003300034202 */ /* 0x000fe40000000f00 */
[----:B------:R-:W-:Y:S01]  /*6260*/  @P4 IADD3 R46, P0, R46, 0x200, RZ ;  /* 0x000002002e2e4810 */ /* 0x000fe20007f1e0ff */
[----:B------:R-:W-:Y:S04]  /*6270*/  LDS R33, [R164.X4+0x4e00] ;  /* 0x004e0000a4217984 */ /* 0x000fe80000004800 */
[----:B------:R3:W-:Y:S01]  /*6280*/  @P4 STG.E [R2.64], R37 ;  /* 0x0000002502004986 */ /* 0x0007e2000c101904 */
[----:B------:R-:W-:Y:S02]  /*6290*/  @P4 IMAD.X R51, RZ, RZ, R51, P0 ;  /* 0x000000ffff334224 */ /* 0x000fe400000e0633 */
[----:B-1----:R-:W-:-:S02]  /*62a0*/  FADD.FTZ R8, RZ, R8 ;  /* 0x00000008ff087221 */ /* 0x002fc40000010000 */
[----:B--2---:R-:W-:-:S04]  /*62b0*/  FADD.FTZ R14, RZ, R14 ;  /* 0x0000000eff0e7221 */ /* 0x004fc80000010000 */
[----:B------:R-:W-:Y:S01]  /*62c0*/  FADD.FTZ R14, R14, R17 ;  /* 0x000000110e0e7221 */ /* 0x000fe20000010000 */
[----:B---3--:R-:W-:Y:S01]  /*62d0*/  @P4 MOV R2, R44 ;  /* 0x0000002c00024202 */ /* 0x008fe20000000f00 */
[----:B------:R-:W1:Y:S01]  /*62e0*/  LDS R17, [R164.X4+0x2400] ;  /* 0x00240000a4117984 */ /* 0x000e620000004800 */
[-C--:B------:R-:W-:Y:S01]  /*62f0*/  @P4 MOV R3, R47.reuse ;  /* 0x0000002f00034202 */ /* 0x080fe20000000f00 */
[----:B------:R-:W-:Y:S01]  /*6300*/  FADD.FTZ R14, R14, R19 ;  /* 0x000000130e0e7221 */ /* 0x000fe20000010000 */
[----:B------:R-:W-:Y:S01]  /*6310*/  @P4 IADD3 R44, P0, R44, 0x200, RZ ;  /* 0x000002002c2c4810 */ /* 0x000fe20007f1e0ff */
[----:B------:R-:W2:Y:S01]  /*6320*/  LDS R19, [R164.X4+0x2600] ;  /* 0x00260000a4137984 */ /* 0x000ea20000004800 */
[----:B0-----:R-:W-:Y:S02]  /*6330*/  FADD.FTZ R0, RZ, R0 ;  /* 0x00000000ff007221 */ /* 0x001fe40000010000 */
[----:B------:R-:W-:Y:S01]  /*6340*/  FADD.FTZ R27, R14, R27 ;  /* 0x0000001b0e1b7221 */ /* 0x000fe20000010000 */
        /* <DEDUP_REMOVED lines=9> */
[----:B------:R-:W-:Y:S02]  /*63e0*/  @P3 IADD3.X R51, RZ, R51, RZ, P0, !PT ;  /* 0x00000033ff333210 */ /* 0x000fe400007fe4ff */
[----:B0-----:R-:W-:Y:S01]  /*63f0*/  @P3 MOV R2, R44 ;  /* 0x0000002c00023202 */ /* 0x001fe20000000f00 */
[----:B------:R-:W-:Y:S01]  /*6400*/  @P3 IMAD.MOV.U32 R3, RZ, RZ, R47 ;  /* 0x000000ffff033224 */ /* 0x000fe200078e002f */
[----:B------:R-:W-:Y:S01]  /*6410*/  @P3 IADD3 R44, P4, R44, 0x200, RZ ;  /* 0x000002002c2c3810 */ /* 0x000fe20007f9e0ff */
[----:B-1----:R-:W-:Y:S02]  /*6420*/  FADD.FTZ R6, R6, R17 ;  /* 0x0000001106067221 */ /* 0x002fe40000010000 */
[----:B--2---:R-:W-:Y:S01]  /*6430*/  FADD.FTZ R8, R8, R19 ;  /* 0x0000001308087221 */ /* 0x004fe20000010000 */
[----:B------:R0:W-:Y:S01]  /*6440*/  @P3 STG.E [R2.64], R41 ;  /* 0x0000002902003986 */ /* 0x0001e2000c101904 */
[----:B------:R-:W-:Y:S01]  /*6450*/  @P3 IADD3.X R47, RZ, R47, RZ, P4, !PT ;  /* 0x0000002fff2f3210 */ /* 0x000fe200027fe4ff */
[----:B------:R-:W-:-:S02]  /*6460*/  FADD.FTZ R6, R6, R23 ;  /* 0x0000001706067221 */ /* 0x000fc40000010000 */
[----:B------:R-:W-:Y:S02]  /*6470*/  FADD.FTZ R8, R8, R25 ;  /* 0x0000001908087221 */ /* 0x000fe40000010000 */
[----:B------:R-:W-:Y:S02]  /*6480*/  FADD.FTZ R31, R6, R31 ;  /* 0x0000001f061f7221 */ /* 0x000fe40000010000 */
        /* <DEDUP_REMOVED lines=17> */
[----:B------:R-:W-:Y:S01]  /*65a0*/  @P5 IMAD.MOV.U32 R7, RZ, RZ, R47 ;  /* 0x000000ffff075224 */ /* 0x000fe200078e002f */
[----:B0-----:R-:W-:Y:S02]  /*65b0*/  @P1 MOV R2, R46 ;  /* 0x0000002e00021202 */ /* 0x001fe40000000f00 */
[----:B------:R-:W-:Y:S02]  /*65c0*/  @P1 IADD3 R46, P0, R46, 0x200, RZ ;  /* 0x000002002e2e1810 */ /* 0x000fe40007f1e0ff */
[----:B------:R-:W-:-:S02]  /*65d0*/  @P1 MOV R3, R51 ;  /* 0x0000003300031202 */ /* 0x000fc40000000f00 */
[----:B------:R-:W-:Y:S02]  /*65e0*/  @P1 IADD3.X R51, RZ, R51, RZ, P0, !PT ;  /* 0x00000033ff331210 */ /* 0x000fe400007fe4ff */
[----:B------:R-:W-:Y:S01]  /*65f0*/  @P5 IADD3.X R47, RZ, R47, RZ, P2, !PT ;  /* 0x0000002fff2f5210 */ /* 0x000fe200017fe4ff */
[----:B------:R0:W-:Y:S04]  /*6600*/  @P1 STG.E [R2.64], R29 ;  /* 0x0000001d02001986 */ /* 0x0001e8000c101904 */
[----:B------:R1:W-:Y:S01]  /*6610*/  @P1 STG.E [R4.64], R43 ;  /* 0x0000002b04001986 */ /* 0x0003e2000c101904 */
[----:B0-----:R-:W-:Y:S02]  /*6620*/  @P5 MOV R2, R46 ;  /* 0x0000002e00025202 */ /* 0x001fe40000000f00 */
[----:B------:R-:W-:-:S02]  /*6630*/  @P5 MOV R3, R51 ;  /* 0x0000003300035202 */ /* 0x000fc40000000f00 */
[----:B------:R-:W-:Y:S01]  /*6640*/  @P5 IADD3 R46, P0, R46, 0x200, RZ ;  /* 0x000002002e2e5810 */ /* 0x000fe20007f1e0ff */
[----:B-1----:R-:W-:Y:S01]  /*6650*/  IMAD.MOV.U32 R5, RZ, RZ, R47 ;  /* 0x000000ffff057224 */ /* 0x002fe200078e002f */
[----:B------:R-:W-:Y:S01]  /*6660*/  MOV R4, R44 ;  /* 0x0000002c00047202 */ /* 0x000fe20000000f00 */
[----:B------:R0:W-:Y:S01]  /*6670*/  @P5 STG.E [R2.64], R31 ;  /* 0x0000001f02005986 */ /* 0x0001e2000c101904 */
[----:B------:R-:W-:-:S03]  /*6680*/  @P5 IADD3.X R51, RZ, R51, RZ, P0, !PT ;  /* 0x00000033ff335210 */ /* 0x000fc600007fe4ff */
[----:B------:R1:W-:Y:S01]  /*6690*/  @P5 STG.E [R6.64], R11 ;  /* 0x0000000b06005986 */ /* 0x0003e2000c101904 */
[----:B0-----:R-:W-:Y:S02]  /*66a0*/  MOV R2, R46 ;  /* 0x0000002e00027202 */ /* 0x001fe40000000f00 */
[----:B------:R-:W-:Y:S01]  /*66b0*/  MOV R3, R51 ;  /* 0x0000003300037202 */ /* 0x000fe20000000f00 */
[----:B------:R-:W-:Y:S06]  /*66c0*/  @!P6 EXIT ;  /* 0x000000000000e94d */ /* 0x000fec0003800000 */
[----:B------:R-:W-:Y:S04]  /*66d0*/  STG.E [R2.64], R33 ;  /* 0x0000002102007986 */ /* 0x000fe8000c101904 */
[----:B------:R-:W-:Y:S01]  /*66e0*/  STG.E [R4.64], R45 ;  /* 0x0000002d04007986 */ /* 0x000fe2000c101904 */
[----:B------:R-:W-:Y:S05]  /*66f0*/  EXIT ;  /* 0x000000000000794d */ /* 0x000fea0003800000 */
.L_x_1754:
[----:B------:R-:W-:Y:S01]  /*6700*/  HFMA2.MMA R166, -RZ, RZ, 0, 5.9604644775390625e-08 ;  /* 0x00000001ffa67435 */ /* 0x000fe200000001ff */
[----:B------:R-:W-:-:S02]  /*6710*/  MOV R165, R212 ;  /* 0x000000d400a57202 */ /* 0x000fc40000000f00 */
[----:B------:R-:W-:Y:S02]  /*6720*/  MOV R169, 0x1f ;  /* 0x0000001f00a97802 */ /* 0x000fe40000000f00 */
[----:B------:R-:W-:Y:S02]  /*6730*/  MOV R168, 0xffffffff ;  /* 0xffffffff00a87802 */ /* 0x000fe40000000f00 */
[----:B------:R-:W-:Y:S02]  /*6740*/  MOV R164, 0x6760 ;  /* 0x0000676000a47802 */ /* 0x000fe40000000f00 */
[----:B-----5:R-:W-:Y:S05]  /*6750*/  CALL.REL.NOINC `($__internal_80_$__cuda_sm70_shflsync_bfly_p) ;  /* 0x0000046000007944 */ /* 0x020fea0003c00000 */
[----:B-1----:R-:W-:Y:S01]  /*6760*/  MOV R167, R166 ;  /* 0x000000a600a77202 */ /* 0x002fe20000000f00 */
[----:B------:R-:W-:Y:S05]  /*6770*/  BRA `(.L_x_1767) ;  /* 0xffffc38000007947 */ /* 0x000fea000383ffff */
.L_x_1755:
[----:B------:R-:W-:Y:S01]  /*6780*/  HFMA2.MMA R166, -RZ, RZ, 0, 5.9604644775390625e-08 ;  /* 0x00000001ffa67435 */ /* 0x000fe200000001ff */
[----:B------:R-:W-:Y:S01]  /*6790*/  IMAD.MOV.U32 R165, RZ, RZ, R213 ;  /* 0x000000ffffa57224 */ /* 0x000fe200078e00d5 */
[----:B------:R-:W-:Y:S02]  /*67a0*/  MOV R169, 0x1f ;  /* 0x0000001f00a97802 */ /* 0x000fe40000000f00 */
[----:B------:R-:W-:Y:S02]  /*67b0*/  MOV R168, 0xffffffff ;  /* 0xffffffff00a87802 */ /* 0x000fe40000000f00 */
[----:B------:R-:W-:-:S02]  /*67c0*/  MOV R164, 0x67e0 ;  /* 0x000067e000a47802 */ /* 0x000fc40000000f00 */
[----:B01---5:R-:W-:Y:S05]  /*67d0*/  CALL.REL.NOINC `($__internal_80_$__cuda_sm70_shflsync_bfly_p) ;  /* 0x000003e000007944 */ /* 0x023fea0003c00000 */
[----:B------:R-:W-:Y:S01]  /*67e0*/  FADD.FTZ R212, R167, R212 ;  /* 0x000000d4a7d47221 */ /* 0x000fe20000010000 */
[----:B------:R-:W-:Y:S01]  /*67f0*/  MOV R169, 0x1f ;  /* 0x0000001f00a97802 */ /* 0x000fe20000000f00 */
[----:B-1----:R-:W-:Y:S01]  /*6800*/  FADD.FTZ R213, R213, R166 ;  /* 0x000000a6d5d57221 */ /* 0x002fe20000010000 */
[----:B------:R-:W-:Y:S01]  /*6810*/  HFMA2.MMA R166, -RZ, RZ, 0, 1.1920928955078125e-07 ;  /* 0x00000002ffa67435 */ /* 0x000fe200000001ff */
[----:B------:R-:W-:Y:S01]  /*6820*/  IMAD.MOV.U32 R168, RZ, RZ, -0x1 ;  /* 0xffffffffffa87424 */ /* 0x000fe200078e00ff */
[----:B------:R-:W-:-:S02]  /*6830*/  MOV R165, R212 ;  /* 0x000000d400a57202 */ /* 0x000fc40000000f00 */
[----:B------:R-:W-:Y:S02]  /*6840*/  MOV R164, 0x6860 ;  /* 0x0000686000a47802 */ /* 0x000fe40000000f00 */
[----:B------:R-:W-:Y:S05]  /*6850*/  CALL.REL.NOINC `($__internal_80_$__cuda_sm70_shflsync_bfly_p) ;  /* 0x0000036000007944 */ /* 0x000fea0003c00000 */
[----:B-1----:R-:W-:Y:S01]  /*6860*/  MOV R167, R166 ;  /* 0x000000a600a77202 */ /* 0x002fe20000000f00 */
[----:B------:R-:W-:Y:S01]  /*6870*/  HFMA2.MMA R166, -RZ, RZ, 0, 1.1920928955078125e-07 ;  /* 0x00000002ffa67435 */ /* 0x000fe200000001ff */
[----:B------:R-:W-:Y:S01]  /*6880*/  MOV R165, R213 ;  /* 0x000000d500a57202 */ /* 0x000fe20000000f00 */
[----:B------:R-:W-:Y:S01]  /*6890*/  IMAD.MOV.U32 R168, RZ, RZ, -0x1 ;  /* 0xffffffffffa87424 */ /* 0x000fe200078e00ff */
[----:B------:R-:W-:Y:S02]  /*68a0*/  MOV R169, 0x1f ;  /* 0x0000001f00a97802 */ /* 0x000fe40000000f00 */
[----:B------:R-:W-:Y:S02]  /*68b0*/  MOV R164, 0x68d0 ;  /* 0x000068d000a47802 */ /* 0x000fe40000000f00 */
[----:B------:R-:W-:Y:S05]  /*68c0*/  CALL.REL.NOINC `($__internal_80_$__cuda_sm70_shflsync_bfly_p) ;  /* 0x000002f000007944 */ /* 0x000fea0003c00000 */
[----:B------:R-:W-:Y:S01]  /*68d0*/  FADD.FTZ R212, R167, R212 ;  /* 0x000000d4a7d47221 */ /* 0x000fe20000010000 */
[----:B------:R-:W-:Y:S01]  /*68e0*/  MOV R169, 0x1f ;  /* 0x0000001f00a97802 */ /* 0x000fe20000000f00 */
[----:B-1----:R-:W-:Y:S01]  /*68f0*/  FADD.FTZ R213, R213, R166 ;  /* 0x000000a6d5d57221 */ /* 0x002fe20000010000 */
[----:B------:R-:W-:Y:S01]  /*6900*/  HFMA2.MMA R166, -RZ, RZ, 0, 2.384185791015625e-07 ;  /* 0x00000004ffa67435 */ /* 0x000fe200000001ff */
[----:B------:R-:W-:-:S02]  /*6910*/  MOV R168, 0xffffffff ;  /* 0xffffffff00a87802 */ /* 0x000fc40000000f00 */
[----:B------:R-:W-:Y:S02]  /*6920*/  MOV R165, R212 ;  /* 0x000000d400a57202 */ /* 0x000fe40000000f00 */
[----:B------:R-:W-:Y:S02]  /*6930*/  MOV R164, 0x6950 ;  /* 0x0000695000a47802 */ /* 0x000fe40000000f00 */
[----:B------:R-:W-:Y:S05]  /*6940*/  CALL.REL.NOINC `($__internal_80_$__cuda_sm70_shflsync_bfly_p) ;  /* 0x0000027000007944 */ /* 0x000fea0003c00000 */
[----:B-1----:R-:W-:Y:S01]  /*6950*/  MOV R167, R166 ;  /* 0x000000a600a77202 */ /* 0x002fe20000000f00 */
[----:B------:R-:W-:Y:S01]  /*6960*/  HFMA2.MMA R166, -RZ, RZ, 0, 2.384185791015625e-07 ;  /* 0x00000004ffa67435 */ /* 0x000fe200000001ff */
[----:B------:R-:W-:Y:S01]  /*6970*/  IMAD.MOV.U32 R165, RZ, RZ, R213 ;  /* 0x000000ffffa57224 */ /* 0x000fe200078e00d5 */
[----:B------:R-:W-:Y:S02]  /*6980*/  MOV R169, 0x1f ;  /* 0x0000001f00a97802 */ /* 0x000fe40000000f00 */
[----:B------:R-:W-:Y:S02]  /*6990*/  MOV R168, 0xffffffff ;  /* 0xffffffff00a87802 */ /* 0x000fe40000000f00 */
[----:B------:R-:W-:Y:S02]  /*69a0*/  MOV R164, 0x69c0 ;  /* 0x000069c000a47802 */ /* 0x000fe40000000f00 */
[----:B------:R-:W-:Y:S05]  /*69b0*/  CALL.REL.NOINC `($__internal_80_$__cuda_sm70_shflsync_bfly_p) ;  /* 0x0000020000007944 */ /* 0x000fea0003c00000 */
[----:B------:R-:W-:Y:S01]  /*69c0*/  FADD.FTZ R212, R167, R212 ;  /* 0x000000d4a7d47221 */ /* 0x000fe20000010000 */
[----:B------:R-:W-:Y:S01]  /*69d0*/  MOV R169, 0x1f ;  /* 0x0000001f00a97802 */ /* 0x000fe20000000f00 */
[----:B-1----:R-:W-:Y:S01]  /*69e0*/  FADD.FTZ R213, R213, R166 ;  /* 0x000000a6d5d57221 */ /* 0x002fe20000010000 */
[----:B------:R-:W-:Y:S01]  /*69f0*/  HFMA2.MMA R166, -RZ, RZ, 0, 4.76837158203125e-07 ;  /* 0x00000008ffa67435 */ /* 0x000fe200000001ff */
[----:B------:R-:W-:Y:S01]  /*6a00*/  IMAD.MOV.U32 R168, RZ, RZ, -0x1 ;  /* 0xffffffffffa87424 */ /* 0x000fe200078e00ff */
[----:B------:R-:W-:-:S02]  /*6a10*/  MOV R165, R212 ;  /* 0x000000d400a57202 */ /* 0x000fc40000000f00 */
[----:B------:R-:W-:Y:S02]  /*6a20*/  MOV R164, 0x6a40 ;  /* 0x00006a4000a47802 */ /* 0x000fe40000000f00 */
[----:B------:R-:W-:Y:S05]  /*6a30*/  CALL.REL.NOINC `($__internal_80_$__cuda_sm70_shflsync_bfly_p) ;  /* 0x0000018000007944 */ /* 0x000fea0003c00000 */
[----:B-1----:R-:W-:Y:S01]  /*6a40*/  MOV R167, R166 ;  /* 0x000000a600a77202 */ /* 0x002fe20000000f00 */
[----:B------:R-:W-:Y:S01]  /*6a50*/  HFMA2.MMA R166, -RZ, RZ, 0, 4.76837158203125e-07 ;  /* 0x00000008ffa67435 */ /* 0x000fe200000001ff */
        /* <DEDUP_REMOVED lines=8> */
[----:B------:R-:W-:Y:S01]  /*6ae0*/  HFMA2.MMA R166, -RZ, RZ, 0, 9.5367431640625e-07 ;  /* 0x00000010ffa67435 */ /* 0x000fe200000001ff */
[----:B------:R-:W-:-:S02]  /*6af0*/  MOV R168, 0xffffffff ;  /* 0xffffffff00a87802 */ /* 0x000fc40000000f00 */
[----:B------:R-:W-:Y:S02]  /*6b00*/  MOV R165, R212 ;  /* 0x000000d400a57202 */ /* 0x000fe40000000f00 */
[----:B------:R-:W-:Y:S02]  /*6b10*/  MOV R164, 0x6b30 ;  /* 0x00006b3000a47802 */ /* 0x000fe40000000f00 */
[----:B------:R-:W-:Y:S05]  /*6b20*/  CALL.REL.NOINC `($__internal_80_$__cuda_sm70_shflsync_bfly_p) ;  /* 0x0000009000007944 */ /* 0x000fea0003c00000 */
[----:B-1----:R-:W-:Y:S01]  /*6b30*/  MOV R167, R166 ;  /* 0x000000a600a77202 */ /* 0x002fe20000000f00 */
[----:B------:R-:W-:Y:S01]  /*6b40*/  HFMA2.MMA R166, -RZ, RZ, 0, 9.5367431640625e-07 ;  /* 0x00000010ffa67435 */ /* 0x000fe200000001ff */
[----:B------:R-:W-:Y:S01]  /*6b50*/  IMAD.MOV.U32 R165, RZ, RZ, R213 ;  /* 0x000000ffffa57224 */ /* 0x000fe200078e00d5 */
[----:B------:R-:W-:Y:S02]  /*6b60*/  MOV R169, 0x1f ;  /* 0x0000001f00a97802 */ /* 0x000fe40000000f00 */
[----:B------:R-:W-:Y:S02]  /*6b70*/  MOV R168, 0xffffffff ;  /* 0xffffffff00a87802 */ /* 0x000fe40000000f00 */
[----:B------:R-:W-:Y:S02]  /*6b80*/  MOV R164, 0x6ba0 ;  /* 0x00006ba000a47802 */ /* 0x000fe40000000f00 */
[----:B------:R-:W-:Y:S05]  /*6b90*/  CALL.REL.NOINC `($__internal_80_$__cuda_sm70_shflsync_bfly_p) ;  /* 0x0000002000007944 */ /* 0x000fea0003c00000 */
[----:B-1----:R-:W-:Y:S01]  /*6ba0*/  MOV R164, R166 ;  /* 0x000000a600a47202 */ /* 0x002fe20000000f00 */
[----:B------:R-:W-:Y:S05]  /*6bb0*/  BRA `(.L_x_1768) ;  /* 0xffffc06000007947 */ /* 0x000fea000383ffff */
        .weak           $__internal_80_$__cuda_sm70_shflsync_bfly_p
        .type           $__internal_80_$__cuda_sm70_shflsync_bfly_p,@function
        .size           $__internal_80_$__cuda_sm70_shflsync_bfly_p,(.L_x_2906 - $__internal_80_$__cuda_sm70_shflsync_bfly_p)
$__internal_80_$__cuda_sm70_shflsync_bfly_p:
[----:B------:R-:W-:Y:S04]  /*6bc0*/  WARPSYNC R168 ;  /* 0x000000a800007348 */ /* 0x000fe80003800000 */
[----:B------:R0:W1:Y:S02]  /*6bd0*/  SHFL.BFLY PT, R166, R165, R166, R169 ;  /* 0x0c0000a6a5a67389 */ /* 0x00006400000e00a9 */
[----:B0-----:R-:W-:-:S06]  /*6be0*/  HFMA2.MMA R165, -RZ, RZ, 0, 0 ;  /* 0x00000000ffa57435 */ /* 0x001fcc00000001ff */
[----:B------:R-:W-:Y:S05]  /*6bf0*/  RET.REL.NODEC R164 `(_ZN10layer_norm31ln_parallel_residual_bwd_kernelINS_13Kernel_traitsI6__halfS2_fS2_fjLj1280ELj1ELj4ELj1ELj16ENS_18Kernel_traits_baseILj1280ES2_S2_fS2_fjLj128EEEEELb1ELb1ELb0EEEvNS_9BwdParamsE) ;  /* 0xffff9400a4007950 */ /* 0x000fea0003c3ffff */
.L_x_1769:
        /* <DEDUP_REMOVED lines=16> */
.L_x_2906:


//--------------------- .text._ZN10layer_norm22ln_bwd_finalize_kernelINS_22Kernel_traits_finalizeILj1280E6__halfS2_fS2_fjLb0ELj1024ELj4ENS_18Kernel_traits_baseILj1280ES2_S2_fS2_fjLj1024EEEEELb0ELb1EEEvNS_9BwdParamsE --------------------------
	.section	.text._ZN10layer_norm22ln_bwd_finalize_kernelINS_22Kernel_traits_finalizeILj1280E6__halfS2_fS2_fjLb0ELj1024ELj4ENS_18Kernel_traits_baseILj1280ES2_S2_fS2_fjLj1024EEEEELb0ELb1EEEvNS_9BwdParamsE,"ax",@progbits
	.sectioninfo	@"SHI_REGISTERS=32"
	.align	128
        .global         _ZN10layer_norm22ln_bwd_finalize_kernelINS_22Kernel_traits_finalizeILj1280E6__halfS2_fS2_fjLb0ELj1024ELj4ENS_18Kernel_traits_baseILj1280ES2_S2_fS2_fjLj1024EEEEELb0ELb1EEEvNS_9BwdParamsE
        .type           _ZN10layer_norm22ln_bwd_finalize_kernelINS_22Kernel_traits_finalizeILj1280E6__halfS2_fS2_fjLb0ELj1024ELj4ENS_18Kernel_traits_baseILj1280ES2_S2_fS2_fjLj1024EEEEELb0ELb1EEEvNS_9BwdParamsE,@function
        .size           _ZN10layer_norm22ln_bwd_finalize_kernelINS_22Kernel_traits_finalizeILj1280E6__halfS2_fS2_fjLb0ELj1024ELj4ENS_18Kernel_traits_baseILj1280ES2_S2_fS2_fjLj1024EEEEELb0ELb1EEEvNS_9BwdParamsE,(.L_x_2907 - _ZN10layer_norm22ln_bwd_finalize_kernelINS_22Kernel_traits_finalizeILj1280E6__halfS2_fS2_fjLb0ELj1024ELj4ENS_18Kernel_traits_baseILj1280ES2_S2_fS2_fjLj1024EEEEELb0ELb1EEEvNS_9BwdParamsE)
        .other          _ZN10layer_norm22ln_bwd_finalize_kernelINS_22Kernel_traits_finalizeILj1280E6__halfS2_fS2_fjLb0ELj1024ELj4ENS_18Kernel_traits_baseILj1280ES2_S2_fS2_fjLj1024EEEEELb0ELb1EEEvNS_9BwdParamsE,@"STO_CUDA_ENTRY STV_DEFAULT"
_ZN10layer_norm22ln_bwd_finalize_kernelINS_22Kernel_traits_finalizeILj1280E6__halfS2_fS2_fjLb0ELj1024ELj4ENS_18Kernel_traits_baseILj1280ES2_S2_fS2_fjLj1024EEEEELb0ELb1EEEvNS_9BwdParamsE:
.text._ZN10layer_norm22ln_bwd_finalize_kernelINS_22Kernel_traits_finalizeILj1280E6__halfS2_fS2_fjLb0ELj1024ELj4ENS_18Kernel_traits_baseILj1280ES2_S2_fS2_fjLj1024EEEEELb0ELb1EEEvNS_9BwdParamsE:
        /* <DEDUP_REMOVED lines=19> */
.L_x_1782:
        /* <DEDUP_REMOVED lines=27> */
.L_x_1774:
        /* <DEDUP_REMOVED lines=35> */
.L_x_1773:
[----:B------:R-:W-:Y:S05]  /*0510*/  BSYNC B1 ;  /* 0x0000000000017941 */ /* 0x000fea0003800000 */
.L_x_1772:
        /* <DEDUP_REMOVED lines=23> */
.L_x_1776:
[----:B------:R-:W-:Y:S05]  /*0690*/  BSYNC B1 ;  /* 0x0000000000017941 */ /* 0x000fea0003800000 */
.L_x_1775:
        /* <DEDUP_REMOVED lines=10> */
.L_x_1771:
[----:B------:R-:W-:Y:S05]  /*0740*/  BSYNC B0 ;  /* 0x0000000000007941 */ /* 0x000fea0003800000 */
.L_x_1770:
        /* <DEDUP_REMOVED lines=11> */
.L_x_1783:
        /* <DEDUP_REMOVED lines=18> */
.L_x_1784:
[----:B------:R-:W-:Y:S01]  /*0920*/  @!P1 SHF.R.U32.HI R2, RZ, 0x3, R0 ;  /* 0x00000003ff029819 */ /* 0x000fe20000011600 */
[----:B---3--:R-:W-:Y:S02]  /*0930*/  FADD.FTZ R5, R5, R10 ;  /* 0x0000000a05057221 */ /* 0x008fe40000010000 */
[----:B--2---:R-:W-:Y:S01]  /*0940*/  FADD.FTZ R7, R7, R4 ;  /* 0x0000000407077221 */ /* 0x004fe20000010000 */
[----:B------:R-:W-:-:S05]  /*0950*/  @!P1 LOP3.LUT R2, R2, 0x1ffffffc, RZ, 0xc0, !PT ;  /* 0x1ffffffc02029812 */ /* 0x000fca00078ec0ff */
[----:B------:R2:W-:Y:S04]  /*0960*/  @!P1 STS [R2+0x2000], R5 ;  /* 0x0020000502009388 */ /* 0x0005e80000000800 */
[----:B------:R2:W-:Y:S02]  /*0970*/  @!P1 STS [R2+0x2080], R7 ;  /* 0x0020800702009388 */ /* 0x0005e40000000800 */
.L_x_1777:
        /* <DEDUP_REMOVED lines=13> */
.L_x_1781:
[----:B------:R-:W-:Y:S05]  /*0a50*/  BSYNC B0 ;  /* 0x0000000000007941 */ /* 0x000fea0003800000 */
.L_x_1780:
[C---:B------:R-:W-:Y:S02]  /*0a60*/  ISETP.GT.U32.AND P1, PT, R18.reuse, -0x501, PT ;  /* 0xfffffaff1200780c */ /* 0x040fe40003f24070 */
[----:B------:R-:W-:Y:S02]  /*0a70*/  IADD3 R18, R18, 0x500, RZ ;  /* 0x0000050012127810 */ /* 0x000fe40007ffe0ff */
[----:B------:R-:W-:-:S09]  /*0a80*/  IADD3 R19, R19, 0x280, RZ ;  /* 0x0000028013137810 */ /* 0x000fd20007ffe0ff */
[----:B012---:R-:W-:Y:S05]  /*0a90*/  @P1 BRA `(.L_x_1782) ;  /* 0xfffff69000001947 */ /* 0x007fea000383ffff */
[----:B------:R-:W-:Y:S05]  /*0aa0*/  EXIT ;  /* 0x000000000000794d */ /* 0x000fea0003800000 */
.L_x_1778:
[----:B--2---:R-:W-:Y:S01]  /*0ab0*/  IMAD.MOV.U32 R10, RZ, RZ, R4 ;  /* 0x000000ffff0a7224 */ /* 0x004fe200078e0004 */
[----:B------:R-:W-:Y:S01]  /*0ac0*/  MOV R9, 0x1 ;  /* 0x0000000100097802 */ /* 0x000fe20000000f00 */
[----:B------:R-:W-:Y:S01]  /*0ad0*/  IMAD.MOV.U32 R6, RZ, RZ, 0x1f ;  /* 0x0000001fff067424 */ /* 0x000fe200078e00ff */
[----:B------:R-:W-:Y:S02]  /*0ae0*/  MOV R11, 0xffffffff ;  /* 0xffffffff000b7802 */ /* 0x000fe40000000f00 */
[----:B------:R-:W-:Y:S02]  /*0af0*/  MOV R2, 0xb10 ;  /* 0x00000b1000027802 */ /* 0x000fe40000000f00 */
[----:B01----:R-:W-:Y:S05]  /*0b00*/  CALL.REL.NOINC `($__internal_81_$__cuda_sm70_shflsync_bfly_p) ;  /* 0x000003c000007944 */ /* 0x003fea0003c00000 */
[----:B-1----:R-:W-:Y:S01]  /*0b10*/  IMAD.MOV.U32 R3, RZ, RZ, R6 ;  /* 0x000000ffff037224 */ /* 0x002fe200078e0006 */
[----:B0-----:R-:W-:Y:S05]  /*0b20*/  BRA `(.L_x_1783) ;  /* 0xfffffcd000007947 */ /* 0x001fea000383ffff */
.L_x_1779:
[----:B------:R-:W-:Y:S01]  /*0b30*/  HFMA2.MMA R6, -RZ, RZ, 0, 1.847743988037109375e-06 ;  /* 0x0000001fff067435 */ /* 0x000fe200000001ff */
[----:B------:R-:W-:Y:S01]  /*0b40*/  MOV R10, R13 ;  /* 0x0000000d000a7202 */ /* 0x000fe20000000f00 */
[----:B------:R-:W-:Y:S01]  /*0b50*/  IMAD.MOV.U32 R9, RZ, RZ, 0x2 ;  /* 0x00000002ff097424 */ /* 0x000fe200078e00ff */
[----:B------:R-:W-:Y:S01]  /*0b60*/  MOV R2, 0xb90 ;  /* 0x00000b9000027802 */ /* 0x000fe20000000f00 */
[----:B------:R-:W-:-:S02]  /*0b70*/  IMAD.MOV.U32 R11, RZ, RZ, -0x1 ;  /* 0xffffffffff0b7424 */ /* 0x000fc400078e00ff */
[----:B012---:R-:W-:Y:S05]  /*0b80*/  CALL.REL.NOINC `($__internal_81_$__cuda_sm70_shflsync_bfly_p) ;  /* 0x0000034000007944 */ /* 0x007fea0003c00000 */
[----:B01----:R-:W-:Y:S01]  /*0b90*/  FADD.FTZ R10, R13, R6 ;  /* 0x000000060d0a7221 */ /* 0x003fe20000010000 */
[----:B------:R-:W-:Y:S01]  /*0ba0*/  HFMA2.MMA R6, -RZ, RZ, 0, 1.847743988037109375e-06 ;  /* 0x0000001fff067435 */ /* 0x000fe200000001ff */
[----:B------:R-:W-:Y:S01]  /*0bb0*/  MOV R9, 0x4 ;  /* 0x0000000400097802 */ /* 0x000fe20000000f00 */
[----:B------:R-:W-:Y:S01]  /*0bc0*/  IMAD.MOV.U32 R11, RZ, RZ, -0x1 ;  /* 0xffffffffff0b7424 */ /* 0x000fe200078e00ff */
[----:B------:R-:W-:-:S03]  /*0bd0*/  MOV R2, 0xbf0 ;  /* 0x00000bf000027802 */ /* 0x000fc60000000f00 */
[----:B------:R-:W-:Y:S05]  /*0be0*/  CALL.REL.NOINC `($__internal_81_$__cuda_sm70_shflsync_bfly_p) ;  /* 0x000002e000007944 */ /* 0x000fea0003c00000 */
[----:B01----:R-:W-:Y:S01]  /*0bf0*/  FADD.FTZ R10, R10, R6 ;  /* 0x000000060a0a7221 */ /* 0x003fe20000010000 */
[----:B------:R-:W-:Y:S01]  /*0c00*/  HFMA2.MMA R6, -RZ, RZ, 0, 1.847743988037109375e-06 ;  /* 0x0000001fff067435 */ /* 0x000fe200000001ff */
[----:B------:R-:W-:Y:S01]  /*0c10*/  MOV R9, 0x8 ;  /* 0x0000000800097802 */ /* 0x000fe20000000f00 */
[----:B------:R-:W-:Y:S01]  /*0c20*/  IMAD.MOV.U32 R11, RZ, RZ, -0x1 ;  /* 0xffffffffff0b7424 */ /* 0x000fe200078e00ff */
[----:B------:R-:W-:-:S03]  /*0c30*/  MOV R2, 0xc50 ;  /* 0x00000c5000027802 */ /* 0x000fc60000000f00 */
[----:B------:R-:W-:Y:S05]  /*0c40*/  CALL.REL.NOINC `($__internal_81_$__cuda_sm70_shflsync_bfly_p) ;  /* 0x0000028000007944 */ /* 0x000fea0003c00000 */
[----:B-1----:R-:W-:Y:S01]  /*0c50*/  FADD.FTZ R4, R10, R6 ;  /* 0x000000060a047221 */ /* 0x002fe20000010000 */
[----:B------:R-:W-:Y:S01]  /*0c60*/  HFMA2.MMA R6, -RZ, RZ, 0, 1.847743988037109375e-06 ;  /* 0x0000001fff067435 */ /* 0x000fe200000001ff */
[----:B0-----:R-:W-:Y:S01]  /*0c70*/  MOV R9, 0x10 ;  /* 0x0000001000097802 */ /* 0x001fe20000000f00 */
[----:B------:R-:W-:Y:S01]  /*0c80*/  IMAD.MOV.U32 R11, RZ, RZ, -0x1 ;  /* 0xffffffffff0b7424 */ /* 0x000fe200078e00ff */
[----:B------:R-:W-:-:S02]  /*0c90*/  MOV R2, 0xcc0 ;  /* 0x00000cc000027802 */ /* 0x000fc40000000f00 */
[----:B------:R-:W-:Y:S02]  /*0ca0*/  MOV R10, R4 ;  /* 0x00000004000a7202 */ /* 0x000fe40000000f00 */
[----:B------:R-:W-:Y:S05]  /*0cb0*/  CALL.REL.NOINC `($__internal_81_$__cuda_sm70_shflsync_bfly_p) ;  /* 0x0000021000007944 */ /* 0x000fea0003c00000 */
[----:B0-----:R-:W-:Y:S01]  /*0cc0*/  HFMA2.MMA R9, -RZ, RZ, 0, 5.9604644775390625e-08 ;  /* 0x00000001ff097435 */ /* 0x001fe200000001ff */
[----:B-1----:R-:W-:Y:S01]  /*0cd0*/  MOV R7, R6 ;  /* 0x0000000600077202 */ /* 0x002fe20000000f00 */
[----:B------:R-:W-:Y:S01]  /*0ce0*/  IMAD.MOV.U32 R10, RZ, RZ, R5 ;  /* 0x000000ffff0a7224 */ /* 0x000fe200078e0005 */
[----:B------:R-:W-:Y:S01]  /*0cf0*/  MOV R6, 0x1f ;  /* 0x0000001f00067802 */ /* 0x000fe20000000f00 */
[----:B------:R-:W-:Y:S01]  /*0d00*/  IMAD.MOV.U32 R11, RZ, RZ, -0x1 ;  /* 0xffffffffff0b7424 */ /* 0x000fe200078e00ff */
[----:B------:R-:W-:Y:S02]  /*0d10*/  MOV R2, 0xd30 ;  /* 0x00000d3000027802 */ /* 0x000fe40000000f00 */
[----:B------:R-:W-:Y:S05]  /*0d20*/  CALL.REL.NOINC `($__internal_81_$__cuda_sm70_shflsync_bfly_p) ;  /* 0x000001a000007944 */ /* 0x000fea0003c00000 */
[----:B0-----:R-:W-:Y:S01]  /*0d30*/  HFMA2.MMA R9, -RZ, RZ, 0, 1.1920928955078125e-07 ;  /* 0x00000002ff097435 */ /* 0x001fe200000001ff */
[----:B-1----:R-:W-:Y:S01]  /*0d40*/  FADD.FTZ R10, R5, R6 ;  /* 0x00000006050a7221 */ /* 0x002fe20000010000 */
[----:B------:R-:W-:Y:S01]  /*0d50*/  MOV R6, 0x1f ;  /* 0x0000001f00067802 */ /* 0x000fe20000000f00 */
[----:B------:R-:W-:Y:S01]  /*0d60*/  IMAD.MOV.U32 R11, RZ, RZ, -0x1 ;  /* 0xffffffffff0b7424 */ /* 0x000fe200078e00ff */
[----:B------:R-:W-:Y:S02]  /*0d70*/  MOV R2, 0xd90 ;  /* 0x00000d9000027802 */ /* 0x000fe40000000f00 */
[----:B------:R-:W-:Y:S05]  /*0d80*/  CALL.REL.NOINC `($__internal_81_$__cuda_sm70_shflsync_bfly_p) ;  /* 0x0000014000007944 */ /* 0x000fea0003c00000 */
[----:B0-----:R-:W-:Y:S01]  /*0d90*/  HFMA2.MMA R9, -RZ, RZ, 0, 2.384185791015625e-07 ;  /* 0x00000004ff097435 */ /* 0x001fe200000001ff */
[----:B-1----:R-:W-:Y:S01]  /*0da0*/  FADD.FTZ R10, R10, R6 ;  /* 0x000000060a0a7221 */ /* 0x002fe20000010000 */
[----:B------:R-:W-:Y:S01]  /*0db0*/  MOV R6, 0x1f ;  /* 0x0000001f00067802 */ /* 0x000fe20000000f00 */
[----:B------:R-:W-:Y:S01]  /*0dc0*/  IMAD.MOV.U32 R11, RZ, RZ, -0x1 ;  /* 0xffffffffff0b7424 */ /* 0x000fe200078e00ff */
[----:B------:R-:W-:-:S02]  /*0dd0*/  MOV R2, 0xdf0 ;  /* 0x00000df000027802 */ /* 0x000fc40000000f00 */
[----:B------:R-:W-:Y:S05]  /*0de0*/  CALL.REL.NOINC `($__internal_81_$__cuda_sm70_shflsync_bfly_p) ;  /* 0x000000e000007944 */ /* 0x000fea0003c00000 */
[----:B0-----:R-:W-:Y:S01]  /*0df0*/  HFMA2.MMA R9, -RZ, RZ, 0, 4.76837158203125e-07 ;  /* 0x00000008ff097435 */ /* 0x001fe200000001ff */
[----:B-1----:R-:W-:Y:S01]  /*0e00*/  FADD.FTZ R10, R10, R6 ;  /* 0x000000060a0a7221 */ /* 0x002fe20000010000 */
[----:B------:R-:W-:Y:S01]  /*0e10*/  MOV R6, 0x1f ;  /* 0x0000001f00067802 */ /* 0x000fe20000000f00 */
[----:B------:R-:W-:Y:S01]  /*0e20*/  IMAD.MOV.U32 R11, RZ, RZ, -0x1 ;  /* 0xffffffffff0b7424 */ /* 0x000fe200078e00ff */
[----:B------:R-:W-:-:S02]  /*0e30*/  MOV R2, 0xe50 ;  /* 0x00000e5000027802 */ /* 0x000fc40000000f00 */
[----:B------:R-:W-:Y:S05]  /*0e40*/  CALL.REL.NOINC `($__internal_81_$__cuda_sm70_shflsync_bfly_p) ;  /* 0x0000008000007944 */ /* 0x000fea0003c00000 */
[----:B0-----:R-:W-:Y:S01]  /*0e50*/  HFMA2.MMA R9, -RZ, RZ, 0, 9.5367431640625e-07 ;  /* 0x00000010ff097435 */ /* 0x001fe200000001ff */
[----:B-1----:R-:W-:Y:S01]  /*0e60*/  FADD.FTZ R10, R10, R6 ;  /* 0x000000060a0a7221 */ /* 0x002fe20000010000 */
[----:B------:R-:W-:Y:S01]  /*0e70*/  MOV R6, 0x1f ;  /* 0x0000001f00067802 */ /* 0x000fe20000000f00 */
[----:B------:R-:W-:Y:S01]  /*0e80*/  IMAD.MOV.U32 R11, RZ, RZ, -0x1 ;  /* 0xffffffffff0b7424 */ /* 0x000fe200078e00ff */
[----:B------:R-:W-:-:S02]  /*0e90*/  MOV R2, 0xeb0 ;  /* 0x00000eb000027802 */ /* 0x000fc40000000f00 */
[----:B------:R-:W-:Y:S05]  /*0ea0*/  CALL.REL.NOINC `($__internal_81_$__cuda_sm70_shflsync_bfly_p) ;  /* 0x0000002000007944 */ /* 0x000fea0003c00000 */
[----:B-1----:R-:W-:Y:S01]  /*0eb0*/  MOV R5, R6 ;  /* 0x0000000600057202 */ /* 0x002fe20000000f00 */
[----:B0-----:R-:W-:Y:S05]  /*0ec0*/  BRA `(.L_x_1784) ;  /* 0xfffffa5000007947 */ /* 0x001fea000383ffff */
        .weak           $__internal_81_$__cuda_sm70_shflsync_bfly_p
        .type           $__internal_81_$__cuda_sm70_shflsync_bfly_p,@function
        .size           $__internal_81_$__cuda_sm70_shflsync_bfly_p,(.L_x_2907 - $__internal_81_$__cuda_sm70_shflsync_bfly_p)
$__internal_81_$__cuda_sm70_shflsync_bfly_p:
[----:B------:R-:W-:Y:S01]  /*0ed0*/  HFMA2.MMA R3, -RZ, RZ, 0, 0 ;  /* 0x00000000ff037435 */ /* 0x000fe200000001ff */
[----:B------:R-:W-:Y:S04]  /*0ee0*/  WARPSYNC R11 ;  /* 0x0000000b00007348 */ /* 0x000fe80003800000 */
[----:B------:R0:W1:Y:S01]  /*0ef0*/  SHFL.BFLY PT, R6, R10, R9, R6 ;  /* 0x0c0000090a067389 */ /* 0x00006200000e0006 */
[----:B------:R-:W-:Y:S05]  /*0f00*/  RET.REL.NODEC R2 `(_ZN10layer_norm22ln_bwd_finalize_kernelINS_22Kernel_traits_finalizeILj1280E6__halfS2_fS2_fjLb0ELj1024ELj4ENS_18Kernel_traits_baseILj1280ES2_S2_fS2_fjLj1024EEEEELb0ELb1EEEvNS_9BwdParamsE) ;  /* 0xfffff0f002007950 */ /* 0x000fea0003c3ffff */
.L_x_1785:
        /* <DEDUP_REMOVED lines=15> */
.L_x_2907:


//--------------------- .text._ZN10layer_norm40ln_parallel_residual_bwd_finalize_kernelINS_22Kernel_traits_finalizeILj1280E6__halfS2_fS2_fjLb0ELj1024ELj4ENS_18Kernel_traits_baseILj1280ES2_S2_fS2_fjLj1024EEEEELb1EEEvNS_9BwdParamsE --------------------------
	.section	.text._ZN10layer_norm40ln_parallel_residual_bwd_finalize_kernelINS_22Kernel_traits_finalizeILj1280E6__halfS2_fS2_fjLb0ELj1024ELj4ENS_18Kernel_traits_baseILj1280ES2_S2_fS2_fjLj1024EEEEELb1EEEvNS_9BwdParamsE,"ax",@progbits
	.sectioninfo	@"SHI_REGISTERS=32"
	.align	128
        .global         _ZN10layer_norm40ln_parallel_residual_bwd_finalize_kernelINS_22Kernel_traits_finalizeILj1280E6__halfS2_fS2_fjLb0ELj1024ELj4ENS_18Kernel_traits_baseILj1280ES2_S2_fS2_fjLj1024EEEEELb1EEEvNS_9BwdParamsE
        .type           _ZN10layer_norm40ln_parallel_residual_bwd_finalize_kernelINS_22Kernel_traits_finalizeILj1280E6__halfS2_fS2_fjLb0ELj1024ELj4ENS_18Kernel_traits_baseILj1280ES2_S2_fS2_fjLj1024EEEEELb1EEEvNS_9BwdParamsE,@function
        .size           _ZN10layer_norm40ln_parallel_residual_bwd_finalize_kernelINS_22Kernel_traits_finalizeILj1280E6__halfS2_fS2_fjLb0ELj1024ELj4ENS_18Kernel_traits_baseILj1280ES2_S2_fS2_fjLj1024EEEEELb1EEEvNS_9BwdParamsE,(.L_x_2908 - _ZN10layer_norm40ln_parallel_residual_bwd_finalize_kernelINS_22Kernel_traits_finalizeILj1280E6__halfS2_fS2_fjLb0ELj1024ELj4ENS_18Kernel_traits_baseILj1280ES2_S2_fS2_fjLj1024EEEEELb1EEEvNS_9BwdParamsE)
        .other          _ZN10layer_norm40ln_parallel_residual_bwd_finalize_kernelINS_22Kernel_traits_finalizeILj1280E6__halfS2_fS2_fjLb0ELj1024ELj4ENS_18Kernel_traits_baseILj1280ES2_S2_fS2_fjLj1024EEEEELb1EEEvNS_9BwdParamsE,@"STO_CUDA_ENTRY STV_DEFAULT"
_ZN10layer_norm40ln_parallel_residual_bwd_finalize_kernelINS_22Kernel_traits_finalizeILj1280E6__halfS2_fS2_fjLb0ELj1024ELj4ENS_18Kernel_traits_baseILj1280ES2_S2_fS2_fjLj1024EEEEELb1EEEvNS_9BwdParamsE:
.text._ZN10layer_norm40ln_parallel_residual_bwd_finalize_kernelINS_22Kernel_traits_finalizeILj1280E6__halfS2_fS2_fjLb0ELj1024ELj4ENS_18Kernel_traits_baseILj1280ES2_S2_fS2_fjLj1024EEEEELb1EEEvNS_9BwdParamsE:
        /* <DEDUP_REMOVED lines=19> */
.L_x_1799:
        /* <DEDUP_REMOVED lines=37> */
.L_x_1790:
        /* <DEDUP_REMOVED lines=59> */
.L_x_1789:
[----:B------:R-:W-:Y:S05]  /*0730*/  BSYNC B1 ;  /* 0x0000000000017941 */ /* 0x000fea0003800000 */
.L_x_1788:
        /* <DEDUP_REMOVED lines=35> */
.L_x_1792:
[----:B------:R-:W-:Y:S05]  /*0970*/  BSYNC B1 ;  /* 0x0000000000017941 */ /* 0x000fea0003800000 */
.L_x_1791:
        /* <DEDUP_REMOVED lines=16> */
.L_x_1787:
[----:B------:R-:W-:Y:S05]  /*0a80*/  BSYNC B0 ;  /* 0x0000000000007941 */ /* 0x000fea0003800000 */
.L_x_1786:
        /* <DEDUP_REMOVED lines=14> */
.L_x_1800:
        /* <DEDUP_REMOVED lines=36> */
.L_x_1801:
        /* <DEDUP_REMOVED lines=11> */
.L_x_1793:
        /* <DEDUP_REMOVED lines=23> */
.L_x_1797:
[----:B------:R-:W-:Y:S05]  /*0fd0*/  BSYNC B0 ;  /* 0x0000000000007941 */ /* 0x000fea0003800000 */
.L_x_1796:
[C---:B------:R-:W-:Y:S02]  /*0fe0*/  ISETP.GT.U32.AND P1, PT, R4.reuse, -0x501, PT ;  /* 0xfffffaff0400780c */ /* 0x040fe40003f24070 */
[----:B------:R-:W-:-:S02]  /*0ff0*/  IADD3 R4, R4, 0x500, RZ ;  /* 0x0000050004047810 */ /* 0x000fc40007ffe0ff */
[----:B------:R-:W-:-:S09]  /*1000*/  IADD3 R5, R5, 0x280, RZ ;  /* 0x0000028005057810 */ /* 0x000fd20007ffe0ff */
[----:B0-----:R-:W-:Y:S01]  /*1010*/  @!P1 CALL.REL.NOINC `(.L_x_1798) ;  /* 0x0000001000009944 */ /* 0x001fe20003c00000 */
[----:B------:R-:W-:Y:S05]  /*1020*/  BRA `(.L_x_1799) ;  /* 0xfffff10000007947 */ /* 0x000fea000383ffff */
.L_x_1798:
[----:B------:R-:W-:Y:S05]  /*1030*/  EXIT ;  /* 0x000000000000794d */ /* 0x000fea0003800000 */
.L_x_1794:
[----:B------:R-:W-:Y:S01]  /*1040*/  HFMA2.MMA R17, -RZ, RZ, 0, 1.847743988037109375e-06 ;  /* 0x0000001fff117435 */ /* 0x000fe200000001ff */
[----:B----4-:R-:W-:Y:S01]  /*1050*/  MOV R19, R12 ;  /* 0x0000000c00137202 */ /* 0x010fe20000000f00 */
[----:B------:R-:W-:Y:S01]  /*1060*/  IMAD.MOV.U32 R16, RZ, RZ, 0x1 ;  /* 0x00000001ff107424 */ /* 0x000fe200078e00ff */
[----:B------:R-:W-:Y:S02]  /*1070*/  MOV R14, 0xffffffff ;  /* 0xffffffff000e7802 */ /* 0x000fe40000000f00 */
[----:B------:R-:W-:Y:S02]  /*1080*/  MOV R8, 0x10a0 ;  /* 0x000010a000087802 */ /* 0x000fe40000000f00 */
[----:B0123--:R-:W-:Y:S05]  /*1090*/  CALL.REL.NOINC `($__internal_82_$__cuda_sm70_shflsync_bfly_p) ;  /* 0x000007b000007944 */ /* 0x00ffea0003c00000 */
[----:B01----:R-:W-:Y:S05]  /*10a0*/  BRA `(.L_x_1800) ;  /* 0xfffffac000007947 */ /* 0x003fea000383ffff */
.L_x_1795:
[----:B------:R-:W-:Y:S01]  /*10b0*/  HFMA2.MMA R17, -RZ, RZ, 0, 1.847743988037109375e-06 ;  /* 0x0000001fff117435 */ /* 0x000fe200000001ff */
[----:B------:R-:W-:Y:S01]  /*10c0*/  MOV R19, R12 ;  /* 0x0000000c00137202 */ /* 0x000fe20000000f00 */
[----:B------:R-:W-:Y:S01]  /*10d0*/  IMAD.MOV.U32 R16, RZ, RZ, 0x2 ;  /* 0x00000002ff107424 */ /* 0x000fe200078e00ff */
[----:B------:R-:W-:Y:S02]  /*10e0*/  MOV R14, 0xffffffff ;  /* 0xffffffff000e7802 */ /* 0x000fe40000000f00 */
[----:B------:R-:W-:-:S02]  /*10f0*/  MOV R8, 0x1110 ;  /* 0x0000111000087802 */ /* 0x000fc40000000f00 */
[----:B-123--:R-:W-:Y:S05]  /*1100*/  CALL.REL.NOINC `($__internal_82_$__cuda_sm70_shflsync_bfly_p) ;  /* 0x0000074000007944 */ /* 0x00efea0003c00000 */
[----:B0-----:R-:W-:Y:S01]  /*1110*/  HFMA2.MMA R16, -RZ, RZ, 0, 2.384185791015625e-07 ;  /* 0x00000004ff107435 */ /* 0x001fe200000001ff */
[----:B-1----:R-:W-:Y:S01]  /*1120*/  FADD.FTZ R19, R12, R14 ;  /* 0x0000000e0c137221 */ /* 0x002fe20000010000 */
[----:B------:R-:W-:Y:S01]  /*1130*/  MOV R14, 0xffffffff ;  /* 0xffffffff000e7802 */ /* 0x000fe20000000f00 */
[----:B------:R-:W-:Y:S01]  /*1140*/  IMAD.MOV.U32 R17, RZ, RZ, 0x1f ;  /* 0x0000001fff117424 */ /* 0x000fe200078e00ff */
[----:B------:R-:W-:-:S02]  /*1150*/  MOV R8, 0x1170 ;  /* 0x0000117000087802 */ /* 0x000fc40000000f00 */
[----:B------:R-:W-:Y:S05]  /*1160*/  CALL.REL.NOINC `($__internal_82_$__cuda_sm70_shflsync_bfly_p) ;  /* 0x000006e000007944 */ /* 0x000fea0003c00000 */
[----:B0-----:R-:W-:Y:S01]  /*1170*/  HFMA2.MMA R16, -RZ, RZ, 0, 4.76837158203125e-07 ;  /* 0x00000008ff107435 */ /* 0x001fe200000001ff */
[----:B-1----:R-:W-:Y:S01]  /*1180*/  FADD.FTZ R19, R19, R14 ;  /* 0x0000000e13137221 */ /* 0x002fe20000010000 */
[----:B------:R-:W-:Y:S01]  /*1190*/  MOV R17, 0x1f ;  /* 0x0000001f00117802 */ /* 0x000fe20000000f00 */
[----:B------:R-:W-:Y:S01]  /*11a0*/  IMAD.MOV.U32 R14, RZ, RZ, -0x1 ;  /* 0xffffffffff0e7424 */ /* 0x000fe200078e00ff */
[----:B------:R-:W-:-:S02]  /*11b0*/  MOV R8, 0x11d0 ;  /* 0x000011d000087802 */ /* 0x000fc40000000f00 */
[----:B------:R-:W-:Y:S05]  /*11c0*/  CALL.REL.NOINC `($__internal_82_$__cuda_sm70_shflsync_bfly_p) ;  /* 0x0000068000007944 */ /* 0x000fea0003c00000 */
[----:B-1----:R-:W-:Y:S01]  /*11d0*/  FADD.FTZ R12, R19, R14 ;  /* 0x0000000e130c7221 */ /* 0x002fe20000010000 */
[----:B0-----:R-:W-:Y:S01]  /*11e0*/  HFMA2.MMA R16, -RZ, RZ, 0, 9.5367431640625e-07 ;  /* 0x00000010ff107435 */ /* 0x001fe200000001ff */
[----:B------:R-:W-:-:S02]  /*11f0*/  MOV R17, 0x1f ;  /* 0x0000001f00117802 */ /* 0x000fc40000000f00 */
[----:B------:R-:W-:Y:S01]  /*1200*/  MOV R14, 0xffffffff ;  /* 0xffffffff000e7802 */ /* 0x000fe20000000f00 */
[----:B------:R-:W-:Y:S01]  /*1210*/  IMAD.MOV.U32 R19, RZ, RZ, R12 ;  /* 0x000000ffff137224 */ /* 0x000fe200078e000c */
[----:B------:R-:W-:Y:S02]  /*1220*/  MOV R8, 0x1240 ;  /* 0x0000124000087802 */ /* 0x000fe40000000f00 */
[----:B------:R-:W-:Y:S05]  /*1230*/  CALL.REL.NOINC `($__internal_82_$__cuda_sm70_shflsync_bfly_p) ;  /* 0x0000061000007944 */ /* 0x000fea0003c00000 */
[----:B0-----:R-:W-:Y:S01]  /*1240*/  HFMA2.MMA R16, -RZ, RZ, 0, 5.9604644775390625e-08 ;  /* 0x00000001ff107435 */ /* 0x001fe200000001ff */
[----:B-1----:R-:W-:Y:S01]  /*1250*/  MOV R15, R14 ;  /* 0x0000000e000f7202 */ /* 0x002fe20000000f00 */
[----:B------:R-:W-:Y:S01]  /*1260*/  IMAD.MOV.U32 R17, RZ, RZ, 0x1f ;  /* 0x0000001fff117424 */ /* 0x000fe200078e00ff */
[----:B------:R-:W-:Y:S02]  /*1270*/  MOV R19, R13 ;  /* 0x0000000d00137202 */ /* 0x000fe40000000f00 */
[----:B------:R-:W-:Y:S02]  /*1280*/  MOV R14, 0xffffffff ;  /* 0xffffffff000e7802 */ /* 0x000fe40000000f00 */
[----:B------:R-:W-:Y:S02]  /*1290*/  MOV R8, 0x12b0 ;  /* 0x000012b000087802 */ /* 0x000fe40000000f00 */
[----:B------:R-:W-:Y:S05]  /*12a0*/  CALL.REL.NOINC `($__internal_82_$__cuda_sm70_shflsync_bfly_p) ;  /* 0x000005a000007944 */ /* 0x000fea0003c00000 */
[----:B0-----:R-:W-:Y:S01]  /*12b0*/  HFMA2.MMA R16, -RZ, RZ, 0, 1.1920928955078125e-07 ;  /* 0x00000002ff107435 */ /* 0x001fe200000001ff */
[----:B-1----:R-:W-:Y:S01]  /*12c0*/  FADD.FTZ R19, R13, R14 ;  /* 0x0000000e0d137221 */ /* 0x002fe20000010000 */
[----:B------:R-:W-:Y:S01]  /*12d0*/  MOV R17, 0x1f ;  /* 0x0000001f00117802 */ /* 0x000fe20000000f00 */
[----:B------:R-:W-:Y:S01]  /*12e0*/  IMAD.MOV.U32 R14, RZ, RZ, -0x1 ;  /* 0xffffffffff0e7424 */ /* 0x000fe200078e00ff */
[----:B------:R-:W-:-:S02]  /*12f0*/  MOV R8, 0x1310 ;  /* 0x0000131000087802 */ /* 0x000fc40000000f00 */
[----:B------:R-:W-:Y:S05]  /*1300*/  CALL.REL.NOINC `($__internal_82_$__cuda_sm70_shflsync_bfly_p) ;  /* 0x0000054000007944 */ /* 0x000fea0003c00000 */
[----:B0-----:R-:W-:Y:S01]  /*1310*/  HFMA2.MMA R16, -RZ, RZ, 0, 2.384185791015625e-07 ;  /* 0x00000004ff107435 */ /* 0x001fe200000001ff */
[----:B-1----:R-:W-:Y:S01]  /*1320*/  FADD.FTZ R19, R19, R14 ;  /* 0x0000000e13137221 */ /* 0x002fe20000010000 */
[----:B------:R-:W-:-:S02]  /*1330*/  MOV R17, 0x1f ;  /* 0x0000001f00117802 */ /* 0x000fc40000000f00 */
[----:B------:R-:W-:Y:S02]  /*1340*/  MOV R14, 0xffffffff ;  /* 0xffffffff000e7802 */ /* 0x000fe40000000f00 */
[----:B------:R-:W-:Y:S02]  /*1350*/  MOV R8, 0x1370 ;  /* 0x0000137000087802 */ /* 0x000fe40000000f00 */
[----:B------:R-:W-:Y:S05]  /*1360*/  CALL.REL.NOINC `($__internal_82_$__cuda_sm70_shflsync_bfly_p) ;  /* 0x000004e000007944 */ /* 0x000fea0003c00000 */
[----:B0-----:R-:W-:Y:S01]  /*1370*/  HFMA2.MMA R17, -RZ, RZ, 0, 1.847743988037109375e-06 ;  /* 0x0000001fff117435 */ /* 0x001fe200000001ff */
[----:B-1----:R-:W-:Y:S01]  /*1380*/  FADD.FTZ R19, R19, R14 ;  /* 0x0000000e13137221 */ /* 0x002fe20000010000 */
[----:B------:R-:W-:Y:S01]  /*1390*/  MOV R14, 0xffffffff ;  /* 0xffffffff000e7802 */ /* 0x000fe20000000f00 */
[----:B------:R-:W-:Y:S01]  /*13a0*/  IMAD.MOV.U32 R16, RZ, RZ, 0x8 ;  /* 0x00000008ff107424 */ /* 0x000fe200078e00ff */
[----:B------:R-:W-:Y:S02]  /*13b0*/  MOV R8, 0x13d0 ;  /* 0x000013d000087802 */ /* 0x000fe40000000f00 */
[----:B------:R-:W-:Y:S05]  /*13c0*/  CALL.REL.NOINC `($__internal_82_$__cuda_sm70_shflsync_bfly_p) ;  /* 0x0000048000007944 */ /* 0x000fea0003c00000 */
[----:B-1----:R-:W-:Y:S01]  /*13d0*/  FADD.FTZ R13, R19, R14 ;  /* 0x0000000e130d7221 */ /* 0x002fe20000010000 */
[----:B0-----:R-:W-:Y:S01]  /*13e0*/  HFMA2.MMA R16, -RZ, RZ, 0, 9.5367431640625e-07 ;  /* 0x00000010ff107435 */ /* 0x001fe200000001ff */
[----:B------:R-:W-:Y:S01]  /*13f0*/  IMAD.MOV.U32 R17, RZ, RZ, 0x1f ;  /* 0x0000001fff117424 */ /* 0x000fe200078e00ff */
[----:B------:R-:W-:Y:S02]  /*1400*/  MOV R14, 0xffffffff ;  /* 0xffffffff000e7802 */ /* 0x000fe40000000f00 */
[----:B------:R-:W-:-:S02]  /*1410*/  MOV R19, R13 ;  /* 0x0000000d00137202 */ /* 0x000fc40000000f00 */
[----:B------:R-:W-:Y:S02]  /*1420*/  MOV R8, 0x1440 ;  /* 0x0000144000087802 */ /* 0x000fe40000000f00 */
[----:B------:R-:W-:Y:S05]  /*1430*/  CALL.REL.NOINC `($__internal_82_$__cuda_sm70_shflsync_bfly_p) ;  /* 0x0000041000007944 */ /* 0x000fea0003c00000 */
[----:B0-----:R-:W-:Y:S01]  /*1440*/  HFMA2.MMA R16, -RZ, RZ, 0, 5.9604644775390625e-08 ;  /* 0x00000001ff107435 */ /* 0x001fe200000001ff */
[----:B-1----:R-:W-:Y:S01]  /*1450*/  MOV R18, R14 ;  /* 0x0000000e00127202 */ /* 0x002fe20000000f00 */
[----:B------:R-:W-:Y:S01]  /*1460*/  IMAD.MOV.U32 R19, RZ, RZ, R11 ;  /* 0x000000ffff137224 */ /* 0x000fe200078e000b */
[----:B------:R-:W-:Y:S02]  /*1470*/  MOV R17, 0x1f ;  /* 0x0000001f00117802 */ /* 0x000fe40000000f00 */
[----:B------:R-:W-:Y:S02]  /*1480*/  MOV R14, 0xffffffff ;  /* 0xffffffff000e7802 */ /* 0x000fe40000000f00 */
[----:B------:R-:W-:Y:S02]  /*1490*/  MOV R8, 0x14b0 ;  /* 0x000014b000087802 */ /* 0x000fe40000000f00 */
[----:B------:R-:W-:Y:S05]  /*14a0*/  CALL.REL.NOINC `($__internal_82_$__cuda_sm70_shflsync_bfly_p) ;  /* 0x000003a000007944 */ /* 0x000fea0003c00000 */
[----:B0-----:R-:W-:Y:S01]  /*14b0*/  HFMA2.MMA R17, -RZ, RZ, 0, 1.847743988037109375e-06 ;  /* 0x0000001fff117435 */ /* 0x001fe200000001ff */
[----:B-1----:R-:W-:Y:S01]  /*14c0*/  FADD.FTZ R19, R11, R14 ;  /* 0x0000000e0b137221 */ /* 0x002fe20000010000 */
[----:B------:R-:W-:Y:S01]  /*14d0*/  MOV R14, 0xffffffff ;  /* 0xffffffff000e7802 */ /* 0x000fe20000000f00 */
[----:B------:R-:W-:Y:S01]  /*14e0*/  IMAD.MOV.U32 R16, RZ, RZ, 0x2 ;  /* 0x00000002ff107424 */ /* 0x000fe200078e00ff */
[----:B------:R-:W-:-:S02]  /*14f0*/  MOV R8, 0x1510 ;  /* 0x0000151000087802 */ /* 0x000fc40000000f00 */
[----:B------:R-:W-:Y:S05]  /*1500*/  CALL.REL.NOINC `($__internal_82_$__cuda_sm70_shflsync_bfly_p) ;  /* 0x0000034000007944 */ /* 0x000fea0003c00000 */
        /* <DEDUP_REMOVED lines=44> */
[----:B0-----:R-:W-:Y:S01]  /*17d0*/  HFMA2.MMA R16, -RZ, RZ, 0, 9.5367431640625e-07 ;  /* 0x00000010ff107435 */ /* 0x001fe200000001ff */
[----:B-1----:R-:W-:Y:S01]  /*17e0*/  FADD.FTZ R19, R19, R14 ;  /* 0x0000000e13137221 */ /* 0x002fe20000010000 */
[----:B------:R-:W-:Y:S01]  /*17f0*/  MOV R14, 0xffffffff ;  /* 0xffffffff000e7802 */ /* 0x000fe20000000f00 */
[----:B------:R-:W-:Y:S01]  /*1800*/  IMAD.MOV.U32 R17, RZ, RZ, 0x1f ;  /* 0x0000001fff117424 */ /* 0x000fe200078e00ff */
[----:B------:R-:W-:-:S02]  /*1810*/  MOV R8, 0x1830 ;  /* 0x0000183000087802 */ /* 0x000fc40000000f00 */
[----:B------:R-:W-:Y:S05]  /*1820*/  CALL.REL.NOINC `($__internal_82_$__cuda_sm70_shflsync_bfly_p) ;  /* 0x0000002000007944 */ /* 0x000fea0003c00000 */
[----:B-1----:R-:W-:Y:S01]  /*1830*/  MOV R8, R14 ;  /* 0x0000000e00087202 */ /* 0x002fe20000000f00 */
[----:B0-----:R-:W-:Y:S05]  /*1840*/  BRA `(.L_x_1801) ;  /* 0xfffff56000007947 */ /* 0x001fea000383ffff */
        .weak           $__internal_82_$__cuda_sm70_shflsync_bfly_p
        .type           $__internal_82_$__cuda_sm70_shflsync_bfly_p,@function
        .size           $__internal_82_$__cuda_sm70_shflsync_bfly_p,(.L_x_2908 - $__internal_82_$__cuda_sm70_shflsync_bfly_p)
$__internal_82_$__cuda_sm70_shflsync_bfly_p:
[----:B------:R-:W-:Y:S01]  /*1850*/  HFMA2.MMA R9, -RZ, RZ, 0, 0 ;  /* 0x00000000ff097435 */ /* 0x000fe200000001ff */
[----:B------:R-:W-:Y:S04]  /*1860*/  WARPSYNC R14 ;  /* 0x0000000e00007348 */ /* 0x000fe80003800000 */
[----:B------:R0:W1:Y:S01]  /*1870*/  SHFL.BFLY PT, R14, R19, R16, R17 ;  /* 0x0c000010130e7389 */ /* 0x00006200000e0011 */
[----:B------:R-:W-:Y:S05]  /*1880*/  RET.REL.NODEC R8 `(_ZN10layer_norm40ln_parallel_residual_bwd_finalize_kernelINS_22Kernel_traits_finalizeILj1280E6__halfS2_fS2_fjLb0ELj1024ELj4ENS_18Kernel_traits_baseILj1280ES2_S2_fS2_fjLj1024EEEEELb1EEEvNS_9BwdParamsE) ;  /* 0xffffe77008007950 */ /* 0x000fea0003c3ffff */
.L_x_1802:
        /* <DEDUP_REMOVED lines=15> */
.L_x_2908:


//--------------------- .text._ZN10layer_norm31ln_parallel_residual_bwd_kernelINS_13Kernel_traitsI6__halfS2_fS2_fjLj1280ELj1ELj4ELj1ELj16ENS_18Kernel_traits_baseILj1280ES2_S2_fS2_fjLj128EEEEELb1ELb1ELb1EEEvNS_9BwdParamsE --------------------------
	.section	.text._ZN10layer_norm31ln_parallel_residual_bwd_kernelINS_13Kernel_traitsI6__halfS2_fS2_fjLj1280ELj1ELj4ELj1ELj16ENS_18Kernel_traits_baseILj1280ES2_S2_fS2_fjLj128EEEEELb1ELb1ELb1EEEvNS_9BwdParamsE,"ax",@progbits
	.sectioninfo	@"SHI_REGISTERS=255"
	.align	128
        .global         _ZN10layer_norm31ln_parallel_residual_bwd_kernelINS_13Kernel_traitsI6__halfS2_fS2_fjLj1280ELj1ELj4ELj1ELj16ENS_18Kernel_traits_baseILj1280ES2_S2_fS2_fjLj128EEEEELb1ELb1ELb1EEEvNS_9BwdParamsE
        .type           _ZN10layer_norm31ln_parallel_residual_bwd_kernelINS_13Kernel_traitsI6__halfS2_fS2_fjLj1280ELj1ELj4ELj1ELj16ENS_18Kernel_traits_baseILj1280ES2_S2_fS2_fjLj128EEEEELb1ELb1ELb1EEEvNS_9BwdParamsE,@function
        .size           _ZN10layer_norm31ln_parallel_residual_bwd_kernelINS_13Kernel_traitsI6__halfS2_fS2_fjLj1280ELj1ELj4ELj1ELj16ENS_18Kernel_traits_baseILj1280ES2_S2_fS2_fjLj128EEEEELb1ELb1ELb1EEEvNS_9BwdParamsE,(.L_x_2909 - _ZN10layer_norm31ln_parallel_residual_bwd_kernelINS_13Kernel_traitsI6__halfS2_fS2_fjLj1280ELj1ELj4ELj1ELj16ENS_18Kernel_traits_baseILj1280ES2_S2_fS2_fjLj128EEEEELb1ELb1ELb1EEEvNS_9BwdParamsE)
        .other          _ZN10layer_norm31ln_parallel_residual_bwd_kernelINS_13Kernel_traitsI6__halfS2_fS2_fjLj1280ELj1ELj4ELj1ELj16ENS_18Kernel_traits_baseILj1280ES2_S2_fS2_fjLj128EEEEELb1ELb1ELb1EEEvNS_9BwdParamsE,@"STO_CUDA_ENTRY STV_DEFAULT"
_ZN10layer_norm31ln_parallel_residual_bwd_kernelINS_13Kernel_traitsI6__halfS2_fS2_fjLj1280ELj1ELj4ELj1ELj16ENS_18Kernel_traits_baseILj1280ES2_S2_fS2_fjLj128EEEEELb1ELb1ELb1EEEvNS_9BwdParamsE:
.text._ZN10layer_norm31ln_parallel_residual_bwd_kernelINS_13Kernel_traitsI6__halfS2_fS2_fjLj1280ELj1ELj4ELj1ELj16ENS_18Kernel_traits_baseILj1280ES2_S2_fS2_fjLj128EEEEELb1ELb1ELb1EEEvNS_9BwdParamsE:
        /* <DEDUP_REMOVED lines=51> */
.L_x_1804:
        /* <DEDUP_REMOVED lines=44> */
[----:B------:R1:W-:Y:S04]  /*05f0*/  STL [R1+0x7c], R2 ;  /* 0x00007c0201007387 */ /* 0x0003e80000100800 */
[----:B------:R2:W-:Y:S01]  /*0600*/  STL [R1+0x78], R0 ;  /* 0x0000780001007387 */ /* 0x0005e20000100800 */
[----:B0-----:R-:W-:Y:S01]  /*0610*/  HADD2.F32 R3, -RZ, R5.H1_H1 ;  /* 0x30000005ff037230 */ /* 0x001fe20000004100 */
[----:B------:R-:W-:Y:S01]  /*0620*/  CS2R R4, SRZ ;  /* 0x0000000000047805 */ /* 0x000fe2000001ff00 */
[----:B---3--:R-:W-:-:S02]  /*0630*/  HADD2.F32 R252, -RZ, R24.H1_H1 ;  /* 0x30000018fffc7230 */ /* 0x008fc40000004100 */
[--C-:B-1----:R-:W-:Y:S01]  /*0640*/  HADD2.F32 R2, -RZ, R6.reuse.H0_H0 ;  /* 0x20000006ff027230 */ /* 0x102fe20000004100 */
[----:B------:R0:W-:Y:S01]  /*0650*/  STL [R1+0x74], R3 ;  /* 0x0000740301007387 */ /* 0x0001e20000100800 */
[--C-:B------:R-:W-:Y:S02]  /*0660*/  HADD2.F32 R251, -RZ, R25.reuse.H0_H0 ;  /* 0x20000019fffb7230 */ /* 0x100fe40000004100 */
[----:B--2---:R-:W-:Y:S01]  /*0670*/  HADD2.F32 R0, -RZ, R6.H1_H1 ;  /* 0x30000006ff007230 */ /* 0x004fe20000004100 */
[----:B------:R1:W-:Y:S01]  /*0680*/  STL [R1+0x70], R2 ;  /* 0x0000700201007387 */ /* 0x0003e20000100800 */
[----:B------:R-:W-:Y:S02]  /*0690*/  HADD2.F32 R250, -RZ, R25.H1_H1 ;  /* 0x30000019fffa7230 */ /* 0x000fe40000004100 */
[--C-:B------:R-:W-:Y:S01]  /*06a0*/  HADD2.F32 R249, -RZ, R26.reuse.H0_H0 ;  /* 0x2000001afff97230 */ /* 0x100fe20000004100 */
[----:B------:R2:W-:Y:S01]  /*06b0*/  STL [R1+0x6c], R0 ;  /* 0x00006c0001007387 */ /* 0x0005e20000100800 */
[----:B------:R-:W-:-:S02]  /*06c0*/  HADD2.F32 R248, -RZ, R26.H1_H1 ;  /* 0x3000001afff87230 */ /* 0x000fc40000004100 */
        /* <DEDUP_REMOVED lines=8> */
[----:B------:R-:W-:-:S03]  /*0750*/  CS2R R26, SRZ ;  /* 0x00000000001a7805 */ /* 0x000fc6000001ff00 */
[----:B------:R2:W-:Y:S01]  /*0760*/  STL [R1+0x60], R0 ;  /* 0x0000600001007387 */ /* 0x0005e20000100800 */
[----:B0-----:R-:W-:Y:S02]  /*0770*/  HADD2.F32 R3, -RZ, R12.H1_H1 ;  /* 0x3000000cff037230 */ /* 0x001fe40000004100 */
[----:B-1----:R-:W-:-:S03]  /*0780*/  HADD2.F32 R2, -RZ, R13.H0_H0 ;  /* 0x2000000dff027230 */ /* 0x002fc60000004100 */
[----:B------:R0:W-:Y:S01]  /*0790*/  STL [R1+0x5c], R3 ;  /* 0x00005c0301007387 */ /* 0x0001e20000100800 */
[----:B--2---:R-:W-:-:S03]  /*07a0*/  HADD2.F32 R0, -RZ, R13.H1_H1 ;  /* 0x3000000dff007230 */ /* 0x004fc60000004100 */
[----:B------:R1:W-:Y:S01]  /*07b0*/  STL [R1+0x58], R2 ;  /* 0x0000580201007387 */ /* 0x0003e20000100800 */
[----:B------:R-:W-:-:S03]  /*07c0*/  CS2R R12, SRZ ;  /* 0x00000000000c7805 */ /* 0x000fc6000001ff00 */
[----:B------:R2:W-:Y:S01]  /*07d0*/  STL [R1+0x54], R0 ;  /* 0x0000540001007387 */ /* 0x0005e20000100800 */
[--C-:B0-----:R-:W-:Y:S02]  /*07e0*/  HADD2.F32 R3, -RZ, R14.reuse.H0_H0 ;  /* 0x2000000eff037230 */ /* 0x101fe40000004100 */
[----:B-1----:R-:W-:-:S03]  /*07f0*/  HADD2.F32 R2, -RZ, R14.H1_H1 ;  /* 0x3000000eff027230 */ /* 0x002fc60000004100 */
[----:B------:R0:W-:Y:S01]  /*0800*/  STL [R1+0x50], R3 ;  /* 0x0000500301007387 */ /* 0x0001e20000100800 */
[----:B--2---:R-:W-:-:S03]  /*0810*/  HADD2.F32 R0, -RZ, R15.H0_H0 ;  /* 0x2000000fff007230 */ /* 0x004fc60000004100 */
[----:B------:R4:W-:Y:S04]  /*0820*/  STL [R1+0x4c], R2 ;  /* 0x00004c0201007387 */ /* 0x0009e80000100800 */
[----:B------:R1:W-:Y:S01]  /*0830*/  STL [R1+0x48], R0 ;  /* 0x0000480001007387 */ /* 0x0003e20000100800 */
[----:B0-----:R-:W-:Y:S01]  /*0840*/  HADD2.F32 R3, -RZ, R15.H1_H1 ;  /* 0x3000000fff037230 */ /* 0x001fe20000004100 */
[----:B------:R-:W-:Y:S01]  /*0850*/  CS2R R14, SRZ ;  /* 0x00000000000e7805 */ /* 0x000fe2000001ff00 */
[----:B----4-:R-:W-:-:S03]  /*0860*/  HADD2.F32 R2, -RZ, R16.H0_H0 ;  /* 0x20000010ff027230 */ /* 0x010fc60000004100 */
[----:B------:R0:W-:Y:S01]  /*0870*/  STL [R1+0x44], R3 ;  /* 0x0000440301007387 */ /* 0x0001e20000100800 */
[----:B-1----:R-:W-:-:S03]  /*0880*/  HADD2.F32 R0, -RZ, R16.H1_H1 ;  /* 0x30000010ff007230 */ /* 0x002fc60000004100 */
[----:B------:R1:W-:Y:S04]  /*0890*/  STL [R1+0x40], R2 ;  /* 0x0000400201007387 */ /* 0x0003e80000100800 */
[----:B------:R2:W-:Y:S01]  /*08a0*/  STL [R1+0x3c], R0 ;  /* 0x00003c0001007387 */ /* 0x0005e20000100800 */
[--C-:B0-----:R-:W-:Y:S02]  /*08b0*/  HADD2.F32 R3, -RZ, R17.reuse.H0_H0 ;  /* 0x20000011ff037230 */ /* 0x101fe40000004100 */
[----:B-1----:R-:W-:-:S03]  /*08c0*/  HADD2.F32 R2, -RZ, R17.H1_H1 ;  /* 0x30000011ff027230 */ /* 0x002fc60000004100 */
[----:B------:R0:W-:Y:S01]  /*08d0*/  STL [R1+0x38], R3 ;  /* 0x0000380301007387 */ /* 0x0001e20000100800 */
[----:B------:R-:W-:Y:S01]  /*08e0*/  CS2R R16, SRZ ;  /* 0x0000000000107805 */ /* 0x000fe2000001ff00 */
[--C-:B--2---:R-:W-:Y:S02]  /*08f0*/  HADD2.F32 R0, -RZ, R18.reuse.H0_H0 ;  /* 0x20000012ff007230 */ /* 0x104fe40000004100 */
[----:B------:R1:W-:Y:S04]  /*0900*/  STL [R1+0x34], R2 ;  /* 0x0000340201007387 */ /* 0x0003e80000100800 */
        /* <DEDUP_REMOVED lines=8> */
[--C-:B-----5:R-:W-:Y:S02]  /*0990*/  HADD2.F32 R3, -RZ, R20.reuse.H0_H0 ;  /* 0x20000014ff037230 */ /* 0x120fe40000004100 */
[----:B0-----:R-:W-:-:S03]  /*09a0*/  HADD2.F32 R2, -RZ, R20.H1_H1 ;  /* 0x30000014ff027230 */ /* 0x001fc60000004100 */
[----:B------:R0:W-:Y:S01]  /*09b0*/  STL [R1+0x20], R3 ;  /* 0x0000200301007387 */ /* 0x0001e20000100800 */
[----:B-1----:R-:W-:-:S03]  /*09c0*/  HADD2.F32 R0, -RZ, R21.H0_H0 ;  /* 0x20000015ff007230 */ /* 0x002fc60000004100 */
[----:B------:R1:W-:Y:S04]  /*09d0*/  STL [R1+0x1c], R2 ;  /* 0x00001c0201007387 */ /* 0x0003e80000100800 */
[----:B------:R2:W-:Y:S01]  /*09e0*/  STL [R1+0x18], R0 ;  /* 0x0000180001007387 */ /* 0x0005e20000100800 */
[----:B0-----:R-:W-:Y:S01]  /*09f0*/  HADD2.F32 R3, -RZ, R21.H1_H1 ;  /* 0x30000015ff037230 */ /* 0x001fe20000004100 */
[----:B------:R-:W-:Y:S01]  /*0a00*/  CS2R R20, SRZ ;  /* 0x0000000000147805 */ /* 0x000fe2000001ff00 */
        /* <DEDUP_REMOVED lines=8> */
[----:B------:R-:W-:Y:S01]  /*0a90*/  CS2R R22, SRZ ;  /* 0x0000000000167805 */ /* 0x000fe2000001ff00 */
[----:B--2---:R-:W-:Y:S02]  /*0aa0*/  HADD2.F32 R0, -RZ, R24.H0_H0 ;  /* 0x20000018ff007230 */ /* 0x004fe40000004100 */
[----:B------:R0:W-:Y:S01]  /*0ab0*/  STL [R1+0x4], R2 ;  /* 0x0000040201007387 */ /* 0x0001e20000100800 */
[----:B------:R-:W-:-:S03]  /*0ac0*/  CS2R R24, SRZ ;  /* 0x0000000000187805 */ /* 0x000fc6000001ff00 */
[----:B------:R1:W-:Y:S01]  /*0ad0*/  STL [R1], R0 ;  /* 0x0000000001007387 */ /* 0x0003e20000100800 */
[----:B0-----:R-:W-:Y:S01]  /*0ae0*/  CS2R R2, SRZ ;  /* 0x0000000000027805 */ /* 0x001fe2000001ff00 */
[----:B-1----:R-:W-:Y:S02]  /*0af0*/  MOV R0, RZ ;  /* 0x000000ff00007202 */ /* 0x002fe40000000f00 */
.L_x_1810:
[----:B------:R-:W0:Y:S01]  /*0b00*/  S2R R90, SR_TID.X ;  /* 0x00000000005a7919 */ /* 0x000e220000002100 */
[C---:B------:R-:W-:Y:S01]  /*0b10*/  IMAD R88, R9.reuse, c[0x0][0x168], RZ ;  /* 0x00005a0009587a24 */ /* 0x040fe200078e02ff */
[----:B------:R-:W-:Y:S02]  /*0b20*/  MOV R144, 0x10 ;  /* 0x0000001000907802 */ /* 0x000fe40000000f00 */
[----:B------:R-:W-:Y:S01]  /*0b30*/  MOV R180, 0x4 ;  /* 0x0000000400b47802 */ /* 0x000fe20000000f00 */
[----:B------:R-:W1:Y:S01]  /*0b40*/  LDC.U8 R188, c[0x0][0x1f0] ;  /* 0x00007c00ffbc7b82 */ /* 0x000e620000000000 */
[----:B------:R-:W-:Y:S01]  /*0b50*/  SHF.R.S32.HI R89, RZ, 0x1f, R88 ;  /* 0x0000001fff597819 */ /* 0x000fe20000011458 */
[----:B------:R-:W2:Y:S02]  /*0b60*/  LDL R247, [R1+0x74] ;  /* 0x0000740001f77983 */ /* 0x000ea40000100800 */
[----:B------:R-:W-:Y:S01]  /*0b70*/  IMAD.WIDE R186, R9, R180, c[0x0][0x1a0] ;  /* 0x0000680009ba7625 */ /* 0x000fe200078e02b4 */
[----:B------:R-:W-:-:S05]  /*0b80*/  LEA.HI R89, R89, R88, RZ, 0x3 ;  /* 0x0000005859597211 */ /* 0x000fca00078f18ff */
[----:B------:R-:W3:Y:S01]  /*0b90*/  LDG.E R186, [R186.64] ;  /* 0x00000004baba7981 */ /* 0x000ee2000c1e1900 */
[----:B0-----:R-:W-:-:S04]  /*0ba0*/  LOP3.LUT R90, R90, 0x1f, RZ, 0xc0, !PT ;  /* 0x0000001f5a5a7812 */ /* 0x001fc800078ec0ff */
[----:B------:R-:W-:-:S04]  /*0bb0*/  LEA.HI.SX32 R179, R89, R90, 0x1d ;  /* 0x0000005a59b37211 */ /* 0x000fc800078feaff */
[C---:B------:R-:W-:Y:S01]  /*0bc0*/  LEA R96, P0, R179.reuse, c[0x0][0x188], 0x5 ;  /* 0x00006200b3607a11 */ /* 0x040fe200078028ff */
[----:B------:R-:W-:-:S03]  /*0bd0*/  IMAD.WIDE.U32 R92, R179, R144, c[0x0][0x208] ;  /* 0x00008200b35c7625 */ /* 0x000fc600078e0090 */
[----:B------:R-:W-:-:S03]  /*0be0*/  LEA.HI.X R97, R179, c[0x0][0x18c], RZ, 0x5, P0 ;  /* 0x00006300b3617a11 */ /* 0x000fc600000f2cff */
[----:B------:R-:W4:Y:S01]  /*0bf0*/  LDG.E.128 R92, [R92.64] ;  /* 0x000000045c5c7981 */ /* 0x000f22000c1e1d00 */
[----:B------:R-:W-:-:S03]  /*0c00*/  IADD3 R178, R179, 0x20, RZ ;  /* 0x00000020b3b27810 */ /* 0x000fc60007ffe0ff */
[----:B------:R0:W2:Y:S01]  /*0c10*/  LDG.E.128 R88, [R96.64] ;  /* 0x0000000460587981 */ /* 0x0000a2000c1e1d00 */
[C---:B------:R-:W-:Y:S02]  /*0c20*/  LEA R108, P0, R178.reuse, c[0x0][0x188], 0x5 ;  /* 0x00006200b26c7a11 */ /* 0x040fe400078028ff */
[----:B------:R-:W-:Y:S01]  /*0c30*/  IADD3 R175, R179, 0x40, RZ ;  /* 0x00000040b3af7810 */ /* 0x000fe20007ffe0ff */
[----:B0-----:R-:W2:Y:S01]  /*0c40*/  LDG.E.128 R96, [R96.64+0x10] ;  /* 0x0000100460607981 */ /* 0x001ea2000c1e1d00 */
[----:B------:R-:W-:Y:S02]  /*0c50*/  LEA.HI.X R109, R178, c[0x0][0x18c], RZ, 0x5, P0 ;  /* 0x00006300b26d7a11 */ /* 0x000fe400000f2cff */
[----:B------:R-:W-:Y:S02]  /*0c60*/  LEA R116, P0, R175, c[0x0][0x188], 0x5 ;  /* 0x00006200af747a11 */ /* 0x000fe400078028ff */
[----:B------:R-:W-:Y:S01]  /*0c70*/  IADD3 R176, R179, 0x60, RZ ;  /* 0x00000060b3b07810 */ /* 0x000fe20007ffe0ff */
[----:B------:R0:W2:Y:S01]  /*0c80*/  LDG.E.128 R100, [R108.64] ;  /* 0x000000046c647981 */ /* 0x0000a2000c1e1d00 */
[----:B------:R-:W-:-:S02]  /*0c90*/  LEA.HI.X R117, R175, c[0x0][0x18c], RZ, 0x5, P0 ;  /* 0x00006300af757a11 */ /* 0x000fc400000f2cff */
[C---:B------:R-:W-:Y:S02]  /*0ca0*/  LEA R124, P0, R176.reuse, c[0x0][0x188], 0x5 ;  /* 0x00006200b07c7a11 */ /* 0x040fe400078028ff */
[----:B------:R-:W-:Y:S01]  /*0cb0*/  IADD3 R174, R179, 0x80, RZ ;  /* 0x00000080b3ae7810 */ /* 0x000fe20007ffe0ff */
[----:B------:R-:W-:Y:S01]  /*0cc0*/  IMAD.WIDE.U32 R136, R175, R144, c[0x0][0x208] ;  /* 0x00008200af887625 */ /* 0x000fe200078e0090 */
[----:B------:R-:W-:Y:S01]  /*0cd0*/  LEA.HI.X R125, R176, c[0x0][0x18c], RZ, 0x5, P0 ;  /* 0x00006300b07d7a11 */ /* 0x000fe200000f2cff */
[----:B------:R0:W2:Y:S01]  /*0ce0*/  LDG.E.128 R112, [R116.64] ;  /* 0x0000000474707981 */ /* 0x0000a2000c1e1d00 */
[----:B------:R-:W-:-:S03]  /*0cf0*/  LEA R132, P0, R174, c[0x0][0x188], 0x5 ;  /* 0x00006200ae847a11 */ /* 0x000fc600078028ff */
[----:B------:R-:W2:Y:S01]  /*0d00*/  LDG.E.128 R136, [R136.64] ;  /* 0x0000000488887981 */ /* 0x000ea2000c1e1d00 */
[----:B------:R-:W-:-:S03]  /*0d10*/  LEA.HI.X R133, R174, c[0x0][0x18c], RZ, 0x5, P0 ;  /* 0x00006300ae857a11 */ /* 0x000fc600000f2cff */
[----:B------:R1:W2:Y:S04]  /*0d20*/  LDG.E.128 R120, [R124.64] ;  /* 0x000000047c787981 */ /* 0x0002a8000c1e1d00 */
[----:B------:R1:W2:Y:S04]  /*0d30*/  LDG.E.128 R128, [R132.64] ;  /* 0x0000000484807981 */ /* 0x0002a8000c1e1d00 */
[----:B0-----:R-:W2:Y:S04]  /*0d40*/  LDG.E.128 R108, [R108.64+0x10] ;  /* 0x000010046c6c7981 */ /* 0x001ea8000c1e1d00 */
[----:B------:R-:W2:Y:S04]  /*0d50*/  LDG.E.128 R116, [R116.64+0x10] ;  /* 0x0000100474747981 */ /* 0x000ea8000c1e1d00 */
[----:B-1----:R-:W2:Y:S04]  /*0d60*/  LDG.E.128 R124, [R124.64+0x10] ;  /* 0x000010047c7c7981 */ /* 0x002ea8000c1e1d00 */
[----:B------:R-:W2:Y:S01]  /*0d70*/  LDG.E.128 R132, [R132.64+0x10] ;  /* 0x0000100484847981 */ /* 0x000ea2000c1e1d00 */
[----:B------:R-:W-:-:S04]  /*0d80*/  ISETP.NE.U32.AND P0, PT, RZ, c[0x0][0x250], PT ;  /* 0x00009400ff007a0c */ /* 0x000fc80003f05070 */
[----:B------:R-:W-:Y:S01]  /*0d90*/  ISETP.NE.AND.EX P0, PT, RZ, c[0x0][0x254], PT, P0 ;  /* 0x00009500ff007a0c */ /* 0x000fe20003f05300 */
[----:B------:R-:W-:Y:S01]  /*0da0*/  IMAD.WIDE R180, R9, R180, c[0x0][0x1a8] ;  /* 0x00006a0009b47625 */ /* 0x000fe200078e02b4 */
[----:B------:R-:W-:Y:S02]  /*0db0*/  SHF.L.U32 R193, R179, 0x3, RZ ;  /* 0x00000003b3c17819 */ /* 0x000fe400000006ff */
[----:B------:R-:W-:Y:S02]  /*0dc0*/  SHF.L.U32 R202, R178, 0x3, RZ ;  /* 0x00000003b2ca7819 */ /* 0x000fe400000006ff */
[----:B------:R0:W2:Y:S01]  /*0dd0*/  LDG.E R177, [R180.64] ;  /* 0x00000004b4b17981 */ /* 0x0000a2000c1e1900 */
[----:B------:R-:W-:Y:S02]  /*0de0*/  SHF.R.U32.HI R203, RZ, 0x1d, R179 ;  /* 0x0000001dffcb7819 */ /* 0x000fe400000116b3 */
[----:B------:R-:W-:-:S04]  /*0df0*/  SHF.R.U32.HI R197, RZ, 0x1d, R178 ;  /* 0x0000001dffc57819 */ /* 0x000fc800000116b2 */
        /* <DEDUP_REMOVED lines=28> */
[----:B---3--:R-:W-:Y:S01]  /*0fc0*/  FSEL R180, R186, RZ, !P2 ;  /* 0x000000ffbab47208 */ /* 0x008fe20005000000 */
[--C-:B----4-:R-:W-:Y:S02]  /*0fd0*/  HADD2.F32 R181, -RZ, R92.reuse.H0_H0 ;  /* 0x2000005cffb57230 */ /* 0x110fe40000004100 */
[----:B-1----:R-:W-:Y:S02]  /*0fe0*/  HADD2.F32 R182, -RZ, R92.H1_H1 ;  /* 0x3000005cffb67230 */ /* 0x002fe40000004100 */
[----:B------:R-:W-:-:S02]  /*0ff0*/  HADD2.F32 R92, -RZ, R93.H0_H0 ;  /* 0x2000005dff5c7230 */ /* 0x000fc40000004100 */
[----:B------:R-:W-:Y:S02]  /*1000*/  HADD2.F32 R183, -RZ, R93.H1_H1 ;  /* 0x3000005dffb77230 */ /* 0x000fe40000004100 */
[--C-:B------:R-:W-:Y:S02]  /*1010*/  HADD2.F32 R93, -RZ, R94.reuse.H0_H0 ;  /* 0x2000005eff5d7230 */ /* 0x100fe40000004100 */
[----:B------:R-:W-:Y:S01]  /*1020*/  HADD2.F32 R186, -RZ, R94.H1_H1 ;  /* 0x3000005effba7230 */ /* 0x000fe20000004100 */
[----:B------:R-:W-:Y:S01]  /*1030*/  @P1 LEA R94, P3, R178, c[0x0][0x218], 0x5 ;  /* 0x00008600b25e1a11 */ /* 0x000fe200078628ff */
[--C-:B------:R-:W-:Y:S02]  /*1040*/  HADD2.F32 R204, -RZ, R95.reuse.H0_H0 ;  /* 0x2000005fffcc7230 */ /* 0x100fe40000004100 */
[----:B------:R-:W-:Y:S01]  /*1050*/  HADD2.F32 R206, -RZ, R95.H1_H1 ;  /* 0x3000005fffce7230 */ /* 0x000fe20000004100 */
[----:B--2---:R-:W-:Y:S01]  /*1060*/  FADD.FTZ R187, R96, -R180 ;  /* 0x800000b460bb7221 */ /* 0x004fe20000010000 */
[----:B------:R-:W-:-:S02]  /*1070*/  @P1 LEA.HI.X R95, R178, c[0x0][0x21c], RZ, 0x5, P3 ;  /* 0x00008700b25f1a11 */ /* 0x000fc400018f2cff */
        /* <DEDUP_REMOVED lines=22> */
[--C-:B------:R-:W-:Y:S01]  /*11e0*/  HADD2.F32 R202, -RZ, R139.reuse.H1_H1 ;  /* 0x3000008bffca7230 */ /* 0x100fe20000004100 */
[--C-:B------:R-:W-:Y:S01]  /*11f0*/  FADD.FTZ R88, R88, -R180.reuse ;  /* 0x800000b458587221 */ /* 0x100fe20000010000 */
[----:B------:R-:W-:Y:S01]  /*1200*/  IADD3.X R103, R197, c[0x0][0x194], RZ, P1, !PT ;  /* 0x00006500c5677a10 */ /* 0x000fe20000ffe4ff */
[----:B------:R-:W-:Y:S01]  /*1210*/  HADD2.F32 R197, -RZ, R139.H0_H0 ;  /* 0x2000008bffc57230 */ /* 0x000fe20000004100 */
[--C-:B------:R-:W-:Y:S01]  /*1220*/  FADD.FTZ R89, R89, -R180.reuse ;  /* 0x800000b459597221 */ /* 0x100fe20000010000 */
[----:B------:R-:W3:Y:S01]  /*1230*/  LDL R139, [R1+0x70] ;  /* 0x00007000018b7983 */ /* 0x000ee20000100800 */
[--C-:B------:R-:W-:Y:S01]  /*1240*/  FADD.FTZ R90, R90, -R180.reuse ;  /* 0x800000b45a5a7221 */ /* 0x100fe20000010000 */
[----:B------:R-:W-:Y:S01]  /*1250*/  HADD2.F32 R208, -RZ, R138.H0_H0 ;  /* 0x2000008affd07230 */ /* 0x000fe20000004100 */
[----:B------:R-:W-:-:S02]  /*1260*/  FADD.FTZ R91, R91, -R180 ;  /* 0x800000b45b5b7221 */ /* 0x000fc40000010000 */
        /* <DEDUP_REMOVED lines=47> */
[----:B------:R-:W-:Y:S01]  /*1560*/  HADD2.F32 R209, -RZ, R136.H0_H0 ;  /* 0x20000088ffd17230 */ /* 0x000fe20000004100 */
        /* <DEDUP_REMOVED lines=12> */
[--C-:B------:R-:W-:Y:S01]  /*1630*/  HADD2.F32 R200, -RZ, R140.reuse.H0_H0 ;  /* 0x2000008cffc87230 */ /* 0x100fe20000004100 */
[C---:B------:R-:W-:Y:S01]  /*1640*/  FMUL.FTZ R90, R177.reuse, R90 ;  /* 0x0000005ab15a7220 */ /* 0x040fe20000410000 */
[----:B------:R-:W-:Y:S02]  /*1650*/  HADD2.F32 R207, -RZ, R140.H1_H1 ;  /* 0x3000008cffcf7230 */ /* 0x000fe40000004100 */
[----:B------:R-:W4:Y:S01]  /*1660*/  LDL R140, [R1+0x68] ;  /* 0x00006800018c7983 */ /* 0x000f220000100800 */
[----:B------:R-:W-:Y:S01]  /*1670*/  HADD2.F32 R193, -RZ, R104.H0_H0 ;  /* 0x20000068ffc17230 */ /* 0x000fe20000004100 */
[----:B------:R-:W-:-:S02]  /*1680*/  FMUL.FTZ R184, R177, R184 ;  /* 0x000000b8b1b87220 */ /* 0x000fc40000410000 */
[----:B------:R-:W-:Y:S02]  /*1690*/  FFMA.FTZ R5, R89, R182, R5 ;  /* 0x000000b659057223 */ /* 0x000fe40000010005 */
[----:B------:R-:W-:Y:S02]  /*16a0*/  FADD.FTZ R35, R204, R35 ;  /* 0x00000023cc237221 */ /* 0x000fe40000010000 */
[----:B------:R-:W-:Y:S01]  /*16b0*/  FFMA.FTZ R148, R189, R204, R148 ;  /* 0x000000ccbd947223 */ /* 0x000fe20000010094 */
[----:B------:R-:W-:Y:S01]  /*16c0*/  HADD2.F32 R195, -RZ, R106.H0_H0 ;  /* 0x2000006affc37230 */ /* 0x000fe20000004100 */
[----:B------:R-:W-:Y:S02]  /*16d0*/  FFMA.FTZ R3, R90, R92, R3 ;  /* 0x0000005c5a037223 */ /* 0x000fe40000010003 */
[----:B------:R-:W-:Y:S01]  /*16e0*/  FMUL.FTZ R188, R177, R188 ;  /* 0x000000bcb1bc7220 */ /* 0x000fe20000410000 */
[----:B------:R-:W-:Y:S01]  /*16f0*/  HADD2.F32 R194, -RZ, R105.H0_H0 ;  /* 0x20000069ffc27230 */ /* 0x000fe20000004100 */
        /* <DEDUP_REMOVED lines=11> */
[----:B------:R-:W-:Y:S01]  /*17b0*/  HADD2.F32 R196, -RZ, R107.H0_H0 ;  /* 0x2000006bffc47230 */ /* 0x000fe20000004100 */
        /* <DEDUP_REMOVED lines=10> */
[----:B------:R-:W-:Y:S01]  /*1860*/  HADD2.F32 R105, -RZ, R105.H1_H1 ;  /* 0x30000069ff697230 */ /* 0x000fe20000004100 */
[----:B------:R-:W-:Y:S01]  /*1870*/  FFMA.FTZ R34, R188, R186, R34 ;  /* 0x000000babc227223 */ /* 0x000fe20000010022 */
[----:B------:R-:W-:Y:S01]  /*1880*/  HADD2.F32 R201, -RZ, R137.H1_H1 ;  /* 0x30000089ffc97230 */ /* 0x000fe20000004100 */
        /* <DEDUP_REMOVED lines=8> */
[----:B------:R-:W-:Y:S01]  /*1910*/  HADD2.F32 R131, -RZ, R141.H0_H0 ;  /* 0x2000008dff837230 */ /* 0x000fe20000004100 */
[----:B------:R-:W-:Y:S02]  /*1920*/  FFMA.FTZ R166, R108, R195, R166 ;  /* 0x000000c36ca67223 */ /* 0x000fe400000100a6 */
[C---:B------:R-:W-:Y:S02]  /*1930*/  FMUL.FTZ R122, R177.reuse, R122 ;  /* 0x0000007ab17a7220 */ /* 0x040fe40000410000 */
[----:B------:R-:W-:Y:S01]  /*1940*/  FMUL.FTZ R123, R177, R123 ;  /* 0x0000007bb17b7220 */ /* 0x000fe20000410000 */
[----:B------:R-:W-:Y:S01]  /*1950*/  HADD2.F32 R132, -RZ, R142.H0_H0 ;  /* 0x2000008eff847230 */ /* 0x000fe20000004100 */
        /* <DEDUP_REMOVED lines=12> */
[----:B------:R-:W-:Y:S01]  /*1a20*/  HADD2.F32 R106, -RZ, R106.H1_H1 ;  /* 0x3000006aff6a7230 */ /* 0x000fe20000004100 */
[----:B------:R-:W-:Y:S02]  /*1a30*/  FMUL.FTZ R183, R247, R183 ;  /* 0x000000b7f7b77220 */ /* 0x000fe40000410000 */
[----:B------:R-:W-:Y:S01]  /*1a40*/  FADD.FTZ R215, R194, R215 ;  /* 0x000000d7c2d77221 */ /* 0x000fe20000010000 */
[----:B------:R-:W2:Y:S01]  /*1a50*/  LDL R247, [R1+0x5c] ;  /* 0x00005c0001f77983 */ /* 0x000ea20000100800 */
[----:B------:R-:W-:Y:S01]  /*1a60*/  FFMA.FTZ R154, R191, R194, R154 ;  /* 0x000000c2bf9a7223 */ /* 0x000fe2000001009a */
[----:B------:R-:W-:-:S02]  /*1a70*/  HADD2.F32 R104, -RZ, R104.H1_H1 ;  /* 0x30000068ff687230 */ /* 0x000fc40000004100 */
[----:B------:R-:W-:Y:S01]  /*1a80*/  HADD2.F32 R107, -RZ, R107.H1_H1 ;  /* 0x3000006bff6b7230 */ /* 0x000fe20000004100 */
[----:B------:R-:W-:Y:S01]  /*1a90*/  FFMA.FTZ R170, R112, R209, R170 ;  /* 0x000000d170aa7223 */ /* 0x000fe200000100aa */
[----:B------:R-:W-:Y:S01]  /*1aa0*/  HADD2.F32 R199, -RZ, R136.H1_H1 ;  /* 0x30000088ffc77230 */ /* 0x000fe20000004100 */
[----:B------:R-:W-:Y:S02]  /*1ab0*/  FADD.FTZ R219, R196, R219 ;  /* 0x000000dbc4db7221 */ /* 0x000fe40000010000 */
[----:B------:R-:W-:Y:S01]  /*1ac0*/  FFMA.FTZ R168, R110, R196, R168 ;  /* 0x000000c46ea87223 */ /* 0x000fe200000100a8 */
[----:B------:R-:W-:Y:S01]  /*1ad0*/  HADD2.F32 R198, -RZ, R137.H0_H0 ;  /* 0x20000089ffc67230 */ /* 0x000fe20000004100 */
        /* <DEDUP_REMOVED lines=17> */
[----:B------:R-:W-:Y:S01]  /*1bf0*/  HADD2.F32 R141, -RZ, R141.H1_H1 ;  /* 0x3000008dff8d7230 */ /* 0x000fe20000004100 */
        /* <DEDUP_REMOVED lines=113> */
[----:B------:R-:W-:Y:S01]  /*2310*/  HADD2.F32 R142, -RZ, R142.H1_H1 ;  /* 0x3000008eff8e7230 */ /* 0x000fe20000004100 */
[----:B------:R-:W-:Y:S02]  /*2320*/  FMUL.FTZ R125, R177, R125 ;  /* 0x0000007db17d7220 */ /* 0x000fe40000410000 */
[----:B------:R-:W-:Y:S02]  /*2330*/  FADD.FTZ R115, R115, R141 ;  /* 0x0000008d73737221 */ /* 0x000fe40000010000 */
[----:B------:R-:W-:Y:S01]  /*2340*/  FFMA.FTZ R114, R123, R141, R114 ;  /* 0x0000008d7b727223 */ /* 0x000fe20000010072 */
[----:B------:R-:W-:Y:S01]  /*2350*/  HADD2.F32 R133, -RZ, R143.H0_H0 ;  /* 0x2000008fff857230 */ /* 0x000fe20000004100 */
[----:B------:R-:W-:-:S02]  /*2360*/  FADD.FTZ R233, R142, R233 ;  /* 0x000000e98ee97221 */ /* 0x000fc40000010000 */
[----:B------:R-:W-:Y:S02]  /*2370*/  FFMA.FTZ R18, R125, R142, R18 ;  /* 0x0000008e7d127223 */ /* 0x000fe40000010012 */
[----:B------:R-:W-:Y:S02]  /*2380*/  FMUL.FTZ R126, R177, R126 ;  /* 0x0000007eb17e7220 */ /* 0x000fe40000410000 */
[----:B--2---:R-:W-:Y:S02]  /*2390*/  FMUL.FTZ R142, R247, R142 ;  /* 0x0000008ef78e7220 */ /* 0x004fe40000410000 */
[----:B------:R-:W-:Y:S02]  /*23a0*/  FADD.FTZ R115, R115, R132 ;  /* 0x0000008473737221 */ /* 0x000fe40000010000 */
[----:B------:R-:W-:Y:S01]  /*23b0*/  FFMA.FTZ R114, R124, R132, R114 ;  /* 0x000000847c727223 */ /* 0x000fe20000010072 */
[----:B------:R-:W-:Y:S01]  /*23c0*/  HADD2.F32 R143, -RZ, R143.H1_H1 ;  /* 0x3000008fff8f7230 */ /* 0x000fe20000004100 */
[----:B------:R-:W-:-:S02]  /*23d0*/  FADD.FTZ R236, R133, R236 ;  /* 0x000000ec85ec7221 */ /* 0x000fc40000010000 */
[----:B------:R-:W-:Y:S02]  /*23e0*/  FFMA.FTZ R19, R126, R133, R19 ;  /* 0x000000857e137223 */ /* 0x000fe40000010013 */
[----:B------:R-:W-:Y:S02]  /*23f0*/  FMUL.FTZ R127, R177, R127 ;  /* 0x0000007fb17f7220 */ /* 0x000fe40000410000 */
[----:B------:R-:W-:Y:S02]  /*2400*/  FADD.FTZ R115, R115, R142 ;  /* 0x0000008e73737221 */ /* 0x000fe40000010000 */
[----:B------:R-:W-:Y:S01]  /*2410*/  FFMA.FTZ R114, R125, R142, R114 ;  /* 0x0000008e7d727223 */ /* 0x000fe20000010072 */
[----:B------:R-:W-:Y:S01]  /*2420*/  HADD2.F32 R134, -RZ, R144.H0_H0 ;  /* 0x20000090ff867230 */ /* 0x000fe20000004100 */
[----:B------:R-:W-:Y:S02]  /*2430*/  FADD.FTZ R235, R143, R235 ;  /* 0x000000eb8feb7221 */ /* 0x000fe40000010000 */
[----:B------:R-:W-:-:S02]  /*2440*/  FFMA.FTZ R16, R127, R143, R16 ;  /* 0x0000008f7f107223 */ /* 0x000fc40000010010 */
[C---:B------:R-:W-:Y:S01]  /*2450*/  FMUL.FTZ R128, R177.reuse, R128 ;  /* 0x00000080b1807220 */ /* 0x040fe20000410000 */
[----:B------:R-:W-:Y:S01]  /*2460*/  HADD2.F32 R144, -RZ, R144.H1_H1 ;  /* 0x30000090ff907230 */ /* 0x000fe20000004100 */
[----:B------:R-:W-:Y:S01]  /*2470*/  FADD.FTZ R238, R134, R238 ;  /* 0x000000ee86ee7221 */ /* 0x000fe20000010000 */
[----:B------:R-:W-:Y:S01]  /*2480*/  HADD2.F32 R135, -RZ, R145.H0_H0 ;  /* 0x20000091ff877230 */ /* 0x000fe20000004100 */
[-C--:B------:R-:W-:Y:S02]  /*2490*/  FFMA.FTZ R17, R128, R134.reuse, R17 ;  /* 0x0000008680117223 */ /* 0x080fe40000010011 */
[----:B------:R-:W-:Y:S02]  /*24a0*/  FMUL.FTZ R129, R177, R129 ;  /* 0x00000081b1817220 */ /* 0x000fe40000410000 */
[----:B------:R-:W-:Y:S02]  /*24b0*/  FMUL.FTZ R134, R207, R134 ;  /* 0x00000086cf867220 */ /* 0x000fe40000410000 */
[----:B------:R-:W-:-:S02]  /*24c0*/  FMUL.FTZ R130, R177, R130 ;  /* 0x00000082b1827220 */ /* 0x000fc40000410000 */
[----:B------:R-:W-:Y:S02]  /*24d0*/  FADD.FTZ R237, R144, R237 ;  /* 0x000000ed90ed7221 */ /* 0x000fe40000010000 */
[-C--:B------:R-:W-:Y:S01]  /*24e0*/  FFMA.FTZ R14, R129, R144.reuse, R14 ;  /* 0x00000090810e7223 */ /* 0x080fe2000001000e */
[----:B------:R-:W-:Y:S01]  /*24f0*/  HADD2.F32 R145, -RZ, R145.H1_H1 ;  /* 0x30000091ff917230 */ /* 0x000fe20000004100 */
[----:B------:R-:W-:Y:S02]  /*2500*/  FMUL.FTZ R144, R252, R144 ;  /* 0x00000090fc907220 */ /* 0x000fe40000410000 */
[----:B------:R-:W-:Y:S02]  /*2510*/  FADD.FTZ R240, R135, R240 ;  /* 0x000000f087f07221 */ /* 0x000fe40000010000 */
[-C--:B------:R-:W-:Y:S02]  /*2520*/  FFMA.FTZ R15, R130, R135.reuse, R15 ;  /* 0x00000087820f7223 */ /* 0x080fe4000001000f */
[----:B------:R-:W-:-:S02]  /*2530*/  FMUL.FTZ R207, R251, R135 ;  /* 0x00000087fbcf7220 */ /* 0x000fc40000410000 */
[----:B------:R-:W-:Y:S01]  /*2540*/  FMUL.FTZ R135, R177, R210 ;  /* 0x000000d2b1877220 */ /* 0x000fe20000410000 */
[--C-:B------:R-:W-:Y:S01]  /*2550*/  HADD2.F32 R136, -RZ, R146.reuse.H0_H0 ;  /* 0x20000092ff887230 */ /* 0x100fe20000004100 */
[----:B------:R-:W-:Y:S02]  /*2560*/  FADD.FTZ R239, R145, R239 ;  /* 0x000000ef91ef7221 */ /* 0x000fe40000010000 */
[----:B------:R-:W-:Y:S01]  /*2570*/  FFMA.FTZ R12, R135, R145, R12 ;  /* 0x00000091870c7223 */ /* 0x000fe2000001000c */
[----:B------:R-:W-:Y:S01]  /*2580*/  HADD2.F32 R146, -RZ, R146.H1_H1 ;  /* 0x30000092ff927230 */ /* 0x000fe20000004100 */
[----:B------:R-:W-:Y:S01]  /*2590*/  FADD.FTZ R242, R136, R242 ;  /* 0x000000f288f27221 */ /* 0x000fe20000010000 */
[----:B------:R-:W-:-:S03]  /*25a0*/  HADD2.F32 R137, -RZ, R147.H0_H0 ;  /* 0x20000093ff897230 */ /* 0x000fc60000004100 */
[----:B------:R-:W-:Y:S02]  /*25b0*/  FADD.FTZ R241, R146, R241 ;  /* 0x000000f192f17221 */ /* 0x000fe40000010000 */
[----:B------:R-:W-:Y:S01]  /*25c0*/  FMUL.FTZ R210, R248, R146 ;  /* 0x00000092f8d27220 */ /* 0x000fe20000410000 */
[----:B------:R-:W-:Y:S01]  /*25d0*/  HADD2.F32 R147, -RZ, R147.H1_H1 ;  /* 0x30000093ff937230 */ /* 0x000fe20000004100 */
        /* <DEDUP_REMOVED lines=38> */
.L_x_1811:
        /* <DEDUP_REMOVED lines=18> */
.L_x_1812:
[----:B--2---:R-:W-:Y:S01]  /*2960*/  FADD.FTZ R247, R247, R223 ;  /* 0x000000dff7f77221 */ /* 0x004fe20000010000 */
[----:B------:R-:W-:Y:S01]  /*2970*/  ISETP.NE.U32.AND P1, PT, RZ, c[0x0][0x218], PT ;  /* 0x00008600ff007a0c */ /* 0x000fe20003f25070 */
[----:B01----:R-:W-:Y:S01]  /*2980*/  FADD.FTZ R213, R114, R213 ;  /* 0x000000d572d57221 */ /* 0x003fe20000010000 */
[----:B-----5:R-:W-:Y:S01]  /*2990*/  MOV R114, R94 ;  /* 0x0000005e00727202 */ /* 0x020fe20000000f00 */
[----:B------:R-:W-:Y:S01]  /*29a0*/  FMUL.FTZ R212, R247, c[0x0][0x1e0] ;  /* 0x00007800f7d47a20 */ /* 0x000fe20000410000 */
[----:B------:R-:W-:Y:S01]  /*29b0*/  ISETP.NE.AND.EX P1, PT, RZ, c[0x0][0x21c], PT, P1 ;  /* 0x00008700ff007a0c */ /* 0x000fe20003f25310 */
[----:B------:R-:W-:Y:S01]  /*29c0*/  FMUL.FTZ R213, R213, c[0x0][0x1e0] ;  /* 0x00007800d5d57a20 */ /* 0x000fe20000410000 */
[----:B------:R-:W-:Y:S02]  /*29d0*/  LOP3.LUT P3, RZ, R114, 0xff, RZ, 0xc0, !PT ;  /* 0x000000ff72ff7812 */ /* 0x000fe4000786c0ff */
[----:B------:R-:W-:Y:S02]  /*29e0*/  FSEL R212, R212, RZ, !P2 ;  /* 0x000000ffd4d47208 */ /* 0x000fe40005000000 */
[----:B------:R-:W-:-:S02]  /*29f0*/  @P0 MOV R114, R156 ;  /* 0x0000009c00720202 */ /* 0x000fc40000000f00 */
[----:B------:R-:W-:Y:S01]  /*2a00*/  LOP3.LUT P5, RZ, R94, 0xff0000, RZ, 0xc0, !PT ;  /* 0x00ff00005eff7812 */ /* 0x000fe200078ac0ff */
[-CC-:B------:R-:W-:Y:S01]  /*2a10*/  FFMA.FTZ R88, R88, R213.reuse, R212.reuse ;  /* 0x000000d558587223 */ /* 0x180fe200000100d4 */
[----:B------:R-:W-:Y:S01]  /*2a20*/  @P0 LOP3.LUT P2, RZ, R114, 0xff, RZ, 0xc0, !PT ;  /* 0x000000ff72ff0812 */ /* 0x000fe2000784c0ff */
[----:B------:R-:W-:Y:S01]  /*2a30*/  FFMA.FTZ R89, R89, R213, R212 ;  /* 0x000000d559597223 */ /* 0x000fe200000100d4 */
[----:B------:R-:W-:Y:S01]  /*2a40*/  LOP3.LUT P4, RZ, R94, 0xff000000, RZ, 0xc0, !PT ;  /* 0xff0000005eff7812 */ /* 0x000fe2000788c0ff */
        /* <DEDUP_REMOVED lines=23> */
[----:B------:R-:W-:Y:S01]  /*2bc0*/  @P0 F2FP.PACK_AB R115, RZ, R115 ;  /* 0x00000073ff73023e */ /* 0x000fe200000000ff */
        /* <DEDUP_REMOVED lines=17> */
[----:B------:R-:W-:Y:S01]  /*2ce0*/  @P0 F2FP.PACK_AB R115, RZ, R115 ;  /* 0x00000073ff73023e */ /* 0x000fe200000000ff */
        /* <DEDUP_REMOVED lines=10> */
[----:B------:R-:W-:Y:S01]  /*2d90*/  @P0 F2FP.PACK_AB R183, RZ, R183 ;  /* 0x000000b7ffb7023e */ /* 0x000fe200000000ff */
        /* <DEDUP_REMOVED lines=9> */
[----:B------:R-:W-:Y:S01]  /*2e30*/  @P0 F2FP.PACK_AB R183, RZ, R183 ;  /* 0x000000b7ffb7023e */ /* 0x000fe200000000ff */
        /* <DEDUP_REMOVED lines=9> */
[----:B------:R-:W-:Y:S01]  /*2ed0*/  @P0 F2FP.PACK_AB R183, RZ, R183 ;  /* 0x000000b7ffb7023e */ /* 0x000fe200000000ff */
        /* <DEDUP_REMOVED lines=23> */
[----:B------:R-:W-:Y:S01]  /*3050*/  @P0 F2FP.PACK_AB R95, RZ, R95 ;  /* 0x0000005fff5f023e */ /* 0x000fe200000000ff */
        /* <DEDUP_REMOVED lines=23> */
[----:B------:R-:W-:Y:S01]  /*31d0*/  F2FP.PACK_AB R95, R204, R95 ;  /* 0x0000005fcc5f723e */ /* 0x000fe200000000ff */
[----:B------:R-:W-:Y:S01]  /*31e0*/  FFMA.FTZ R197, R197, R213, R212 ;  /* 0x000000d5c5c57223 */ /* 0x000fe200000100d4 */
[----:B------:R-:W-:Y:S01]  /*31f0*/  ISETP.NE.AND.EX P3, PT, RZ, c[0x0][0x25c], PT, P3 ;  /* 0x00009700ff007a0c */ /* 0x000fe20003f65330 */
[----:B------:R-:W-:Y:S01]  /*3200*/  FADD.FTZ R118, R118, -R180 ;  /* 0x800000b476767221 */ /* 0x000fe20000010000 */
[----:B------:R-:W-:Y:S01]  /*3210*/  F2FP.PACK_AB R94, R94, R203 ;  /* 0x000000cb5e5e723e */ /* 0x000fe200000000ff */
        /* <DEDUP_REMOVED lines=33> */
[----:B------:R-:W-:Y:S01]  /*3430*/  F2FP.PACK_AB R93, R182, R93 ;  /* 0x0000005db65d723e */ /* 0x000fe200000000ff */
[----:B------:R-:W-:Y:S01]  /*3440*/  @P1 FADD.FTZ R189, R53, R189 ;  /* 0x000000bd35bd1221 */ /* 0x000fe20000010000 */
[----:B------:R-:W-:Y:S01]  /*3450*/  F2FP.PACK_AB R92, R92, R183 ;  /* 0x000000b75c5c723e */ /* 0x000fe200000000ff */
        /* <DEDUP_REMOVED lines=49> */
[----:B------:R-:W-:Y:S01]  /*3770*/  FMUL.FTZ R90, R95, c[0x0][0x1e8] ;  /* 0x00007a005f5a7a20 */ /* 0x000fe20000410000 */
[----:B------:R-:W-:Y:S02]  /*3780*/  @P0 MOV R88, R158 ;  /* 0x0000009e00580202 */ /* 0x000fe40000000f00 */
        /* <DEDUP_REMOVED lines=36> */
[----:B------:R-:W-:Y:S01]  /*39d0*/  FMUL.FTZ R103, R89, c[0x0][0x1e8] ;  /* 0x00007a0059677a20 */ /* 0x000fe20000410000 */
[----:B------:R-:W-:Y:S02]  /*39e0*/  MOV R91, R100 ;  /* 0x00000064005b7202 */ /* 0x000fe40000000f00 */
[----:B------:R-:W-:Y:S02]  /*39f0*/  SEL R88, R88, R84, P3 ;  /* 0x0000005458587207 */ /* 0x000fe40001800000 */
[----:B------:R-:W-:-:S02]  /*3a00*/  FSEL R110, R103, RZ, P6 ;  /* 0x000000ff676e7208 */ /* 0x000fc40003000000 */
[----:B------:R-:W-:Y:S02]  /*3a10*/  @P0 LOP3.LUT P6, RZ, R159, 0xff00, RZ, 0xc0, !PT ;  /* 0x0000ff009fff0812 */ /* 0x000fe400078cc0ff */
[----:B------:R-:W-:Y:S02]  /*3a20*/  SEL R89, R89, R85, P3 ;  /* 0x0000005559597207 */ /* 0x000fe40001800000 */
[----:B------:R-:W-:Y:S02]  /*3a30*/  @P0 FSEL R103, R103, RZ, P6 ;  /* 0x000000ff67670208 */ /* 0x000fe40003000000 */
[----:B------:R-:W-:Y:S02]  /*3a40*/  LOP3.LUT P6, RZ, R91, 0xff, RZ, 0xc0, !PT ;  /* 0x000000ff5bff7812 */ /* 0x000fe400078cc0ff */
[----:B------:R-:W-:Y:S02]  /*3a50*/  SEL R90, R90, R86, P3 ;  /* 0x000000565a5a7207 */ /* 0x000fe40001800000 */
        /* <DEDUP_REMOVED lines=10> */
[----:B------:R-:W-:Y:S02]  /*3b00*/  @P0 F2FP.PACK_AB R95, RZ, R95 ;  /* 0x0000005fff5f023e */ /* 0x000fe400000000ff */
[----:B------:R-:W-:Y:S02]  /*3b10*/  @P0 F2FP.PACK_AB R181, RZ, R181 ;  /* 0x000000b5ffb5023e */ /* 0x000fe400000000ff */
[----:B------:R-:W-:Y:S02]  /*3b20*/  @P0 F2FP.PACK_AB R188, RZ, R188 ;  /* 0x000000bcffbc023e */ /* 0x000fe400000000ff */
[----:B------:R-:W-:Y:S02]  /*3b30*/  @P0 F2FP.PACK_AB R204, RZ, R103 ;  /* 0x00000067ffcc023e */ /* 0x000fe400000000ff */
[----:B0-----:R-:W-:Y:S02]  /*3b40*/  FSEL R91, R138, RZ, P5 ;  /* 0x000000ff8a5b7208 */ /* 0x001fe40002800000 */
[----:B------:R-:W-:-:S02]  /*3b50*/  @P0 LOP3.LUT P5, RZ, R159, 0xff000000, RZ, 0xc0, !PT ;  /* 0xff0000009fff0812 */ /* 0x000fc400078ac0ff */
[----:B------:R-:W-:Y:S02]  /*3b60*/  MOV R89, R98 ;  /* 0x0000006200597202 */ /* 0x000fe40000000f00 */
        /* <DEDUP_REMOVED lines=36> */
[----:B------:R-:W-:Y:S01]  /*3db0*/  F2FP.PACK_AB R91, R91, R111 ;  /* 0x0000006f5b5b723e */ /* 0x000fe200000000ff */
[----:B------:R-:W-:Y:S01]  /*3dc0*/  FMUL.FTZ R124, R200, c[0x0][0x1e8] ;  /* 0x00007a00c87c7a20 */ /* 0x000fe20000410000 */
[----:B------:R-:W-:Y:S01]  /*3dd0*/  F2FP.PACK_AB R90, R110, R115 ;  /* 0x000000736e5a723e */ /* 0x000fe200000000ff */
[----:B------:R-:W-:Y:S01]  /*3de0*/  FADD.FTZ R101, R113, -R101 ;  /* 0x8000006571657221 */ /* 0x000fe20000010000 */
[----:B------:R-:W-:Y:S02]  /*3df0*/  FSEL R120, R122, RZ, P5 ;  /* 0x000000ff7a787208 */ /* 0x000fe40002800000 */
[----:B------:R-:W-:Y:S01]  /*3e00*/  @P0 LOP3.LUT P5, RZ, R161, 0xff0000, RZ, 0xc0, !PT ;  /* 0x00ff0000a1ff0812 */ /* 0x000fe200078ac0ff */
[----:B------:R-:W-:Y:S01]  /*3e10*/  FMUL.FTZ R101, R177, R101 ;  /* 0x00000065b1657220 */ /* 0x000fe20000410000 */
[----:B------:R-:W-:-:S02]  /*3e20*/  FSEL R121, R199, RZ, P4 ;  /* 0x000000ffc7797208 */ /* 0x000fc40002000000 */
[----:B------:R-:W-:Y:S01]  /*3e30*/  @P0 FSEL R122, R122, RZ, P5 ;  /* 0x000000ff7a7a0208 */ /* 0x000fe20002800000 */
[----:B------:R-:W-:Y:S01]  /*3e40*/  @P1 FADD.FTZ R101, R57, R101 ;  /* 0x0000006539651221 */ /* 0x000fe20000010000 */
[----:B------:R-:W-:Y:S02]  /*3e50*/  @P0 LOP3.LUT P5, RZ, R161, 0xff000000, RZ, 0xc0, !PT ;  /* 0xff000000a1ff0812 */ /* 0x000fe400078ac0ff */
[----:B------:R-:W-:Y:S01]  /*3e60*/  SHF.L.U32 R110, R175, 0x4, RZ ;  /* 0x00000004af6e7819 */ /* 0x000fe200000006ff */
[----:B------:R-:W-:Y:S01]  /*3e70*/  FMUL.FTZ R88, R101, c[0x0][0x1e8] ;  /* 0x00007a0065587a20 */ /* 0x000fe20000410000 */
[----:B------:R-:W-:Y:S02]  /*3e80*/  @P0 FSEL R199, R199, RZ, P5 ;  /* 0x000000ffc7c70208 */ /* 0x000fe40002800000 */
[----:B------:R-:W-:Y:S02]  /*3e90*/  @P0 F2FP.PACK_AB R193, RZ, R193 ;  /* 0x000000c1ffc1023e */ /* 0x000fe400000000ff */
[----:B------:R-:W-:-:S02]  /*3ea0*/  FSEL R118, R88, RZ, P6 ;  /* 0x000000ff58767208 */ /* 0x000fc40003000000 */
[----:B------:R-:W-:Y:S02]  /*3eb0*/  @P0 LOP3.LUT P6, RZ, R161, 0xff00, RZ, 0xc0, !PT ;  /* 0x0000ff00a1ff0812 */ /* 0x000fe400078cc0ff */
[----:B------:R-:W-:Y:S02]  /*3ec0*/  @P0 PRMT R76, R95, 0x7610, R76 ;  /* 0x000076105f4c0816 */ /* 0x000fe4000000004c */
[----:B------:R-:W-:Y:S02]  /*3ed0*/  @P0 FSEL R119, R88, RZ, P6 ;  /* 0x000000ff58770208 */ /* 0x000fe40003000000 */
[----:B------:R-:W-:Y:S02]  /*3ee0*/  LOP3.LUT P6, RZ, R89, 0xff, RZ, 0xc0, !PT ;  /* 0x000000ff59ff7812 */ /* 0x000fe400078cc0ff */
[----:B------:R-:W-:Y:S02]  /*3ef0*/  F2FP.PACK_AB R89, R114, R109 ;  /* 0x0000006d7259723e */ /* 0x000fe400000000ff */
[----:B------:R-:W-:-:S02]  /*3f00*/  F2FP.PACK_AB R88, R108, R106 ;  /* 0x0000006a6c58723e */ /* 0x000fc400000000ff */
        /* <DEDUP_REMOVED lines=9> */
[----:B------:R-:W-:Y:S02]  /*3fa0*/  @P0 PRMT R79, R79, 0x5410, R193 ;  /* 0x000054104f4f0816 */ /* 0x000fe400000000c1 */
[----:B------:R-:W-:Y:S02]  /*3fb0*/  @P0 F2FP.PACK_AB R183, RZ, R183 ;  /* 0x000000b7ffb7023e */ /* 0x000fe400000000ff */
[----:B------:R-:W-:Y:S01]  /*3fc0*/  @P0 F2FP.PACK_AB R185, RZ, R185 ;  /* 0x000000b9ffb9023e */ /* 0x000fe200000000ff */
[C---:B0-----:R-:W-:Y:S01]  /*3fd0*/  FMUL.FTZ R90, R177.reuse, R107 ;  /* 0x0000006bb15a7220 */ /* 0x041fe20000410000 */
[----:B------:R-:W-:Y:S01]  /*3fe0*/  SHF.R.U32.HI R88, RZ, 0x1c, R175 ;  /* 0x0000001cff587819 */ /* 0x000fe200000116af */
[----:B------:R-:W-:Y:S01]  /*3ff0*/  FMUL.FTZ R91, R177, R131 ;  /* 0x00000083b15b7220 */ /* 0x000fe20000410000 */
[----:B------:R-:W-:Y:S01]  /*4000*/  @P0 F2FP.PACK_AB R187, RZ, R187 ;  /* 0x000000bbffbb023e */ /* 0x000fe200000000ff */
[----:B------:R-:W-:Y:S01]  /*4010*/  @P1 FADD.FTZ R90, R60, R90 ;  /* 0x0000005a3c5a1221 */ /* 0x000fe20000010000 */
[----:B------:R-:W-:Y:S01]  /*4020*/  IADD3.X R107, R88, c[0x0][0x24c], RZ, P5, !PT ;  /* 0x00009300586b7a10 */ /* 0x000fe20002ffe4ff */
[----:B------:R-:W-:Y:S01]  /*4030*/  @P1 FADD.FTZ R91, R62, R91 ;  /* 0x0000005b3e5b1221 */ /* 0x000fe20000010000 */
[----:B------:R-:W-:Y:S01]  /*4040*/  LOP3.LUT P5, RZ, R98, 0xff00, RZ, 0xc0, !PT ;  /* 0x0000ff0062ff7812 */ /* 0x000fe200078ac0ff */
[----:B------:R-:W-:Y:S01]  /*4050*/  FMUL.FTZ R89, R90, c[0x0][0x1e8] ;  /* 0x00007a005a597a20 */ /* 0x000fe20000410000 */
[----:B------:R-:W-:Y:S01]  /*4060*/  @P0 F2FP.PACK_AB R122, RZ, R122 ;  /* 0x0000007aff7a023e */ /* 0x000fe200000000ff */
        /* <DEDUP_REMOVED lines=69> */
[----:B------:R-:W-:-:S02]  /*44c0*/  @P0 FSEL R144, R144, RZ, P5 ;  /* 0x000000ff90900208 */ /* 0x000fc40002800000 */
[C---:B------:R-:W-:Y:S02]  /*44d0*/  IADD3 R114, P4, R116.reuse, c[0x0][0x248], RZ ;  /* 0x0000920074727a10 */ /* 0x040fe40007f9e0ff */
[----:B------:R-:W-:Y:S02]  /*44e0*/  SHF.R.U32.HI R88, RZ, 0x1c, R176 ;  /* 0x0000001cff587819 */ /* 0x000fe400000116b0 */
[----:B------:R-:W-:Y:S02]  /*44f0*/  @P0 IADD3 R116, P5, R116, c[0x0][0x250], RZ ;  /* 0x0000940074740a10 */ /* 0x000fe40007fbe0ff */
[----:B------:R-:W-:Y:S02]  /*4500*/  FSEL R130, R126, RZ, P6 ;  /* 0x000000ff7e827208 */ /* 0x000fe40003000000 */
[----:B------:R-:W-:Y:S02]  /*4510*/  @P0 IADD3.X R117, R88, c[0x0][0x254], RZ, P5, !PT ;  /* 0x0000950058750a10 */ /* 0x000fe40002ffe4ff */
[----:B------:R-:W-:-:S02]  /*4520*/  LOP3.LUT P6, RZ, R96, 0xff000000, RZ, 0xc0, !PT ;  /* 0xff00000060ff7812 */ /* 0x000fc400078cc0ff */
[----:B------:R-:W-:Y:S02]  /*4530*/  LOP3.LUT P5, RZ, R97, 0xff0000, RZ, 0xc0, !PT ;  /* 0x00ff000061ff7812 */ /* 0x000fe400078ac0ff */
[----:B------:R-:W-:Y:S02]  /*4540*/  FSEL R134, R128, RZ, P6 ;  /* 0x000000ff80867208 */ /* 0x000fe40003000000 */
[----:B------:R-:W-:Y:S02]  /*4550*/  FSEL R146, R129, RZ, P5 ;  /* 0x000000ff81927208 */ /* 0x000fe40002800000 */
[----:B------:R-:W-:Y:S02]  /*4560*/  IADD3.X R115, R88, c[0x0][0x24c], RZ, P4, !PT ;  /* 0x0000930058737a10 */ /* 0x000fe400027fe4ff */
[C---:B------:R-:W-:Y:S02]  /*4570*/  LOP3.LUT P6, RZ, R97.reuse, 0xff, RZ, 0xc0, !PT ;  /* 0x000000ff61ff7812 */ /* 0x040fe400078cc0ff */
[----:B------:R-:W-:-:S02]  /*4580*/  LOP3.LUT P5, RZ, R97, 0xff00, RZ, 0xc0, !PT ;  /* 0x0000ff0061ff7812 */ /* 0x000fc400078ac0ff */
[----:B------:R-:W-:Y:S02]  /*4590*/  LOP3.LUT P1, RZ, R97, 0xff000000, RZ, 0xc0, !PT ;  /* 0xff00000061ff7812 */ /* 0x000fe4000782c0ff */
[----:B------:R-:W-:Y:S02]  /*45a0*/  LOP3.LUT P4, RZ, R96, 0xff0000, RZ, 0xc0, !PT ;  /* 0x00ff000060ff7812 */ /* 0x000fe4000788c0ff */
[----:B------:R-:W-:Y:S02]  /*45b0*/  @P0 F2FP.PACK_AB R97, RZ, R179 ;  /* 0x000000b3ff61023e */ /* 0x000fe400000000ff */
[----:B------:R-:W-:Y:S02]  /*45c0*/  FSEL R133, R127, RZ, P4 ;  /* 0x000000ff7f857208 */ /* 0x000fe40002000000 */
[----:B------:R-:W-:Y:S02]  /*45d0*/  @P0 F2FP.PACK_AB R176, RZ, R94 ;  /* 0x0000005effb0023e */ /* 0x000fe400000000ff */
[----:B------:R-:W-:-:S02]  /*45e0*/  @P0 F2FP.PACK_AB R179, RZ, R102 ;  /* 0x00000066ffb3023e */ /* 0x000fc400000000ff */
[----:B------:R-:W-:Y:S02]  /*45f0*/  @P0 PRMT R77, R97, 0x7610, R77 ;  /* 0x00007610614d0816 */ /* 0x000fe4000000004d */
[----:B------:R-:W-:Y:S02]  /*4600*/  LOP3.LUT P4, RZ, R96, 0xff00, RZ, 0xc0, !PT ;  /* 0x0000ff0060ff7812 */ /* 0x000fe4000788c0ff */
[-C--:B------:R-:W-:Y:S02]  /*4610*/  SEL R88, R191, R80.reuse, P3 ;  /* 0x00000050bf587207 */ /* 0x080fe40001800000 */
[-C--:B------:R-:W-:Y:S02]  /*4620*/  SEL R96, R90, R80.reuse, P3 ;  /* 0x000000505a607207 */ /* 0x080fe40001800000 */
[----:B------:R-:W-:Y:S02]  /*4630*/  SEL R80, R98, R80, P3 ;  /* 0x0000005062507207 */ /* 0x000fe40001800000 */
[----:B------:R-:W-:-:S02]  /*4640*/  SEL R90, R192, R82, P3 ;  /* 0x00000052c05a7207 */ /* 0x000fc40001800000 */
[-C--:B------:R-:W-:Y:S02]  /*4650*/  SEL R98, R91, R82.reuse, P3 ;  /* 0x000000525b627207 */ /* 0x080fe40001800000 */
[----:B------:R-:W-:Y:S02]  /*4660*/  @P0 PRMT R76, R76, 0x5410, R176 ;  /* 0x000054104c4c0816 */ /* 0x000fe400000000b0 */
[----:B------:R-:W-:Y:S02]  /*4670*/  @P0 PRMT R77, R77, 0x5410, R179 ;  /* 0x000054104d4d0816 */ /* 0x000fe400000000b3 */
[----:B------:R-:W-:Y:S02]  /*4680*/  SEL R82, R99, R82, P3 ;  /* 0x0000005263527207 */ /* 0x000fe40001800000 */
[-C--:B------:R-:W-:Y:S01]  /*4690*/  SEL R99, R89, R83.reuse, P3 ;  /* 0x0000005359637207 */ /* 0x080fe20001800000 */
[----:B------:R0:W-:Y:S01]  /*46a0*/  @P0 STG.E.128 [R104.64], R76 ;  /* 0x0000004c68000986 */ /* 0x0001e2000c101d04 */
[----:B------:R-:W-:-:S02]  /*46b0*/  SEL R91, R190, R83, P3 ;  /* 0x00000053be5b7207 */ /* 0x000fc40001800000 */
[----:B------:R-:W-:Y:S02]  /*46c0*/  SEL R89, R189, R81, P3 ;  /* 0x00000051bd597207 */ /* 0x000fe40001800000 */
[-C--:B------:R-:W-:Y:S02]  /*46d0*/  SEL R94, R198, R86.reuse, P3 ;  /* 0x00000056c65e7207 */ /* 0x080fe40001800000 */
[-C--:B------:R-:W-:Y:S01]  /*46e0*/  SEL R102, R92, R86.reuse, P3 ;  /* 0x000000565c667207 */ /* 0x080fe20001800000 */
[----:B------:R1:W-:Y:S01]  /*46f0*/  @P2 STG.E.128 [R108.64], R88 ;  /* 0x000000586c002986 */ /* 0x0003e2000c101d04 */
[----:B------:R-:W-:Y:S02]  /*4700*/  SEL R86, R93, R86, P3 ;  /* 0x000000565d567207 */ /* 0x000fe40001800000 */
[----:B------:R-:W-:Y:S02]  /*4710*/  SEL R92, R100, R84, P3 ;  /* 0x00000054645c7207 */ /* 0x000fe40001800000 */
[----:B------:R-:W-:-:S02]  /*4720*/  SEL R93, R101, R85, P3 ;  /* 0x00000055655d7207 */ /* 0x000fc40001800000 */
[----:B------:R-:W-:Y:S02]  /*4730*/  SEL R95, R123, R87, P3 ;  /* 0x000000577b5f7207 */ /* 0x000fe40001800000 */
[----:B------:R-:W-:Y:S02]  /*4740*/  @P0 F2FP.PACK_AB R184, RZ, R184 ;  /* 0x000000b8ffb8023e */ /* 0x000fe400000000ff */
[----:B------:R-:W-:Y:S01]  /*4750*/  @P0 F2FP.PACK_AB R186, RZ, R186 ;  /* 0x000000baffba023e */ /* 0x000fe200000000ff */
[----:B------:R2:W-:Y:S01]  /*4760*/  @P2 STG.E.128 [R108.64+0x10], R92 ;  /* 0x0000105c6c002986 */ /* 0x0005e2000c101d04 */
[----:B------:R-:W-:Y:S02]  /*4770*/  @P0 F2FP.PACK_AB R119, RZ, R119 ;  /* 0x00000077ff77023e */ /* 0x000fe400000000ff */
[----:B------:R-:W-:Y:S02]  /*4780*/  @P0 F2FP.PACK_AB R199, RZ, R199 ;  /* 0x000000c7ffc7023e */ /* 0x000fe400000000ff */
[----:B0-----:R-:W-:-:S02]  /*4790*/  @P0 PRMT R76, R183, 0x7610, R76 ;  /* 0x00007610b74c0816 */ /* 0x001fc4000000004c */
[----:B------:R-:W-:Y:S02]  /*47a0*/  @P0 PRMT R77, R185, 0x7610, R77 ;  /* 0x00007610b94d0816 */ /* 0x000fe4000000004d */
[----:B------:R-:W-:Y:S02]  /*47b0*/  @P0 PRMT R78, R187, 0x7610, R78 ;  /* 0x00007610bb4e0816 */ /* 0x000fe4000000004e */
[----:B------:R-:W-:Y:S02]  /*47c0*/  @P0 PRMT R79, R122, 0x7610, R79 ;  /* 0x000076107a4f0816 */ /* 0x000fe4000000004f */
[----:B-1----:R-:W-:Y:S02]  /*47d0*/  F2FP.PACK_AB R91, R121, R120 ;  /* 0x00000078795b723e */ /* 0x002fe400000000ff */
[----:B------:R-:W-:Y:S02]  /*47e0*/  F2FP.PACK_AB R90, R118, R182 ;  /* 0x000000b6765a723e */ /* 0x000fe400000000ff */
[----:B------:R-:W-:-:S02]  /*47f0*/  F2FP.PACK_AB R89, R178, R140 ;  /* 0x0000008cb259723e */ /* 0x000fc400000000ff */
[----:B------:R-:W-:Y:S02]  /*4800*/  F2FP.PACK_AB R88, R139, R138 ;  /* 0x0000008a8b58723e */ /* 0x000fe400000000ff */
[----:B------:R-:W-:Y:S02]  /*4810*/  SEL R103, R203, R87, P3 ;  /* 0x00000057cb677207 */ /* 0x000fe40001800000 */
[----:B------:R-:W-:Y:S01]  /*4820*/  @P0 PRMT R76, R76, 0x5410, R184 ;  /* 0x000054104c4c0816 */ /* 0x000fe200000000b8 */
[----:B------:R-:W-:Y:S01]  /*4830*/  STG.E.128 [R106.64], R88 ;  /* 0x000000586a007986 */ /* 0x000fe2000c101d04 */
[----:B------:R-:W-:Y:S02]  /*4840*/  @P0 PRMT R77, R77, 0x5410, R186 ;  /* 0x000054104d4d0816 */ /* 0x000fe400000000ba */
[----:B------:R-:W-:Y:S02]  /*4850*/  @P0 PRMT R78, R78, 0x5410, R119 ;  /* 0x000054104e4e0816 */ /* 0x000fe40000000077 */
[----:B------:R-:W-:-:S02]  /*4860*/  @P0 PRMT R79, R79, 0x5410, R199 ;  /* 0x000054104f4f0816 */ /* 0x000fc400000000c7 */
[----:B------:R-:W-:Y:S02]  /*4870*/  SEL R97, R200, R81, P3 ;  /* 0x00000051c8617207 */ /* 0x000fe40001800000 */
[----:B------:R-:W-:Y:S01]  /*4880*/  SEL R100, R201, R84, P3 ;  /* 0x00000054c9647207 */ /* 0x000fe20001800000 */
[----:B------:R-:W-:Y:S01]  /*4890*/  @P0 STG.E.128 [R110.64], R76 ;  /* 0x0000004c6e000986 */ /* 0x000fe2000c101d04 */
[----:B------:R-:W-:Y:S02]  /*48a0*/  SEL R101, R145, R85, P3 ;  /* 0x0000005591657207 */ /* 0x000fe40001800000 */
[C---:B------:R-:W-:Y:S01]  /*48b0*/  SEL R87, R177.reuse, R87, P3 ;  /* 0x00000057b1577207 */ /* 0x040fe20001800000 */
[----:B------:R-:W-:Y:S01]  /*48c0*/  FMUL.FTZ R177, R177, c[0x0][0x1e8] ;  /* 0x00007a00b1b17a20 */ /* 0x000fe20000410000 */
[----:B--2---:R-:W-:Y:S01]  /*48d0*/  F2FP.PACK_AB R95, R202, R147 ;  /* 0x00000093ca5f723e */ /* 0x004fe200000000ff */
[----:B------:R0:W-:Y:S01]  /*48e0*/  @P2 STG.E.128 [R112.64], R96 ;  /* 0x0000006070002986 */ /* 0x0001e2000c101d04 */
[----:B------:R-:W-:-:S02]  /*48f0*/  F2FP.PACK_AB R94, R135, R197 ;  /* 0x000000c5875e723e */ /* 0x000fc400000000ff */
[----:B------:R-:W-:Y:S01]  /*4900*/  F2FP.PACK_AB R93, R195, R196 ;  /* 0x000000c4c35d723e */ /* 0x000fe200000000ff */
[----:B------:R-:W-:Y:S01]  /*4910*/  @P2 STG.E.128 [R112.64+0x10], R100 ;  /* 0x0000106470002986 */ /* 0x000fe2000c101d04 */
[----:B------:R-:W-:Y:S02]  /*4920*/  F2FP.PACK_AB R92, R180, R194 ;  /* 0x000000c2b45c723e */ /* 0x000fe400000000ff */
[----:B------:R-:W-:Y:S02]  /*4930*/  @P0 F2FP.PACK_AB R132, RZ, R132 ;  /* 0x00000084ff84023e */ /* 0x000fe400000000ff */
[----:B------:R-:W-:Y:S01]  /*4940*/  @P0 F2FP.PACK_AB R131, RZ, R131 ;  /* 0x00000083ff83023e */ /* 0x000fe200000000ff */
[----:B------:R1:W-:Y:S01]  /*4950*/  STG.E.128 [R114.64], R92 ;  /* 0x0000005c72007986 */ /* 0x0003e2000c101d04 */
[----:B------:R-:W-:Y:S02]  /*4960*/  @P0 F2FP.PACK_AB R175, RZ, R175 ;  /* 0x000000afffaf023e */ /* 0x000fe400000000ff */
[----:B------:R-:W-:-:S02]  /*4970*/  @P0 F2FP.PACK_AB R143, RZ, R143 ;  /* 0x0000008fff8f023e */ /* 0x000fc400000000ff */
[C---:B------:R-:W-:Y:S01]  /*4980*/  SEL R84, R137.reuse, R84, P3 ;  /* 0x0000005489547207 */ /* 0x040fe20001800000 */
[----:B------:R-:W-:Y:S01]  /*4990*/  FMUL.FTZ R137, R137, c[0x0][0x1e8] ;  /* 0x00007a0089897a20 */ /* 0x000fe20000410000 */
[C---:B------:R-:W-:Y:S01]  /*49a0*/  SEL R85, R142.reuse, R85, P3 ;  /* 0x000000558e557207 */ /* 0x040fe20001800000 */
[----:B------:R-:W-:Y:S01]  /*49b0*/  FMUL.FTZ R142, R142, c[0x0][0x1e8] ;  /* 0x00007a008e8e7a20 */ /* 0x000fe20000410000 */
[----:B------:R-:W-:Y:S01]  /*49c0*/  @P0 F2FP.PACK_AB R124, RZ, R124 ;  /* 0x0000007cff7c023e */ /* 0x000fe200000000ff */
[----:B0-----:R-:W-:Y:S01]  /*49d0*/  FMUL.FTZ R96, R136, c[0x0][0x1e8] ;  /* 0x00007a0088607a20 */ /* 0x001fe20000410000 */
[----:B------:R-:W-:Y:S02]  /*49e0*/  @P0 F2FP.PACK_AB R141, RZ, R141 ;  /* 0x0000008dff8d023e */ /* 0x000fe400000000ff */
[----:B------:R-:W-:Y:S02]  /*49f0*/  @P0 F2FP.PACK_AB R125, RZ, R125 ;  /* 0x0000007dff7d023e */ /* 0x000fe400000000ff */
[----:B------:R-:W-:-:S02]  /*4a00*/  @P0 F2FP.PACK_AB R144, RZ, R144 ;  /* 0x00000090ff90023e */ /* 0x000fc400000000ff */
[----:B------:R-:W-:Y:S02]  /*4a10*/  @P0 PRMT R76, R132, 0x7610, R76 ;  /* 0x00007610844c0816 */ /* 0x000fe4000000004c */
[----:B------:R-:W-:Y:S02]  /*4a20*/  @P0 PRMT R77, R131, 0x7610, R77 ;  /* 0x00007610834d0816 */ /* 0x000fe4000000004d */
[----:B------:R-:W-:Y:S02]  /*4a30*/  @P0 PRMT R78, R175, 0x7610, R78 ;  /* 0x00007610af4e0816 */ /* 0x000fe4000000004e */
[----:B------:R-:W-:Y:S02]  /*4a40*/  @P0 PRMT R79, R143, 0x7610, R79 ;  /* 0x000076108f4f0816 */ /* 0x000fe4000000004f */
[----:B------:R-:W-:Y:S02]  /*4a50*/  FSEL R91, R177, RZ, P1 ;  /* 0x000000ffb15b7208 */ /* 0x000fe40000800000 */
[----:B-1----:R-:W-:-:S02]  /*4a60*/  @P2 LEA R92, P1, R174, c[0x0][0x258], 0x5 ;  /* 0x00009600ae5c2a11 */ /* 0x002fc400078228ff */
[----:B------:R-:W-:Y:S02]  /*4a70*/  SHF.L.U32 R97, R174, 0x4, RZ ;  /* 0x00000004ae617819 */ /* 0x000fe400000006ff */
[----:B------:R-:W-:Y:S02]  /*4a80*/  @P0 PRMT R76, R76, 0x5410, R124 ;  /* 0x000054104c4c0816 */ /* 0x000fe4000000007c */
[----:B------:R-:W-:Y:S02]  /*4a90*/  @P0 PRMT R77, R77, 0x5410, R141 ;  /* 0x000054104d4d0816 */ /* 0x000fe4000000008d */
[----:B------:R-:W-:Y:S02]  /*4aa0*/  @P0 PRMT R78, R78, 0x5410, R125 ;  /* 0x000054104e4e0816 */ /* 0x000fe4000000007d */
[----:B------:R-:W-:Y:S02]  /*4ab0*/  @P0 PRMT R79, R79, 0x5410, R144 ;  /* 0x000054104f4f0816 */ /* 0x000fe40000000090 */
[----:B------:R-:W-:-:S02]  /*4ac0*/  SEL R83, R205, R83, P3 ;  /* 0x00000053cd537207 */ /* 0x000fc40001800000 */
[----:B------:R-:W-:Y:S01]  /*4ad0*/  SEL R81, R136, R81, P3 ;  /* 0x0000005188517207 */ /* 0x000fe20001800000 */
[----:B------:R-:W-:Y:S01]  /*4ae0*/  @P0 STG.E.128 [R116.64], R76 ;  /* 0x0000004c74000986 */ /* 0x000fe2000c101d04 */
[----:B------:R-:W-:Y:S02]  /*4af0*/  FSEL R90, R137, RZ, P6 ;  /* 0x000000ff895a7208 */ /* 0x000fe40003000000 */
[----:B------:R-:W-:Y:S02]  /*4b00*/  FSEL R89, R142, RZ, P5 ;  /* 0x000000ff8e597208 */ /* 0x000fe40002800000 */
[----:B------:R-:W-:Y:S02]  /*4b10*/  FSEL R95, R96, RZ, P4 ;  /* 0x000000ff605f7208 */ /* 0x000fe40002000000 */
[----:B------:R-:W-:Y:S02]  /*4b20*/  @P2 LEA.HI.X R93, R174, c[0x0][0x25c], RZ, 0x5, P1 ;  /* 0x00009700ae5d2a11 */ /* 0x000fe400008f2cff */
[----:B------:R-:W-:-:S02]  /*4b30*/  @P0 MOV R123, R164 ;  /* 0x000000a4007b0202 */ /* 0x000fc40000000f00 */
[----:B------:R-:W-:Y:S01]  /*4b40*/  SHF.R.U32.HI R98, RZ, 0x1c, R174 ;  /* 0x0000001cff627819 */ /* 0x000fe200000116ae */
[----:B------:R-:W-:Y:S01]  /*4b50*/  @P2 STG.E.128 [R92.64], R80 ;  /* 0x000000505c002986 */ /* 0x000fe2000c101d04 */
[----:B------:R-:W-:Y:S02]  /*4b60*/  IADD3 R94, P5, R97, c[0x0][0x248], RZ ;  /* 0x00009200615e7a10 */ /* 0x000fe40007fbe0ff */
[----:B------:R-:W-:Y:S01]  /*4b70*/  @P0 LOP3.LUT P1, RZ, R164, 0xff00, RZ, 0xc0, !PT ;  /* 0x0000ff00a4ff0812 */ /* 0x000fe2000782c0ff */
[----:B------:R-:W-:Y:S01]  /*4b80*/  @P2 STG.E.128 [R92.64+0x10], R84 ;  /* 0x000010545c002986 */ /* 0x000fe2000c101d04 */
[----:B------:R-:W-:Y:S02]  /*4b90*/  F2FP.PACK_AB R90, R89, R90 ;  /* 0x0000005a595a723e */ /* 0x000fe400000000ff */
[----:B------:R-:W-:Y:S02]  /*4ba0*/  F2FP.PACK_AB R88, R95, R130 ;  /* 0x000000825f58723e */ /* 0x000fe400000000ff */
[----:B------:R-:W-:-:S02]  /*4bb0*/  @P0 LOP3.LUT P3, RZ, R123, 0xff, RZ, 0xc0, !PT ;  /* 0x000000ff7bff0812 */ /* 0x000fc4000786c0ff */
[----:B------:R-:W-:Y:S02]  /*4bc0*/  F2FP.PACK_AB R91, R91, R146 ;  /* 0x000000925b5b723e */ /* 0x000fe400000000ff */
[----:B------:R-:W-:Y:S02]  /*4bd0*/  F2FP.PACK_AB R89, R134, R133 ;  /* 0x000000858659723e */ /* 0x000fe400000000ff */
        /* <DEDUP_REMOVED lines=15> */
[----:B------:R-:W-:Y:S02]  /*4cd0*/  @P0 F2FP.PACK_AB R89, RZ, R88 ;  /* 0x00000058ff59023e */ /* 0x000fe400000000ff */
[----:B------:R-:W-:-:S02]  /*4ce0*/  @P0 F2FP.PACK_AB R126, RZ, R126 ;  /* 0x0000007eff7e023e */ /* 0x000fc400000000ff */
[----:B------:R-:W-:Y:S02]  /*4cf0*/  @P0 F2FP.PACK_AB R127, RZ, R127 ;  /* 0x0000007fff7f023e */ /* 0x000fe400000000ff */
[----:B------:R-:W-:Y:S02]  /*4d00*/  @P0 FSEL R91, R177, RZ, P4 ;  /* 0x000000ffb15b0208 */ /* 0x000fe40002000000 */
[----:B------:R-:W-:Y:S02]  /*4d10*/  @P0 F2FP.PACK_AB R129, RZ, R129 ;  /* 0x00000081ff81023e */ /* 0x000fe400000000ff */
[----:B------:R-:W-:Y:S02]  /*4d20*/  @P0 F2FP.PACK_AB R90, RZ, R90 ;  /* 0x0000005aff5a023e */ /* 0x000fe400000000ff */
[----:B------:R-:W-:Y:S02]  /*4d30*/  @P0 PRMT R78, R89, 0x7610, R78 ;  /* 0x00007610594e0816 */ /* 0x000fe4000000004e */
[----:B------:R-:W-:-:S02]  /*4d40*/  @P0 F2FP.PACK_AB R96, RZ, R96 ;  /* 0x00000060ff60023e */ /* 0x000fc400000000ff */
[----:B------:R-:W-:Y:S02]  /*4d50*/  @P0 F2FP.PACK_AB R128, RZ, R128 ;  /* 0x00000080ff80023e */ /* 0x000fe400000000ff */
[----:B------:R-:W-:Y:S02]  /*4d60*/  @P0 F2FP.PACK_AB R91, RZ, R91 ;  /* 0x0000005bff5b023e */ /* 0x000fe400000000ff */
        /* <DEDUP_REMOVED lines=15> */
.L_x_1809:
[----:B------:R-:W-:Y:S05]  /*4e60*/  BSYNC B1 ;  /* 0x0000000000017941 */ /* 0x000fea0003800000 */
.L_x_1806:
        /* <DEDUP_REMOVED lines=69> */
.L_x_1805:
[----:B------:R-:W-:Y:S05]  /*52c0*/  BSYNC B0 ;  /* 0x0000000000007941 */ /* 0x000fea0003800000 */
.L_x_1803:
[----:B------:R-:W0:Y:S01]  /*52d0*/  S2R R80, SR_TID.X ;  /* 0x0000000000507919 */ /* 0x000e220000002100 */
[----:B------:R-:W-:Y:S03]  /*52e0*/  WARPSYNC 0xffffffff ;  /* 0xffffffff00007948 */ /* 0x000fe60003800000 */
[----:B------:R-:W1:Y:S01]  /*52f0*/  S2R R78, SR_CTAID.X ;  /* 0x00000000004e7919 */ /* 0x000e620000002500 */
        /* <DEDUP_REMOVED lines=111> */
[C---:B------:R-:W-:Y:S02]  /*59f0*/  SHF.L.U64.HI R22, R10.reuse, 0x2, R17 ;  /* 0x000000020a167819 */ /* 0x040fe40000010211 */
[----:B------:R-:W-:Y:S01]  /*5a00*/  SHF.L.U32 R10, R10, 0x2, RZ ;  /* 0x000000020a0a7819 */ /* 0x000fe200000006ff */
[----:B------:R-:W1:Y:S03]  /*5a10*/  LDS R5, [R80.X4+0x1400] ;  /* 0x0014000050057984 */ /* 0x000e660000004800 */
        /* <DEDUP_REMOVED lines=103> */
.L_x_1807:
[----:B------:R-:W-:Y:S01]  /*6090*/  HFMA2.MMA R212, -RZ, RZ, 0, 5.9604644775390625e-08 ;  /* 0x00000001ffd47435 */ /* 0x000fe200000001ff */
[----:B------:R-:W-:-:S02]  /*60a0*/  MOV R115, R223 ;  /* 0x000000df00737202 */ /* 0x000fc40000000f00 */
[----:B------:R-:W-:-:S03]  /*60b0*/  MOV R114, 0x60d0 ;  /* 0x000060d000727802 */ /* 0x000fc60000000f00 */
[----:B-----5:R-:W-:Y:S05]  /*60c0*/  CALL.REL.NOINC `($__internal_83_$__cuda_sm70_shflsync_bfly_p) ;  /* 0x0000034000007944 */ /* 0x020fea0003c00000 */
[----:B-1----:R-:W-:Y:S01]  /*60d0*/  MOV R247, R212 ;  /* 0x000000d400f77202 */ /* 0x002fe20000000f00 */
[----:B0----5:R-:W-:Y:S05]  /*60e0*/  BRA `(.L_x_1811) ;  /* 0xffffc75000007947 */ /* 0x021fea000383ffff */
.L_x_1808:
[----:B------:R-:W-:Y:S01]  /*60f0*/  HFMA2.MMA R212, -RZ, RZ, 0, 5.9604644775390625e-08 ;  /* 0x00000001ffd47435 */ /* 0x000fe200000001ff */
[----:B------:R-:W-:Y:S02]  /*6100*/  MOV R115, R213 ;  /* 0x000000d500737202 */ /* 0x000fe40000000f00 */
[----:B------:R-:W-:-:S03]  /*6110*/  MOV R114, 0x6130 ;  /* 0x0000613000727802 */ /* 0x000fc60000000f00 */
[----:B01---5:R-:W-:Y:S05]  /*6120*/  CALL.REL.NOINC `($__internal_83_$__cuda_sm70_shflsync_bfly_p) ;  /* 0x000002e000007944 */ /* 0x023fea0003c00000 */
[----:B------:R-:W-:Y:S01]  /*6130*/  FADD.FTZ R223, R223, R247 ;  /* 0x000000f7dfdf7221 */ /* 0x000fe20000010000 */
[----:B------:R-:W-:Y:S01]  /*6140*/  MOV R114, 0x6190 ;  /* 0x0000619000727802 */ /* 0x000fe20000000f00 */
[----:B-1----:R-:W-:Y:S01]  /*6150*/  FADD.FTZ R213, R213, R212 ;  /* 0x000000d4d5d57221 */ /* 0x002fe20000010000 */
[----:B------:R-:W-:Y:S02]  /*6160*/  MOV R212, 0x2 ;  /* 0x0000000200d47802 */ /* 0x000fe40000000f00 */
[----:B------:R-:W-:Y:S02]  /*6170*/  MOV R115, R223 ;  /* 0x000000df00737202 */ /* 0x000fe40000000f00 */
[----:B0----5:R-:W-:Y:S05]  /*6180*/  CALL.REL.NOINC `($__internal_83_$__cuda_sm70_shflsync_bfly_p) ;  /* 0x0000028000007944 */ /* 0x021fea0003c00000 */
[----:B-1----:R-:W-:Y:S01]  /*6190*/  MOV R247, R212 ;  /* 0x000000d400f77202 */ /* 0x002fe20000000f00 */
[----:B------:R-:W-:Y:S01]  /*61a0*/  HFMA2.MMA R212, -RZ, RZ, 0, 1.1920928955078125e-07 ;  /* 0x00000002ffd47435 */ /* 0x000fe200000001ff */
[----:B------:R-:W-:-:S02]  /*61b0*/  MOV R115, R213 ;  /* 0x000000d500737202 */ /* 0x000fc40000000f00 */
[----:B------:R-:W-:-:S03]  /*61c0*/  MOV R114, 0x61e0 ;  /* 0x000061e000727802 */ /* 0x000fc60000000f00 */
[----:B0----5:R-:W-:Y:S05]  /*61d0*/  CALL.REL.NOINC `($__internal_83_$__cuda_sm70_shflsync_bfly_p) ;  /* 0x0000023000007944 */ /* 0x021fea0003c00000 */
[----:B------:R-:W-:Y:S01]  /*61e0*/  FADD.FTZ R223, R247, R223 ;  /* 0x000000dff7df7221 */ /* 0x000fe20000010000 */
[----:B------:R-:W-:Y:S01]  /*61f0*/  MOV R114, 0x6240 ;  /* 0x0000624000727802 */ /* 0x000fe20000000f00 */
[----:B-1----:R-:W-:Y:S01]  /*6200*/  FADD.FTZ R213, R213, R212 ;  /* 0x000000d4d5d57221 */ /* 0x002fe20000010000 */
[----:B------:R-:W-:Y:S02]  /*6210*/  MOV R212, 0x4 ;  /* 0x0000000400d47802 */ /* 0x000fe40000000f00 */
[----:B------:R-:W-:Y:S02]  /*6220*/  MOV R115, R223 ;  /* 0x000000df00737202 */ /* 0x000fe40000000f00 */
[----:B0----5:R-:W-:Y:S05]  /*6230*/  CALL.REL.NOINC `($__internal_83_$__cuda_sm70_shflsync_bfly_p) ;  /* 0x000001d000007944 */ /* 0x021fea0003c00000 */
[----:B-1----:R-:W-:Y:S01]  /*6240*/  MOV R247, R212 ;  /* 0x000000d400f77202 */ /* 0x002fe20000000f00 */
[----:B------:R-:W-:Y:S01]  /*6250*/  HFMA2.MMA R212, -RZ, RZ, 0, 2.384185791015625e-07 ;  /* 0x00000004ffd47435 */ /* 0x000fe200000001ff */
[----:B------:R-:W-:Y:S02]  /*6260*/  MOV R115, R213 ;  /* 0x000000d500737202 */ /* 0x000fe40000000f00 */
[----:B------:R-:W-:-:S03]  /*6270*/  MOV R114, 0x6290 ;  /* 0x0000629000727802 */ /* 0x000fc60000000f00 */
[----:B0----5:R-:W-:Y:S05]  /*6280*/  CALL.REL.NOINC `($__internal_83_$__cuda_sm70_shflsync_bfly_p) ;  /* 0x0000018000007944 */ /* 0x021fea0003c00000 */
[----:B------:R-:W-:Y:S01]  /*6290*/  FADD.FTZ R223, R247, R223 ;  /* 0x000000dff7df7221 */ /* 0x000fe20000010000 */
[----:B------:R-:W-:Y:S01]  /*62a0*/  MOV R114, 0x62f0 ;  /* 0x000062f000727802 */ /* 0x000fe20000000f00 */
[----:B-1----:R-:W-:Y:S01]  /*62b0*/  FADD.FTZ R213, R213, R212 ;  /* 0x000000d4d5d57221 */ /* 0x002fe20000010000 */
[----:B------:R-:W-:-:S02]  /*62c0*/  MOV R212, 0x8 ;  /* 0x0000000800d47802 */ /* 0x000fc40000000f00 */
[----:B------:R-:W-:Y:S02]  /*62d0*/  MOV R115, R223 ;  /* 0x000000df00737202 */ /* 0x000fe40000000f00 */
[----:B0----5:R-:W-:Y:S05]  /*62e0*/  CALL.REL.NOINC `($__internal_83_$__cuda_sm70_shflsync_bfly_p) ;  /* 0x0000012000007944 */ /* 0x021fea0003c00000 */
[----:B-1----:R-:W-:Y:S01]  /*62f0*/  MOV R247, R212 ;  /* 0x000000d400f77202 */ /* 0x002fe20000000f00 */
[----:B------:R-:W-:Y:S01]  /*6300*/  HFMA2.MMA R212, -RZ, RZ, 0, 4.76837158203125e-07 ;  /* 0x00000008ffd47435 */ /* 0x000fe200000001ff */
[----:B------:R-:W-:Y:S02]  /*6310*/  MOV R115, R213 ;  /* 0x000000d500737202 */ /* 0x000fe40000000f00 */
        /* <DEDUP_REMOVED lines=9> */
[----:B------:R-:W-:Y:S01]  /*63b0*/  HFMA2.MMA R212, -RZ, RZ, 0, 9.5367431640625e-07 ;  /* 0x00000010ffd47435 */ /* 0x000fe200000001ff */
[----:B------:R-:W-:-:S02]  /*63c0*/  MOV R115, R213 ;  /* 0x000000d500737202 */ /* 0x000fc40000000f00 */
[----:B------:R-:W-:-:S03]  /*63d0*/  MOV R114, 0x63f0 ;  /* 0x000063f000727802 */ /* 0x000fc60000000f00 */
[----:B0----5:R-:W-:Y:S05]  /*63e0*/  CALL.REL.NOINC `($__internal_83_$__cuda_sm70_shflsync_bfly_p) ;  /* 0x0000002000007944 */ /* 0x021fea0003c00000 */
[----:B-1----:R-:W-:Y:S01]  /*63f0*/  MOV R114, R212 ;  /* 0x000000d400727202 */ /* 0x002fe20000000f00 */
[----:B0----5:R-:W-:Y:S05]  /*6400*/  BRA `(.L_x_1812) ;  /* 0xffffc55000007947 */ /* 0x021fea000383ffff */
        .weak           $__internal_83_$__cuda_sm70_shflsync_bfly_p
        .type           $__internal_83_$__cuda_sm70_shflsync_bfly_p,@function
        .size           $__internal_83_$__cuda_sm70_shflsync_bfly_p,(.L_x_2909 - $__internal_83_$__cuda_sm70_shflsync_bfly_p)
$__internal_83_$__cuda_sm70_shflsync_bfly_p:
        /* <DEDUP_REMOVED lines=9> */
[----:B------:R-:W-:Y:S05]  /*64a0*/  RET.REL.NODEC R114 `(_ZN10layer_norm31ln_parallel_residual_bwd_kernelINS_13Kernel_traitsI6__halfS2_fS2_fjLj1280ELj1ELj4ELj1ELj16ENS_18Kernel_traits_baseILj1280ES2_S2_fS2_fjLj128EEEEELb1ELb1ELb1EEEvNS_9BwdParamsE) ;  /* 0xffff9b5072007950 */ /* 0x000fea0003c3ffff */
.L_x_1813:
        /* <DEDUP_REMOVED lines=13> */
.L_x_2909:


//--------------------- .text._ZN10layer_norm31ln_parallel_residual_bwd_kernelINS_13Kernel_traitsIf6__halffS2_fjLj1280ELj1ELj4ELj1ELj16ENS_18Kernel_traits_baseILj1280EfS2_fS2_fjLj128EEEEELb0ELb0ELb0EEEvNS_9BwdParamsE --------------------------
	.section	.text._ZN10layer_norm31ln_parallel_residual_bwd_kernelINS_13Kernel_traitsIf6__halffS2_fjLj1280ELj1ELj4ELj1ELj16ENS_18Kernel_traits_baseILj1280EfS2_fS2_fjLj128EEEEELb0ELb0ELb0EEEvNS_9BwdParamsE,"ax",@progbits
	.sectioninfo	@"SHI_REGISTERS=32"
	.align	128
        .global         _ZN10layer_norm31ln_parallel_residual_bwd_kernelINS_13Kernel_traitsIf6__halffS2_fjLj1280ELj1ELj4ELj1ELj16ENS_18Kernel_traits_baseILj1280EfS2_fS2_fjLj128EEEEELb0ELb0ELb0EEEvNS_9BwdParamsE
        .type           _ZN10layer_norm31ln_parallel_residual_bwd_kernelINS_13Kernel_traitsIf6__halffS2_fjLj1280ELj1ELj4ELj1ELj16ENS_18Kernel_traits_baseILj1280EfS2_fS2_fjLj128EEEEELb0ELb0ELb0EEEvNS_9BwdParamsE,@function
        .size           _ZN10layer_norm31ln_parallel_residual_bwd_kernelINS_13Kernel_traitsIf6__halffS2_fjLj1280ELj1ELj4ELj1ELj16ENS_18Kernel_traits_baseILj1280EfS2_fS2_fjLj128EEEEELb0ELb0ELb0EEEvNS_9BwdParamsE,(.L_x_2910 - _ZN10layer_norm31ln_parallel_residual_bwd_kernelINS_13Kernel_traitsIf6__halffS2_fjLj1280ELj1ELj4ELj1ELj16ENS_18Kernel_traits_baseILj1280EfS2_fS2_fjLj128EEEEELb0ELb0ELb0EEEvNS_9BwdParamsE)
        .other          _ZN10layer_norm31ln_parallel_residual_bwd_kernelINS_13Kernel_traitsIf6__halffS2_fjLj1280ELj1ELj4ELj1ELj16ENS_18Kernel_traits_baseILj1280EfS2_fS2_fjLj128EEEEELb0ELb0ELb0EEEvNS_9BwdParamsE,@"STO_CUDA_ENTRY STV_DEFAULT"
_ZN10layer_norm31ln_parallel_residual_bwd_kernelINS_13Kernel_traitsIf6__halffS2_fjLj1280ELj1ELj4ELj1ELj16ENS_18Kernel_traits_baseILj1280EfS2_fS2_fjLj128EEEEELb0ELb0ELb0EEEvNS_9BwdParamsE:
.text._ZN10layer_norm31ln_parallel_residual_bwd_kernelINS_13Kernel_traitsIf6__halffS2_fjLj1280ELj1ELj4ELj1ELj16ENS_18Kernel_traits_baseILj1280EfS2_fS2_fjLj128EEEEELb0ELb0ELb0EEEvNS_9BwdParamsE:
        /* <DEDUP_REMOVED lines=342> */
.L_x_1838:
        /* <DEDUP_REMOVED lines=27> */
[----:B-1----:R-:W3:Y:S04]  /*1710*/  LDL.64 R10, [R1+0x318] ;  /* 0x00031800010a7983 */ /* 0x002ee80000100a00 */
[----:B--2---:R-:W2:Y:S01]  /*1720*/  LDL.64 R8, [R1+0x310] ;  /* 0x0003100001087983 */ /* 0x004ea20000100a00 */
[----:B------:R-:W-:-:S04]  /*1730*/  LEA R2, P4, R28, c[0x0][0x188], 0x5 ;  /* 0x000062001c027a11 */ /* 0x000fc800078828ff */
[----:B------:R-:W-:-:S05]  /*1740*/  LEA.HI.X R3, R28, c[0x0][0x18c], RZ, 0x5, P4 ;  /* 0x000063001c037a11 */ /* 0x000fca00020f2cff */
[----:B------:R-:W4:Y:S01]  /*1750*/  LDG.E.128 R24, [R2.64] ;  /* 0x0000000402187981 */ /* 0x000f22000c1e1d00 */
[----:B------:R-:W-:-:S03]  /*1760*/  ISETP.NE.U32.AND P4, PT, RZ, c[0x0][0x218], PT ;  /* 0x00008600ff007a0c */ /* 0x000fc60003f85070 */
[----:B---3--:R1:W-:Y:S04]  /*1770*/  STL.64 [R1+0x618], R10 ;  /* 0x0006180a01007387 */ /* 0x0083e80000100a00 */
[----:B--2---:R2:W-:Y:S04]  /*1780*/  STL.64 [R1+0x610], R8 ;  /* 0x0006100801007387 */ /* 0x0045e80000100a00 */
[----:B-1----:R1:W3:Y:S04]  /*1790*/  LDL.64 R10, [R1+0x338] ;  /* 0x00033800010a7983 */ /* 0x0022e80000100a00 */
[----:B--2---:R1:W3:Y:S01]  /*17a0*/  LDL.64 R8, [R1+0x330] ;  /* 0x0003300001087983 */ /* 0x0042e20000100a00 */
[----:B------:R-:W-:-:S02]  /*17b0*/  ISETP.NE.AND.EX P4, PT, RZ, c[0x0][0x21c], PT, P4 ;  /* 0x00008700ff007a0c */ /* 0x000fc40003f85340 */
[----:B0-----:R-:W-:Y:S01]  /*17c0*/  MOV R16, 0x10 ;  /* 0x0000001000107802 */ /* 0x001fe20000000f00 */
[----:B------:R4:W-:Y:S04]  /*17d0*/  STL [R1+0x5dc], R7 ;  /* 0x0005dc0701007387 */ /* 0x0009e80000100800 */
[----:B------:R0:W-:Y:S01]  /*17e0*/  STL [R1+0x5d8], R6 ;  /* 0x0005d80601007387 */ /* 0x0001e20000100800 */
[----:B------:R-:W-:-:S03]  /*17f0*/  IMAD.WIDE.U32 R20, R28, R16, c[0x0][0x208] ;  /* 0x000082001c147625 */ /* 0x000fc600078e0010 */
[----:B------:R2:W-:Y:S01]  /*1800*/  STL [R1+0x5d4], R5 ;  /* 0x0005d40501007387 */ /* 0x0005e20000100800 */
[----:B------:R-:W-:Y:S01]  /*1810*/  IMAD.WIDE.U32 R16, R28, R16, c[0x0][0x210] ;  /* 0x000084001c107625 */ /* 0x000fe200078e0010 */
[----:B----4-:R-:W-:Y:S02]  /*1820*/  MOV R7, R24 ;  /* 0x0000001800077202 */ /* 0x010fe40000000f00 */
[----:B------:R4:W-:Y:S01]  /*1830*/  STL [R1+0x5d0], R4 ;  /* 0x0005d00401007387 */ /* 0x0009e20000100800 */
[----:B0-----:R-:W-:-:S03]  /*1840*/  MOV R6, R25 ;  /* 0x0000001900067202 */ /* 0x001fc60000000f00 */
[----:B------:R-:W3:Y:S01]  /*1850*/  LDG.E.128 R16, [R16.64] ;  /* 0x0000000410107981 */ /* 0x000ee2000c1e1d00 */
[----:B--2---:R-:W-:-:S03]  /*1860*/  MOV R5, R26 ;  /* 0x0000001a00057202 */ /* 0x004fc60000000f00 */
[----:B------:R-:W2:Y:S01]  /*1870*/  LDG.E.128 R20, [R20.64] ;  /* 0x0000000414147981 */ /* 0x000ea2000c1e1d00 */
[----:B----4-:R-:W-:-:S03]  /*1880*/  MOV R4, R27 ;  /* 0x0000001b00047202 */ /* 0x010fc60000000f00 */
[----:B------:R0:W4:Y:S02]  /*1890*/  LDG.E.128 R24, [R2.64+0x10] ;  /* 0x0000100402187981 */ /* 0x000124000c1e1d00 */
[----:B0-----:R-:W-:-:S04]  /*18a0*/  @P4 LEA R2, P5, R28, c[0x0][0x218], 0x5 ;  /* 0x000086001c024a11 */ /* 0x001fc800078a28ff */
[----:B------:R-:W-:-:S05]  /*18b0*/  @P4 LEA.HI.X R3, R28, c[0x0][0x21c], RZ, 0x5, P5 ;  /* 0x000087001c034a11 */ /* 0x000fca00028f2cff */
[----:B---3--:R-:W3:Y:S04]  /*18c0*/  @P4 LDG.E.128 R8, [R2.64] ;  /* 0x0000000402084981 */ /* 0x008ee8000c1e1d00 */
[----:B------:R-:W-:Y:S04]  /*18d0*/  STL [R1+0x60c], R17 ;  /* 0x00060c1101007387 */ /* 0x000fe80000100800 */
[----:B------:R-:W-:Y:S04]  /*18e0*/  STL [R1+0x608], R18 ;  /* 0x0006081201007387 */ /* 0x000fe80000100800 */
[----:B------:R-:W-:Y:S04]  /*18f0*/  STL [R1+0x600], R19 ;  /* 0x0006001301007387 */ /* 0x000fe80000100800 */
[----:B--2---:R-:W-:Y:S04]  /*1900*/  STL [R1+0x604], R23 ;  /* 0x0006041701007387 */ /* 0x004fe80000100800 */
[----:B---3--:R-:W-:Y:S04]  /*1910*/  @P4 STL.64 [R1+0x330], R8 ;  /* 0x0003300801004387 */ /* 0x008fe80000100a00 */
[----:B------:R0:W-:Y:S04]  /*1920*/  @P4 STL.64 [R1+0x338], R10 ;  /* 0x0003380a01004387 */ /* 0x0001e80000100a00 */
[----:B0-----:R1:W2:Y:S04]  /*1930*/  LDL.LU.64 R10, [R1+0x618] ;  /* 0x00061800010a7983 */ /* 0x0012a80000300a00 */
[----:B------:R1:W2:Y:S01]  /*1940*/  LDL.LU.64 R8, [R1+0x610] ;  /* 0x0006100001087983 */ /* 0x0002a20000300a00 */
[----:B------:R-:W0:Y:S03]  /*1950*/  LDC.U8 R15, c[0x0][0x1f0] ;  /* 0x00007c00ff0f7b82 */ /* 0x000e260000000000 */
[----:B--2---:R-:W2:Y:S04]  /*1960*/  @P4 LDG.E.128 R8, [R2.64+0x10] ;  /* 0x0000100402084981 */ /* 0x004ea8000c1e1d00 */
[----:B--2---:R-:W-:Y:S04]  /*1970*/  @P4 STL.64 [R1+0x310], R8 ;  /* 0x0003100801004387 */ /* 0x004fe80000100a00 */
[----:B------:R2:W-:Y:S01]  /*1980*/  @P4 STL.64 [R1+0x318], R10 ;  /* 0x0003180a01004387 */ /* 0x0005e20000100a00 */
[----:B0-----:R-:W-:-:S03]  /*1990*/  ISETP.NE.AND P4, PT, R15, RZ, PT ;  /* 0x000000ff0f00720c */ /* 0x001fc60003f85270 */
[----:B------:R-:W3:Y:S01]  /*19a0*/  LDL.LU R17, [R1+0x1f0] ;  /* 0x0001f00001117983 */ /* 0x000ee20000300800 */
[----:B------:R-:W-:-:S03]  /*19b0*/  FSEL R2, R29, RZ, !P4 ;  /* 0x000000ff1d027208 */ /* 0x000fc60006000000 */
[----:B------:R-:W3:Y:S04]  /*19c0*/  LDL.LU R18, [R1+0x10] ;  /* 0x0000100001127983 */ /* 0x000ee80000300800 */
[----:B--2---:R-:W2:Y:S01]  /*19d0*/  LDL R11, [R1+0x5c0] ;  /* 0x0005c000010b7983 */ /* 0x004ea20000100800 */
[----:B------:R-:W-:-:S03]  /*19e0*/  FADD.FTZ R3, R7, -R2 ;  /* 0x8000000207037221 */ /* 0x000fc60000010000 */
[----:B------:R-:W2:Y:S01]  /*19f0*/  LDL.LU R8, [R1+0x150] ;  /* 0x0001500001087983 */ /* 0x000ea20000300800 */
[----:B------:R-:W-:-:S03]  /*1a00*/  FADD.FTZ R29, R6, -R2 ;  /* 0x80000002061d7221 */ /* 0x000fc60000010000 */
[----:B------:R-:W2:Y:S04]  /*1a10*/  LDL R9, [R1+0x5c4] ;  /* 0x0005c40001097983 */ /* 0x000ea80000100800 */
[----:B------:R-:W2:Y:S01]  /*1a20*/  LDL R19, [R1+0x5b8] ;  /* 0x0005b80001137983 */ /* 0x000ea20000100800 */
[----:B------:R-:W-:-:S03]  /*1a30*/  FADD.FTZ R6, R5, -R2 ;  /* 0x8000000205067221 */ /* 0x000fc60000010000 */
[----:B------:R-:W2:Y:S01]  /*1a40*/  LDL.LU R15, [R1+0x1f8] ;  /* 0x0001f800010f7983 */ /* 0x000ea20000300800 */
[----:B------:R-:W-:-:S03]  /*1a50*/  FADD.FTZ R4, R4, -R2 ;  /* 0x8000000204047221 */ /* 0x000fc60000010000 */
[----:B------:R-:W2:Y:S01]  /*1a60*/  LDL.LU R14, [R1+0x18] ;  /* 0x00001800010e7983 */ /* 0x000ea20000300800 */
[----:B----4-:R-:W-:-:S03]  /*1a70*/  FADD.FTZ R23, -R2, R24 ;  /* 0x0000001802177221 */ /* 0x010fc60000010100 */
[----:B------:R-:W4:Y:S01]  /*1a80*/  LDL R7, [R1+0x5c8] ;  /* 0x0005c80001077983 */ /* 0x000f220000100800 */
[C---:B------:R-:W-:Y:S02]  /*1a90*/  FADD.FTZ R12, -R2.reuse, R25 ;  /* 0x00000019020c7221 */ /* 0x040fe40000010100 */
[C---:B------:R-:W-:Y:S01]  /*1aa0*/  FADD.FTZ R26, -R2.reuse, R26 ;  /* 0x0000001a021a7221 */ /* 0x040fe20000010100 */
[----:B------:R-:W4:Y:S01]  /*1ab0*/  LDL.LU R13, [R1+0xb8] ;  /* 0x0000b800010d7983 */ /* 0x000f220000300800 */
[----:B------:R-:W-:-:S03]  /*1ac0*/  FADD.FTZ R27, -R2, R27 ;  /* 0x0000001b021b7221 */ /* 0x000fc60000010100 */
[----:B------:R-:W4:Y:S01]  /*1ad0*/  LDL.LU R5, [R1+0x158] ;  /* 0x0001580001057983 */ /* 0x000f220000300800 */
[----:B-----5:R-:W-:-:S03]  /*1ae0*/  FMUL.FTZ R10, R0, R3 ;  /* 0x00000003000a7220 */ /* 0x020fc60000410000 */
[----:B------:R-:W4:Y:S04]  /*1af0*/  LDL R2, [R1+0x5b0] ;  /* 0x0005b00001027983 */ /* 0x000f280000100800 */
[----:B------:R-:W4:Y:S01]  /*1b00*/  LDL.LU R3, [R1+0xb0] ;  /* 0x0000b00001037983 */ /* 0x000f220000300800 */
[----:B------:R-:W-:Y:S02]  /*1b10*/  HADD2.F32 R25, -RZ, R20.H0_H0 ;  /* 0x20000014ff197230 */ /* 0x000fe40000004100 */
[----:B------:R-:W-:-:S03]  /*1b20*/  HADD2.F32 R24, -RZ, R16.H0_H0 ;  /* 0x20000010ff187230 */ /* 0x000fc60000004100 */
[----:B---3--:R-:W-:Y:S02]  /*1b30*/  FADD.FTZ R17, R17, R25 ;  /* 0x0000001911117221 */ /* 0x008fe40000010000 */
[----:B------:R-:W-:-:S03]  /*1b40*/  FFMA.FTZ R18, R10, R25, R18 ;  /* 0x000000190a127223 */ /* 0x000fc60000010012 */
[----:B------:R0:W-:Y:S04]  /*1b50*/  STL [R1+0x1f0], R17 ;  /* 0x0001f01101007387 */ /* 0x0001e80000100800 */
[----:B0-----:R-:W3:Y:S01]  /*1b60*/  LDL.LU R17, [R1+0x60c] ;  /* 0x00060c0001117983 */ /* 0x001ee20000300800 */
[----:B--2---:R-:W-:-:S03]  /*1b70*/  FFMA.FTZ R8, R10, R24, R8 ;  /* 0x000000180a087223 */ /* 0x004fc60000010008 */
[----:B------:R-:W-:Y:S04]  /*1b80*/  STL [R1+0x374], R10 ;  /* 0x0003740a01007387 */ /* 0x000fe80000100800 */
[----:B------:R0:W-:Y:S04]  /*1b90*/  STL [R1+0x10], R18 ;  /* 0x0000101201007387 */ /* 0x0001e80000100800 */
[----:B0-----:R-:W2:Y:S01]  /*1ba0*/  LDL.LU R18, [R1+0x608] ;  /* 0x0006080001127983 */ /* 0x001ea20000300800 */
[----:B----4-:R-:W-:Y:S02]  /*1bb0*/  FMUL.FTZ R2, R2, R24 ;  /* 0x0000001802027220 */ /* 0x010fe40000410000 */
[----:B------:R-:W-:-:S02]  /*1bc0*/  FADD.FTZ R3, R3, R24 ;  /* 0x0000001803037221 */ /* 0x000fc40000010000 */
[----:B------:R-:W-:Y:S02]  /*1bd0*/  FFMA.FTZ R11, R11, R25, R2 ;  /* 0x000000190b0b7223 */ /* 0x000fe40000010002 */
[----:B------:R-:W4:Y:S04]  /*1be0*/  LDL R2, [R1+0x5b4] ;  /* 0x0005b40001027983 */ /* 0x000f280000100800 */
[----:B------:R-:W2:Y:S04]  /*1bf0*/  LDL.LU R25, [R1+0x154] ;  /* 0x0001540001197983 */ /* 0x000ea80000300800 */
[----:B------:R-:W3:Y:S04]  /*1c00*/  LDL.LU R24, [R1+0xb4] ;  /* 0x0000b40001187983 */ /* 0x000ee80000300800 */
[----:B------:R0:W-:Y:S04]  /*1c10*/  STL [R1+0xb0], R3 ;  /* 0x0000b00301007387 */ /* 0x0001e80000100800 */
[----:B------:R-:W-:Y:S04]  /*1c20*/  STL [R1+0x410], R11 ;  /* 0x0004100b01007387 */ /* 0x000fe80000100800 */
[----:B------:R1:W-:Y:S01]  /*1c30*/  STL [R1+0x150], R8 ;  /* 0x0001500801007387 */ /* 0x0003e20000100800 */
[----:B0-----:R-:W-:-:S03]  /*1c40*/  HADD2.F32 R3, -RZ, R20.H1_H1 ;  /* 0x30000014ff037230 */ /* 0x001fc60000004100 */
[----:B------:R-:W3:Y:S01]  /*1c50*/  LDL.LU R20, [R1+0x14] ;  /* 0x0000140001147983 */ /* 0x000ee20000300800 */
[----:B-1----:R-:W-:-:S03]  /*1c60*/  FMUL.FTZ R8, R0, R29 ;  /* 0x0000001d00087220 */ /* 0x002fc60000410000 */
[----:B------:R-:W3:Y:S01]  /*1c70*/  LDL.LU R29, [R1+0x1f4] ;  /* 0x0001f400011d7983 */ /* 0x000ee20000300800 */
[----:B------:R-:W-:Y:S01]  /*1c80*/  HADD2.F32 R16, -RZ, R16.H1_H1 ;  /* 0x30000010ff107230 */ /* 0x000fe20000004100 */
[----:B------:R-:W-:Y:S02]  /*1c90*/  FMUL.FTZ R6, R0, R6 ;  /* 0x0000000600067220 */ /* 0x000fe40000410000 */
[----:B------:R-:W-:Y:S02]  /*1ca0*/  STL [R1+0x3b8], R8 ;  /* 0x0003b80801007387 */ /* 0x000fe40000100800 */
[-C--:B----4-:R-:W-:Y:S02]  /*1cb0*/  FMUL.FTZ R2, R2, R16.reuse ;  /* 0x0000001002027220 */ /* 0x090fe40000410000 */
[----:B--2---:R-:W-:Y:S02]  /*1cc0*/  FFMA.FTZ R25, R8, R16, R25 ;  /* 0x0000001008197223 */ /* 0x004fe40000010019 */
[----:B---3--:R-:W-:Y:S01]  /*1cd0*/  FADD.FTZ R24, R24, R16 ;  /* 0x0000001018187221 */ /* 0x008fe20000010000 */
[----:B------:R-:W-:Y:S01]  /*1ce0*/  HADD2.F32 R16, -RZ, R21.H0_H0 ;  /* 0x20000015ff107230 */ /* 0x000fe20000004100 */
[----:B------:R-:W-:-:S04]  /*1cf0*/  FFMA.FTZ R9, R9, R3, R2 ;  /* 0x0000000309097223 */ /* 0x000fc80000010002 */
[----:B------:R-:W-:Y:S02]  /*1d00*/  FADD.FTZ R15, R15, R16 ;  /* 0x000000100f0f7221 */ /* 0x000fe40000010000 */
[----:B------:R-:W-:Y:S02]  /*1d10*/  FFMA.FTZ R14, R6, R16, R14 ;  /* 0x00000010060e7223 */ /* 0x000fe4000001000e */
[----:B------:R-:W-:Y:S02]  /*1d20*/  FFMA.FTZ R20, R8, R3, R20 ;  /* 0x0000000308147223 */ /* 0x000fe40000010014 */
[----:B------:R-:W-:Y:S01]  /*1d30*/  FADD.FTZ R29, R29, R3 ;  /* 0x000000031d1d7221 */ /* 0x000fe20000010000 */
[----:B------:R-:W-:-:S04]  /*1d40*/  HADD2.F32 R3, -RZ, R17.H0_H0 ;  /* 0x20000011ff037230 */ /* 0x000fc80000004100 */
[----:B------:R-:W-:Y:S04]  /*1d50*/  STL [R1+0x1f4], R29 ;  /* 0x0001f41d01007387 */ /* 0x000fe80000100800 */
[----:B------:R-:W-:Y:S04]  /*1d60*/  STL [R1+0x14], R20 ;  /* 0x0000141401007387 */ /* 0x000fe80000100800 */
[----:B------:R-:W-:Y:S01]  /*1d70*/  STL [R1+0x474], R9 ;  /* 0x0004740901007387 */ /* 0x000fe20000100800 */
[----:B------:R-:W-:-:S03]  /*1d80*/  FADD.FTZ R13, R13, R3 ;  /* 0x000000030d0d7221 */ /* 0x000fc60000010000 */
[----:B------:R-:W-:Y:S04]  /*1d90*/  STL [R1+0xb4], R24 ;  /* 0x0000b41801007387 */ /* 0x000fe80000100800 */
[----:B------:R-:W-:Y:S04]  /*1da0*/  STL [R1+0x154], R25 ;  /* 0x0001541901007387 */ /* 0x000fe80000100800 */
[----:B------:R0:W-:Y:S04]  /*1db0*/  STL [R1+0x1f8], R15 ;  /* 0x0001f80f01007387 */ /* 0x0001e80000100800 */
[----:B0-----:R-:W2:Y:S04]  /*1dc0*/  LDL R15, [R1+0x5bc] ;  /* 0x0005bc00010f7983 */ /* 0x001ea80000100800 */
[----:B------:R-:W-:Y:S04]  /*1dd0*/  STL [R1+0x3a8], R6 ;  /* 0x0003a80601007387 */ /* 0x000fe80000100800 */
[----:B------:R0:W-:Y:S04]  /*1de0*/  STL [R1+0x18], R14 ;  /* 0x0000180e01007387 */ /* 0x0001e80000100800 */
[----:B0-----:R-:W3:Y:S04]  /*1df0*/  LDL.LU R14, [R1+0x1fc] ;  /* 0x0001fc00010e7983 */ /* 0x001ee80000300800 */
[----:B------:R0:W-:Y:S04]  /*1e00*/  STL [R1+0xb8], R13 ;  /* 0x0000b80d01007387 */ /* 0x0001e80000100800 */
[----:B0-----:R-:W4:Y:S01]  /*1e10*/  LDL.LU R13, [R1+0x1c] ;  /* 0x00001c00010d7983 */ /* 0x001f220000300800 */
[----:B------:R-:W-:-:S02]  /*1e20*/  FFMA.FTZ R5, R6, R3, R5 ;  /* 0x0000000306057223 */ /* 0x000fc40000010005 */
[----:B------:R-:W-:-:S03]  /*1e30*/  FMUL.FTZ R2, R19, R3 ;  /* 0x0000000313027220 */ /* 0x000fc60000410000 */
[----:B------:R0:W-:Y:S01]  /*1e40*/  STL [R1+0x158], R5 ;  /* 0x0001580501007387 */ /* 0x0001e20000100800 */
[----:B------:R-:W-:-:S03]  /*1e50*/  FFMA.FTZ R7, R7, R16, R2 ;  /* 0x0000001007077223 */ /* 0x000fc60000010002 */
[----:B0-----:R-:W4:Y:S04]  /*1e60*/  LDL R5, [R1+0x5cc] ;  /* 0x0005cc0001057983 */ /* 0x001f280000100800 */
[----:B------:R-:W4:Y:S04]  /*1e70*/  LDL.LU R24, [R1+0xbc] ;  /* 0x0000bc0001187983 */ /* 0x000f280000300800 */
[----:B------:R-:W4:Y:S01]  /*1e80*/  LDL.LU R16, [R1+0x15c] ;  /* 0x00015c0001107983 */ /* 0x000f220000300800 */
[----:B------:R-:W-:Y:S02]  /*1e90*/  HADD2.F32 R3, -RZ, R21.H1_H1 ;  /* 0x30000015ff037230 */ /* 0x000fe40000004100 */
[----:B------:R-:W-:Y:S01]  /*1ea0*/  HADD2.F32 R17, -RZ, R17.H1_H1 ;  /* 0x30000011ff117230 */ /* 0x000fe20000004100 */
[----:B------:R-:W-:Y:S01]  /*1eb0*/  STL [R1+0x460], R7 ;  /* 0x0004600701007387 */ /* 0x000fe20000100800 */
[----:B------:R-:W-:-:S03]  /*1ec0*/  FMUL.FTZ R4, R0, R4 ;  /* 0x0000000400047220 */ /* 0x000fc60000410000 */
[----:B------:R-:W4:Y:S04]  /*1ed0*/  LDL R21, [R1+0x590] ;  /* 0x0005900001157983 */ /* 0x000f280000100800 */
[----:B------:R-:W4:Y:S04]  /*1ee0*/  LDL.LU R20, [R1+0x1e0] ;  /* 0x0001e00001147983 */ /* 0x000f280000300800 */
[----:B------:R-:W4:Y:S01]  /*1ef0*/  LDL.LU R19, [R1+0x280] ;  /* 0x0002800001137983 */ /* 0x000f220000300800 */
[----:B--2---:R-:W-:-:S03]  /*1f00*/  FMUL.FTZ R2, R15, R17 ;  /* 0x000000110f027220 */ /* 0x004fc60000410000 */
[----:B------:R-:W2:Y:S01]  /*1f10*/  LDL R15, [R1+0x5a0] ;  /* 0x0005a000010f7983 */ /* 0x000ea20000100800 */
[----:B---3--:R-:W-:-:S05]  /*1f20*/  FADD.FTZ R14, R14, R3 ;  /* 0x000000030e0e7221 */ /* 0x008fca0000010000 */
[----:B------:R0:W-:Y:S01]  /*1f30*/  STL [R1+0x1fc], R14 ;  /* 0x0001fc0e01007387 */ /* 0x0001e20000100800 */
[----:B----4-:R-:W-:-:S03]  /*1f40*/  FFMA.FTZ R13, R4, R3, R13 ;  /* 0x00000003040d7223 */ /* 0x010fc6000001000d */
[----:B0-----:R-:W3:Y:S04]  /*1f50*/  LDL.LU R14, [R1+0xa0] ;  /* 0x0000a000010e7983 */ /* 0x001ee80000300800 */
[----:B------:R-:W-:Y:S04]  /*1f60*/  STL [R1+0x394], R4 ;  /* 0x0003940401007387 */ /* 0x000fe80000100800 */
[----:B------:R0:W-:Y:S04]  /*1f70*/  STL [R1+0x1c], R13 ;  /* 0x00001c0d01007387 */ /* 0x0001e80000100800 */
[----:B0-----:R-:W4:Y:S01]  /*1f80*/  LDL.LU R13, [R1+0x140] ;  /* 0x00014000010d7983 */ /* 0x001f220000300800 */
[----:B------:R-:W-:-:S02]  /*1f90*/  FFMA.FTZ R5, R5, R3, R2 ;  /* 0x0000000305057223 */ /* 0x000fc40000010002 */
[----:B------:R-:W-:Y:S02]  /*1fa0*/  FADD.FTZ R24, R24, R17 ;  /* 0x0000001118187221 */ /* 0x000fe40000010000 */
[----:B------:R-:W-:Y:S01]  /*1fb0*/  FFMA.FTZ R16, R4, R17, R16 ;  /* 0x0000001104107223 */ /* 0x000fe20000010010 */
[----:B------:R-:W-:Y:S01]  /*1fc0*/  STL [R1+0x44c], R5 ;  /* 0x00044c0501007387 */ /* 0x000fe20000100800 */
[----:B------:R-:W-:-:S03]  /*1fd0*/  HADD2.F32 R3, -RZ, R18.H0_H0 ;  /* 0x20000012ff037230 */ /* 0x000fc60000004100 */
[----:B------:R-:W-:Y:S04]  /*1fe0*/  STL [R1+0xbc], R24 ;  /* 0x0000bc1801007387 */ /* 0x000fe80000100800 */
[----:B------:R0:W-:Y:S01]  /*1ff0*/  STL [R1+0x15c], R16 ;  /* 0x00015c1001007387 */ /* 0x0001e20000100800 */
[----:B------:R-:W-:Y:S02]  /*2000*/  FMUL.FTZ R25, R0, R23 ;  /* 0x0000001700197220 */ /* 0x000fe40000410000 */
[----:B------:R-:W-:Y:S01]  /*2010*/  FMUL.FTZ R2, R21, R3 ;  /* 0x0000000315027220 */ /* 0x000fe20000410000 */
[----:B------:R-:W4:Y:S01]  /*2020*/  LDL.LU R23, [R1+0x604] ;  /* 0x0006040001177983 */ /* 0x000f220000300800 */
[----:B0-----:R-:W-:-:S03]  /*2030*/  HADD2.F32 R16, -RZ, R22.H0_H0 ;  /* 0x20000016ff107230 */ /* 0x001fc60000004100 */
[----:B------:R-:W-:Y:S02]  /*2040*/  STL [R1+0x384], R25 ;  /* 0x0003841901007387 */ /* 0x000fe40000100800 */
[----:B------:R-:W-:Y:S02]  /*2050*/  FADD.FTZ R20, R20, R16 ;  /* 0x0000001014147221 */ /* 0x000fe40000010000 */
[----:B------:R-:W-:-:S03]  /*2060*/  FFMA.FTZ R19, R25, R16, R19 ;  /* 0x0000001019137223 */ /* 0x000fc60000010013 */
[----:B------:R-:W-:Y:S01]  /*2070*/  STL [R1+0x1e0], R20 ;  /* 0x0001e01401007387 */ /* 0x000fe20000100800 */
[----:B--2---:R-:W-:-:S03]  /*2080*/  FFMA.FTZ R29, R15, R16, R2 ;  /* 0x000000100f1d7223 */ /* 0x004fc60000010002 */
[----:B------:R-:W2:Y:S04]  /*2090*/  LDL R2, [R1+0x594] ;  /* 0x0005940001027983 */ /* 0x000ea80000100800 */
[----:B------:R0:W-:Y:S04]  /*20a0*/  STL [R1+0x280], R19 ;  /* 0x0002801301007387 */ /* 0x0001e80000100800 */
[----:B0-----:R-:W2:Y:S04]  /*20b0*/  LDL.LU R19, [R1+0x1e4] ;  /* 0x0001e40001137983 */ /* 0x001ea80000300800 */
[----:B------:R-:W2:Y:S04]  /*20c0*/  LDL.LU R15, [R1+0x284] ;  /* 0x00028400010f7983 */ /* 0x000ea80000300800 */
[----:B------:R-:W2:Y:S01]  /*20d0*/  LDL.LU R20, [R1+0xa4] ;  /* 0x0000a40001147983 */ /* 0x000ea20000300800 */
[----:B---3--:R-:W-:-:S05]  /*20e0*/  FADD.FTZ R14, R14, R3 ;  /* 0x000000030e0e7221 */ /* 0x008fca0000010000 */
[----:B------:R0:W-:Y:S04]  /*20f0*/  STL [R1+0xa0], R14 ;  /* 0x0000a00e01007387 */ /* 0x0001e80000100800 */
[----:B------:R-:W3:Y:S01]  /*2100*/  LDL.LU R16, [R1+0x144] ;  /* 0x0001440001107983 */ /* 0x000ee20000300800 */
[----:B----4-:R-:W-:Y:S01]  /*2110*/  FFMA.FTZ R13, R25, R3, R13 ;  /* 0x00000003190d7223 */ /* 0x010fe2000001000d */
[----:B------:R-:W-:-:S04]  /*2120*/  HADD2.F32 R3, -RZ, R22.H1_H1 ;  /* 0x30000016ff037230 */ /* 0x000fc80000004100 */
[----:B------:R1:W-:Y:S04]  /*2130*/  STL [R1+0x140], R13 ;  /* 0x0001400d01007387 */ /* 0x0003e80000100800 */
[----:B------:R-:W-:Y:S04]  /*2140*/  STL [R1+0x438], R29 ;  /* 0x0004381d01007387 */ /* 0x000fe80000100800 */
[----:B------:R-:W4:Y:S01]  /*2150*/  LDL R22, [R1+0x5a4] ;  /* 0x0005a40001167983 */ /* 0x000f220000100800 */
[----:B------:R-:W-:Y:S01]  /*2160*/  HADD2.F32 R18, -RZ, R18.H1_H1 ;  /* 0x30000012ff127230 */ /* 0x000fe20000004100 */
[----:B------:R-:W-:-:S02]  /*2170*/  FMUL.FTZ R24, R0, R12 ;  /* 0x0000000c00187220 */ /* 0x000fc40000410000 */
[----:B0-----:R-:W3:Y:S04]  /*2180*/  LDL.LU R14, [R1+0x1e8] ;  /* 0x0001e800010e7983 */ /* 0x001ee80000300800 */
[----:B-1----:R-:W3:Y:S04]  /*2190*/  LDL.LU R13, [R1+0x288] ;  /* 0x00028800010d7983 */ /* 0x002ee80000300800 */
[----:B------:R-:W3:Y:S04]  /*21a0*/  LDL R21, [R1+0x5a8] ;  /* 0x0005a80001157983 */ /* 0x000ee80000100800 */
[----:B------:R-:W3:Y:S04]  /*21b0*/  LDL.LU R12, [R1+0xa8] ;  /* 0x0000a800010c7983 */ /* 0x000ee80000300800 */
[----:B------:R-:W3:Y:S01]  /*21c0*/  LDL.LU R17, [R1+0x148] ;  /* 0x0001480001117983 */ /* 0x000ee20000300800 */
[----:B--2---:R-:W-:-:S02]  /*21d0*/  FMUL.FTZ R2, R2, R18 ;  /* 0x0000001202027220 */ /* 0x004fc40000410000 */
[----:B------:R-:W-:Y:S02]  /*21e0*/  FADD.FTZ R19, R19, R3 ;  /* 0x0000000313137221 */ /* 0x000fe40000010000 */
[----:B------:R-:W-:-:S03]  /*21f0*/  FFMA.FTZ R15, R24, R3, R15 ;  /* 0x00000003180f7223 */ /* 0x000fc6000001000f */
[----:B------:R0:W-:Y:S04]  /*2200*/  STL [R1+0x1e4], R19 ;  /* 0x0001e41301007387 */ /* 0x0001e80000100800 */
[----:B0-----:R-:W2:Y:S04]  /*2210*/  LDL.LU R19, [R1+0x600] ;  /* 0x0006000001137983 */ /* 0x001ea80000300800 */
[----:B------:R-:W-:Y:S04]  /*2220*/  STL [R1+0x370], R24 ;  /* 0x0003701801007387 */ /* 0x000fe80000100800 */
[----:B------:R0:W-:Y:S04]  /*2230*/  STL [R1+0x284], R15 ;  /* 0x0002840f01007387 */ /* 0x0001e80000100800 */
[----:B0-----:R0:W5:Y:S01]  /*2240*/  LDL.LU R15, [R1+0x5fc] ;  /* 0x0005fc00010f7983 */ /* 0x0011620000300800 */
[----:B----4-:R-:W-:-:S03]  /*2250*/  FFMA.FTZ R22, R22, R3, R2 ;  /* 0x0000000316167223 */ /* 0x010fc60000010002 */
[----:B------:R-:W4:Y:S01]  /*2260*/  LDL R2, [R1+0x598] ;  /* 0x0005980001027983 */ /* 0x000f220000100800 */
[----:B------:R-:W-:Y:S02]  /*2270*/  FADD.FTZ R20, R20, R18 ;  /* 0x0000001214147221 */ /* 0x000fe40000010000 */
[----:B---3--:R-:W-:Y:S02]  /*2280*/  FFMA.FTZ R16, R24, R18, R16 ;  /* 0x0000001218107223 */ /* 0x008fe40000010010 */
[----:B------:R-:W3:Y:S04]  /*2290*/  LDL.LU R18, [R1+0x14c] ;  /* 0x00014c0001127983 */ /* 0x000ee80000300800 */
[----:B------:R1:W-:Y:S04]  /*22a0*/  STL [R1+0xa4], R20 ;  /* 0x0000a41401007387 */ /* 0x0003e80000100800 */
[----:B------:R-:W-:Y:S04]  /*22b0*/  STL [R1+0x424], R22 ;  /* 0x0004241601007387 */ /* 0x000fe80000100800 */
[----:B------:R0:W-:Y:S01]  /*22c0*/  STL [R1+0x144], R16 ;  /* 0x0001441001007387 */ /* 0x0001e20000100800 */
[----:B-1----:R-:W-:-:S03]  /*22d0*/  FMUL.FTZ R20, R0, R26 ;  /* 0x0000001a00147220 */ /* 0x002fc60000410000 */
[----:B------:R-:W3:Y:S01]  /*22e0*/  LDL.LU R26, [R1+0xac] ;  /* 0x0000ac00011a7983 */ /* 0x000ee20000300800 */
[----:B0-----:R-:W-:-:S05]  /*22f0*/  HADD2.F32 R16, -RZ, R23.H0_H0 ;  /* 0x20000017ff107230 */ /* 0x001fca0000004100 */
[----:B------:R-:W-:Y:S02]  /*2300*/  FADD.FTZ R14, R14, R16 ;  /* 0x000000100e0e7221 */ /* 0x000fe40000010000 */
[----:B------:R-:W-:-:S03]  /*2310*/  FFMA.FTZ R13, R20, R16, R13 ;  /* 0x00000010140d7223 */ /* 0x000fc6000001000d */
[----:B------:R0:W-:Y:S04]  /*2320*/  STL [R1+0x1e8], R14 ;  /* 0x0001e80e01007387 */ /* 0x0001e80000100800 */
[----:B0-----:R0:W5:Y:S04]  /*2330*/  LDL.LU R14, [R1+0x5f8] ;  /* 0x0005f800010e7983 */ /* 0x0011680000300800 */
[----:B------:R-:W-:Y:S04]  /*2340*/  STL [R1+0x360], R20 ;  /* 0x0003601401007387 */ /* 0x000fe80000100800 */
[----:B------:R1:W-:Y:S04]  /*2350*/  STL [R1+0x288], R13 ;  /* 0x0002880d01007387 */ /* 0x0003e80000100800 */
[----:B-1----:R0:W5:Y:S01]  /*2360*/  LDL.LU R13, [R1+0x5f4] ;  /* 0x0005f400010d7983 */ /* 0x0021620000300800 */
[----:B--2---:R-:W-:-:S05]  /*2370*/  HADD2.F32 R3, -RZ, R19.H0_H0 ;  /* 0x20000013ff037230 */ /* 0x004fca0000004100 */
[----:B------:R-:W-:Y:S02]  /*2380*/  FADD.FTZ R12, R12, R3 ;  /* 0x000000030c0c7221 */ /* 0x000fe40000010000 */
[-C--:B------:R-:W-:Y:S02]  /*2390*/  FFMA.FTZ R17, R20, R3.reuse, R17 ;  /* 0x0000000314117223 */ /* 0x080fe40000010011 */
[----:B----4-:R-:W-:-:S04]  /*23a0*/  FMUL.FTZ R2, R2, R3 ;  /* 0x0000000302027220 */ /* 0x010fc80000410000 */
[----:B------:R-:W-:Y:S02]  /*23b0*/  FFMA.FTZ R21, R21, R16, R2 ;  /* 0x0000001015157223 */ /* 0x000fe40000010002 */
[----:B------:R-:W2:Y:S04]  /*23c0*/  LDL R2, [R1+0x59c] ;  /* 0x00059c0001027983 */ /* 0x000ea80000100800 */
[----:B------:R-:W4:Y:S01]  /*23d0*/  LDL R16, [R1+0x5ac] ;  /* 0x0005ac0001107983 */ /* 0x000f220000100800 */
[----:B------:R-:W-:-:S03]  /*23e0*/  HADD2.F32 R3, -RZ, R23.H1_H1 ;  /* 0x30000017ff037230 */ /* 0x000fc60000004100 */
[----:B------:R1:W-:Y:S04]  /*23f0*/  STL [R1+0xa8], R12 ;  /* 0x0000a80c01007387 */ /* 0x0003e80000100800 */
[----:B-1----:R0:W5:Y:S04]  /*2400*/  LDL.LU R12, [R1+0x5f0] ;  /* 0x0005f000010c7983 */ /* 0x0021680000300800 */
[----:B------:R-:W-:Y:S04]  /*2410*/  STL [R1+0x40c], R21 ;  /* 0x00040c1501007387 */ /* 0x000fe80000100800 */
[----:B------:R1:W-:Y:S04]  /*2420*/  STL [R1+0x148], R17 ;  /* 0x0001481101007387 */ /* 0x0003e80000100800 */
[----:B------:R-:W4:Y:S01]  /*2430*/  LDL.LU R23, [R1+0x28c] ;  /* 0x00028c0001177983 */ /* 0x000f220000300800 */
[----:B-1----:R-:W-:-:S03]  /*2440*/  FMUL.FTZ R17, R0, R27 ;  /* 0x0000001b00117220 */ /* 0x002fc60000410000 */
[----:B------:R-:W4:Y:S01]  /*2450*/  LDL.LU R27, [R1+0x1ec] ;  /* 0x0001ec00011b7983 */ /* 0x000f220000300800 */
[----:B------:R-:W-:-:S03]  /*2460*/  HADD2.F32 R19, -RZ, R19.H1_H1 ;  /* 0x30000013ff137230 */ /* 0x000fc60000004100 */
[----:B------:R-:W-:Y:S02]  /*2470*/  STL [R1+0x350], R17 ;  /* 0x0003501101007387 */ /* 0x000fe40000100800 */
[----:B---3--:R-:W-:Y:S02]  /*2480*/  FADD.FTZ R26, R26, R19 ;  /* 0x000000131a1a7221 */ /* 0x008fe40000010000 */
[-C--:B------:R-:W-:Y:S02]  /*2490*/  FFMA.FTZ R18, R17, R19.reuse, R18 ;  /* 0x0000001311127223 */ /* 0x080fe40000010012 */
[----:B--2---:R-:W-:-:S04]  /*24a0*/  FMUL.FTZ R2, R2, R19 ;  /* 0x0000001302027220 */ /* 0x004fc80000410000 */
[----:B----4-:R-:W-:Y:S02]  /*24b0*/  FFMA.FTZ R16, R16, R3, R2 ;  /* 0x0000000310107223 */ /* 0x010fe40000010002 */
[----:B------:R-:W-:-:S04]  /*24c0*/  FADD.FTZ R2, RZ, R11 ;  /* 0x0000000bff027221 */ /* 0x000fc80000010000 */
[----:B------:R-:W-:-:S04]  /*24d0*/  FADD.FTZ R2, R2, R9 ;  /* 0x0000000902027221 */ /* 0x000fc80000010000 */
[----:B------:R-:W-:-:S04]  /*24e0*/  FADD.FTZ R2, R2, R7 ;  /* 0x0000000702027221 */ /* 0x000fc80000010000 */
[----:B------:R-:W-:-:S04]  /*24f0*/  FADD.FTZ R2, R2, R5 ;  /* 0x0000000502027221 */ /* 0x000fc80000010000 */
[----:B------:R-:W-:-:S04]  /*2500*/  FADD.FTZ R2, R2, R29 ;  /* 0x0000001d02027221 */ /* 0x000fc80000010000 */
[----:B------:R-:W-:Y:S02]  /*2510*/  FADD.FTZ R2, R2, R22 ;  /* 0x0000001602027221 */ /* 0x000fe40000010000 */
[----:B------:R-:W-:Y:S02]  /*2520*/  FFMA.FTZ R23, R17, R3, R23 ;  /* 0x0000000311177223 */ /* 0x000fe40000010017 */
[----:B------:R-:W-:Y:S02]  /*2530*/  FADD.FTZ R27, R27, R3 ;  /* 0x000000031b1b7221 */ /* 0x000fe40000010000 */
[----:B------:R-:W-:-:S03]  /*2540*/  FFMA.FTZ R3, R10, R11, RZ ;  /* 0x0000000b0a037223 */ /* 0x000fc600000100ff */
[----:B------:R-:W-:Y:S01]  /*2550*/  STL [R1+0x1ec], R27 ;  /* 0x0001ec1b01007387 */ /* 0x000fe20000100800 */
[----:B------:R-:W-:-:S03]  /*2560*/  FFMA.FTZ R3, R8, R9, R3 ;  /* 0x0000000908037223 */ /* 0x000fc60000010003 */
[----:B------:R-:W-:Y:S01]  /*2570*/  STL [R1+0x28c], R23 ;  /* 0x00028c1701007387 */ /* 0x000fe20000100800 */
[----:B------:R-:W-:-:S03]  /*2580*/  FADD.FTZ R2, R2, R21 ;  /* 0x0000001502027221 */ /* 0x000fc60000010000 */
[----:B------:R-:W-:Y:S01]  /*2590*/  STL [R1+0x3f8], R16 ;  /* 0x0003f81001007387 */ /* 0x000fe20000100800 */
[----:B------:R-:W-:-:S03]  /*25a0*/  FFMA.FTZ R3, R6, R7, R3 ;  /* 0x0000000706037223 */ /* 0x000fc60000010003 */
        /* <DEDUP_REMOVED lines=15> */
[----:B------:R-:W-:Y:S01]  /*26a0*/  FFMA.FTZ R3, R20, R21, R3 ;  /* 0x0000001514037223 */ /* 0x000fe20000010003 */
[----:B------:R-:W-:-:S03]  /*26b0*/  IADD3 R2, R28, 0x20, RZ ;  /* 0x000000201c027810 */ /* 0x000fc60007ffe0ff */
[----:B------:R-:W-:Y:S02]  /*26c0*/  FFMA.FTZ R29, R17, R16, R3 ;  /* 0x00000010111d7223 */ /* 0x000fe40000010003 */
.L_x_1817:
[----:B0-----:R-:W-:Y:S05]  /*26d0*/  BSYNC B1 ;  /* 0x0000000000017941 */ /* 0x001fea0003800000 */
.L_x_1816:
        /* <DEDUP_REMOVED lines=22> */
[----:B------:R1:W-:Y:S04]  /*2840*/  STL [R1+0x5e8], R10 ;  /* 0x0005e80a01007387 */ /* 0x0003e80000100800 */
[----:B------:R-:W-:Y:S01]  /*2850*/  STL [R1+0x5e4], R9 ;  /* 0x0005e40901007387 */ /* 0x000fe20000100800 */
[----:B------:R-:W-:-:S03]  /*2860*/  IMAD.WIDE.U32 R20, R2, R18, c[0x0][0x208] ;  /* 0x0000820002147625 */ /* 0x000fc600078e0012 */
[----:B------:R2:W-:Y:S01]  /*2870*/  STL [R1+0x5e0], R8 ;  /* 0x0005e00801007387 */ /* 0x0005e20000100800 */
[C---:B------:R-:W-:Y:S01]  /*2880*/  IMAD.WIDE.U32 R18, R2.reuse, R18, c[0x0][0x210] ;  /* 0x0000840002127625 */ /* 0x040fe200078e0012 */
[C---:B-1----:R-:W-:Y:S02]  /*2890*/  @P4 LEA R10, P5, R2.reuse, c[0x0][0x218], 0x5 ;  /* 0x00008600020a4a11 */ /* 0x042fe400078a28ff */
[----:B------:R-:W-:Y:S02]  /*28a0*/  STL [R1+0x5dc], R7 ;  /* 0x0005dc0701007387 */ /* 0x000fe40000100800 */
[----:B------:R-:W-:Y:S02]  /*28b0*/  @P4 LEA.HI.X R11, R2, c[0x0][0x21c], RZ, 0x5, P5 ;  /* 0x00008700020b4a11 */ /* 0x000fe400028f2cff */
[----:B------:R1:W-:Y:S01]  /*28c0*/  STL [R1+0x5d8], R6 ;  /* 0x0005d80601007387 */ /* 0x0003e20000100800 */
[----:B--2---:R-:W-:-:S03]  /*28d0*/  MOV R8, R24 ;  /* 0x0000001800087202 */ /* 0x004fc60000000f00 */
[----:B------:R2:W-:Y:S04]  /*28e0*/  STL [R1+0x5d4], R5 ;  /* 0x0005d40501007387 */ /* 0x0005e80000100800 */
[----:B------:R4:W-:Y:S01]  /*28f0*/  STL [R1+0x5d0], R4 ;  /* 0x0005d00401007387 */ /* 0x0009e20000100800 */
[----:B-1----:R-:W-:-:S03]  /*2900*/  MOV R6, R26 ;  /* 0x0000001a00067202 */ /* 0x002fc60000000f00 */
[----:B------:R-:W3:Y:S01]  /*2910*/  LDG.E.128 R20, [R20.64] ;  /* 0x0000000414147981 */ /* 0x000ee2000c1e1d00 */
[----:B--2---:R-:W-:Y:S02]  /*2920*/  MOV R5, R25 ;  /* 0x0000001900057202 */ /* 0x004fe40000000f00 */
[----:B----4-:R-:W-:Y:S02]  /*2930*/  MOV R4, R27 ;  /* 0x0000001b00047202 */ /* 0x010fe40000000f00 */
[----:B------:R1:W2:Y:S04]  /*2940*/  LDG.E.128 R24, [R16.64+0x10] ;  /* 0x0000100410187981 */ /* 0x0002a8000c1e1d00 */
[----:B-1----:R-:W4:Y:S04]  /*2950*/  LDG.E.128 R16, [R18.64] ;  /* 0x0000000412107981 */ /* 0x002f28000c1e1d00 */
[----:B---3--:R-:W3:Y:S04]  /*2960*/  @P4 LDG.E.128 R12, [R10.64] ;  /* 0x000000040a0c4981 */ /* 0x008ee8000c1e1d00 */
[----:B----4-:R-:W-:Y:S04]  /*2970*/  STL [R1+0x608], R19 ;  /* 0x0006081301007387 */ /* 0x010fe80000100800 */
[----:B------:R-:W-:Y:S04]  /*2980*/  STL [R1+0x60c], R23 ;  /* 0x00060c1701007387 */ /* 0x000fe80000100800 */
[----:B---3--:R-:W-:Y:S04]  /*2990*/  @P4 STL.64 [R1+0x300], R12 ;  /* 0x0003000c01004387 */ /* 0x008fe80000100a00 */
[----:B------:R1:W-:Y:S04]  /*29a0*/  @P4 STL.64 [R1+0x308], R14 ;  /* 0x0003080e01004387 */ /* 0x0003e80000100a00 */
[----:B-1----:R0:W3:Y:S04]  /*29b0*/  LDL.LU.64 R14, [R1+0x618] ;  /* 0x00061800010e7983 */ /* 0x0020e80000300a00 */
[----:B------:R0:W3:Y:S04]  /*29c0*/  LDL.LU.64 R12, [R1+0x610] ;  /* 0x00061000010c7983 */ /* 0x0000e80000300a00 */
[----:B---3--:R-:W3:Y:S01]  /*29d0*/  @P4 LDG.E.128 R12, [R10.64+0x10] ;  /* 0x000010040a0c4981 */ /* 0x008ee2000c1e1d00 */
[----:B------:R-:W1:Y:S03]  /*29e0*/  LDC.U8 R29, c[0x0][0x1f0] ;  /* 0x00007c00ff1d7b82 */ /* 0x000e660000000000 */
[----:B---3--:R-:W-:Y:S04]  /*29f0*/  @P4 STL.64 [R1+0x2f0], R12 ;  /* 0x0002f00c01004387 */ /* 0x008fe80000100a00 */
[----:B------:R3:W-:Y:S04]  /*2a00*/  @P4 STL.64 [R1+0x2f8], R14 ;  /* 0x0002f80e01004387 */ /* 0x0007e80000100a00 */
[----:B---3--:R-:W3:Y:S04]  /*2a10*/  LDL R15, [R1+0x570] ;  /* 0x00057000010f7983 */ /* 0x008ee80000100800 */
[----:B------:R-:W4:Y:S04]  /*2a20*/  LDL.LU R13, [R1+0x1d0] ;  /* 0x0001d000010d7983 */ /* 0x000f280000300800 */
[----:B------:R-:W4:Y:S04]  /*2a30*/  LDL.LU R11, [R1+0x270] ;  /* 0x00027000010b7983 */ /* 0x000f280000300800 */
[----:B------:R-:W4:Y:S04]  /*2a40*/  LDL R10, [R1+0x580] ;  /* 0x00058000010a7983 */ /* 0x000f280000100800 */
[----:B------:R-:W4:Y:S04]  /*2a50*/  LDL.LU R9, [R1+0x90] ;  /* 0x0000900001097983 */ /* 0x000f280000300800 */
[----:B------:R-:W4:Y:S01]  /*2a60*/  LDL.LU R7, [R1+0x130] ;  /* 0x0001300001077983 */ /* 0x000f220000300800 */
[----:B-1----:R-:W-:-:S04]  /*2a70*/  ISETP.NE.AND P4, PT, R29, RZ, PT ;  /* 0x000000ff1d00720c */ /* 0x002fc80003f85270 */
[----:B------:R-:W-:-:S05]  /*2a80*/  FSEL R3, R3, RZ, !P4 ;  /* 0x000000ff03037208 */ /* 0x000fca0006000000 */
[C---:B------:R-:W-:Y:S02]  /*2a90*/  FADD.FTZ R12, -R3.reuse, R8 ;  /* 0x00000008030c7221 */ /* 0x040fe40000010100 */
[C---:B------:R-:W-:Y:S02]  /*2aa0*/  FADD.FTZ R8, -R3.reuse, R6 ;  /* 0x0000000603087221 */ /* 0x040fe40000010100 */
[C---:B------:R-:W-:Y:S02]  /*2ab0*/  FADD.FTZ R6, -R3.reuse, R4 ;  /* 0x0000000403067221 */ /* 0x040fe40000010100 */
[C---:B--2---:R-:W-:Y:S01]  /*2ac0*/  FADD.FTZ R14, -R3.reuse, R25 ;  /* 0x00000019030e7221 */ /* 0x044fe20000010100 */
[----:B------:R-:W-:Y:S01]  /*2ad0*/  HADD2.F32 R25, -RZ, R20.H0_H0 ;  /* 0x20000014ff197230 */ /* 0x000fe20000004100 */
[----:B------:R-:W-:Y:S01]  /*2ae0*/  FADD.FTZ R4, -R3, R24 ;  /* 0x0000001803047221 */ /* 0x000fe20000010100 */
[----:B------:R-:W-:Y:S01]  /*2af0*/  HADD2.F32 R24, -RZ, R16.H0_H0 ;  /* 0x20000010ff187230 */ /* 0x000fe20000004100 */
[----:B------:R-:W-:-:S02]  /*2b00*/  FMUL.FTZ R12, R0, R12 ;  /* 0x0000000c000c7220 */ /* 0x000fc40000410000 */
[C---:B------:R-:W-:Y:S02]  /*2b10*/  FADD.FTZ R5, -R3.reuse, R5 ;  /* 0x0000000503057221 */ /* 0x040fe40000010100 */
[C---:B------:R-:W-:Y:S02]  /*2b20*/  FADD.FTZ R26, -R3.reuse, R26 ;  /* 0x0000001a031a7221 */ /* 0x040fe40000010100 */
[----:B------:R-:W-:Y:S01]  /*2b30*/  FADD.FTZ R27, -R3, R27 ;  /* 0x0000001b031b7221 */ /* 0x000fe20000010100 */
[----:B------:R-:W-:Y:S01]  /*2b40*/  STL [R1+0x3cc], R12 ;  /* 0x0003cc0c01007387 */ /* 0x000fe20000100800 */
[----:B---3--:R-:W-:Y:S02]  /*2b50*/  FMUL.FTZ R3, R15, R24 ;  /* 0x000000180f037220 */ /* 0x008fe40000410000 */
[----:B----4-:R-:W-:Y:S02]  /*2b60*/  FADD.FTZ R13, R13, R25 ;  /* 0x000000190d0d7221 */ /* 0x010fe40000010000 */
        /* <DEDUP_REMOVED lines=8> */
[----:B------:R4:W-:Y:S01]  /*2bf0*/  STL [R1+0x90], R9 ;  /* 0x0000900901007387 */ /* 0x0009e20000100800 */
[----:B------:R-:W-:-:S03]  /*2c00*/  HADD2.F32 R24, -RZ, R16.H1_H1 ;  /* 0x30000010ff187230 */ /* 0x000fc60000004100 */
[----:B-1----:R-:W3:Y:S01]  /*2c10*/  LDL R11, [R1+0x584] ;  /* 0x00058400010b7983 */ /* 0x002ee20000100800 */
[----:B------:R-:W-:-:S03]  /*2c20*/  HADD2.F32 R16, -RZ, R20.H1_H1 ;  /* 0x30000014ff107230 */ /* 0x000fc60000004100 */
[----:B------:R-:W3:Y:S04]  /*2c30*/  LDL.LU R28, [R1+0x94] ;  /* 0x00009400011c7983 */ /* 0x000ee80000300800 */
[----:B------:R1:W-:Y:S04]  /*2c40*/  STL [R1+0x130], R7 ;  /* 0x0001300701007387 */ /* 0x0003e80000100800 */
[----:B------:R-:W3:Y:S04]  /*2c50*/  LDL.LU R25, [R1+0x134] ;  /* 0x0001340001197983 */ /* 0x000ee80000300800 */
[----:B------:R-:W-:Y:S04]  /*2c60*/  STL [R1+0x484], R13 ;  /* 0x0004840d01007387 */ /* 0x000fe80000100800 */
[----:B------:R-:W3:Y:S01]  /*2c70*/  LDL.LU R20, [R1+0x1d4] ;  /* 0x0001d40001147983 */ /* 0x000ee20000300800 */
[----:B------:R-:W-:-:S03]  /*2c80*/  FMUL.FTZ R10, R0, R5 ;  /* 0x00000005000a7220 */ /* 0x000fc60000410000 */
[----:B------:R-:W3:Y:S04]  /*2c90*/  LDL R23, [R1+0x578] ;  /* 0x0005780001177983 */ /* 0x000ee80000100800 */
[----:B------:R-:W3:Y:S04]  /*2ca0*/  LDL.LU R5, [R1+0x1d8] ;  /* 0x0001d80001057983 */ /* 0x000ee80000300800 */
[----:B------:R-:W3:Y:S04]  /*2cb0*/  LDL.LU R15, [R1+0x278] ;  /* 0x00027800010f7983 */ /* 0x000ee80000300800 */
[----:B----4-:R-:W4:Y:S04]  /*2cc0*/  LDL R9, [R1+0x588] ;  /* 0x0005880001097983 */ /* 0x010f280000100800 */
[----:B------:R-:W4:Y:S04]  /*2cd0*/  LDL.LU R19, [R1+0x98] ;  /* 0x0000980001137983 */ /* 0x000f280000300800 */
[----:B-1----:R-:W4:Y:S04]  /*2ce0*/  LDL.LU R7, [R1+0x138] ;  /* 0x0001380001077983 */ /* 0x002f280000300800 */
[----:B------:R-:W-:Y:S01]  /*2cf0*/  STL [R1+0x3b4], R10 ;  /* 0x0003b40a01007387 */ /* 0x000fe20000100800 */
[----:B--2---:R-:W-:-:S02]  /*2d00*/  FMUL.FTZ R3, R3, R24 ;  /* 0x0000001803037220 */ /* 0x004fc40000410000 */
[-C--:B---3--:R-:W-:Y:S02]  /*2d10*/  FFMA.FTZ R29, R10, R16.reuse, R29 ;  /* 0x000000100a1d7223 */ /* 0x088fe4000001001d */
[----:B------:R-:W-:Y:S02]  /*2d20*/  FFMA.FTZ R11, R11, R16, R3 ;  /* 0x000000100b0b7223 */ /* 0x000fe40000010003 */
[----:B------:R-:W-:Y:S02]  /*2d30*/  FADD.FTZ R28, R28, R24 ;  /* 0x000000181c1c7221 */ /* 0x000fe40000010000 */
[----:B------:R-:W-:-:S05]  /*2d40*/  FADD.FTZ R20, R20, R16 ;  /* 0x0000001014147221 */ /* 0x000fca0000010000 */
[----:B------:R1:W-:Y:S01]  /*2d50*/  STL [R1+0x1d4], R20 ;  /* 0x0001d41401007387 */ /* 0x0003e20000100800 */
[----:B------:R-:W-:-:S03]  /*2d60*/  FFMA.FTZ R25, R10, R24, R25 ;  /* 0x000000180a197223 */ /* 0x000fc60000010019 */
[----:B------:R-:W-:Y:S01]  /*2d70*/  STL [R1+0x274], R29 ;  /* 0x0002741d01007387 */ /* 0x000fe20000100800 */
[----:B-1----:R-:W-:-:S03]  /*2d80*/  HADD2.F32 R20, -RZ, R21.H0_H0 ;  /* 0x20000015ff147230 */ /* 0x002fc60000004100 */
[----:B------:R-:W-:Y:S02]  /*2d90*/  STL [R1+0x470], R11 ;  /* 0x0004700b01007387 */ /* 0x000fe40000100800 */
[----:B------:R-:W-:Y:S02]  /*2da0*/  FADD.FTZ R5, R5, R20 ;  /* 0x0000001405057221 */ /* 0x000fe40000010000 */
[----:B------:R-:W-:Y:S04]  /*2db0*/  STL [R1+0x94], R28 ;  /* 0x0000941c01007387 */ /* 0x000fe80000100800 */
[----:B------:R-:W-:Y:S04]  /*2dc0*/  STL [R1+0x134], R25 ;  /* 0x0001341901007387 */ /* 0x000fe80000100800 */
[----:B------:R1:W-:Y:S04]  /*2dd0*/  STL [R1+0x1d8], R5 ;  /* 0x0001d80501007387 */ /* 0x0003e80000100800 */
[----:B-1----:R-:W2:Y:S01]  /*2de0*/  LDL R5, [R1+0x57c] ;  /* 0x00057c0001057983 */ /* 0x002ea20000100800 */
[----:B------:R-:W-:Y:S01]  /*2df0*/  FMUL.FTZ R8, R0, R8 ;  /* 0x0000000800087220 */ /* 0x000fe20000410000 */
[----:B------:R-:W-:-:S03]  /*2e00*/  HADD2.F32 R16, -RZ, R17.H0_H0 ;  /* 0x20000011ff107230 */ /* 0x000fc60000004100 */
[C---:B------:R-:W-:Y:S01]  /*2e10*/  FFMA.FTZ R15, R8.reuse, R20, R15 ;  /* 0x00000014080f7223 */ /* 0x040fe2000001000f */
[----:B------:R-:W-:Y:S01]  /*2e20*/  STL [R1+0x3a4], R8 ;  /* 0x0003a40801007387 */ /* 0x000fe20000100800 */
[-C--:B----4-:R-:W-:Y:S02]  /*2e30*/  FFMA.FTZ R7, R8, R16.reuse, R7 ;  /* 0x0000001008077223 */ /* 0x090fe40000010007 */
[----:B------:R-:W-:Y:S01]  /*2e40*/  FADD.FTZ R19, R19, R16 ;  /* 0x0000001013137221 */ /* 0x000fe20000010000 */
[----:B------:R1:W-:Y:S01]  /*2e50*/  STL [R1+0x278], R15 ;  /* 0x0002780f01007387 */ /* 0x0003e20000100800 */
[----:B------:R-:W-:-:S04]  /*2e60*/  FMUL.FTZ R3, R23, R16 ;  /* 0x0000001017037220 */ /* 0x000fc80000410000 */
[----:B------:R-:W-:Y:S01]  /*2e70*/  FFMA.FTZ R9, R9, R20, R3 ;  /* 0x0000001409097223 */ /* 0x000fe20000010003 */
[----:B-1----:R-:W3:Y:S04]  /*2e80*/  LDL.LU R15, [R1+0x1dc] ;  /* 0x0001dc00010f7983 */ /* 0x002ee80000300800 */
[----:B------:R-:W4:Y:S04]  /*2e90*/  LDL.LU R28, [R1+0x27c] ;  /* 0x00027c00011c7983 */ /* 0x000f280000300800 */
[----:B------:R1:W-:Y:S04]  /*2ea0*/  STL [R1+0x138], R7 ;  /* 0x0001380701007387 */ /* 0x0003e80000100800 */
[----:B------:R0:W-:Y:S04]  /*2eb0*/  STL [R1+0x98], R19 ;  /* 0x0000981301007387 */ /* 0x0001e80000100800 */
[----:B-1----:R-:W4:Y:S04]  /*2ec0*/  LDL R7, [R1+0x58c] ;  /* 0x00058c0001077983 */ /* 0x002f280000100800 */
[----:B------:R-:W4:Y:S04]  /*2ed0*/  LDL.LU R25, [R1+0x9c] ;  /* 0x00009c0001197983 */ /* 0x000f280000300800 */
[----:B------:R-:W4:Y:S01]  /*2ee0*/  LDL.LU R24, [R1+0x13c] ;  /* 0x00013c0001187983 */ /* 0x000f220000300800 */
[----:B------:R-:W-:-:S02]  /*2ef0*/  HADD2.F32 R17, -RZ, R17.H1_H1 ;  /* 0x30000011ff117230 */ /* 0x000fc40000004100 */
[----:B------:R-:W-:Y:S01]  /*2f00*/  HADD2.F32 R16, -RZ, R21.H1_H1 ;  /* 0x30000015ff107230 */ /* 0x000fe20000004100 */
[----:B------:R-:W-:Y:S04]  /*2f10*/  STL [R1+0x45c], R9 ;  /* 0x00045c0901007387 */ /* 0x000fe80000100800 */
[----:B------:R-:W4:Y:S04]  /*2f20*/  LDL R23, [R1+0x550] ;  /* 0x0005500001177983 */ /* 0x000f280000100800 */
[----:B------:R-:W4:Y:S04]  /*2f30*/  LDL.LU R21, [R1+0x1c0] ;  /* 0x0001c00001157983 */ /* 0x000f280000300800 */
[----:B------:R-:W4:Y:S01]  /*2f40*/  LDL.LU R20, [R1+0x260] ;  /* 0x0002600001147983 */ /* 0x000f220000300800 */
[----:B--2---:R-:W-:-:S03]  /*2f50*/  FMUL.FTZ R3, R5, R17 ;  /* 0x0000001105037220 */ /* 0x004fc60000410000 */
[----:B------:R-:W2:Y:S04]  /*2f60*/  LDL R5, [R1+0x560] ;  /* 0x0005600001057983 */ /* 0x000ea80000100800 */
[----:B0-----:R-:W2:Y:S01]  /*2f70*/  LDL.LU R19, [R1+0x80] ;  /* 0x0000800001137983 */ /* 0x001ea20000300800 */
[C---:B------:R-:W-:Y:S02]  /*2f80*/  FMUL.FTZ R6, R0.reuse, R6 ;  /* 0x0000000600067220 */ /* 0x040fe40000410000 */
[----:B------:R-:W-:Y:S02]  /*2f90*/  FMUL.FTZ R4, R0, R4 ;  /* 0x0000000400047220 */ /* 0x000fe40000410000 */
[----:B---3--:R-:W-:Y:S02]  /*2fa0*/  FADD.FTZ R15, R15, R16 ;  /* 0x000000100f0f7221 */ /* 0x008fe40000010000 */
[----:B----4-:R-:W-:-:S03]  /*2fb0*/  FFMA.FTZ R28, R6, R16, R28 ;  /* 0x00000010061c7223 */ /* 0x010fc6000001001c */
[----:B------:R0:W-:Y:S04]  /*2fc0*/  STL [R1+0x1dc], R15 ;  /* 0x0001dc0f01007387 */ /* 0x0001e80000100800 */
[----:B0-----:R-:W3:Y:S01]  /*2fd0*/  LDL.LU R15, [R1+0x120] ;  /* 0x00012000010f7983 */ /* 0x001ee20000300800 */
[----:B------:R-:W-:Y:S01]  /*2fe0*/  FFMA.FTZ R7, R7, R16, R3 ;  /* 0x0000001007077223 */ /* 0x000fe20000010003 */
[----:B------:R-:W-:Y:S01]  /*2ff0*/  HADD2.F32 R16, -RZ, R18.H0_H0 ;  /* 0x20000012ff107230 */ /* 0x000fe20000004100 */
[----:B------:R-:W-:Y:S02]  /*3000*/  FADD.FTZ R25, R25, R17 ;  /* 0x0000001119197221 */ /* 0x000fe40000010000 */
[----:B------:R-:W-:Y:S01]  /*3010*/  FFMA.FTZ R24, R6, R17, R24 ;  /* 0x0000001106187223 */ /* 0x000fe20000010018 */
[----:B------:R-:W-:Y:S01]  /*3020*/  HADD2.F32 R17, -RZ, R22.H0_H0 ;  /* 0x20000016ff117230 */ /* 0x000fe20000004100 */
        /* <DEDUP_REMOVED lines=16> */
[----:B0-----:R-:W2:Y:S04]  /*3130*/  LDL.LU R19, [R1+0x264] ;  /* 0x0002640001137983 */ /* 0x001ea80000300800 */
[----:B------:R-:W2:Y:S04]  /*3140*/  LDL R25, [R1+0x564] ;  /* 0x0005640001197983 */ /* 0x000ea80000100800 */
[----:B------:R-:W2:Y:S01]  /*3150*/  LDL.LU R21, [R1+0x84] ;  /* 0x0000840001157983 */ /* 0x000ea20000300800 */
[----:B---3--:R-:W-:Y:S01]  /*3160*/  FFMA.FTZ R15, R4, R16, R15 ;  /* 0x00000010040f7223 */ /* 0x008fe2000001000f */
[----:B------:R-:W-:-:S04]  /*3170*/  HADD2.F32 R16, -RZ, R22.H1_H1 ;  /* 0x30000016ff107230 */ /* 0x000fc80000004100 */
[----:B------:R0:W-:Y:S01]  /*3180*/  STL [R1+0x120], R15 ;  /* 0x0001200f01007387 */ /* 0x0001e20000100800 */
[----:B------:R-:W-:-:S03]  /*3190*/  FMUL.FTZ R24, R0, R14 ;  /* 0x0000000e00187220 */ /* 0x000fc60000410000 */
[----:B------:R-:W3:Y:S04]  /*31a0*/  LDL.LU R17, [R1+0x124] ;  /* 0x0001240001117983 */ /* 0x000ee80000300800 */
[----:B------:R-:W-:Y:S04]  /*31b0*/  STL [R1+0x434], R5 ;  /* 0x0004340501007387 */ /* 0x000fe80000100800 */
[----:B------:R-:W3:Y:S04]  /*31c0*/  LDL.LU R29, [R1+0x1c8] ;  /* 0x0001c800011d7983 */ /* 0x000ee80000300800 */
[----:B------:R-:W3:Y:S01]  /*31d0*/  LDL.LU R28, [R1+0x268] ;  /* 0x00026800011c7983 */ /* 0x000ee20000300800 */
[----:B------:R-:W-:-:S03]  /*31e0*/  HADD2.F32 R18, -RZ, R18.H1_H1 ;  /* 0x30000012ff127230 */ /* 0x000fc60000004100 */
[----:B------:R-:W3:Y:S04]  /*31f0*/  LDL R22, [R1+0x568] ;  /* 0x0005680001167983 */ /* 0x000ee80000100800 */
[----:B0-----:R-:W3:Y:S04]  /*3200*/  LDL.LU R15, [R1+0x88] ;  /* 0x00008800010f7983 */ /* 0x001ee80000300800 */
[----:B------:R-:W3:Y:S04]  /*3210*/  LDL.LU R20, [R1+0x128] ;  /* 0x0001280001147983 */ /* 0x000ee80000300800 */
[----:B------:R-:W3:Y:S01]  /*3220*/  LDL.LU R14, [R1+0x1cc] ;  /* 0x0001cc00010e7983 */ /* 0x000ee20000300800 */
[----:B----4-:R-:W-:-:S05]  /*3230*/  FADD.FTZ R23, R23, R16 ;  /* 0x0000001017177221 */ /* 0x010fca0000010000 */
[----:B------:R0:W-:Y:S01]  /*3240*/  STL [R1+0x1c4], R23 ;  /* 0x0001c41701007387 */ /* 0x0001e20000100800 */
[----:B--2---:R-:W-:Y:S02]  /*3250*/  FMUL.FTZ R3, R3, R18 ;  /* 0x0000001203037220 */ /* 0x004fe40000410000 */
[-C--:B------:R-:W-:Y:S01]  /*3260*/  FFMA.FTZ R19, R24, R16.reuse, R19 ;  /* 0x0000001018137223 */ /* 0x080fe20000010013 */
[----:B0-----:R-:W2:Y:S04]  /*3270*/  LDL.LU R23, [R1+0x60c] ;  /* 0x00060c0001177983 */ /* 0x001ea80000300800 */
[----:B------:R-:W-:Y:S04]  /*3280*/  STL [R1+0x36c], R24 ;  /* 0x00036c1801007387 */ /* 0x000fe80000100800 */
[----:B------:R0:W-:Y:S01]  /*3290*/  STL [R1+0x264], R19 ;  /* 0x0002641301007387 */ /* 0x0001e20000100800 */
[----:B------:R-:W-:-:S03]  /*32a0*/  FFMA.FTZ R25, R25, R16, R3 ;  /* 0x0000001019197223 */ /* 0x000fc60000010003 */
[----:B0-----:R-:W4:Y:S04]  /*32b0*/  LDL.LU R19, [R1+0x608] ;  /* 0x0006080001137983 */ /* 0x001f280000300800 */
[----:B------:R-:W4:Y:S01]  /*32c0*/  LDL R3, [R1+0x558] ;  /* 0x0005580001037983 */ /* 0x000f220000100800 */
[----:B------:R-:W-:Y:S02]  /*32d0*/  FADD.FTZ R21, R21, R18 ;  /* 0x0000001215157221 */ /* 0x000fe40000010000 */
[----:B---3--:R-:W-:Y:S02]  /*32e0*/  FFMA.FTZ R17, R24, R18, R17 ;  /* 0x0000001218117223 */ /* 0x008fe40000010011 */
[----:B------:R-:W3:Y:S04]  /*32f0*/  LDL.LU R18, [R1+0x320] ;  /* 0x0003200001127983 */ /* 0x000ee80000300800 */
[----:B------:R0:W-:Y:S04]  /*3300*/  STL [R1+0x84], R21 ;  /* 0x0000841501007387 */ /* 0x0001e80000100800 */
[----:B------:R-:W-:Y:S04]  /*3310*/  STL [R1+0x420], R25 ;  /* 0x0004201901007387 */ /* 0x000fe80000100800 */
[----:B------:R2:W-:Y:S01]  /*3320*/  STL [R1+0x124], R17 ;  /* 0x0001241101007387 */ /* 0x0005e20000100800 */
[----:B0-----:R-:W-:-:S03]  /*3330*/  FMUL.FTZ R21, R0, R26 ;  /* 0x0000001a00157220 */ /* 0x001fc60000410000 */
[----:B------:R-:W3:Y:S01]  /*3340*/  LDL.LU R26, [R1+0x12c] ;  /* 0x00012c00011a7983 */ /* 0x000ee20000300800 */
[----:B--2---:R-:W-:-:S05]  /*3350*/  HADD2.F32 R17, -RZ, R23.H0_H0 ;  /* 0x20000017ff117230 */ /* 0x004fca0000004100 */
[----:B------:R-:W-:Y:S02]  /*3360*/  FADD.FTZ R29, R29, R17 ;  /* 0x000000111d1d7221 */ /* 0x000fe40000010000 */
[----:B------:R-:W-:-:S03]  /*3370*/  FFMA.FTZ R28, R21, R17, R28 ;  /* 0x00000011151c7223 */ /* 0x000fc6000001001c */
[----:B------:R0:W-:Y:S01]  /*3380*/  STL [R1+0x1c8], R29 ;  /* 0x0001c81d01007387 */ /* 0x0001e20000100800 */
[----:B----4-:R-:W-:-:S03]  /*3390*/  HADD2.F32 R16, -RZ, R19.H0_H0 ;  /* 0x20000013ff107230 */ /* 0x010fc60000004100 */
[----:B0-----:R-:W2:Y:S02]  /*33a0*/  LDL.LU R29, [R1+0x604] ;  /* 0x00060400011d7983 */ /* 0x001ea40000300800 */
[-C--:B------:R-:W-:Y:S02]  /*33b0*/  FMUL.FTZ R3, R3, R16.reuse ;  /* 0x0000001003037220 */ /* 0x080fe40000410000 */
[----:B------:R-:W-:Y:S01]  /*33c0*/  STL [R1+0x35c], R21 ;  /* 0x00035c1501007387 */ /* 0x000fe20000100800 */
[----:B------:R-:W-:Y:S02]  /*33d0*/  FADD.FTZ R15, R15, R16 ;  /* 0x000000100f0f7221 */ /* 0x000fe40000010000 */
[----:B------:R-:W-:Y:S01]  /*33e0*/  FFMA.FTZ R22, R22, R17, R3 ;  /* 0x0000001116167223 */ /* 0x000fe20000010003 */
[----:B------:R0:W-:Y:S01]  /*33f0*/  STL [R1+0x268], R28 ;  /* 0x0002681c01007387 */ /* 0x0001e20000100800 */
[----:B------:R-:W-:Y:S01]  /*3400*/  FFMA.FTZ R20, R21, R16, R20 ;  /* 0x0000001015147223 */ /* 0x000fe20000010014 */
[----:B------:R-:W-:-:S02]  /*3410*/  HADD2.F32 R16, -RZ, R23.H1_H1 ;  /* 0x30000017ff107230 */ /* 0x000fc40000004100 */
[----:B0-----:R0:W5:Y:S04]  /*3420*/  LDL.LU R28, [R1+0x600] ;  /* 0x00060000011c7983 */ /* 0x0011680000300800 */
[----:B------:R-:W4:Y:S04]  /*3430*/  LDL R3, [R1+0x55c] ;  /* 0x00055c0001037983 */ /* 0x000f280000100800 */
[----:B------:R-:W2:Y:S04]  /*3440*/  LDL R17, [R1+0x56c] ;  /* 0x00056c0001117983 */ /* 0x000ea80000100800 */
[----:B------:R1:W-:Y:S04]  /*3450*/  STL [R1+0x88], R15 ;  /* 0x0000880f01007387 */ /* 0x0003e80000100800 */
[----:B-1----:R0:W5:Y:S04]  /*3460*/  LDL.LU R15, [R1+0x5fc] ;  /* 0x0005fc00010f7983 */ /* 0x0021680000300800 */
[----:B------:R-:W-:Y:S04]  /*3470*/  STL [R1+0x408], R22 ;  /* 0x0004081601007387 */ /* 0x000fe80000100800 */
[----:B------:R1:W-:Y:S04]  /*3480*/  STL [R1+0x128], R20 ;  /* 0x0001281401007387 */ /* 0x0003e80000100800 */
[----:B------:R-:W2:Y:S01]  /*3490*/  LDL.LU R23, [R1+0x8c] ;  /* 0x00008c0001177983 */ /* 0x000ea20000300800 */
[----:B-1----:R-:W-:-:S03]  /*34a0*/  FMUL.FTZ R20, R0, R27 ;  /* 0x0000001b00147220 */ /* 0x002fc60000410000 */
[----:B------:R-:W2:Y:S01]  /*34b0*/  LDL.LU R27, [R1+0x26c] ;  /* 0x00026c00011b7983 */ /* 0x000ea20000300800 */
[----:B------:R-:W-:Y:S01]  /*34c0*/  HADD2.F32 R19, -RZ, R19.H1_H1 ;  /* 0x30000013ff137230 */ /* 0x000fe20000004100 */
[----:B------:R-:W-:-:S04]  /*34d0*/  FADD.FTZ R14, R14, R16 ;  /* 0x000000100e0e7221 */ /* 0x000fc80000010000 */
[-C--:B---3--:R-:W-:Y:S01]  /*34e0*/  FFMA.FTZ R26, R20, R19.reuse, R26 ;  /* 0x00000013141a7223 */ /* 0x088fe2000001001a */
[----:B------:R1:W-:Y:S04]  /*34f0*/  STL [R1+0x1cc], R14 ;  /* 0x0001cc0e01007387 */ /* 0x0003e80000100800 */
[----:B-1----:R0:W5:Y:S04]  /*3500*/  LDL.LU R14, [R1+0x5f8] ;  /* 0x0005f800010e7983 */ /* 0x0021680000300800 */
[----:B------:R0:W-:Y:S01]  /*3510*/  STL [R1+0x34c], R20 ;  /* 0x00034c1401007387 */ /* 0x0001e20000100800 */
[----:B------:R-:W-:Y:S01]  /*3520*/  IADD3 R2, R2, 0x20, RZ ;  /* 0x0000002002027810 */ /* 0x000fe20007ffe0ff */
[----:B----4-:R-:W-:-:S04]  /*3530*/  FMUL.FTZ R3, R3, R19 ;  /* 0x0000001303037220 */ /* 0x010fc80000410000 */
[----:B--2---:R-:W-:Y:S02]  /*3540*/  FFMA.FTZ R17, R17, R16, R3 ;  /* 0x0000001011117223 */ /* 0x004fe40000010003 */
[----:B------:R-:W-:-:S04]  /*3550*/  FFMA.FTZ R3, R12, R13, R29 ;  /* 0x0000000d0c037223 */ /* 0x000fc8000001001d */
[----:B------:R-:W-:-:S04]  /*3560*/  FFMA.FTZ R3, R10, R11, R3 ;  /* 0x0000000b0a037223 */ /* 0x000fc80000010003 */
[----:B------:R-:W-:Y:S02]  /*3570*/  FFMA.FTZ R3, R8, R9, R3 ;  /* 0x0000000908037223 */ /* 0x000fe40000010003 */
[----:B------:R-:W-:Y:S02]  /*3580*/  FFMA.FTZ R27, R20, R16, R27 ;  /* 0x00000010141b7223 */ /* 0x000fe4000001001b */
[----:B------:R-:W-:-:S04]  /*3590*/  FADD.FTZ R16, R18, R13 ;  /* 0x0000000d12107221 */ /* 0x000fc80000010000 */
[----:B------:R-:W-:-:S04]  /*35a0*/  FADD.FTZ R16, R16, R11 ;  /* 0x0000000b10107221 */ /* 0x000fc80000010000 */
[----:B------:R-:W-:-:S04]  /*35b0*/  FADD.FTZ R16, R16, R9 ;  /* 0x0000000910107221 */ /* 0x000fc80000010000 */
[----:B------:R-:W-:Y:S02]  /*35c0*/  FADD.FTZ R16, R16, R7 ;  /* 0x0000000710107221 */ /* 0x000fe40000010000 */
[----:B------:R-:W-:Y:S02]  /*35d0*/  FADD.FTZ R23, R23, R19 ;  /* 0x0000001317177221 */ /* 0x000fe40000010000 */
[----:B------:R-:W-:Y:S01]  /*35e0*/  FADD.FTZ R16, R16, R5 ;  /* 0x0000000510107221 */ /* 0x000fe20000010000 */
[----:B------:R0:W-:Y:S03]  /*35f0*/  STL [R1+0x26c], R27 ;  /* 0x00026c1b01007387 */ /* 0x0001e60000100800 */
[----:B------:R-:W-:Y:S01]  /*3600*/  FADD.FTZ R16, R16, R25 ;  /* 0x0000001910107221 */ /* 0x000fe20000010000 */
[----:B------:R0:W-:Y:S04]  /*3610*/  STL [R1+0x3f4], R17 ;  /* 0x0003f41101007387 */ /* 0x0001e80000100800 */
        /* <DEDUP_REMOVED lines=20> */
.L_x_1819:
[----:B------:R-:W-:Y:S05]  /*3760*/  BSYNC B1 ;  /* 0x0000000000017941 */ /* 0x000fea0003800000 */
.L_x_1818:
        /* <DEDUP_REMOVED lines=264> */
.L_x_1821:
[----:B------:R-:W-:Y:S05]  /*47f0*/  BSYNC B1 ;  /* 0x0000000000017941 */ /* 0x000fea0003800000 */
.L_x_1820:
        /* <DEDUP_REMOVED lines=264> */
.L_x_1823:
[----:B------:R-:W-:Y:S05]  /*5880*/  BSYNC B1 ;  /* 0x0000000000017941 */ /* 0x000fea0003800000 */
.L_x_1822:
        /* <DEDUP_REMOVED lines=34> */
[----:B------:R4:W-:Y:S01]  /*5ab0*/  STL [R1+0x5dc], R7 ;  /* 0x0005dc0701007387 */ /* 0x0009e20000100800 */
[----:B--2---:R-:W-:-:S03]  /*5ac0*/  MOV R3, R24 ;  /* 0x0000001800037202 */ /* 0x004fc60000000f00 */
[----:B------:R-:W2:Y:S01]  /*5ad0*/  LDG.E.128 R20, [R20.64] ;  /* 0x0000000414147981 */ /* 0x000ea2000c1e1d00 */
[----:B-1----:R-:W-:-:S03]  /*5ae0*/  @P4 LEA R8, P5, R2, c[0x0][0x218], 0x5 ;  /* 0x0000860002084a11 */ /* 0x002fc600078a28ff */
[----:B------:R-:W-:Y:S01]  /*5af0*/  STL [R1+0x5d8], R6 ;  /* 0x0005d80601007387 */ /* 0x000fe20000100800 */
[----:B------:R-:W-:-:S03]  /*5b00*/  @P4 LEA.HI.X R9, R2, c[0x0][0x21c], RZ, 0x5, P5 ;  /* 0x0000870002094a11 */ /* 0x000fc600028f2cff */
[----:B------:R1:W-:Y:S01]  /*5b10*/  STL [R1+0x5d4], R5 ;  /* 0x0005d40501007387 */ /* 0x0003e20000100800 */
[----:B----4-:R-:W-:-:S03]  /*5b20*/  MOV R7, R26 ;  /* 0x0000001a00077202 */ /* 0x010fc60000000f00 */
[----:B------:R4:W-:Y:S01]  /*5b30*/  STL [R1+0x5d0], R4 ;  /* 0x0005d00401007387 */ /* 0x0009e20000100800 */
[----:B-1----:R-:W-:Y:S02]  /*5b40*/  MOV R5, R27 ;  /* 0x0000001b00057202 */ /* 0x002fe40000000f00 */
[----:B----4-:R-:W-:Y:S02]  /*5b50*/  MOV R4, R25 ;  /* 0x0000001900047202 */ /* 0x010fe40000000f00 */
[----:B------:R1:W4:Y:S04]  /*5b60*/  LDG.E.128 R24, [R16.64+0x10] ;  /* 0x0000100410187981 */ /* 0x000328000c1e1d00 */
[----:B-1----:R-:W2:Y:S04]  /*5b70*/  LDG.E.128 R16, [R18.64] ;  /* 0x0000000412107981 */ /* 0x002ea8000c1e1d00 */
[----:B---3--:R-:W3:Y:S04]  /*5b80*/  @P4 LDG.E.128 R12, [R8.64] ;  /* 0x00000004080c4981 */ /* 0x008ee8000c1e1d00 */
[----:B--2---:R-:W-:Y:S04]  /*5b90*/  STL [R1+0x608], R19 ;  /* 0x0006081301007387 */ /* 0x004fe80000100800 */
        /* <DEDUP_REMOVED lines=16> */
[C---:B----4-:R-:W-:Y:S01]  /*5ca0*/  FADD.FTZ R13, -R2.reuse, R25 ;  /* 0x00000019020d7221 */ /* 0x050fe20000010100 */
[----:B------:R-:W-:Y:S01]  /*5cb0*/  HADD2.F32 R25, -RZ, R20.H0_H0 ;  /* 0x20000014ff197230 */ /* 0x000fe20000004100 */
[C---:B------:R-:W-:Y:S02]  /*5cc0*/  FADD.FTZ R3, -R2.reuse, R3 ;  /* 0x0000000302037221 */ /* 0x040fe40000010100 */
[----:B------:R-:W-:Y:S01]  /*5cd0*/  FADD.FTZ R28, -R2, R24 ;  /* 0x00000018021c7221 */ /* 0x000fe20000010100 */
[----:B------:R-:W-:Y:S01]  /*5ce0*/  HADD2.F32 R24, -RZ, R16.H0_H0 ;  /* 0x20000010ff187230 */ /* 0x000fe20000004100 */
[----:B------:R-:W-:Y:S02]  /*5cf0*/  FMUL.FTZ R11, R0, R3 ;  /* 0x00000003000b7220 */ /* 0x000fe40000410000 */
[C---:B------:R-:W-:Y:S02]  /*5d00*/  FADD.FTZ R4, -R2.reuse, R4 ;  /* 0x0000000402047221 */ /* 0x040fe40000010100 */
[----:B------:R-:W-:-:S02]  /*5d10*/  FADD.FTZ R7, -R2, R7 ;  /* 0x0000000702077221 */ /* 0x000fc40000010100 */
[C---:B------:R-:W-:Y:S02]  /*5d20*/  FADD.FTZ R5, -R2.reuse, R5 ;  /* 0x0000000502057221 */ /* 0x040fe40000010100 */
[C---:B------:R-:W-:Y:S02]  /*5d30*/  FADD.FTZ R26, -R2.reuse, R26 ;  /* 0x0000001a021a7221 */ /* 0x040fe40000010100 */
[----:B------:R-:W-:Y:S01]  /*5d40*/  FADD.FTZ R27, -R2, R27 ;  /* 0x0000001b021b7221 */ /* 0x000fe20000010100 */
[----:B------:R-:W-:Y:S01]  /*5d50*/  STL [R1+0x3e0], R11 ;  /* 0x0003e00b01007387 */ /* 0x000fe20000100800 */
[----:B------:R-:W-:Y:S01]  /*5d60*/  HADD2.F32 R3, -RZ, R20.H1_H1 ;  /* 0x30000014ff037230 */ /* 0x000fe20000004100 */
        /* <DEDUP_REMOVED lines=10> */
[----:B------:R4:W-:Y:S04]  /*5e10*/  STL [R1+0x30], R8 ;  /* 0x0000300801007387 */ /* 0x0009e80000100800 */
[----:B-1----:R-:W3:Y:S04]  /*5e20*/  LDL R10, [R1+0x4c4] ;  /* 0x0004c400010a7983 */ /* 0x002ee80000100800 */
        /* <DEDUP_REMOVED lines=11> */
[----:B-1----:R-:W4:Y:S01]  /*5ee0*/  LDL.LU R6, [R1+0xd8] ;  /* 0x0000d80001067983 */ /* 0x002f220000300800 */
[----:B------:R-:W-:Y:S01]  /*5ef0*/  HADD2.F32 R16, -RZ, R16.H1_H1 ;  /* 0x30000010ff107230 */ /* 0x000fe20000004100 */
[----:B------:R-:W-:-:S02]  /*5f00*/  FMUL.FTZ R7, R0, R7 ;  /* 0x0000000700077220 */ /* 0x000fc40000410000 */
[----:B------:R-:W-:Y:S02]  /*5f10*/  STL [R1+0x3dc], R9 ;  /* 0x0003dc0901007387 */ /* 0x000fe40000100800 */
[-C--:B--2---:R-:W-:Y:S02]  /*5f20*/  FMUL.FTZ R2, R2, R16.reuse ;  /* 0x0000001002027220 */ /* 0x084fe40000410000 */
[-C--:B---3--:R-:W-:Y:S02]  /*5f30*/  FFMA.FTZ R24, R9, R3.reuse, R24 ;  /* 0x0000000309187223 */ /* 0x088fe40000010018 */
[----:B------:R-:W-:Y:S02]  /*5f40*/  FFMA.FTZ R10, R10, R3, R2 ;  /* 0x000000030a0a7223 */ /* 0x000fe40000010002 */
[----:B------:R-:W-:Y:S02]  /*5f50*/  FADD.FTZ R29, R29, R16 ;  /* 0x000000101d1d7221 */ /* 0x000fe40000010000 */
[----:B------:R-:W-:Y:S01]  /*5f60*/  FFMA.FTZ R25, R9, R16, R25 ;  /* 0x0000001009197223 */ /* 0x000fe20000010019 */
[----:B------:R-:W-:Y:S01]  /*5f70*/  HADD2.F32 R16, -RZ, R21.H0_H0 ;  /* 0x20000015ff107230 */ /* 0x000fe20000004100 */
[----:B------:R-:W-:-:S05]  /*5f80*/  FADD.FTZ R20, R20, R3 ;  /* 0x0000000314147221 */ /* 0x000fca0000010000 */
[----:B------:R-:W-:Y:S01]  /*5f90*/  STL [R1+0x174], R20 ;  /* 0x0001741401007387 */ /* 0x000fe20000100800 */
[----:B------:R-:W-:-:S03]  /*5fa0*/  FADD.FTZ R4, R4, R16 ;  /* 0x0000001004047221 */ /* 0x000fc60000010000 */
[----:B------:R-:W-:Y:S01]  /*5fb0*/  STL [R1+0x214], R24 ;  /* 0x0002141801007387 */ /* 0x000fe20000100800 */
[----:B------:R-:W-:-:S03]  /*5fc0*/  FFMA.FTZ R14, R7, R16, R14 ;  /* 0x00000010070e7223 */ /* 0x000fc6000001000e */
[----:B------:R-:W-:Y:S04]  /*5fd0*/  STL [R1+0x464], R10 ;  /* 0x0004640a01007387 */ /* 0x000fe80000100800 */
[----:B------:R-:W-:Y:S04]  /*5fe0*/  STL [R1+0x34], R29 ;  /* 0x0000341d01007387 */ /* 0x000fe80000100800 */
[----:B------:R-:W-:Y:S04]  /*5ff0*/  STL [R1+0xd4], R25 ;  /* 0x0000d41901007387 */ /* 0x000fe80000100800 */
[----:B------:R1:W-:Y:S04]  /*6000*/  STL [R1+0x178], R4 ;  /* 0x0001780401007387 */ /* 0x0003e80000100800 */
[----:B-1----:R-:W2:Y:S04]  /*6010*/  LDL R4, [R1+0x4bc] ;  /* 0x0004bc0001047983 */ /* 0x002ea80000100800 */
[----:B------:R-:W-:Y:S04]  /*6020*/  STL [R1+0x3d8], R7 ;  /* 0x0003d80701007387 */ /* 0x000fe80000100800 */
[----:B------:R1:W-:Y:S04]  /*6030*/  STL [R1+0x218], R14 ;  /* 0x0002180e01007387 */ /* 0x0003e80000100800 */
[----:B-1----:R-:W3:Y:S01]  /*6040*/  LDL.LU R14, [R1+0x17c] ;  /* 0x00017c00010e7983 */ /* 0x002ee20000300800 */
[----:B------:R-:W-:-:S03]  /*6050*/  HADD2.F32 R3, -RZ, R17.H0_H0 ;  /* 0x20000011ff037230 */ /* 0x000fc60000004100 */
[----:B------:R-:W3:Y:S02]  /*6060*/  LDL.LU R25, [R1+0x21c] ;  /* 0x00021c0001197983 */ /* 0x000ee40000300800 */
[-C--:B----4-:R-:W-:Y:S02]  /*6070*/  FFMA.FTZ R6, R7, R3.reuse, R6 ;  /* 0x0000000307067223 */ /* 0x090fe40000010006 */
[----:B------:R-:W-:Y:S02]  /*6080*/  FADD.FTZ R15, R15, R3 ;  /* 0x000000030f0f7221 */ /* 0x000fe40000010000 */
[----:B------:R-:W-:Y:S01]  /*6090*/  FMUL.FTZ R2, R19, R3 ;  /* 0x0000000313027220 */ /* 0x000fe20000410000 */
[----:B------:R1:W-:Y:S04]  /*60a0*/  STL [R1+0xd8], R6 ;  /* 0x0000d80601007387 */ /* 0x0003e80000100800 */
[----:B------:R4:W-:Y:S01]  /*60b0*/  STL [R1+0x38], R15 ;  /* 0x0000380f01007387 */ /* 0x0009e20000100800 */
[----:B------:R-:W-:-:S03]  /*60c0*/  FFMA.FTZ R8, R8, R16, R2 ;  /* 0x0000001008087223 */ /* 0x000fc60000010002 */
[----:B-1----:R-:W3:Y:S04]  /*60d0*/  LDL R6, [R1+0x4cc] ;  /* 0x0004cc0001067983 */ /* 0x002ee80000100800 */
[----:B------:R-:W3:Y:S04]  /*60e0*/  LDL.LU R24, [R1+0x3c] ;  /* 0x00003c0001187983 */ /* 0x000ee80000300800 */
[----:B------:R-:W3:Y:S01]  /*60f0*/  LDL.LU R16, [R1+0xdc] ;  /* 0x0000dc0001107983 */ /* 0x000ee20000300800 */
[----:B------:R-:W-:Y:S02]  /*6100*/  HADD2.F32 R3, -RZ, R21.H1_H1 ;  /* 0x30000015ff037230 */ /* 0x000fe40000004100 */
[----:B------:R-:W-:Y:S01]  /*6110*/  HADD2.F32 R17, -RZ, R17.H1_H1 ;  /* 0x30000011ff117230 */ /* 0x000fe20000004100 */
[----:B------:R-:W-:Y:S04]  /*6120*/  STL [R1+0x450], R8 ;  /* 0x0004500801007387 */ /* 0x000fe80000100800 */
[----:B------:R-:W3:Y:S04]  /*6130*/  LDL R21, [R1+0x490] ;  /* 0x0004900001157983 */ /* 0x000ee80000100800 */
[----:B------:R-:W3:Y:S04]  /*6140*/  LDL.LU R20, [R1+0x160] ;  /* 0x0001600001147983 */ /* 0x000ee80000300800 */
[----:B------:R-:W3:Y:S01]  /*6150*/  LDL.LU R19, [R1+0x200] ;  /* 0x0002000001137983 */ /* 0x000ee20000300800 */
[----:B--2---:R-:W-:-:S03]  /*6160*/  FMUL.FTZ R2, R4, R17 ;  /* 0x0000001104027220 */ /* 0x004fc60000410000 */
[----:B------:R-:W2:Y:S04]  /*6170*/  LDL R4, [R1+0x4a0] ;  /* 0x0004a00001047983 */ /* 0x000ea80000100800 */
[----:B----4-:R-:W4:Y:S01]  /*6180*/  LDL.LU R15, [R1+0x20] ;  /* 0x00002000010f7983 */ /* 0x010f220000300800 */
[----:B---3--:R-:W-:-:S05]  /*6190*/  FADD.FTZ R14, R14, R3 ;  /* 0x000000030e0e7221 */ /* 0x008fca0000010000 */
[----:B------:R1:W-:Y:S04]  /*61a0*/  STL [R1+0x17c], R14 ;  /* 0x00017c0e01007387 */ /* 0x0003e80000100800 */
[----:B-1----:R-:W3:Y:S01]  /*61b0*/  LDL.LU R14, [R1+0xc0] ;  /* 0x0000c000010e7983 */ /* 0x002ee20000300800 */
[----:B------:R-:W-:-:S04]  /*61c0*/  FMUL.FTZ R5, R0, R5 ;  /* 0x0000000500057220 */ /* 0x000fc80000410000 */
[-C--:B------:R-:W-:Y:S02]  /*61d0*/  FFMA.FTZ R25, R5, R3.reuse, R25 ;  /* 0x0000000305197223 */ /* 0x080fe40000010019 */
[----:B------:R-:W-:Y:S01]  /*61e0*/  FFMA.FTZ R6, R6, R3, R2 ;  /* 0x0000000306067223 */ /* 0x000fe20000010002 */
[----:B------:R-:W-:Y:S01]  /*61f0*/  STL [R1+0x3d4], R5 ;  /* 0x0003d40501007387 */ /* 0x000fe20000100800 */
[----:B------:R-:W-:-:S03]  /*6200*/  FADD.FTZ R24, R24, R17 ;  /* 0x0000001118187221 */ /* 0x000fc60000010000 */
[----:B------:R1:W-:Y:S01]  /*6210*/  STL [R1+0x21c], R25 ;  /* 0x00021c1901007387 */ /* 0x0003e20000100800 */
[----:B------:R-:W-:-:S03]  /*6220*/  FFMA.FTZ R16, R5, R17, R16 ;  /* 0x0000001105107223 */ /* 0x000fc60000010010 */
[----:B------:R-:W-:Y:S01]  /*6230*/  STL [R1+0x43c], R6 ;  /* 0x00043c0601007387 */ /* 0x000fe20000100800 */
[----:B------:R-:W-:-:S03]  /*6240*/  HADD2.F32 R3, -RZ, R18.H0_H0 ;  /* 0x20000012ff037230 */ /* 0x000fc60000004100 */
[----:B------:R-:W-:Y:S04]  /*6250*/  STL [R1+0x3c], R24 ;  /* 0x00003c1801007387 */ /* 0x000fe80000100800 */
[----:B------:R0:W-:Y:S01]  /*6260*/  STL [R1+0xdc], R16 ;  /* 0x0000dc1001007387 */ /* 0x0001e20000100800 */
[----:B-1----:R-:W-:Y:S02]  /*6270*/  FMUL.FTZ R25, R0, R28 ;  /* 0x0000001c00197220 */ /* 0x002fe40000410000 */
[----:B------:R-:W-:Y:S01]  /*6280*/  FMUL.FTZ R2, R21, R3 ;  /* 0x0000000315027220 */ /* 0x000fe20000410000 */
[----:B0-----:R-:W-:Y:S02]  /*6290*/  HADD2.F32 R16, -RZ, R22.H0_H0 ;  /* 0x20000016ff107230 */ /* 0x001fe40000004100 */
[----:B------:R-:W-:Y:S03]  /*62a0*/  STL [R1+0x3d0], R25 ;  /* 0x0003d01901007387 */ /* 0x000fe60000100800 */
[----:B------:R-:W-:-:S02]  /*62b0*/  FADD.FTZ R20, R20, R16 ;  /* 0x0000001014147221 */ /* 0x000fc40000010000 */
[----:B------:R-:W-:-:S03]  /*62c0*/  FFMA.FTZ R19, R25, R16, R19 ;  /* 0x0000001019137223 */ /* 0x000fc60000010013 */
[----:B------:R-:W-:Y:S01]  /*62d0*/  STL [R1+0x160], R20 ;  /* 0x0001601401007387 */ /* 0x000fe20000100800 */
[----:B--2---:R-:W-:-:S03]  /*62e0*/  FFMA.FTZ R4, R4, R16, R2 ;  /* 0x0000001004047223 */ /* 0x004fc60000010002 */
[----:B------:R-:W2:Y:S01]  /*62f0*/  LDL R2, [R1+0x494] ;  /* 0x0004940001027983 */ /* 0x000ea20000100800 */
[----:B----4-:R-:W-:-:S03]  /*6300*/  FADD.FTZ R15, R15, R3 ;  /* 0x000000030f0f7221 */ /* 0x010fc60000010000 */
[----:B------:R0:W-:Y:S04]  /*6310*/  STL [R1+0x200], R19 ;  /* 0x0002001301007387 */ /* 0x0001e80000100800 */
[----:B0-----:R-:W4:Y:S04]  /*6320*/  LDL.LU R19, [R1+0x164] ;  /* 0x0001640001137983 */ /* 0x001f280000300800 */
[----:B------:R0:W-:Y:S04]  /*6330*/  STL [R1+0x20], R15 ;  /* 0x0000200f01007387 */ /* 0x0001e80000100800 */
[----:B------:R-:W4:Y:S04]  /*6340*/  LDL.LU R29, [R1+0x204] ;  /* 0x00020400011d7983 */ /* 0x000f280000300800 */
[----:B------:R-:W4:Y:S01]  /*6350*/  LDL.LU R20, [R1+0x24] ;  /* 0x0000240001147983 */ /* 0x000f220000300800 */
[----:B---3--:R-:W-:-:S03]  /*6360*/  FFMA.FTZ R14, R25, R3, R14 ;  /* 0x00000003190e7223 */ /* 0x008fc6000001000e */
[----:B------:R-:W3:Y:S01]  /*6370*/  LDL.LU R16, [R1+0xc4] ;  /* 0x0000c40001107983 */ /* 0x000ee20000300800 */
[----:B------:R-:W-:-:S03]  /*6380*/  HADD2.F32 R3, -RZ, R22.H1_H1 ;  /* 0x30000016ff037230 */ /* 0x000fc60000004100 */
[----:B------:R1:W-:Y:S04]  /*6390*/  STL [R1+0xc0], R14 ;  /* 0x0000c00e01007387 */ /* 0x0003e80000100800 */
[----:B------:R-:W-:Y:S04]  /*63a0*/  STL [R1+0x428], R4 ;  /* 0x0004280401007387 */ /* 0x000fe80000100800 */
[----:B------:R-:W3:Y:S01]  /*63b0*/  LDL R22, [R1+0x4a4] ;  /* 0x0004a40001167983 */ /* 0x000ee20000100800 */
[----:B------:R-:W-:Y:S01]  /*63c0*/  HADD2.F32 R18, -RZ, R18.H1_H1 ;  /* 0x30000012ff127230 */ /* 0x000fe20000004100 */
[----:B------:R-:W-:-:S02]  /*63d0*/  FMUL.FTZ R24, R0, R13 ;  /* 0x0000000d00187220 */ /* 0x000fc40000410000 */
[----:B------:R-:W3:Y:S04]  /*63e0*/  LDL.LU R28, [R1+0x168] ;  /* 0x00016800011c7983 */ /* 0x000ee80000300800 */
[----:B0-----:R-:W3:Y:S04]  /*63f0*/  LDL.LU R15, [R1+0x208] ;  /* 0x00020800010f7983 */ /* 0x001ee80000300800 */
[----:B------:R-:W3:Y:S04]  /*6400*/  LDL R21, [R1+0x4a8] ;  /* 0x0004a80001157983 */ /* 0x000ee80000100800 */
[----:B-1----:R-:W3:Y:S04]  /*6410*/  LDL.LU R14, [R1+0x28] ;  /* 0x00002800010e7983 */ /* 0x002ee80000300800 */
        /* <DEDUP_REMOVED lines=8> */
[----:B------:R0:W-:Y:S01]  /*64a0*/  STL [R1+0x204], R29 ;  /* 0x0002041d01007387 */ /* 0x0001e20000100800 */
[----:B---3--:R-:W-:-:S03]  /*64b0*/  FFMA.FTZ R22, R22, R3, R2 ;  /* 0x0000000316167223 */ /* 0x008fc60000010002 */
[----:B0-----:R-:W3:Y:S04]  /*64c0*/  LDL.LU R29, [R1+0x604] ;  /* 0x00060400011d7983 */ /* 0x001ee80000300800 */
[----:B------:R-:W4:Y:S01]  /*64d0*/  LDL R2, [R1+0x498] ;  /* 0x0004980001027983 */ /* 0x000f220000100800 */
[----:B------:R-:W-:Y:S02]  /*64e0*/  FADD.FTZ R20, R20, R18 ;  /* 0x0000001214147221 */ /* 0x000fe40000010000 */
[----:B------:R-:W-:Y:S02]  /*64f0*/  FFMA.FTZ R16, R24, R18, R16 ;  /* 0x0000001218107223 */ /* 0x000fe40000010010 */
[----:B------:R-:W3:Y:S04]  /*6500*/  LDL.LU R18, [R1+0x320] ;  /* 0x0003200001127983 */ /* 0x000ee80000300800 */
[----:B------:R0:W-:Y:S04]  /*6510*/  STL [R1+0x24], R20 ;  /* 0x0000241401007387 */ /* 0x0001e80000100800 */
[----:B------:R-:W-:Y:S04]  /*6520*/  STL [R1+0x414], R22 ;  /* 0x0004141601007387 */ /* 0x000fe80000100800 */
[----:B------:R1:W-:Y:S01]  /*6530*/  STL [R1+0xc4], R16 ;  /* 0x0000c41001007387 */ /* 0x0003e20000100800 */
[----:B0-----:R-:W-:-:S03]  /*6540*/  FMUL.FTZ R20, R0, R26 ;  /* 0x0000001a00147220 */ /* 0x001fc60000410000 */
[----:B------:R-:W3:Y:S01]  /*6550*/  LDL.LU R26, [R1+0xcc] ;  /* 0x0000cc00011a7983 */ /* 0x000ee20000300800 */
[----:B-1----:R-:W-:-:S05]  /*6560*/  HADD2.F32 R16, -RZ, R23.H0_H0 ;  /* 0x20000017ff107230 */ /* 0x002fca0000004100 */
        /* <DEDUP_REMOVED lines=22> */
[----:B------:R-:W-:Y:S01]  /*66d0*/  HADD2.F32 R19, -RZ, R19.H1_H1 ;  /* 0x30000013ff137230 */ /* 0x000fe20000004100 */
[----:B------:R-:W-:-:S04]  /*66e0*/  FADD.FTZ R13, R13, R3 ;  /* 0x000000030d0d7221 */ /* 0x000fc80000010000 */
[-C--:B---3--:R-:W-:Y:S01]  /*66f0*/  FFMA.FTZ R26, R17, R19.reuse, R26 ;  /* 0x00000013111a7223 */ /* 0x088fe2000001001a */
[----:B------:R1:W-:Y:S04]  /*6700*/  STL [R1+0x16c], R13 ;  /* 0x00016c0d01007387 */ /* 0x0003e80000100800 */
[----:B-1----:R0:W5:Y:S04]  /*6710*/  LDL.LU R13, [R1+0x5f4] ;  /* 0x0005f400010d7983 */ /* 0x0021680000300800 */
[----:B------:R0:W-:Y:S01]  /*6720*/  STL [R1+0x398], R17 ;  /* 0x0003981101007387 */ /* 0x0001e20000100800 */
[----:B--2---:R-:W-:-:S04]  /*6730*/  FMUL.FTZ R2, R2, R19 ;  /* 0x0000001302027220 */ /* 0x004fc80000410000 */
[----:B----4-:R-:W-:Y:S02]  /*6740*/  FFMA.FTZ R16, R16, R3, R2 ;  /* 0x0000000310107223 */ /* 0x010fe40000010002 */
        /* <DEDUP_REMOVED lines=32> */
.L_x_1825:
[----:B------:R-:W-:Y:S05]  /*6950*/  BSYNC B1 ;  /* 0x0000000000017941 */ /* 0x000fea0003800000 */
.L_x_1824:
[----:B------:R-:W-:Y:S05]  /*6960*/  BRA.DIV ~URZ, `(.L_x_1826) ;  /* 0x000069727f007947 */ /* 0x000fea000b800000 */
[----:B------:R-:W2:Y:S04]  /*6970*/  LDL R2, [R1+0x320] ;  /* 0x0003200001027983 */ /* 0x000ea80000100800 */
[----:B0-2---:R0:W1:Y:S02]  /*6980*/  SHFL.BFLY PT, R17, R2, 0x1, 0x1f ;  /* 0x0c201f0002117f89 */ /* 0x00506400000e0000 */
.L_x_1857:
[----:B------:R-:W-:Y:S05]  /*6990*/  BRA.DIV ~URZ, `(.L_x_1827) ;  /* 0x000069c27f007947 */ /* 0x000fea000b800000 */
[----:B------:R-:W2:Y:S02]  /*69a0*/  LDL.LU R3, [R1+0x320] ;  /* 0x0003200001037983 */ /* 0x000ea40000300800 */
[----:B012---:R-:W-:Y:S02]  /*69b0*/  FADD.FTZ R2, R17, R3 ;  /* 0x0000000311027221 */ /* 0x007fe40000010000 */
[----:B------:R-:W0:Y:S04]  /*69c0*/  SHFL.BFLY PT, R3, R29, 0x1, 0x1f ;  /* 0x0c201f001d037f89 */ /* 0x000e2800000e0000 */
[----:B------:R-:W1:Y:S01]  /*69d0*/  SHFL.BFLY PT, R16, R2, 0x2, 0x1f ;  /* 0x0c401f0002107f89 */ /* 0x000e6200000e0000 */
[----:B0-----:R-:W-:-:S02]  /*69e0*/  FADD.FTZ R3, R3, R29 ;  /* 0x0000001d03037221 */ /* 0x001fc40000010000 */
        /* <DEDUP_REMOVED lines=13> */
.L_x_1858:
        /* <DEDUP_REMOVED lines=114> */
.L_x_1829:
[----:B------:R-:W-:Y:S05]  /*71e0*/  BSYNC B1 ;  /* 0x0000000000017941 */ /* 0x000fea0003800000 */
.L_x_1828:
        /* <DEDUP_REMOVED lines=107> */
.L_x_1831:
[----:B------:R-:W-:Y:S05]  /*78a0*/  BSYNC B1 ;  /* 0x0000000000017941 */ /* 0x000fea0003800000 */
.L_x_1830:
        /* <DEDUP_REMOVED lines=107> */
.L_x_1833:
[----:B------:R-:W-:Y:S05]  /*7f60*/  BSYNC B1 ;  /* 0x0000000000017941 */ /* 0x000fea0003800000 */
.L_x_1832:
        /* <DEDUP_REMOVED lines=107> */
.L_x_1835:
[----:B------:R-:W-:Y:S05]  /*8620*/  BSYNC B1 ;  /* 0x0000000000017941 */ /* 0x000fea0003800000 */
.L_x_1834:
        /* <DEDUP_REMOVED lines=81> */
[----:B------:R-:W-:Y:S02]  /*8b40*/  @P4 F2FP.PACK_AB R18, RZ, R2 ;  /* 0x00000002ff12423e */ /* 0x000fe400000000ff */
[----:B------:R-:W-:Y:S02]  /*8b50*/  SEL R4, R2, R4, P5 ;  /* 0x0000000402047207 */ /* 0x000fe40002800000 */
[----:B------:R-:W-:Y:S02]  /*8b60*/  @P4 PRMT R10, R18, 0x7610, R10 ;  /* 0x00007610120a4816 */ /* 0x000fe4000000000a */
[----:B------:R-:W-:Y:S02]  /*8b70*/  F2FP.PACK_AB R18, R3, R2 ;  /* 0x000000020312723e */ /* 0x000fe400000000ff */
[----:B------:R-:W-:Y:S02]  /*8b80*/  @P4 F2FP.PACK_AB R2, RZ, R17 ;  /* 0x00000011ff02423e */ /* 0x000fe400000000ff */
        /* <DEDUP_REMOVED lines=10> */
[----:B------:R-:W-:-:S03]  /*8c30*/  F2FP.PACK_AB R17, R16, R17 ;  /* 0x000000111011723e */ /* 0x000fc600000000ff */
[----:B------:R1:W-:Y:S01]  /*8c40*/  @P5 STG.E.128 [R22.64+0x10], R4 ;  /* 0x0000100416005986 */ /* 0x0003e2000c101d04 */
[----:B------:R-:W-:Y:S02]  /*8c50*/  @P4 F2FP.PACK_AB R26, RZ, R3 ;  /* 0x00000003ff1a423e */ /* 0x000fe400000000ff */
[----:B------:R-:W-:Y:S02]  /*8c60*/  @P4 F2FP.PACK_AB R24, RZ, R21 ;  /* 0x00000015ff18423e */ /* 0x000fe400000000ff */
[----:B------:R-:W-:Y:S02]  /*8c70*/  @P4 PRMT R10, R10, 0x5410, R26 ;  /* 0x000054100a0a4816 */ /* 0x000fe4000000001a */
[----:B-1----:R-:W-:Y:S02]  /*8c80*/  @P4 F2FP.PACK_AB R23, RZ, R16 ;  /* 0x00000010ff17423e */ /* 0x002fe400000000ff */
[----:B------:R-:W-:Y:S02]  /*8c90*/  F2FP.PACK_AB R16, R21, R19 ;  /* 0x000000131510723e */ /* 0x000fe400000000ff */
[----:B------:R-:W-:-:S02]  /*8ca0*/  @P4 F2FP.PACK_AB R21, RZ, R20 ;  /* 0x00000014ff15423e */ /* 0x000fc400000000ff */
[----:B------:R-:W-:Y:S02]  /*8cb0*/  @P4 F2FP.PACK_AB R22, RZ, R0 ;  /* 0x00000000ff16423e */ /* 0x000fe400000000ff */
[----:B---3--:R-:W-:Y:S01]  /*8cc0*/  @P4 PRMT R9, R2, 0x7610, R9 ;  /* 0x0000761002094816 */ /* 0x008fe20000000009 */
[----:B------:R-:W-:Y:S01]  /*8cd0*/  HFMA2.MMA R2, -RZ, RZ, 0, 9.5367431640625e-07 ;  /* 0x00000010ff027435 */ /* 0x000fe200000001ff */
[----:B--2---:R-:W-:Y:S02]  /*8ce0*/  @P4 F2FP.PACK_AB R25, RZ, R19 ;  /* 0x00000013ff19423e */ /* 0x004fe400000000ff */
[----:B------:R-:W-:-:S07]  /*8cf0*/  F2FP.PACK_AB R19, R0, R20 ;  /* 0x000000140013723e */ /* 0x000fce00000000ff */
        /* <DEDUP_REMOVED lines=10> */
.L_x_1837:
[----:B------:R-:W-:Y:S05]  /*8da0*/  BSYNC B1 ;  /* 0x0000000000017941 */ /* 0x000fea0003800000 */
.L_x_1836:
[----:B0-----:R-:W2:Y:S01]  /*8db0*/  LDL.LU R2, [R1+0x340] ;  /* 0x0003400001027983 */ /* 0x001ea20000300800 */
[----:B-----5:R-:W-:-:S04]  /*8dc0*/  MOV R0, c[0x0][0x160] ;  /* 0x0000580000007a02 */ /* 0x020fc80000000f00 */
[----:B--2---:R-:W-:-:S04]  /*8dd0*/  LEA R2, R0, R2, 0x2 ;  /* 0x0000000200027211 */ /* 0x004fc800078e10ff */
[----:B------:R-:W-:Y:S01]  /*8de0*/  ISETP.GE.AND P4, PT, R2, c[0x0][0x164], PT ;  /* 0x0000590002007a0c */ /* 0x000fe20003f86270 */
[----:B------:R0:W-:-:S12]  /*8df0*/  STL [R1+0x340], R2 ;  /* 0x0003400201007387 */ /* 0x0001d80000100800 */
[----:B0-----:R-:W-:Y:S01]  /*8e00*/  @P4 CALL.REL.NOINC `(.L_x_1815) ;  /* 0x0000001000004944 */ /* 0x001fe20003c00000 */
[----:B------:R-:W-:Y:S05]  /*8e10*/  BRA `(.L_x_1838) ;  /* 0xffff874000007947 */ /* 0x000fea000383ffff */
.L_x_1815:
[----:B0-----:R-:W-:Y:S05]  /*8e20*/  BSYNC B0 ;  /* 0x0000000000007941 */ /* 0x001fea0003800000 */
.L_x_1814:
        /* <DEDUP_REMOVED lines=575> */
.L_x_1840:
[----:B------:R-:W-:Y:S05]  /*b220*/  BSYNC B0 ;  /* 0x0000000000007941 */ /* 0x000fea0003800000 */
.L_x_1839:
        /* <DEDUP_REMOVED lines=22> */
.L_x_1842:
[----:B------:R-:W-:Y:S05]  /*b390*/  BSYNC B0 ;  /* 0x0000000000007941 */ /* 0x000fea0003800000 */
.L_x_1841:
        /* <DEDUP_REMOVED lines=22> */
.L_x_1844:
[----:B------:R-:W-:Y:S05]  /*b500*/  BSYNC B0 ;  /* 0x0000000000007941 */ /* 0x000fea0003800000 */
.L_x_1843:
        /* <DEDUP_REMOVED lines=332> */
.L_x_1846:
[----:B------:R-:W-:Y:S05]  /*c9d0*/  BSYNC B0 ;  /* 0x0000000000007941 */ /* 0x000fea0003800000 */
.L_x_1845:
        /* <DEDUP_REMOVED lines=25> */
.L_x_1848:
[----:B------:R-:W-:Y:S05]  /*cb70*/  BSYNC B0 ;  /* 0x0000000000007941 */ /* 0x000fea0003800000 */
.L_x_1847:
        /* <DEDUP_REMOVED lines=24> */
.L_x_1850:
[----:B------:R-:W-:Y:S05]  /*cd00*/  BSYNC B0 ;  /* 0x0000000000007941 */ /* 0x000fea0003800000 */
.L_x_1849:
        /* <DEDUP_REMOVED lines=25> */
.L_x_1852:
[----:B------:R-:W-:Y:S05]  /*cea0*/  BSYNC B0 ;  /* 0x0000000000007941 */ /* 0x000fea0003800000 */
.L_x_1851:
        /* <DEDUP_REMOVED lines=25> */
.L_x_1854:
[----:B------:R-:W-:Y:S05]  /*d040*/  BSYNC B0 ;  /* 0x0000000000007941 */ /* 0x000fea0003800000 */
.L_x_1853:
        /* <DEDUP_REMOVED lines=25> */
.L_x_1856:
[----:B------:R-:W-:Y:S05]  /*d1e0*/  BSYNC B0 ;  /* 0x0000000000007941 */ /* 0x000fea0003800000 */
.L_x_1855:
        /* <DEDUP_REMOVED lines=15> */
.L_x_1826:
[----:B0-----:R0:W5:Y:S01]  /*d2e0*/  LDL R16, [R1+0x320] ;  /* 0x0003200001107983 */ /* 0x0011620000100800 */
[----:B------:R-:W-:Y:S01]  /*d2f0*/  HFMA2.MMA R3, -RZ, RZ, 0, 5.9604644775390625e-08 ;  /* 0x00000001ff037435 */ /* 0x000fe200000001ff */
[----:B------:R-:W-:-:S02]  /*d300*/  MOV R21, 0x1f ;  /* 0x0000001f00157802 */ /* 0x000fc40000000f00 */
[----:B------:R-:W-:Y:S02]  /*d310*/  MOV R20, 0xffffffff ;  /* 0xffffffff00147802 */ /* 0x000fe40000000f00 */
[----:B------:R-:W-:Y:S02]  /*d320*/  MOV R2, 0xd340 ;  /* 0x0000d34000027802 */ /* 0x000fe40000000f00 */
[----:B0----5:R-:W-:Y:S05]  /*d330*/  CALL.REL.NOINC `($__internal_84_$__cuda_sm70_shflsync_bfly_p) ;  /* 0x0000047000007944 */ /* 0x021fea0003c00000 */
[----:B-1----:R-:W-:Y:S01]  /*d340*/  MOV R17, R16 ;  /* 0x0000001000117202 */ /* 0x002fe20000000f00 */
[----:B------:R-:W-:Y:S05]  /*d350*/  BRA `(.L_x_1857) ;  /* 0xffff963000007947 */ /* 0x000fea000383ffff */
.L_x_1827:
[----:B------:R-:W-:Y:S01]  /*d360*/  HFMA2.MMA R3, -RZ, RZ, 0, 5.9604644775390625e-08 ;  /* 0x00000001ff037435 */ /* 0x000fe200000001ff */
[----:B------:R-:W-:Y:S02]  /*d370*/  MOV R16, R29 ;  /* 0x0000001d00107202 */ /* 0x000fe40000000f00 */
[----:B------:R-:W-:Y:S02]  /*d380*/  MOV R21, 0x1f ;  /* 0x0000001f00157802 */ /* 0x000fe40000000f00 */
[----:B------:R-:W-:Y:S02]  /*d390*/  MOV R20, 0xffffffff ;  /* 0xffffffff00147802 */ /* 0x000fe40000000f00 */
[----:B0-----:R-:W-:-:S02]  /*d3a0*/  MOV R2, 0xd3c0 ;  /* 0x0000d3c000027802 */ /* 0x001fc40000000f00 */
[----:B-1---5:R-:W-:Y:S05]  /*d3b0*/  CALL.REL.NOINC `($__internal_84_$__cuda_sm70_shflsync_bfly_p) ;  /* 0x000003f000007944 */ /* 0x022fea0003c00000 */
        /* <DEDUP_REMOVED lines=8> */
[----:B------:R-:W-:Y:S05]  /*d440*/  CALL.REL.NOINC `($__internal_84_$__cuda_sm70_shflsync_bfly_p) ;  /* 0x0000036000007944 */ /* 0x000fea0003c00000 */
[----:B------:R-:W-:Y:S01]  /*d450*/  HFMA2.MMA R3, -RZ, RZ, 0, 1.1920928955078125e-07 ;  /* 0x00000002ff037435 */ /* 0x000fe200000001ff */
[----:B-1----:R-:W-:Y:S02]  /*d460*/  MOV R19, R16 ;  /* 0x0000001000137202 */ /* 0x002fe40000000f00 */
[----:B------:R-:W-:Y:S02]  /*d470*/  MOV R16, R17 ;  /* 0x0000001100107202 */ /* 0x000fe40000000f00 */
[----:B------:R-:W-:Y:S02]  /*d480*/  MOV R21, 0x1f ;  /* 0x0000001f00157802 */ /* 0x000fe40000000f00 */
[----:B------:R-:W-:Y:S02]  /*d490*/  MOV R20, 0xffffffff ;  /* 0xffffffff00147802 */ /* 0x000fe40000000f00 */
[----:B------:R-:W-:Y:S02]  /*d4a0*/  MOV R2, 0xd4c0 ;  /* 0x0000d4c000027802 */ /* 0x000fe40000000f00 */
[----:B------:R-:W-:Y:S05]  /*d4b0*/  CALL.REL.NOINC `($__internal_84_$__cuda_sm70_shflsync_bfly_p) ;  /* 0x000002f000007944 */ /* 0x000fea0003c00000 */
[----:B------:R-:W-:Y:S01]  /*d4c0*/  FADD.FTZ R18, R19, R18 ;  /* 0x0000001213127221 */ /* 0x000fe20000010000 */
[----:B------:R-:W-:Y:S01]  /*d4d0*/  HFMA2.MMA R3, -RZ, RZ, 0, 2.384185791015625e-07 ;  /* 0x00000004ff037435 */ /* 0x000fe200000001ff */
[----:B-1----:R-:W-:Y:S01]  /*d4e0*/  FADD.FTZ R17, R17, R16 ;  /* 0x0000001011117221 */ /* 0x002fe20000010000 */
[----:B------:R-:W-:-:S02]  /*d4f0*/  MOV R21, 0x1f ;  /* 0x0000001f00157802 */ /* 0x000fc40000000f00 */
[----:B------:R-:W-:Y:S02]  /*d500*/  MOV R20, 0xffffffff ;  /* 0xffffffff00147802 */ /* 0x000fe40000000f00 */
[----:B------:R-:W-:Y:S02]  /*d510*/  MOV R16, R18 ;  /* 0x0000001200107202 */ /* 0x000fe40000000f00 */
[----:B------:R-:W-:Y:S02]  /*d520*/  MOV R2, 0xd540 ;  /* 0x0000d54000027802 */ /* 0x000fe40000000f00 */
[----:B------:R-:W-:Y:S05]  /*d530*/  CALL.REL.NOINC `($__internal_84_$__cuda_sm70_shflsync_bfly_p) ;  /* 0x0000027000007944 */ /* 0x000fea0003c00000 */
[----:B------:R-:W-:Y:S01]  /*d540*/  HFMA2.MMA R3, -RZ, RZ, 0, 2.384185791015625e-07 ;  /* 0x00000004ff037435 */ /* 0x000fe200000001ff */
[----:B-1----:R-:W-:Y:S02]  /*d550*/  MOV R19, R16 ;  /* 0x0000001000137202 */ /* 0x002fe40000000f00 */
[----:B------:R-:W-:Y:S02]  /*d560*/  MOV R16, R17 ;  /* 0x0000001100107202 */ /* 0x000fe40000000f00 */
[----:B------:R-:W-:Y:S02]  /*d570*/  MOV R21, 0x1f ;  /* 0x0000001f00157802 */ /* 0x000fe40000000f00 */
[----:B------:R-:W-:-:S02]  /*d580*/  MOV R20, 0xffffffff ;  /* 0xffffffff00147802 */ /* 0x000fc40000000f00 */
[----:B------:R-:W-:Y:S02]  /*d590*/  MOV R2, 0xd5b0 ;  /* 0x0000d5b000027802 */ /* 0x000fe40000000f00 */
[----:B------:R-:W-:Y:S05]  /*d5a0*/  CALL.REL.NOINC `($__internal_84_$__cuda_sm70_shflsync_bfly_p) ;  /* 0x0000020000007944 */ /* 0x000fea0003c00000 */
[----:B------:R-:W-:Y:S01]  /*d5b0*/  FADD.FTZ R18, R19, R18 ;  /* 0x0000001213127221 */ /* 0x000fe20000010000 */
[----:B------:R-:W-:Y:S01]  /*d5c0*/  HFMA2.MMA R3, -RZ, RZ, 0, 4.76837158203125e-07 ;  /* 0x00000008ff037435 */ /* 0x000fe200000001ff */
[----:B-1----:R-:W-:Y:S01]  /*d5d0*/  FADD.FTZ R17, R17, R16 ;  /* 0x0000001011117221 */ /* 0x002fe20000010000 */
[----:B------:R-:W-:Y:S02]  /*d5e0*/  MOV R21, 0x1f ;  /* 0x0000001f00157802 */ /* 0x000fe40000000f00 */
[----:B------:R-:W-:Y:S02]  /*d5f0*/  MOV R20, 0xffffffff ;  /* 0xffffffff00147802 */ /* 0x000fe40000000f00 */
[----:B------:R-:W-:Y:S02]  /*d600*/  MOV R16, R18 ;  /* 0x0000001200107202 */ /* 0x000fe40000000f00 */
[----:B------:R-:W-:Y:S02]  /*d610*/  MOV R2, 0xd630 ;  /* 0x0000d63000027802 */ /* 0x000fe40000000f00 */
[----:B------:R-:W-:Y:S05]  /*d620*/  CALL.REL.NOINC `($__internal_84_$__cuda_sm70_shflsync_bfly_p) ;  /* 0x0000018000007944 */ /* 0x000fea0003c00000 */
[----:B------:R-:W-:Y:S01]  /*d630*/  HFMA2.MMA R3, -RZ, RZ, 0, 4.76837158203125e-07 ;  /* 0x00000008ff037435 */ /* 0x000fe200000001ff */
[----:B-1----:R-:W-:-:S02]  /*d640*/  MOV R19, R16 ;  /* 0x0000001000137202 */ /* 0x002fc40000000f00 */
[----:B------:R-:W-:Y:S02]  /*d650*/  MOV R16, R17 ;  /* 0x0000001100107202 */ /* 0x000fe40000000f00 */
[----:B------:R-:W-:Y:S02]  /*d660*/  MOV R21, 0x1f ;  /* 0x0000001f00157802 */ /* 0x000fe40000000f00 */
[----:B------:R-:W-:Y:S02]  /*d670*/  MOV R20, 0xffffffff ;  /* 0xffffffff00147802 */ /* 0x000fe40000000f00 */
[----:B------:R-:W-:Y:S02]  /*d680*/  MOV R2, 0xd6a0 ;  /* 0x0000d6a000027802 */ /* 0x000fe40000000f00 */
[----:B------:R-:W-:Y:S05]  /*d690*/  CALL.REL.NOINC `($__internal_84_$__cuda_sm70_shflsync_bfly_p) ;  /* 0x0000011000007944 */ /* 0x000fea0003c00000 */
[----:B------:R-:W-:Y:S01]  /*d6a0*/  FADD.FTZ R18, R19, R18 ;  /* 0x0000001213127221 */ /* 0x000fe20000010000 */
[----:B------:R-:W-:Y:S01]  /*d6b0*/  HFMA2.MMA R3, -RZ, RZ, 0, 9.5367431640625e-07 ;  /* 0x00000010ff037435 */ /* 0x000fe200000001ff */
[----:B-1----:R-:W-:Y:S01]  /*d6c0*/  FADD.FTZ R17, R17, R16 ;  /* 0x0000001011117221 */ /* 0x002fe20000010000 */
[----:B------:R-:W-:Y:S02]  /*d6d0*/  MOV R21, 0x1f ;  /* 0x0000001f00157802 */ /* 0x000fe40000000f00 */
[----:B------:R-:W-:-:S02]  /*d6e0*/  MOV R20, 0xffffffff ;  /* 0xffffffff00147802 */ /* 0x000fc40000000f00 */
[----:B------:R-:W-:Y:S02]  /*d6f0*/  MOV R16, R18 ;  /* 0x0000001200107202 */ /* 0x000fe40000000f00 */
[----:B------:R-:W-:Y:S02]  /*d700*/  MOV R2, 0xd720 ;  /* 0x0000d72000027802 */ /* 0x000fe40000000f00 */
[----:B------:R-:W-:Y:S05]  /*d710*/  CALL.REL.NOINC `($__internal_84_$__cuda_sm70_shflsync_bfly_p) ;  /* 0x0000009000007944 */ /* 0x000fea0003c00000 */
[----:B------:R-:W-:Y:S01]  /*d720*/  HFMA2.MMA R3, -RZ, RZ, 0, 9.5367431640625e-07 ;  /* 0x00000010ff037435 */ /* 0x000fe200000001ff */
[----:B-1----:R-:W-:Y:S02]  /*d730*/  MOV R19, R16 ;  /* 0x0000001000137202 */ /* 0x002fe40000000f00 */
[----:B------:R-:W-:Y:S02]  /*d740*/  MOV R16, R17 ;  /* 0x0000001100107202 */ /* 0x000fe40000000f00 */
[----:B------:R-:W-:Y:S02]  /*d750*/  MOV R21, 0x1f ;  /* 0x0000001f00157802 */ /* 0x000fe40000000f00 */
[----:B------:R-:W-:Y:S02]  /*d760*/  MOV R20, 0xffffffff ;  /* 0xffffffff00147802 */ /* 0x000fe40000000f00 */
[----:B------:R-:W-:-:S02]  /*d770*/  MOV R2, 0xd790 ;  /* 0x0000d79000027802 */ /* 0x000fc40000000f00 */
[----:B------:R-:W-:Y:S05]  /*d780*/  CALL.REL.NOINC `($__internal_84_$__cuda_sm70_shflsync_bfly_p) ;  /* 0x0000002000007944 */ /* 0x000fea0003c00000 */
[----:B-1----:R-:W-:Y:S01]  /*d790*/  MOV R2, R16 ;  /* 0x0000001000027202 */ /* 0x002fe20000000f00 */
[----:B------:R-:W-:Y:S05]  /*d7a0*/  BRA `(.L_x_1858) ;  /* 0xffff931000007947 */ /* 0x000fea000383ffff */
        .weak           $__internal_84_$__cuda_sm70_shflsync_bfly_p
        .type           $__internal_84_$__cuda_sm70_shflsync_bfly_p,@function
        .size           $__internal_84_$__cuda_sm70_shflsync_bfly_p,(.L_x_2910 - $__internal_84_$__cuda_sm70_shflsync_bfly_p)
$__internal_84_$__cuda_sm70_shflsync_bfly_p:
[----:B------:R-:W-:Y:S04]  /*d7b0*/  WARPSYNC R20 ;  /* 0x0000001400007348 */ /* 0x000fe80003800000 */
[----:B------:R0:W1:Y:S02]  /*d7c0*/  SHFL.BFLY PT, R16, R16, R3, R21 ;  /* 0x0c00000310107389 */ /* 0x00006400000e0015 */
[----:B0-----:R-:W-:-:S06]  /*d7d0*/  HFMA2.MMA R3, -RZ, RZ, 0, 0 ;  /* 0x00000000ff037435 */ /* 0x001fcc00000001ff */
[----:B------:R-:W-:Y:S05]  /*d7e0*/  RET.REL.NODEC R2 `(_ZN10layer_norm31ln_parallel_residual_bwd_kernelINS_13Kernel_traitsIf6__halffS2_fjLj1280ELj1ELj4ELj1ELj16ENS_18Kernel_traits_baseILj1280EfS2_fS2_fjLj128EEEEELb0ELb0ELb0EEEvNS_9BwdParamsE) ;  /* 0xffff281002007950 */ /* 0x000fea0003c3ffff */
.L_x_1859:
        /* <DEDUP_REMOVED lines=9> */
.L_x_2910:


//--------------------- .text._ZN10layer_norm31ln_parallel_residual_bwd_kernelINS_13Kernel_traitsIf6__halffS2_fjLj1280ELj1ELj4ELj1ELj16ENS_18Kernel_traits_baseILj1280EfS2_fS2_fjLj128EEEEELb0ELb0ELb1EEEvNS_9BwdParamsE --------------------------
	.section	.text._ZN10layer_norm31ln_parallel_residual_bwd_kernelINS_13Kernel_traitsIf6__halffS2_fjLj1280ELj1ELj4ELj1ELj16ENS_18Kernel_traits_baseILj1280EfS2_fS2_fjLj128EEEEELb0ELb0ELb1EEEvNS_9BwdParamsE,"ax",@progbits
	.sectioninfo	@"SHI_REGISTERS=168"
	.align	128
        .global         _ZN10layer_norm31ln_parallel_residual_bwd_kernelINS_13Kernel_traitsIf6__halffS2_fjLj1280ELj1ELj4ELj1ELj16ENS_18Kernel_traits_baseILj1280EfS2_fS2_fjLj128EEEEELb0ELb0ELb1EEEvNS_9BwdParamsE
        .type           _ZN10layer_norm31ln_parallel_residual_bwd_kernelINS_13Kernel_traitsIf6__halffS2_fjLj1280ELj1ELj4ELj1ELj16ENS_18Kernel_traits_baseILj1280EfS2_fS2_fjLj128EEEEELb0ELb0ELb1EEEvNS_9BwdParamsE,@function
        .size           _ZN10layer_norm31ln_parallel_residual_bwd_kernelINS_13Kernel_traitsIf6__halffS2_fjLj1280ELj1ELj4ELj1ELj16ENS_18Kernel_traits_baseILj1280EfS2_fS2_fjLj128EEEEELb0ELb0ELb1EEEvNS_9BwdParamsE,(.L_x_2911 - _ZN10layer_norm31ln_parallel_residual_bwd_kernelINS_13Kernel_traitsIf6__halffS2_fjLj1280ELj1ELj4ELj1ELj16ENS_18Kernel_traits_baseILj1280EfS2_fS2_fjLj128EEEEELb0ELb0ELb1EEEvNS_9BwdParamsE)
        .other          _ZN10layer_norm31ln_parallel_residual_bwd_kernelINS_13Kernel_traitsIf6__halffS2_fjLj1280ELj1ELj4ELj1ELj16ENS_18Kernel_traits_baseILj1280EfS2_fS2_fjLj128EEEEELb0ELb0ELb1EEEvNS_9BwdParamsE,@"STO_CUDA_ENTRY STV_DEFAULT"
_ZN10layer_norm31ln_parallel_residual_bwd_kernelINS_13Kernel_traitsIf6__halffS2_fjLj1280ELj1ELj4ELj1ELj16ENS_18Kernel_traits_baseILj1280EfS2_fS2_fjLj128EEEEELb0ELb0ELb1EEEvNS_9BwdParamsE:
.text._ZN10layer_norm31ln_parallel_residual_bwd_kernelINS_13Kernel_traitsIf6__halffS2_fjLj1280ELj1ELj4ELj1ELj16ENS_18Kernel_traits_baseILj1280EfS2_fS2_fjLj128EEEEELb0ELb0ELb1EEEvNS_9BwdParamsE:
        /* <DEDUP_REMOVED lines=91> */
.L_x_1861:
        /* <DEDUP_REMOVED lines=217> */
.L_x_1867:
[----:B0-----:R-:W0:Y:S01]  /*1340*/  S2R R4, SR_TID.X ;  /* 0x0000000000047919 */ /* 0x001e220000002100 */
[----:B------:R-:W-:Y:S01]  /*1350*/  IMAD R2, R0, c[0x0][0x168], RZ ;  /* 0x00005a0000027a24 */ /* 0x000fe200078e02ff */
[----:B------:R-:W-:-:S02]  /*1360*/  MOV R12, 0x4 ;  /* 0x00000004000c7802 */ /* 0x000fc40000000f00 */
[----:B------:R-:W-:Y:S02]  /*1370*/  STL [R1+0x384], R130 ;  /* 0x0003848201007387 */ /* 0x000fe40000100800 */
[----:B------:R-:W-:Y:S02]  /*1380*/  SHF.R.S32.HI R3, RZ, 0x1f, R2 ;  /* 0x0000001fff037819 */ /* 0x000fe40000011402 */
[----:B------:R-:W-:Y:S02]  /*1390*/  MOV R123, 0x20 ;  /* 0x00000020007b7802 */ /* 0x000fe40000000f00 */
[----:B------:R-:W-:Y:S01]  /*13a0*/  MOV R122, 0x10 ;  /* 0x00000010007a7802 */ /* 0x000fe20000000f00 */
[----:B------:R-:W1:Y:S01]  /*13b0*/  LDC.U8 R52, c[0x0][0x1f0] ;  /* 0x00007c00ff347b82 */ /* 0x000e620000000000 */
[----:B------:R-:W-:Y:S01]  /*13c0*/  LEA.HI R2, R3, R2, RZ, 0x3 ;  /* 0x0000000203027211 */ /* 0x000fe200078f18ff */
[----:B------:R-:W-:Y:S04]  /*13d0*/  STL [R1+0x380], R129 ;  /* 0x0003808101007387 */ /* 0x000fe80000100800 */
[----:B------:R-:W-:Y:S04]  /*13e0*/  STL [R1+0x37c], R128 ;  /* 0x00037c8001007387 */ /* 0x000fe80000100800 */
[----:B------:R-:W-:Y:S01]  /*13f0*/  STL [R1+0x378], R127 ;  /* 0x0003787f01007387 */ /* 0x000fe20000100800 */
[----:B0-----:R-:W-:Y:S01]  /*1400*/  LOP3.LUT R6, R4, 0x1f, RZ, 0xc0, !PT ;  /* 0x0000001f04067812 */ /* 0x001fe200078ec0ff */
[----:B------:R-:W-:-:S02]  /*1410*/  IMAD.WIDE R4, R0, R12, c[0x0][0x1a0] ;  /* 0x0000680000047625 */ /* 0x000fc400078e020c */
[----:B------:R0:W-:Y:S01]  /*1420*/  STL [R1+0x374], R126 ;  /* 0x0003747e01007387 */ /* 0x0001e20000100800 */
[----:B------:R-:W-:-:S03]  /*1430*/  LEA.HI.SX32 R2, R2, R6, 0x1d ;  /* 0x0000000602027211 */ /* 0x000fc600078feaff */
[----:B------:R2:W3:Y:S02]  /*1440*/  LDG.E R7, [R4.64] ;  /* 0x0000000404077981 */ /* 0x0004e4000c1e1900 */
[C---:B------:R-:W-:Y:S02]  /*1450*/  IMAD.WIDE.U32 R116, R2.reuse, R123, c[0x0][0x188] ;  /* 0x0000620002747625 */ /* 0x040fe400078e007b */
[----:B------:R4:W-:Y:S02]  /*1460*/  STL [R1+0x370], R125 ;  /* 0x0003707d01007387 */ /* 0x0009e40000100800 */
[CC--:B------:R-:W-:Y:S02]  /*1470*/  IMAD.WIDE.U32 R40, R2.reuse, R122.reuse, c[0x0][0x208] ;  /* 0x0000820002287625 */ /* 0x0c0fe400078e007a */
[----:B------:R0:W3:Y:S02]  /*1480*/  LDG.E.128 R8, [R116.64] ;  /* 0x0000000474087981 */ /* 0x0000e4000c1e1d00 */
[----:B------:R-:W-:-:S02]  /*1490*/  IMAD.WIDE.U32 R44, R2, R122, c[0x0][0x210] ;  /* 0x00008400022c7625 */ /* 0x000fc400078e007a */
[----:B------:R0:W-:Y:S02]  /*14a0*/  STL [R1+0x36c], R124 ;  /* 0x00036c7c01007387 */ /* 0x0001e40000100800 */
[----:B--2---:R-:W-:Y:S02]  /*14b0*/  IMAD.WIDE R4, R0, R12, c[0x0][0x1a8] ;  /* 0x00006a0000047625 */ /* 0x004fe400078e020c */
[----:B------:R-:W2:Y:S04]  /*14c0*/  LDG.E.128 R40, [R40.64] ;  /* 0x0000000428287981 */ /* 0x000ea8000c1e1d00 */
[----:B------:R-:W2:Y:S04]  /*14d0*/  LDG.E.128 R44, [R44.64] ;  /* 0x000000042c2c7981 */ /* 0x000ea8000c1e1d00 */
[----:B------:R1:W2:Y:S04]  /*14e0*/  LDG.E R3, [R4.64] ;  /* 0x0000000404037981 */ /* 0x0002a8000c1e1900 */
[----:B0-----:R-:W2:Y:S04]  /*14f0*/  LDL.LU R126, [R1+0x180] ;  /* 0x00018000017e7983 */ /* 0x001ea80000300800 */
[----:B----4-:R-:W4:Y:S01]  /*1500*/  LDL.LU R125, [R1+0x170] ;  /* 0x00017000017d7983 */ /* 0x010f220000300800 */
[----:B-1----:R-:W-:-:S03]  /*1510*/  IADD3 R5, R2, 0x40, RZ ;  /* 0x0000004002057810 */ /* 0x002fc60007ffe0ff */
[----:B------:R-:W4:Y:S04]  /*1520*/  LDL R124, [R1+0xe0] ;  /* 0x0000e000017c7983 */ /* 0x000f280000100800 */
[----:B------:R-:W4:Y:S01]  /*1530*/  LDL.LU R121, [R1+0x160] ;  /* 0x0001600001797983 */ /* 0x000f220000300800 */
[----:B------:R-:W-:-:S03]  /*1540*/  IMAD.WIDE.U32 R50, R5, R122, c[0x0][0x210] ;  /* 0x0000840005327625 */ /* 0x000fc600078e007a */
[----:B------:R-:W4:Y:S04]  /*1550*/  LDL R120, [R1+0xe4] ;  /* 0x0000e40001787983 */ /* 0x000f280000100800 */
[----:B------:R-:W4:Y:S04]  /*1560*/  LDL R115, [R1+0xf0] ;  /* 0x0000f00001737983 */ /* 0x000f280000100800 */
[----:B------:R-:W4:Y:S04]  /*1570*/  LDL.LU R114, [R1+0x15c] ;  /* 0x00015c0001727983 */ /* 0x000f280000300800 */
[----:B------:R-:W4:Y:S04]  /*1580*/  LDL R113, [R1+0xf4] ;  /* 0x0000f40001717983 */ /* 0x000f280000100800 */
[----:B------:R-:W4:Y:S04]  /*1590*/  LDL.LU R112, [R1+0x17c] ;  /* 0x00017c0001707983 */ /* 0x000f280000300800 */
[----:B------:R0:W4:Y:S04]  /*15a0*/  LDG.E.128 R104, [R50.64] ;  /* 0x0000000432687981 */ /* 0x000128000c1e1d00 */
[----:B------:R-:W4:Y:S04]  /*15b0*/  LDL.LU R55, [R1+0x16c] ;  /* 0x00016c0001377983 */ /* 0x000f280000300800 */
[----:B------:R-:W4:Y:S01]  /*15c0*/  LDL.LU R54, [R1+0x188] ;  /* 0x0001880001367983 */ /* 0x000f220000300800 */
[----:B0-----:R-:W-:-:S03]  /*15d0*/  IMAD.WIDE.U32 R50, R5, R122, c[0x0][0x208] ;  /* 0x0000820005327625 */ /* 0x001fc600078e007a */
[----:B------:R-:W4:Y:S01]  /*15e0*/  LDL.LU R53, [R1+0x178] ;  /* 0x0001780001357983 */ /* 0x000f220000300800 */
[----:B------:R-:W-:-:S03]  /*15f0*/  ISETP.NE.AND P1, PT, R52, RZ, PT ;  /* 0x000000ff3400720c */ /* 0x000fc60003f25270 */
[----:B------:R0:W4:Y:S04]  /*1600*/  LDG.E.128 R56, [R50.64] ;  /* 0x0000000432387981 */ /* 0x000128000c1e1d00 */
[----:B------:R-:W4:Y:S04]  /*1610*/  LDL R52, [R1+0xe8] ;  /* 0x0000e80001347983 */ /* 0x000f280000100800 */
[----:B------:R-:W4:Y:S04]  /*1620*/  LDG.E.128 R116, [R116.64+0x10] ;  /* 0x0000100474747981 */ /* 0x000f28000c1e1d00 */
[----:B0-----:R-:W4:Y:S01]  /*1630*/  LDL.LU R51, [R1+0x168] ;  /* 0x0001680001337983 */ /* 0x001f220000300800 */
[----:B------:R-:W-:-:S03]  /*1640*/  IMAD.WIDE.U32 R48, R5, R123, c[0x0][0x188] ;  /* 0x0000620005307625 */ /* 0x000fc600078e007b */
[----:B------:R-:W4:Y:S04]  /*1650*/  LDL R50, [R1+0xf8] ;  /* 0x0000f80001327983 */ /* 0x000f280000100800 */
[----:B------:R0:W4:Y:S04]  /*1660*/  LDG.E.128 R60, [R48.64] ;  /* 0x00000004303c7981 */ /* 0x000128000c1e1d00 */
[----:B------:R0:W4:Y:S01]  /*1670*/  LDG.E.128 R108, [R48.64+0x10] ;  /* 0x00001004306c7981 */ /* 0x000122000c1e1d00 */
[----:B---3--:R-:W-:-:S05]  /*1680*/  FSEL R7, R7, RZ, !P1 ;  /* 0x000000ff07077208 */ /* 0x008fca0004800000 */
[--C-:B------:R-:W-:Y:S02]  /*1690*/  FADD.FTZ R6, R8, -R7.reuse ;  /* 0x8000000708067221 */ /* 0x100fe40000010000 */
[--C-:B------:R-:W-:Y:S02]  /*16a0*/  FADD.FTZ R8, R9, -R7.reuse ;  /* 0x8000000709087221 */ /* 0x100fe40000010000 */
[--C-:B0-----:R-:W-:Y:S02]  /*16b0*/  FADD.FTZ R49, R10, -R7.reuse ;  /* 0x800000070a317221 */ /* 0x101fe40000010000 */
[----:B------:R-:W-:Y:S01]  /*16c0*/  FADD.FTZ R48, R11, -R7 ;  /* 0x800000070b307221 */ /* 0x000fe20000010000 */
[--C-:B--2---:R-:W-:Y:S02]  /*16d0*/  HADD2.F32 R9, -RZ, R40.reuse.H0_H0 ;  /* 0x20000028ff097230 */ /* 0x104fe40000004100 */
[----:B------:R-:W-:Y:S02]  /*16e0*/  HADD2.F32 R11, -RZ, R40.H1_H1 ;  /* 0x30000028ff0b7230 */ /* 0x000fe40000004100 */
[----:B------:R-:W-:-:S02]  /*16f0*/  HADD2.F32 R10, -RZ, R44.H0_H0 ;  /* 0x2000002cff0a7230 */ /* 0x000fc40000004100 */
[----:B------:R-:W-:Y:S01]  /*1700*/  HADD2.F32 R40, -RZ, R44.H1_H1 ;  /* 0x3000002cff287230 */ /* 0x000fe20000004100 */
[C---:B------:R-:W-:Y:S02]  /*1710*/  FMUL.FTZ R6, R3.reuse, R6 ;  /* 0x0000000603067220 */ /* 0x040fe40000410000 */
[----:B------:R-:W-:Y:S02]  /*1720*/  FMUL.FTZ R8, R3, R8 ;  /* 0x0000000803087220 */ /* 0x000fe40000410000 */
[----:B------:R-:W-:Y:S02]  /*1730*/  FADD.FTZ R126, R10, R126 ;  /* 0x0000007e0a7e7221 */ /* 0x000fe40000010000 */
[-C--:B----4-:R-:W-:Y:S02]  /*1740*/  FFMA.FTZ R125, R6, R10.reuse, R125 ;  /* 0x0000000a067d7223 */ /* 0x090fe4000001007d */
[----:B------:R-:W-:Y:S02]  /*1750*/  FMUL.FTZ R44, R124, R10 ;  /* 0x0000000a7c2c7220 */ /* 0x000fe40000410000 */
[----:B------:R-:W-:-:S02]  /*1760*/  FFMA.FTZ R162, R6, R9, R162 ;  /* 0x0000000906a27223 */ /* 0x000fc400000100a2 */
[----:B------:R-:W-:Y:S02]  /*1770*/  FADD.FTZ R121, R9, R121 ;  /* 0x0000007909797221 */ /* 0x000fe40000010000 */
[----:B------:R-:W-:Y:S02]  /*1780*/  FMUL.FTZ R10, R120, R40 ;  /* 0x00000028780a7220 */ /* 0x000fe40000410000 */
[----:B------:R-:W-:Y:S02]  /*1790*/  FFMA.FTZ R161, R8, R11, R161 ;  /* 0x0000000b08a17223 */ /* 0x000fe400000100a1 */
[----:B------:R-:W-:Y:S01]  /*17a0*/  FFMA.FTZ R9, R115, R9, R44 ;  /* 0x0000000973097223 */ /* 0x000fe2000001002c */
[----:B------:R-:W-:Y:S01]  /*17b0*/  HADD2.F32 R44, -RZ, R45.H0_H0 ;  /* 0x2000002dff2c7230 */ /* 0x000fe20000004100 */
[----:B------:R-:W-:Y:S02]  /*17c0*/  FADD.FTZ R114, R11, R114 ;  /* 0x000000720b727221 */ /* 0x000fe40000010000 */
[----:B------:R-:W-:-:S02]  /*17d0*/  FFMA.FTZ R10, R113, R11, R10 ;  /* 0x0000000b710a7223 */ /* 0x000fc4000001000a */
[----:B------:R-:W-:Y:S01]  /*17e0*/  FMUL.FTZ R11, R3, R49 ;  /* 0x00000031030b7220 */ /* 0x000fe20000410000 */
[----:B------:R0:W-:Y:S01]  /*17f0*/  STL [R1+0x180], R126 ;  /* 0x0001807e01007387 */ /* 0x0001e20000100800 */
[----:B------:R-:W-:-:S03]  /*1800*/  FADD.FTZ R112, R40, R112 ;  /* 0x0000007028707221 */ /* 0x000fc60000010000 */
[----:B------:R1:W-:Y:S01]  /*1810*/  STL [R1+0x170], R125 ;  /* 0x0001707d01007387 */ /* 0x0003e20000100800 */
[----:B------:R-:W-:Y:S01]  /*1820*/  FFMA.FTZ R55, R8, R40, R55 ;  /* 0x0000002808377223 */ /* 0x000fe20000010037 */
[----:B------:R-:W-:Y:S02]  /*1830*/  HADD2.F32 R40, -RZ, R41.H0_H0 ;  /* 0x20000029ff287230 */ /* 0x000fe40000004100 */
[----:B------:R-:W-:Y:S01]  /*1840*/  STL [R1+0x160], R121 ;  /* 0x0001607901007387 */ /* 0x000fe20000100800 */
[----:B------:R-:W-:-:S03]  /*1850*/  FADD.FTZ R54, R44, R54 ;  /* 0x000000362c367221 */ /* 0x000fc60000010000 */
[----:B------:R-:W-:Y:S01]  /*1860*/  STL [R1+0x15c], R114 ;  /* 0x00015c7201007387 */ /* 0x000fe20000100800 */
[----:B------:R-:W-:-:S03]  /*1870*/  FFMA.FTZ R53, R11, R44, R53 ;  /* 0x0000002c0b357223 */ /* 0x000fc60000010035 */
[----:B------:R-:W-:Y:S04]  /*1880*/  STL [R1+0x17c], R112 ;  /* 0x00017c7001007387 */ /* 0x000fe80000100800 */
[----:B------:R-:W-:Y:S04]  /*1890*/  STL [R1+0x16c], R55 ;  /* 0x00016c3701007387 */ /* 0x000fe80000100800 */
[----:B------:R-:W-:Y:S04]  /*18a0*/  STL [R1+0x178], R53 ;  /* 0x0001783501007387 */ /* 0x000fe80000100800 */
[----:B------:R-:W-:Y:S01]  /*18b0*/  STL [R1+0x188], R54 ;  /* 0x0001883601007387 */ /* 0x000fe20000100800 */
[----:B------:R-:W-:-:S03]  /*18c0*/  FADD.FTZ R51, R40, R51 ;  /* 0x0000003328337221 */ /* 0x000fc60000010000 */
[----:B------:R-:W2:Y:S04]  /*18d0*/  LDL.LU R128, [R1+0x184] ;  /* 0x0001840001807983 */ /* 0x000ea80000300800 */
[----:B------:R-:W3:Y:S04]  /*18e0*/  LDL R154, [R1+0xc0] ;  /* 0x0000c000019a7983 */ /* 0x000ee80000100800 */
[----:B------:R-:W4:Y:S04]  /*18f0*/  LDL.LU R153, [R1+0x190] ;  /* 0x0001900001997983 */ /* 0x000f280000300800 */
[----:B------:R-:W-:Y:S04]  /*1900*/  STL [R1+0x168], R51 ;  /* 0x0001683301007387 */ /* 0x000fe80000100800 */
[----:B------:R-:W3:Y:S04]  /*1910*/  LDL.LU R152, [R1+0x100] ;  /* 0x0001000001987983 */ /* 0x000ee80000300800 */
[----:B------:R-:W3:Y:S04]  /*1920*/  LDL R144, [R1+0xd0] ;  /* 0x0000d00001907983 */ /* 0x000ee80000100800 */
[----:B------:R-:W3:Y:S04]  /*1930*/  LDL.LU R151, [R1+0x1b0] ;  /* 0x0001b00001977983 */ /* 0x000ee80000300800 */
[----:B------:R-:W3:Y:S04]  /*1940*/  LDL.LU R146, [R1+0x1a0] ;  /* 0x0001a00001927983 */ /* 0x000ee80000300800 */
[----:B------:R-:W3:Y:S04]  /*1950*/  LDL.LU R127, [R1+0x174] ;  /* 0x00017400017f7983 */ /* 0x000ee80000300800 */
[----:B0-----:R-:W4:Y:S04]  /*1960*/  LDL R126, [R1+0xec] ;  /* 0x0000ec00017e7983 */ /* 0x001f280000100800 */
[----:B-1----:R-:W4:Y:S04]  /*1970*/  LDL.LU R125, [R1+0x164] ;  /* 0x00016400017d7983 */ /* 0x002f280000300800 */
[----:B------:R-:W4:Y:S01]  /*1980*/  LDL R124, [R1+0xfc] ;  /* 0x0000fc00017c7983 */ /* 0x000f220000100800 */
[----:B------:R-:W-:-:S02]  /*1990*/  FMUL.FTZ R44, R52, R44 ;  /* 0x0000002c342c7220 */ /* 0x000fc40000410000 */
[-C--:B------:R-:W-:Y:S01]  /*19a0*/  FFMA.FTZ R164, R11, R40.reuse, R164 ;  /* 0x000000280ba47223 */ /* 0x080fe200000100a4 */
[----:B------:R-:W4:Y:S01]  /*19b0*/  LDL R150, [R1+0xc4] ;  /* 0x0000c40001967983 */ /* 0x000f220000100800 */
[----:B------:R-:W-:Y:S01]  /*19c0*/  FFMA.FTZ R140, R50, R40, R44 ;  /* 0x00000028328c7223 */ /* 0x000fe2000001002c */
[----:B------:R-:W-:Y:S01]  /*19d0*/  HADD2.F32 R40, -RZ, R45.H1_H1 ;  /* 0x3000002dff287230 */ /* 0x000fe20000004100 */
[----:B------:R-:W-:Y:S01]  /*19e0*/  FMUL.FTZ R142, R3, R48 ;  /* 0x00000030038e7220 */ /* 0x000fe20000410000 */
[----:B------:R-:W4:Y:S01]  /*19f0*/  LDL.LU R149, [R1+0x18c] ;  /* 0x00018c0001957983 */ /* 0x000f220000300800 */
[----:B------:R-:W-:Y:S02]  /*1a00*/  HADD2.F32 R41, -RZ, R41.H1_H1 ;  /* 0x30000029ff297230 */ /* 0x000fe40000004100 */
[----:B--2---:R-:W-:-:S05]  /*1a10*/  FADD.FTZ R128, R40, R128 ;  /* 0x0000008028807221 */ /* 0x004fca0000010000 */
[----:B------:R0:W-:Y:S04]  /*1a20*/  STL [R1+0x184], R128 ;  /* 0x0001848001007387 */ /* 0x0001e80000100800 */
[----:B------:R-:W2:Y:S04]  /*1a30*/  LDL R147, [R1+0xd4] ;  /* 0x0000d40001937983 */ /* 0x000ea80000100800 */
[----:B------:R-:W2:Y:S04]  /*1a40*/  LDL.LU R148, [R1+0x1ac] ;  /* 0x0001ac0001947983 */ /* 0x000ea80000300800 */
[----:B------:R-:W2:Y:S01]  /*1a50*/  LDL.LU R130, [R1+0x19c] ;  /* 0x00019c0001827983 */ /* 0x000ea20000300800 */
[----:B---3--:R-:W-:-:S05]  /*1a60*/  FFMA.FTZ R127, R142, R40, R127 ;  /* 0x000000288e7f7223 */ /* 0x008fca000001007f */
[----:B------:R1:W-:Y:S04]  /*1a70*/  STL [R1+0x174], R127 ;  /* 0x0001747f01007387 */ /* 0x0003e80000100800 */
[----:B------:R-:W3:Y:S04]  /*1a80*/  LDL R129, [R1+0xc8] ;  /* 0x0000c80001817983 */ /* 0x000ee80000100800 */
[----:B0-----:R-:W3:Y:S04]  /*1a90*/  LDL.LU R128, [R1+0x198] ;  /* 0x0001980001807983 */ /* 0x001ee80000300800 */
[----:B-1----:R-:W3:Y:S01]  /*1aa0*/  LDL.LU R127, [R1+0x108] ;  /* 0x00010800017f7983 */ /* 0x002ee20000300800 */
[----:B----4-:R-:W-:-:S02]  /*1ab0*/  FADD.FTZ R125, R41, R125 ;  /* 0x0000007d297d7221 */ /* 0x010fc40000010000 */
[----:B------:R-:W-:-:S03]  /*1ac0*/  FMUL.FTZ R40, R126, R40 ;  /* 0x000000287e287220 */ /* 0x000fc60000410000 */
[----:B------:R0:W-:Y:S04]  /*1ad0*/  STL [R1+0x164], R125 ;  /* 0x0001647d01007387 */ /* 0x0001e80000100800 */
[----:B------:R-:W4:Y:S01]  /*1ae0*/  LDL R126, [R1+0xd8] ;  /* 0x0000d800017e7983 */ /* 0x000f220000100800 */
[----:B------:R-:W-:-:S03]  /*1af0*/  FFMA.FTZ R143, R124, R41, R40 ;  /* 0x000000297c8f7223 */ /* 0x000fc60000010028 */
[----:B0-----:R-:W4:Y:S04]  /*1b00*/  LDL.LU R125, [R1+0x1b8] ;  /* 0x0001b800017d7983 */ /* 0x001f280000300800 */
[----:B------:R-:W4:Y:S01]  /*1b10*/  LDL.LU R124, [R1+0x1a8] ;  /* 0x0001a800017c7983 */ /* 0x000f220000300800 */
[----:B------:R-:W-:Y:S01]  /*1b20*/  FADD.FTZ R45, -R7, R116 ;  /* 0x00000074072d7221 */ /* 0x000fe20000010100 */
[----:B------:R-:W-:Y:S01]  /*1b30*/  HADD2.F32 R40, -RZ, R46.H0_H0 ;  /* 0x2000002eff287230 */ /* 0x000fe20000004100 */
[----:B------:R-:W-:Y:S01]  /*1b40*/  FFMA.FTZ R163, R142, R41, R163 ;  /* 0x000000298ea37223 */ /* 0x000fe200000100a3 */
[----:B------:R-:W-:Y:S01]  /*1b50*/  HADD2.F32 R41, -RZ, R42.H0_H0 ;  /* 0x2000002aff297230 */ /* 0x000fe20000004100 */
[----:B------:R-:W-:Y:S02]  /*1b60*/  FMUL.FTZ R145, R3, R45 ;  /* 0x0000002d03917220 */ /* 0x000fe40000410000 */
[----:B------:R-:W-:-:S02]  /*1b70*/  FMUL.FTZ R45, R154, R40 ;  /* 0x000000289a2d7220 */ /* 0x000fc40000410000 */
[----:B------:R-:W-:Y:S02]  /*1b80*/  FADD.FTZ R153, R41, R153 ;  /* 0x0000009929997221 */ /* 0x000fe40000010000 */
[CC--:B------:R-:W-:Y:S02]  /*1b90*/  FFMA.FTZ R152, R145.reuse, R41.reuse, R152 ;  /* 0x0000002991987223 */ /* 0x0c0fe40000010098 */
[----:B------:R-:W-:Y:S02]  /*1ba0*/  FADD.FTZ R151, R40, R151 ;  /* 0x0000009728977221 */ /* 0x000fe40000010000 */
[----:B------:R-:W-:Y:S01]  /*1bb0*/  FFMA.FTZ R146, R145, R40, R146 ;  /* 0x0000002891927223 */ /* 0x000fe20000010092 */
[----:B------:R-:W-:Y:S01]  /*1bc0*/  STL [R1+0x190], R153 ;  /* 0x0001909901007387 */ /* 0x000fe20000100800 */
[----:B------:R-:W-:Y:S01]  /*1bd0*/  FFMA.FTZ R144, R144, R41, R45 ;  /* 0x0000002990907223 */ /* 0x000fe2000001002d */
[----:B------:R-:W-:Y:S01]  /*1be0*/  HADD2.F32 R40, -RZ, R46.H1_H1 ;  /* 0x3000002eff287230 */ /* 0x000fe20000004100 */
[----:B------:R-:W-:Y:S01]  /*1bf0*/  FADD.FTZ R41, -R7, R117 ;  /* 0x0000007507297221 */ /* 0x000fe20000010100 */
[----:B------:R-:W-:Y:S01]  /*1c00*/  STL [R1+0x100], R152 ;  /* 0x0001009801007387 */ /* 0x000fe20000100800 */
[----:B------:R-:W-:-:S03]  /*1c10*/  HADD2.F32 R42, -RZ, R42.H1_H1 ;  /* 0x3000002aff2a7230 */ /* 0x000fc60000004100 */
[----:B------:R-:W-:Y:S04]  /*1c20*/  STL [R1+0x1b0], R151 ;  /* 0x0001b09701007387 */ /* 0x000fe80000100800 */
[----:B------:R0:W-:Y:S01]  /*1c30*/  STL [R1+0x1a0], R146 ;  /* 0x0001a09201007387 */ /* 0x0001e20000100800 */
[----:B------:R-:W-:Y:S02]  /*1c40*/  FADD.FTZ R149, R42, R149 ;  /* 0x000000952a957221 */ /* 0x000fe40000010000 */
[----:B0-----:R-:W-:Y:S02]  /*1c50*/  FMUL.FTZ R146, R3, R41 ;  /* 0x0000002903927220 */ /* 0x001fe40000410000 */
[----:B------:R-:W-:Y:S02]  /*1c60*/  FMUL.FTZ R41, R150, R40 ;  /* 0x0000002896297220 */ /* 0x000fe40000410000 */
[----:B------:R-:W-:Y:S01]  /*1c70*/  FFMA.FTZ R165, R146, R42, R165 ;  /* 0x0000002a92a57223 */ /* 0x000fe200000100a5 */
[----:B------:R0:W-:Y:S01]  /*1c80*/  STL [R1+0x18c], R149 ;  /* 0x00018c9501007387 */ /* 0x0001e20000100800 */
[----:B------:R-:W-:-:S05]  /*1c90*/  IADD3 R4, R2, 0x20, RZ ;  /* 0x0000002002047810 */ /* 0x000fca0007ffe0ff */
[----:B------:R-:W-:-:S04]  /*1ca0*/  IMAD.WIDE.U32 R20, R4, R123, c[0x0][0x188] ;  /* 0x0000620004147625 */ /* 0x000fc800078e007b */
[CC--:B------:R-:W-:Y:S01]  /*1cb0*/  IMAD.WIDE.U32 R12, R4.reuse, R122.reuse, c[0x0][0x210] ;  /* 0x00008400040c7625 */ /* 0x0c0fe200078e007a */
[----:B------:R1:W4:Y:S03]  /*1cc0*/  LDG.E.128 R136, [R20.64] ;  /* 0x0000000414887981 */ /* 0x000326000c1e1d00 */
[----:B------:R-:W-:Y:S02]  /*1cd0*/  IMAD.WIDE.U32 R16, R4, R122, c[0x0][0x208] ;  /* 0x0000820004107625 */ /* 0x000fe400078e007a */
[----:B------:R-:W4:Y:S04]  /*1ce0*/  LDG.E.128 R12, [R12.64] ;  /* 0x000000040c0c7981 */ /* 0x000f28000c1e1d00 */
[----:B------:R-:W4:Y:S01]  /*1cf0*/  LDG.E.128 R16, [R16.64] ;  /* 0x0000000410107981 */ /* 0x000f22000c1e1d00 */
[----:B------:R-:W-:-:S02]  /*1d00*/  ISETP.NE.U32.AND P0, PT, RZ, c[0x0][0x218], PT ;  /* 0x00008600ff007a0c */ /* 0x000fc40003f05070 */
[----:B------:R-:W-:Y:S01]  /*1d10*/  IADD3 R141, R2, 0x60, RZ ;  /* 0x00000060028d7810 */ /* 0x000fe20007ffe0ff */
[----:B-1----:R-:W4:Y:S01]  /*1d20*/  LDG.E.128 R20, [R20.64+0x10] ;  /* 0x0000100414147981 */ /* 0x002f22000c1e1d00 */
[----:B--2---:R-:W-:Y:S01]  /*1d30*/  FFMA.FTZ R147, R147, R42, R41 ;  /* 0x0000002a93937223 */ /* 0x004fe20000010029 */
[----:B------:R-:W-:Y:S01]  /*1d40*/  HADD2.F32 R41, -RZ, R43.H0_H0 ;  /* 0x2000002bff297230 */ /* 0x000fe20000004100 */
[----:B------:R-:W-:Y:S02]  /*1d50*/  FADD.FTZ R42, -R7, R118 ;  /* 0x00000076072a7221 */ /* 0x000fe40000010100 */
[----:B------:R-:W-:Y:S02]  /*1d60*/  FADD.FTZ R148, R40, R148 ;  /* 0x0000009428947221 */ /* 0x000fe40000010000 */
[----:B0-----:R-:W-:Y:S02]  /*1d70*/  FMUL.FTZ R149, R3, R42 ;  /* 0x0000002a03957220 */ /* 0x001fe40000410000 */
[----:B------:R-:W-:Y:S01]  /*1d80*/  FFMA.FTZ R130, R146, R40, R130 ;  /* 0x0000002892827223 */ /* 0x000fe20000010082 */
[----:B------:R-:W-:Y:S04]  /*1d90*/  STL [R1+0x1ac], R148 ;  /* 0x0001ac9401007387 */ /* 0x000fe80000100800 */
[----:B------:R0:W-:Y:S04]  /*1da0*/  STL [R1+0x19c], R130 ;  /* 0x00019c8201007387 */ /* 0x0001e80000100800 */
[----:B------:R-:W2:Y:S01]  /*1db0*/  LDL R158, [R1+0xcc] ;  /* 0x0000cc00019e7983 */ /* 0x000ea20000100800 */
[----:B------:R-:W-:Y:S01]  /*1dc0*/  HADD2.F32 R40, -RZ, R47.H0_H0 ;  /* 0x2000002fff287230 */ /* 0x000fe20000004100 */
[----:B---3--:R-:W-:-:S02]  /*1dd0*/  FADD.FTZ R128, R41, R128 ;  /* 0x0000008029807221 */ /* 0x008fc40000010000 */
[----:B------:R-:W-:-:S03]  /*1de0*/  FFMA.FTZ R127, R149, R41, R127 ;  /* 0x00000029957f7223 */ /* 0x000fc6000001007f */
[----:B------:R1:W-:Y:S04]  /*1df0*/  STL [R1+0x198], R128 ;  /* 0x0001988001007387 */ /* 0x0003e80000100800 */
[----:B------:R-:W3:Y:S04]  /*1e00*/  LDL.LU R157, [R1+0x194] ;  /* 0x00019400019d7983 */ /* 0x000ee80000300800 */
[----:B------:R0:W-:Y:S04]  /*1e10*/  STL [R1+0x108], R127 ;  /* 0x0001087f01007387 */ /* 0x0001e80000100800 */
[----:B------:R-:W3:Y:S04]  /*1e20*/  LDL.LU R156, [R1+0x104] ;  /* 0x00010400019c7983 */ /* 0x000ee80000300800 */
[----:B------:R-:W3:Y:S04]  /*1e30*/  LDL R151, [R1+0xdc] ;  /* 0x0000dc0001977983 */ /* 0x000ee80000100800 */
[----:B------:R-:W3:Y:S01]  /*1e40*/  LDL.LU R155, [R1+0x1b4] ;  /* 0x0001b400019b7983 */ /* 0x000ee20000300800 */
[----:B----4-:R-:W-:-:S03]  /*1e50*/  FADD.FTZ R125, R40, R125 ;  /* 0x0000007d287d7221 */ /* 0x010fc60000010000 */
[----:B------:R-:W4:Y:S01]  /*1e60*/  LDL.LU R153, [R1+0x1a4] ;  /* 0x0001a40001997983 */ /* 0x000f220000300800 */
[----:B------:R-:W-:-:S03]  /*1e70*/  FFMA.FTZ R124, R149, R40, R124 ;  /* 0x00000028957c7223 */ /* 0x000fc6000001007c */
[----:B------:R0:W-:Y:S04]  /*1e80*/  STL [R1+0x1b8], R125 ;  /* 0x0001b87d01007387 */ /* 0x0001e80000100800 */
[----:B------:R-:W4:Y:S01]  /*1e90*/  LDL.LU R154, [R1+0x1e0] ;  /* 0x0001e000019a7983 */ /* 0x000f220000300800 */
[----:B------:R-:W-:-:S03]  /*1ea0*/  FMUL.FTZ R42, R129, R40 ;  /* 0x00000028812a7220 */ /* 0x000fc60000410000 */
[----:B------:R-:W4:Y:S04]  /*1eb0*/  LDL.LU R152, [R1+0x1d0] ;  /* 0x0001d00001987983 */ /* 0x000f280000300800 */
[----:B0-----:R-:W4:Y:S04]  /*1ec0*/  LDL R130, [R1+0xa0] ;  /* 0x0000a00001827983 */ /* 0x001f280000100800 */
[----:B------:R0:W-:Y:S04]  /*1ed0*/  STL [R1+0x1a8], R124 ;  /* 0x0001a87c01007387 */ /* 0x0001e80000100800 */
[----:B------:R-:W4:Y:S04]  /*1ee0*/  LDL.LU R129, [R1+0x1c0] ;  /* 0x0001c00001817983 */ /* 0x000f280000300800 */
[----:B-1----:R-:W4:Y:S04]  /*1ef0*/  LDL.LU R128, [R1+0x110] ;  /* 0x0001100001807983 */ /* 0x002f280000300800 */
[----:B------:R-:W4:Y:S01]  /*1f00*/  LDL R127, [R1+0xb0] ;  /* 0x0000b000017f7983 */ /* 0x000f220000100800 */
[----:B------:R-:W-:-:S03]  /*1f10*/  FFMA.FTZ R148, R126, R41, R42 ;  /* 0x000000297e947223 */ /* 0x000fc6000001002a */
[----:B------:R-:W4:Y:S04]  /*1f20*/  LDL R126, [R1+0xa4] ;  /* 0x0000a400017e7983 */ /* 0x000f280000100800 */
[----:B------:R-:W4:Y:S04]  /*1f30*/  LDL.LU R125, [R1+0x1bc] ;  /* 0x0001bc00017d7983 */ /* 0x000f280000300800 */
[----:B0-----:R-:W4:Y:S04]  /*1f40*/  LDL.LU R124, [R1+0x10c] ;  /* 0x00010c00017c7983 */ /* 0x001f280000300800 */
[----:B------:R-:W4:Y:S04]  /*1f50*/  LDL R46, [R1+0xb4] ;  /* 0x0000b400012e7983 */ /* 0x000f280000100800 */
[----:B------:R-:W4:Y:S01]  /*1f60*/  LDL.LU R45, [R1+0x1dc] ;  /* 0x0001dc00012d7983 */ /* 0x000f220000300800 */
[----:B------:R-:W-:Y:S01]  /*1f70*/  ISETP.NE.AND.EX P0, PT, RZ, c[0x0][0x21c], PT, P0 ;  /* 0x00008700ff007a0c */ /* 0x000fe20003f05300 */
[----:B------:R-:W-:Y:S01]  /*1f80*/  FADD.FTZ R41, -R7, R119 ;  /* 0x0000007707297221 */ /* 0x000fe20000010100 */
[----:B------:R-:W-:Y:S01]  /*1f90*/  HADD2.F32 R43, -RZ, R43.H1_H1 ;  /* 0x3000002bff2b7230 */ /* 0x000fe20000004100 */
[----:B------:R-:W4:Y:S01]  /*1fa0*/  LDL.LU R42, [R1+0x1cc] ;  /* 0x0001cc00012a7983 */ /* 0x000f220000300800 */
[----:B------:R-:W-:Y:S01]  /*1fb0*/  HADD2.F32 R40, -RZ, R47.H1_H1 ;  /* 0x3000002fff287230 */ /* 0x000fe20000004100 */
[----:B------:R-:W-:-:S08]  /*1fc0*/  FMUL.FTZ R150, R3, R41 ;  /* 0x0000002903967220 */ /* 0x000fd00000410000 */
[----:B------:R-:W-:-:S05]  /*1fd0*/  @P0 IMAD.WIDE.U32 R52, R2, R123, c[0x0][0x218] ;  /* 0x0000860002340625 */ /* 0x000fca00078e007b */
[----:B-----5:R0:W5:Y:S04]  /*1fe0*/  @P0 LDG.E.128 R64, [R52.64] ;  /* 0x0000000434400981 */ /* 0x020168000c1e1d00 */
[----:B------:R0:W5:Y:S01]  /*1ff0*/  @P0 LDG.E.128 R68, [R52.64+0x10] ;  /* 0x0000100434440981 */ /* 0x000162000c1e1d00 */
[----:B------:R-:W-:-:S04]  /*2000*/  @P0 IMAD.WIDE.U32 R54, R123, R5, c[0x0][0x218] ;  /* 0x000086007b360625 */ /* 0x000fc800078e0005 */
[----:B------:R-:W-:Y:S01]  /*2010*/  IMAD.WIDE.U32 R120, R141, R123, c[0x0][0x188] ;  /* 0x000062008d787625 */ /* 0x000fe200078e007b */
[----:B------:R1:W5:Y:S03]  /*2020*/  @P0 LDG.E.128 R80, [R54.64] ;  /* 0x0000000436500981 */ /* 0x000366000c1e1d00 */
[----:B0-----:R-:W-:Y:S01]  /*2030*/  @P0 IMAD.WIDE.U32 R52, R123, R141, c[0x0][0x218] ;  /* 0x000086007b340625 */ /* 0x001fe200078e008d */
[----:B------:R1:W5:Y:S04]  /*2040*/  @P0 LDG.E.128 R84, [R54.64+0x10] ;  /* 0x0000100436540981 */ /* 0x000368000c1e1d00 */
[----:B------:R0:W5:Y:S04]  /*2050*/  @P0 LDG.E.128 R88, [R52.64] ;  /* 0x0000000434580981 */ /* 0x000168000c1e1d00 */
[----:B------:R0:W5:Y:S04]  /*2060*/  @P0 LDG.E.128 R92, [R52.64+0x10] ;  /* 0x00001004345c0981 */ /* 0x000168000c1e1d00 */
[----:B------:R1:W4:Y:S01]  /*2070*/  LDG.E.128 R116, [R120.64+0x10] ;  /* 0x0000100478747981 */ /* 0x000322000c1e1d00 */
[----:B0-----:R-:W-:-:S05]  /*2080*/  IMAD.WIDE.U32 R52, R141, R122, c[0x0][0x210] ;  /* 0x000084008d347625 */ /* 0x001fca00078e007a */
[----:B------:R1:W4:Y:S04]  /*2090*/  LDG.E.128 R112, [R52.64] ;  /* 0x0000000434707981 */ /* 0x000328000c1e1d00 */
[----:B-1----:R0:W4:Y:S01]  /*20a0*/  LDG.E.128 R52, [R120.64] ;  /* 0x0000000478347981 */ /* 0x002122000c1e1d00 */
[----:B--2---:R-:W-:Y:S02]  /*20b0*/  FMUL.FTZ R41, R158, R40 ;  /* 0x000000289e297220 */ /* 0x004fe40000410000 */
[----:B---3--:R-:W-:Y:S02]  /*20c0*/  FADD.FTZ R157, R43, R157 ;  /* 0x0000009d2b9d7221 */ /* 0x008fe40000010000 */
[----:B------:R-:W-:-:S03]  /*20d0*/  FFMA.FTZ R156, R150, R43, R156 ;  /* 0x0000002b969c7223 */ /* 0x000fc6000001009c */
[----:B------:R-:W-:Y:S01]  /*20e0*/  STL [R1+0x194], R157 ;  /* 0x0001949d01007387 */ /* 0x000fe20000100800 */
[----:B------:R-:W-:Y:S02]  /*20f0*/  FFMA.FTZ R151, R151, R43, R41 ;  /* 0x0000002b97977223 */ /* 0x000fe40000010029 */
[----:B------:R-:W-:Y:S01]  /*2100*/  FADD.FTZ R155, R40, R155 ;  /* 0x0000009b289b7221 */ /* 0x000fe20000010000 */
[----:B------:R-:W-:Y:S01]  /*2110*/  STL [R1+0x104], R156 ;  /* 0x0001049c01007387 */ /* 0x000fe20000100800 */
[----:B----4-:R-:W-:Y:S02]  /*2120*/  FFMA.FTZ R153, R150, R40, R153 ;  /* 0x0000002896997223 */ /* 0x010fe40000010099 */
[----:B------:R-:W-:Y:S01]  /*2130*/  FADD.FTZ R40, -R7, R136 ;  /* 0x0000008807287221 */ /* 0x000fe20000010100 */
[----:B------:R-:W-:Y:S01]  /*2140*/  HADD2.F32 R41, -RZ, R12.H0_H0 ;  /* 0x2000000cff297230 */ /* 0x000fe20000004100 */
[----:B------:R-:W-:Y:S04]  /*2150*/  STL [R1+0x1b4], R155 ;  /* 0x0001b49b01007387 */ /* 0x000fe80000100800 */
[----:B------:R1:W-:Y:S01]  /*2160*/  STL [R1+0x1a4], R153 ;  /* 0x0001a49901007387 */ /* 0x0003e20000100800 */
[----:B------:R-:W-:-:S03]  /*2170*/  FADD.FTZ R154, R41, R154 ;  /* 0x0000009a299a7221 */ /* 0x000fc60000010000 */
[----:B0-----:R-:W2:Y:S01]  /*2180*/  LDL.LU R121, [R1+0x1e8] ;  /* 0x0001e80001797983 */ /* 0x001ea20000300800 */
[----:B-1----:R-:W-:Y:S01]  /*2190*/  FMUL.FTZ R153, R3, R40 ;  /* 0x0000002803997220 */ /* 0x002fe20000410000 */
[----:B------:R-:W-:-:S03]  /*21a0*/  HADD2.F32 R40, -RZ, R16.H0_H0 ;  /* 0x20000010ff287230 */ /* 0x000fc60000004100 */
[-C--:B------:R-:W-:Y:S02]  /*21b0*/  FFMA.FTZ R152, R153, R41.reuse, R152 ;  /* 0x0000002999987223 */ /* 0x080fe40000010098 */
[----:B------:R-:W-:Y:S01]  /*21c0*/  FMUL.FTZ R41, R130, R41 ;  /* 0x0000002982297220 */ /* 0x000fe20000410000 */
[----:B------:R-:W-:Y:S01]  /*21d0*/  STL [R1+0x1e0], R154 ;  /* 0x0001e09a01007387 */ /* 0x000fe20000100800 */
[----:B------:R-:W-:-:S03]  /*21e0*/  FADD.FTZ R129, R40, R129 ;  /* 0x0000008128817221 */ /* 0x000fc60000010000 */
[----:B------:R0:W-:Y:S01]  /*21f0*/  STL [R1+0x1d0], R152 ;  /* 0x0001d09801007387 */ /* 0x0001e20000100800 */
[----:B------:R-:W-:-:S03]  /*2200*/  FFMA.FTZ R128, R153, R40, R128 ;  /* 0x0000002899807223 */ /* 0x000fc60000010080 */
[----:B------:R-:W3:Y:S01]  /*2210*/  LDL.LU R120, [R1+0x1d8] ;  /* 0x0001d80001787983 */ /* 0x000ee20000300800 */
[----:B0-----:R-:W-:Y:S01]  /*2220*/  FFMA.FTZ R152, R127, R40, R41 ;  /* 0x000000287f987223 */ /* 0x001fe20000010029 */
[----:B------:R-:W-:Y:S01]  /*2230*/  HADD2.F32 R40, -RZ, R12.H1_H1 ;  /* 0x3000000cff287230 */ /* 0x000fe20000004100 */
[----:B------:R-:W-:Y:S01]  /*2240*/  FADD.FTZ R41, -R7, R137 ;  /* 0x0000008907297221 */ /* 0x000fe20000010100 */
[----:B------:R-:W-:-:S03]  /*2250*/  HADD2.F32 R12, -RZ, R16.H1_H1 ;  /* 0x30000010ff0c7230 */ /* 0x000fc60000004100 */
[----:B------:R-:W-:Y:S02]  /*2260*/  FMUL.FTZ R16, R3, R41 ;  /* 0x0000002903107220 */ /* 0x000fe40000410000 */
[----:B------:R-:W-:Y:S01]  /*2270*/  FADD.FTZ R125, R12, R125 ;  /* 0x0000007d0c7d7221 */ /* 0x000fe20000010000 */
[----:B------:R-:W-:Y:S01]  /*2280*/  STL [R1+0x1c0], R129 ;  /* 0x0001c08101007387 */ /* 0x000fe20000100800 */
[----:B------:R-:W-:-:S03]  /*2290*/  FFMA.FTZ R124, R16, R12, R124 ;  /* 0x0000000c107c7223 */ /* 0x000fc6000001007c */
[----:B------:R-:W-:Y:S04]  /*22a0*/  STL [R1+0x110], R128 ;  /* 0x0001108001007387 */ /* 0x000fe80000100800 */
[----:B------:R-:W4:Y:S04]  /*22b0*/  LDL R47, [R1+0xa8] ;  /* 0x0000a800012f7983 */ /* 0x000f280000100800 */
[----:B------:R-:W-:Y:S04]  /*22c0*/  STL [R1+0x1bc], R125 ;  /* 0x0001bc7d01007387 */ /* 0x000fe80000100800 */
[----:B------:R0:W-:Y:S04]  /*22d0*/  STL [R1+0x10c], R124 ;  /* 0x00010c7c01007387 */ /* 0x0001e80000100800 */
[----:B------:R-:W4:Y:S04]  /*22e0*/  LDL.LU R156, [R1+0x1c8] ;  /* 0x0001c800019c7983 */ /* 0x000f280000300800 */
[----:B0-----:R-:W4:Y:S01]  /*22f0*/  LDL.LU R124, [R1+0x118] ;  /* 0x00011800017c7983 */ /* 0x001f220000300800 */
[----:B------:R-:W-:-:S05]  /*2300*/  FADD.FTZ R45, R40, R45 ;  /* 0x0000002d282d7221 */ /* 0x000fca0000010000 */
[----:B------:R0:W-:Y:S04]  /*2310*/  STL [R1+0x1dc], R45 ;  /* 0x0001dc2d01007387 */ /* 0x0001e80000100800 */
[----:B------:R-:W4:Y:S01]  /*2320*/  LDL R130, [R1+0xb8] ;  /* 0x0000b80001827983 */ /* 0x000f220000100800 */
[----:B------:R-:W-:-:S03]  /*2330*/  FMUL.FTZ R41, R126, R40 ;  /* 0x000000287e297220 */ /* 0x000fc60000410000 */
[----:B------:R-:W4:Y:S04]  /*2340*/  LDL.LU R126, [R1+0x1e4] ;  /* 0x0001e400017e7983 */ /* 0x000f280000300800 */
[----:B------:R-:W4:Y:S01]  /*2350*/  LDL.LU R125, [R1+0x1d4] ;  /* 0x0001d400017d7983 */ /* 0x000f220000300800 */
[----:B------:R-:W-:Y:S01]  /*2360*/  FFMA.FTZ R42, R16, R40, R42 ;  /* 0x00000028102a7223 */ /* 0x000fe2000001002a */
[----:B0-----:R-:W-:Y:S01]  /*2370*/  HADD2.F32 R45, -RZ, R13.H0_H0 ;  /* 0x2000000dff2d7230 */ /* 0x001fe20000004100 */
[----:B------:R-:W-:Y:S02]  /*2380*/  FFMA.FTZ R12, R46, R12, R41 ;  /* 0x0000000c2e0c7223 */ /* 0x000fe40000010029 */
[----:B------:R-:W-:Y:S01]  /*2390*/  FADD.FTZ R41, -R7, R138 ;  /* 0x0000008a07297221 */ /* 0x000fe20000010100 */
[----:B------:R-:W-:Y:S04]  /*23a0*/  STL [R1+0x1cc], R42 ;  /* 0x0001cc2a01007387 */ /* 0x000fe80000100800 */
[----:B------:R-:W4:Y:S01]  /*23b0*/  LDL.LU R128, [R1+0x1c4] ;  /* 0x0001c40001807983 */ /* 0x000f220000300800 */
[----:B------:R-:W-:Y:S01]  /*23c0*/  FMUL.FTZ R154, R3, R41 ;  /* 0x00000029039a7220 */ /* 0x000fe20000410000 */
[----:B------:R-:W-:-:S02]  /*23d0*/  HADD2.F32 R155, -RZ, R17.H0_H0 ;  /* 0x20000011ff9b7230 */ /* 0x000fc40000004100 */
[----:B------:R-:W4:Y:S01]  /*23e0*/  LDL.LU R127, [R1+0x114] ;  /* 0x00011400017f7983 */ /* 0x000f220000300800 */
[----:B------:R-:W-:Y:S02]  /*23f0*/  FADD.FTZ R139, -R7, R139 ;  /* 0x0000008b078b7221 */ /* 0x000fe40000010100 */
[----:B--2---:R-:W-:-:S05]  /*2400*/  FADD.FTZ R121, R45, R121 ;  /* 0x000000792d797221 */ /* 0x004fca0000010000 */
[----:B------:R-:W-:Y:S04]  /*2410*/  STL [R1+0x1e8], R121 ;  /* 0x0001e87901007387 */ /* 0x000fe80000100800 */
[----:B------:R-:W2:Y:S01]  /*2420*/  LDL R129, [R1+0xac] ;  /* 0x0000ac0001817983 */ /* 0x000ea20000100800 */
[----:B---3--:R-:W-:-:S05]  /*2430*/  FFMA.FTZ R120, R154, R45, R120 ;  /* 0x0000002d9a787223 */ /* 0x008fca0000010078 */
[----:B------:R-:W-:Y:S01]  /*2440*/  STL [R1+0x1d8], R120 ;  /* 0x0001d87801007387 */ /* 0x000fe20000100800 */
[----:B----4-:R-:W-:Y:S02]  /*2450*/  FMUL.FTZ R138, R47, R45 ;  /* 0x0000002d2f8a7220 */ /* 0x010fe40000410000 */
[----:B------:R-:W-:-:S05]  /*2460*/  FFMA.FTZ R124, R154, R155, R124 ;  /* 0x0000009b9a7c7223 */ /* 0x000fca000001007c */
[----:B------:R0:W-:Y:S04]  /*2470*/  STL [R1+0x118], R124 ;  /* 0x0001187c01007387 */ /* 0x0001e80000100800 */
[----:B0-----:R-:W3:Y:S01]  /*2480*/  LDL R124, [R1+0xbc] ;  /* 0x0000bc00017c7983 */ /* 0x001ee20000100800 */
[----:B------:R-:W-:Y:S02]  /*2490*/  FADD.FTZ R156, R155, R156 ;  /* 0x0000009c9b9c7221 */ /* 0x000fe40000010000 */
[----:B------:R-:W-:Y:S01]  /*24a0*/  FFMA.FTZ R155, R130, R155, R138 ;  /* 0x0000009b829b7223 */ /* 0x000fe2000001008a */
[----:B------:R-:W-:Y:S01]  /*24b0*/  HADD2.F32 R138, -RZ, R13.H1_H1 ;  /* 0x3000000dff8a7230 */ /* 0x000fe20000004100 */
[----:B------:R-:W-:-:S04]  /*24c0*/  FMUL.FTZ R13, R3, R139 ;  /* 0x0000008b030d7220 */ /* 0x000fc80000410000 */
[----:B------:R-:W-:Y:S01]  /*24d0*/  FADD.FTZ R126, R138, R126 ;  /* 0x0000007e8a7e7221 */ /* 0x000fe20000010000 */
[----:B------:R-:W-:Y:S01]  /*24e0*/  STL [R1+0x1c8], R156 ;  /* 0x0001c89c01007387 */ /* 0x000fe20000100800 */
[----:B------:R-:W-:-:S03]  /*24f0*/  FFMA.FTZ R125, R13, R138, R125 ;  /* 0x0000008a0d7d7223 */ /* 0x000fc6000001007d */
[----:B------:R0:W-:Y:S04]  /*2500*/  STL [R1+0x1e4], R126 ;  /* 0x0001e47e01007387 */ /* 0x0001e80000100800 */
[----:B0-----:R-:W4:Y:S04]  /*2510*/  LDL R126, [R1+0x80] ;  /* 0x00008000017e7983 */ /* 0x001f280000100800 */
[----:B------:R0:W-:Y:S04]  /*2520*/  STL [R1+0x1d4], R125 ;  /* 0x0001d47d01007387 */ /* 0x0001e80000100800 */
[----:B0-----:R-:W4:Y:S01]  /*2530*/  LDL.LU R125, [R1+0x1f0] ;  /* 0x0001f000017d7983 */ /* 0x001f220000300800 */
[----:B------:R-:W-:-:S03]  /*2540*/  HADD2.F32 R17, -RZ, R17.H1_H1 ;  /* 0x30000011ff117230 */ /* 0x000fc60000004100 */
[----:B------:R-:W4:Y:S02]  /*2550*/  LDL.LU R159, [R1+0x120] ;  /* 0x00012000019f7983 */ /* 0x000f240000300800 */
[----:B------:R-:W-:Y:S02]  /*2560*/  FADD.FTZ R128, R17, R128 ;  /* 0x0000008011807221 */ /* 0x000fe40000010000 */
[----:B------:R-:W-:Y:S01]  /*2570*/  FFMA.FTZ R127, R13, R17, R127 ;  /* 0x000000110d7f7223 */ /* 0x000fe2000001007f */
[----:B------:R-:W4:Y:S04]  /*2580*/  LDL R158, [R1+0x90] ;  /* 0x00009000019e7983 */ /* 0x000f280000100800 */
[----:B------:R0:W-:Y:S04]  /*2590*/  STL [R1+0x1c4], R128 ;  /* 0x0001c48001007387 */ /* 0x0001e80000100800 */
[----:B------:R-:W4:Y:S04]  /*25a0*/  LDL.LU R157, [R1+0x210] ;  /* 0x00021000019d7983 */ /* 0x000f280000300800 */
[----:B------:R1:W-:Y:S04]  /*25b0*/  STL [R1+0x114], R127 ;  /* 0x0001147f01007387 */ /* 0x0003e80000100800 */
[----:B------:R-:W4:Y:S01]  /*25c0*/  LDL.LU R130, [R1+0x200] ;  /* 0x0002000001827983 */ /* 0x000f220000300800 */
[----:B------:R-:W-:Y:S01]  /*25d0*/  FADD.FTZ R139, -R7, R20 ;  /* 0x00000014078b7221 */ /* 0x000fe20000010100 */
[----:B------:R-:W-:-:S03]  /*25e0*/  HADD2.F32 R20, -RZ, R18.H0_H0 ;  /* 0x20000012ff147230 */ /* 0x000fc60000004100 */
[----:B------:R-:W-:Y:S02]  /*25f0*/  FMUL.FTZ R156, R3, R139 ;  /* 0x0000008b039c7220 */ /* 0x000fe40000410000 */
[----:B--2---:R-:W-:Y:S02]  /*2600*/  FMUL.FTZ R138, R129, R138 ;  /* 0x0000008a818a7220 */ /* 0x004fe40000410000 */
[----:B------:R-:W2:Y:S04]  /*2610*/  LDL R129, [R1+0x84] ;  /* 0x0000840001817983 */ /* 0x000ea80000100800 */
[----:B0-----:R-:W2:Y:S01]  /*2620*/  LDL.LU R128, [R1+0x1ec] ;  /* 0x0001ec0001807983 */ /* 0x001ea20000300800 */
[----:B---3--:R-:W-:-:S03]  /*2630*/  FFMA.FTZ R17, R124, R17, R138 ;  /* 0x000000117c117223 */ /* 0x008fc6000001008a */
[----:B------:R-:W3:Y:S01]  /*2640*/  LDL.LU R124, [R1+0x11c] ;  /* 0x00011c00017c7983 */ /* 0x000ee20000300800 */
[----:B------:R-:W-:-:S03]  /*2650*/  HADD2.F32 R138, -RZ, R14.H0_H0 ;  /* 0x2000000eff8a7230 */ /* 0x000fc60000004100 */
[----:B-1----:R-:W3:Y:S02]  /*2660*/  LDL R127, [R1+0x94] ;  /* 0x00009400017f7983 */ /* 0x002ee40000100800 */
[----:B----4-:R-:W-:Y:S02]  /*2670*/  FMUL.FTZ R139, R126, R138 ;  /* 0x0000008a7e8b7220 */ /* 0x010fe40000410000 */
[----:B------:R-:W4:Y:S01]  /*2680*/  LDL.LU R126, [R1+0x20c] ;  /* 0x00020c00017e7983 */ /* 0x000f220000300800 */
[----:B------:R-:W-:-:S05]  /*2690*/  FADD.FTZ R125, R20, R125 ;  /* 0x0000007d147d7221 */ /* 0x000fca0000010000 */
[----:B------:R0:W-:Y:S04]  /*26a0*/  STL [R1+0x1f0], R125 ;  /* 0x0001f07d01007387 */ /* 0x0001e80000100800 */
[----:B0-----:R-:W4:Y:S01]  /*26b0*/  LDL.LU R125, [R1+0x1fc] ;  /* 0x0001fc00017d7983 */ /* 0x001f220000300800 */
[----:B------:R-:W-:Y:S02]  /*26c0*/  FADD.FTZ R21, -R7, R21 ;  /* 0x0000001507157221 */ /* 0x000fe40000010100 */
[----:B------:R-:W-:Y:S02]  /*26d0*/  FADD.FTZ R157, R138, R157 ;  /* 0x0000009d8a9d7221 */ /* 0x000fe40000010000 */
[C---:B------:R-:W-:Y:S02]  /*26e0*/  FFMA.FTZ R159, R156.reuse, R20, R159 ;  /* 0x000000149c9f7223 */ /* 0x040fe4000001009f */
[----:B------:R-:W-:Y:S01]  /*26f0*/  FFMA.FTZ R130, R156, R138, R130 ;  /* 0x0000008a9c827223 */ /* 0x000fe20000010082 */
[----:B------:R-:W-:-:S02]  /*2700*/  HADD2.F32 R138, -RZ, R14.H1_H1 ;  /* 0x3000000eff8a7230 */ /* 0x000fc40000004100 */
[----:B------:R-:W-:Y:S01]  /*2710*/  HADD2.F32 R14, -RZ, R18.H1_H1 ;  /* 0x30000012ff0e7230 */ /* 0x000fe20000004100 */
[----:B------:R-:W-:Y:S01]  /*2720*/  FMUL.FTZ R18, R3, R21 ;  /* 0x0000001503127220 */ /* 0x000fe20000410000 */
[----:B------:R-:W-:Y:S04]  /*2730*/  STL [R1+0x120], R159 ;  /* 0x0001209f01007387 */ /* 0x000fe80000100800 */
[----:B------:R-:W-:Y:S04]  /*2740*/  STL [R1+0x210], R157 ;  /* 0x0002109d01007387 */ /* 0x000fe80000100800 */
[----:B------:R0:W-:Y:S04]  /*2750*/  STL [R1+0x200], R130 ;  /* 0x0002008201007387 */ /* 0x0001e80000100800 */
[----:B0-----:R-:W4:Y:S01]  /*2760*/  LDL R130, [R1+0x88] ;  /* 0x0000880001827983 */ /* 0x001f220000100800 */
[----:B--2---:R-:W-:-:S03]  /*2770*/  FMUL.FTZ R21, R129, R138 ;  /* 0x0000008a81157220 */ /* 0x004fc60000410000 */
[----:B------:R-:W2:Y:S01]  /*2780*/  LDL.LU R129, [R1+0x1f8] ;  /* 0x0001f80001817983 */ /* 0x000ea20000300800 */
[----:B------:R-:W-:-:S05]  /*2790*/  FADD.FTZ R128, R14, R128 ;  /* 0x000000800e807221 */ /* 0x000fca0000010000 */
[----:B------:R-:W-:Y:S01]  /*27a0*/  STL [R1+0x1ec], R128 ;  /* 0x0001ec8001007387 */ /* 0x000fe20000100800 */
[----:B---3--:R-:W-:-:S05]  /*27b0*/  FFMA.FTZ R124, R18, R14, R124 ;  /* 0x0000000e127c7223 */ /* 0x008fca000001007c */
[----:B------:R0:W-:Y:S04]  /*27c0*/  STL [R1+0x11c], R124 ;  /* 0x00011c7c01007387 */ /* 0x0001e80000100800 */
[----:B0-----:R-:W3:Y:S01]  /*27d0*/  LDL.LU R124, [R1+0x128] ;  /* 0x00012800017c7983 */ /* 0x001ee20000300800 */
[----:B------:R-:W-:-:S03]  /*27e0*/  FFMA.FTZ R14, R127, R14, R21 ;  /* 0x0000000e7f0e7223 */ /* 0x000fc60000010015 */
[----:B------:R-:W3:Y:S04]  /*27f0*/  LDL R160, [R1+0x98] ;  /* 0x0000980001a07983 */ /* 0x000ee80000100800 */
[----:B------:R-:W3:Y:S01]  /*2800*/  LDL.LU R159, [R1+0x218] ;  /* 0x00021800019f7983 */ /* 0x000ee20000300800 */
[----:B----4-:R-:W-:-:S05]  /*2810*/  FADD.FTZ R126, R138, R126 ;  /* 0x0000007e8a7e7221 */ /* 0x010fca0000010000 */
[----:B------:R-:W-:Y:S04]  /*2820*/  STL [R1+0x20c], R126 ;  /* 0x00020c7e01007387 */ /* 0x000fe80000100800 */
[----:B------:R-:W4:Y:S01]  /*2830*/  LDL.LU R127, [R1+0x208] ;  /* 0x00020800017f7983 */ /* 0x000f220000300800 */
[----:B------:R-:W-:-:S05]  /*2840*/  FFMA.FTZ R125, R18, R138, R125 ;  /* 0x0000008a127d7223 */ /* 0x000fca000001007d */
[----:B------:R0:W-:Y:S04]  /*2850*/  STL [R1+0x1fc], R125 ;  /* 0x0001fc7d01007387 */ /* 0x0001e80000100800 */
[----:B------:R-:W4:Y:S04]  /*2860*/  LDL R128, [R1+0x8c] ;  /* 0x00008c0001807983 */ /* 0x000f280000100800 */
[----:B0-----:R-:W4:Y:S01]  /*2870*/  LDL.LU R125, [R1+0x1f4] ;  /* 0x0001f400017d7983 */ /* 0x001f220000300800 */
[----:B------:R-:W-:Y:S01]  /*2880*/  FADD.FTZ R22, -R7, R22 ;  /* 0x0000001607167221 */ /* 0x000fe20000010100 */
[----:B------:R-:W-:-:S02]  /*2890*/  HADD2.F32 R21, -RZ, R19.H0_H0 ;  /* 0x20000013ff157230 */ /* 0x000fc40000004100 */
[----:B------:R-:W4:Y:S01]  /*28a0*/  LDL.LU R126, [R1+0x124] ;  /* 0x00012400017e7983 */ /* 0x000f220000300800 */
[----:B------:R-:W-:Y:S01]  /*28b0*/  FMUL.FTZ R22, R3, R22 ;  /* 0x0000001603167220 */ /* 0x000fe20000410000 */
[----:B------:R-:W-:Y:S01]  /*28c0*/  HADD2.F32 R157, -RZ, R15.H0_H0 ;  /* 0x2000000fff9d7230 */ /* 0x000fe20000004100 */
[----:B------:R-:W-:Y:S01]  /*28d0*/  FFMA.FTZ R20, R158, R20, R139 ;  /* 0x000000149e147223 */ /* 0x000fe2000001008b */
[----:B------:R-:W-:-:S03]  /*28e0*/  HADD2.F32 R19, -RZ, R19.H1_H1 ;  /* 0x30000013ff137230 */ /* 0x000fc60000004100 */
[----:B------:R-:W-:Y:S02]  /*28f0*/  FMUL.FTZ R158, R130, R157 ;  /* 0x0000009d829e7220 */ /* 0x000fe40000410000 */
[----:B--2---:R-:W-:Y:S02]  /*2900*/  FADD.FTZ R129, R21, R129 ;  /* 0x0000008115817221 */ /* 0x004fe40000010000 */
[----:B---3--:R-:W-:-:S05]  /*2910*/  FFMA.FTZ R124, R22, R21, R124 ;  /* 0x00000015167c7223 */ /* 0x008fca000001007c */
[----:B------:R0:W-:Y:S04]  /*2920*/  STL [R1+0x128], R124 ;  /* 0x0001287c01007387 */ /* 0x0001e80000100800 */
[----:B0-----:R-:W2:Y:S04]  /*2930*/  LDL R124, [R1+0x9c] ;  /* 0x00009c00017c7983 */ /* 0x001ea80000100800 */
[----:B------:R0:W-:Y:S01]  /*2940*/  STL [R1+0x1f8], R129 ;  /* 0x0001f88101007387 */ /* 0x0001e20000100800 */
[----:B----4-:R-:W-:-:S03]  /*2950*/  FFMA.FTZ R127, R22, R157, R127 ;  /* 0x0000009d167f7223 */ /* 0x010fc6000001007f */
[----:B------:R-:W3:Y:S04]  /*2960*/  LDL.LU R130, [R1+0x214] ;  /* 0x0002140001827983 */ /* 0x000ee80000300800 */
[----:B0-----:R-:W4:Y:S04]  /*2970*/  LDL.LU R129, [R1+0x204] ;  /* 0x0002040001817983 */ /* 0x001f280000300800 */
[----:B------:R0:W-:Y:S01]  /*2980*/  STL [R1+0x208], R127 ;  /* 0x0002087f01007387 */ /* 0x0001e20000100800 */
[----:B------:R-:W-:-:S03]  /*2990*/  FADD.FTZ R159, R157, R159 ;  /* 0x0000009f9d9f7221 */ /* 0x000fc60000010000 */
[----:B0-----:R-:W4:Y:S04]  /*29a0*/  LDL.LU R127, [R1+0x240] ;  /* 0x00024000017f7983 */ /* 0x001f280000300800 */
[----:B------:R-:W-:Y:S01]  /*29b0*/  STL [R1+0x218], R159 ;  /* 0x0002189f01007387 */ /* 0x000fe20000100800 */
[----:B------:R-:W-:-:S05]  /*29c0*/  FADD.FTZ R125, R19, R125 ;  /* 0x0000007d137d7221 */ /* 0x000fca0000010000 */
[----:B------:R0:W-:Y:S04]  /*29d0*/  STL [R1+0x1f4], R125 ;  /* 0x0001f47d01007387 */ /* 0x0001e80000100800 */
[----:B0-----:R-:W4:Y:S01]  /*29e0*/  LDL.LU R125, [R1+0x230] ;  /* 0x00023000017d7983 */ /* 0x001f220000300800 */
[----:B------:R-:W-:Y:S01]  /*29f0*/  HADD2.F32 R157, -RZ, R15.H1_H1 ;  /* 0x3000000fff9d7230 */ /* 0x000fe20000004100 */
[----:B------:R-:W-:-:S04]  /*2a00*/  FADD.FTZ R15, -R7, R23 ;  /* 0x00000017070f7221 */ /* 0x000fc80000010100 */
[----:B------:R-:W-:Y:S02]  /*2a10*/  FMUL.FTZ R15, R3, R15 ;  /* 0x0000000f030f7220 */ /* 0x000fe40000410000 */
[----:B------:R-:W-:Y:S02]  /*2a20*/  FMUL.FTZ R23, R128, R157 ;  /* 0x0000009d80177220 */ /* 0x000fe40000410000 */
[----:B------:R-:W-:Y:S01]  /*2a30*/  FFMA.FTZ R126, R15, R19, R126 ;  /* 0x000000130f7e7223 */ /* 0x000fe2000001007e */
[----:B------:R-:W4:Y:S04]  /*2a40*/  LDL R128, [R1+0x60] ;  /* 0x0000600001807983 */ /* 0x000f280000100800 */
[----:B------:R0:W-:Y:S04]  /*2a50*/  STL [R1+0x124], R126 ;  /* 0x0001247e01007387 */ /* 0x0001e80000100800 */
[----:B0-----:R-:W4:Y:S01]  /*2a60*/  LDL.LU R126, [R1+0x220] ;  /* 0x00022000017e7983 */ /* 0x001f220000300800 */
[----:B------:R-:W-:-:S02]  /*2a70*/  FFMA.FTZ R21, R160, R21, R158 ;  /* 0x00000015a0157223 */ /* 0x000fc4000001009e */
[----:B--2---:R-:W-:Y:S02]  /*2a80*/  FFMA.FTZ R19, R124, R19, R23 ;  /* 0x000000137c137223 */ /* 0x004fe40000010017 */
[----:B------:R-:W2:Y:S04]  /*2a90*/  LDL.LU R124, [R1+0x130] ;  /* 0x00013000017c7983 */ /* 0x000ea80000300800 */
[----:B------:R-:W2:Y:S01]  /*2aa0*/  LDL R158, [R1+0x70] ;  /* 0x00007000019e7983 */ /* 0x000ea20000100800 */
[----:B---3--:R-:W-:Y:S02]  /*2ab0*/  FADD.FTZ R130, R157, R130 ;  /* 0x000000829d827221 */ /* 0x008fe40000010000 */
[----:B----4-:R-:W-:Y:S01]  /*2ac0*/  FFMA.FTZ R129, R15, R157, R129 ;  /* 0x0000009d0f817223 */ /* 0x010fe20000010081 */
[----:B------:R-:W-:-:S02]  /*2ad0*/  HADD2.F32 R157, -RZ, R104.H0_H0 ;  /* 0x20000068ff9d7230 */ /* 0x000fc40000004100 */
[----:B------:R0:W-:Y:S01]  /*2ae0*/  STL [R1+0x214], R130 ;  /* 0x0002148201007387 */ /* 0x0001e20000100800 */
[----:B------:R-:W-:-:S03]  /*2af0*/  FADD.FTZ R23, -R7, R60 ;  /* 0x0000003c07177221 */ /* 0x000fc60000010100 */
[----:B------:R1:W-:Y:S01]  /*2b00*/  STL [R1+0x204], R129 ;  /* 0x0002048101007387 */ /* 0x0003e20000100800 */
[----:B------:R-:W-:-:S03]  /*2b10*/  FADD.FTZ R127, R157, R127 ;  /* 0x0000007f9d7f7221 */ /* 0x000fc60000010000 */
[----:B0-----:R-:W3:Y:S04]  /*2b20*/  LDL R130, [R1+0x64] ;  /* 0x0000640001827983 */ /* 0x001ee80000100800 */
[----:B-1----:R-:W4:Y:S01]  /*2b30*/  LDL.LU R129, [R1+0x21c] ;  /* 0x00021c0001817983 */ /* 0x002f220000300800 */
[----:B------:R-:W-:-:S03]  /*2b40*/  FMUL.FTZ R23, R3, R23 ;  /* 0x0000001703177220 */ /* 0x000fc60000410000 */
[----:B------:R0:W-:Y:S04]  /*2b50*/  STL [R1+0x240], R127 ;  /* 0x0002407f01007387 */ /* 0x0001e80000100800 */
[----:B0-----:R-:W3:Y:S01]  /*2b60*/  LDL.LU R127, [R1+0x12c] ;  /* 0x00012c00017f7983 */ /* 0x001ee20000300800 */
[----:B------:R-:W-:-:S05]  /*2b70*/  FFMA.FTZ R125, R23, R157, R125 ;  /* 0x0000009d177d7223 */ /* 0x000fca000001007d */
[----:B------:R0:W-:Y:S04]  /*2b80*/  STL [R1+0x230], R125 ;  /* 0x0002307d01007387 */ /* 0x0001e80000100800 */
[----:B0-----:R-:W3:Y:S01]  /*2b90*/  LDL R125, [R1+0x74] ;  /* 0x00007400017d7983 */ /* 0x001ee20000100800 */
[----:B------:R-:W-:Y:S01]  /*2ba0*/  HADD2.F32 R60, -RZ, R56.H0_H0 ;  /* 0x20000038ff3c7230 */ /* 0x000fe20000004100 */
[----:B------:R-:W-:Y:S02]  /*2bb0*/  FMUL.FTZ R157, R128, R157 ;  /* 0x0000009d809d7220 */ /* 0x000fe40000410000 */
[----:B------:R-:W3:Y:S02]  /*2bc0*/  LDL.LU R128, [R1+0x23c] ;  /* 0x00023c0001807983 */ /* 0x000ee40000300800 */
[----:B------:R-:W-:-:S02]  /*2bd0*/  FADD.FTZ R126, R60, R126 ;  /* 0x0000007e3c7e7221 */ /* 0x000fc40000010000 */
[----:B------:R-:W-:Y:S01]  /*2be0*/  FADD.FTZ R61, -R7, R61 ;  /* 0x0000003d073d7221 */ /* 0x000fe20000010100 */
[----:B------:R-:W-:-:S03]  /*2bf0*/  HADD2.F32 R56, -RZ, R56.H1_H1 ;  /* 0x30000038ff387230 */ /* 0x000fc60000004100 */
[----:B------:R-:W-:Y:S01]  /*2c00*/  FMUL.FTZ R61, R3, R61 ;  /* 0x0000003d033d7220 */ /* 0x000fe20000410000 */
[----:B------:R-:W-:Y:S01]  /*2c10*/  HADD2.F32 R104, -RZ, R104.H1_H1 ;  /* 0x30000068ff687230 */ /* 0x000fe20000004100 */
[----:B--2---:R-:W-:-:S05]  /*2c20*/  FFMA.FTZ R124, R23, R60, R124 ;  /* 0x0000003c177c7223 */ /* 0x004fca000001007c */
[----:B------:R0:W-:Y:S04]  /*2c30*/  STL [R1+0x130], R124 ;  /* 0x0001307c01007387 */ /* 0x0001e80000100800 */
[----:B------:R1:W-:Y:S04]  /*2c40*/  STL [R1+0x220], R126 ;  /* 0x0002207e01007387 */ /* 0x0003e80000100800 */
[----:B0-----:R-:W2:Y:S01]  /*2c50*/  LDL.LU R124, [R1+0x22c] ;  /* 0x00022c00017c7983 */ /* 0x001ea20000300800 */
[----:B------:R-:W-:-:S03]  /*2c60*/  FFMA.FTZ R60, R158, R60, R157 ;  /* 0x0000003c9e3c7223 */ /* 0x000fc6000001009d */
[----:B-1----:R-:W2:Y:S04]  /*2c70*/  LDL.LU R126, [R1+0x248] ;  /* 0x00024800017e7983 */ /* 0x002ea80000300800 */
[----:B------:R-:W2:Y:S04]  /*2c80*/  LDL.LU R159, [R1+0x238] ;  /* 0x00023800019f7983 */ /* 0x000ea80000300800 */
[----:B------:R-:W2:Y:S01]  /*2c90*/  LDL R158, [R1+0x68] ;  /* 0x00006800019e7983 */ /* 0x000ea20000100800 */
[----:B----4-:R-:W-:-:S05]  /*2ca0*/  FADD.FTZ R129, R56, R129 ;  /* 0x0000008138817221 */ /* 0x010fca0000010000 */
[----:B------:R-:W-:Y:S01]  /*2cb0*/  STL [R1+0x21c], R129 ;  /* 0x00021c8101007387 */ /* 0x000fe20000100800 */
[----:B---3--:R-:W-:Y:S02]  /*2cc0*/  FMUL.FTZ R157, R130, R104 ;  /* 0x00000068829d7220 */ /* 0x008fe40000410000 */
[----:B------:R-:W-:-:S05]  /*2cd0*/  FFMA.FTZ R127, R61, R56, R127 ;  /* 0x000000383d7f7223 */ /* 0x000fca000001007f */
[----:B------:R0:W-:Y:S04]  /*2ce0*/  STL [R1+0x12c], R127 ;  /* 0x00012c7f01007387 */ /* 0x0001e80000100800 */
[----:B0-----:R-:W3:Y:S01]  /*2cf0*/  LDL.LU R127, [R1+0x228] ;  /* 0x00022800017f7983 */ /* 0x001ee20000300800 */
[----:B------:R-:W-:-:S03]  /*2d00*/  FFMA.FTZ R56, R125, R56, R157 ;  /* 0x000000387d387223 */ /* 0x000fc6000001009d */
[----:B------:R-:W4:Y:S01]  /*2d10*/  LDL.LU R125, [R1+0x138] ;  /* 0x00013800017d7983 */ /* 0x000f220000300800 */
[----:B------:R-:W-:-:S05]  /*2d20*/  FADD.FTZ R128, R104, R128 ;  /* 0x0000008068807221 */ /* 0x000fca0000010000 */
[----:B------:R0:W-:Y:S04]  /*2d30*/  STL [R1+0x23c], R128 ;  /* 0x00023c8001007387 */ /* 0x0001e80000100800 */
[----:B0-----:R-:W4:Y:S01]  /*2d40*/  LDL R128, [R1+0x78] ;  /* 0x0000780001807983 */ /* 0x001f220000100800 */
[----:B------:R-:W-:Y:S01]  /*2d50*/  FADD.FTZ R62, -R7, R62 ;  /* 0x0000003e073e7221 */ /* 0x000fe20000010100 */
[----:B------:R-:W-:Y:S01]  /*2d60*/  HADD2.F32 R157, -RZ, R105.H0_H0 ;  /* 0x20000069ff9d7230 */ /* 0x000fe20000004100 */
[----:B--2---:R-:W-:-:S05]  /*2d70*/  FFMA.FTZ R124, R61, R104, R124 ;  /* 0x000000683d7c7223 */ /* 0x004fca000001007c */
[----:B------:R0:W-:Y:S04]  /*2d80*/  STL [R1+0x22c], R124 ;  /* 0x00022c7c01007387 */ /* 0x0001e80000100800 */
[----:B0-----:R-:W2:Y:S01]  /*2d90*/  LDL.LU R124, [R1+0x244] ;  /* 0x00024400017c7983 */ /* 0x001ea20000300800 */
[----:B------:R-:W-:Y:S01]  /*2da0*/  FMUL.FTZ R104, R3, R62 ;  /* 0x0000003e03687220 */ /* 0x000fe20000410000 */
[----:B------:R-:W-:Y:S01]  /*2db0*/  HADD2.F32 R62, -RZ, R57.H0_H0 ;  /* 0x20000039ff3e7230 */ /* 0x000fe20000004100 */
[----:B------:R-:W-:Y:S01]  /*2dc0*/  FADD.FTZ R126, R157, R126 ;  /* 0x0000007e9d7e7221 */ /* 0x000fe20000010000 */
[----:B------:R-:W2:Y:S01]  /*2dd0*/  LDL.LU R130, [R1+0x234] ;  /* 0x0002340001827983 */ /* 0x000ea20000300800 */
[----:B------:R-:W-:-:S03]  /*2de0*/  FFMA.FTZ R159, R104, R157, R159 ;  /* 0x0000009d689f7223 */ /* 0x000fc6000001009f */
[----:B------:R-:W2:Y:S04]  /*2df0*/  LDL R129, [R1+0x6c] ;  /* 0x00006c0001817983 */ /* 0x000ea80000100800 */
[----:B------:R0:W-:Y:S04]  /*2e00*/  STL [R1+0x248], R126 ;  /* 0x0002487e01007387 */ /* 0x0001e80000100800 */
[----:B0-----:R-:W2:Y:S01]  /*2e10*/  LDL.LU R126, [R1+0x224] ;  /* 0x00022400017e7983 */ /* 0x001ea20000300800 */
[----:B---3--:R-:W-:-:S05]  /*2e20*/  FADD.FTZ R127, R62, R127 ;  /* 0x0000007f3e7f7221 */ /* 0x008fca0000010000 */
[----:B------:R0:W-:Y:S01]  /*2e30*/  STL [R1+0x228], R127 ;  /* 0x0002287f01007387 */ /* 0x0001e20000100800 */
[----:B----4-:R-:W-:-:S03]  /*2e40*/  FFMA.FTZ R125, R104, R62, R125 ;  /* 0x0000003e687d7223 */ /* 0x010fc6000001007d */
[----:B------:R-:W-:Y:S04]  /*2e50*/  STL [R1+0x238], R159 ;  /* 0x0002389f01007387 */ /* 0x000fe80000100800 */
[----:B0-----:R-:W3:Y:S04]  /*2e60*/  LDL.LU R127, [R1+0x134] ;  /* 0x00013400017f7983 */ /* 0x001ee80000300800 */
[----:B------:R0:W-:Y:S04]  /*2e70*/  STL [R1+0x138], R125 ;  /* 0x0001387d01007387 */ /* 0x0001e80000100800 */
[----:B0-----:R-:W4:Y:S01]  /*2e80*/  LDL R125, [R1+0x7c] ;  /* 0x00007c00017d7983 */ /* 0x001f220000100800 */
[----:B------:R-:W-:Y:S01]  /*2e90*/  HADD2.F32 R105, -RZ, R105.H1_H1 ;  /* 0x30000069ff697230 */ /* 0x000fe20000004100 */
[----:B------:R-:W-:-:S04]  /*2ea0*/  FMUL.FTZ R157, R158, R157 ;  /* 0x0000009d9e9d7220 */ /* 0x000fc80000410000 */
[----:B------:R-:W-:Y:S02]  /*2eb0*/  FFMA.FTZ R62, R128, R62, R157 ;  /* 0x0000003e803e7223 */ /* 0x000fe4000001009d */
[----:B------:R-:W4:Y:S01]  /*2ec0*/  LDL R128, [R1+0x40] ;  /* 0x0000400001807983 */ /* 0x000f220000100800 */
[----:B------:R-:W-:Y:S01]  /*2ed0*/  FADD.FTZ R63, -R7, R63 ;  /* 0x0000003f073f7221 */ /* 0x000fe20000010100 */
[----:B------:R-:W-:-:S03]  /*2ee0*/  HADD2.F32 R57, -RZ, R57.H1_H1 ;  /* 0x30000039ff397230 */ /* 0x000fc60000004100 */
[----:B------:R-:W-:Y:S02]  /*2ef0*/  FMUL.FTZ R63, R3, R63 ;  /* 0x0000003f033f7220 */ /* 0x000fe40000410000 */
[----:B--2---:R-:W-:-:S05]  /*2f00*/  FADD.FTZ R124, R105, R124 ;  /* 0x0000007c697c7221 */ /* 0x004fca0000010000 */
[----:B------:R0:W-:Y:S04]  /*2f10*/  STL [R1+0x244], R124 ;  /* 0x0002447c01007387 */ /* 0x0001e80000100800 */
[----:B0-----:R-:W2:Y:S01]  /*2f20*/  LDL.LU R124, [R1+0x250] ;  /* 0x00025000017c7983 */ /* 0x001ea20000300800 */
[----:B------:R-:W-:-:S03]  /*2f30*/  FFMA.FTZ R130, R63, R105, R130 ;  /* 0x000000693f827223 */ /* 0x000fc60000010082 */
[----:B------:R-:W2:Y:S01]  /*2f40*/  LDL.LU R160, [R1+0x140] ;  /* 0x0001400001a07983 */ /* 0x000ea20000300800 */
[----:B------:R-:W-:-:S03]  /*2f50*/  FADD.FTZ R126, R57, R126 ;  /* 0x0000007e397e7221 */ /* 0x000fc60000010000 */
[----:B------:R-:W-:Y:S01]  /*2f60*/  STL [R1+0x234], R130 ;  /* 0x0002348201007387 */ /* 0x000fe20000100800 */
[----:B------:R-:W-:-:S03]  /*2f70*/  FMUL.FTZ R105, R129, R105 ;  /* 0x0000006981697220 */ /* 0x000fc60000410000 */
[----:B------:R-:W2:Y:S04]  /*2f80*/  LDL R159, [R1+0x50] ;  /* 0x00005000019f7983 */ /* 0x000ea80000100800 */
[----:B------:R0:W-:Y:S04]  /*2f90*/  STL [R1+0x224], R126 ;  /* 0x0002247e01007387 */ /* 0x0001e80000100800 */
[----:B0-----:R-:W2:Y:S01]  /*2fa0*/  LDL.LU R126, [R1+0x270] ;  /* 0x00027000017e7983 */ /* 0x001ea20000300800 */
[----:B---3--:R-:W-:-:S03]  /*2fb0*/  FFMA.FTZ R127, R63, R57, R127 ;  /* 0x000000393f7f7223 */ /* 0x008fc6000001007f */
[----:B------:R-:W3:Y:S04]  /*2fc0*/  LDL.LU R129, [R1+0x260] ;  /* 0x0002600001817983 */ /* 0x000ee80000300800 */
[----:B------:R0:W-:Y:S01]  /*2fd0*/  STL [R1+0x134], R127 ;  /* 0x0001347f01007387 */ /* 0x0001e20000100800 */
[----:B----4-:R-:W-:-:S03]  /*2fe0*/  FFMA.FTZ R57, R125, R57, R105 ;  /* 0x000000397d397223 */ /* 0x010fc60000010069 */
[----:B0-----:R-:W4:Y:S04]  /*2ff0*/  LDL R127, [R1+0x44] ;  /* 0x00004400017f7983 */ /* 0x001f280000100800 */
[----:B------:R-:W4:Y:S01]  /*3000*/  LDL.LU R125, [R1+0x24c] ;  /* 0x00024c00017d7983 */ /* 0x000f220000300800 */
[----:B------:R-:W-:Y:S02]  /*3010*/  HADD2.F32 R105, -RZ, R58.H0_H0 ;  /* 0x2000003aff697230 */ /* 0x000fe40000004100 */
[----:B------:R-:W-:Y:S01]  /*3020*/  HADD2.F32 R157, -RZ, R106.H0_H0 ;  /* 0x2000006aff9d7230 */ /* 0x000fe20000004100 */
[----:B------:R-:W4:Y:S04]  /*3030*/  LDL.LU R130, [R1+0x13c] ;  /* 0x00013c0001827983 */ /* 0x000f280000300800 */
[----:B------:R-:W-:-:S02]  /*3040*/  FMUL.FTZ R158, R128, R157 ;  /* 0x0000009d809e7220 */ /* 0x000fc40000410000 */
[----:B------:R-:W4:Y:S01]  /*3050*/  LDL R128, [R1+0x54] ;  /* 0x0000540001807983 */ /* 0x000f220000100800 */
[----:B------:R-:W-:-:S04]  /*3060*/  FADD.FTZ R108, -R7, R108 ;  /* 0x0000006c076c7221 */ /* 0x000fc80000010100 */
[----:B------:R-:W-:Y:S01]  /*3070*/  FMUL.FTZ R108, R3, R108 ;  /* 0x0000006c036c7220 */ /* 0x000fe20000410000 */
[----:B------:R-:W-:Y:S01]  /*3080*/  HADD2.F32 R58, -RZ, R58.H1_H1 ;  /* 0x3000003aff3a7230 */ /* 0x000fe20000004100 */
[----:B--2---:R-:W-:-:S05]  /*3090*/  FADD.FTZ R124, R105, R124 ;  /* 0x0000007c697c7221 */ /* 0x004fca0000010000 */
[----:B------:R0:W-:Y:S04]  /*30a0*/  STL [R1+0x250], R124 ;  /* 0x0002507c01007387 */ /* 0x0001e80000100800 */
[----:B0-----:R-:W2:Y:S01]  /*30b0*/  LDL.LU R124, [R1+0x26c] ;  /* 0x00026c00017c7983 */ /* 0x001ea20000300800 */
[C---:B------:R-:W-:Y:S02]  /*30c0*/  FFMA.FTZ R160, R108.reuse, R105, R160 ;  /* 0x000000696ca07223 */ /* 0x040fe400000100a0 */
[----:B------:R-:W-:Y:S02]  /*30d0*/  FADD.FTZ R126, R157, R126 ;  /* 0x0000007e9d7e7221 */ /* 0x000fe40000010000 */
[----:B---3--:R-:W-:Y:S01]  /*30e0*/  FFMA.FTZ R129, R108, R157, R129 ;  /* 0x0000009d6c817223 */ /* 0x008fe20000010081 */
[----:B------:R-:W-:-:S02]  /*30f0*/  HADD2.F32 R157, -RZ, R106.H1_H1 ;  /* 0x3000006aff9d7230 */ /* 0x000fc40000004100 */
[----:B------:R0:W-:Y:S01]  /*3100*/  STL [R1+0x270], R126 ;  /* 0x0002707e01007387 */ /* 0x0001e20000100800 */
[----:B------:R-:W-:-:S03]  /*3110*/  FADD.FTZ R106, -R7, R109 ;  /* 0x0000006d076a7221 */ /* 0x000fc60000010100 */
[----:B------:R-:W-:Y:S04]  /*3120*/  STL [R1+0x140], R160 ;  /* 0x000140a001007387 */ /* 0x000fe80000100800 */
[----:B0-----:R-:W3:Y:S01]  /*3130*/  LDL.LU R126, [R1+0x25c] ;  /* 0x00025c00017e7983 */ /* 0x001ee20000300800 */
[----:B----4-:R-:W-:-:S03]  /*3140*/  FMUL.FTZ R109, R127, R157 ;  /* 0x0000009d7f6d7220 */ /* 0x010fc60000410000 */
[----:B------:R0:W-:Y:S01]  /*3150*/  STL [R1+0x260], R129 ;  /* 0x0002608101007387 */ /* 0x0001e20000100800 */
[----:B------:R-:W-:-:S03]  /*3160*/  FADD.FTZ R125, R58, R125 ;  /* 0x0000007d3a7d7221 */ /* 0x000fc60000010000 */
[----:B0-----:R-:W4:Y:S04]  /*3170*/  LDL R129, [R1+0x48] ;  /* 0x0000480001817983 */ /* 0x001f280000100800 */
[----:B------:R-:W4:Y:S04]  /*3180*/  LDL.LU R127, [R1+0x258] ;  /* 0x00025800017f7983 */ /* 0x000f280000300800 */
[----:B------:R0:W-:Y:S04]  /*3190*/  STL [R1+0x24c], R125 ;  /* 0x00024c7d01007387 */ /* 0x0001e80000100800 */
[----:B0-----:R-:W4:Y:S01]  /*31a0*/  LDL.LU R125, [R1+0x148] ;  /* 0x00014800017d7983 */ /* 0x001f220000300800 */
[----:B------:R-:W-:-:S04]  /*31b0*/  FMUL.FTZ R106, R3, R106 ;  /* 0x0000006a036a7220 */ /* 0x000fc80000410000 */
[----:B------:R-:W-:-:S05]  /*31c0*/  FFMA.FTZ R130, R106, R58, R130 ;  /* 0x0000003a6a827223 */ /* 0x000fca0000010082 */
[----:B------:R0:W-:Y:S04]  /*31d0*/  STL [R1+0x13c], R130 ;  /* 0x00013c8201007387 */ /* 0x0001e80000100800 */
[----:B0-----:R-:W4:Y:S04]  /*31e0*/  LDL R130, [R1+0x58] ;  /* 0x0000580001827983 */ /* 0x001f280000100800 */
[----:B------:R-:W4:Y:S01]  /*31f0*/  LDL.LU R160, [R1+0x278] ;  /* 0x0002780001a07983 */ /* 0x000f220000300800 */
[----:B------:R-:W-:Y:S02]  /*3200*/  FADD.FTZ R110, -R7, R110 ;  /* 0x0000006e076e7221 */ /* 0x000fe40000010100 */
[----:B------:R-:W-:Y:S01]  /*3210*/  FFMA.FTZ R58, R128, R58, R109 ;  /* 0x0000003a803a7223 */ /* 0x000fe2000001006d */
[----:B------:R-:W-:Y:S01]  /*3220*/  HADD2.F32 R109, -RZ, R59.H0_H0 ;  /* 0x2000003bff6d7230 */ /* 0x000fe20000004100 */
[----:B------:R-:W-:-:S02]  /*3230*/  FMUL.FTZ R110, R3, R110 ;  /* 0x0000006e036e7220 */ /* 0x000fc40000410000 */
[----:B------:R-:W-:Y:S02]  /*3240*/  FFMA.FTZ R105, R159, R105, R158 ;  /* 0x000000699f697223 */ /* 0x000fe4000001009e */
[----:B--2---:R-:W-:-:S05]  /*3250*/  FADD.FTZ R124, R157, R124 ;  /* 0x0000007c9d7c7221 */ /* 0x004fca0000010000 */
[----:B------:R0:W-:Y:S04]  /*3260*/  STL [R1+0x26c], R124 ;  /* 0x00026c7c01007387 */ /* 0x0001e80000100800 */
[----:B0-----:R-:W2:Y:S04]  /*3270*/  LDL.LU R124, [R1+0x268] ;  /* 0x00026800017c7983 */ /* 0x001ea80000300800 */
[----:B------:R-:W2:Y:S01]  /*3280*/  LDL R159, [R1+0x4c] ;  /* 0x00004c00019f7983 */ /* 0x000ea20000100800 */
[----:B---3--:R-:W-:Y:S01]  /*3290*/  FFMA.FTZ R126, R106, R157, R126 ;  /* 0x0000009d6a7e7223 */ /* 0x008fe2000001007e */
[----:B------:R-:W-:-:S04]  /*32a0*/  HADD2.F32 R157, -RZ, R107.H0_H0 ;  /* 0x2000006bff9d7230 */ /* 0x000fc80000004100 */
[----:B------:R0:W-:Y:S04]  /*32b0*/  STL [R1+0x25c], R126 ;  /* 0x00025c7e01007387 */ /* 0x0001e80000100800 */
[----:B0-----:R-:W3:Y:S01]  /*32c0*/  LDL.LU R126, [R1+0x254] ;  /* 0x00025400017e7983 */ /* 0x001ee20000300800 */
[----:B----4-:R-:W-:Y:S02]  /*32d0*/  FMUL.FTZ R158, R129, R157 ;  /* 0x0000009d819e7220 */ /* 0x010fe40000410000 */
[----:B------:R-:W-:Y:S01]  /*32e0*/  FADD.FTZ R127, R109, R127 ;  /* 0x0000007f6d7f7221 */ /* 0x000fe20000010000 */
[----:B------:R-:W4:Y:S04]  /*32f0*/  LDL.LU R128, [R1+0x144] ;  /* 0x0001440001807983 */ /* 0x000f280000300800 */
[----:B------:R-:W4:Y:S01]  /*3300*/  LDL R129, [R1+0x5c] ;  /* 0x00005c0001817983 */ /* 0x000f220000100800 */
[----:B------:R-:W-:-:S05]  /*3310*/  FFMA.FTZ R125, R110, R109, R125 ;  /* 0x0000006d6e7d7223 */ /* 0x000fca000001007d */
[----:B------:R0:W-:Y:S04]  /*3320*/  STL [R1+0x148], R125 ;  /* 0x0001487d01007387 */ /* 0x0001e80000100800 */
[----:B------:R1:W-:Y:S04]  /*3330*/  STL [R1+0x258], R127 ;  /* 0x0002587f01007387 */ /* 0x0003e80000100800 */
[----:B0-----:R-:W4:Y:S04]  /*3340*/  LDL.LU R125, [R1+0x274] ;  /* 0x00027400017d7983 */ /* 0x001f280000300800 */
[----:B-1----:R-:W4:Y:S01]  /*3350*/  LDL.LU R127, [R1+0x264] ;  /* 0x00026400017f7983 */ /* 0x002f220000300800 */
[----:B------:R-:W-:-:S03]  /*3360*/  FFMA.FTZ R109, R130, R109, R158 ;  /* 0x0000006d826d7223 */ /* 0x000fc6000001009e */
[----:B------:R0:W5:Y:S01]  /*3370*/  LDL.LU R130, [R1+0x384] ;  /* 0x0003840001827983 */ /* 0x0001620000300800 */
[----:B------:R-:W-:Y:S01]  /*3380*/  @P0 IMAD.WIDE.U32 R50, R123, R4, c[0x0][0x218] ;  /* 0x000086007b320625 */ /* 0x000fe200078e0004 */
[----:B------:R-:W-:Y:S01]  /*3390*/  IADD3 R44, R2, 0x80, RZ ;  /* 0x00000080022c7810 */ /* 0x000fe20007ffe0ff */
[----:B------:R-:W-:Y:S02]  /*33a0*/  HADD2.F32 R59, -RZ, R59.H1_H1 ;  /* 0x3000003bff3b7230 */ /* 0x000fe40000004100 */
[----:B------:R-:W-:Y:S01]  /*33b0*/  FADD.FTZ R160, R157, R160 ;  /* 0x000000a09da07221 */ /* 0x000fe20000010000 */
[----:B------:R1:W5:Y:S01]  /*33c0*/  @P0 LDG.E.128 R72, [R50.64] ;  /* 0x0000000432480981 */ /* 0x000362000c1e1d00 */
[----:B------:R-:W-:-:S03]  /*33d0*/  IMAD.WIDE.U32 R48, R141, R122, c[0x0][0x208] ;  /* 0x000082008d307625 */ /* 0x000fc600078e007a */
[----:B------:R1:W5:Y:S02]  /*33e0*/  @P0 LDG.E.128 R76, [R50.64+0x10] ;  /* 0x00001004324c0981 */ /* 0x000364000c1e1d00 */
[----:B-1----:R-:W-:-:S05]  /*33f0*/  @P0 IMAD.WIDE.U32 R50, R44, R123, c[0x0][0x218] ;  /* 0x000086002c320625 */ /* 0x002fca00078e007b */
[----:B------:R1:W5:Y:S04]  /*3400*/  @P0 LDG.E.128 R96, [R50.64] ;  /* 0x0000000432600981 */ /* 0x000368000c1e1d00 */
[----:B------:R1:W5:Y:S04]  /*3410*/  @P0 LDG.E.128 R100, [R50.64+0x10] ;  /* 0x0000100432640981 */ /* 0x000368000c1e1d00 */
[----:B-1----:R-:W4:Y:S01]  /*3420*/  LDG.E.128 R48, [R48.64] ;  /* 0x0000000430307981 */ /* 0x002f22000c1e1d00 */
[----:B--2---:R-:W-:-:S05]  /*3430*/  FFMA.FTZ R124, R110, R157, R124 ;  /* 0x0000009d6e7c7223 */ /* 0x004fca000001007c */
[----:B------:R1:W-:Y:S04]  /*3440*/  STL [R1+0x268], R124 ;  /* 0x0002687c01007387 */ /* 0x0003e80000100800 */
[----:B-1----:R-:W2:Y:S01]  /*3450*/  LDL.LU R124, [R1+0x2a0] ;  /* 0x0002a000017c7983 */ /* 0x002ea20000300800 */
[----:B------:R-:W-:Y:S01]  /*3460*/  HADD2.F32 R157, -RZ, R107.H1_H1 ;  /* 0x3000006bff9d7230 */ /* 0x000fe20000004100 */
[----:B------:R-:W-:-:S04]  /*3470*/  FADD.FTZ R107, -R7, R111 ;  /* 0x0000006f076b7221 */ /* 0x000fc80000010100 */
[----:B------:R-:W-:Y:S01]  /*3480*/  FMUL.FTZ R107, R3, R107 ;  /* 0x0000006b036b7220 */ /* 0x000fe20000410000 */
[----:B------:R-:W-:Y:S01]  /*3490*/  STL [R1+0x278], R160 ;  /* 0x000278a001007387 */ /* 0x000fe20000100800 */
[----:B---3--:R-:W-:Y:S02]  /*34a0*/  FADD.FTZ R126, R59, R126 ;  /* 0x0000007e3b7e7221 */ /* 0x008fe40000010000 */
[----:B----4-:R-:W-:-:S03]  /*34b0*/  FFMA.FTZ R128, R107, R59, R128 ;  /* 0x0000003b6b807223 */ /* 0x010fc60000010080 */
[----:B------:R1:W-:Y:S04]  /*34c0*/  STL [R1+0x254], R126 ;  /* 0x0002547e01007387 */ /* 0x0003e80000100800 */
[----:B-1----:R-:W3:Y:S04]  /*34d0*/  LDL.LU R126, [R1+0x290] ;  /* 0x00029000017e7983 */ /* 0x002ee80000300800 */
[----:B------:R-:W4:Y:S04]  /*34e0*/  LDL R158, [R1+0x20] ;  /* 0x00002000019e7983 */ /* 0x000f280000100800 */
[----:B------:R1:W-:Y:S01]  /*34f0*/  STL [R1+0x144], R128 ;  /* 0x0001448001007387 */ /* 0x0003e20000100800 */
[----:B------:R-:W-:-:S03]  /*3500*/  FADD.FTZ R125, R157, R125 ;  /* 0x0000007d9d7d7221 */ /* 0x000fc60000010000 */
[----:B-1----:R-:W4:Y:S04]  /*3510*/  LDL.LU R128, [R1+0x280] ;  /* 0x0002800001807983 */ /* 0x002f280000300800 */
[----:B------:R1:W-:Y:S04]  /*3520*/  STL [R1+0x274], R125 ;  /* 0x0002747d01007387 */ /* 0x0003e80000100800 */
[----:B-1----:R-:W4:Y:S01]  /*3530*/  LDL.LU R125, [R1+0x150] ;  /* 0x00015000017d7983 */ /* 0x002f220000300800 */
[-C--:B------:R-:W-:Y:S02]  /*3540*/  FMUL.FTZ R111, R159, R157.reuse ;  /* 0x0000009d9f6f7220 */ /* 0x080fe40000410000 */
[----:B------:R-:W-:Y:S01]  /*3550*/  FFMA.FTZ R127, R107, R157, R127 ;  /* 0x0000009d6b7f7223 */ /* 0x000fe2000001007f */
[----:B------:R-:W-:Y:S01]  /*3560*/  HADD2.F32 R157, -RZ, R112.H0_H0 ;  /* 0x20000070ff9d7230 */ /* 0x000fe20000004100 */
[----:B------:R-:W4:Y:S01]  /*3570*/  LDL R159, [R1+0x30] ;  /* 0x00003000019f7983 */ /* 0x000f220000100800 */
[----:B------:R-:W-:-:S03]  /*3580*/  FFMA.FTZ R59, R129, R59, R111 ;  /* 0x0000003b813b7223 */ /* 0x000fc6000001006f */
[----:B------:R-:W-:Y:S04]  /*3590*/  STL [R1+0x264], R127 ;  /* 0x0002647f01007387 */ /* 0x000fe80000100800 */
[----:B------:R-:W4:Y:S01]  /*35a0*/  LDL R129, [R1+0x24] ;  /* 0x0000240001817983 */ /* 0x000f220000100800 */
[----:B------:R-:W-:-:S04]  /*35b0*/  FADD.FTZ R52, -R7, R52 ;  /* 0x0000003407347221 */ /* 0x000fc80000010100 */
[----:B------:R-:W-:Y:S01]  /*35c0*/  FMUL.FTZ R111, R3, R52 ;  /* 0x00000034036f7220 */ /* 0x000fe20000410000 */
[----:B------:R-:W-:Y:S01]  /*35d0*/  HADD2.F32 R52, -RZ, R48.H0_H0 ;  /* 0x20000030ff347230 */ /* 0x000fe20000004100 */
[----:B--2---:R-:W-:-:S05]  /*35e0*/  FADD.FTZ R124, R157, R124 ;  /* 0x0000007c9d7c7221 */ /* 0x004fca0000010000 */
[----:B------:R1:W-:Y:S04]  /*35f0*/  STL [R1+0x2a0], R124 ;  /* 0x0002a07c01007387 */ /* 0x0003e80000100800 */
[----:B-1----:R-:W2:Y:S04]  /*3600*/  LDL.LU R124, [R1+0x27c] ;  /* 0x00027c00017c7983 */ /* 0x002ea80000300800 */
[----:B------:R-:W2:Y:S01]  /*3610*/  LDL.LU R127, [R1+0x14c] ;  /* 0x00014c00017f7983 */ /* 0x000ea20000300800 */
[-C--:B---3--:R-:W-:Y:S02]  /*3620*/  FFMA.FTZ R126, R111, R157.reuse, R126 ;  /* 0x0000009d6f7e7223 */ /* 0x088fe4000001007e */
[----:B----4-:R-:W-:-:S03]  /*3630*/  FMUL.FTZ R157, R158, R157 ;  /* 0x0000009d9e9d7220 */ /* 0x010fc60000410000 */
[----:B------:R1:W-:Y:S04]  /*3640*/  STL [R1+0x290], R126 ;  /* 0x0002907e01007387 */ /* 0x0003e80000100800 */
[----:B-1----:R-:W3:Y:S01]  /*3650*/  LDL R126, [R1+0x34] ;  /* 0x00003400017e7983 */ /* 0x002ee20000100800 */
[----:B------:R-:W-:-:S03]  /*3660*/  FADD.FTZ R128, R52, R128 ;  /* 0x0000008034807221 */ /* 0x000fc60000010000 */
[----:B------:R-:W4:Y:S04]  /*3670*/  LDL.LU R158, [R1+0x29c] ;  /* 0x00029c00019e7983 */ /* 0x000f280000300800 */
[----:B------:R1:W-:Y:S01]  /*3680*/  STL [R1+0x280], R128 ;  /* 0x0002808001007387 */ /* 0x0003e20000100800 */
[----:B------:R-:W-:-:S03]  /*3690*/  FFMA.FTZ R125, R111, R52, R125 ;  /* 0x000000346f7d7223 */ /* 0x000fc6000001007d */
[----:B-1----:R-:W4:Y:S04]  /*36a0*/  LDL.LU R128, [R1+0x28c] ;  /* 0x00028c0001807983 */ /* 0x002f280000300800 */
[----:B------:R1:W-:Y:S04]  /*36b0*/  STL [R1+0x150], R125 ;  /* 0x0001507d01007387 */ /* 0x0003e80000100800 */
[----:B-1----:R-:W4:Y:S01]  /*36c0*/  LDL.LU R125, [R1+0x2a8] ;  /* 0x0002a800017d7983 */ /* 0x002f220000300800 */
[----:B------:R-:W-:Y:S01]  /*36d0*/  FADD.FTZ R53, -R7, R53 ;  /* 0x0000003507357221 */ /* 0x000fe20000010100 */
[----:B------:R-:W-:-:S03]  /*36e0*/  HADD2.F32 R48, -RZ, R48.H1_H1 ;  /* 0x30000030ff307230 */ /* 0x000fc60000004100 */
[----:B------:R-:W-:Y:S01]  /*36f0*/  FMUL.FTZ R53, R3, R53 ;  /* 0x0000003503357220 */ /* 0x000fe20000410000 */
[----:B------:R-:W-:Y:S01]  /*3700*/  HADD2.F32 R112, -RZ, R112.H1_H1 ;  /* 0x30000070ff707230 */ /* 0x000fe20000004100 */
[----:B------:R-:W-:-:S04]  /*3710*/  FFMA.FTZ R52, R159, R52, R157 ;  /* 0x000000349f347223 */ /* 0x000fc8000001009d */
[----:B------:R-:W-:Y:S02]  /*3720*/  FMUL.FTZ R157, R129, R112 ;  /* 0x00000070819d7220 */ /* 0x000fe40000410000 */
[----:B--2---:R-:W-:Y:S02]  /*3730*/  FADD.FTZ R124, R48, R124 ;  /* 0x0000007c307c7221 */ /* 0x004fe40000010000 */
[----:B------:R-:W-:-:S03]  /*3740*/  FFMA.FTZ R127, R53, R48, R127 ;  /* 0x00000030357f7223 */ /* 0x000fc6000001007f */
[----:B------:R1:W-:Y:S04]  /*3750*/  STL [R1+0x27c], R124 ;  /* 0x00027c7c01007387 */ /* 0x0003e80000100800 */
[----:B-1----:R-:W2:Y:S04]  /*3760*/  LDL.LU R124, [R1+0x298] ;  /* 0x00029800017c7983 */ /* 0x002ea80000300800 */
[----:B------:R-:W2:Y:S04]  /*3770*/  LDL R129, [R1+0x28] ;  /* 0x0000280001817983 */ /* 0x000ea80000100800 */
[----:B------:R1:W-:Y:S04]  /*3780*/  STL [R1+0x14c], R127 ;  /* 0x00014c7f01007387 */ /* 0x0003e80000100800 */
[----:B-1----:R-:W2:Y:S01]  /*3790*/  LDL.LU R127, [R1+0x288] ;  /* 0x00028800017f7983 */ /* 0x002ea20000300800 */
[----:B---3--:R-:W-:Y:S01]  /*37a0*/  FFMA.FTZ R48, R126, R48, R157 ;  /* 0x000000307e307223 */ /* 0x008fe2000001009d */
[----:B------:R-:W-:Y:S01]  /*37b0*/  HADD2.F32 R157, -RZ, R113.H0_H0 ;  /* 0x20000071ff9d7230 */ /* 0x000fe20000004100 */
[----:B----4-:R-:W-:Y:S01]  /*37c0*/  FADD.FTZ R158, R112, R158 ;  /* 0x0000009e709e7221 */ /* 0x010fe20000010000 */
[----:B------:R-:W3:Y:S04]  /*37d0*/  LDL.LU R126, [R1+0x158] ;  /* 0x00015800017e7983 */ /* 0x000ee80000300800 */
[----:B------:R-:W4:Y:S01]  /*37e0*/  LDL R160, [R1+0x38] ;  /* 0x0000380001a07983 */ /* 0x000f220000100800 */
[----:B------:R-:W-:-:S03]  /*37f0*/  FFMA.FTZ R128, R53, R112, R128 ;  /* 0x0000007035807223 */ /* 0x000fc60000010080 */
[----:B------:R-:W-:Y:S04]  /*3800*/  STL [R1+0x29c], R158 ;  /* 0x00029c9e01007387 */ /* 0x000fe80000100800 */
[----:B------:R1:W-:Y:S04]  /*3810*/  STL [R1+0x28c], R128 ;  /* 0x00028c8001007387 */ /* 0x0003e80000100800 */
[----:B------:R-:W4:Y:S01]  /*3820*/  LDL.LU R159, [R1+0x2a4] ;  /* 0x0002a400019f7983 */ /* 0x000f220000300800 */
[----:B------:R-:W-:-:S03]  /*3830*/  FADD.FTZ R125, R157, R125 ;  /* 0x0000007d9d7d7221 */ /* 0x000fc60000010000 */
[----:B-1----:R-:W4:Y:S04]  /*3840*/  LDL.LU R128, [R1+0x294] ;  /* 0x0002940001807983 */ /* 0x002f280000300800 */
[----:B------:R1:W-:Y:S04]  /*3850*/  STL [R1+0x2a8], R125 ;  /* 0x0002a87d01007387 */ /* 0x0003e80000100800 */
[----:B-1----:R-:W4:Y:S01]  /*3860*/  LDL R125, [R1+0x2c] ;  /* 0x00002c00017d7983 */ /* 0x002f220000100800 */
[----:B------:R-:W-:-:S04]  /*3870*/  FADD.FTZ R54, -R7, R54 ;  /* 0x0000003607367221 */ /* 0x000fc80000010100 */
[----:B------:R-:W-:Y:S01]  /*3880*/  FMUL.FTZ R112, R3, R54 ;  /* 0x0000003603707220 */ /* 0x000fe20000410000 */
[----:B------:R-:W-:Y:S01]  /*3890*/  HADD2.F32 R54, -RZ, R49.H0_H0 ;  /* 0x20000031ff367230 */ /* 0x000fe20000004100 */
[----:B------:R-:W-:Y:S01]  /*38a0*/  FADD.FTZ R55, -R7, R55 ;  /* 0x0000003707377221 */ /* 0x000fe20000010100 */
[----:B------:R-:W-:-:S03]  /*38b0*/  HADD2.F32 R113, -RZ, R113.H1_H1 ;  /* 0x30000071ff717230 */ /* 0x000fc60000004100 */
[----:B------:R-:W-:Y:S02]  /*38c0*/  FMUL.FTZ R55, R3, R55 ;  /* 0x0000003703377220 */ /* 0x000fe40000410000 */
[----:B--2---:R-:W-:-:S05]  /*38d0*/  FFMA.FTZ R124, R112, R157, R124 ;  /* 0x0000009d707c7223 */ /* 0x004fca000001007c */
[----:B------:R1:W-:Y:S04]  /*38e0*/  STL [R1+0x298], R124 ;  /* 0x0002987c01007387 */ /* 0x0003e80000100800 */
[----:B-1----:R-:W2:Y:S01]  /*38f0*/  LDL.LU R124, [R1+0x284] ;  /* 0x00028400017c7983 */ /* 0x002ea20000300800 */
[----:B------:R-:W-:-:S05]  /*3900*/  FADD.FTZ R127, R54, R127 ;  /* 0x0000007f367f7221 */ /* 0x000fca0000010000 */
[----:B------:R1:W-:Y:S04]  /*3910*/  STL [R1+0x288], R127 ;  /* 0x0002887f01007387 */ /* 0x0003e80000100800 */
[----:B-1----:R-:W2:Y:S01]  /*3920*/  LDL.LU R127, [R1+0x154] ;  /* 0x00015400017f7983 */ /* 0x002ea20000300800 */
[----:B---3--:R-:W-:-:S03]  /*3930*/  FFMA.FTZ R126, R112, R54, R126 ;  /* 0x00000036707e7223 */ /* 0x008fc6000001007e */
[----:B------:R-:W3:Y:S01]  /*3940*/  LDL R158, [R1+0x3c] ;  /* 0x00003c00019e7983 */ /* 0x000ee20000100800 */
[----:B------:R-:W-:-:S03]  /*3950*/  FMUL.FTZ R157, R129, R157 ;  /* 0x0000009d819d7220 */ /* 0x000fc60000410000 */
[----:B------:R-:W3:Y:S04]  /*3960*/  LDL R129, [R1] ;  /* 0x0000000001817983 */ /* 0x000ee80000100800 */
[----:B------:R1:W-:Y:S01]  /*3970*/  STL [R1+0x158], R126 ;  /* 0x0001587e01007387 */ /* 0x0003e20000100800 */
[----:B----4-:R-:W-:Y:S02]  /*3980*/  FADD.FTZ R159, R113, R159 ;  /* 0x0000009f719f7221 */ /* 0x010fe40000010000 */
[-C--:B------:R-:W-:Y:S01]  /*3990*/  FFMA.FTZ R128, R55, R113.reuse, R128 ;  /* 0x0000007137807223 */ /* 0x080fe20000010080 */
[----:B-1----:R-:W4:Y:S01]  /*39a0*/  LDL.LU R126, [R1+0x2bc] ;  /* 0x0002bc00017e7983 */ /* 0x002f220000300800 */
[----:B------:R-:W-:-:S03]  /*39b0*/  FMUL.FTZ R113, R125, R113 ;  /* 0x000000717d717220 */ /* 0x000fc60000410000 */
[----:B------:R-:W4:Y:S01]  /*39c0*/  LDL.LU R125, [R1+0x2b0] ;  /* 0x0002b000017d7983 */ /* 0x000f220000300800 */
[----:B------:R-:W-:-:S03]  /*39d0*/  HADD2.F32 R49, -RZ, R49.H1_H1 ;  /* 0x30000031ff317230 */ /* 0x000fc60000004100 */
[----:B------:R-:W-:Y:S04]  /*39e0*/  STL [R1+0x2a4], R159 ;  /* 0x0002a49f01007387 */ /* 0x000fe80000100800 */
[----:B------:R1:W-:Y:S01]  /*39f0*/  STL [R1+0x294], R128 ;  /* 0x0002948001007387 */ /* 0x0003e20000100800 */
[----:B------:R-:W-:Y:S01]  /*3a00*/  FFMA.FTZ R54, R160, R54, R157 ;  /* 0x00000036a0367223 */ /* 0x000fe2000001009d */
[----:B------:R-:W-:Y:S02]  /*3a10*/  HADD2.F32 R157, -RZ, R114.H0_H0 ;  /* 0x20000072ff9d7230 */ /* 0x000fe40000004100 */
[----:B-1----:R-:W4:Y:S01]  /*3a20*/  LDL R128, [R1+0x10] ;  /* 0x0000100001807983 */ /* 0x002f220000100800 */
[----:B------:R-:W-:-:S04]  /*3a30*/  FADD.FTZ R116, -R7, R116 ;  /* 0x0000007407747221 */ /* 0x000fc80000010100 */
[----:B------:R-:W-:Y:S02]  /*3a40*/  FMUL.FTZ R116, R3, R116 ;  /* 0x0000007403747220 */ /* 0x000fe40000410000 */
[----:B--2---:R-:W-:-:S05]  /*3a50*/  FADD.FTZ R124, R49, R124 ;  /* 0x0000007c317c7221 */ /* 0x004fca0000010000 */
[----:B------:R1:W-:Y:S04]  /*3a60*/  STL [R1+0x284], R124 ;  /* 0x0002847c01007387 */ /* 0x0003e80000100800 */
[----:B-1----:R-:W2:Y:S01]  /*3a70*/  LDL.LU R124, [R1+0x2d4] ;  /* 0x0002d400017c7983 */ /* 0x002ea20000300800 */
[----:B------:R-:W-:-:S05]  /*3a80*/  FFMA.FTZ R127, R55, R49, R127 ;  /* 0x00000031377f7223 */ /* 0x000fca000001007f */
[----:B------:R1:W-:Y:S01]  /*3a90*/  STL [R1+0x154], R127 ;  /* 0x0001547f01007387 */ /* 0x0003e20000100800 */
[----:B---3--:R-:W-:Y:S01]  /*3aa0*/  FFMA.FTZ R49, R158, R49, R113 ;  /* 0x000000319e317223 */ /* 0x008fe20000010071 */
[----:B------:R-:W-:Y:S02]  /*3ab0*/  HADD2.F32 R113, -RZ, R50.H0_H0 ;  /* 0x20000032ff717230 */ /* 0x000fe40000004100 */
[----:B-1----:R-:W3:Y:S01]  /*3ac0*/  LDL.LU R127, [R1+0x2c8] ;  /* 0x0002c800017f7983 */ /* 0x002ee20000300800 */
[----:B------:R-:W-:-:S03]  /*3ad0*/  FMUL.FTZ R158, R129, R157 ;  /* 0x0000009d819e7220 */ /* 0x000fc60000410000 */
[----:B------:R-:W3:Y:S04]  /*3ae0*/  LDL R160, [R1+0x4] ;  /* 0x0000040001a07983 */ /* 0x000ee80000100800 */
[----:B------:R-:W3:Y:S01]  /*3af0*/  LDL.LU R159, [R1+0x2b8] ;  /* 0x0002b800019f7983 */ /* 0x000ee20000300800 */
[----:B----4-:R-:W-:-:S03]  /*3b00*/  FADD.FTZ R126, R113, R126 ;  /* 0x0000007e717e7221 */ /* 0x010fc60000010000 */
[----:B------:R-:W4:Y:S01]  /*3b10*/  LDL.LU R129, [R1+0x2ac] ;  /* 0x0002ac0001817983 */ /* 0x000f220000300800 */
[----:B------:R-:W-:-:S03]  /*3b20*/  FFMA.FTZ R125, R116, R113, R125 ;  /* 0x00000071747d7223 */ /* 0x000fc6000001007d */
[----:B------:R1:W-:Y:S04]  /*3b30*/  STL [R1+0x2bc], R126 ;  /* 0x0002bc7e01007387 */ /* 0x0003e80000100800 */
[----:B-1----:R-:W4:Y:S04]  /*3b40*/  LDL R126, [R1+0x14] ;  /* 0x00001400017e7983 */ /* 0x002f280000100800 */
[----:B------:R1:W-:Y:S04]  /*3b50*/  STL [R1+0x2b0], R125 ;  /* 0x0002b07d01007387 */ /* 0x0003e80000100800 */
[----:B-1----:R-:W4:Y:S01]  /*3b60*/  LDL.LU R125, [R1+0x2d0] ;  /* 0x0002d000017d7983 */ /* 0x002f220000300800 */
[----:B------:R-:W-:Y:S01]  /*3b70*/  HADD2.F32 R50, -RZ, R50.H1_H1 ;  /* 0x30000032ff327230 */ /* 0x000fe20000004100 */
[----:B------:R-:W-:-:S02]  /*3b80*/  FFMA.FTZ R113, R128, R113, R158 ;  /* 0x0000007180717223 */ /* 0x000fc4000001009e */
[----:B--2---:R-:W-:-:S05]  /*3b90*/  FADD.FTZ R124, R157, R124 ;  /* 0x0000007c9d7c7221 */ /* 0x004fca0000010000 */
[----:B------:R1:W-:Y:S04]  /*3ba0*/  STL [R1+0x2d4], R124 ;  /* 0x0002d47c01007387 */ /* 0x0003e80000100800 */
[----:B-1----:R-:W2:Y:S01]  /*3bb0*/  LDL.LU R124, [R1+0x2c4] ;  /* 0x0002c400017c7983 */ /* 0x002ea20000300800 */
[----:B---3--:R-:W-:Y:S01]  /*3bc0*/  FFMA.FTZ R127, R116, R157, R127 ;  /* 0x0000009d747f7223 */ /* 0x008fe2000001007f */
[----:B------:R-:W-:Y:S01]  /*3bd0*/  HADD2.F32 R157, -RZ, R114.H1_H1 ;  /* 0x30000072ff9d7230 */ /* 0x000fe20000004100 */
[----:B------:R-:W-:Y:S01]  /*3be0*/  FADD.FTZ R114, -R7, R117 ;  /* 0x0000007507727221 */ /* 0x000fe20000010100 */
[----:B------:R-:W3:Y:S03]  /*3bf0*/  LDL R158, [R1+0x8] ;  /* 0x00000800019e7983 */ /* 0x000ee60000100800 */
[----:B------:R-:W-:Y:S01]  /*3c00*/  FMUL.FTZ R114, R3, R114 ;  /* 0x0000007203727220 */ /* 0x000fe20000410000 */
[----:B------:R-:W3:Y:S01]  /*3c10*/  LDL.LU R128, [R1+0x2c0] ;  /* 0x0002c00001807983 */ /* 0x000ee20000300800 */
[----:B------:R-:W-:-:S03]  /*3c20*/  FADD.FTZ R159, R50, R159 ;  /* 0x0000009f329f7221 */ /* 0x000fc60000010000 */
[----:B------:R1:W-:Y:S01]  /*3c30*/  STL [R1+0x2c8], R127 ;  /* 0x0002c87f01007387 */ /* 0x0003e20000100800 */
[-C--:B----4-:R-:W-:Y:S02]  /*3c40*/  FFMA.FTZ R129, R114, R50.reuse, R129 ;  /* 0x0000003272817223 */ /* 0x090fe40000010081 */
[----:B------:R-:W-:Y:S01]  /*3c50*/  FMUL.FTZ R117, R160, R157 ;  /* 0x0000009da0757220 */ /* 0x000fe20000410000 */
[----:B-1----:R-:W4:Y:S04]  /*3c60*/  LDL.LU R127, [R1+0x2b4] ;  /* 0x0002b400017f7983 */ /* 0x002f280000300800 */
[----:B------:R1:W-:Y:S01]  /*3c70*/  STL [R1+0x2ac], R129 ;  /* 0x0002ac8101007387 */ /* 0x0003e20000100800 */
[----:B------:R-:W-:-:S03]  /*3c80*/  FFMA.FTZ R50, R126, R50, R117 ;  /* 0x000000327e327223 */ /* 0x000fc60000010075 */
[----:B------:R-:W-:Y:S04]  /*3c90*/  STL [R1+0x2b8], R159 ;  /* 0x0002b89f01007387 */ /* 0x000fe80000100800 */
[----:B-1----:R-:W4:Y:S04]  /*3ca0*/  LDL R129, [R1+0x18] ;  /* 0x0000180001817983 */ /* 0x002f280000100800 */
[----:B------:R-:W4:Y:S01]  /*3cb0*/  LDL.LU R126, [R1+0x2d8] ;  /* 0x0002d800017e7983 */ /* 0x000f220000300800 */
[----:B------:R-:W-:-:S05]  /*3cc0*/  FADD.FTZ R125, R157, R125 ;  /* 0x0000007d9d7d7221 */ /* 0x000fca0000010000 */
[----:B------:R1:W-:Y:S04]  /*3cd0*/  STL [R1+0x2d0], R125 ;  /* 0x0002d07d01007387 */ /* 0x0003e80000100800 */
[----:B-1----:R-:W4:Y:S01]  /*3ce0*/  LDL.LU R125, [R1+0x2cc] ;  /* 0x0002cc00017d7983 */ /* 0x002f220000300800 */
[----:B------:R-:W-:Y:S01]  /*3cf0*/  FADD.FTZ R118, -R7, R118 ;  /* 0x0000007607767221 */ /* 0x000fe20000010100 */
[----:B------:R-:W-:Y:S02]  /*3d00*/  HADD2.F32 R117, -RZ, R51.H0_H0 ;  /* 0x20000033ff757230 */ /* 0x000fe40000004100 */
[----:B------:R-:W4:Y:S01]  /*3d10*/  LDL R159, [R1+0xc] ;  /* 0x00000c00019f7983 */ /* 0x000f220000100800 */
[----:B------:R-:W-:Y:S01]  /*3d20*/  FMUL.FTZ R118, R3, R118 ;  /* 0x0000007603767220 */ /* 0x000fe20000410000 */
[----:B------:R-:W-:Y:S01]  /*3d30*/  IADD3 R46, R2, 0x80, RZ ;  /* 0x00000080022e7810 */ /* 0x000fe20007ffe0ff */
[----:B------:R-:W-:-:S04]  /*3d40*/  IMAD.WIDE.U32 R42, R44, R122, c[0x0][0x210] ;  /* 0x000084002c2a7625 */ /* 0x000fc800078e007a */
[----:B------:R-:W-:-:S04]  /*3d50*/  IMAD.WIDE.U32 R40, R44, R122, c[0x0][0x208] ;  /* 0x000082002c287625 */ /* 0x000fc800078e007a */
[----:B------:R-:W-:Y:S02]  /*3d60*/  IMAD.WIDE.U32 R136, R46, R123, c[0x0][0x188] ;  /* 0x000062002e887625 */ /* 0x000fe400078e007b */
[----:B------:R1:W4:Y:S04]  /*3d70*/  LDG.E.128 R120, [R42.64] ;  /* 0x000000042a787981 */ /* 0x000328000c1e1d00 */
[----:B------:R0:W4:Y:S01]  /*3d80*/  LDG.E.128 R44, [R136.64] ;  /* 0x00000004882c7981 */ /* 0x000122000c1e1d00 */
[----:B--2---:R-:W-:Y:S01]  /*3d90*/  FFMA.FTZ R124, R114, R157, R124 ;  /* 0x0000009d727c7223 */ /* 0x004fe2000001007c */
[----:B------:R-:W-:Y:S02]  /*3da0*/  HADD2.F32 R157, -RZ, R115.H0_H0 ;  /* 0x20000073ff9d7230 */ /* 0x000fe40000004100 */
[----:B-1----:R-:W2:Y:S04]  /*3db0*/  LDG.E.128 R40, [R40.64] ;  /* 0x0000000428287981 */ /* 0x002ea8000c1e1d00 */
[----:B------:R1:W-:Y:S01]  /*3dc0*/  STL [R1+0x2c4], R124 ;  /* 0x0002c47c01007387 */ /* 0x0003e20000100800 */
[----:B---3--:R-:W-:Y:S01]  /*3dd0*/  FADD.FTZ R128, R117, R128 ;  /* 0x0000008075807221 */ /* 0x008fe20000010000 */
[----:B------:R-:W-:-:S02]  /*3de0*/  HADD2.F32 R51, -RZ, R51.H1_H1 ;  /* 0x30000033ff337230 */ /* 0x000fc40000004100 */
[----:B0-----:R-:W3:Y:S04]  /*3df0*/  LDG.E.128 R136, [R136.64+0x10] ;  /* 0x0000100488887981 */ /* 0x001ee8000c1e1d00 */
[----:B-1----:R-:W2:Y:S01]  /*3e00*/  LDL.LU R124, [R1+0x2e0] ;  /* 0x0002e000017c7983 */ /* 0x002ea20000300800 */
[----:B------:R-:W-:-:S03]  /*3e10*/  FMUL.FTZ R158, R158, R157 ;  /* 0x0000009d9e9e7220 */ /* 0x000fc60000410000 */
[----:B------:R0:W-:Y:S01]  /*3e20*/  STL [R1+0x2c0], R128 ;  /* 0x0002c08001007387 */ /* 0x0001e20000100800 */
[----:B----4-:R-:W-:-:S03]  /*3e30*/  FFMA.FTZ R127, R118, R117, R127 ;  /* 0x00000075767f7223 */ /* 0x010fc6000001007f */
[----:B0-----:R-:W4:Y:S04]  /*3e40*/  LDL.LU R128, [R1+0x2dc] ;  /* 0x0002dc0001807983 */ /* 0x001f280000300800 */
[----:B------:R-:W3:Y:S04]  /*3e50*/  LDL.LU R160, [R1+0x2e8] ;  /* 0x0002e80001a07983 */ /* 0x000ee80000300800 */
[----:B------:R0:W-:Y:S01]  /*3e60*/  STL [R1+0x2b4], R127 ;  /* 0x0002b47f01007387 */ /* 0x0001e20000100800 */
[----:B------:R-:W-:Y:S02]  /*3e70*/  FFMA.FTZ R117, R129, R117, R158 ;  /* 0x0000007581757223 */ /* 0x000fe4000001009e */
[----:B------:R-:W-:Y:S01]  /*3e80*/  FADD.FTZ R126, R157, R126 ;  /* 0x0000007e9d7e7221 */ /* 0x000fe20000010000 */
[----:B0-----:R-:W3:Y:S04]  /*3e90*/  LDL.LU R127, [R1+0x2e4] ;  /* 0x0002e400017f7983 */ /* 0x001ee80000300800 */
[----:B------:R0:W5:Y:S04]  /*3ea0*/  LDL.LU R129, [R1+0x380] ;  /* 0x0003800001817983 */ /* 0x0001680000300800 */
[----:B------:R-:W3:Y:S04]  /*3eb0*/  LDL R158, [R1+0x1c] ;  /* 0x00001c00019e7983 */ /* 0x000ee80000100800 */
[----:B------:R1:W-:Y:S01]  /*3ec0*/  STL [R1+0x2d8], R126 ;  /* 0x0002d87e01007387 */ /* 0x0003e20000100800 */
[----:B------:R-:W-:-:S03]  /*3ed0*/  FFMA.FTZ R125, R118, R157, R125 ;  /* 0x0000009d767d7223 */ /* 0x000fc6000001007d */
[----:B-1----:R-:W3:Y:S04]  /*3ee0*/  LDL.LU R126, [R1+0x308] ;  /* 0x00030800017e7983 */ /* 0x002ee80000300800 */
[----:B------:R1:W-:Y:S04]  /*3ef0*/  STL [R1+0x2cc], R125 ;  /* 0x0002cc7d01007387 */ /* 0x0003e80000100800 */
[----:B-1----:R-:W3:Y:S01]  /*3f00*/  LDL.LU R125, [R1+0x300] ;  /* 0x00030000017d7983 */ /* 0x002ee20000300800 */
[----:B------:R-:W-:Y:S01]  /*3f10*/  HADD2.F32 R157, -RZ, R115.H1_H1 ;  /* 0x30000073ff9d7230 */ /* 0x000fe20000004100 */
[----:B------:R-:W-:-:S04]  /*3f20*/  FADD.FTZ R115, -R7, R119 ;  /* 0x0000007707737221 */ /* 0x000fc80000010100 */
[----:B------:R-:W-:Y:S02]  /*3f30*/  FMUL.FTZ R115, R3, R115 ;  /* 0x0000007303737220 */ /* 0x000fe40000410000 */
[----:B------:R-:W-:Y:S02]  /*3f40*/  FMUL.FTZ R119, R159, R157 ;  /* 0x0000009d9f777220 */ /* 0x000fe40000410000 */
[----:B------:R-:W3:Y:S01]  /*3f50*/  LDL.LU R159, [R1+0x2f8] ;  /* 0x0002f800019f7983 */ /* 0x000ee20000300800 */
[----:B------:R-:W-:Y:S02]  /*3f60*/  FADD.FTZ R44, -R7, R44 ;  /* 0x0000002c072c7221 */ /* 0x000fe40000010100 */
[----:B--2---:R-:W-:-:S05]  /*3f70*/  FADD.FTZ R124, R51, R124 ;  /* 0x0000007c337c7221 */ /* 0x004fca0000010000 */
[----:B------:R1:W-:Y:S01]  /*3f80*/  STL [R1+0x2e0], R124 ;  /* 0x0002e07c01007387 */ /* 0x0003e20000100800 */
[----:B----4-:R-:W-:-:S03]  /*3f90*/  FFMA.FTZ R128, R115, R51, R128 ;  /* 0x0000003373807223 */ /* 0x010fc60000010080 */
[----:B-1----:R-:W2:Y:S01]  /*3fa0*/  LDL.LU R124, [R1+0x2f0] ;  /* 0x0002f000017c7983 */ /* 0x002ea20000300800 */
[----:B---3--:R-:W-:-:S03]  /*3fb0*/  FADD.FTZ R160, R157, R160 ;  /* 0x000000a09da07221 */ /* 0x008fc60000010000 */
[----:B------:R1:W-:Y:S04]  /*3fc0*/  STL [R1+0x2dc], R128 ;  /* 0x0002dc8001007387 */ /* 0x0003e80000100800 */
[----:B-1----:R0:W5:Y:S01]  /*3fd0*/  LDL.LU R128, [R1+0x37c] ;  /* 0x00037c0001807983 */ /* 0x0021620000300800 */
[----:B------:R-:W-:Y:S01]  /*3fe0*/  FFMA.FTZ R127, R115, R157, R127 ;  /* 0x0000009d737f7223 */ /* 0x000fe2000001007f */
[----:B------:R-:W-:Y:S02]  /*3ff0*/  HADD2.F32 R157, -RZ, R120.H0_H0 ;  /* 0x20000078ff9d7230 */ /* 0x000fe40000004100 */
[----:B------:R-:W-:Y:S04]  /*4000*/  STL [R1+0x2e8], R160 ;  /* 0x0002e8a001007387 */ /* 0x000fe80000100800 */
[----:B------:R1:W-:Y:S01]  /*4010*/  STL [R1+0x2e4], R127 ;  /* 0x0002e47f01007387 */ /* 0x0003e20000100800 */
[----:B------:R-:W-:-:S03]  /*4020*/  FFMA.FTZ R51, R158, R51, R119 ;  /* 0x000000339e337223 */ /* 0x000fc60000010077 */
[----:B------:R-:W3:Y:S01]  /*4030*/  LDL.LU R158, [R1+0x2f4] ;  /* 0x0002f400019e7983 */ /* 0x000ee20000300800 */
[----:B------:R-:W-:Y:S02]  /*4040*/  FMUL.FTZ R119, R3, R44 ;  /* 0x0000002c03777220 */ /* 0x000fe40000410000 */
[----:B------:R-:W-:-:S05]  /*4050*/  FADD.FTZ R126, R157, R126 ;  /* 0x0000007e9d7e7221 */ /* 0x000fca0000010000 */
[----:B------:R4:W-:Y:S04]  /*4060*/  STL [R1+0x308], R126 ;  /* 0x0003087e01007387 */ /* 0x0009e80000100800 */
[----:B-1----:R-:W3:Y:S01]  /*4070*/  LDL.LU R127, [R1+0x2ec] ;  /* 0x0002ec00017f7983 */ /* 0x002ee20000300800 */
[----:B------:R-:W-:-:S03]  /*4080*/  FFMA.FTZ R125, R119, R157, R125 ;  /* 0x0000009d777d7223 */ /* 0x000fc6000001007d */
[----:B----4-:R-:W4:Y:S04]  /*4090*/  LDL.LU R126, [R1+0x304] ;  /* 0x00030400017e7983 */ /* 0x010f280000300800 */
[----:B------:R1:W-:Y:S04]  /*40a0*/  STL [R1+0x300], R125 ;  /* 0x0003007d01007387 */ /* 0x0003e80000100800 */
[----:B-1----:R-:W4:Y:S01]  /*40b0*/  LDL.LU R125, [R1+0x2fc] ;  /* 0x0002fc00017d7983 */ /* 0x002f220000300800 */
[--C-:B------:R-:W-:Y:S01]  /*40c0*/  HADD2.F32 R44, -RZ, R40.reuse.H0_H0 ;  /* 0x20000028ff2c7230 */ /* 0x100fe20000004100 */
[----:B------:R-:W-:Y:S01]  /*40d0*/  FMUL.FTZ R157, R32, R157 ;  /* 0x0000009d209d7220 */ /* 0x000fe20000410000 */
[----:B------:R-:W-:-:S03]  /*40e0*/  HADD2.F32 R40, -RZ, R40.H1_H1 ;  /* 0x30000028ff287230 */ /* 0x000fc60000004100 */
[----:B------:R-:W-:Y:S02]  /*40f0*/  FADD.FTZ R159, R44, R159 ;  /* 0x0000009f2c9f7221 */ /* 0x000fe40000010000 */
[----:B------:R-:W-:Y:S02]  /*4100*/  FADD.FTZ R45, -R7, R45 ;  /* 0x0000002d072d7221 */ /* 0x000fe40000010100 */
[-C--:B--2---:R-:W-:Y:S02]  /*4110*/  FFMA.FTZ R124, R119, R44.reuse, R124 ;  /* 0x0000002c777c7223 */ /* 0x084fe4000001007c */
[----:B------:R-:W-:-:S03]  /*4120*/  FFMA.FTZ R44, R24, R44, R157 ;  /* 0x0000002c182c7223 */ /* 0x000fc6000001009d */
[----:B------:R1:W-:Y:S01]  /*4130*/  STL [R1+0x2f0], R124 ;  /* 0x0002f07c01007387 */ /* 0x0003e20000100800 */
[----:B------:R-:W-:Y:S01]  /*4140*/  HADD2.F32 R157, -RZ, R120.H1_H1 ;  /* 0x30000078ff9d7230 */ /* 0x000fe20000004100 */
[----:B------:R-:W-:Y:S02]  /*4150*/  FMUL.FTZ R120, R3, R45 ;  /* 0x0000002d03787220 */ /* 0x000fe40000410000 */
[----:B-1----:R-:W2:Y:S04]  /*4160*/  LDL.LU R124, [R1+0x318] ;  /* 0x00031800017c7983 */ /* 0x002ea80000300800 */
[----:B------:R1:W-:Y:S04]  /*4170*/  STL [R1+0x2f8], R159 ;  /* 0x0002f89f01007387 */ /* 0x0003e80000100800 */
[----:B------:R-:W2:Y:S01]  /*4180*/  LDL.LU R160, [R1+0x314] ;  /* 0x0003140001a07983 */ /* 0x000ea20000300800 */
[----:B---3--:R-:W-:-:S03]  /*4190*/  FADD.FTZ R158, R40, R158 ;  /* 0x0000009e289e7221 */ /* 0x008fc60000010000 */
[----:B-1----:R-:W3:Y:S04]  /*41a0*/  LDL.LU R159, [R1+0x310] ;  /* 0x00031000019f7983 */ /* 0x002ee80000300800 */
[----:B------:R1:W-:Y:S04]  /*41b0*/  STL [R1+0x2f4], R158 ;  /* 0x0002f49e01007387 */ /* 0x0003e80000100800 */
[----:B-1----:R-:W3:Y:S01]  /*41c0*/  LDL.LU R158, [R1+0x30c] ;  /* 0x00030c00019e7983 */ /* 0x002ee20000300800 */
[----:B------:R-:W-:-:S05]  /*41d0*/  FFMA.FTZ R127, R120, R40, R127 ;  /* 0x00000028787f7223 */ /* 0x000fca000001007f */
[----:B------:R1:W-:Y:S01]  /*41e0*/  STL [R1+0x2ec], R127 ;  /* 0x0002ec7f01007387 */ /* 0x0003e20000100800 */
[----:B----4-:R-:W-:-:S03]  /*41f0*/  FADD.FTZ R126, R157, R126 ;  /* 0x0000007e9d7e7221 */ /* 0x010fc60000010000 */
[----:B-1----:R-:W4:Y:S04]  /*4200*/  LDL.LU R127, [R1+0x328] ;  /* 0x00032800017f7983 */ /* 0x002f280000300800 */
[----:B------:R1:W-:Y:S01]  /*4210*/  STL [R1+0x304], R126 ;  /* 0x0003047e01007387 */ /* 0x0003e20000100800 */
[----:B------:R-:W-:-:S03]  /*4220*/  FFMA.FTZ R125, R120, R157, R125 ;  /* 0x0000009d787d7223 */ /* 0x000fc6000001007d */
[----:B-1----:R-:W4:Y:S04]  /*4230*/  LDL.LU R126, [R1+0x324] ;  /* 0x00032400017e7983 */ /* 0x002f280000300800 */
[----:B------:R1:W-:Y:S04]  /*4240*/  STL [R1+0x2fc], R125 ;  /* 0x0002fc7d01007387 */ /* 0x0003e80000100800 */
[----:B-1----:R-:W4:Y:S01]  /*4250*/  LDL.LU R125, [R1+0x320] ;  /* 0x00032000017d7983 */ /* 0x002f220000300800 */
[----:B------:R-:W-:-:S04]  /*4260*/  FMUL.FTZ R45, R33, R157 ;  /* 0x0000009d212d7220 */ /* 0x000fc80000410000 */
[----:B------:R-:W-:Y:S02]  /*4270*/  FFMA.FTZ R45, R25, R40, R45 ;  /* 0x00000028192d7223 */ /* 0x000fe4000001002d */
[----:B------:R-:W-:Y:S01]  /*4280*/  FADD.FTZ R40, -R7, R46 ;  /* 0x0000002e07287221 */ /* 0x000fe20000010100 */
[----:B------:R-:W-:-:S03]  /*4290*/  HADD2.F32 R46, -RZ, R121.H0_H0 ;  /* 0x20000079ff2e7230 */ /* 0x000fc60000004100 */
[----:B------:R-:W-:Y:S01]  /*42a0*/  FMUL.FTZ R157, R3, R40 ;  /* 0x00000028039d7220 */ /* 0x000fe20000410000 */
[----:B------:R-:W-:Y:S01]  /*42b0*/  HADD2.F32 R40, -RZ, R41.H0_H0 ;  /* 0x20000029ff287230 */ /* 0x000fe20000004100 */
[----:B------:R-:W-:-:S04]  /*42c0*/  FADD.FTZ R47, -R7, R47 ;  /* 0x0000002f072f7221 */ /* 0x000fc80000010100 */
[----:B------:R-:W-:Y:S01]  /*42d0*/  FMUL.FTZ R47, R3, R47 ;  /* 0x0000002f032f7220 */ /* 0x000fe20000410000 */
[----:B------:R-:W-:Y:S01]  /*42e0*/  HADD2.F32 R41, -RZ, R41.H1_H1 ;  /* 0x30000029ff297230 */ /* 0x000fe20000004100 */
[----:B--2---:R-:W-:Y:S02]  /*42f0*/  FADD.FTZ R124, R46, R124 ;  /* 0x0000007c2e7c7221 */ /* 0x004fe40000010000 */
[CC--:B------:R-:W-:Y:S02]  /*4300*/  FFMA.FTZ R160, R157.reuse, R46.reuse, R160 ;  /* 0x0000002e9da07223 */ /* 0x0c0fe400000100a0 */
[----:B------:R-:W-:Y:S02]  /*4310*/  FMUL.FTZ R46, R34, R46 ;  /* 0x0000002e222e7220 */ /* 0x000fe40000410000 */
[----:B---3--:R-:W-:Y:S02]  /*4320*/  FADD.FTZ R159, R40, R159 ;  /* 0x0000009f289f7221 */ /* 0x008fe40000010000 */
[-C--:B------:R-:W-:Y:S01]  /*4330*/  FFMA.FTZ R46, R26, R40.reuse, R46 ;  /* 0x000000281a2e7223 */ /* 0x080fe2000001002e */
[----:B------:R1:W-:Y:S04]  /*4340*/  STL [R1+0x318], R124 ;  /* 0x0003187c01007387 */ /* 0x0003e80000100800 */
[----:B-1----:R-:W2:Y:S01]  /*4350*/  LDL.LU R124, [R1+0x31c] ;  /* 0x00031c00017c7983 */ /* 0x002ea20000300800 */
[----:B------:R-:W-:Y:S01]  /*4360*/  FFMA.FTZ R158, R157, R40, R158 ;  /* 0x000000289d9e7223 */ /* 0x000fe2000001009e */
[----:B------:R-:W-:-:S02]  /*4370*/  HADD2.F32 R40, -RZ, R121.H1_H1 ;  /* 0x30000079ff287230 */ /* 0x000fc40000004100 */
[----:B------:R-:W-:Y:S04]  /*4380*/  STL [R1+0x314], R160 ;  /* 0x000314a001007387 */ /* 0x000fe80000100800 */
[----:B------:R-:W-:Y:S04]  /*4390*/  STL [R1+0x310], R159 ;  /* 0x0003109f01007387 */ /* 0x000fe80000100800 */
[----:B------:R-:W-:Y:S01]  /*43a0*/  STL [R1+0x30c], R158 ;  /* 0x00030c9e01007387 */ /* 0x000fe20000100800 */
[----:B----4-:R-:W-:-:S05]  /*43b0*/  FADD.FTZ R127, R40, R127 ;  /* 0x0000007f287f7221 */ /* 0x010fca0000010000 */
[----:B------:R1:W-:Y:S01]  /*43c0*/  STL [R1+0x328], R127 ;  /* 0x0003287f01007387 */ /* 0x0003e20000100800 */
[----:B------:R-:W-:-:S03]  /*43d0*/  FFMA.FTZ R126, R47, R40, R126 ;  /* 0x000000282f7e7223 */ /* 0x000fc6000001007e */
[----:B-1----:R-:W3:Y:S04]  /*43e0*/  LDL.LU R127, [R1+0x330] ;  /* 0x00033000017f7983 */ /* 0x002ee80000300800 */
[----:B------:R1:W-:Y:S01]  /*43f0*/  STL [R1+0x324], R126 ;  /* 0x0003247e01007387 */ /* 0x0003e20000100800 */
[----:B------:R-:W-:-:S03]  /*4400*/  FADD.FTZ R125, R41, R125 ;  /* 0x0000007d297d7221 */ /* 0x000fc60000010000 */
[----:B-1----:R-:W4:Y:S04]  /*4410*/  LDL.LU R126, [R1+0x32c] ;  /* 0x00032c00017e7983 */ /* 0x002f280000300800 */
[----:B------:R1:W-:Y:S04]  /*4420*/  STL [R1+0x320], R125 ;  /* 0x0003207d01007387 */ /* 0x0003e80000100800 */
[----:B-1----:R-:W4:Y:S01]  /*4430*/  LDL.LU R125, [R1+0x338] ;  /* 0x00033800017d7983 */ /* 0x002f220000300800 */
[----:B------:R-:W-:Y:S02]  /*4440*/  FMUL.FTZ R40, R35, R40 ;  /* 0x0000002823287220 */ /* 0x000fe40000410000 */
[----:B------:R-:W-:-:S02]  /*4450*/  FADD.FTZ R136, -R7, R136 ;  /* 0x0000008807887221 */ /* 0x000fc40000010100 */
[-C--:B------:R-:W-:Y:S02]  /*4460*/  FFMA.FTZ R121, R27, R41.reuse, R40 ;  /* 0x000000291b797223 */ /* 0x080fe40000010028 */
[C---:B------:R-:W-:Y:S02]  /*4470*/  FADD.FTZ R137, -R7.reuse, R137 ;  /* 0x0000008907897221 */ /* 0x040fe40000010100 */
[----:B------:R-:W-:Y:S01]  /*4480*/  FADD.FTZ R40, -R7, R138 ;  /* 0x0000008a07287221 */ /* 0x000fe20000010100 */
[----:B------:R-:W-:Y:S01]  /*4490*/  HADD2.F32 R138, -RZ, R122.H0_H0 ;  /* 0x2000007aff8a7230 */ /* 0x000fe20000004100 */
[----:B------:R-:W-:Y:S02]  /*44a0*/  FMUL.FTZ R136, R3, R136 ;  /* 0x0000008803887220 */ /* 0x000fe40000410000 */
[----:B--2---:R-:W-:Y:S02]  /*44b0*/  FFMA.FTZ R124, R47, R41, R124 ;  /* 0x000000292f7c7223 */ /* 0x004fe4000001007c */
[----:B------:R-:W-:Y:S01]  /*44c0*/  FADD.FTZ R41, -R7, R139 ;  /* 0x0000008b07297221 */ /* 0x000fe20000010100 */
[----:B------:R-:W-:Y:S01]  /*44d0*/  HADD2.F32 R7, -RZ, R42.H0_H0 ;  /* 0x2000002aff077230 */ /* 0x000fe20000004100 */
[----:B------:R-:W-:Y:S01]  /*44e0*/  FMUL.FTZ R139, R36, R138 ;  /* 0x0000008a248b7220 */ /* 0x000fe20000410000 */
[----:B------:R1:W-:Y:S04]  /*44f0*/  STL [R1+0x31c], R124 ;  /* 0x00031c7c01007387 */ /* 0x0003e80000100800 */
[----:B-1----:R-:W2:Y:S04]  /*4500*/  LDL.LU R124, [R1+0x334] ;  /* 0x00033400017c7983 */ /* 0x002ea80000300800 */
[----:B------:R-:W2:Y:S04]  /*4510*/  LDL.LU R160, [R1+0x33c] ;  /* 0x00033c0001a07983 */ /* 0x000ea80000300800 */
[----:B------:R-:W2:Y:S04]  /*4520*/  LDL.LU R159, [R1+0x348] ;  /* 0x00034800019f7983 */ /* 0x000ea80000300800 */
[----:B------:R-:W2:Y:S01]  /*4530*/  LDL.LU R158, [R1+0x344] ;  /* 0x00034400019e7983 */ /* 0x000ea20000300800 */
[----:B---3--:R-:W-:-:S05]  /*4540*/  FADD.FTZ R127, R7, R127 ;  /* 0x0000007f077f7221 */ /* 0x008fca0000010000 */
[----:B------:R1:W-:Y:S01]  /*4550*/  STL [R1+0x330], R127 ;  /* 0x0003307f01007387 */ /* 0x0003e20000100800 */
[----:B----4-:R-:W-:-:S03]  /*4560*/  FFMA.FTZ R126, R136, R7, R126 ;  /* 0x00000007887e7223 */ /* 0x010fc6000001007e */
[----:B-1----:R0:W5:Y:S01]  /*4570*/  LDL.LU R127, [R1+0x378] ;  /* 0x00037800017f7983 */ /* 0x0021620000300800 */
[----:B------:R-:W-:-:S03]  /*4580*/  FFMA.FTZ R7, R28, R7, R139 ;  /* 0x000000071c077223 */ /* 0x000fc6000001008b */
[----:B------:R-:W3:Y:S04]  /*4590*/  LDL.LU R139, [R1+0x340] ;  /* 0x00034000018b7983 */ /* 0x000ee80000300800 */
[----:B------:R1:W-:Y:S01]  /*45a0*/  STL [R1+0x32c], R126 ;  /* 0x00032c7e01007387 */ /* 0x0003e20000100800 */
[----:B------:R-:W-:-:S03]  /*45b0*/  FADD.FTZ R125, R138, R125 ;  /* 0x0000007d8a7d7221 */ /* 0x000fc60000010000 */
[----:B-1----:R-:W4:Y:S04]  /*45c0*/  LDL.LU R126, [R1+0x350] ;  /* 0x00035000017e7983 */ /* 0x002f280000300800 */
[----:B------:R1:W-:Y:S04]  /*45d0*/  STL [R1+0x338], R125 ;  /* 0x0003387d01007387 */ /* 0x0003e80000100800 */
[----:B-1----:R-:W4:Y:S01]  /*45e0*/  LDL.LU R125, [R1+0x34c] ;  /* 0x00034c00017d7983 */ /* 0x002f220000300800 */
[----:B------:R-:W-:Y:S02]  /*45f0*/  HADD2.F32 R122, -RZ, R122.H1_H1 ;  /* 0x3000007aff7a7230 */ /* 0x000fe40000004100 */
[----:B------:R-:W-:Y:S01]  /*4600*/  HADD2.F32 R42, -RZ, R42.H1_H1 ;  /* 0x3000002aff2a7230 */ /* 0x000fe20000004100 */
[----:B--2---:R-:W-:-:S02]  /*4610*/  FFMA.FTZ R124, R136, R138, R124 ;  /* 0x0000008a887c7223 */ /* 0x004fc4000001007c */
[----:B------:R-:W-:Y:S02]  /*4620*/  FMUL.FTZ R138, R3, R137 ;  /* 0x00000089038a7220 */ /* 0x000fe40000410000 */
[----:B------:R-:W-:Y:S01]  /*4630*/  FMUL.FTZ R137, R37, R122 ;  /* 0x0000007a25897220 */ /* 0x000fe20000410000 */
[----:B------:R1:W-:Y:S01]  /*4640*/  STL [R1+0x334], R124 ;  /* 0x0003347c01007387 */ /* 0x0003e20000100800 */
[-C--:B------:R-:W-:Y:S02]  /*4650*/  FFMA.FTZ R160, R138, R42.reuse, R160 ;  /* 0x0000002a8aa07223 */ /* 0x080fe400000100a0 */
[----:B------:R-:W-:Y:S02]  /*4660*/  FFMA.FTZ R137, R29, R42, R137 ;  /* 0x0000002a1d897223 */ /* 0x000fe40000010089 */
[----:B------:R-:W-:Y:S02]  /*4670*/  FADD.FTZ R159, R122, R159 ;  /* 0x0000009f7a9f7221 */ /* 0x000fe40000010000 */
[----:B------:R-:W-:Y:S01]  /*4680*/  FFMA.FTZ R158, R138, R122, R158 ;  /* 0x0000007a8a9e7223 */ /* 0x000fe2000001009e */
[----:B-1----:R-:W2:Y:S01]  /*4690*/  LDL.LU R124, [R1+0x358] ;  /* 0x00035800017c7983 */ /* 0x002ea20000300800 */
[----:B------:R-:W-:-:S02]  /*46a0*/  FMUL.FTZ R122, R3, R40 ;  /* 0x00000028037a7220 */ /* 0x000fc40000410000 */
[----:B---3--:R-:W-:Y:S01]  /*46b0*/  FADD.FTZ R139, R42, R139 ;  /* 0x0000008b2a8b7221 */ /* 0x008fe20000010000 */
[----:B------:R-:W-:-:S04]  /*46c0*/  HADD2.F32 R42, -RZ, R43.H0_H0 ;  /* 0x2000002bff2a7230 */ /* 0x000fc80000004100 */
[----:B------:R1:W-:Y:S04]  /*46d0*/  STL [R1+0x340], R139 ;  /* 0x0003408b01007387 */ /* 0x0003e80000100800 */
[----:B------:R3:W-:Y:S01]  /*46e0*/  STL [R1+0x33c], R160 ;  /* 0x00033ca001007387 */ /* 0x0007e20000100800 */
[----:B-1----:R-:W-:Y:S01]  /*46f0*/  HADD2.F32 R139, -RZ, R123.H0_H0 ;  /* 0x2000007bff8b7230 */ /* 0x002fe20000004100 */
[----:B----4-:R-:W-:Y:S02]  /*4700*/  FADD.FTZ R126, R42, R126 ;  /* 0x0000007e2a7e7221 */ /* 0x010fe40000010000 */
[----:B---3--:R-:W3:Y:S02]  /*4710*/  LDL.LU R160, [R1+0x35c] ;  /* 0x00035c0001a07983 */ /* 0x008ee40000300800 */
[----:B------:R-:W-:-:S02]  /*4720*/  FMUL.FTZ R40, R38, R139 ;  /* 0x0000008b26287220 */ /* 0x000fc40000410000 */
        /* <DEDUP_REMOVED lines=14> */
[----:B---3--:R-:W-:-:S05]  /*4810*/  FFMA.FTZ R40, R122, R139, R40 ;  /* 0x0000008b7a287223 */ /* 0x008fca0000010028 */
[----:B------:R1:W-:Y:S02]  /*4820*/  STL [R1+0x354], R40 ;  /* 0x0003542801007387 */ /* 0x0003e40000100800 */
[----:B-1----:R-:W-:Y:S02]  /*4830*/  HADD2.F32 R40, -RZ, R123.H1_H1 ;  /* 0x3000007bff287230 */ /* 0x002fe40000004100 */
[----:B------:R-:W2:Y:S01]  /*4840*/  LDL.LU R123, [R1+0x360] ;  /* 0x00036000017b7983 */ /* 0x000ea20000300800 */
[----:B------:R-:W-:Y:S01]  /*4850*/  HADD2.F32 R43, -RZ, R43.H1_H1 ;  /* 0x3000002bff2b7230 */ /* 0x000fe20000004100 */
[----:B------:R-:W-:Y:S02]  /*4860*/  FMUL.FTZ R139, R3, R41 ;  /* 0x00000029038b7220 */ /* 0x000fe40000410000 */
[----:B------:R-:W-:Y:S02]  /*4870*/  FMUL.FTZ R41, R39, R40 ;  /* 0x0000002827297220 */ /* 0x000fe40000410000 */
[----:B----4-:R-:W-:-:S02]  /*4880*/  FADD.FTZ R159, R40, R159 ;  /* 0x0000009f289f7221 */ /* 0x010fc40000010000 */
        /* <DEDUP_REMOVED lines=37> */
[----:B--2---:R-:W-:-:S05]  /*4ae0*/  FADD.FTZ R123, R43, R123 ;  /* 0x0000007b2b7b7221 */ /* 0x004fca0000010000 */
[----:B------:R1:W-:Y:S02]  /*4af0*/  STL [R1+0x360], R123 ;  /* 0x0003607b01007387 */ /* 0x0003e40000100800 */
[----:B-1----:R-:W-:Y:S02]  /*4b00*/  FFMA.FTZ R123, R31, R43, R41 ;  /* 0x0000002b1f7b7223 */ /* 0x002fe40000010029 */
        /* <DEDUP_REMOVED lines=40> */
[----:B------:R-:W-:Y:S01]  /*4d90*/  FFMA.FTZ R40, R138, R137, R40 ;  /* 0x000000898a287223 */ /* 0x000fe20000010028 */
[----:B------:R-:W-:Y:S01]  /*4da0*/  STL [R1+0x35c], R160 ;  /* 0x00035ca001007387 */ /* 0x000fe20000100800 */
[----:B------:R-:W-:-:S02]  /*4db0*/  FADD.FTZ R41, R41, R42 ;  /* 0x0000002a29297221 */ /* 0x000fc40000010000 */
[----:B------:R-:W-:Y:S01]  /*4dc0*/  FFMA.FTZ R40, R122, R42, R40 ;  /* 0x0000002a7a287223 */ /* 0x000fe20000010028 */
[----:B------:R1:W-:Y:S04]  /*4dd0*/  STL [R1+0x368], R159 ;  /* 0x0003689f01007387 */ /* 0x0003e80000100800 */
[----:B------:R2:W-:Y:S01]  /*4de0*/  STL [R1+0x364], R158 ;  /* 0x0003649e01007387 */ /* 0x0005e20000100800 */
[----:B-1----:R-:W-:Y:S02]  /*4df0*/  FADD.FTZ R159, R41, R123 ;  /* 0x0000007b299f7221 */ /* 0x002fe40000010000 */
[----:B--2---:R-:W-:Y:S01]  /*4e00*/  FFMA.FTZ R158, R139, R123, R40 ;  /* 0x0000007b8b9e7223 */ /* 0x004fe20000010028 */
[----:B------:R-:W-:Y:S05]  /*4e10*/  BRA.DIV ~URZ, `(.L_x_1864) ;  /* 0x00003d027f007947 */ /* 0x000fea000b800000 */
[----:B0-----:R0:W1:Y:S02]  /*4e20*/  SHFL.BFLY PT, R160, R159, 0x1, 0x1f ;  /* 0x0c201f009fa07f89 */ /* 0x00106400000e0000 */
.L_x_1868:
        /* <DEDUP_REMOVED lines=18> */
.L_x_1869:
        /* <DEDUP_REMOVED lines=15> */
[-C--:B------:R-:W-:Y:S02]  /*5040*/  FFMA.FTZ R63, R63, R41.reuse, R40 ;  /* 0x000000293f3f7223 */ /* 0x080fe40000010028 */
[----:B------:R-:W-:Y:S01]  /*5050*/  FADD.FTZ R14, R14, -R18 ;  /* 0x800000120e0e7221 */ /* 0x000fe20000010000 */
[----:B------:R-:W-:Y:S01]  /*5060*/  ISETP.NE.AND.EX P3, PT, RZ, c[0x0][0x254], PT, P3 ;  /* 0x00009500ff007a0c */ /* 0x000fe20003f65330 */
[----:B------:R-:W-:Y:S02]  /*5070*/  FADD.FTZ R18, R21, -R22 ;  /* 0x8000001615127221 */ /* 0x000fe40000010000 */
[----:B------:R-:W-:-:S02]  /*5080*/  FFMA.FTZ R15, R15, R41, R40 ;  /* 0x000000290f0f7223 */ /* 0x000fc40000010028 */
[----:B------:R-:W-:Y:S02]  /*5090*/  FADD.FTZ R22, R57, -R63 ;  /* 0x8000003f39167221 */ /* 0x000fe40000010000 */
[-CC-:B------:R-:W-:Y:S02]  /*50a0*/  FFMA.FTZ R23, R23, R41.reuse, R40.reuse ;  /* 0x0000002917177223 */ /* 0x180fe40000010028 */
[----:B------:R-:W-:Y:S02]  /*50b0*/  IMAD R57, R0, c[0x0][0x168], RZ ;  /* 0x00005a0000397a24 */ /* 0x000fe400078e02ff */
[-CC-:B------:R-:W-:Y:S02]  /*50c0*/  FFMA.FTZ R6, R6, R41.reuse, R40.reuse ;  /* 0x0000002906067223 */ /* 0x180fe40000010028 */
[----:B------:R-:W-:Y:S02]  /*50d0*/  FADD.FTZ R15, R19, -R15 ;  /* 0x8000000f130f7221 */ /* 0x000fe40000010000 */
[----:B------:R-:W-:-:S02]  /*50e0*/  FFMA.FTZ R8, R8, R41, R40 ;  /* 0x0000002908087223 */ /* 0x000fc40000010028 */
[-CC-:B------:R-:W-:Y:S02]  /*50f0*/  FFMA.FTZ R11, R11, R41.reuse, R40.reuse ;  /* 0x000000290b0b7223 */ /* 0x180fe40000010028 */
[-CC-:B------:R-:W-:Y:S02]  /*5100*/  FFMA.FTZ R43, R142, R41.reuse, R40.reuse ;  /* 0x000000298e2b7223 */ /* 0x180fe40000010028 */
[----:B------:R-:W-:Y:S01]  /*5110*/  FADD.FTZ R19, R60, -R23 ;  /* 0x800000173c137221 */ /* 0x000fe20000010000 */
[----:B------:R-:W-:Y:S01]  /*5120*/  SHF.R.S32.HI R60, RZ, 0x1f, R57 ;  /* 0x0000001fff3c7819 */ /* 0x000fe20000011439 */
[-CC-:B------:R-:W-:Y:S02]  /*5130*/  FFMA.FTZ R104, R104, R41.reuse, R40.reuse ;  /* 0x0000002968687223 */ /* 0x180fe40000010028 */
[----:B------:R-:W-:Y:S01]  /*5140*/  FFMA.FTZ R108, R108, R41, R40 ;  /* 0x000000296c6c7223 */ /* 0x000fe20000010028 */
[----:B------:R-:W-:Y:S01]  /*5150*/  LEA.HI R57, R60, R57, RZ, 0x3 ;  /* 0x000000393c397211 */ /* 0x000fe200078f18ff */
[----:B------:R-:W-:Y:S01]  /*5160*/  FADD.FTZ R6, R9, -R6 ;  /* 0x8000000609067221 */ /* 0x000fe20000010000 */
[----:B0-----:R-:W-:Y:S01]  /*5170*/  LOP3.LUT R60, R159, 0x1f, RZ, 0xc0, !PT ;  /* 0x0000001f9f3c7812 */ /* 0x001fe200078ec0ff */
[----:B------:R-:W-:-:S02]  /*5180*/  FADD.FTZ R8, R10, -R8 ;  /* 0x800000080a087221 */ /* 0x000fc40000010000 */
[----:B------:R-:W-:Y:S01]  /*5190*/  FADD.FTZ R11, R140, -R11 ;  /* 0x8000000b8c0b7221 */ /* 0x000fe20000010000 */
[----:B------:R-:W-:Y:S01]  /*51a0*/  LEA.HI.SX32 R57, R57, R60, 0x1d ;  /* 0x0000003c39397211 */ /* 0x000fe200078feaff */
[----:B------:R-:W-:Y:S02]  /*51b0*/  FADD.FTZ R9, R143, -R43 ;  /* 0x8000002b8f097221 */ /* 0x000fe40000010000 */
[-CC-:B------:R-:W-:Y:S02]  /*51c0*/  FFMA.FTZ R142, R145, R41.reuse, R40.reuse ;  /* 0x00000029918e7223 */ /* 0x180fe40000010028 */
[-CC-:B------:R-:W-:Y:S02]  /*51d0*/  FFMA.FTZ R146, R146, R41.reuse, R40.reuse ;  /* 0x0000002992927223 */ /* 0x180fe40000010028 */
[-CC-:B------:R-:W-:Y:S02]  /*51e0*/  FFMA.FTZ R145, R149, R41.reuse, R40.reuse ;  /* 0x0000002995917223 */ /* 0x180fe40000010028 */
[----:B------:R-:W-:-:S02]  /*51f0*/  FFMA.FTZ R150, R150, R41, R40 ;  /* 0x0000002996967223 */ /* 0x000fc40000010028 */
[-CC-:B------:R-:W-:Y:S02]  /*5200*/  FFMA.FTZ R149, R153, R41.reuse, R40.reuse ;  /* 0x0000002999957223 */ /* 0x180fe40000010028 */
[-C--:B------:R-:W-:Y:S02]  /*5210*/  FFMA.FTZ R119, R119, R41.reuse, R40 ;  /* 0x0000002977777223 */ /* 0x080fe40000010028 */
[----:B------:R-:W-:Y:S02]  /*5220*/  FADD.FTZ R21, R62, -R104 ;  /* 0x800000683e157221 */ /* 0x000fe40000010000 */
[----:B------:R-:W-:Y:S02]  /*5230*/  FADD.FTZ R23, R105, -R108 ;  /* 0x8000006c69177221 */ /* 0x000fe40000010000 */
        /* <DEDUP_REMOVED lines=21> */
[----:B------:R-:W-:Y:S02]  /*5390*/  FFMA.FTZ R122, R122, R41, R40 ;  /* 0x000000297a7a7223 */ /* 0x000fe40000010028 */
[C---:B------:R-:W-:Y:S02]  /*53a0*/  FMUL.FTZ R6, R3.reuse, R6 ;  /* 0x0000000603067220 */ /* 0x040fe40000410000 */
[C---:B------:R-:W-:Y:S02]  /*53b0*/  FMUL.FTZ R63, R3.reuse, R8 ;  /* 0x00000008033f7220 */ /* 0x040fe40000410000 */
[C---:B------:R-:W-:Y:S02]  /*53c0*/  FMUL.FTZ R104, R3.reuse, R11 ;  /* 0x0000000b03687220 */ /* 0x040fe40000410000 */
[----:B------:R-:W-:-:S02]  /*53d0*/  FMUL.FTZ R105, R3, R9 ;  /* 0x0000000903697220 */ /* 0x000fc40000410000 */
[----:B------:R-:W-:Y:S02]  /*53e0*/  FFMA.FTZ R40, R139, R41, R40 ;  /* 0x000000298b287223 */ /* 0x000fe40000010028 */
[----:B------:R-:W-:Y:S02]  /*53f0*/  FADD.FTZ R10, R144, -R142 ;  /* 0x8000008e900a7221 */ /* 0x000fe40000010000 */
[----:B------:R-:W-:Y:S02]  /*5400*/  FADD.FTZ R41, R147, -R146 ;  /* 0x8000009293297221 */ /* 0x000fe40000010000 */
[----:B------:R-:W-:Y:S02]  /*5410*/  FADD.FTZ R43, R148, -R145 ;  /* 0x80000091942b7221 */ /* 0x000fe40000010000 */
[----:B------:R-:W-:Y:S02]  /*5420*/  FADD.FTZ R139, R151, -R150 ;  /* 0x80000096978b7221 */ /* 0x000fe40000010000 */
[----:B------:R-:W-:Y:S01]  /*5430*/  FADD.FTZ R60, R44, -R119 ;  /* 0x800000772c3c7221 */ /* 0x000fe20000010000 */
[----:B------:R-:W-:Y:S01]  /*5440*/  @P0 MOV R44, 0x20 ;  /* 0x00000020002c0802 */ /* 0x000fe20000000f00 */
[----:B-----5:R-:W-:-:S02]  /*5450*/  @P1 FADD.FTZ R63, R65, R63 ;  /* 0x0000003f413f1221 */ /* 0x020fc40000010000 */
[----:B------:R-:W-:Y:S02]  /*5460*/  @P1 FADD.FTZ R6, R64, R6 ;  /* 0x0000000640061221 */ /* 0x000fe40000010000 */
[----:B------:R-:W-:Y:S01]  /*5470*/  @P1 FADD.FTZ R105, R67, R105 ;  /* 0x0000006943691221 */ /* 0x000fe20000010000 */
[----:B------:R-:W-:Y:S01]  /*5480*/  SEL R9, R63, R129, P2 ;  /* 0x000000813f097207 */ /* 0x000fe20001000000 */
[----:B------:R-:W-:Y:S01]  /*5490*/  @P1 FADD.FTZ R104, R66, R104 ;  /* 0x0000006842681221 */ /* 0x000fe20000010000 */
[----:B------:R-:W-:Y:S01]  /*54a0*/  SEL R8, R6, R128, P2 ;  /* 0x0000008006087207 */ /* 0x000fe20001000000 */
[----:B------:R-:W-:Y:S01]  /*54b0*/  FADD.FTZ R13, R17, -R13 ;  /* 0x8000000d110d7221 */ /* 0x000fe20000010000 */
[----:B------:R-:W-:Y:S01]  /*54c0*/  SEL R11, R105, R131, P2 ;  /* 0x00000083690b7207 */ /* 0x000fe20001000000 */
[----:B------:R-:W-:Y:S02]  /*54d0*/  FADD.FTZ R58, R58, -R106 ;  /* 0x8000006a3a3a7221 */ /* 0x000fe40000010000 */
[----:B------:R-:W-:-:S02]  /*54e0*/  FADD.FTZ R59, R59, -R107 ;  /* 0x8000006b3b3b7221 */ /* 0x000fc40000010000 */
[----:B------:R-:W-:Y:S02]  /*54f0*/  FADD.FTZ R17, R20, -R153 ;  /* 0x8000009914117221 */ /* 0x000fe40000010000 */
[C---:B------:R-:W-:Y:S01]  /*5500*/  FMUL.FTZ R106, R3.reuse, R10 ;  /* 0x0000000a036a7220 */ /* 0x040fe20000410000 */
[----:B------:R-:W-:Y:S01]  /*5510*/  SEL R10, R104, R130, P2 ;  /* 0x00000082680a7207 */ /* 0x000fe20001000000 */
[C---:B------:R-:W-:Y:S02]  /*5520*/  FMUL.FTZ R41, R3.reuse, R41 ;  /* 0x0000002903297220 */ /* 0x040fe40000410000 */
[C---:B------:R-:W-:Y:S02]  /*5530*/  FMUL.FTZ R43, R3.reuse, R43 ;  /* 0x0000002b032b7220 */ /* 0x040fe40000410000 */
[----:B------:R-:W-:Y:S02]  /*5540*/  FMUL.FTZ R107, R3, R139 ;  /* 0x0000008b036b7220 */ /* 0x000fe40000410000 */
[----:B------:R-:W-:-:S02]  /*5550*/  FADD.FTZ R20, R56, -R61 ;  /* 0x8000003d38147221 */ /* 0x000fc40000010000 */
[----:B------:R-:W-:Y:S02]  /*5560*/  FADD.FTZ R61, R45, -R120 ;  /* 0x800000782d3d7221 */ /* 0x000fe40000010000 */
[----:B------:R-:W-:-:S04]  /*5570*/  @P0 IMAD.WIDE.U32 R44, R2, R44, c[0x0][0x258] ;  /* 0x00009600022c0625 */ /* 0x000fc800078e002c */
[----:B------:R-:W-:Y:S01]  /*5580*/  @P1 FADD.FTZ R41, R69, R41 ;  /* 0x0000002945291221 */ /* 0x000fe20000010000 */
[----:B------:R0:W-:Y:S01]  /*5590*/  @P0 STG.E.128 [R44.64], R8 ;  /* 0x000000082c000986 */ /* 0x0001e2000c101d04 */
[----:B------:R-:W-:Y:S02]  /*55a0*/  @P1 FADD.FTZ R106, R68, R106 ;  /* 0x0000006a446a1221 */ /* 0x000fe40000010000 */
        /* <DEDUP_REMOVED lines=16> */
[----:B------:R-:W-:-:S02]  /*56b0*/  FMUL.FTZ R115, R3, R15 ;  /* 0x0000000f03737220 */ /* 0x000fc40000410000 */
[----:B------:R-:W-:Y:S01]  /*56c0*/  FMUL.FTZ R40, R3, R17 ;  /* 0x0000001103287220 */ /* 0x000fe20000410000 */
[----:B------:R-:W-:Y:S01]  /*56d0*/  F2FP.PACK_AB R17, R105, R104 ;  /* 0x000000686911723e */ /* 0x000fe200000000ff */
[----:B------:R0:W-:Y:S01]  /*56e0*/  @P0 STG.E.128 [R44.64+0x10], R8 ;  /* 0x000010082c000986 */ /* 0x0001e2000c101d04 */
[----:B------:R-:W-:Y:S01]  /*56f0*/  FMUL.FTZ R42, R3, R18 ;  /* 0x00000012032a7220 */ /* 0x000fe20000410000 */
[----:B------:R-:W-:Y:S01]  /*5700*/  F2FP.PACK_AB R18, R41, R106 ;  /* 0x0000006a2912723e */ /* 0x000fe200000000ff */
[----:B------:R-:W-:Y:S01]  /*5710*/  FMUL.FTZ R15, R3, R19 ;  /* 0x00000013030f7220 */ /* 0x000fe20000410000 */
[----:B------:R-:W-:Y:S01]  /*5720*/  F2FP.PACK_AB R19, R107, R43 ;  /* 0x0000002b6b13723e */ /* 0x000fe200000000ff */
[----:B------:R-:W-:Y:S02]  /*5730*/  FADD.FTZ R140, R152, -R149 ;  /* 0x80000095988c7221 */ /* 0x000fe40000010000 */
[C---:B------:R-:W-:Y:S02]  /*5740*/  FMUL.FTZ R13, R3.reuse, R13 ;  /* 0x0000000d030d7220 */ /* 0x040fe40000410000 */
[----:B------:R-:W-:-:S02]  /*5750*/  FMUL.FTZ R14, R3, R14 ;  /* 0x0000000e030e7220 */ /* 0x000fc40000410000 */
[----:B------:R-:W-:Y:S02]  /*5760*/  FADD.FTZ R56, R109, -R110 ;  /* 0x8000006e6d387221 */ /* 0x000fe40000010000 */
[----:B------:R-:W-:Y:S02]  /*5770*/  FADD.FTZ R50, R50, -R114 ;  /* 0x8000007232327221 */ /* 0x000fe40000010000 */
[----:B------:R-:W-:Y:S02]  /*5780*/  @P1 FADD.FTZ R13, R75, R13 ;  /* 0x0000000d4b0d1221 */ /* 0x000fe40000010000 */
[----:B------:R-:W-:Y:S02]  /*5790*/  @P1 FADD.FTZ R40, R76, R40 ;  /* 0x000000284c281221 */ /* 0x000fe40000010000 */
[C---:B0-----:R-:W-:Y:S02]  /*57a0*/  FMUL.FTZ R11, R3.reuse, R12 ;  /* 0x0000000c030b7220 */ /* 0x041fe40000410000 */
[----:B------:R-:W-:Y:S01]  /*57b0*/  FMUL.FTZ R12, R3, R16 ;  /* 0x00000010030c7220 */ /* 0x000fe20000410000 */
[----:B------:R-:W-:Y:S01]  /*57c0*/  F2FP.PACK_AB R16, R63, R6 ;  /* 0x000000063f10723e */ /* 0x000fe200000000ff */
[----:B------:R-:W-:-:S04]  /*57d0*/  IMAD.WIDE.U32 R8, R2, R118, c[0x0][0x248] ;  /* 0x0000920002087625 */ /* 0x000fc800078e0076 */
[----:B------:R-:W-:Y:S01]  /*57e0*/  FMUL.FTZ R10, R3, R140 ;  /* 0x0000008c030a7220 */ /* 0x000fe20000410000 */
[----:B------:R0:W-:Y:S01]  /*57f0*/  STG.E.128 [R8.64], R16 ;  /* 0x0000001008007986 */ /* 0x0001e2000c101d04 */
[----:B------:R-:W-:Y:S02]  /*5800*/  @P1 FADD.FTZ R11, R73, R11 ;  /* 0x0000000b490b1221 */ /* 0x000fe40000010000 */
[----:B------:R-:W-:Y:S02]  /*5810*/  @P1 FADD.FTZ R10, R72, R10 ;  /* 0x0000000a480a1221 */ /* 0x000fe40000010000 */
[----:B------:R-:W-:Y:S02]  /*5820*/  @P1 FADD.FTZ R12, R74, R12 ;  /* 0x0000000c4a0c1221 */ /* 0x000fe40000010000 */
[----:B------:R-:W-:Y:S02]  /*5830*/  @P1 FADD.FTZ R14, R77, R14 ;  /* 0x0000000e4d0e1221 */ /* 0x000fe40000010000 */
[----:B------:R-:W-:-:S02]  /*5840*/  @P1 FADD.FTZ R42, R78, R42 ;  /* 0x0000002a4e2a1221 */ /* 0x000fc40000010000 */
[----:B------:R-:W-:Y:S02]  /*5850*/  @P1 FADD.FTZ R115, R79, R115 ;  /* 0x000000734f731221 */ /* 0x000fe40000010000 */
[----:B------:R-:W-:Y:S02]  /*5860*/  FADD.FTZ R52, R52, -R111 ;  /* 0x8000006f34347221 */ /* 0x000fe40000010000 */
[----:B------:R-:W-:Y:S02]  /*5870*/  FADD.FTZ R54, R54, -R112 ;  /* 0x8000007036367221 */ /* 0x000fe40000010000 */
[C---:B------:R-:W-:Y:S01]  /*5880*/  FMUL.FTZ R44, R3.reuse, R58 ;  /* 0x0000003a032c7220 */ /* 0x040fe20000410000 */
[----:B0-----:R-:W-:Y:S01]  /*5890*/  @P3 F2FP.PACK_AB R17, RZ, R41 ;  /* 0x00000029ff11323e */ /* 0x001fe200000000ff */
        /* <DEDUP_REMOVED lines=13> */
[----:B------:R-:W-:-:S02]  /*5970*/  @P3 F2FP.PACK_AB R6, RZ, R63 ;  /* 0x0000003fff06323e */ /* 0x000fc400000000ff */
[----:B------:R-:W-:Y:S01]  /*5980*/  @P3 PRMT R127, R8, 0x7610, R127 ;  /* 0x00007610087f3816 */ /* 0x000fe2000000007f */
[C---:B------:R-:W-:Y:S01]  /*5990*/  FMUL.FTZ R108, R3.reuse, R54 ;  /* 0x00000036036c7220 */ /* 0x040fe20000410000 */
[----:B------:R-:W-:Y:S01]  /*59a0*/  @P3 PRMT R126, R16, 0x7610, R126 ;  /* 0x00007610107e3816 */ /* 0x000fe2000000007e */
[C---:B------:R-:W-:Y:S01]  /*59b0*/  FMUL.FTZ R110, R3.reuse, R53 ;  /* 0x00000035036e7220 */ /* 0x040fe20000410000 */
[----:B------:R-:W-:Y:S01]  /*59c0*/  @P3 PRMT R125, R18, 0x7610, R125 ;  /* 0x00007610127d3816 */ /* 0x000fe2000000007d */
[----:B------:R-:W-:Y:S01]  /*59d0*/  FMUL.FTZ R112, R3, R55 ;  /* 0x0000003703707220 */ /* 0x000fe20000410000 */
[----:B------:R-:W-:Y:S01]  /*59e0*/  @P3 PRMT R124, R41, 0x7610, R124 ;  /* 0x00007610297c3816 */ /* 0x000fe2000000007c */
[C---:B------:R-:W-:Y:S01]  /*59f0*/  FMUL.FTZ R20, R3.reuse, R20 ;  /* 0x0000001403147220 */ /* 0x040fe20000410000 */
[----:B------:R-:W-:Y:S01]  /*5a00*/  @P0 MOV R106, 0x20 ;  /* 0x00000020006a0802 */ /* 0x000fe20000000f00 */
[----:B------:R-:W-:Y:S01]  /*5a10*/  FMUL.FTZ R21, R3, R21 ;  /* 0x0000001503157220 */ /* 0x000fe20000410000 */
[----:B------:R-:W-:Y:S01]  /*5a20*/  @P3 PRMT R127, R127, 0x5410, R9 ;  /* 0x000054107f7f3816 */ /* 0x000fe20000000009 */
[----:B------:R-:W-:Y:S01]  /*5a30*/  IMAD.WIDE.U32 R8, R4, R118, c[0x0][0x248] ;  /* 0x0000920004087625 */ /* 0x000fe200078e0076 */
[----:B------:R-:W-:-:S02]  /*5a40*/  @P3 PRMT R126, R126, 0x5410, R17 ;  /* 0x000054107e7e3816 */ /* 0x000fc40000000011 */
[----:B------:R-:W-:Y:S01]  /*5a50*/  @P3 PRMT R125, R125, 0x5410, R19 ;  /* 0x000054107d7d3816 */ /* 0x000fe20000000013 */
[----:B------:R-:W-:Y:S01]  /*5a60*/  @P0 IMAD.WIDE.U32 R106, R4, R106, c[0x0][0x258] ;  /* 0x00009600046a0625 */ /* 0x000fe200078e006a */
[----:B------:R-:W-:Y:S02]  /*5a70*/  @P3 PRMT R124, R124, 0x5410, R6 ;  /* 0x000054107c7c3816 */ /* 0x000fe40000000006 */
[----:B------:R-:W-:Y:S01]  /*5a80*/  SEL R17, R11, R129, P2 ;  /* 0x000000810b117207 */ /* 0x000fe20001000000 */
[----:B------:R-:W-:Y:S01]  /*5a90*/  FMUL.FTZ R22, R3, R22 ;  /* 0x0000001603167220 */ /* 0x000fe20000410000 */
[----:B------:R-:W-:Y:S01]  /*5aa0*/  SEL R16, R10, R128, P2 ;  /* 0x000000800a107207 */ /* 0x000fe20001000000 */
[----:B------:R-:W-:Y:S01]  /*5ab0*/  @P3 STG.E.128 [R104.64], R124 ;  /* 0x0000007c68003986 */ /* 0x000fe2000c101d04 */
[----:B------:R-:W-:Y:S01]  /*5ac0*/  SEL R19, R13, R131, P2 ;  /* 0x000000830d137207 */ /* 0x000fe20001000000 */
[C---:B------:R-:W-:Y:S01]  /*5ad0*/  FMUL.FTZ R23, R3.reuse, R23 ;  /* 0x0000001703177220 */ /* 0x040fe20000410000 */
[----:B------:R-:W-:Y:S01]  /*5ae0*/  SEL R18, R12, R130, P2 ;  /* 0x000000820c127207 */ /* 0x000fe20001000000 */
[----:B------:R-:W-:Y:S01]  /*5af0*/  FMUL.FTZ R59, R3, R59 ;  /* 0x0000003b033b7220 */ /* 0x000fe20000410000 */
[----:B------:R-:W-:Y:S01]  /*5b00*/  SEL R49, R14, R133, P2 ;  /* 0x000000850e317207 */ /* 0x000fe20001000000 */
[----:B------:R-:W-:Y:S01]  /*5b10*/  @P1 FADD.FTZ R15, R80, R15 ;  /* 0x0000000f500f1221 */ /* 0x000fe20000010000 */
        /* <DEDUP_REMOVED lines=9> */
[----:B------:R1:W-:Y:S01]  /*5bb0*/  @P0 STG.E.128 [R106.64+0x10], R48 ;  /* 0x000010306a000986 */ /* 0x0003e2000c101d04 */
[----:B------:R-:W-:Y:S01]  /*5bc0*/  F2FP.PACK_AB R53, R13, R12 ;  /* 0x0000000c0d35723e */ /* 0x000fe200000000ff */
[----:B------:R-:W-:Y:S01]  /*5bd0*/  @P1 FADD.FTZ R23, R84, R23 ;  /* 0x0000001754171221 */ /* 0x000fe20000010000 */
[----:B------:R-:W-:Y:S01]  /*5be0*/  F2FP.PACK_AB R52, R11, R10 ;  /* 0x0000000a0b34723e */ /* 0x000fe200000000ff */
[----:B------:R-:W-:Y:S01]  /*5bf0*/  @P1 FADD.FTZ R44, R85, R44 ;  /* 0x0000002c552c1221 */ /* 0x000fe20000010000 */
[----:B------:R-:W-:Y:S01]  /*5c00*/  @P3 F2FP.PACK_AB R12, RZ, R12 ;  /* 0x0000000cff0c323e */ /* 0x000fe200000000ff */
[----:B------:R-:W-:Y:S01]  /*5c10*/  @P1 FADD.FTZ R45, R86, R45 ;  /* 0x0000002d562d1221 */ /* 0x000fe20000010000 */
[----:B------:R-:W-:Y:S01]  /*5c20*/  @P3 F2FP.PACK_AB R10, RZ, R10 ;  /* 0x0000000aff0a323e */ /* 0x000fe200000000ff */
[----:B------:R2:W-:Y:S01]  /*5c30*/  STG.E.128 [R8.64], R52 ;  /* 0x0000003408007986 */ /* 0x0005e2000c101d04 */
[----:B------:R-:W-:Y:S01]  /*5c40*/  @P3 F2FP.PACK_AB R14, RZ, R14 ;  /* 0x0000000eff0e323e */ /* 0x000fe200000000ff */
[----:B------:R-:W-:Y:S01]  /*5c50*/  @P1 FADD.FTZ R59, R87, R59 ;  /* 0x0000003b573b1221 */ /* 0x000fe20000010000 */
[----:B0-----:R-:W-:Y:S01]  /*5c60*/  @P3 F2FP.PACK_AB R16, RZ, R40 ;  /* 0x00000028ff10323e */ /* 0x001fe200000000ff */
[----:B------:R-:W-:Y:S01]  /*5c70*/  @P1 FADD.FTZ R56, R88, R56 ;  /* 0x0000003858381221 */ /* 0x000fe20000010000 */
[----:B------:R-:W-:Y:S01]  /*5c80*/  @P3 F2FP.PACK_AB R13, RZ, R13 ;  /* 0x0000000dff0d323e */ /* 0x000fe200000000ff */
[----:B------:R-:W-:Y:S01]  /*5c90*/  @P1 FADD.FTZ R58, R89, R58 ;  /* 0x0000003a593a1221 */ /* 0x000fe20000010000 */
[----:B------:R-:W-:Y:S01]  /*5ca0*/  @P3 F2FP.PACK_AB R6, RZ, R11 ;  /* 0x0000000bff06323e */ /* 0x000fe200000000ff */
[----:B------:R-:W-:Y:S01]  /*5cb0*/  @P1 FADD.FTZ R108, R90, R108 ;  /* 0x0000006c5a6c1221 */ /* 0x000fe20000010000 */
[----:B------:R-:W-:Y:S01]  /*5cc0*/  @P3 PRMT R126, R16, 0x7610, R126 ;  /* 0x00007610107e3816 */ /* 0x000fe2000000007e */
[----:B-1----:R-:W-:Y:S01]  /*5cd0*/  @P3 IMAD.WIDE.U32 R48, R4, R118, c[0x0][0x250] ;  /* 0x0000940004303625 */ /* 0x002fe200078e0076 */
[----:B------:R-:W-:-:S02]  /*5ce0*/  @P3 PRMT R125, R12, 0x7610, R125 ;  /* 0x000076100c7d3816 */ /* 0x000fc4000000007d */
[----:B------:R-:W-:Y:S01]  /*5cf0*/  @P3 PRMT R124, R10, 0x7610, R124 ;  /* 0x000076100a7c3816 */ /* 0x000fe2000000007c */
[----:B------:R-:W-:Y:S01]  /*5d00*/  @P1 FADD.FTZ R109, R91, R109 ;  /* 0x0000006d5b6d1221 */ /* 0x000fe20000010000 */
[----:B------:R-:W-:Y:S01]  /*5d10*/  @P0 MOV R50, 0x20 ;  /* 0x0000002000320802 */ /* 0x000fe20000000f00 */
[----:B------:R-:W-:Y:S01]  /*5d20*/  @P1 FADD.FTZ R110, R92, R110 ;  /* 0x0000006e5c6e1221 */ /* 0x000fe20000010000 */
[----:B------:R-:W-:Y:S01]  /*5d30*/  @P3 PRMT R126, R126, 0x5410, R14 ;  /* 0x000054107e7e3816 */ /* 0x000fe2000000000e */
[----:B------:R-:W-:Y:S01]  /*5d40*/  @P1 FADD.FTZ R111, R93, R111 ;  /* 0x0000006f5d6f1221 */ /* 0x000fe20000010000 */
[----:B--2---:R-:W-:Y:S01]  /*5d50*/  @P3 F2FP.PACK_AB R8, RZ, R42 ;  /* 0x0000002aff08323e */ /* 0x004fe200000000ff */
[----:B------:R-:W-:Y:S01]  /*5d60*/  @P0 IMAD.WIDE.U32 R50, R5, R50, c[0x0][0x258] ;  /* 0x0000960005320625 */ /* 0x000fe200078e0032 */
[----:B------:R-:W-:Y:S02]  /*5d70*/  @P3 F2FP.PACK_AB R9, RZ, R115 ;  /* 0x00000073ff09323e */ /* 0x000fe400000000ff */
[----:B------:R-:W-:Y:S01]  /*5d80*/  @P3 PRMT R127, R8, 0x7610, R127 ;  /* 0x00007610087f3816 */ /* 0x000fe2000000007f */
[----:B------:R-:W-:Y:S01]  /*5d90*/  @P1 FADD.FTZ R112, R94, R112 ;  /* 0x000000705e701221 */ /* 0x000fe20000010000 */
[----:B------:R-:W-:Y:S01]  /*5da0*/  @P3 PRMT R125, R125, 0x5410, R13 ;  /* 0x000054107d7d3816 */ /* 0x000fe2000000000d */
[----:B------:R-:W-:Y:S01]  /*5db0*/  IMAD.WIDE.U32 R12, R5, R118, c[0x0][0x248] ;  /* 0x00009200050c7625 */ /* 0x000fe200078e0076 */
[----:B------:R-:W-:-:S02]  /*5dc0*/  @P3 PRMT R127, R127, 0x5410, R9 ;  /* 0x000054107f7f3816 */ /* 0x000fc40000000009 */
[----:B------:R-:W-:Y:S01]  /*5dd0*/  @P3 PRMT R124, R124, 0x5410, R6 ;  /* 0x000054107c7c3816 */ /* 0x000fe20000000006 */
[----:B------:R-:W-:Y:S01]  /*5de0*/  @P1 FADD.FTZ R113, R95, R113 ;  /* 0x000000715f711221 */ /* 0x000fe20000010000 */
[----:B------:R-:W-:Y:S01]  /*5df0*/  SEL R8, R15, R128, P2 ;  /* 0x000000800f087207 */ /* 0x000fe20001000000 */
[----:B------:R-:W-:Y:S01]  /*5e00*/  @P3 IMAD.WIDE.U32 R4, R5, R118, c[0x0][0x250] ;  /* 0x0000940005043625 */ /* 0x000fe200078e0076 */
[----:B------:R-:W-:Y:S01]  /*5e10*/  SEL R10, R21, R130, P2 ;  /* 0x00000082150a7207 */ /* 0x000fe20001000000 */
[----:B------:R0:W-:Y:S01]  /*5e20*/  @P3 STG.E.128 [R48.64], R124 ;  /* 0x0000007c30003986 */ /* 0x0001e2000c101d04 */
[----:B------:R-:W-:Y:S01]  /*5e30*/  SEL R16, R23, R132, P2 ;  /* 0x0000008417107207 */ /* 0x000fe20001000000 */
        /* <DEDUP_REMOVED lines=8> */
[C---:B------:R-:W-:Y:S01]  /*5ec0*/  FMUL.FTZ R114, R3.reuse, R62 ;  /* 0x0000003e03727220 */ /* 0x040fe20000410000 */
[C---:B------:R-:W-:Y:S01]  /*5ed0*/  F2FP.PACK_AB R40, R20.reuse, R15 ;  /* 0x0000000f1428723e */ /* 0x040fe200000000ff */
        /* <DEDUP_REMOVED lines=27> */
[----:B------:R-:W-:Y:S01]  /*6090*/  @P3 PRMT R126, R23, 0x7610, R126 ;  /* 0x00007610177e3816 */ /* 0x000fe2000000007e */
[----:B------:R-:W-:Y:S01]  /*60a0*/  @P1 FADD.FTZ R46, R98, R46 ;  /* 0x0000002e622e1221 */ /* 0x000fe20000010000 */
[----:B------:R-:W-:Y:S01]  /*60b0*/  @P3 PRMT R125, R21, 0x7610, R125 ;  /* 0x00007610157d3816 */ /* 0x000fe2000000007d */
[----:B------:R-:W-:Y:S01]  /*60c0*/  IMAD.WIDE.U32 R20, R141, R118, c[0x0][0x248] ;  /* 0x000092008d147625 */ /* 0x000fe200078e0076 */
[----:B------:R-:W-:-:S02]  /*60d0*/  @P3 PRMT R124, R15, 0x7610, R124 ;  /* 0x000076100f7c3816 */ /* 0x000fc4000000007c */
[----:B------:R-:W-:Y:S01]  /*60e0*/  @P3 PRMT R127, R127, 0x5410, R59 ;  /* 0x000054107f7f3816 */ /* 0x000fe2000000003b */
[----:B------:R-:W-:Y:S01]  /*60f0*/  @P1 FADD.FTZ R47, R99, R47 ;  /* 0x0000002f632f1221 */ /* 0x000fe20000010000 */
[----:B------:R-:W-:Y:S01]  /*6100*/  @P0 MOV R23, 0x20 ;  /* 0x0000002000170802 */ /* 0x000fe20000000f00 */
[----:B------:R-:W-:Y:S01]  /*6110*/  @P1 FADD.FTZ R7, R100, R7 ;  /* 0x0000000764071221 */ /* 0x000fe20000010000 */
[----:B------:R-:W-:Y:S01]  /*6120*/  @P3 PRMT R126, R126, 0x5410, R44 ;  /* 0x000054107e7e3816 */ /* 0x000fe2000000002c */
[----:B------:R-:W-:Y:S01]  /*6130*/  @P1 FADD.FTZ R114, R101, R114 ;  /* 0x0000007265721221 */ /* 0x000fe20000010000 */
[----:B------:R-:W-:Y:S01]  /*6140*/  @P3 PRMT R125, R125, 0x5410, R22 ;  /* 0x000054107d7d3816 */ /* 0x000fe20000000016 */
[----:B------:R-:W-:Y:S01]  /*6150*/  @P0 IMAD.WIDE.U32 R22, R141, R23, c[0x0][0x258] ;  /* 0x000096008d160625 */ /* 0x000fe200078e0017 */
[----:B------:R-:W-:Y:S02]  /*6160*/  @P3 PRMT R124, R124, 0x5410, R6 ;  /* 0x000054107c7c3816 */ /* 0x000fe40000000006 */
[----:B-1----:R-:W-:-:S02]  /*6170*/  SEL R8, R56, R128, P2 ;  /* 0x0000008038087207 */ /* 0x002fc40001000000 */
[----:B------:R-:W-:Y:S01]  /*6180*/  SEL R10, R108, R130, P2 ;  /* 0x000000826c0a7207 */ /* 0x000fe20001000000 */
[----:B------:R0:W-:Y:S01]  /*6190*/  @P3 STG.E.128 [R4.64], R124 ;  /* 0x0000007c04003986 */ /* 0x0001e2000c101d04 */
[----:B--2---:R-:W-:Y:S02]  /*61a0*/  SEL R12, R110, R132, P2 ;  /* 0x000000846e0c7207 */ /* 0x004fe40001000000 */
[----:B------:R-:W-:Y:S02]  /*61b0*/  SEL R14, R112, R134, P2 ;  /* 0x00000086700e7207 */ /* 0x000fe40001000000 */
[----:B------:R-:W-:Y:S02]  /*61c0*/  F2FP.PACK_AB R19, R113, R112 ;  /* 0x000000707113723e */ /* 0x000fe400000000ff */
[----:B------:R-:W-:Y:S02]  /*61d0*/  F2FP.PACK_AB R18, R111, R110 ;  /* 0x0000006e6f12723e */ /* 0x000fe400000000ff */
[----:B------:R-:W-:-:S02]  /*61e0*/  F2FP.PACK_AB R17, R109, R108 ;  /* 0x0000006c6d11723e */ /* 0x000fc400000000ff */
[C---:B------:R-:W-:Y:S02]  /*61f0*/  F2FP.PACK_AB R16, R58.reuse, R56 ;  /* 0x000000383a10723e */ /* 0x040fe400000000ff */
[----:B------:R-:W-:Y:S02]  /*6200*/  @P3 F2FP.PACK_AB R112, RZ, R112 ;  /* 0x00000070ff70323e */ /* 0x000fe400000000ff */
[----:B------:R-:W-:Y:S02]  /*6210*/  @P3 F2FP.PACK_AB R110, RZ, R110 ;  /* 0x0000006eff6e323e */ /* 0x000fe400000000ff */
[----:B------:R-:W-:Y:S01]  /*6220*/  @P3 F2FP.PACK_AB R108, RZ, R108 ;  /* 0x0000006cff6c323e */ /* 0x000fe200000000ff */
[----:B0-----:R-:W-:Y:S01]  /*6230*/  @P3 IMAD.WIDE.U32 R4, R141, R118, c[0x0][0x250] ;  /* 0x000094008d043625 */ /* 0x001fe200078e0076 */
[----:B------:R-:W-:Y:S02]  /*6240*/  @P3 F2FP.PACK_AB R56, RZ, R56 ;  /* 0x00000038ff38323e */ /* 0x000fe400000000ff */
[----:B------:R-:W-:-:S02]  /*6250*/  SEL R9, R58, R129, P2 ;  /* 0x000000813a097207 */ /* 0x000fc40001000000 */
[----:B------:R-:W-:Y:S02]  /*6260*/  SEL R11, R109, R131, P2 ;  /* 0x000000836d0b7207 */ /* 0x000fe40001000000 */
[----:B------:R-:W-:Y:S02]  /*6270*/  SEL R13, R111, R133, P2 ;  /* 0x000000856f0d7207 */ /* 0x000fe40001000000 */
[----:B------:R-:W-:Y:S01]  /*6280*/  SEL R15, R113, R135, P2 ;  /* 0x00000087710f7207 */ /* 0x000fe20001000000 */
[----:B------:R0:W-:Y:S01]  /*6290*/  @P0 STG.E.128 [R22.64], R8 ;  /* 0x0000000816000986 */ /* 0x0001e2000c101d04 */
[----:B------:R-:W-:Y:S02]  /*62a0*/  @P3 F2FP.PACK_AB R113, RZ, R113 ;  /* 0x00000071ff71323e */ /* 0x000fe400000000ff */
[----:B------:R-:W-:Y:S01]  /*62b0*/  @P3 F2FP.PACK_AB R111, RZ, R111 ;  /* 0x0000006fff6f323e */ /* 0x000fe200000000ff */
[----:B------:R-:W-:Y:S01]  /*62c0*/  @P0 STG.E.128 [R22.64+0x10], R12 ;  /* 0x0000100c16000986 */ /* 0x000fe2000c101d04 */
[----:B------:R-:W-:-:S02]  /*62d0*/  @P3 F2FP.PACK_AB R109, RZ, R109 ;  /* 0x0000006dff6d323e */ /* 0x000fc400000000ff */
[----:B------:R-:W-:Y:S01]  /*62e0*/  @P3 F2FP.PACK_AB R58, RZ, R58 ;  /* 0x0000003aff3a323e */ /* 0x000fe200000000ff */
[----:B------:R-:W-:Y:S01]  /*62f0*/  STG.E.128 [R20.64], R16 ;  /* 0x0000001014007986 */ /* 0x000fe2000c101d04 */
        /* <DEDUP_REMOVED lines=8> */
[----:B------:R-:W-:Y:S02]  /*6380*/  @P0 IADD3 R6, R2, 0x80, RZ ;  /* 0x0000008002060810 */ /* 0x000fe40007ffe0ff */
[----:B0-----:R-:W-:Y:S01]  /*6390*/  @P0 MOV R8, 0x20 ;  /* 0x0000002000080802 */ /* 0x001fe20000000f00 */
[----:B------:R0:W-:Y:S01]  /*63a0*/  @P3 STG.E.128 [R4.64], R124 ;  /* 0x0000007c04003986 */ /* 0x0001e2000c101d04 */
[----:B------:R-:W-:-:S02]  /*63b0*/  SEL R128, R60, R128, P2 ;  /* 0x000000803c807207 */ /* 0x000fc40001000000 */
[----:B------:R-:W-:Y:S02]  /*63c0*/  SEL R129, R61, R129, P2 ;  /* 0x000000813d817207 */ /* 0x000fe40001000000 */
[----:B------:R-:W-:Y:S02]  /*63d0*/  SEL R130, R46, R130, P2 ;  /* 0x000000822e827207 */ /* 0x000fe40001000000 */
[----:B------:R-:W-:Y:S02]  /*63e0*/  SEL R131, R47, R131, P2 ;  /* 0x000000832f837207 */ /* 0x000fe40001000000 */
[----:B------:R-:W-:Y:S02]  /*63f0*/  SEL R132, R7, R132, P2 ;  /* 0x0000008407847207 */ /* 0x000fe40001000000 */
[----:B------:R-:W-:Y:S02]  /*6400*/  SEL R133, R114, R133, P2 ;  /* 0x0000008572857207 */ /* 0x000fe40001000000 */
[----:B------:R-:W-:-:S02]  /*6410*/  SEL R134, R62, R134, P2 ;  /* 0x000000863e867207 */ /* 0x000fc40001000000 */
[C---:B------:R-:W-:Y:S02]  /*6420*/  SEL R135, R3.reuse, R135, P2 ;  /* 0x0000008703877207 */ /* 0x040fe40001000000 */
[----:B------:R-:W-:Y:S01]  /*6430*/  F2FP.PACK_AB R11, R3, R62 ;  /* 0x0000003e030b723e */ /* 0x000fe200000000ff */
[----:B0-----:R-:W-:Y:S01]  /*6440*/  @P0 IMAD.WIDE.U32 R4, R6, R8, c[0x0][0x258] ;  /* 0x0000960006040625 */ /* 0x001fe200078e0008 */
[----:B------:R-:W-:Y:S02]  /*6450*/  F2FP.PACK_AB R10, R114, R7 ;  /* 0x00000007720a723e */ /* 0x000fe400000000ff */
[----:B------:R-:W-:Y:S02]  /*6460*/  F2FP.PACK_AB R9, R47, R46 ;  /* 0x0000002e2f09723e */ /* 0x000fe400000000ff */
[----:B------:R-:W-:Y:S01]  /*6470*/  F2FP.PACK_AB R8, R61, R60 ;  /* 0x0000003c3d08723e */ /* 0x000fe200000000ff */
[----:B------:R-:W-:Y:S01]  /*6480*/  @P0 STG.E.128 [R4.64], R128 ;  /* 0x0000008004000986 */ /* 0x000fe2000c101d04 */
[----:B------:R-:W-:-:S02]  /*6490*/  @P3 F2FP.PACK_AB R62, RZ, R62 ;  /* 0x0000003eff3e323e */ /* 0x000fc400000000ff */
[----:B------:R-:W-:Y:S01]  /*64a0*/  @P3 F2FP.PACK_AB R7, RZ, R7 ;  /* 0x00000007ff07323e */ /* 0x000fe200000000ff */
[----:B------:R0:W-:Y:S01]  /*64b0*/  @P0 STG.E.128 [R4.64+0x10], R132 ;  /* 0x0000108404000986 */ /* 0x0001e2000c101d04 */
[----:B------:R-:W-:Y:S02]  /*64c0*/  @P3 F2FP.PACK_AB R46, RZ, R46 ;  /* 0x0000002eff2e323e */ /* 0x000fe400000000ff */
[----:B------:R-:W-:Y:S02]  /*64d0*/  @P3 F2FP.PACK_AB R60, RZ, R60 ;  /* 0x0000003cff3c323e */ /* 0x000fe400000000ff */
[----:B------:R-:W-:Y:S02]  /*64e0*/  IADD3 R12, R57, 0x80, RZ ;  /* 0x00000080390c7810 */ /* 0x000fe40007ffe0ff */
[----:B------:R-:W-:Y:S02]  /*64f0*/  @P3 IADD3 R2, R2, 0x80, RZ ;  /* 0x0000008002023810 */ /* 0x000fe40007ffe0ff */
[----:B------:R-:W-:Y:S01]  /*6500*/  @P3 F2FP.PACK_AB R114, RZ, R114 ;  /* 0x00000072ff72323e */ /* 0x000fe200000000ff */
[----:B------:R-:W-:Y:S01]  /*6510*/  IMAD.WIDE.U32 R12, R12, R118, c[0x0][0x248] ;  /* 0x000092000c0c7625 */ /* 0x000fe200078e0076 */
[----:B------:R-:W-:-:S02]  /*6520*/  @P3 F2FP.PACK_AB R47, RZ, R47 ;  /* 0x0000002fff2f323e */ /* 0x000fc400000000ff */
[----:B------:R-:W-:Y:S02]  /*6530*/  @P3 F2FP.PACK_AB R61, RZ, R61 ;  /* 0x0000003dff3d323e */ /* 0x000fe400000000ff */
[----:B------:R-:W-:Y:S01]  /*6540*/  @P3 PRMT R127, R62, 0x7610, R127 ;  /* 0x000076103e7f3816 */ /* 0x000fe2000000007f */
[----:B------:R-:W-:Y:S01]  /*6550*/  STG.E.128 [R12.64], R8 ;  /* 0x000000080c007986 */ /* 0x000fe2000c101d04 */
[----:B------:R-:W-:Y:S02]  /*6560*/  @P3 PRMT R126, R7, 0x7610, R126 ;  /* 0x00007610077e3816 */ /* 0x000fe4000000007e */
[----:B0-----:R-:W-:Y:S01]  /*6570*/  @P3 F2FP.PACK_AB R4, RZ, R3 ;  /* 0x00000003ff04323e */ /* 0x001fe200000000ff */
[----:B------:R-:W-:Y:S01]  /*6580*/  @P3 IMAD.WIDE.U32 R2, R2, R118, c[0x0][0x250] ;  /* 0x0000940002023625 */ /* 0x000fe200078e0076 */
[----:B------:R-:W-:Y:S02]  /*6590*/  @P3 PRMT R125, R46, 0x7610, R125 ;  /* 0x000076102e7d3816 */ /* 0x000fe4000000007d */
[----:B------:R-:W-:-:S02]  /*65a0*/  @P3 PRMT R124, R60, 0x7610, R124 ;  /* 0x000076103c7c3816 */ /* 0x000fc4000000007c */
[----:B------:R-:W-:Y:S02]  /*65b0*/  @P3 PRMT R127, R127, 0x5410, R4 ;  /* 0x000054107f7f3816 */ /* 0x000fe40000000004 */
        /* <DEDUP_REMOVED lines=9> */
.L_x_1866:
[----:B------:R-:W-:Y:S05]  /*6650*/  BSYNC B1 ;  /* 0x0000000000017941 */ /* 0x000fea0003800000 */
.L_x_1863:
        /* <DEDUP_REMOVED lines=158> */
.L_x_1862:
[----:B------:R-:W-:Y:S05]  /*7040*/  BSYNC B0 ;  /* 0x0000000000007941 */ /* 0x000fea0003800000 */
.L_x_1860:
        /* <DEDUP_REMOVED lines=429> */
.L_x_1864:
[----:B0-----:R-:W-:Y:S01]  /*8b20*/  HFMA2.MMA R43, -RZ, RZ, 0, 5.9604644775390625e-08 ;  /* 0x00000001ff2b7435 */ /* 0x001fe200000001ff */
[----:B------:R-:W-:-:S02]  /*8b30*/  MOV R41, R159 ;  /* 0x0000009f00297202 */ /* 0x000fc40000000f00 */
[----:B------:R-:W-:-:S03]  /*8b40*/  MOV R40, 0x8b60 ;  /* 0x00008b6000287802 */ /* 0x000fc60000000f00 */
[----:B-----5:R-:W-:Y:S05]  /*8b50*/  CALL.REL.NOINC `($__internal_85_$__cuda_sm70_shflsync_bfly_p) ;  /* 0x0000034000007944 */ /* 0x020fea0003c00000 */
[----:B-1----:R-:W-:Y:S01]  /*8b60*/  MOV R160, R43 ;  /* 0x0000002b00a07202 */ /* 0x002fe20000000f00 */
[----:B0----5:R-:W-:Y:S05]  /*8b70*/  BRA `(.L_x_1868) ;  /* 0xffffc2b000007947 */ /* 0x021fea000383ffff */
.L_x_1865:
[----:B------:R-:W-:Y:S01]  /*8b80*/  HFMA2.MMA R43, -RZ, RZ, 0, 5.9604644775390625e-08 ;  /* 0x00000001ff2b7435 */ /* 0x000fe200000001ff */
[----:B------:R-:W-:Y:S02]  /*8b90*/  MOV R41, R158 ;  /* 0x0000009e00297202 */ /* 0x000fe40000000f00 */
[----:B------:R-:W-:-:S03]  /*8ba0*/  MOV R40, 0x8bc0 ;  /* 0x00008bc000287802 */ /* 0x000fc60000000f00 */
[----:B01---5:R-:W-:Y:S05]  /*8bb0*/  CALL.REL.NOINC `($__internal_85_$__cuda_sm70_shflsync_bfly_p) ;  /* 0x000002e000007944 */ /* 0x023fea0003c00000 */
[----:B------:R-:W-:Y:S01]  /*8bc0*/  FADD.FTZ R159, R159, R160 ;  /* 0x000000a09f9f7221 */ /* 0x000fe20000010000 */
[----:B------:R-:W-:Y:S01]  /*8bd0*/  MOV R40, 0x8c20 ;  /* 0x00008c2000287802 */ /* 0x000fe20000000f00 */
[----:B-1----:R-:W-:Y:S01]  /*8be0*/  FADD.FTZ R158, R158, R43 ;  /* 0x0000002b9e9e7221 */ /* 0x002fe20000010000 */
[----:B------:R-:W-:Y:S02]  /*8bf0*/  MOV R43, 0x2 ;  /* 0x00000002002b7802 */ /* 0x000fe40000000f00 */
[----:B------:R-:W-:Y:S02]  /*8c00*/  MOV R41, R159 ;  /* 0x0000009f00297202 */ /* 0x000fe40000000f00 */
[----:B0----5:R-:W-:Y:S05]  /*8c10*/  CALL.REL.NOINC `($__internal_85_$__cuda_sm70_shflsync_bfly_p) ;  /* 0x0000028000007944 */ /* 0x021fea0003c00000 */
[----:B-1----:R-:W-:Y:S01]  /*8c20*/  MOV R160, R43 ;  /* 0x0000002b00a07202 */ /* 0x002fe20000000f00 */
[----:B------:R-:W-:Y:S01]  /*8c30*/  HFMA2.MMA R43, -RZ, RZ, 0, 1.1920928955078125e-07 ;  /* 0x00000002ff2b7435 */ /* 0x000fe200000001ff */
[----:B------:R-:W-:-:S02]  /*8c40*/  MOV R41, R158 ;  /* 0x0000009e00297202 */ /* 0x000fc40000000f00 */
[----:B------:R-:W-:-:S03]  /*8c50*/  MOV R40, 0x8c70 ;  /* 0x00008c7000287802 */ /* 0x000fc60000000f00 */
[----:B0----5:R-:W-:Y:S05]  /*8c60*/  CALL.REL.NOINC `($__internal_85_$__cuda_sm70_shflsync_bfly_p) ;  /* 0x0000023000007944 */ /* 0x021fea0003c00000 */
[----:B------:R-:W-:Y:S01]  /*8c70*/  FADD.FTZ R159, R160, R159 ;  /* 0x0000009fa09f7221 */ /* 0x000fe20000010000 */
[----:B------:R-:W-:Y:S01]  /*8c80*/  MOV R40, 0x8cd0 ;  /* 0x00008cd000287802 */ /* 0x000fe20000000f00 */
[----:B-1----:R-:W-:Y:S01]  /*8c90*/  FADD.FTZ R158, R158, R43 ;  /* 0x0000002b9e9e7221 */ /* 0x002fe20000010000 */
[----:B------:R-:W-:Y:S02]  /*8ca0*/  MOV R43, 0x4 ;  /* 0x00000004002b7802 */ /* 0x000fe40000000f00 */
[----:B------:R-:W-:Y:S02]  /*8cb0*/  MOV R41, R159 ;  /* 0x0000009f00297202 */ /* 0x000fe40000000f00 */
[----:B0----5:R-:W-:Y:S05]  /*8cc0*/  CALL.REL.NOINC `($__internal_85_$__cuda_sm70_shflsync_bfly_p) ;  /* 0x000001d000007944 */ /* 0x021fea0003c00000 */
[----:B-1----:R-:W-:Y:S01]  /*8cd0*/  MOV R160, R43 ;  /* 0x0000002b00a07202 */ /* 0x002fe20000000f00 */
[----:B------:R-:W-:Y:S01]  /*8ce0*/  HFMA2.MMA R43, -RZ, RZ, 0, 2.384185791015625e-07 ;  /* 0x00000004ff2b7435 */ /* 0x000fe200000001ff */
[----:B------:R-:W-:Y:S02]  /*8cf0*/  MOV R41, R158 ;  /* 0x0000009e00297202 */ /* 0x000fe40000000f00 */
[----:B------:R-:W-:-:S03]  /*8d00*/  MOV R40, 0x8d20 ;  /* 0x00008d2000287802 */ /* 0x000fc60000000f00 */
[----:B0----5:R-:W-:Y:S05]  /*8d10*/  CALL.REL.NOINC `($__internal_85_$__cuda_sm70_shflsync_bfly_p) ;  /* 0x0000018000007944 */ /* 0x021fea0003c00000 */
[----:B------:R-:W-:Y:S01]  /*8d20*/  FADD.FTZ R159, R160, R159 ;  /* 0x0000009fa09f7221 */ /* 0x000fe20000010000 */
[----:B------:R-:W-:Y:S01]  /*8d30*/  MOV R40, 0x8d80 ;  /* 0x00008d8000287802 */ /* 0x000fe20000000f00 */
[----:B-1----:R-:W-:Y:S01]  /*8d40*/  FADD.FTZ R158, R158, R43 ;  /* 0x0000002b9e9e7221 */ /* 0x002fe20000010000 */
[----:B------:R-:W-:-:S02]  /*8d50*/  MOV R43, 0x8 ;  /* 0x00000008002b7802 */ /* 0x000fc40000000f00 */
[----:B------:R-:W-:Y:S02]  /*8d60*/  MOV R41, R159 ;  /* 0x0000009f00297202 */ /* 0x000fe40000000f00 */
[----:B0----5:R-:W-:Y:S05]  /*8d70*/  CALL.REL.NOINC `($__internal_85_$__cuda_sm70_shflsync_bfly_p) ;  /* 0x0000012000007944 */ /* 0x021fea0003c00000 */
[----:B-1----:R-:W-:Y:S01]  /*8d80*/  MOV R160, R43 ;  /* 0x0000002b00a07202 */ /* 0x002fe20000000f00 */
[----:B------:R-:W-:Y:S01]  /*8d90*/  HFMA2.MMA R43, -RZ, RZ, 0, 4.76837158203125e-07 ;  /* 0x00000008ff2b7435 */ /* 0x000fe200000001ff */
[----:B------:R-:W-:Y:S02]  /*8da0*/  MOV R41, R158 ;  /* 0x0000009e00297202 */ /* 0x000fe40000000f00 */
        /* <DEDUP_REMOVED lines=9> */
[----:B------:R-:W-:Y:S01]  /*8e40*/  HFMA2.MMA R43, -RZ, RZ, 0, 9.5367431640625e-07 ;  /* 0x00000010ff2b7435 */ /* 0x000fe200000001ff */
[----:B------:R-:W-:-:S02]  /*8e50*/  MOV R41, R158 ;  /* 0x0000009e00297202 */ /* 0x000fc40000000f00 */
[----:B------:R-:W-:-:S03]  /*8e60*/  MOV R40, 0x8e80 ;  /* 0x00008e8000287802 */ /* 0x000fc60000000f00 */
[----:B0----5:R-:W-:Y:S05]  /*8e70*/  CALL.REL.NOINC `($__internal_85_$__cuda_sm70_shflsync_bfly_p) ;  /* 0x0000002000007944 */ /* 0x021fea0003c00000 */
[----:B-1----:R-:W-:Y:S01]  /*8e80*/  MOV R40, R43 ;  /* 0x0000002b00287202 */ /* 0x002fe20000000f00 */
[----:B0----5:R-:W-:Y:S05]  /*8e90*/  BRA `(.L_x_1869) ;  /* 0xffffc0b000007947 */ /* 0x021fea000383ffff */
        .weak           $__internal_85_$__cuda_sm70_shflsync_bfly_p
        .type           $__internal_85_$__cuda_sm70_shflsync_bfly_p,@function
        .size           $__internal_85_$__cuda_sm70_shflsync_bfly_p,(.L_x_2911 - $__internal_85_$__cuda_sm70_shflsync_bfly_p)
$__internal_85_$__cuda_sm70_shflsync_bfly_p:
        /* <DEDUP_REMOVED lines=9> */
[----:B------:R-:W-:Y:S05]  /*8f30*/  RET.REL.NODEC R40 `(_ZN10layer_norm31ln_parallel_residual_bwd_kernelINS_13Kernel_traitsIf6__halffS2_fjLj1280ELj1ELj4ELj1ELj16ENS_18Kernel_traits_baseILj1280EfS2_fS2_fjLj128EEEEELb0ELb0ELb1EEEvNS_9BwdParamsE) ;  /* 0xffff70c028007950 */ /* 0x000fea0003c3ffff */
.L_x_1870:
        /* <DEDUP_REMOVED lines=12> */
.L_x_2911:


//--------------------- .text._ZN10layer_norm31ln_parallel_residual_bwd_kernelINS_13Kernel_traitsIf6__halffS2_fjLj1280ELj1ELj4ELj1ELj16ENS_18Kernel_traits_baseILj1280EfS2_fS2_fjLj128EEEEELb0ELb1ELb0EEEvNS_9BwdParamsE --------------------------
	.section	.text._ZN10layer_norm31ln_parallel_residual_bwd_kernelINS_13Kernel_traitsIf6__halffS2_fjLj1280ELj1ELj4ELj1ELj16ENS_18Kernel_traits_baseILj1280EfS2_fS2_fjLj128EEEEELb0ELb1ELb0EEEvNS_9BwdParamsE,"ax",@progbits
	.sectioninfo	@"SHI_REGISTERS=255"
	.align	128
        .global         _ZN10layer_norm31ln_parallel_residual_bwd_kernelINS_13Kernel_traitsIf6__halffS2_fjLj1280ELj1ELj4ELj1ELj16ENS_18Kernel_traits_baseILj1280EfS2_fS2_fjLj128EEEEELb0ELb1ELb0EEEvNS_9BwdParamsE
        .type           _ZN10layer_norm31ln_parallel_residual_bwd_kernelINS_13Kernel_traitsIf6__halffS2_fjLj1280ELj1ELj4ELj1ELj16ENS_18Kernel_traits_baseILj1280EfS2_fS2_fjLj128EEEEELb0ELb1ELb0EEEvNS_9BwdParamsE,@function
        .size           _ZN10layer_norm31ln_parallel_residual_bwd_kernelINS_13Kernel_traitsIf6__halffS2_fjLj1280ELj1ELj4ELj1ELj16ENS_18Kernel_traits_baseILj1280EfS2_fS2_fjLj128EEEEELb0ELb1ELb0EEEvNS_9BwdParamsE,(.L_x_2912 - _ZN10layer_norm31ln_parallel_residual_bwd_kernelINS_13Kernel_traitsIf6__halffS2_fjLj1280ELj1ELj4ELj1ELj16ENS_18Kernel_traits_baseILj1280EfS2_fS2_fjLj128EEEEELb0ELb1ELb0EEEvNS_9BwdParamsE)
        .other          _ZN10layer_norm31ln_parallel_residual_bwd_kernelINS_13Kernel_traitsIf6__halffS2_fjLj1280ELj1ELj4ELj1ELj16ENS_18Kernel_traits_baseILj1280EfS2_fS2_fjLj128EEEEELb0ELb1ELb0EEEvNS_9BwdParamsE,@"STO_CUDA_ENTRY STV_DEFAULT"
_ZN10layer_norm31ln_parallel_residual_bwd_kernelINS_13Kernel_traitsIf6__halffS2_fjLj1280ELj1ELj4ELj1ELj16ENS_18Kernel_traits_baseILj1280EfS2_fS2_fjLj128EEEEELb0ELb1ELb0EEEvNS_9BwdParamsE:
.text._ZN10layer_norm31ln_parallel_residual_bwd_kernelINS_13Kernel_traitsIf6__halffS2_fjLj1280ELj1ELj4ELj1ELj16ENS_18Kernel_traits_baseILj1280EfS2_fS2_fjLj128EEEEELb0ELb1ELb0EEEvNS_9BwdParamsE:
        /* <DEDUP_REMOVED lines=98> */
.L_x_1895:
        /* <DEDUP_REMOVED lines=37> */
[--C-:B----4-:R-:W-:Y:S02]  /*0870*/  HADD2.F32 R201, -RZ, R188.reuse.H0_H0 ;  /* 0x200000bcffc97230 */ /* 0x110fe40000004100 */
[----:B------:R-:W-:Y:S01]  /*0880*/  HADD2.F32 R188, -RZ, R188.H1_H1 ;  /* 0x300000bcffbc7230 */ /* 0x000fe20000004100 */
[C---:B--2---:R-:W-:Y:S02]  /*0890*/  FADD.FTZ R12, -R204.reuse, R184 ;  /* 0x000000b8cc0c7221 */ /* 0x044fe40000010100 */
[C---:B------:R-:W-:Y:S01]  /*08a0*/  FADD.FTZ R200, -R204.reuse, R186 ;  /* 0x000000baccc87221 */ /* 0x040fe20000010100 */
[----:B------:R-:W-:Y:S01]  /*08b0*/  HADD2.F32 R186, -RZ, R189.H0_H0 ;  /* 0x200000bdffba7230 */ /* 0x000fe20000004100 */
        /* <DEDUP_REMOVED lines=19> */
[--C-:B------:R-:W-:Y:S01]  /*09f0*/  HADD2.F32 R184, -RZ, R190.reuse.H0_H0 ;  /* 0x200000beffb87230 */ /* 0x100fe20000004100 */
[C---:B------:R-:W-:Y:S01]  /*0a00*/  FADD.FTZ R180, -R204.reuse, R180 ;  /* 0x000000b4ccb47221 */ /* 0x040fe20000010100 */
[----:B------:R-:W-:Y:S01]  /*0a10*/  HADD2.F32 R185, -RZ, R189.H1_H1 ;  /* 0x300000bdffb97230 */ /* 0x000fe20000004100 */
[C---:B------:R-:W-:Y:S01]  /*0a20*/  FADD.FTZ R181, -R204.reuse, R181 ;  /* 0x000000b5ccb57221 */ /* 0x040fe20000010100 */
[----:B------:R-:W-:Y:S01]  /*0a30*/  HADD2.F32 R190, -RZ, R190.H1_H1 ;  /* 0x300000beffbe7230 */ /* 0x000fe20000004100 */
[C---:B------:R-:W-:Y:S01]  /*0a40*/  FMUL.FTZ R205, R11.reuse, R187 ;  /* 0x000000bb0bcd7220 */ /* 0x040fe20000410000 */
[--C-:B------:R-:W-:Y:S01]  /*0a50*/  HADD2.F32 R189, -RZ, R191.reuse.H0_H0 ;  /* 0x200000bfffbd7230 */ /* 0x100fe20000004100 */
[----:B------:R-:W-:Y:S01]  /*0a60*/  FMUL.FTZ R203, R11, R180 ;  /* 0x000000b40bcb7220 */ /* 0x000fe20000410000 */
[----:B------:R-:W-:Y:S01]  /*0a70*/  HADD2.F32 R191, -RZ, R191.H1_H1 ;  /* 0x300000bfffbf7230 */ /* 0x000fe20000004100 */
        /* <DEDUP_REMOVED lines=42> */
.L_x_1874:
[----:B-1----:R-:W-:Y:S05]  /*0d20*/  BSYNC B1 ;  /* 0x0000000000017941 */ /* 0x002fea0003800000 */
.L_x_1873:
        /* <DEDUP_REMOVED lines=23> */
[----:B--2---:R-:W-:-:S02]  /*0ea0*/  HADD2.F32 R195, -RZ, R184.H0_H0 ;  /* 0x200000b8ffc37230 */ /* 0x004fc40000004100 */
[----:B------:R-:W-:Y:S01]  /*0eb0*/  HADD2.F32 R194, -RZ, R184.H1_H1 ;  /* 0x300000b8ffc27230 */ /* 0x000fe20000004100 */
[C---:B------:R-:W-:Y:S02]  /*0ec0*/  FADD.FTZ R182, -R204.reuse, R182 ;  /* 0x000000b6ccb67221 */ /* 0x040fe40000010100 */
[----:B------:R-:W-:Y:S02]  /*0ed0*/  FADD.FTZ R183, -R204, R183 ;  /* 0x000000b7ccb77221 */ /* 0x000fe40000010100 */
[----:B------:R-:W-:Y:S02]  /*0ee0*/  FMUL.FTZ R209, R11, R180 ;  /* 0x000000b40bd17220 */ /* 0x000fe40000410000 */
[----:B------:R-:W-:Y:S01]  /*0ef0*/  FMUL.FTZ R252, R249, R195 ;  /* 0x000000c3f9fc7220 */ /* 0x000fe20000410000 */
[----:B------:R-:W-:Y:S01]  /*0f00*/  HADD2.F32 R196, -RZ, R185.H0_H0 ;  /* 0x200000b9ffc47230 */ /* 0x000fe20000004100 */
[----:B------:R-:W-:Y:S02]  /*0f10*/  FADD.FTZ R101, R101, R194 ;  /* 0x000000c265657221 */ /* 0x000fe40000010000 */
[----:B------:R-:W-:-:S02]  /*0f20*/  FFMA.FTZ R65, R199, R194, R65 ;  /* 0x000000c2c7417223 */ /* 0x000fc40000010041 */
[----:B---3--:R-:W-:Y:S02]  /*0f30*/  FMUL.FTZ R251, R248, R194 ;  /* 0x000000c2f8fb7220 */ /* 0x008fe40000410000 */
[C---:B------:R-:W-:Y:S02]  /*0f40*/  FMUL.FTZ R193, R11.reuse, R182 ;  /* 0x000000b60bc17220 */ /* 0x040fe40000410000 */
[----:B------:R-:W-:Y:S02]  /*0f50*/  FMUL.FTZ R194, R11, R183 ;  /* 0x000000b70bc27220 */ /* 0x000fe40000410000 */
[----:B------:R-:W-:Y:S02]  /*0f60*/  FADD.FTZ R182, R214, R252 ;  /* 0x000000fcd6b67221 */ /* 0x000fe40000010000 */
[----:B------:R-:W-:Y:S01]  /*0f70*/  FFMA.FTZ R183, R209, R252, R213 ;  /* 0x000000fcd1b77223 */ /* 0x000fe200000100d5 */
[----:B------:R-:W-:Y:S01]  /*0f80*/  HADD2.F32 R197, -RZ, R185.H1_H1 ;  /* 0x300000b9ffc57230 */ /* 0x000fe20000004100 */
[----:B------:R-:W-:-:S02]  /*0f90*/  FMUL.FTZ R250, R247, R196 ;  /* 0x000000c4f7fa7220 */ /* 0x000fc40000410000 */
[----:B------:R-:W-:Y:S02]  /*0fa0*/  FADD.FTZ R182, R182, R251 ;  /* 0x000000fbb6b67221 */ /* 0x000fe40000010000 */
[----:B------:R-:W-:Y:S01]  /*0fb0*/  FFMA.FTZ R183, R199, R251, R183 ;  /* 0x000000fbc7b77223 */ /* 0x000fe200000100b7 */
[--C-:B------:R-:W-:Y:S01]  /*0fc0*/  HADD2.F32 R198, -RZ, R186.reuse.H0_H0 ;  /* 0x200000baffc67230 */ /* 0x100fe20000004100 */
[----:B------:R-:W-:Y:S02]  /*0fd0*/  FADD.FTZ R185, -R204, R188 ;  /* 0x000000bcccb97221 */ /* 0x000fe40000010100 */
[----:B------:R-:W-:Y:S02]  /*0fe0*/  FMUL.FTZ R249, R245, R197 ;  /* 0x000000c5f5f97220 */ /* 0x000fe40000410000 */
[----:B------:R-:W-:Y:S02]  /*0ff0*/  FADD.FTZ R182, R182, R250 ;  /* 0x000000fab6b67221 */ /* 0x000fe40000010000 */
[----:B------:R-:W-:Y:S01]  /*1000*/  FFMA.FTZ R183, R193, R250, R183 ;  /* 0x000000fac1b77223 */ /* 0x000fe200000100b7 */
[----:B------:R-:W-:Y:S01]  /*1010*/  HADD2.F32 R186, -RZ, R186.H1_H1 ;  /* 0x300000baffba7230 */ /* 0x000fe20000004100 */
        /* <DEDUP_REMOVED lines=8> */
[----:B------:R-:W-:Y:S01]  /*10a0*/  HADD2.F32 R246, -RZ, R187.H0_H0 ;  /* 0x200000bbfff67230 */ /* 0x000fe20000004100 */
        /* <DEDUP_REMOVED lines=28> */
.L_x_1876:
[----:B------:R-:W-:Y:S05]  /*1270*/  BSYNC B1 ;  /* 0x0000000000017941 */ /* 0x000fea0003800000 */
.L_x_1875:
        /* <DEDUP_REMOVED lines=18> */
[--C-:B---3--:R-:W-:Y:S01]  /*13a0*/  HADD2.F32 R188, -RZ, R180.reuse.H0_H0 ;  /* 0x200000b4ffbc7230 */ /* 0x108fe20000004100 */
[----:B-----5:R-:W-:Y:S01]  /*13b0*/  FMUL.FTZ R14, R11, R14 ;  /* 0x0000000e0b0e7220 */ /* 0x020fe20000410000 */
[----:B------:R-:W-:-:S02]  /*13c0*/  HADD2.F32 R17, -RZ, R180.H1_H1 ;  /* 0x300000b4ff117230 */ /* 0x000fc40000004100 */
[--C-:B------:R-:W-:Y:S02]  /*13d0*/  HADD2.F32 R190, -RZ, R181.reuse.H0_H0 ;  /* 0x200000b5ffbe7230 */ /* 0x100fe40000004100 */
[----:B------:R-:W-:Y:S01]  /*13e0*/  HADD2.F32 R191, -RZ, R181.H1_H1 ;  /* 0x300000b5ffbf7230 */ /* 0x000fe20000004100 */
        /* <DEDUP_REMOVED lines=9> */
[--C-:B------:R-:W-:Y:S01]  /*1480*/  HADD2.F32 R192, -RZ, R182.reuse.H0_H0 ;  /* 0x200000b6ffc07230 */ /* 0x100fe20000004100 */
[----:B------:R-:W-:Y:S02]  /*1490*/  FADD.FTZ R181, R214, R244 ;  /* 0x000000f4d6b57221 */ /* 0x000fe40000010000 */
[----:B------:R-:W-:Y:S01]  /*14a0*/  FFMA.FTZ R184, R208, R244, R213 ;  /* 0x000000f4d0b87223 */ /* 0x000fe200000100d5 */
[----:B------:R-:W-:Y:S01]  /*14b0*/  HADD2.F32 R182, -RZ, R182.H1_H1 ;  /* 0x300000b6ffb67230 */ /* 0x000fe20000004100 */
        /* <DEDUP_REMOVED lines=17> */
[----:B------:R-:W-:Y:S01]  /*15d0*/  HADD2.F32 R238, -RZ, R183.H0_H0 ;  /* 0x200000b7ffee7230 */ /* 0x000fe20000004100 */
        /* <DEDUP_REMOVED lines=26> */
.L_x_1878:
[----:B------:R-:W-:Y:S05]  /*1780*/  BSYNC B1 ;  /* 0x0000000000017941 */ /* 0x000fea0003800000 */
.L_x_1877:
        /* <DEDUP_REMOVED lines=19> */
[--C-:B---3--:R-:W-:Y:S01]  /*18c0*/  HADD2.F32 R188, -RZ, R180.reuse.H0_H0 ;  /* 0x200000b4ffbc7230 */ /* 0x108fe20000004100 */
[C---:B------:R-:W-:Y:S01]  /*18d0*/  FADD.FTZ R4, -R204.reuse, R6 ;  /* 0x00000006cc047221 */ /* 0x040fe20000010100 */
[----:B------:R-:W-:Y:S01]  /*18e0*/  HADD2.F32 R6, -RZ, R180.H1_H1 ;  /* 0x300000b4ff067230 */ /* 0x000fe20000004100 */
[C---:B-----5:R-:W-:Y:S01]  /*18f0*/  FMUL.FTZ R3, R11.reuse, R3 ;  /* 0x000000030b037220 */ /* 0x060fe20000410000 */
[--C-:B------:R-:W-:Y:S01]  /*1900*/  HADD2.F32 R189, -RZ, R181.reuse.H0_H0 ;  /* 0x200000b5ffbd7230 */ /* 0x100fe20000004100 */
[----:B----4-:R-:W-:Y:S01]  /*1910*/  FADD.FTZ R180, -R204, R184 ;  /* 0x000000b8ccb47221 */ /* 0x010fe20000010100 */
[----:B------:R-:W-:Y:S01]  /*1920*/  HADD2.F32 R181, -RZ, R181.H1_H1 ;  /* 0x300000b5ffb57230 */ /* 0x000fe20000004100 */
        /* <DEDUP_REMOVED lines=16> */
[--C-:B------:R-:W-:Y:S01]  /*1a30*/  HADD2.F32 R190, -RZ, R182.reuse.H0_H0 ;  /* 0x200000b6ffbe7230 */ /* 0x100fe20000004100 */
[----:B------:R-:W-:Y:S02]  /*1a40*/  FADD.FTZ R180, R180, R234 ;  /* 0x000000eab4b47221 */ /* 0x000fe40000010000 */
[----:B------:R-:W-:Y:S01]  /*1a50*/  FFMA.FTZ R181, R4, R234, R181 ;  /* 0x000000ea04b57223 */ /* 0x000fe200000100b5 */
[----:B------:R-:W-:Y:S01]  /*1a60*/  HADD2.F32 R182, -RZ, R182.H1_H1 ;  /* 0x300000b6ffb67230 */ /* 0x000fe20000004100 */
[----:B------:R-:W-:-:S02]  /*1a70*/  FADD.FTZ R7, -R204, R185 ;  /* 0x000000b9cc077221 */ /* 0x000fc40000010100 */
[----:B------:R-:W-:Y:S02]  /*1a80*/  FMUL.FTZ R232, R44, R190 ;  /* 0x000000be2ce87220 */ /* 0x000fe40000410000 */
[----:B------:R-:W-:Y:S02]  /*1a90*/  FADD.FTZ R180, R180, R233 ;  /* 0x000000e9b4b47221 */ /* 0x000fe40000010000 */
[----:B------:R-:W-:Y:S01]  /*1aa0*/  FFMA.FTZ R181, R5, R233, R181 ;  /* 0x000000e905b57223 */ /* 0x000fe200000100b5 */
[----:B------:R-:W-:Y:S01]  /*1ab0*/  HADD2.F32 R191, -RZ, R183.H0_H0 ;  /* 0x200000b7ffbf7230 */ /* 0x000fe20000004100 */
[----:B------:R-:W-:Y:S02]  /*1ac0*/  FADD.FTZ R8, -R204, R186 ;  /* 0x000000bacc087221 */ /* 0x000fe40000010100 */
[----:B------:R-:W-:Y:S02]  /*1ad0*/  FMUL.FTZ R7, R11, R7 ;  /* 0x000000070b077220 */ /* 0x000fe40000410000 */
[----:B------:R-:W-:-:S02]  /*1ae0*/  FMUL.FTZ R231, R45, R182 ;  /* 0x000000b62de77220 */ /* 0x000fc40000410000 */
[----:B------:R-:W-:Y:S02]  /*1af0*/  FADD.FTZ R180, R180, R232 ;  /* 0x000000e8b4b47221 */ /* 0x000fe40000010000 */
[----:B------:R-:W-:Y:S01]  /*1b00*/  FFMA.FTZ R181, R6, R232, R181 ;  /* 0x000000e806b57223 */ /* 0x000fe200000100b5 */
[----:B------:R-:W-:Y:S01]  /*1b10*/  HADD2.F32 R183, -RZ, R183.H1_H1 ;  /* 0x300000b7ffb77230 */ /* 0x000fe20000004100 */
        /* <DEDUP_REMOVED lines=23> */
.L_x_1880:
[----:B------:R-:W-:Y:S05]  /*1c90*/  BSYNC B1 ;  /* 0x0000000000017941 */ /* 0x000fea0003800000 */
.L_x_1879:
        /* <DEDUP_REMOVED lines=18> */
[----:B---3--:R-:W-:Y:S01]  /*1dc0*/  HADD2.F32 R216, -RZ, R188.H0_H0 ;  /* 0x200000bcffd87230 */ /* 0x008fe20000004100 */
[----:B------:R-:W-:-:S02]  /*1dd0*/  FADD.FTZ R212, -R204, R181 ;  /* 0x000000b5ccd47221 */ /* 0x000fc40000010100 */
[C---:B------:R-:W-:Y:S02]  /*1de0*/  FADD.FTZ R211, -R204.reuse, R182 ;  /* 0x000000b6ccd37221 */ /* 0x040fe40000010100 */
[C---:B----4-:R-:W-:Y:S02]  /*1df0*/  FADD.FTZ R183, -R204.reuse, R184 ;  /* 0x000000b8ccb77221 */ /* 0x050fe40000010100 */
[C---:B------:R-:W-:Y:S01]  /*1e00*/  FADD.FTZ R180, -R204.reuse, R186 ;  /* 0x000000baccb47221 */ /* 0x040fe20000010100 */
[----:B------:R-:W-:Y:S01]  /*1e10*/  HADD2.F32 R186, -RZ, R190.H0_H0 ;  /* 0x200000beffba7230 */ /* 0x000fe20000004100 */
[C---:B------:R-:W-:Y:S02]  /*1e20*/  FADD.FTZ R182, -R204.reuse, R185 ;  /* 0x000000b9ccb67221 */ /* 0x040fe40000010100 */
[----:B------:R-:W-:Y:S01]  /*1e30*/  FADD.FTZ R181, -R204, R187 ;  /* 0x000000bbccb57221 */ /* 0x000fe20000010100 */
[----:B------:R-:W-:Y:S01]  /*1e40*/  HADD2.F32 R204, -RZ, R188.H1_H1 ;  /* 0x300000bcffcc7230 */ /* 0x000fe20000004100 */
[----:B-----5:R-:W-:-:S02]  /*1e50*/  FMUL.FTZ R220, R11, R183 ;  /* 0x000000b70bdc7220 */ /* 0x020fc40000410000 */
[C---:B------:R-:W-:Y:S02]  /*1e60*/  FMUL.FTZ R217, R11.reuse, R215 ;  /* 0x000000d70bd97220 */ /* 0x040fe40000410000 */
[----:B------:R-:W-:Y:S01]  /*1e70*/  FMUL.FTZ R228, R48, R216 ;  /* 0x000000d830e47220 */ /* 0x000fe20000410000 */
[----:B------:R-:W-:Y:S01]  /*1e80*/  HADD2.F32 R188, -RZ, R189.H0_H0 ;  /* 0x200000bdffbc7230 */ /* 0x000fe20000004100 */
        /* <DEDUP_REMOVED lines=9> */
[----:B------:R-:W-:Y:S01]  /*1f20*/  HADD2.F32 R187, -RZ, R189.H1_H1 ;  /* 0x300000bdffbb7230 */ /* 0x000fe20000004100 */
        /* <DEDUP_REMOVED lines=9> */
[----:B------:R-:W-:Y:S01]  /*1fc0*/  HADD2.F32 R185, -RZ, R190.H1_H1 ;  /* 0x300000beffb97230 */ /* 0x000fe20000004100 */
[----:B------:R-:W-:Y:S02]  /*1fd0*/  FADD.FTZ R183, R183, R221 ;  /* 0x000000ddb7b77221 */ /* 0x000fe40000010000 */
[----:B------:R-:W-:Y:S01]  /*1fe0*/  FFMA.FTZ R182, R223, R221, R182 ;  /* 0x000000dddfb67223 */ /* 0x000fe200000100b6 */
[----:B------:R-:W-:Y:S01]  /*1ff0*/  HADD2.F32 R184, -RZ, R191.H0_H0 ;  /* 0x200000bfffb87230 */ /* 0x000fe20000004100 */
[----:B------:R-:W-:Y:S02]  /*2000*/  FADD.FTZ R88, R88, R216 ;  /* 0x000000d858587221 */ /* 0x000fe40000010000 */
[----:B------:R-:W-:Y:S02]  /*2010*/  FMUL.FTZ R216, R53, R185 ;  /* 0x000000b935d87220 */ /* 0x000fe40000410000 */
[----:B------:R-:W-:-:S02]  /*2020*/  FADD.FTZ R183, R183, R218 ;  /* 0x000000dab7b77221 */ /* 0x000fc40000010000 */
[----:B------:R-:W-:Y:S01]  /*2030*/  FFMA.FTZ R182, R220, R218, R182 ;  /* 0x000000dadcb67223 */ /* 0x000fe200000100b6 */
[----:B------:R-:W-:Y:S01]  /*2040*/  HADD2.F32 R191, -RZ, R191.H1_H1 ;  /* 0x300000bfffbf7230 */ /* 0x000fe20000004100 */
        /* <DEDUP_REMOVED lines=22> */
.L_x_1882:
[----:B------:R-:W-:Y:S05]  /*21b0*/  BSYNC B1 ;  /* 0x0000000000017941 */ /* 0x000fea0003800000 */
.L_x_1881:
[----:B------:R-:W-:Y:S05]  /*21c0*/  BRA.DIV ~URZ, `(.L_x_1883) ;  /* 0x00002eb27f007947 */ /* 0x000fea000b800000 */
[----:B------:R1:W2:Y:S02]  /*21d0*/  SHFL.BFLY PT, R183, R214, 0x1, 0x1f ;  /* 0x0c201f00d6b77f89 */ /* 0x0002a400000e0000 */
.L_x_1896:
        /* <DEDUP_REMOVED lines=18> */
.L_x_1897:
        /* <DEDUP_REMOVED lines=21> */
[----:B------:R-:W-:-:S04]  /*2450*/  @P5 F2FP.PACK_AB R181, RZ, R180 ;  /* 0x000000b4ffb5523e */ /* 0x000fc800000000ff */
        /* <DEDUP_REMOVED lines=14> */
[----:B------:R-:W-:Y:S02]  /*2540*/  F2FP.PACK_AB R180, R182, R180 ;  /* 0x000000b4b6b4723e */ /* 0x000fe400000000ff */
[----:B------:R-:W-:-:S04]  /*2550*/  @P5 F2FP.PACK_AB R182, RZ, R182 ;  /* 0x000000b6ffb6523e */ /* 0x000fc800000000ff */
[----:B------:R-:W-:Y:S02]  /*2560*/  @P5 PRMT R172, R172, 0x5410, R182 ;  /* 0x00005410acac5816 */ /* 0x000fe400000000b6 */
[----:B------:R-:W-:-:S04]  /*2570*/  @P5 F2FP.PACK_AB R182, RZ, R181 ;  /* 0x000000b5ffb6523e */ /* 0x000fc800000000ff */
[----:B------:R-:W-:Y:S01]  /*2580*/  @P5 PRMT R173, R182, 0x7610, R173 ;  /* 0x00007610b6ad5816 */ /* 0x000fe200000000ad */
[----:B------:R-:W-:-:S04]  /*2590*/  FFMA.FTZ R182, R205, R186, R187 ;  /* 0x000000bacdb67223 */ /* 0x000fc800000100bb */
[----:B----4-:R-:W-:-:S04]  /*25a0*/  FADD.FTZ R182, R190, -R182 ;  /* 0x800000b6beb67221 */ /* 0x010fc80000010000 */
[----:B------:R-:W-:-:S04]  /*25b0*/  FMUL.FTZ R183, R11, R182 ;  /* 0x000000b60bb77220 */ /* 0x000fc80000410000 */
[----:B------:R-:W-:-:S05]  /*25c0*/  @P4 FADD.FTZ R183, R131, R183 ;  /* 0x000000b783b74221 */ /* 0x000fca0000010000 */
[----:B------:R-:W-:-:S04]  /*25d0*/  @P5 F2FP.PACK_AB R182, RZ, R183 ;  /* 0x000000b7ffb6523e */ /* 0x000fc800000000ff */
[----:B------:R-:W-:Y:S01]  /*25e0*/  @P5 PRMT R173, R173, 0x5410, R182 ;  /* 0x00005410adad5816 */ /* 0x000fe200000000b6 */
[----:B------:R-:W-:-:S04]  /*25f0*/  FFMA.FTZ R182, R203, R186, R187 ;  /* 0x000000bacbb67223 */ /* 0x000fc800000100bb */
[----:B------:R-:W-:-:S04]  /*2600*/  FADD.FTZ R182, R189, -R182 ;  /* 0x800000b6bdb67221 */ /* 0x000fc80000010000 */
[----:B------:R-:W-:Y:S01]  /*2610*/  FMUL.FTZ R182, R11, R182 ;  /* 0x000000b60bb67220 */ /* 0x000fe20000410000 */
[----:B------:R-:W-:-:S03]  /*2620*/  SEL R178, R181, R178, P6 ;  /* 0x000000b2b5b27207 */ /* 0x000fc60003000000 */
[----:B------:R-:W-:Y:S01]  /*2630*/  @P4 FADD.FTZ R182, R132, R182 ;  /* 0x000000b684b64221 */ /* 0x000fe20000010000 */
[C---:B------:R-:W-:Y:S02]  /*2640*/  SEL R179, R183.reuse, R179, P6 ;  /* 0x000000b3b7b37207 */ /* 0x040fe40003000000 */
[----:B------:R-:W-:Y:S02]  /*2650*/  F2FP.PACK_AB R181, R183, R181 ;  /* 0x000000b5b7b5723e */ /* 0x000fe400000000ff */
[----:B------:R-:W-:-:S04]  /*2660*/  @P5 F2FP.PACK_AB R183, RZ, R182 ;  /* 0x000000b6ffb7523e */ /* 0x000fc800000000ff */
[----:B------:R-:W-:Y:S01]  /*2670*/  @P5 PRMT R174, R183, 0x7610, R174 ;  /* 0x00007610b7ae5816 */ /* 0x000fe200000000ae */
[----:B------:R-:W-:-:S04]  /*2680*/  FFMA.FTZ R183, R202, R186, R187 ;  /* 0x000000bacab77223 */ /* 0x000fc800000100bb */
[----:B------:R-:W-:-:S04]  /*2690*/  FADD.FTZ R183, R184, -R183 ;  /* 0x800000b7b8b77221 */ /* 0x000fc80000010000 */
[----:B------:R-:W-:-:S04]  /*26a0*/  FMUL.FTZ R184, R11, R183 ;  /* 0x000000b70bb87220 */ /* 0x000fc80000410000 */
[----:B------:R-:W-:-:S05]  /*26b0*/  @P4 FADD.FTZ R184, R133, R184 ;  /* 0x000000b885b84221 */ /* 0x000fca0000010000 */
[----:B------:R-:W-:-:S04]  /*26c0*/  @P5 F2FP.PACK_AB R183, RZ, R184 ;  /* 0x000000b8ffb7523e */ /* 0x000fc800000000ff */
[----:B------:R-:W-:Y:S01]  /*26d0*/  @P5 PRMT R174, R174, 0x5410, R183 ;  /* 0x00005410aeae5816 */ /* 0x000fe200000000b7 */
[----:B------:R-:W-:Y:S01]  /*26e0*/  FFMA.FTZ R183, R201, R186, R187 ;  /* 0x000000bac9b77223 */ /* 0x000fe200000100bb */
[----:B------:R-:W-:Y:S02]  /*26f0*/  SEL R168, R182, R168, P6 ;  /* 0x000000a8b6a87207 */ /* 0x000fe40003000000 */
[C---:B------:R-:W-:Y:S02]  /*2700*/  SEL R169, R184.reuse, R169, P6 ;  /* 0x000000a9b8a97207 */ /* 0x040fe40003000000 */
[----:B------:R-:W-:Y:S01]  /*2710*/  F2FP.PACK_AB R182, R184, R182 ;  /* 0x000000b6b8b6723e */ /* 0x000fe200000000ff */
[----:B--2---:R-:W-:-:S04]  /*2720*/  FADD.FTZ R183, R188, -R183 ;  /* 0x800000b7bcb77221 */ /* 0x004fc80000010000 */
[----:B------:R-:W-:-:S04]  /*2730*/  FMUL.FTZ R184, R11, R183 ;  /* 0x000000b70bb87220 */ /* 0x000fc80000410000 */
[----:B------:R-:W-:-:S05]  /*2740*/  @P4 FADD.FTZ R184, R134, R184 ;  /* 0x000000b886b84221 */ /* 0x000fca0000010000 */
[----:B------:R-:W-:-:S04]  /*2750*/  @P5 F2FP.PACK_AB R183, RZ, R184 ;  /* 0x000000b8ffb7523e */ /* 0x000fc800000000ff */
        /* <DEDUP_REMOVED lines=8> */
[C---:B------:R-:W-:Y:S02]  /*27e0*/  F2FP.PACK_AB R183, R185.reuse, R184 ;  /* 0x000000b8b9b7723e */ /* 0x040fe400000000ff */
        /* <DEDUP_REMOVED lines=12> */
.L_x_1886:
[----:B------:R-:W-:Y:S05]  /*28b0*/  BSYNC B1 ;  /* 0x0000000000017941 */ /* 0x000fea0003800000 */
.L_x_1885:
        /* <DEDUP_REMOVED lines=79> */
.L_x_1888:
[----:B------:R-:W-:Y:S05]  /*2db0*/  BSYNC B1 ;  /* 0x0000000000017941 */ /* 0x000fea0003800000 */
.L_x_1887:
        /* <DEDUP_REMOVED lines=79> */
.L_x_1890:
[----:B------:R-:W-:Y:S05]  /*32b0*/  BSYNC B1 ;  /* 0x0000000000017941 */ /* 0x000fea0003800000 */
.L_x_1889:
        /* <DEDUP_REMOVED lines=79> */
.L_x_1892:
[----:B------:R-:W-:Y:S05]  /*37b0*/  BSYNC B1 ;  /* 0x0000000000017941 */ /* 0x000fea0003800000 */
.L_x_1891:
        /* <DEDUP_REMOVED lines=36> */
[----:B------:R-:W-:Y:S01]  /*3a00*/  @P5 F2FP.PACK_AB R187, RZ, R185 ;  /* 0x000000b9ffbb523e */ /* 0x000fe200000000ff */
[----:B------:R-:W-:-:S02]  /*3a10*/  @P4 FADD.FTZ R184, R27, R184 ;  /* 0x000000b81bb84221 */ /* 0x000fc40000010000 */
[----:B------:R-:W-:Y:S01]  /*3a20*/  @P4 FADD.FTZ R182, R21, R182 ;  /* 0x000000b615b64221 */ /* 0x000fe20000010000 */
[----:B------:R-:W-:Y:S01]  /*3a30*/  @P5 PRMT R174, R187, 0x7610, R174 ;  /* 0x00007610bbae5816 */ /* 0x000fe200000000ae */
[----:B------:R-:W-:Y:S01]  /*3a40*/  @P4 FADD.FTZ R183, R22, R183 ;  /* 0x000000b716b74221 */ /* 0x000fe20000010000 */
[----:B------:R-:W-:Y:S01]  /*3a50*/  @P5 F2FP.PACK_AB R188, RZ, R180 ;  /* 0x000000b4ffbc523e */ /* 0x000fe200000000ff */
[----:B------:R-:W-:Y:S01]  /*3a60*/  @P4 FADD.FTZ R11, R23, R11 ;  /* 0x0000000b170b4221 */ /* 0x000fe20000010000 */
[----:B------:R-:W-:Y:S02]  /*3a70*/  ISETP.NE.U32.AND P4, PT, RZ, c[0x0][0x258], PT ;  /* 0x00009600ff007a0c */ /* 0x000fe40003f85070 */
[----:B------:R-:W-:Y:S02]  /*3a80*/  @P5 F2FP.PACK_AB R187, RZ, R182 ;  /* 0x000000b6ffbb523e */ /* 0x000fe400000000ff */
[----:B------:R-:W-:Y:S02]  /*3a90*/  ISETP.NE.AND.EX P4, PT, RZ, c[0x0][0x25c], PT, P4 ;  /* 0x00009700ff007a0c */ /* 0x000fe40003f85340 */
[----:B------:R-:W-:-:S02]  /*3aa0*/  @P5 PRMT R174, R174, 0x5410, R187 ;  /* 0x00005410aeae5816 */ /* 0x000fc400000000bb */
[C---:B------:R-:W-:Y:S02]  /*3ab0*/  SEL R169, R182.reuse, R169, P4 ;  /* 0x000000a9b6a97207 */ /* 0x040fe40002000000 */
[----:B------:R-:W-:Y:S02]  /*3ac0*/  SEL R168, R185, R168, P4 ;  /* 0x000000a8b9a87207 */ /* 0x000fe40002000000 */
[----:B------:R-:W-:Y:S02]  /*3ad0*/  F2FP.PACK_AB R182, R182, R185 ;  /* 0x000000b9b6b6723e */ /* 0x000fe400000000ff */
[----:B------:R-:W-:Y:S02]  /*3ae0*/  @P5 F2FP.PACK_AB R185, RZ, R181 ;  /* 0x000000b5ffb9523e */ /* 0x000fe400000000ff */
[----:B------:R-:W-:Y:S02]  /*3af0*/  SEL R178, R181, R178, P4 ;  /* 0x000000b2b5b27207 */ /* 0x000fe40002000000 */
[----:B------:R-:W-:-:S02]  /*3b00*/  @P5 PRMT R173, R185, 0x7610, R173 ;  /* 0x00007610b9ad5816 */ /* 0x000fc400000000ad */
[----:B------:R-:W-:Y:S02]  /*3b10*/  @P5 F2FP.PACK_AB R185, RZ, R184 ;  /* 0x000000b8ffb9523e */ /* 0x000fe400000000ff */
[C---:B------:R-:W-:Y:S02]  /*3b20*/  SEL R179, R184.reuse, R179, P4 ;  /* 0x000000b3b8b37207 */ /* 0x040fe40002000000 */
[----:B------:R-:W-:Y:S02]  /*3b30*/  F2FP.PACK_AB R181, R184, R181 ;  /* 0x000000b5b8b5723e */ /* 0x000fe400000000ff */
[----:B------:R-:W-:Y:S02]  /*3b40*/  @P5 F2FP.PACK_AB R184, RZ, R186 ;  /* 0x000000baffb8523e */ /* 0x000fe400000000ff */
        /* <DEDUP_REMOVED lines=9> */
[----:B------:R-:W-:-:S02]  /*3be0*/  @P5 F2FP.PACK_AB R187, RZ, R183 ;  /* 0x000000b7ffbb523e */ /* 0x000fc400000000ff */
[----:B------:R-:W-:Y:S01]  /*3bf0*/  F2FP.PACK_AB R180, R180, R186 ;  /* 0x000000bab4b4723e */ /* 0x000fe200000000ff */
[----:B------:R2:W-:Y:S01]  /*3c00*/  @P4 STG.E.128 [R184.64+0x10], R168 ;  /* 0x000010a8b8004986 */ /* 0x0005e2000c101d04 */
[----:B------:R-:W-:Y:S02]  /*3c10*/  F2FP.PACK_AB R183, R11, R183 ;  /* 0x000000b70bb7723e */ /* 0x000fe400000000ff */
[----:B------:R-:W-:Y:S02]  /*3c20*/  @P5 PRMT R175, R187, 0x7610, R175 ;  /* 0x00007610bbaf5816 */ /* 0x000fe400000000af */
[----:B------:R-:W-:Y:S02]  /*3c30*/  @P5 F2FP.PACK_AB R186, RZ, R11 ;  /* 0x0000000bffba523e */ /* 0x000fe400000000ff */
        /* <DEDUP_REMOVED lines=8> */
.L_x_1894:
[----:B------:R-:W-:Y:S05]  /*3cc0*/  BSYNC B1 ;  /* 0x0000000000017941 */ /* 0x000fea0003800000 */
.L_x_1893:
[----:B------:R-:W-:-:S04]  /*3cd0*/  MOV R2, c[0x0][0x160] ;  /* 0x0000580000027a02 */ /* 0x000fc80000000f00 */
[----:B------:R-:W-:-:S04]  /*3ce0*/  LEA R0, R2, R0, 0x2 ;  /* 0x0000000002007211 */ /* 0x000fc800078e10ff */
[----:B------:R-:W-:-:S13]  /*3cf0*/  ISETP.GE.AND P4, PT, R0, c[0x0][0x164], PT ;  /* 0x0000590000007a0c */ /* 0x000fda0003f86270 */
[----:B012--5:R-:W-:Y:S01]  /*3d00*/  @P4 CALL.REL.NOINC `(.L_x_1872) ;  /* 0x0000001000004944 */ /* 0x027fe20003c00000 */
[----:B------:R-:W-:Y:S05]  /*3d10*/  BRA `(.L_x_1895) ;  /* 0xffffc90000007947 */ /* 0x000fea000383ffff */
.L_x_1872:
[----:B------:R-:W-:Y:S05]  /*3d20*/  BSYNC B0 ;  /* 0x0000000000007941 */ /* 0x000fea0003800000 */
.L_x_1871:
        /* <DEDUP_REMOVED lines=309> */
.L_x_1883:
[----:B------:R-:W-:Y:S01]  /*5080*/  HFMA2.MMA R182, -RZ, RZ, 0, 5.9604644775390625e-08 ;  /* 0x00000001ffb67435 */ /* 0x000fe200000001ff */
[----:B------:R-:W-:-:S02]  /*5090*/  MOV R181, R214 ;  /* 0x000000d600b57202 */ /* 0x000fc40000000f00 */
[----:B------:R-:W-:Y:S02]  /*50a0*/  MOV R187, 0x1f ;  /* 0x0000001f00bb7802 */ /* 0x000fe40000000f00 */
[----:B------:R-:W-:Y:S02]  /*50b0*/  MOV R186, 0xffffffff ;  /* 0xffffffff00ba7802 */ /* 0x000fe40000000f00 */
[----:B------:R-:W-:Y:S02]  /*50c0*/  MOV R180, 0x50e0 ;  /* 0x000050e000b47802 */ /* 0x000fe40000000f00 */
[----:B0----5:R-:W-:Y:S05]  /*50d0*/  CALL.REL.NOINC `($__internal_86_$__cuda_sm70_shflsync_bfly_p) ;  /* 0x0000046000007944 */ /* 0x021fea0003c00000 */
[----:B-1----:R-:W-:Y:S01]  /*50e0*/  MOV R183, R182 ;  /* 0x000000b600b77202 */ /* 0x002fe20000000f00 */
[----:B------:R-:W-:Y:S05]  /*50f0*/  BRA `(.L_x_1896) ;  /* 0xffffd0e000007947 */ /* 0x000fea000383ffff */
.L_x_1884:
[----:B------:R-:W-:Y:S01]  /*5100*/  HFMA2.MMA R182, -RZ, RZ, 0, 5.9604644775390625e-08 ;  /* 0x00000001ffb67435 */ /* 0x000fe200000001ff */
[----:B------:R-:W-:Y:S02]  /*5110*/  MOV R181, R213 ;  /* 0x000000d500b57202 */ /* 0x000fe40000000f00 */
[----:B------:R-:W-:Y:S02]  /*5120*/  MOV R187, 0x1f ;  /* 0x0000001f00bb7802 */ /* 0x000fe40000000f00 */
[----:B------:R-:W-:-:S02]  /*5130*/  MOV R186, 0xffffffff ;  /* 0xffffffff00ba7802 */ /* 0x000fc40000000f00 */
[----:B------:R-:W-:Y:S02]  /*5140*/  MOV R180, 0x5160 ;  /* 0x0000516000b47802 */ /* 0x000fe40000000f00 */
[----:B012--5:R-:W-:Y:S05]  /*5150*/  CALL.REL.NOINC `($__internal_86_$__cuda_sm70_shflsync_bfly_p) ;  /* 0x000003e000007944 */ /* 0x027fea0003c00000 */
[----:B------:R-:W-:Y:S01]  /*5160*/  FADD.FTZ R183, R183, R214 ;  /* 0x000000d6b7b77221 */ /* 0x000fe20000010000 */
[----:B------:R-:W-:Y:S01]  /*5170*/  MOV R187, 0x1f ;  /* 0x0000001f00bb7802 */ /* 0x000fe20000000f00 */
[----:B-1----:R-:W-:Y:S01]  /*5180*/  FADD.FTZ R184, R213, R182 ;  /* 0x000000b6d5b87221 */ /* 0x002fe20000010000 */
[----:B------:R-:W-:Y:S01]  /*5190*/  HFMA2.MMA R182, -RZ, RZ, 0, 1.1920928955078125e-07 ;  /* 0x00000002ffb67435 */ /* 0x000fe200000001ff */
[----:B------:R-:W-:Y:S02]  /*51a0*/  MOV R186, 0xffffffff ;  /* 0xffffffff00ba7802 */ /* 0x000fe40000000f00 */
[----:B------:R-:W-:Y:S02]  /*51b0*/  MOV R181, R183 ;  /* 0x000000b700b57202 */ /* 0x000fe40000000f00 */
[----:B------:R-:W-:Y:S02]  /*51c0*/  MOV R180, 0x51e0 ;  /* 0x000051e000b47802 */ /* 0x000fe40000000f00 */
[----:B------:R-:W-:Y:S05]  /*51d0*/  CALL.REL.NOINC `($__internal_86_$__cuda_sm70_shflsync_bfly_p) ;  /* 0x0000036000007944 */ /* 0x000fea0003c00000 */
[----:B-1----:R-:W-:Y:S01]  /*51e0*/  MOV R185, R182 ;  /* 0x000000b600b97202 */ /* 0x002fe20000000f00 */
[----:B------:R-:W-:Y:S01]  /*51f0*/  HFMA2.MMA R182, -RZ, RZ, 0, 1.1920928955078125e-07 ;  /* 0x00000002ffb67435 */ /* 0x000fe200000001ff */
[----:B------:R-:W-:-:S02]  /*5200*/  MOV R181, R184 ;  /* 0x000000b800b57202 */ /* 0x000fc40000000f00 */
[----:B------:R-:W-:Y:S02]  /*5210*/  MOV R187, 0x1f ;  /* 0x0000001f00bb7802 */ /* 0x000fe40000000f00 */
[----:B------:R-:W-:Y:S02]  /*5220*/  MOV R186, 0xffffffff ;  /* 0xffffffff00ba7802 */ /* 0x000fe40000000f00 */
[----:B------:R-:W-:Y:S02]  /*5230*/  MOV R180, 0x5250 ;  /* 0x0000525000b47802 */ /* 0x000fe40000000f00 */
[----:B------:R-:W-:Y:S05]  /*5240*/  CALL.REL.NOINC `($__internal_86_$__cuda_sm70_shflsync_bfly_p) ;  /* 0x000002f000007944 */ /* 0x000fea0003c00000 */
[----:B------:R-:W-:Y:S01]  /*5250*/  FADD.FTZ R183, R185, R183 ;  /* 0x000000b7b9b77221 */ /* 0x000fe20000010000 */
[----:B------:R-:W-:Y:S01]  /*5260*/  MOV R187, 0x1f ;  /* 0x0000001f00bb7802 */ /* 0x000fe20000000f00 */
[----:B-1----:R-:W-:Y:S01]  /*5270*/  FADD.FTZ R184, R184, R182 ;  /* 0x000000b6b8b87221 */ /* 0x002fe20000010000 */
[----:B------:R-:W-:Y:S01]  /*5280*/  HFMA2.MMA R182, -RZ, RZ, 0, 2.384185791015625e-07 ;  /* 0x00000004ffb67435 */ /* 0x000fe200000001ff */
[----:B------:R-:W-:Y:S02]  /*5290*/  MOV R186, 0xffffffff ;  /* 0xffffffff00ba7802 */ /* 0x000fe40000000f00 */
[----:B------:R-:W-:-:S02]  /*52a0*/  MOV R181, R183 ;  /* 0x000000b700b57202 */ /* 0x000fc40000000f00 */
[----:B------:R-:W-:Y:S02]  /*52b0*/  MOV R180, 0x52d0 ;  /* 0x000052d000b47802 */ /* 0x000fe40000000f00 */
[----:B------:R-:W-:Y:S05]  /*52c0*/  CALL.REL.NOINC `($__internal_86_$__cuda_sm70_shflsync_bfly_p) ;  /* 0x0000027000007944 */ /* 0x000fea0003c00000 */
[----:B-1----:R-:W-:Y:S01]  /*52d0*/  MOV R185, R182 ;  /* 0x000000b600b97202 */ /* 0x002fe20000000f00 */
[----:B------:R-:W-:Y:S01]  /*52e0*/  HFMA2.MMA R182, -RZ, RZ, 0, 2.384185791015625e-07 ;  /* 0x00000004ffb67435 */ /* 0x000fe200000001ff */
[----:B------:R-:W-:Y:S02]  /*52f0*/  MOV R181, R184 ;  /* 0x000000b800b57202 */ /* 0x000fe40000000f00 */
[----:B------:R-:W-:Y:S02]  /*5300*/  MOV R187, 0x1f ;  /* 0x0000001f00bb7802 */ /* 0x000fe40000000f00 */
[----:B------:R-:W-:Y:S02]  /*5310*/  MOV R186, 0xffffffff ;  /* 0xffffffff00ba7802 */ /* 0x000fe40000000f00 */
[----:B------:R-:W-:Y:S02]  /*5320*/  MOV R180, 0x5340 ;  /* 0x0000534000b47802 */ /* 0x000fe40000000f00 */
[----:B------:R-:W-:Y:S05]  /*5330*/  CALL.REL.NOINC `($__internal_86_$__cuda_sm70_shflsync_bfly_p) ;  /* 0x0000020000007944 */ /* 0x000fea0003c00000 */
[----:B------:R-:W-:Y:S01]  /*5340*/  FADD.FTZ R183, R185, R183 ;  /* 0x000000b7b9b77221 */ /* 0x000fe20000010000 */
[----:B------:R-:W-:Y:S01]  /*5350*/  MOV R187, 0x1f ;  /* 0x0000001f00bb7802 */ /* 0x000fe20000000f00 */
[----:B-1----:R-:W-:Y:S01]  /*5360*/  FADD.FTZ R184, R184, R182 ;  /* 0x000000b6b8b87221 */ /* 0x002fe20000010000 */
[----:B------:R-:W-:Y:S01]  /*5370*/  HFMA2.MMA R182, -RZ, RZ, 0, 4.76837158203125e-07 ;  /* 0x00000008ffb67435 */ /* 0x000fe200000001ff */
[----:B------:R-:W-:-:S02]  /*5380*/  MOV R186, 0xffffffff ;  /* 0xffffffff00ba7802 */ /* 0x000fc40000000f00 */
[----:B------:R-:W-:Y:S02]  /*5390*/  MOV R181, R183 ;  /* 0x000000b700b57202 */ /* 0x000fe40000000f00 */
[----:B------:R-:W-:Y:S02]  /*53a0*/  MOV R180, 0x53c0 ;  /* 0x000053c000b47802 */ /* 0x000fe40000000f00 */
[----:B------:R-:W-:Y:S05]  /*53b0*/  CALL.REL.NOINC `($__internal_86_$__cuda_sm70_shflsync_bfly_p) ;  /* 0x0000018000007944 */ /* 0x000fea0003c00000 */
[----:B-1----:R-:W-:Y:S01]  /*53c0*/  MOV R185, R182 ;  /* 0x000000b600b97202 */ /* 0x002fe20000000f00 */
[----:B------:R-:W-:Y:S01]  /*53d0*/  HFMA2.MMA R182, -RZ, RZ, 0, 4.76837158203125e-07 ;  /* 0x00000008ffb67435 */ /* 0x000fe200000001ff */
[----:B------:R-:W-:Y:S02]  /*53e0*/  MOV R181, R184 ;  /* 0x000000b800b57202 */ /* 0x000fe40000000f00 */
[----:B------:R-:W-:Y:S02]  /*53f0*/  MOV R187, 0x1f ;  /* 0x0000001f00bb7802 */ /* 0x000fe40000000f00 */
[----:B------:R-:W-:Y:S02]  /*5400*/  MOV R186, 0xffffffff ;  /* 0xffffffff00ba7802 */ /* 0x000fe40000000f00 */
[----:B------:R-:W-:-:S02]  /*5410*/  MOV R180, 0x5430 ;  /* 0x0000543000b47802 */ /* 0x000fc40000000f00 */
[----:B------:R-:W-:Y:S05]  /*5420*/  CALL.REL.NOINC `($__internal_86_$__cuda_sm70_shflsync_bfly_p) ;  /* 0x0000011000007944 */ /* 0x000fea0003c00000 */
[----:B------:R-:W-:Y:S01]  /*5430*/  FADD.FTZ R183, R185, R183 ;  /* 0x000000b7b9b77221 */ /* 0x000fe20000010000 */
[----:B------:R-:W-:Y:S01]  /*5440*/  MOV R187, 0x1f ;  /* 0x0000001f00bb7802 */ /* 0x000fe20000000f00 */
[----:B-1----:R-:W-:Y:S01]  /*5450*/  FADD.FTZ R184, R184, R182 ;  /* 0x000000b6b8b87221 */ /* 0x002fe20000010000 */
[----:B------:R-:W-:Y:S01]  /*5460*/  HFMA2.MMA R182, -RZ, RZ, 0, 9.5367431640625e-07 ;  /* 0x00000010ffb67435 */ /* 0x000fe200000001ff */
[----:B------:R-:W-:-:S02]  /*5470*/  MOV R186, 0xffffffff ;  /* 0xffffffff00ba7802 */ /* 0x000fc40000000f00 */
[----:B------:R-:W-:Y:S02]  /*5480*/  MOV R181, R183 ;  /* 0x000000b700b57202 */ /* 0x000fe40000000f00 */
[----:B------:R-:W-:Y:S02]  /*5490*/  MOV R180, 0x54b0 ;  /* 0x000054b000b47802 */ /* 0x000fe40000000f00 */
[----:B------:R-:W-:Y:S05]  /*54a0*/  CALL.REL.NOINC `($__internal_86_$__cuda_sm70_shflsync_bfly_p) ;  /* 0x0000009000007944 */ /* 0x000fea0003c00000 */
[----:B-1----:R-:W-:Y:S01]  /*54b0*/  MOV R185, R182 ;  /* 0x000000b600b97202 */ /* 0x002fe20000000f00 */
[----:B------:R-:W-:Y:S01]  /*54c0*/  HFMA2.MMA R182, -RZ, RZ, 0, 9.5367431640625e-07 ;  /* 0x00000010ffb67435 */ /* 0x000fe200000001ff */
[----:B------:R-:W-:Y:S02]  /*54d0*/  MOV R181, R184 ;  /* 0x000000b800b57202 */ /* 0x000fe40000000f00 */
[----:B------:R-:W-:Y:S02]  /*54e0*/  MOV R187, 0x1f ;  /* 0x0000001f00bb7802 */ /* 0x000fe40000000f00 */
[----:B------:R-:W-:Y:S02]  /*54f0*/  MOV R186, 0xffffffff ;  /* 0xffffffff00ba7802 */ /* 0x000fe40000000f00 */
[----:B------:R-:W-:-:S02]  /*5500*/  MOV R180, 0x5520 ;  /* 0x0000552000b47802 */ /* 0x000fc40000000f00 */
[----:B------:R-:W-:Y:S05]  /*5510*/  CALL.REL.NOINC `($__internal_86_$__cuda_sm70_shflsync_bfly_p) ;  /* 0x0000002000007944 */ /* 0x000fea0003c00000 */
[----:B-1----:R-:W-:Y:S01]  /*5520*/  MOV R180, R182 ;  /* 0x000000b600b47202 */ /* 0x002fe20000000f00 */
[----:B------:R-:W-:Y:S05]  /*5530*/  BRA `(.L_x_1897) ;  /* 0xffffcdc000007947 */ /* 0x000fea000383ffff */
        .weak           $__internal_86_$__cuda_sm70_shflsync_bfly_p
        .type           $__internal_86_$__cuda_sm70_shflsync_bfly_p,@function
        .size           $__internal_86_$__cuda_sm70_shflsync_bfly_p,(.L_x_2912 - $__internal_86_$__cuda_sm70_shflsync_bfly_p)
$__internal_86_$__cuda_sm70_shflsync_bfly_p:
[----:B------:R-:W-:Y:S04]  /*5540*/  WARPSYNC R186 ;  /* 0x000000ba00007348 */ /* 0x000fe80003800000 */
[----:B------:R0:W1:Y:S02]  /*5550*/  SHFL.BFLY PT, R182, R181, R182, R187 ;  /* 0x0c0000b6b5b67389 */ /* 0x00006400000e00bb */
[----:B0-----:R-:W-:-:S06]  /*5560*/  HFMA2.MMA R181, -RZ, RZ, 0, 0 ;  /* 0x00000000ffb57435 */ /* 0x001fcc00000001ff */
[----:B------:R-:W-:Y:S05]  /*5570*/  RET.REL.NODEC R180 `(_ZN10layer_norm31ln_parallel_residual_bwd_kernelINS_13Kernel_traitsIf6__halffS2_fjLj1280ELj1ELj4ELj1ELj16ENS_18Kernel_traits_baseILj1280EfS2_fS2_fjLj128EEEEELb0ELb1ELb0EEEvNS_9BwdParamsE) ;  /* 0xffffaa80b4007950 */ /* 0x000fea0003c3ffff */
.L_x_1898:
        /* <DEDUP_REMOVED lines=16> */
.L_x_2912:


//--------------------- .text._ZN10layer_norm31ln_parallel_residual_bwd_kernelINS_13Kernel_traitsIf6__halffS2_fjLj1280ELj1ELj4ELj1ELj16ENS_18Kernel_traits_baseILj1280EfS2_fS2_fjLj128EEEEELb0ELb1ELb1EEEvNS_9BwdParamsE --------------------------
	.section	.text._ZN10layer_norm31ln_parallel_residual_bwd_kernelINS_13Kernel_traitsIf6__halffS2_fjLj1280ELj1ELj4ELj1ELj16ENS_18Kernel_traits_baseILj1280EfS2_fS2_fjLj128EEEEELb0ELb1ELb1EEEvNS_9BwdParamsE,"ax",@progbits
	.sectioninfo	@"SHI_REGISTERS=255"
	.align	128
        .global         _ZN10layer_norm31ln_parallel_residual_bwd_kernelINS_13Kernel_traitsIf6__halffS2_fjLj1280ELj1ELj4ELj1ELj16ENS_18Kernel_traits_baseILj1280EfS2_fS2_fjLj128EEEEELb0ELb1ELb1EEEvNS_9BwdParamsE
        .type           _ZN10layer_norm31ln_parallel_residual_bwd_kernelINS_13Kernel_traitsIf6__halffS2_fjLj1280ELj1ELj4ELj1ELj16ENS_18Kernel_traits_baseILj1280EfS2_fS2_fjLj128EEEEELb0ELb1ELb1EEEvNS_9BwdParamsE,@function
        .size           _ZN10layer_norm31ln_parallel_residual_bwd_kernelINS_13Kernel_traitsIf6__halffS2_fjLj1280ELj1ELj4ELj1ELj16ENS_18Kernel_traits_baseILj1280EfS2_fS2_fjLj128EEEEELb0ELb1ELb1EEEvNS_9BwdParamsE,(.L_x_2913 - _ZN10layer_norm31ln_parallel_residual_bwd_kernelINS_13Kernel_traitsIf6__halffS2_fjLj1280ELj1ELj4ELj1ELj16ENS_18Kernel_traits_baseILj1280EfS2_fS2_fjLj128EEEEELb0ELb1ELb1EEEvNS_9BwdParamsE)
        .other          _ZN10layer_norm31ln_parallel_residual_bwd_kernelINS_13Kernel_traitsIf6__halffS2_fjLj1280ELj1ELj4ELj1ELj16ENS_18Kernel_traits_baseILj1280EfS2_fS2_fjLj128EEEEELb0ELb1ELb1EEEvNS_9BwdParamsE,@"STO_CUDA_ENTRY STV_DEFAULT"
_ZN10layer_norm31ln_parallel_residual_bwd_kernelINS_13Kernel_traitsIf6__halffS2_fjLj1280ELj1ELj4ELj1ELj16ENS_18Kernel_traits_baseILj1280EfS2_fS2_fjLj128EEEEELb0ELb1ELb1EEEvNS_9BwdParamsE:
.text._ZN10layer_norm31ln_parallel_residual_bwd_kernelINS_13Kernel_traitsIf6__halffS2_fjLj1280ELj1ELj4ELj1ELj16ENS_18Kernel_traits_baseILj1280EfS2_fS2_fjLj128EEEEELb0ELb1ELb1EEEvNS_9BwdParamsE:
        /* <DEDUP_REMOVED lines=51> */
.L_x_1900:
        /* <DEDUP_REMOVED lines=64> */
.L_x_1906:
        /* <DEDUP_REMOVED lines=57> */
[--C-:B------:R-:W-:Y:S01]  /*0ac0*/  HADD2.F32 R167, -RZ, R174.reuse.H0_H0 ;  /* 0x200000aeffa77230 */ /* 0x100fe20000004100 */
[C---:B------:R-:W-:Y:S01]  /*0ad0*/  FADD.FTZ R226, -R203.reuse, R122 ;  /* 0x0000007acbe27221 */ /* 0x040fe20000010100 */
        /* <DEDUP_REMOVED lines=33> */
[----:B------:R-:W-:Y:S01]  /*0cf0*/  HADD2.F32 R203, -RZ, R175.H0_H0 ;  /* 0x200000afffcb7230 */ /* 0x000fe20000004100 */
        /* <DEDUP_REMOVED lines=8> */
[----:B------:R-:W-:-:S02]  /*0d80*/  HADD2.F32 R175, -RZ, R175.H1_H1 ;  /* 0x300000afffaf7230 */ /* 0x000fc40000004100 */
[--C-:B------:R-:W-:Y:S01]  /*0d90*/  HADD2.F32 R233, -RZ, R176.reuse.H0_H0 ;  /* 0x200000b0ffe97230 */ /* 0x100fe20000004100 */
[----:B------:R-:W-:Y:S01]  /*0da0*/  FMUL.FTZ R159, R202, R159 ;  /* 0x0000009fca9f7220 */ /* 0x000fe20000410000 */
[----:B------:R-:W-:Y:S01]  /*0db0*/  HADD2.F32 R176, -RZ, R176.H1_H1 ;  /* 0x300000b0ffb07230 */ /* 0x000fe20000004100 */
        /* <DEDUP_REMOVED lines=12> */
[--C-:B------:R-:W-:Y:S02]  /*0e80*/  HADD2.F32 R234, -RZ, R177.reuse.H0_H0 ;  /* 0x200000b1ffea7230 */ /* 0x100fe40000004100 */
[----:B------:R-:W-:-:S03]  /*0e90*/  HADD2.F32 R177, -RZ, R177.H1_H1 ;  /* 0x300000b1ffb17230 */ /* 0x000fc60000004100 */
[----:B----4-:R-:W-:Y:S01]  /*0ea0*/  FADD.FTZ R246, R234, R246 ;  /* 0x000000f6eaf67221 */ /* 0x010fe20000010000 */
[----:B------:R-:W-:Y:S01]  /*0eb0*/  HADD2.F32 R235, -RZ, R178.H0_H0 ;  /* 0x200000b2ffeb7230 */ /* 0x000fe20000004100 */
        /* <DEDUP_REMOVED lines=10> */
[----:B------:R-:W-:Y:S01]  /*0f60*/  HADD2.F32 R227, -RZ, R124.H0_H0 ;  /* 0x2000007cffe37230 */ /* 0x000fe20000004100 */
[----:B0-----:R-:W-:-:S05]  /*0f70*/  @P0 IMAD.WIDE.U32 R120, R232, R207, c[0x0][0x218] ;  /* 0x00008600e8780625 */ /* 0x001fca00078e00cf */
[----:B------:R0:W5:Y:S04]  /*0f80*/  @P0 LDG.E.128 R84, [R120.64] ;  /* 0x0000000478540981 */ /* 0x000168000c1e1d00 */
[----:B------:R0:W5:Y:S01]  /*0f90*/  @P0 LDG.E.128 R88, [R120.64+0x10] ;  /* 0x0000100478580981 */ /* 0x000162000c1e1d00 */
[C---:B------:R-:W-:Y:S01]  /*0fa0*/  FMUL.FTZ R224, R202.reuse, R224 ;  /* 0x000000e0cae07220 */ /* 0x040fe20000410000 */
[----:B------:R-:W-:Y:S01]  /*0fb0*/  HADD2.F32 R229, -RZ, R124.H1_H1 ;  /* 0x3000007cffe57230 */ /* 0x000fe20000004100 */
        /* <DEDUP_REMOVED lines=9> */
[----:B0-----:R-:W-:Y:S02]  /*1050*/  HADD2.F32 R120, -RZ, R168.H0_H0 ;  /* 0x200000a8ff787230 */ /* 0x001fe40000004100 */
[----:B------:R-:W-:Y:S01]  /*1060*/  HADD2.F32 R121, -RZ, R169.H0_H0 ;  /* 0x200000a9ff797230 */ /* 0x000fe20000004100 */
[----:B------:R-:W-:Y:S01]  /*1070*/  FMUL.FTZ R226, R202, R226 ;  /* 0x000000e2cae27220 */ /* 0x000fe20000410000 */
[----:B------:R-:W-:Y:S01]  /*1080*/  HADD2.F32 R124, -RZ, R125.H0_H0 ;  /* 0x2000007dff7c7230 */ /* 0x000fe20000004100 */
        /* <DEDUP_REMOVED lines=28> */
[----:B------:R-:W-:Y:S01]  /*1250*/  HADD2.F32 R231, -RZ, R126.H1_H1 ;  /* 0x3000007effe77230 */ /* 0x000fe20000004100 */
[----:B------:R-:W-:Y:S01]  /*1260*/  @P0 IMAD.WIDE.U32 R122, R232, R210, c[0x0][0x218] ;  /* 0x00008600e87a0625 */ /* 0x000fe200078e00d2 */
[----:B------:R-:W-:-:S03]  /*1270*/  HADD2.F32 R126, -RZ, R127.H0_H0 ;  /* 0x2000007fff7e7230 */ /* 0x000fc60000004100 */
        /* <DEDUP_REMOVED lines=12> */
[----:B------:R-:W-:-:S03]  /*1340*/  HADD2.F32 R127, -RZ, R127.H1_H1 ;  /* 0x3000007fff7f7230 */ /* 0x000fc60000004100 */
        /* <DEDUP_REMOVED lines=11> */
[----:B0-----:R-:W-:Y:S01]  /*1400*/  HADD2.F32 R122, -RZ, R136.H0_H0 ;  /* 0x20000088ff7a7230 */ /* 0x001fe20000004100 */
[----:B------:R-:W-:Y:S02]  /*1410*/  FADD.FTZ R201, R127, R201 ;  /* 0x000000c97fc97221 */ /* 0x000fe40000010000 */
[----:B------:R-:W-:Y:S02]  /*1420*/  FFMA.FTZ R24, R131, R127, R24 ;  /* 0x0000007f83187223 */ /* 0x000fe40000010018 */
[----:B------:R-:W-:-:S02]  /*1430*/  FMUL.FTZ R132, R202, R132 ;  /* 0x00000084ca847220 */ /* 0x000fc40000410000 */
[----:B------:R-:W-:Y:S02]  /*1440*/  FMUL.FTZ R127, R63, R127 ;  /* 0x0000007f3f7f7220 */ /* 0x000fe40000410000 */
[----:B------:R-:W-:Y:S02]  /*1450*/  FADD.FTZ R121, R121, R126 ;  /* 0x0000007e79797221 */ /* 0x000fe40000010000 */
[----:B------:R-:W-:Y:S01]  /*1460*/  FFMA.FTZ R120, R130, R126, R120 ;  /* 0x0000007e82787223 */ /* 0x000fe20000010078 */
[----:B------:R-:W-:Y:S01]  /*1470*/  HADD2.F32 R136, -RZ, R136.H1_H1 ;  /* 0x30000088ff887230 */ /* 0x000fe20000004100 */
[----:B------:R-:W-:Y:S02]  /*1480*/  FMUL.FTZ R133, R202, R133 ;  /* 0x00000085ca857220 */ /* 0x000fe40000410000 */
[----:B------:R-:W-:Y:S02]  /*1490*/  FADD.FTZ R208, R122, R208 ;  /* 0x000000d07ad07221 */ /* 0x000fe40000010000 */
[----:B------:R-:W-:-:S02]  /*14a0*/  FFMA.FTZ R22, R132, R122, R22 ;  /* 0x0000007a84167223 */ /* 0x000fc40000010016 */
[----:B------:R-:W-:Y:S02]  /*14b0*/  FMUL.FTZ R122, R56, R122 ;  /* 0x0000007a387a7220 */ /* 0x000fe40000410000 */
[----:B------:R-:W-:Y:S02]  /*14c0*/  FADD.FTZ R121, R121, R127 ;  /* 0x0000007f79797221 */ /* 0x000fe40000010000 */
[----:B------:R-:W-:Y:S01]  /*14d0*/  FFMA.FTZ R120, R131, R127, R120 ;  /* 0x0000007f83787223 */ /* 0x000fe20000010078 */
[----:B------:R-:W-:Y:S01]  /*14e0*/  HADD2.F32 R123, -RZ, R137.H0_H0 ;  /* 0x20000089ff7b7230 */ /* 0x000fe20000004100 */
[----:B------:R-:W-:Y:S02]  /*14f0*/  FMUL.FTZ R134, R202, R134 ;  /* 0x00000086ca867220 */ /* 0x000fe40000410000 */
[----:B------:R-:W-:Y:S02]  /*1500*/  FADD.FTZ R206, R136, R206 ;  /* 0x000000ce88ce7221 */ /* 0x000fe40000010000 */
[----:B------:R-:W-:-:S02]  /*1510*/  FFMA.FTZ R23, R133, R136, R23 ;  /* 0x0000008885177223 */ /* 0x000fc40000010017 */
        /* <DEDUP_REMOVED lines=18> */
[----:B------:R-:W-:Y:S02]  /*1640*/  FADD.FTZ R213, R137, R213 ;  /* 0x000000d589d57221 */ /* 0x000fe40000010000 */
[----:B------:R-:W-:Y:S02]  /*1650*/  FMUL.FTZ R141, R202, R141 ;  /* 0x0000008dca8d7220 */ /* 0x000fe40000410000 */
        /* <DEDUP_REMOVED lines=35> */
[----:B------:R-:W-:Y:S01]  /*1890*/  FFMA.FTZ R120, R145, R168, R120 ;  /* 0x000000a891787223 */ /* 0x000fe20000010078 */
[----:B------:R-:W-:Y:S01]  /*18a0*/  HADD2.F32 R160, -RZ, R170.H0_H0 ;  /* 0x200000aaffa07230 */ /* 0x000fe20000004100 */
[----:B------:R-:W-:Y:S02]  /*18b0*/  FADD.FTZ R218, R169, R218 ;  /* 0x000000daa9da7221 */ /* 0x000fe40000010000 */
[----:B------:R-:W-:Y:S02]  /*18c0*/  FMUL.FTZ R148, R202, R148 ;  /* 0x00000094ca947220 */ /* 0x000fe40000410000 */
[-C--:B------:R-:W-:Y:S02]  /*18d0*/  FFMA.FTZ R198, R147, R169.reuse, R198 ;  /* 0x000000a993c67223 */ /* 0x080fe400000100c6 */
[----:B------:R-:W-:Y:S02]  /*18e0*/  FMUL.FTZ R169, R51, R169 ;  /* 0x000000a933a97220 */ /* 0x000fe40000410000 */
[----:B------:R-:W-:-:S02]  /*18f0*/  FADD.FTZ R121, R121, R238 ;  /* 0x000000ee79797221 */ /* 0x000fc40000010000 */
[----:B------:R-:W-:Y:S01]  /*1900*/  FFMA.FTZ R120, R146, R238, R120 ;  /* 0x000000ee92787223 */ /* 0x000fe20000010078 */
[----:B------:R-:W-:Y:S01]  /*1910*/  HADD2.F32 R170, -RZ, R170.H1_H1 ;  /* 0x300000aaffaa7230 */ /* 0x000fe20000004100 */
[----:B------:R-:W-:Y:S02]  /*1920*/  FADD.FTZ R221, R160, R221 ;  /* 0x000000dda0dd7221 */ /* 0x000fe40000010000 */
[-C--:B------:R-:W-:Y:S02]  /*1930*/  FFMA.FTZ R16, R148, R160.reuse, R16 ;  /* 0x000000a094107223 */ /* 0x080fe40000010010 */
[----:B------:R-:W-:Y:S02]  /*1940*/  FMUL.FTZ R149, R202, R149 ;  /* 0x00000095ca957220 */ /* 0x000fe40000410000 */
[----:B------:R-:W-:Y:S02]  /*1950*/  FMUL.FTZ R160, R44, R160 ;  /* 0x000000a02ca07220 */ /* 0x000fe40000410000 */
[----:B------:R-:W-:-:S02]  /*1960*/  FADD.FTZ R121, R121, R169 ;  /* 0x000000a979797221 */ /* 0x000fc40000010000 */
[----:B------:R-:W-:Y:S01]  /*1970*/  FFMA.FTZ R120, R147, R169, R120 ;  /* 0x000000a993787223 */ /* 0x000fe20000010078 */
[----:B------:R-:W-:Y:S01]  /*1980*/  HADD2.F32 R164, -RZ, R171.H0_H0 ;  /* 0x200000abffa47230 */ /* 0x000fe20000004100 */
[----:B------:R-:W-:Y:S02]  /*1990*/  FADD.FTZ R220, R170, R220 ;  /* 0x000000dcaadc7221 */ /* 0x000fe40000010000 */
[----:B------:R-:W-:Y:S02]  /*19a0*/  FFMA.FTZ R14, R149, R170, R14 ;  /* 0x000000aa950e7223 */ /* 0x000fe4000001000e */
[----:B------:R-:W-:Y:S02]  /*19b0*/  FMUL.FTZ R150, R202, R150 ;  /* 0x00000096ca967220 */ /* 0x000fe40000410000 */
        /* <DEDUP_REMOVED lines=12> */
[-C--:B------:R-:W-:Y:S02]  /*1a80*/  FFMA.FTZ R199, R151, R171.reuse, R199 ;  /* 0x000000ab97c77223 */ /* 0x080fe400000100c7 */
[----:B------:R-:W-:Y:S02]  /*1a90*/  FMUL.FTZ R152, R202, R152 ;  /* 0x00000098ca987220 */ /* 0x000fe40000410000 */
[----:B------:R-:W-:Y:S02]  /*1aa0*/  FMUL.FTZ R171, R47, R171 ;  /* 0x000000ab2fab7220 */ /* 0x000fe40000410000 */
[----:B------:R-:W-:-:S02]  /*1ab0*/  FADD.FTZ R121, R121, R164 ;  /* 0x000000a479797221 */ /* 0x000fc40000010000 */
[----:B------:R-:W-:Y:S01]  /*1ac0*/  FFMA.FTZ R120, R150, R164, R120 ;  /* 0x000000a496787223 */ /* 0x000fe20000010078 */
[----:B------:R-:W-:Y:S01]  /*1ad0*/  HADD2.F32 R172, -RZ, R172.H1_H1 ;  /* 0x300000acffac7230 */ /* 0x000fe20000004100 */
[----:B------:R-:W-:Y:S02]  /*1ae0*/  FMUL.FTZ R153, R202, R153 ;  /* 0x00000099ca997220 */ /* 0x000fe40000410000 */
[----:B------:R-:W-:Y:S02]  /*1af0*/  FADD.FTZ R250, R165, R250 ;  /* 0x000000faa5fa7221 */ /* 0x000fe40000010000 */
[-C--:B------:R-:W-:Y:S02]  /*1b00*/  FFMA.FTZ R13, R152, R165.reuse, R13 ;  /* 0x000000a5980d7223 */ /* 0x080fe4000001000d */
[----:B------:R-:W-:Y:S02]  /*1b10*/  FMUL.FTZ R165, R40, R165 ;  /* 0x000000a528a57220 */ /* 0x000fe40000410000 */
[----:B------:R-:W-:-:S02]  /*1b20*/  FADD.FTZ R121, R121, R171 ;  /* 0x000000ab79797221 */ /* 0x000fc40000010000 */
[----:B------:R-:W-:Y:S01]  /*1b30*/  FFMA.FTZ R120, R151, R171, R120 ;  /* 0x000000ab97787223 */ /* 0x000fe20000010078 */
[----:B------:R-:W-:Y:S01]  /*1b40*/  HADD2.F32 R166, -RZ, R173.H0_H0 ;  /* 0x200000adffa67230 */ /* 0x000fe20000004100 */
[----:B------:R-:W-:Y:S02]  /*1b50*/  FMUL.FTZ R154, R202, R154 ;  /* 0x0000009aca9a7220 */ /* 0x000fe40000410000 */
[----:B------:R-:W-:Y:S02]  /*1b60*/  FADD.FTZ R249, R172, R249 ;  /* 0x000000f9acf97221 */ /* 0x000fe40000010000 */
[-C--:B------:R-:W-:Y:S02]  /*1b70*/  FFMA.FTZ R181, R153, R172.reuse, R181 ;  /* 0x000000ac99b57223 */ /* 0x080fe400000100b5 */
        /* <DEDUP_REMOVED lines=52> */
[----:B------:R-:W-:Y:S01]  /*1ec0*/  HADD2.F32 R178, -RZ, R178.H1_H1 ;  /* 0x300000b2ffb27230 */ /* 0x000fe20000004100 */
[-C--:B------:R-:W-:Y:S02]  /*1ed0*/  FFMA.FTZ R5, R177, R235.reuse, R5 ;  /* 0x000000ebb1057223 */ /* 0x080fe40000010005 */
[----:B------:R-:W-:Y:S02]  /*1ee0*/  FMUL.FTZ R241, R28, R235 ;  /* 0x000000eb1cf17220 */ /* 0x000fe40000410000 */
[----:B------:R-:W-:Y:S02]  /*1ef0*/  FMUL.FTZ R235, R202, R242 ;  /* 0x000000f2caeb7220 */ /* 0x000fe40000410000 */
[----:B------:R-:W-:Y:S02]  /*1f00*/  FADD.FTZ R121, R121, R240 ;  /* 0x000000f079797221 */ /* 0x000fe40000010000 */
[----:B------:R-:W-:Y:S01]  /*1f10*/  FFMA.FTZ R120, R163, R240, R120 ;  /* 0x000000f0a3787223 */ /* 0x000fe20000010078 */
[----:B------:R-:W-:Y:S01]  /*1f20*/  HADD2.F32 R236, -RZ, R179.H0_H0 ;  /* 0x200000b3ffec7230 */ /* 0x000fe20000004100 */
[----:B---3--:R-:W-:-:S02]  /*1f30*/  FADD.FTZ R247, R178, R247 ;  /* 0x000000f7b2f77221 */ /* 0x008fc40000010000 */
[----:B------:R-:W-:Y:S02]  /*1f40*/  FFMA.FTZ R2, R235, R178, R2 ;  /* 0x000000b2eb027223 */ /* 0x000fe40000010002 */
[----:B------:R-:W-:Y:S01]  /*1f50*/  FMUL.FTZ R242, R202, R244 ;  /* 0x000000f4caf27220 */ /* 0x000fe20000410000 */
[----:B------:R-:W-:Y:S01]  /*1f60*/  HADD2.F32 R179, -RZ, R179.H1_H1 ;  /* 0x300000b3ffb37230 */ /* 0x000fe20000004100 */
        /* <DEDUP_REMOVED lines=21> */
.L_x_1907:
        /* <DEDUP_REMOVED lines=18> */
.L_x_1908:
        /* <DEDUP_REMOVED lines=184> */
[----:B------:R-:W-:Y:S01]  /*2d60*/  FMUL.FTZ R162, R202, R151 ;  /* 0x00000097caa27220 */ /* 0x000fe20000410000 */
[----:B------:R-:W-:Y:S01]  /*2d70*/  @P1 F2FP.PACK_AB R168, RZ, R168 ;  /* 0x000000a8ffa8123e */ /* 0x000fe200000000ff */
[C---:B------:R-:W-:Y:S01]  /*2d80*/  @P0 IMAD.WIDE.U32 R136, R210.reuse, R137, c[0x0][0x258] ;  /* 0x00009600d2880625 */ /* 0x040fe200078e0089 */
[----:B------:R-:W-:Y:S01]  /*2d90*/  @P1 F2FP.PACK_AB R164, RZ, R164 ;  /* 0x000000a4ffa4123e */ /* 0x000fe200000000ff */
[----:B------:R0:W-:Y:S01]  /*2da0*/  @P1 STG.E.128 [R134.64], R116 ;  /* 0x0000007486001986 */ /* 0x0001e2000c101d04 */
[----:B------:R-:W-:Y:S01]  /*2db0*/  @P1 F2FP.PACK_AB R173, RZ, R173 ;  /* 0x000000adffad123e */ /* 0x000fe200000000ff */
        /* <DEDUP_REMOVED lines=38> */
[----:B---3--:R-:W-:Y:S01]  /*3020*/  F2FP.PACK_AB R131, R162, R161 ;  /* 0x000000a1a283723e */ /* 0x008fe200000000ff */
[----:B------:R0:W-:Y:S01]  /*3030*/  @P1 STG.E.128 [R134.64], R116 ;  /* 0x0000007486001986 */ /* 0x0001e2000c101d04 */
[----:B------:R-:W-:Y:S01]  /*3040*/  F2FP.PACK_AB R130, R160, R159 ;  /* 0x0000009fa082723e */ /* 0x000fe200000000ff */
[----:B------:R-:W-:Y:S01]  /*3050*/  IMAD.WIDE.U32 R132, R207, R178, c[0x0][0x248] ;  /* 0x00009200cf847625 */ /* 0x000fe200078e00b2 */
[----:B------:R-:W-:-:S02]  /*3060*/  F2FP.PACK_AB R129, R158, R157 ;  /* 0x0000009d9e81723e */ /* 0x000fc400000000ff */
[-C--:B------:R-:W-:Y:S01]  /*3070*/  F2FP.PACK_AB R128, R156, R154.reuse ;  /* 0x0000009a9c80723e */ /* 0x080fe200000000ff */
        /* <DEDUP_REMOVED lines=18> */
[----:B0-----:R-:W-:Y:S01]  /*31a0*/  @P1 IMAD.WIDE.U32 R134, R207, R178, c[0x0][0x250] ;  /* 0x00009400cf861625 */ /* 0x001fe200078e00b2 */
[----:B------:R-:W-:Y:S01]  /*31b0*/  @P1 F2FP.PACK_AB R160, RZ, R160 ;  /* 0x000000a0ffa0123e */ /* 0x000fe200000000ff */
[----:B------:R0:W-:Y:S01]  /*31c0*/  @P0 STG.E.128 [R136.64+0x10], R124 ;  /* 0x0000107c88000986 */ /* 0x0001e2000c101d04 */
[----:B------:R-:W-:Y:S01]  /*31d0*/  @P1 F2FP.PACK_AB R158, RZ, R158 ;  /* 0x0000009eff9e123e */ /* 0x000fe200000000ff */
[----:B------:R-:W-:Y:S01]  /*31e0*/  FADD.FTZ R175, R233, -R175 ;  /* 0x800000afe9af7221 */ /* 0x000fe20000010000 */
[----:B------:R-:W-:Y:S01]  /*31f0*/  @P1 F2FP.PACK_AB R156, RZ, R156 ;  /* 0x0000009cff9c123e */ /* 0x000fe200000000ff */
        /* <DEDUP_REMOVED lines=27> */
[----:B--2---:R-:W-:Y:S01]  /*33b0*/  F2FP.PACK_AB R131, R153, R152 ;  /* 0x000000989983723e */ /* 0x004fe200000000ff */
[----:B------:R-:W-:Y:S01]  /*33c0*/  FMUL.FTZ R202, R202, R243 ;  /* 0x000000f3caca7220 */ /* 0x000fe20000410000 */
[----:B------:R-:W-:Y:S01]  /*33d0*/  F2FP.PACK_AB R130, R151, R150 ;  /* 0x000000969782723e */ /* 0x000fe200000000ff */
[----:B------:R-:W-:Y:S01]  /*33e0*/  IMAD.WIDE.U32 R132, R204, R178, c[0x0][0x248] ;  /* 0x00009200cc847625 */ /* 0x000fe200078e00b2 */
[----:B------:R-:W-:-:S02]  /*33f0*/  F2FP.PACK_AB R129, R149, R148 ;  /* 0x000000949581723e */ /* 0x000fc400000000ff */
        /* <DEDUP_REMOVED lines=37> */
[----:B------:R-:W-:Y:S01]  /*3650*/  F2FP.PACK_AB R123, R202, R145 ;  /* 0x00000091ca7b723e */ /* 0x000fe200000000ff */
[----:B------:R-:W-:Y:S01]  /*3660*/  @P0 IMAD.WIDE.U32 R124, R124, R125, c[0x0][0x258] ;  /* 0x000096007c7c0625 */ /* 0x000fe200078e007d */
[----:B------:R-:W-:Y:S02]  /*3670*/  SEL R108, R139, R108, P3 ;  /* 0x0000006c8b6c7207 */ /* 0x000fe40001800000 */
[----:B------:R-:W-:Y:S01]  /*3680*/  SEL R110, R141, R110, P3 ;  /* 0x0000006e8d6e7207 */ /* 0x000fe20001800000 */
[----:B------:R-:W-:Y:S01]  /*3690*/  IMAD.WIDE.U32 R126, R127, R178, c[0x0][0x248] ;  /* 0x000092007f7e7625 */ /* 0x000fe200078e00b2 */
[----:B------:R-:W-:-:S02]  /*36a0*/  SEL R112, R143, R112, P3 ;  /* 0x000000708f707207 */ /* 0x000fc40001800000 */
[----:B------:R-:W-:Y:S02]  /*36b0*/  SEL R114, R145, R114, P3 ;  /* 0x0000007291727207 */ /* 0x000fe40001800000 */
[----:B------:R-:W-:Y:S02]  /*36c0*/  F2FP.PACK_AB R122, R144, R143 ;  /* 0x0000008f907a723e */ /* 0x000fe400000000ff */
[----:B------:R-:W-:Y:S02]  /*36d0*/  @P1 F2FP.PACK_AB R145, RZ, R145 ;  /* 0x00000091ff91123e */ /* 0x000fe400000000ff */
[----:B------:R-:W-:Y:S02]  /*36e0*/  @P1 F2FP.PACK_AB R143, RZ, R143 ;  /* 0x0000008fff8f123e */ /* 0x000fe400000000ff */
[----:B0-----:R-:W-:Y:S02]  /*36f0*/  F2FP.PACK_AB R121, R142, R141 ;  /* 0x0000008d8e79723e */ /* 0x001fe400000000ff */
[----:B------:R-:W-:-:S02]  /*3700*/  F2FP.PACK_AB R120, R140, R139 ;  /* 0x0000008b8c78723e */ /* 0x000fc400000000ff */
[----:B------:R-:W-:Y:S02]  /*3710*/  @P1 F2FP.PACK_AB R141, RZ, R141 ;  /* 0x0000008dff8d123e */ /* 0x000fe400000000ff */
[----:B------:R-:W-:Y:S02]  /*3720*/  @P1 F2FP.PACK_AB R139, RZ, R139 ;  /* 0x0000008bff8b123e */ /* 0x000fe400000000ff */
[----:B------:R-:W-:Y:S02]  /*3730*/  SEL R109, R140, R109, P3 ;  /* 0x0000006d8c6d7207 */ /* 0x000fe40001800000 */
[----:B------:R-:W-:Y:S02]  /*3740*/  SEL R111, R142, R111, P3 ;  /* 0x0000006f8e6f7207 */ /* 0x000fe40001800000 */
[----:B------:R-:W-:Y:S02]  /*3750*/  SEL R113, R144, R113, P3 ;  /* 0x0000007190717207 */ /* 0x000fe40001800000 */
[----:B------:R-:W-:Y:S01]  /*3760*/  SEL R115, R202, R115, P3 ;  /* 0x00000073ca737207 */ /* 0x000fe20001800000 */
[----:B------:R-:W-:Y:S01]  /*3770*/  @P0 STG.E.128 [R124.64], R108 ;  /* 0x0000006c7c000986 */ /* 0x000fe2000c101d04 */
[----:B------:R-:W-:-:S02]  /*3780*/  @P1 IADD3 R183, R183, 0x80, RZ ;  /* 0x00000080b7b71810 */ /* 0x000fc40007ffe0ff */
[----:B------:R-:W-:Y:S01]  /*3790*/  @P1 F2FP.PACK_AB R202, RZ, R202 ;  /* 0x000000caffca123e */ /* 0x000fe200000000ff */
[----:B------:R-:W-:Y:S01]  /*37a0*/  @P0 STG.E.128 [R124.64+0x10], R112 ;  /* 0x000010707c000986 */ /* 0x000fe2000c101d04 */
[----:B------:R-:W-:Y:S02]  /*37b0*/  @P1 F2FP.PACK_AB R144, RZ, R144 ;  /* 0x00000090ff90123e */ /* 0x000fe400000000ff */
[----:B------:R-:W-:Y:S01]  /*37c0*/  @P1 F2FP.PACK_AB R142, RZ, R142 ;  /* 0x0000008eff8e123e */ /* 0x000fe200000000ff */
[----:B------:R0:W-:Y:S01]  /*37d0*/  STG.E.128 [R126.64], R120 ;  /* 0x000000787e007986 */ /* 0x0001e2000c101d04 */
        /* <DEDUP_REMOVED lines=16> */
.L_x_1905:
[----:B------:R-:W-:Y:S05]  /*38e0*/  BSYNC B1 ;  /* 0x0000000000017941 */ /* 0x000fea0003800000 */
.L_x_1902:
        /* <DEDUP_REMOVED lines=73> */
.L_x_1901:
[----:B0-----:R-:W-:Y:S05]  /*3d80*/  BSYNC B0 ;  /* 0x0000000000007941 */ /* 0x001fea0003800000 */
.L_x_1899:
        /* <DEDUP_REMOVED lines=220> */
.L_x_1903:
[----:B------:R-:W-:Y:S01]  /*4b50*/  HFMA2.MMA R244, -RZ, RZ, 0, 5.9604644775390625e-08 ;  /* 0x00000001fff47435 */ /* 0x000fe200000001ff */
[----:B------:R-:W-:-:S02]  /*4b60*/  MOV R121, R246 ;  /* 0x000000f600797202 */ /* 0x000fc40000000f00 */
[----:B------:R-:W-:-:S03]  /*4b70*/  MOV R120, 0x4b90 ;  /* 0x00004b9000787802 */ /* 0x000fc60000000f00 */
[----:B-----5:R-:W-:Y:S05]  /*4b80*/  CALL.REL.NOINC `($__internal_87_$__cuda_sm70_shflsync_bfly_p) ;  /* 0x0000034000007944 */ /* 0x020fea0003c00000 */
[----:B-1----:R-:W-:Y:S01]  /*4b90*/  MOV R247, R244 ;  /* 0x000000f400f77202 */ /* 0x002fe20000000f00 */
[----:B0----5:R-:W-:Y:S05]  /*4ba0*/  BRA `(.L_x_1907) ;  /* 0xffffd51000007947 */ /* 0x021fea000383ffff */
.L_x_1904:
[----:B------:R-:W-:Y:S01]  /*4bb0*/  HFMA2.MMA R244, -RZ, RZ, 0, 5.9604644775390625e-08 ;  /* 0x00000001fff47435 */ /* 0x000fe200000001ff */
[----:B------:R-:W-:Y:S02]  /*4bc0*/  MOV R121, R245 ;  /* 0x000000f500797202 */ /* 0x000fe40000000f00 */
[----:B------:R-:W-:-:S03]  /*4bd0*/  MOV R120, 0x4bf0 ;  /* 0x00004bf000787802 */ /* 0x000fc60000000f00 */
[----:B01---5:R-:W-:Y:S05]  /*4be0*/  CALL.REL.NOINC `($__internal_87_$__cuda_sm70_shflsync_bfly_p) ;  /* 0x000002e000007944 */ /* 0x023fea0003c00000 */
[----:B------:R-:W-:Y:S01]  /*4bf0*/  FADD.FTZ R246, R246, R247 ;  /* 0x000000f7f6f67221 */ /* 0x000fe20000010000 */
[----:B------:R-:W-:Y:S01]  /*4c00*/  MOV R120, 0x4c50 ;  /* 0x00004c5000787802 */ /* 0x000fe20000000f00 */
[----:B-1----:R-:W-:Y:S01]  /*4c10*/  FADD.FTZ R245, R245, R244 ;  /* 0x000000f4f5f57221 */ /* 0x002fe20000010000 */
[----:B------:R-:W-:Y:S02]  /*4c20*/  MOV R244, 0x2 ;  /* 0x0000000200f47802 */ /* 0x000fe40000000f00 */
[----:B------:R-:W-:Y:S02]  /*4c30*/  MOV R121, R246 ;  /* 0x000000f600797202 */ /* 0x000fe40000000f00 */
[----:B0----5:R-:W-:Y:S05]  /*4c40*/  CALL.REL.NOINC `($__internal_87_$__cuda_sm70_shflsync_bfly_p) ;  /* 0x0000028000007944 */ /* 0x021fea0003c00000 */
[----:B-1----:R-:W-:Y:S01]  /*4c50*/  MOV R247, R244 ;  /* 0x000000f400f77202 */ /* 0x002fe20000000f00 */
[----:B------:R-:W-:Y:S01]  /*4c60*/  HFMA2.MMA R244, -RZ, RZ, 0, 1.1920928955078125e-07 ;  /* 0x00000002fff47435 */ /* 0x000fe200000001ff */
[----:B------:R-:W-:-:S02]  /*4c70*/  MOV R121, R245 ;  /* 0x000000f500797202 */ /* 0x000fc40000000f00 */
[----:B------:R-:W-:-:S03]  /*4c80*/  MOV R120, 0x4ca0 ;  /* 0x00004ca000787802 */ /* 0x000fc60000000f00 */
[----:B0----5:R-:W-:Y:S05]  /*4c90*/  CALL.REL.NOINC `($__internal_87_$__cuda_sm70_shflsync_bfly_p) ;  /* 0x0000023000007944 */ /* 0x021fea0003c00000 */
[----:B------:R-:W-:Y:S01]  /*4ca0*/  FADD.FTZ R246, R247, R246 ;  /* 0x000000f6f7f67221 */ /* 0x000fe20000010000 */
[----:B------:R-:W-:Y:S01]  /*4cb0*/  MOV R120, 0x4d00 ;  /* 0x00004d0000787802 */ /* 0x000fe20000000f00 */
[----:B-1----:R-:W-:Y:S01]  /*4cc0*/  FADD.FTZ R245, R245, R244 ;  /* 0x000000f4f5f57221 */ /* 0x002fe20000010000 */
[----:B------:R-:W-:Y:S02]  /*4cd0*/  MOV R244, 0x4 ;  /* 0x0000000400f47802 */ /* 0x000fe40000000f00 */
[----:B------:R-:W-:Y:S02]  /*4ce0*/  MOV R121, R246 ;  /* 0x000000f600797202 */ /* 0x000fe40000000f00 */
[----:B0----5:R-:W-:Y:S05]  /*4cf0*/  CALL.REL.NOINC `($__internal_87_$__cuda_sm70_shflsync_bfly_p) ;  /* 0x000001d000007944 */ /* 0x021fea0003c00000 */
[----:B-1----:R-:W-:Y:S01]  /*4d00*/  MOV R247, R244 ;  /* 0x000000f400f77202 */ /* 0x002fe20000000f00 */
[----:B------:R-:W-:Y:S01]  /*4d10*/  HFMA2.MMA R244, -RZ, RZ, 0, 2.384185791015625e-07 ;  /* 0x00000004fff47435 */ /* 0x000fe200000001ff */
[----:B------:R-:W-:Y:S02]  /*4d20*/  MOV R121, R245 ;  /* 0x000000f500797202 */ /* 0x000fe40000000f00 */
[----:B------:R-:W-:-:S03]  /*4d30*/  MOV R120, 0x4d50 ;  /* 0x00004d5000787802 */ /* 0x000fc60000000f00 */
[----:B0----5:R-:W-:Y:S05]  /*4d40*/  CALL.REL.NOINC `($__internal_87_$__cuda_sm70_shflsync_bfly_p) ;  /* 0x0000018000007944 */ /* 0x021fea0003c00000 */
[----:B------:R-:W-:Y:S01]  /*4d50*/  FADD.FTZ R246, R247, R246 ;  /* 0x000000f6f7f67221 */ /* 0x000fe20000010000 */
[----:B------:R-:W-:Y:S01]  /*4d60*/  MOV R120, 0x4db0 ;  /* 0x00004db000787802 */ /* 0x000fe20000000f00 */
[----:B-1----:R-:W-:Y:S01]  /*4d70*/  FADD.FTZ R245, R245, R244 ;  /* 0x000000f4f5f57221 */ /* 0x002fe20000010000 */
[----:B------:R-:W-:-:S02]  /*4d80*/  MOV R244, 0x8 ;  /* 0x0000000800f47802 */ /* 0x000fc40000000f00 */
[----:B------:R-:W-:Y:S02]  /*4d90*/  MOV R121, R246 ;  /* 0x000000f600797202 */ /* 0x000fe40000000f00 */
[----:B0----5:R-:W-:Y:S05]  /*4da0*/  CALL.REL.NOINC `($__internal_87_$__cuda_sm70_shflsync_bfly_p) ;  /* 0x0000012000007944 */ /* 0x021fea0003c00000 */
[----:B-1----:R-:W-:Y:S01]  /*4db0*/  MOV R247, R244 ;  /* 0x000000f400f77202 */ /* 0x002fe20000000f00 */
[----:B------:R-:W-:Y:S01]  /*4dc0*/  HFMA2.MMA R244, -RZ, RZ, 0, 4.76837158203125e-07 ;  /* 0x00000008fff47435 */ /* 0x000fe200000001ff */
[----:B------:R-:W-:Y:S02]  /*4dd0*/  MOV R121, R245 ;  /* 0x000000f500797202 */ /* 0x000fe40000000f00 */
        /* <DEDUP_REMOVED lines=9> */
[----:B------:R-:W-:Y:S01]  /*4e70*/  HFMA2.MMA R244, -RZ, RZ, 0, 9.5367431640625e-07 ;  /* 0x00000010fff47435 */ /* 0x000fe200000001ff */
[----:B------:R-:W-:-:S02]  /*4e80*/  MOV R121, R245 ;  /* 0x000000f500797202 */ /* 0x000fc40000000f00 */
[----:B------:R-:W-:-:S03]  /*4e90*/  MOV R120, 0x4eb0 ;  /* 0x00004eb000787802 */ /* 0x000fc60000000f00 */
[----:B0----5:R-:W-:Y:S05]  /*4ea0*/  CALL.REL.NOINC `($__internal_87_$__cuda_sm70_shflsync_bfly_p) ;  /* 0x0000002000007944 */ /* 0x021fea0003c00000 */
[----:B-1----:R-:W-:Y:S01]  /*4eb0*/  MOV R120, R244 ;  /* 0x000000f400787202 */ /* 0x002fe20000000f00 */
[----:B0----5:R-:W-:Y:S05]  /*4ec0*/  BRA `(.L_x_1908) ;  /* 0xffffd31000007947 */ /* 0x021fea000383ffff */
        .weak           $__internal_87_$__cuda_sm70_shflsync_bfly_p
        .type           $__internal_87_$__cuda_sm70_shflsync_bfly_p,@function
        .size           $__internal_87_$__cuda_sm70_shflsync_bfly_p,(.L_x_2913 - $__internal_87_$__cuda_sm70_shflsync_bfly_p)
$__internal_87_$__cuda_sm70_shflsync_bfly_p:
        /* <DEDUP_REMOVED lines=9> */
[----:B------:R-:W-:Y:S05]  /*4f60*/  RET.REL.NODEC R120 `(_ZN10layer_norm31ln_parallel_residual_bwd_kernelINS_13Kernel_traitsIf6__halffS2_fjLj1280ELj1ELj4ELj1ELj16ENS_18Kernel_traits_baseILj1280EfS2_fS2_fjLj128EEEEELb0ELb1ELb1EEEvNS_9BwdParamsE) ;  /* 0xffffb09078007950 */ /* 0x000fea0003c3ffff */
.L_x_1909:
        /* <DEDUP_REMOVED lines=9> */
.L_x_2913:


//--------------------- .text._ZN10layer_norm31ln_parallel_residual_bwd_kernelINS_13Kernel_traitsIf6__halffS2_fjLj1280ELj1ELj4ELj1ELj16ENS_18Kernel_traits_baseILj1280EfS2_fS2_fjLj128EEEEELb1ELb0ELb0EEEvNS_9BwdParamsE --------------------------
	.section	.text._ZN10layer_norm31ln_parallel_residual_bwd_kernelINS_13Kernel_traitsIf6__halffS2_fjLj1280ELj1ELj4ELj1ELj16ENS_18Kernel_traits_baseILj1280EfS2_fS2_fjLj128EEEEELb1ELb0ELb0EEEvNS_9BwdParamsE,"ax",@progbits
	.sectioninfo	@"SHI_REGISTERS=32"
	.align	128
        .global         _ZN10layer_norm31ln_parallel_residual_bwd_kernelINS_13Kernel_traitsIf6__halffS2_fjLj1280ELj1ELj4ELj1ELj16ENS_18Kernel_traits_baseILj1280EfS2_fS2_fjLj128EEEEELb1ELb0ELb0EEEvNS_9BwdParamsE
        .type           _ZN10layer_norm31ln_parallel_residual_bwd_kernelINS_13Kernel_traitsIf6__halffS2_fjLj1280ELj1ELj4ELj1ELj16ENS_18Kernel_traits_baseILj1280EfS2_fS2_fjLj128EEEEELb1ELb0ELb0EEEvNS_9BwdParamsE,@function
        .size           _ZN10layer_norm31ln_parallel_residual_bwd_kernelINS_13Kernel_traitsIf6__halffS2_fjLj1280ELj1ELj4ELj1ELj16ENS_18Kernel_traits_baseILj1280EfS2_fS2_fjLj128EEEEELb1ELb0ELb0EEEvNS_9BwdParamsE,(.L_x_2914 - _ZN10layer_norm31ln_parallel_residual_bwd_kernelINS_13Kernel_traitsIf6__halffS2_fjLj1280ELj1ELj4ELj1ELj16ENS_18Kernel_traits_baseILj1280EfS2_fS2_fjLj128EEEEELb1ELb0ELb0EEEvNS_9BwdParamsE)
        .other          _ZN10layer_norm31ln_parallel_residual_bwd_kernelINS_13Kernel_traitsIf6__halffS2_fjLj1280ELj1ELj4ELj1ELj16ENS_18Kernel_traits_baseILj1280EfS2_fS2_fjLj128EEEEELb1ELb0ELb0EEEvNS_9BwdParamsE,@"STO_CUDA_ENTRY STV_DEFAULT"
_ZN10layer_norm31ln_parallel_residual_bwd_kernelINS_13Kernel_traitsIf6__halffS2_fjLj1280ELj1ELj4ELj1ELj16ENS_18Kernel_traits_baseILj1280EfS2_fS2_fjLj128EEEEELb1ELb0ELb0EEEvNS_9BwdParamsE:
.text._ZN10layer_norm31ln_parallel_residual_bwd_kernelINS_13Kernel_traitsIf6__halffS2_fjLj1280ELj1ELj4ELj1ELj16ENS_18Kernel_traits_baseILj1280EfS2_fS2_fjLj128EEEEELb1ELb0ELb0EEEvNS_9BwdParamsE:
        /* <DEDUP_REMOVED lines=342> */
.L_x_1934:
        /* <DEDUP_REMOVED lines=30> */
[----:B0-----:R-:W-:Y:S01]  /*1740*/  MOV R15, R18 ;  /* 0x00000012000f7202 */ /* 0x001fe20000000f00 */
[C---:B------:R-:W-:Y:S01]  /*1750*/  IMAD.WIDE.U32 R16, R3.reuse, R16, c[0x0][0x210] ;  /* 0x0000840003107625 */ /* 0x040fe200078e0010 */
[C---:B-1----:R-:W-:Y:S01]  /*1760*/  LEA R18, P3, R3.reuse, c[0x0][0x188], 0x5 ;  /* 0x0000620003127a11 */ /* 0x042fe200078628ff */
[----:B------:R-:W-:Y:S03]  /*1770*/  STL [R1+0x640], R12 ;  /* 0x0006400c01007387 */ /* 0x000fe60000100800 */
[----:B------:R-:W-:Y:S01]  /*1780*/  LEA.HI.X R19, R3, c[0x0][0x18c], RZ, 0x5, P3 ;  /* 0x0000630003137a11 */ /* 0x000fe200018f2cff */
[----:B------:R-:W-:Y:S04]  /*1790*/  STL [R1+0x664], R15 ;  /* 0x0006640f01007387 */ /* 0x000fe80000100800 */
[----:B------:R-:W-:Y:S04]  /*17a0*/  STL [R1+0x63c], R11 ;  /* 0x00063c0b01007387 */ /* 0x000fe80000100800 */
[----:B------:R0:W-:Y:S04]  /*17b0*/  STL [R1+0x638], R10 ;  /* 0x0006380a01007387 */ /* 0x0001e80000100800 */
[----:B------:R-:W2:Y:S04]  /*17c0*/  LDG.E.128 R24, [R18.64] ;  /* 0x0000000412187981 */ /* 0x000ea8000c1e1d00 */
[----:B------:R1:W-:Y:S04]  /*17d0*/  STL [R1+0x634], R9 ;  /* 0x0006340901007387 */ /* 0x0003e80000100800 */
[----:B------:R-:W-:Y:S04]  /*17e0*/  STL [R1+0x630], R8 ;  /* 0x0006300801007387 */ /* 0x000fe80000100800 */
[----:B------:R2:W-:Y:S04]  /*17f0*/  STL [R1+0x62c], R7 ;  /* 0x00062c0701007387 */ /* 0x0005e80000100800 */
[----:B------:R3:W-:Y:S04]  /*1800*/  STL [R1+0x628], R6 ;  /* 0x0006280601007387 */ /* 0x0007e80000100800 */
[----:B------:R4:W-:Y:S04]  /*1810*/  STL [R1+0x624], R5 ;  /* 0x0006240501007387 */ /* 0x0009e80000100800 */
[----:B------:R1:W-:Y:S04]  /*1820*/  STL [R1+0x620], R4 ;  /* 0x0006200401007387 */ /* 0x0003e80000100800 */
[----:B0-----:R0:W4:Y:S01]  /*1830*/  LDL.64 R10, [R1+0x70] ;  /* 0x00007000010a7983 */ /* 0x0011220000100a00 */
[----:B------:R-:W-:-:S03]  /*1840*/  ISETP.NE.U32.AND P3, PT, RZ, c[0x0][0x250], PT ;  /* 0x00009400ff007a0c */ /* 0x000fc60003f65070 */
[----:B------:R-:W4:Y:S01]  /*1850*/  LDG.E.128 R20, [R20.64] ;  /* 0x0000000414147981 */ /* 0x000f22000c1e1d00 */
[----:B------:R-:W-:Y:S02]  /*1860*/  ISETP.NE.AND.EX P3, PT, RZ, c[0x0][0x254], PT, P3 ;  /* 0x00009500ff007a0c */ /* 0x000fe40003f65330 */
[----:B-1----:R-:W-:-:S11]  /*1870*/  SHF.L.U64.HI R9, R3, 0x3, RZ ;  /* 0x0000000303097819 */ /* 0x002fd600000102ff */
        /* <DEDUP_REMOVED lines=9> */
[----:B------:R1:W-:Y:S04]  /*1910*/  STL.64 [R1+0x670], R6 ;  /* 0x0006700601007387 */ /* 0x0003e80000100a00 */
        /* <DEDUP_REMOVED lines=19> */
[----:B------:R-:W0:Y:S01]  /*1a50*/  LDC.U8 R8, c[0x0][0x1f0] ;  /* 0x00007c00ff087b82 */ /* 0x000e220000000000 */
[----:B--2---:R-:W-:Y:S04]  /*1a60*/  @P4 STL.64 [R1+0x390], R4 ;  /* 0x0003900401004387 */ /* 0x004fe80000100a00 */
[----:B------:R2:W-:Y:S04]  /*1a70*/  @P4 STL.64 [R1+0x398], R6 ;  /* 0x0003980601004387 */ /* 0x0005e80000100a00 */
[----:B--2---:R-:W2:Y:S04]  /*1a80*/  LDL.LU.64 R6, [R1+0x670] ;  /* 0x0006700001067983 */ /* 0x004ea80000300a00 */
[----:B------:R-:W4:Y:S04]  /*1a90*/  LDL.LU.64 R4, [R1+0x668] ;  /* 0x0006680001047983 */ /* 0x000f280000300a00 */
[----:B---3--:R3:W-:Y:S04]  /*1aa0*/  @P4 STL.64 [R1+0x380], R12 ;  /* 0x0003800c01004387 */ /* 0x0087e80000100a00 */
[----:B------:R0:W-:Y:S04]  /*1ab0*/  @P4 STL.64 [R1+0x388], R14 ;  /* 0x0003880e01004387 */ /* 0x0001e80000100a00 */
[----:B---3--:R2:W3:Y:S04]  /*1ac0*/  LDG.E.64 R12, [R28.64] ;  /* 0x000000041c0c7981 */ /* 0x0084e8000c1e1b00 */
[----:B0-----:R-:W2:Y:S01]  /*1ad0*/  LDL.LU R15, [R1+0x664] ;  /* 0x00066400010f7983 */ /* 0x001ea20000300800 */
[----:B------:R-:W-:-:S03]  /*1ae0*/  ISETP.NE.AND P3, PT, R8, RZ, PT ;  /* 0x000000ff0800720c */ /* 0x000fc60003f65270 */
[----:B------:R-:W3:Y:S04]  /*1af0*/  LDL.LU R22, [R1+0x260] ;  /* 0x0002600001167983 */ /* 0x000ee80000300800 */
[----:B------:R-:W3:Y:S04]  /*1b00*/  LDL.LU R17, [R1+0x80] ;  /* 0x0000800001117983 */ /* 0x000ee80000300800 */
[----:B------:R-:W4:Y:S04]  /*1b10*/  LDL R11, [R1+0x610] ;  /* 0x00061000010b7983 */ /* 0x000f280000100800 */
[----:B------:R-:W4:Y:S04]  /*1b20*/  LDL.LU R18, [R1+0x120] ;  /* 0x0001200001127983 */ /* 0x000f280000300800 */
[----:B------:R-:W4:Y:S04]  /*1b30*/  LDL.LU R8, [R1+0x1c0] ;  /* 0x0001c00001087983 */ /* 0x000f280000300800 */
[----:B------:R-:W4:Y:S01]  /*1b40*/  LDL R9, [R1+0x614] ;  /* 0x0006140001097983 */ /* 0x000f220000100800 */
[----:B--2---:R-:W-:-:S03]  /*1b50*/  FSEL R2, R15, RZ, !P3 ;  /* 0x000000ff0f027208 */ /* 0x004fc60005800000 */
[----:B------:R-:W2:Y:S04]  /*1b60*/  LDL R15, [R1+0x608] ;  /* 0x00060800010f7983 */ /* 0x000ea80000100800 */
[----:B------:R-:W2:Y:S01]  /*1b70*/  LDL.LU R14, [R1+0x268] ;  /* 0x00026800010e7983 */ /* 0x000ea20000300800 */
[--C-:B------:R-:W-:Y:S02]  /*1b80*/  FADD.FTZ R28, R7, -R2.reuse ;  /* 0x80000002071c7221 */ /* 0x100fe40000010000 */
[--C-:B------:R-:W-:Y:S01]  /*1b90*/  FADD.FTZ R29, R6, -R2.reuse ;  /* 0x80000002061d7221 */ /* 0x100fe20000010000 */
[----:B---3--:R0:W-:Y:S01]  /*1ba0*/  STL.64 [R1+0x48], R12 ;  /* 0x0000480c01007387 */ /* 0x0081e20000100a00 */
[--C-:B----4-:R-:W-:Y:S02]  /*1bb0*/  FADD.FTZ R6, R5, -R2.reuse ;  /* 0x8000000205067221 */ /* 0x110fe40000010000 */
[----:B------:R-:W-:-:S02]  /*1bc0*/  FADD.FTZ R4, R4, -R2 ;  /* 0x8000000204047221 */ /* 0x000fc40000010000 */
[--C-:B------:R-:W-:Y:S02]  /*1bd0*/  FADD.FTZ R23, R24, -R2.reuse ;  /* 0x8000000218177221 */ /* 0x100fe40000010000 */
[--C-:B------:R-:W-:Y:S02]  /*1be0*/  FADD.FTZ R26, R26, -R2.reuse ;  /* 0x800000021a1a7221 */ /* 0x100fe40000010000 */
[--C-:B------:R-:W-:Y:S01]  /*1bf0*/  FADD.FTZ R27, R27, -R2.reuse ;  /* 0x800000021b1b7221 */ /* 0x100fe20000010000 */
[----:B0-----:R-:W3:Y:S01]  /*1c00*/  LDL.LU R13, [R1+0x88] ;  /* 0x00008800010d7983 */ /* 0x001ee20000300800 */
[----:B------:R-:W-:-:S03]  /*1c10*/  FADD.FTZ R12, R25, -R2 ;  /* 0x80000002190c7221 */ /* 0x000fc60000010000 */
[----:B------:R-:W4:Y:S04]  /*1c20*/  LDL R7, [R1+0x618] ;  /* 0x0006180001077983 */ /* 0x000f280000100800 */
[----:B------:R-:W2:Y:S04]  /*1c30*/  LDL.LU R5, [R1+0x128] ;  /* 0x0001280001057983 */ /* 0x000ea80000300800 */
[----:B------:R-:W2:Y:S04]  /*1c40*/  LDL.LU R19, [R1+0x1c8] ;  /* 0x0001c80001137983 */ /* 0x000ea80000300800 */
[----:B------:R-:W2:Y:S01]  /*1c50*/  LDL R2, [R1+0x600] ;  /* 0x0006000001027983 */ /* 0x000ea20000100800 */
[----:B------:R-:W-:Y:S01]  /*1c60*/  HADD2.F32 R25, -RZ, R20.H0_H0 ;  /* 0x20000014ff197230 */ /* 0x000fe20000004100 */
[----:B-----5:R-:W-:Y:S01]  /*1c70*/  FMUL.FTZ R10, R0, R28 ;  /* 0x0000001c000a7220 */ /* 0x020fe20000410000 */
[----:B------:R-:W-:Y:S01]  /*1c80*/  HADD2.F32 R24, -RZ, R16.H0_H0 ;  /* 0x20000010ff187230 */ /* 0x000fe20000004100 */
[----:B------:R-:W3:Y:S02]  /*1c90*/  LDL.LU R28, [R1+0x1c4] ;  /* 0x0001c400011c7983 */ /* 0x000ee40000300800 */
[----:B------:R-:W-:-:S02]  /*1ca0*/  FADD.FTZ R22, R22, R25 ;  /* 0x0000001916167221 */ /* 0x000fc40000010000 */
[----:B------:R-:W-:-:S03]  /*1cb0*/  FFMA.FTZ R17, R10, R25, R17 ;  /* 0x000000190a117223 */ /* 0x000fc60000010011 */
[----:B------:R0:W-:Y:S01]  /*1cc0*/  STL [R1+0x260], R22 ;  /* 0x0002601601007387 */ /* 0x0001e20000100800 */
[----:B------:R-:W-:Y:S02]  /*1cd0*/  FADD.FTZ R18, R18, R24 ;  /* 0x0000001812127221 */ /* 0x000fe40000010000 */
[-C--:B------:R-:W-:Y:S01]  /*1ce0*/  FFMA.FTZ R8, R10, R24.reuse, R8 ;  /* 0x000000180a087223 */ /* 0x080fe20000010008 */
[----:B0-----:R-:W3:Y:S04]  /*1cf0*/  LDL.LU R22, [R1+0x660] ;  /* 0x0006600001167983 */ /* 0x001ee80000300800 */
[----:B------:R-:W-:Y:S04]  /*1d00*/  STL [R1+0x7c], R10 ;  /* 0x00007c0a01007387 */ /* 0x000fe80000100800 */
[----:B------:R0:W-:Y:S04]  /*1d10*/  STL [R1+0x80], R17 ;  /* 0x0000801101007387 */ /* 0x0001e80000100800 */
[----:B0-----:R-:W3:Y:S01]  /*1d20*/  LDL.LU R17, [R1+0x65c] ;  /* 0x00065c0001117983 */ /* 0x001ee20000300800 */
[----:B--2---:R-:W-:-:S04]  /*1d30*/  FMUL.FTZ R2, R2, R24 ;  /* 0x0000001802027220 */ /* 0x004fc80000410000 */
[----:B------:R-:W-:Y:S02]  /*1d40*/  FFMA.FTZ R11, R11, R25, R2 ;  /* 0x000000190b0b7223 */ /* 0x000fe40000010002 */
[----:B------:R-:W2:Y:S01]  /*1d50*/  LDL R2, [R1+0x604] ;  /* 0x0006040001027983 */ /* 0x000ea20000100800 */
[----:B------:R-:W-:-:S03]  /*1d60*/  HADD2.F32 R24, -RZ, R16.H1_H1 ;  /* 0x30000010ff187230 */ /* 0x000fc60000004100 */
[----:B------:R-:W4:Y:S01]  /*1d70*/  LDL.LU R25, [R1+0x124] ;  /* 0x0001240001197983 */ /* 0x000f220000300800 */
[----:B------:R-:W-:-:S03]  /*1d80*/  HADD2.F32 R16, -RZ, R20.H1_H1 ;  /* 0x30000014ff107230 */ /* 0x000fc60000004100 */
[----:B------:R0:W-:Y:S04]  /*1d90*/  STL [R1+0x120], R18 ;  /* 0x0001201201007387 */ /* 0x0001e80000100800 */
[----:B0-----:R-:W4:Y:S04]  /*1da0*/  LDL.LU R18, [R1+0x658] ;  /* 0x0006580001127983 */ /* 0x001f280000300800 */
[----:B------:R-:W-:Y:S04]  /*1db0*/  STL [R1+0x450], R11 ;  /* 0x0004500b01007387 */ /* 0x000fe80000100800 */
[----:B------:R0:W-:Y:S04]  /*1dc0*/  STL [R1+0x1c0], R8 ;  /* 0x0001c00801007387 */ /* 0x0001e80000100800 */
[----:B------:R-:W4:Y:S01]  /*1dd0*/  LDL.LU R20, [R1+0x84] ;  /* 0x0000840001147983 */ /* 0x000f220000300800 */
[----:B0-----:R-:W-:-:S03]  /*1de0*/  FMUL.FTZ R8, R0, R29 ;  /* 0x0000001d00087220 */ /* 0x001fc60000410000 */
[----:B------:R-:W4:Y:S01]  /*1df0*/  LDL.LU R29, [R1+0x264] ;  /* 0x00026400011d7983 */ /* 0x000f220000300800 */
[----:B---3--:R-:W-:-:S03]  /*1e00*/  FFMA.FTZ R28, R8, R24, R28 ;  /* 0x00000018081c7223 */ /* 0x008fc6000001001c */
[----:B------:R-:W-:Y:S01]  /*1e10*/  STL [R1+0x400], R8 ;  /* 0x0004000801007387 */ /* 0x000fe20000100800 */
[----:B--2---:R-:W-:-:S04]  /*1e20*/  FMUL.FTZ R2, R2, R24 ;  /* 0x0000001802027220 */ /* 0x004fc80000410000 */
[-C--:B------:R-:W-:Y:S02]  /*1e30*/  FFMA.FTZ R9, R9, R16.reuse, R2 ;  /* 0x0000001009097223 */ /* 0x080fe40000010002 */
[----:B----4-:R-:W-:Y:S02]  /*1e40*/  FADD.FTZ R25, R25, R24 ;  /* 0x0000001819197221 */ /* 0x010fe40000010000 */
[----:B------:R-:W-:Y:S02]  /*1e50*/  FFMA.FTZ R20, R8, R16, R20 ;  /* 0x0000001008147223 */ /* 0x000fe40000010014 */
[----:B------:R-:W-:Y:S01]  /*1e60*/  FADD.FTZ R29, R29, R16 ;  /* 0x000000101d1d7221 */ /* 0x000fe20000010000 */
[----:B------:R-:W-:-:S04]  /*1e70*/  HADD2.F32 R16, -RZ, R17.H0_H0 ;  /* 0x20000011ff107230 */ /* 0x000fc80000004100 */
[----:B------:R-:W-:Y:S01]  /*1e80*/  STL [R1+0x264], R29 ;  /* 0x0002641d01007387 */ /* 0x000fe20000100800 */
[----:B------:R-:W-:-:S03]  /*1e90*/  FMUL.FTZ R2, R15, R16 ;  /* 0x000000100f027220 */ /* 0x000fc60000410000 */
[----:B------:R0:W-:Y:S04]  /*1ea0*/  STL [R1+0x84], R20 ;  /* 0x0000841401007387 */ /* 0x0001e80000100800 */
[----:B------:R-:W-:Y:S04]  /*1eb0*/  STL [R1+0x4c8], R9 ;  /* 0x0004c80901007387 */ /* 0x000fe80000100800 */
[----:B------:R-:W-:Y:S04]  /*1ec0*/  STL [R1+0x124], R25 ;  /* 0x0001241901007387 */ /* 0x000fe80000100800 */
[----:B------:R-:W-:Y:S04]  /*1ed0*/  STL [R1+0x1c4], R28 ;  /* 0x0001c41c01007387 */ /* 0x000fe80000100800 */
[----:B------:R-:W2:Y:S01]  /*1ee0*/  LDL R15, [R1+0x60c] ;  /* 0x00060c00010f7983 */ /* 0x000ea20000100800 */
[----:B0-----:R-:W-:Y:S01]  /*1ef0*/  HADD2.F32 R20, -RZ, R21.H0_H0 ;  /* 0x20000015ff147230 */ /* 0x001fe20000004100 */
[----:B------:R-:W-:-:S04]  /*1f00*/  FMUL.FTZ R6, R0, R6 ;  /* 0x0000000600067220 */ /* 0x000fc80000410000 */
[----:B------:R-:W-:Y:S02]  /*1f10*/  FADD.FTZ R14, R14, R20 ;  /* 0x000000140e0e7221 */ /* 0x000fe40000010000 */
[----:B------:R-:W-:Y:S01]  /*1f20*/  FFMA.FTZ R13, R6, R20, R13 ;  /* 0x00000014060d7223 */ /* 0x000fe2000001000d */
[----:B------:R-:W-:Y:S01]  /*1f30*/  STL [R1+0x3dc], R6 ;  /* 0x0003dc0601007387 */ /* 0x000fe20000100800 */
[----:B------:R-:W-:-:S03]  /*1f40*/  FADD.FTZ R5, R5, R16 ;  /* 0x0000001005057221 */ /* 0x000fc60000010000 */
[----:B------:R0:W-:Y:S01]  /*1f50*/  STL [R1+0x268], R14 ;  /* 0x0002680e01007387 */ /* 0x0001e20000100800 */
[----:B------:R-:W-:Y:S02]  /*1f60*/  FFMA.FTZ R19, R6, R16, R19 ;  /* 0x0000001006137223 */ /* 0x000fe40000010013 */
[----:B------:R-:W-:Y:S01]  /*1f70*/  FFMA.FTZ R7, R7, R20, R2 ;  /* 0x0000001407077223 */ /* 0x000fe20000010002 */
[----:B0-----:R-:W3:Y:S04]  /*1f80*/  LDL.LU R14, [R1+0x26c] ;  /* 0x00026c00010e7983 */ /* 0x001ee80000300800 */
[----:B------:R0:W-:Y:S01]  /*1f90*/  STL [R1+0x88], R13 ;  /* 0x0000880d01007387 */ /* 0x0001e20000100800 */
[----:B------:R-:W-:-:S03]  /*1fa0*/  HADD2.F32 R16, -RZ, R21.H1_H1 ;  /* 0x30000015ff107230 */ /* 0x000fc60000004100 */
[----:B0-----:R-:W4:Y:S04]  /*1fb0*/  LDL.LU R13, [R1+0x8c] ;  /* 0x00008c00010d7983 */ /* 0x001f280000300800 */
[----:B------:R0:W-:Y:S01]  /*1fc0*/  STL [R1+0x128], R5 ;  /* 0x0001280501007387 */ /* 0x0001e20000100800 */
[----:B------:R-:W-:-:S03]  /*1fd0*/  HADD2.F32 R17, -RZ, R17.H1_H1 ;  /* 0x30000011ff117230 */ /* 0x000fc60000004100 */
[----:B0-----:R-:W4:Y:S04]  /*1fe0*/  LDL R5, [R1+0x61c] ;  /* 0x00061c0001057983 */ /* 0x001f280000100800 */
[----:B------:R-:W4:Y:S04]  /*1ff0*/  LDL.LU R25, [R1+0x12c] ;  /* 0x00012c0001197983 */ /* 0x000f280000300800 */
[----:B------:R-:W4:Y:S04]  /*2000*/  LDL.LU R24, [R1+0x1cc] ;  /* 0x0001cc0001187983 */ /* 0x000f280000300800 */
[----:B------:R0:W-:Y:S04]  /*2010*/  STL [R1+0x1c8], R19 ;  /* 0x0001c81301007387 */ /* 0x0001e80000100800 */
[----:B------:R-:W-:Y:S04]  /*2020*/  STL [R1+0x4b4], R7 ;  /* 0x0004b40701007387 */ /* 0x000fe80000100800 */
[----:B------:R-:W4:Y:S04]  /*2030*/  LDL R21, [R1+0x5e0] ;  /* 0x0005e00001157983 */ /* 0x000f280000100800 */
[----:B------:R-:W4:Y:S04]  /*2040*/  LDL.LU R20, [R1+0x250] ;  /* 0x0002500001147983 */ /* 0x000f280000300800 */
[----:B0-----:R-:W4:Y:S01]  /*2050*/  LDL.LU R19, [R1+0x2f0] ;  /* 0x0002f00001137983 */ /* 0x001f220000300800 */
[----:B--2---:R-:W-:-:S03]  /*2060*/  FMUL.FTZ R2, R15, R17 ;  /* 0x000000110f027220 */ /* 0x004fc60000410000 */
[----:B------:R-:W2:Y:S01]  /*2070*/  LDL R15, [R1+0x5f0] ;  /* 0x0005f000010f7983 */ /* 0x000ea20000100800 */
[C---:B------:R-:W-:Y:S02]  /*2080*/  FMUL.FTZ R4, R0.reuse, R4 ;  /* 0x0000000400047220 */ /* 0x040fe40000410000 */
[----:B------:R-:W-:Y:S02]  /*2090*/  FMUL.FTZ R28, R0, R23 ;  /* 0x00000017001c7220 */ /* 0x000fe40000410000 */
[----:B---3--:R-:W-:-:S05]  /*20a0*/  FADD.FTZ R14, R14, R16 ;  /* 0x000000100e0e7221 */ /* 0x008fca0000010000 */
[----:B------:R0:W-:Y:S01]  /*20b0*/  STL [R1+0x26c], R14 ;  /* 0x00026c0e01007387 */ /* 0x0001e20000100800 */
[----:B----4-:R-:W-:-:S03]  /*20c0*/  FFMA.FTZ R13, R4, R16, R13 ;  /* 0x00000010040d7223 */ /* 0x010fc6000001000d */
[----:B0-----:R-:W3:Y:S04]  /*20d0*/  LDL.LU R14, [R1+0x110] ;  /* 0x00011000010e7983 */ /* 0x001ee80000300800 */
[----:B------:R-:W-:Y:S04]  /*20e0*/  STL [R1+0x3cc], R4 ;  /* 0x0003cc0401007387 */ /* 0x000fe80000100800 */
[----:B------:R0:W-:Y:S01]  /*20f0*/  STL [R1+0x8c], R13 ;  /* 0x00008c0d01007387 */ /* 0x0001e20000100800 */
[----:B------:R-:W-:Y:S01]  /*2100*/  FFMA.FTZ R5, R5, R16, R2 ;  /* 0x0000001005057223 */ /* 0x000fe20000010002 */
[----:B------:R-:W-:Y:S01]  /*2110*/  HADD2.F32 R16, -RZ, R18.H0_H0 ;  /* 0x20000012ff107230 */ /* 0x000fe20000004100 */
[----:B------:R-:W-:Y:S01]  /*2120*/  FADD.FTZ R25, R25, R17 ;  /* 0x0000001119197221 */ /* 0x000fe20000010000 */
[----:B0-----:R-:W4:Y:S01]  /*2130*/  LDL.LU R13, [R1+0x1b0] ;  /* 0x0001b000010d7983 */ /* 0x001f220000300800 */
[----:B------:R-:W-:Y:S01]  /*2140*/  FFMA.FTZ R24, R4, R17, R24 ;  /* 0x0000001104187223 */ /* 0x000fe20000010018 */
[----:B------:R-:W-:-:S02]  /*2150*/  HADD2.F32 R17, -RZ, R22.H0_H0 ;  /* 0x20000016ff117230 */ /* 0x000fc40000004100 */
[----:B------:R-:W-:Y:S04]  /*2160*/  STL [R1+0x4a0], R5 ;  /* 0x0004a00501007387 */ /* 0x000fe80000100800 */
[----:B------:R-:W-:Y:S04]  /*2170*/  STL [R1+0x12c], R25 ;  /* 0x00012c1901007387 */ /* 0x000fe80000100800 */
[----:B------:R-:W-:Y:S01]  /*2180*/  STL [R1+0x1cc], R24 ;  /* 0x0001cc1801007387 */ /* 0x000fe20000100800 */
[----:B------:R-:W-:-:S03]  /*2190*/  FMUL.FTZ R2, R21, R16 ;  /* 0x0000001015027220 */ /* 0x000fc60000410000 */
[----:B------:R-:W4:Y:S01]  /*21a0*/  LDL.LU R23, [R1+0x654] ;  /* 0x0006540001177983 */ /* 0x000f220000300800 */
[----:B------:R-:W-:-:S03]  /*21b0*/  FADD.FTZ R20, R20, R17 ;  /* 0x0000001114147221 */ /* 0x000fc60000010000 */
[----:B------:R-:W-:Y:S01]  /*21c0*/  STL [R1+0x3bc], R28 ;  /* 0x0003bc1c01007387 */ /* 0x000fe20000100800 */
[----:B------:R-:W-:-:S03]  /*21d0*/  FFMA.FTZ R19, R28, R17, R19 ;  /* 0x000000111c137223 */ /* 0x000fc60000010013 */
[----:B------:R-:W-:Y:S01]  /*21e0*/  STL [R1+0x250], R20 ;  /* 0x0002501401007387 */ /* 0x000fe20000100800 */
[----:B--2---:R-:W-:-:S03]  /*21f0*/  FFMA.FTZ R29, R15, R17, R2 ;  /* 0x000000110f1d7223 */ /* 0x004fc60000010002 */
[----:B------:R-:W2:Y:S04]  /*2200*/  LDL R2, [R1+0x5e4] ;  /* 0x0005e40001027983 */ /* 0x000ea80000100800 */
[----:B------:R0:W-:Y:S04]  /*2210*/  STL [R1+0x2f0], R19 ;  /* 0x0002f01301007387 */ /* 0x0001e80000100800 */
[----:B0-----:R-:W2:Y:S04]  /*2220*/  LDL.LU R19, [R1+0x254] ;  /* 0x0002540001137983 */ /* 0x001ea80000300800 */
[----:B------:R-:W2:Y:S04]  /*2230*/  LDL.LU R15, [R1+0x2f4] ;  /* 0x0002f400010f7983 */ /* 0x000ea80000300800 */
[----:B------:R-:W2:Y:S01]  /*2240*/  LDL R25, [R1+0x5f4] ;  /* 0x0005f40001197983 */ /* 0x000ea20000100800 */
[----:B---3--:R-:W-:-:S05]  /*2250*/  FADD.FTZ R14, R14, R16 ;  /* 0x000000100e0e7221 */ /* 0x008fca0000010000 */
[----:B------:R0:W-:Y:S04]  /*2260*/  STL [R1+0x110], R14 ;  /* 0x0001100e01007387 */ /* 0x0001e80000100800 */
[----:B------:R-:W3:Y:S04]  /*2270*/  LDL.LU R21, [R1+0x114] ;  /* 0x0001140001157983 */ /* 0x000ee80000300800 */
[----:B------:R-:W3:Y:S01]  /*2280*/  LDL.LU R17, [R1+0x1b4] ;  /* 0x0001b40001117983 */ /* 0x000ee20000300800 */
[----:B----4-:R-:W-:Y:S01]  /*2290*/  FFMA.FTZ R13, R28, R16, R13 ;  /* 0x000000101c0d7223 */ /* 0x010fe2000001000d */
[----:B------:R-:W-:Y:S01]  /*22a0*/  HADD2.F32 R16, -RZ, R22.H1_H1 ;  /* 0x30000016ff107230 */ /* 0x000fe20000004100 */
[----:B------:R-:W-:Y:S01]  /*22b0*/  FMUL.FTZ R24, R0, R12 ;  /* 0x0000000c00187220 */ /* 0x000fe20000410000 */
[----:B------:R-:W-:-:S02]  /*22c0*/  HADD2.F32 R18, -RZ, R18.H1_H1 ;  /* 0x30000012ff127230 */ /* 0x000fc40000004100 */
[----:B------:R4:W-:Y:S04]  /*22d0*/  STL [R1+0x1b0], R13 ;  /* 0x0001b00d01007387 */ /* 0x0009e80000100800 */
[----:B------:R-:W-:Y:S04]  /*22e0*/  STL [R1+0x48c], R29 ;  /* 0x00048c1d01007387 */ /* 0x000fe80000100800 */
[----:B0-----:R-:W3:Y:S04]  /*22f0*/  LDL.LU R14, [R1+0x258] ;  /* 0x00025800010e7983 */ /* 0x001ee80000300800 */
[----:B----4-:R-:W4:Y:S04]  /*2300*/  LDL.LU R13, [R1+0x2f8] ;  /* 0x0002f800010d7983 */ /* 0x010f280000300800 */
[----:B------:R-:W4:Y:S04]  /*2310*/  LDL R22, [R1+0x5f8] ;  /* 0x0005f80001167983 */ /* 0x000f280000100800 */
[----:B------:R-:W4:Y:S04]  /*2320*/  LDL.LU R12, [R1+0x118] ;  /* 0x00011800010c7983 */ /* 0x000f280000300800 */
[----:B------:R-:W4:Y:S01]  /*2330*/  LDL.LU R20, [R1+0x1b8] ;  /* 0x0001b80001147983 */ /* 0x000f220000300800 */
[----:B--2---:R-:W-:-:S02]  /*2340*/  FMUL.FTZ R2, R2, R18 ;  /* 0x0000001202027220 */ /* 0x004fc40000410000 */
[----:B------:R-:W-:Y:S02]  /*2350*/  FADD.FTZ R19, R19, R16 ;  /* 0x0000001013137221 */ /* 0x000fe40000010000 */
[----:B------:R-:W-:-:S03]  /*2360*/  FFMA.FTZ R15, R24, R16, R15 ;  /* 0x00000010180f7223 */ /* 0x000fc6000001000f */
[----:B------:R0:W-:Y:S01]  /*2370*/  STL [R1+0x254], R19 ;  /* 0x0002541301007387 */ /* 0x0001e20000100800 */
[----:B------:R-:W-:-:S03]  /*2380*/  FFMA.FTZ R25, R25, R16, R2 ;  /* 0x0000001019197223 */ /* 0x000fc60000010002 */
[----:B0-----:R-:W2:Y:S04]  /*2390*/  LDL.LU R19, [R1+0x650] ;  /* 0x0006500001137983 */ /* 0x001ea80000300800 */
[----:B------:R-:W-:Y:S04]  /*23a0*/  STL [R1+0x3ac], R24 ;  /* 0x0003ac1801007387 */ /* 0x000fe80000100800 */
[----:B------:R0:W-:Y:S04]  /*23b0*/  STL [R1+0x2f4], R15 ;  /* 0x0002f40f01007387 */ /* 0x0001e80000100800 */
[----:B0-----:R1:W5:Y:S04]  /*23c0*/  LDL.LU R15, [R1+0x64c] ;  /* 0x00064c00010f7983 */ /* 0x0013680000300800 */
[----:B------:R-:W2:Y:S01]  /*23d0*/  LDL R2, [R1+0x5e8] ;  /* 0x0005e80001027983 */ /* 0x000ea20000100800 */
[----:B---3--:R-:W-:-:S02]  /*23e0*/  FADD.FTZ R21, R21, R18 ;  /* 0x0000001215157221 */ /* 0x008fc40000010000 */
        /* <DEDUP_REMOVED lines=9> */
[----:B----4-:R-:W-:-:S03]  /*2480*/  FFMA.FTZ R13, R21, R17, R13 ;  /* 0x00000011150d7223 */ /* 0x010fc6000001000d */
        /* <DEDUP_REMOVED lines=8> */
[----:B------:R-:W-:-:S04]  /*2510*/  FMUL.FTZ R2, R2, R16 ;  /* 0x0000001002027220 */ /* 0x000fc80000410000 */
        /* <DEDUP_REMOVED lines=17> */
[----:B------:R-:W-:-:S04]  /*2630*/  FFMA.FTZ R2, R10, R11, RZ ;  /* 0x0000000b0a027223 */ /* 0x000fc800000100ff */
[----:B------:R-:W-:-:S04]  /*2640*/  FFMA.FTZ R2, R8, R9, R2 ;  /* 0x0000000908027223 */ /* 0x000fc80000010002 */
[----:B------:R-:W-:Y:S02]  /*2650*/  FFMA.FTZ R2, R6, R7, R2 ;  /* 0x0000000706027223 */ /* 0x000fe40000010002 */
[----:B------:R-:W-:Y:S02]  /*2660*/  FFMA.FTZ R23, R20, R16, R23 ;  /* 0x0000001014177223 */ /* 0x000fe40000010017 */
[----:B------:R-:W-:Y:S02]  /*2670*/  FADD.FTZ R27, R27, R16 ;  /* 0x000000101b1b7221 */ /* 0x000fe40000010000 */
[----:B------:R-:W-:-:S04]  /*2680*/  FADD.FTZ R16, RZ, R11 ;  /* 0x0000000bff107221 */ /* 0x000fc80000010000 */
[----:B------:R-:W-:-:S04]  /*2690*/  FADD.FTZ R16, R16, R9 ;  /* 0x0000000910107221 */ /* 0x000fc80000010000 */
[----:B------:R-:W-:Y:S02]  /*26a0*/  FADD.FTZ R16, R16, R7 ;  /* 0x0000000710107221 */ /* 0x000fe40000010000 */
[----:B------:R-:W-:Y:S02]  /*26b0*/  FFMA.FTZ R2, R4, R5, R2 ;  /* 0x0000000504027223 */ /* 0x000fe40000010002 */
[----:B------:R-:W-:Y:S02]  /*26c0*/  FADD.FTZ R16, R16, R5 ;  /* 0x0000000510107221 */ /* 0x000fe40000010000 */
[----:B------:R-:W-:Y:S02]  /*26d0*/  FFMA.FTZ R2, R28, R29, R2 ;  /* 0x0000001d1c027223 */ /* 0x000fe40000010002 */
[----:B------:R-:W-:Y:S01]  /*26e0*/  FADD.FTZ R16, R16, R29 ;  /* 0x0000001d10107221 */ /* 0x000fe20000010000 */
[----:B------:R-:W-:Y:S01]  /*26f0*/  STL [R1+0x25c], R27 ;  /* 0x00025c1b01007387 */ /* 0x000fe20000100800 */
[----:B------:R-:W-:-:S02]  /*2700*/  FFMA.FTZ R2, R24, R25, R2 ;  /* 0x0000001918027223 */ /* 0x000fc40000010002 */
        /* <DEDUP_REMOVED lines=20> */
.L_x_1913:
[----:B------:R-:W-:Y:S05]  /*2850*/  BSYNC B1 ;  /* 0x0000000000017941 */ /* 0x000fea0003800000 */
.L_x_1912:
[----:B------:R-:W-:Y:S01]  /*2860*/  BSSY B1, `(.L_x_1914) ;  /* 0x0000119000017945 */ /* 0x000fe20003800000 */
[----:B------:R-:W-:Y:S05]  /*2870*/  @!P0 BRA `(.L_x_1915) ;  /* 0x0000117000008947 */ /* 0x000fea0003800000 */
[C---:B01----:R-:W-:Y:S01]  /*2880*/  LEA R18, P3, R2.reuse, c[0x0][0x188], 0x5 ;  /* 0x0000620002127a11 */ /* 0x043fe200078628ff */
        /* <DEDUP_REMOVED lines=8> */
[CC--:B------:R-:W-:Y:S01]  /*2910*/  IMAD.WIDE.U32 R20, R2.reuse, R16.reuse, c[0x0][0x208] ;  /* 0x0000820002147625 */ /* 0x0c0fe200078e0010 */
[----:B------:R-:W-:Y:S01]  /*2920*/  STL [R1+0x644], R12 ;  /* 0x0006440c01007387 */ /* 0x000fe20000100800 */
[----:B------:R-:W-:Y:S02]  /*2930*/  ISETP.NE.AND.EX P3, PT, RZ, c[0x0][0x254], PT, P3 ;  /* 0x00009500ff007a0c */ /* 0x000fe40003f65330 */
[----:B------:R-:W-:-:S02]  /*2940*/  IMAD.WIDE.U32 R16, R2, R16, c[0x0][0x210] ;  /* 0x0000840002107625 */ /* 0x000fc400078e0010 */
[----:B------:R-:W4:Y:S04]  /*2950*/  LDG.E.128 R20, [R20.64] ;  /* 0x0000000414147981 */ /* 0x000f28000c1e1d00 */
[----:B---3--:R-:W-:Y:S04]  /*2960*/  STL [R1+0x65c], R15 ;  /* 0x00065c0f01007387 */ /* 0x008fe80000100800 */
[----:B------:R-:W-:Y:S04]  /*2970*/  STL [R1+0x640], R11 ;  /* 0x0006400b01007387 */ /* 0x000fe80000100800 */
[----:B------:R2:W-:Y:S04]  /*2980*/  STL [R1+0x63c], R10 ;  /* 0x00063c0a01007387 */ /* 0x0005e80000100800 */
[----:B------:R-:W-:Y:S04]  /*2990*/  STL [R1+0x638], R9 ;  /* 0x0006380901007387 */ /* 0x000fe80000100800 */
[----:B------:R0:W-:Y:S01]  /*29a0*/  STL [R1+0x634], R8 ;  /* 0x0006340801007387 */ /* 0x0001e20000100800 */
[----:B--2---:R-:W-:-:S03]  /*29b0*/  MOV R10, R24 ;  /* 0x00000018000a7202 */ /* 0x004fc60000000f00 */
[----:B------:R-:W-:Y:S04]  /*29c0*/  STL [R1+0x630], R7 ;  /* 0x0006300701007387 */ /* 0x000fe80000100800 */
[----:B------:R-:W-:Y:S01]  /*29d0*/  STL [R1+0x62c], R6 ;  /* 0x00062c0601007387 */ /* 0x000fe20000100800 */
[----:B0-----:R-:W-:-:S03]  /*29e0*/  MOV R8, R27 ;  /* 0x0000001b00087202 */ /* 0x001fc60000000f00 */
[----:B------:R-:W-:Y:S04]  /*29f0*/  STL [R1+0x628], R5 ;  /* 0x0006280501007387 */ /* 0x000fe80000100800 */
[----:B------:R-:W-:Y:S04]  /*2a00*/  STL [R1+0x624], R4 ;  /* 0x0006240401007387 */ /* 0x000fe80000100800 */
[----:B------:R-:W-:Y:S04]  /*2a10*/  STL [R1+0x620], R3 ;  /* 0x0006200301007387 */ /* 0x000fe80000100800 */
[----:B------:R-:W-:Y:S04]  /*2a20*/  STL [R1+0x664], R10 ;  /* 0x0006640a01007387 */ /* 0x000fe80000100800 */
[----:B------:R0:W-:Y:S04]  /*2a30*/  STL [R1+0x660], R8 ;  /* 0x0006600801007387 */ /* 0x0001e80000100800 */
[----:B0-----:R-:W2:Y:S01]  /*2a40*/  LDL.64 R8, [R1+0x370] ;  /* 0x0003700001087983 */ /* 0x001ea20000100a00 */
[----:B------:R-:W-:-:S02]  /*2a50*/  SHF.L.U32 R6, R2, 0x3, RZ ;  /* 0x0000000302067819 */ /* 0x000fc400000006ff */
[----:B------:R-:W-:Y:S02]  /*2a60*/  SHF.L.U64.HI R5, R2, 0x3, RZ ;  /* 0x0000000302057819 */ /* 0x000fe400000102ff */
[----:B------:R-:W-:Y:S01]  /*2a70*/  @P3 IADD3 R28, P4, R6, c[0x0][0x198], RZ ;  /* 0x00006600061c3a10 */ /* 0x000fe20007f9e0ff */
[----:B--2---:R0:W-:Y:S03]  /*2a80*/  STL.64 [R1+0x668], R8 ;  /* 0x0006680801007387 */ /* 0x0041e60000100a00 */
[----:B------:R-:W-:Y:S02]  /*2a90*/  @P3 IADD3.X R29, R5, c[0x0][0x19c], RZ, P4, !PT ;  /* 0x00006700051d3a10 */ /* 0x000fe400027fe4ff */
[----:B------:R-:W-:Y:S01]  /*2aa0*/  MOV R3, R25 ;  /* 0x0000001900037202 */ /* 0x000fe20000000f00 */
[----:B------:R1:W2:Y:S01]  /*2ab0*/  LDL.64 R10, [R1+0x378] ;  /* 0x00037800010a7983 */ /* 0x0002a20000100a00 */
[----:B------:R-:W-:-:S03]  /*2ac0*/  MOV R4, R26 ;  /* 0x0000001a00047202 */ /* 0x000fc60000000f00 */
[----:B------:R3:W2:Y:S04]  /*2ad0*/  LDG.E.128 R24, [R18.64+0x10] ;  /* 0x0000100412187981 */ /* 0x0006a8000c1e1d00 */
[----:B0-----:R1:W2:Y:S04]  /*2ae0*/  LDL.64 R8, [R1+0x68] ;  /* 0x0000680001087983 */ /* 0x0012a80000100a00 */
[----:B------:R1:W4:Y:S04]  /*2af0*/  LDL.64 R12, [R1+0x360] ;  /* 0x00036000010c7983 */ /* 0x0003280000100a00 */
[----:B---3--:R-:W3:Y:S04]  /*2b00*/  LDG.E.128 R16, [R16.64] ;  /* 0x0000000410107981 */ /* 0x008ee8000c1e1d00 */
[----:B------:R1:W4:Y:S04]  /*2b10*/  LDL.64 R14, [R1+0x368] ;  /* 0x00036800010e7983 */ /* 0x0003280000100a00 */
[----:B--2---:R-:W2:Y:S04]  /*2b20*/  @P3 LDG.E.64 R8, [R28.64] ;  /* 0x000000041c083981 */ /* 0x004ea8000c1e1b00 */
[----:B---3--:R-:W-:Y:S04]  /*2b30*/  STL [R1+0x654], R19 ;  /* 0x0006541301007387 */ /* 0x008fe80000100800 */
[----:B----4-:R-:W-:Y:S01]  /*2b40*/  STL [R1+0x658], R23 ;  /* 0x0006581701007387 */ /* 0x010fe20000100800 */
[----:B------:R-:W-:-:S04]  /*2b50*/  ISETP.NE.U32.AND P4, PT, RZ, c[0x0][0x218], PT ;  /* 0x00008600ff007a0c */ /* 0x000fc80003f85070 */
[----:B------:R-:W-:Y:S01]  /*2b60*/  ISETP.NE.AND.EX P4, PT, RZ, c[0x0][0x21c], PT, P4 ;  /* 0x00008700ff007a0c */ /* 0x000fe20003f85340 */
[----:B--2---:R0:W-:Y:S04]  /*2b70*/  @P3 STL.64 [R1+0x68], R8 ;  /* 0x0000680801003387 */ /* 0x0041e80000100a00 */
[----:B0-----:R1:W2:Y:S08]  /*2b80*/  LDL.LU.64 R8, [R1+0x668] ;  /* 0x0006680001087983 */ /* 0x0012b00000300a00 */
[----:B------:R-:W-:-:S04]  /*2b90*/  @P4 LEA R28, P3, R2, c[0x0][0x218], 0x5 ;  /* 0x00008600021c4a11 */ /* 0x000fc800078628ff */
[----:B------:R-:W-:-:S05]  /*2ba0*/  @P4 LEA.HI.X R29, R2, c[0x0][0x21c], RZ, 0x5, P3 ;  /* 0x00008700021d4a11 */ /* 0x000fca00018f2cff */
[----:B------:R0:W3:Y:S04]  /*2bb0*/  @P4 LDG.E.128 R12, [R28.64+0x10] ;  /* 0x000010041c0c4981 */ /* 0x0000e8000c1e1d00 */
[----:B--2---:R0:W2:Y:S02]  /*2bc0*/  @P4 LDG.E.128 R8, [R28.64] ;  /* 0x000000041c084981 */ /* 0x0040a4000c1e1d00 */
[----:B0-----:R-:W-:-:S04]  /*2bd0*/  IADD3 R28, P3, R6, c[0x0][0x190], RZ ;  /* 0x00006400061c7a10 */ /* 0x001fc80007f7e0ff */
[----:B------:R-:W-:-:S06]  /*2be0*/  IADD3.X R29, R5, c[0x0][0x194], RZ, P3, !PT ;  /* 0x00006500051d7a10 */ /* 0x000fcc0001ffe4ff */
[----:B------:R-:W4:Y:S04]  /*2bf0*/  LDG.E.64 R28, [R28.64] ;  /* 0x000000041c1c7981 */ /* 0x000f28000c1e1b00 */
[----:B--2---:R-:W-:Y:S04]  /*2c00*/  @P4 STL.64 [R1+0x370], R8 ;  /* 0x0003700801004387 */ /* 0x004fe80000100a00 */
[----:B------:R0:W-:Y:S04]  /*2c10*/  @P4 STL.64 [R1+0x378], R10 ;  /* 0x0003780a01004387 */ /* 0x0001e80000100a00 */
[----:B0-----:R-:W2:Y:S04]  /*2c20*/  LDL.LU R10, [R1+0x664] ;  /* 0x00066400010a7983 */ /* 0x001ea80000300800 */
[----:B------:R-:W2:Y:S04]  /*2c30*/  LDL.LU R8, [R1+0x660] ;  /* 0x0006600001087983 */ /* 0x000ea80000300800 */
[----:B---3--:R-:W-:Y:S04]  /*2c40*/  @P4 STL.64 [R1+0x360], R12 ;  /* 0x0003600c01004387 */ /* 0x008fe80000100a00 */
[----:B------:R0:W-:Y:S04]  /*2c50*/  @P4 STL.64 [R1+0x368], R14 ;  /* 0x0003680e01004387 */ /* 0x0001e80000100a00 */
[----:B0-----:R-:W3:Y:S04]  /*2c60*/  LDL.LU R15, [R1+0x65c] ;  /* 0x00065c00010f7983 */ /* 0x001ee80000300800 */
[----:B------:R-:W2:Y:S04]  /*2c70*/  LDL R13, [R1+0x5c0] ;  /* 0x0005c000010d7983 */ /* 0x000ea80000100800 */
[----:B------:R-:W2:Y:S04]  /*2c80*/  LDL.LU R11, [R1+0x240] ;  /* 0x00024000010b7983 */ /* 0x000ea80000300800 */
[----:B------:R-:W2:Y:S04]  /*2c90*/  LDL.LU R9, [R1+0x2e0] ;  /* 0x0002e00001097983 */ /* 0x000ea80000300800 */
[----:B------:R-:W2:Y:S04]  /*2ca0*/  LDL R7, [R1+0x5d0] ;  /* 0x0005d00001077983 */ /* 0x000ea80000100800 */
[----:B----4-:R3:W-:Y:S04]  /*2cb0*/  STL.64 [R1+0x40], R28 ;  /* 0x0000401c01007387 */ /* 0x0107e80000100a00 */
[----:B------:R-:W4:Y:S04]  /*2cc0*/  LDL.LU R6, [R1+0x100] ;  /* 0x0001000001067983 */ /* 0x000f280000300800 */
[----:B------:R-:W4:Y:S01]  /*2cd0*/  LDL.LU R5, [R1+0x1a0] ;  /* 0x0001a00001057983 */ /* 0x000f220000300800 */
[----:B------:R-:W0:Y:S02]  /*2ce0*/  LDC.U8 R14, c[0x0][0x1f0] ;  /* 0x00007c00ff0e7b82 */ /* 0x000e240000000000 */
[----:B0-----:R-:W-:-:S04]  /*2cf0*/  ISETP.NE.AND P3, PT, R14, RZ, PT ;  /* 0x000000ff0e00720c */ /* 0x001fc80003f65270 */
[----:B---3--:R-:W-:-:S05]  /*2d00*/  FSEL R28, R15, RZ, !P3 ;  /* 0x000000ff0f1c7208 */ /* 0x008fca0005800000 */
[C---:B--2---:R-:W-:Y:S02]  /*2d10*/  FADD.FTZ R29, -R28.reuse, R10 ;  /* 0x0000000a1c1d7221 */ /* 0x044fe40000010100 */
[C---:B------:R-:W-:Y:S01]  /*2d20*/  FADD.FTZ R10, -R28.reuse, R26 ;  /* 0x0000001a1c0a7221 */ /* 0x040fe20000010100 */
[----:B------:R-:W-:Y:S01]  /*2d30*/  HADD2.F32 R26, -RZ, R20.H0_H0 ;  /* 0x20000014ff1a7230 */ /* 0x000fe20000004100 */
[----:B------:R-:W-:Y:S02]  /*2d40*/  FADD.FTZ R15, -R28, R8 ;  /* 0x000000081c0f7221 */ /* 0x000fe40000010100 */
[----:B------:R-:W-:Y:S02]  /*2d50*/  FMUL.FTZ R8, R0, R29 ;  /* 0x0000001d00087220 */ /* 0x000fe40000410000 */
[----:B------:R-:W-:Y:S01]  /*2d60*/  FADD.FTZ R12, -R28, R25 ;  /* 0x000000191c0c7221 */ /* 0x000fe20000010100 */
[----:B------:R-:W-:Y:S01]  /*2d70*/  HADD2.F32 R25, -RZ, R16.H0_H0 ;  /* 0x20000010ff197230 */ /* 0x000fe20000004100 */
[----:B------:R-:W-:-:S02]  /*2d80*/  FFMA.FTZ R9, R8, R26, R9 ;  /* 0x0000001a08097223 */ /* 0x000fc40000010009 */
[----:B------:R-:W-:Y:S01]  /*2d90*/  FADD.FTZ R11, R11, R26 ;  /* 0x0000001a0b0b7221 */ /* 0x000fe20000010000 */
[----:B------:R-:W-:Y:S01]  /*2da0*/  STL [R1+0x424], R8 ;  /* 0x0004240801007387 */ /* 0x000fe20000100800 */
[----:B------:R-:W-:Y:S02]  /*2db0*/  FADD.FTZ R23, -R28, R24 ;  /* 0x000000181c177221 */ /* 0x000fe40000010100 */
[----:B------:R-:W-:Y:S01]  /*2dc0*/  FMUL.FTZ R24, R13, R25 ;  /* 0x000000190d187220 */ /* 0x000fe20000410000 */
[----:B------:R0:W-:Y:S01]  /*2dd0*/  STL [R1+0x2e0], R9 ;  /* 0x0002e00901007387 */ /* 0x0001e20000100800 */
[----:B----4-:R-:W-:-:S03]  /*2de0*/  FADD.FTZ R6, R6, R25 ;  /* 0x0000001906067221 */ /* 0x010fc60000010000 */
[----:B------:R-:W-:Y:S01]  /*2df0*/  STL [R1+0x240], R11 ;  /* 0x0002400b01007387 */ /* 0x000fe20000100800 */
[----:B------:R-:W-:-:S03]  /*2e00*/  FFMA.FTZ R5, R8, R25, R5 ;  /* 0x0000001908057223 */ /* 0x000fc60000010005 */
[----:B------:R-:W2:Y:S01]  /*2e10*/  LDL.LU R25, [R1+0x244] ;  /* 0x0002440001197983 */ /* 0x000ea20000300800 */
[----:B0-----:R-:W-:-:S03]  /*2e20*/  FFMA.FTZ R9, R7, R26, R24 ;  /* 0x0000001a07097223 */ /* 0x001fc60000010018 */
[----:B------:R-:W3:Y:S01]  /*2e30*/  LDL.LU R29, [R1+0x2e4] ;  /* 0x0002e400011d7983 */ /* 0x000ee20000300800 */
[----:B------:R-:W-:-:S03]  /*2e40*/  FADD.FTZ R3, -R28, R3 ;  /* 0x000000031c037221 */ /* 0x000fc60000010100 */
[----:B------:R0:W-:Y:S01]  /*2e50*/  STL [R1+0x100], R6 ;  /* 0x0001000601007387 */ /* 0x0001e20000100800 */
[C---:B------:R-:W-:Y:S02]  /*2e60*/  FADD.FTZ R4, -R28.reuse, R4 ;  /* 0x000000041c047221 */ /* 0x040fe40000010100 */
[----:B------:R-:W-:Y:S01]  /*2e70*/  FADD.FTZ R27, -R28, R27 ;  /* 0x0000001b1c1b7221 */ /* 0x000fe20000010100 */
[----:B------:R-:W4:Y:S01]  /*2e80*/  LDL R7, [R1+0x5d4] ;  /* 0x0005d40001077983 */ /* 0x000f220000100800 */
[----:B------:R-:W-:-:S03]  /*2e90*/  HADD2.F32 R24, -RZ, R16.H1_H1 ;  /* 0x30000010ff187230 */ /* 0x000fc60000004100 */
[----:B------:R0:W-:Y:S04]  /*2ea0*/  STL [R1+0x1a0], R5 ;  /* 0x0001a00501007387 */ /* 0x0001e80000100800 */
[----:B------:R-:W4:Y:S04]  /*2eb0*/  LDL.LU R28, [R1+0x104] ;  /* 0x00010400011c7983 */ /* 0x000f280000300800 */
[----:B------:R-:W4:Y:S04]  /*2ec0*/  LDL.LU R26, [R1+0x1a4] ;  /* 0x0001a400011a7983 */ /* 0x000f280000300800 */
[----:B------:R-:W4:Y:S04]  /*2ed0*/  LDL R16, [R1+0x5c4] ;  /* 0x0005c40001107983 */ /* 0x000f280000100800 */
[----:B------:R-:W-:Y:S04]  /*2ee0*/  STL [R1+0x4d8], R9 ;  /* 0x0004d80901007387 */ /* 0x000fe80000100800 */
[----:B------:R-:W4:Y:S01]  /*2ef0*/  LDL R14, [R1+0x5c8] ;  /* 0x0005c800010e7983 */ /* 0x000f220000100800 */
[----:B0-----:R-:W-:-:S03]  /*2f00*/  FMUL.FTZ R6, R0, R3 ;  /* 0x0000000300067220 */ /* 0x001fc60000410000 */
[----:B------:R-:W4:Y:S04]  /*2f10*/  LDL.LU R13, [R1+0x248] ;  /* 0x00024800010d7983 */ /* 0x000f280000300800 */
[----:B------:R-:W4:Y:S04]  /*2f20*/  LDL.LU R11, [R1+0x2e8] ;  /* 0x0002e800010b7983 */ /* 0x000f280000300800 */
[----:B------:R-:W4:Y:S01]  /*2f30*/  LDL R5, [R1+0x5d8] ;  /* 0x0005d80001057983 */ /* 0x000f220000100800 */
[----:B------:R-:W-:-:S03]  /*2f40*/  HADD2.F32 R20, -RZ, R20.H1_H1 ;  /* 0x30000014ff147230 */ /* 0x000fc60000004100 */
[----:B------:R-:W4:Y:S04]  /*2f50*/  LDL.LU R3, [R1+0x108] ;  /* 0x0001080001037983 */ /* 0x000f280000300800 */
[----:B------:R-:W4:Y:S04]  /*2f60*/  LDL.LU R19, [R1+0x1a8] ;  /* 0x0001a80001137983 */ /* 0x000f280000300800 */
[----:B------:R-:W-:Y:S01]  /*2f70*/  STL [R1+0x3fc], R6 ;  /* 0x0003fc0601007387 */ /* 0x000fe20000100800 */
[----:B--2---:R-:W-:Y:S02]  /*2f80*/  FADD.FTZ R25, R25, R20 ;  /* 0x0000001419197221 */ /* 0x004fe40000010000 */
[----:B---3--:R-:W-:-:S03]  /*2f90*/  FFMA.FTZ R29, R6, R20, R29 ;  /* 0x00000014061d7223 */ /* 0x008fc6000001001d */
[----:B------:R-:W-:Y:S04]  /*2fa0*/  STL [R1+0x244], R25 ;  /* 0x0002441901007387 */ /* 0x000fe80000100800 */
[----:B------:R-:W-:Y:S01]  /*2fb0*/  STL [R1+0x2e4], R29 ;  /* 0x0002e41d01007387 */ /* 0x000fe20000100800 */
[----:B----4-:R-:W-:Y:S02]  /*2fc0*/  FADD.FTZ R28, R28, R24 ;  /* 0x000000181c1c7221 */ /* 0x010fe40000010000 */
[-C--:B------:R-:W-:Y:S02]  /*2fd0*/  FMUL.FTZ R16, R16, R24.reuse ;  /* 0x0000001810107220 */ /* 0x080fe40000410000 */
[----:B------:R-:W-:Y:S02]  /*2fe0*/  FFMA.FTZ R26, R6, R24, R26 ;  /* 0x00000018061a7223 */ /* 0x000fe4000001001a */
[----:B------:R-:W-:Y:S01]  /*2ff0*/  FFMA.FTZ R7, R7, R20, R16 ;  /* 0x0000001407077223 */ /* 0x000fe20000010010 */
[----:B------:R-:W-:-:S04]  /*3000*/  HADD2.F32 R20, -RZ, R17.H0_H0 ;  /* 0x20000011ff147230 */ /* 0x000fc80000004100 */
[----:B------:R-:W-:Y:S01]  /*3010*/  STL [R1+0x4c4], R7 ;  /* 0x0004c40701007387 */ /* 0x000fe20000100800 */
[----:B------:R-:W-:-:S03]  /*3020*/  FMUL.FTZ R16, R14, R20 ;  /* 0x000000140e107220 */ /* 0x000fc60000410000 */
[----:B------:R-:W-:Y:S04]  /*3030*/  STL [R1+0x104], R28 ;  /* 0x0001041c01007387 */ /* 0x000fe80000100800 */
[----:B------:R-:W-:Y:S04]  /*3040*/  STL [R1+0x1a4], R26 ;  /* 0x0001a41a01007387 */ /* 0x000fe80000100800 */
[----:B------:R-:W2:Y:S01]  /*3050*/  LDL R14, [R1+0x5cc] ;  /* 0x0005cc00010e7983 */ /* 0x000ea20000100800 */
[----:B------:R-:W-:Y:S01]  /*3060*/  HADD2.F32 R24, -RZ, R21.H0_H0 ;  /* 0x20000015ff187230 */ /* 0x000fe20000004100 */
        /* <DEDUP_REMOVED lines=19> */
[----:B------:R-:W4:Y:S01]  /*31a0*/  LDL R21, [R1+0x5a0] ;  /* 0x0005a00001157983 */ /* 0x000f220000100800 */
[----:B------:R-:W-:-:S03]  /*31b0*/  FMUL.FTZ R29, R0, R15 ;  /* 0x0000000f001d7220 */ /* 0x000fc60000410000 */
[----:B0-----:R-:W4:Y:S04]  /*31c0*/  LDL.LU R19, [R1+0x230] ;  /* 0x0002300001137983 */ /* 0x001f280000300800 */
[----:B------:R-:W4:Y:S01]  /*31d0*/  LDL.LU R15, [R1+0x2d0] ;  /* 0x0002d000010f7983 */ /* 0x000f220000300800 */
[----:B--2---:R-:W-:-:S03]  /*31e0*/  FMUL.FTZ R16, R14, R20 ;  /* 0x000000140e107220 */ /* 0x004fc60000410000 */
[----:B------:R-:W2:Y:S01]  /*31f0*/  LDL R14, [R1+0x5b0] ;  /* 0x0005b000010e7983 */ /* 0x000ea20000100800 */
        /* <DEDUP_REMOVED lines=21> */
[----:B------:R0:W-:Y:S01]  /*3350*/  STL [R1+0x230], R19 ;  /* 0x0002301301007387 */ /* 0x0001e20000100800 */
[----:B--2---:R-:W-:-:S03]  /*3360*/  FFMA.FTZ R28, R14, R20, R16 ;  /* 0x000000140e1c7223 */ /* 0x004fc60000010010 */
[----:B------:R-:W2:Y:S04]  /*3370*/  LDL R16, [R1+0x5a4] ;  /* 0x0005a40001107983 */ /* 0x000ea80000100800 */
[----:B0-----:R-:W2:Y:S04]  /*3380*/  LDL.LU R19, [R1+0x234] ;  /* 0x0002340001137983 */ /* 0x001ea80000300800 */
[----:B------:R0:W-:Y:S04]  /*3390*/  STL [R1+0x2d0], R15 ;  /* 0x0002d00f01007387 */ /* 0x0001e80000100800 */
[----:B0-----:R-:W2:Y:S04]  /*33a0*/  LDL.LU R15, [R1+0x2d4] ;  /* 0x0002d400010f7983 */ /* 0x001ea80000300800 */
[----:B------:R-:W2:Y:S01]  /*33b0*/  LDL R25, [R1+0x5b4] ;  /* 0x0005b40001197983 */ /* 0x000ea20000100800 */
[----:B------:R-:W-:Y:S01]  /*33c0*/  HADD2.F32 R18, -RZ, R18.H1_H1 ;  /* 0x30000012ff127230 */ /* 0x000fe20000004100 */
[----:B------:R-:W-:-:S02]  /*33d0*/  FMUL.FTZ R24, R0, R12 ;  /* 0x0000000c00187220 */ /* 0x000fc40000410000 */
[----:B---3--:R-:W-:-:S05]  /*33e0*/  FADD.FTZ R13, R13, R17 ;  /* 0x000000110d0d7221 */ /* 0x008fca0000010000 */
[----:B------:R-:W-:Y:S04]  /*33f0*/  STL [R1+0xf0], R13 ;  /* 0x0000f00d01007387 */ /* 0x000fe80000100800 */
[----:B------:R-:W3:Y:S01]  /*3400*/  LDL.LU R21, [R1+0xf4] ;  /* 0x0000f40001157983 */ /* 0x000ee20000300800 */
[----:B----4-:R-:W-:Y:S01]  /*3410*/  FFMA.FTZ R11, R26, R17, R11 ;  /* 0x000000111a0b7223 */ /* 0x010fe2000001000b */
[----:B------:R-:W-:-:S04]  /*3420*/  HADD2.F32 R17, -RZ, R22.H1_H1 ;  /* 0x30000016ff117230 */ /* 0x000fc80000004100 */
[----:B------:R0:W-:Y:S04]  /*3430*/  STL [R1+0x190], R11 ;  /* 0x0001900b01007387 */ /* 0x0001e80000100800 */
[----:B0-----:R-:W4:Y:S04]  /*3440*/  LDL.LU R11, [R1+0x194] ;  /* 0x00019400010b7983 */ /* 0x001f280000300800 */
[----:B------:R-:W-:Y:S04]  /*3450*/  STL [R1+0x488], R28 ;  /* 0x0004881c01007387 */ /* 0x000fe80000100800 */
[----:B------:R-:W4:Y:S04]  /*3460*/  LDL.LU R14, [R1+0x238] ;  /* 0x00023800010e7983 */ /* 0x000f280000300800 */
[----:B------:R-:W4:Y:S04]  /*3470*/  LDL.LU R13, [R1+0x2d8] ;  /* 0x0002d800010d7983 */ /* 0x000f280000300800 */
[----:B------:R-:W4:Y:S04]  /*3480*/  LDL R22, [R1+0x5b8] ;  /* 0x0005b80001167983 */ /* 0x000f280000100800 */
[----:B------:R-:W4:Y:S04]  /*3490*/  LDL.LU R12, [R1+0xf8] ;  /* 0x0000f800010c7983 */ /* 0x000f280000300800 */
[----:B------:R-:W4:Y:S01]  /*34a0*/  LDL.LU R20, [R1+0x198] ;  /* 0x0001980001147983 */ /* 0x000f220000300800 */
[----:B--2---:R-:W-:-:S02]  /*34b0*/  FADD.FTZ R19, R19, R17 ;  /* 0x0000001113137221 */ /* 0x004fc40000010000 */
[----:B------:R-:W-:-:S03]  /*34c0*/  FMUL.FTZ R16, R16, R18 ;  /* 0x0000001210107220 */ /* 0x000fc60000410000 */
[----:B------:R0:W-:Y:S01]  /*34d0*/  STL [R1+0x234], R19 ;  /* 0x0002341301007387 */ /* 0x0001e20000100800 */
[----:B------:R-:W-:-:S03]  /*34e0*/  FFMA.FTZ R15, R24, R17, R15 ;  /* 0x00000011180f7223 */ /* 0x000fc6000001000f */
[----:B0-----:R-:W2:Y:S04]  /*34f0*/  LDL.LU R19, [R1+0x654] ;  /* 0x0006540001137983 */ /* 0x001ea80000300800 */
[----:B------:R-:W-:Y:S01]  /*3500*/  STL [R1+0x3a8], R24 ;  /* 0x0003a81801007387 */ /* 0x000fe20000100800 */
[----:B------:R-:W-:-:S03]  /*3510*/  FFMA.FTZ R25, R25, R17, R16 ;  /* 0x0000001119197223 */ /* 0x000fc60000010010 */
[----:B------:R0:W-:Y:S04]  /*3520*/  STL [R1+0x2d4], R15 ;  /* 0x0002d40f01007387 */ /* 0x0001e80000100800 */
[----:B0-----:R1:W5:Y:S04]  /*3530*/  LDL.LU R15, [R1+0x650] ;  /* 0x00065000010f7983 */ /* 0x0013680000300800 */
[----:B------:R-:W2:Y:S01]  /*3540*/  LDL R16, [R1+0x5a8] ;  /* 0x0005a80001107983 */ /* 0x000ea20000100800 */
[----:B---3--:R-:W-:-:S03]  /*3550*/  FADD.FTZ R21, R21, R18 ;  /* 0x0000001215157221 */ /* 0x008fc60000010000 */
[----:B------:R-:W-:Y:S04]  /*3560*/  STL [R1+0x474], R25 ;  /* 0x0004741901007387 */ /* 0x000fe80000100800 */
[----:B------:R0:W-:Y:S02]  /*3570*/  STL [R1+0xf4], R21 ;  /* 0x0000f41501007387 */ /* 0x0001e40000100800 */
[----:B0-----:R-:W-:Y:S02]  /*3580*/  FMUL.FTZ R21, R0, R10 ;  /* 0x0000000a00157220 */ /* 0x001fe40000410000 */
[----:B----4-:R-:W-:Y:S01]  /*3590*/  FFMA.FTZ R11, R24, R18, R11 ;  /* 0x00000012180b7223 */ /* 0x010fe2000001000b */
[----:B------:R-:W-:-:S04]  /*35a0*/  HADD2.F32 R18, -RZ, R23.H0_H0 ;  /* 0x20000017ff127230 */ /* 0x000fc80000004100 */
[----:B------:R0:W-:Y:S01]  /*35b0*/  STL [R1+0x194], R11 ;  /* 0x0001940b01007387 */ /* 0x0001e20000100800 */
[----:B------:R-:W-:Y:S02]  /*35c0*/  FADD.FTZ R14, R14, R18 ;  /* 0x000000120e0e7221 */ /* 0x000fe40000010000 */
[----:B------:R-:W-:Y:S01]  /*35d0*/  FFMA.FTZ R13, R21, R18, R13 ;  /* 0x00000012150d7223 */ /* 0x000fe2000001000d */
[----:B0-----:R-:W3:Y:S04]  /*35e0*/  LDL.LU R11, [R1+0x23c] ;  /* 0x00023c00010b7983 */ /* 0x001ee80000300800 */
[----:B------:R-:W4:Y:S04]  /*35f0*/  LDL.LU R10, [R1+0x2dc] ;  /* 0x0002dc00010a7983 */ /* 0x000f280000300800 */
[----:B------:R0:W-:Y:S04]  /*3600*/  STL [R1+0x238], R14 ;  /* 0x0002380e01007387 */ /* 0x0001e80000100800 */
[----:B0-----:R1:W5:Y:S04]  /*3610*/  LDL.LU R14, [R1+0x64c] ;  /* 0x00064c00010e7983 */ /* 0x0013680000300800 */
[----:B------:R-:W-:Y:S04]  /*3620*/  STL [R1+0x410], R21 ;  /* 0x0004101501007387 */ /* 0x000fe80000100800 */
[----:B------:R0:W-:Y:S04]  /*3630*/  STL [R1+0x2d8], R13 ;  /* 0x0002d80d01007387 */ /* 0x0001e80000100800 */
[----:B0-----:R1:W5:Y:S01]  /*3640*/  LDL.LU R13, [R1+0x648] ;  /* 0x00064800010d7983 */ /* 0x0013620000300800 */
[----:B--2---:R-:W-:-:S05]  /*3650*/  HADD2.F32 R17, -RZ, R19.H0_H0 ;  /* 0x20000013ff117230 */ /* 0x004fca0000004100 */
[----:B------:R-:W-:-:S04]  /*3660*/  FMUL.FTZ R16, R16, R17 ;  /* 0x0000001110107220 */ /* 0x000fc80000410000 */
[----:B------:R-:W-:Y:S02]  /*3670*/  FFMA.FTZ R22, R22, R18, R16 ;  /* 0x0000001216167223 */ /* 0x000fe40000010010 */
[----:B------:R-:W2:Y:S04]  /*3680*/  LDL R16, [R1+0x5ac] ;  /* 0x0005ac0001107983 */ /* 0x000ea80000100800 */
[----:B------:R-:W2:Y:S01]  /*3690*/  LDL R18, [R1+0x5bc] ;  /* 0x0005bc0001127983 */ /* 0x000ea20000100800 */
[----:B------:R-:W-:Y:S02]  /*36a0*/  FADD.FTZ R12, R12, R17 ;  /* 0x000000110c0c7221 */ /* 0x000fe40000010000 */
[----:B------:R-:W-:Y:S01]  /*36b0*/  FFMA.FTZ R20, R21, R17, R20 ;  /* 0x0000001115147223 */ /* 0x000fe20000010014 */
[----:B------:R-:W-:-:S02]  /*36c0*/  HADD2.F32 R17, -RZ, R23.H1_H1 ;  /* 0x30000017ff117230 */ /* 0x000fc40000004100 */
[----:B------:R0:W-:Y:S01]  /*36d0*/  STL [R1+0xf8], R12 ;  /* 0x0000f80c01007387 */ /* 0x0001e20000100800 */
[----:B------:R-:W-:-:S03]  /*36e0*/  HADD2.F32 R19, -RZ, R19.H1_H1 ;  /* 0x30000013ff137230 */ /* 0x000fc60000004100 */
[----:B0-----:R1:W5:Y:S04]  /*36f0*/  LDL.LU R12, [R1+0x644] ;  /* 0x00064400010c7983 */ /* 0x0013680000300800 */
[----:B------:R-:W-:Y:S04]  /*3700*/  STL [R1+0x460], R22 ;  /* 0x0004601601007387 */ /* 0x000fe80000100800 */
[----:B------:R0:W-:Y:S04]  /*3710*/  STL [R1+0x198], R20 ;  /* 0x0001981401007387 */ /* 0x0001e80000100800 */
[----:B------:R-:W2:Y:S01]  /*3720*/  LDL.LU R23, [R1+0x20] ;  /* 0x0000200001177983 */ /* 0x000ea20000300800 */
[----:B---3--:R-:W-:-:S02]  /*3730*/  FADD.FTZ R11, R11, R17 ;  /* 0x000000110b0b7221 */ /* 0x008fc40000010000 */
[----:B0-----:R-:W-:Y:S02]  /*3740*/  FMUL.FTZ R20, R0, R27 ;  /* 0x0000001b00147220 */ /* 0x001fe40000410000 */
[----:B------:R-:W3:Y:S02]  /*3750*/  LDL.LU R27, [R1+0x24] ;  /* 0x00002400011b7983 */ /* 0x000ee40000300800 */
[----:B----4-:R-:W-:Y:S02]  /*3760*/  FFMA.FTZ R10, R20, R17, R10 ;  /* 0x00000011140a7223 */ /* 0x010fe4000001000a */
[----:B------:R0:W-:Y:S04]  /*3770*/  STL [R1+0x23c], R11 ;  /* 0x00023c0b01007387 */ /* 0x0001e80000100800 */
[----:B0-----:R1:W5:Y:S04]  /*3780*/  LDL.LU R11, [R1+0x640] ;  /* 0x00064000010b7983 */ /* 0x0013680000300800 */
[----:B------:R-:W-:Y:S04]  /*3790*/  STL [R1+0x3ec], R20 ;  /* 0x0003ec1401007387 */ /* 0x000fe80000100800 */
[----:B------:R0:W-:Y:S04]  /*37a0*/  STL [R1+0x2dc], R10 ;  /* 0x0002dc0a01007387 */ /* 0x0001e80000100800 */
[----:B0-----:R1:W5:Y:S01]  /*37b0*/  LDL.LU R10, [R1+0x63c] ;  /* 0x00063c00010a7983 */ /* 0x0013620000300800 */
[----:B--2---:R-:W-:-:S04]  /*37c0*/  FMUL.FTZ R16, R16, R19 ;  /* 0x0000001310107220 */ /* 0x004fc80000410000 */
[----:B------:R-:W-:Y:S02]  /*37d0*/  FFMA.FTZ R18, R18, R17, R16 ;  /* 0x0000001112127223 */ /* 0x000fe40000010010 */
[----:B------:R-:W2:Y:S04]  /*37e0*/  LDL.LU R17, [R1+0xfc] ;  /* 0x0000fc0001117983 */ /* 0x000ea80000300800 */
[----:B------:R-:W4:Y:S01]  /*37f0*/  LDL.LU R16, [R1+0x19c] ;  /* 0x00019c0001107983 */ /* 0x000f220000300800 */
[----:B------:R-:W-:Y:S01]  /*3800*/  IADD3 R2, R2, 0x20, RZ ;  /* 0x0000002002027810 */ /* 0x000fe20007ffe0ff */
[----:B--2---:R-:W-:Y:S02]  /*3810*/  FADD.FTZ R17, R17, R19 ;  /* 0x0000001311117221 */ /* 0x004fe40000010000 */
[----:B----4-:R-:W-:-:S05]  /*3820*/  FFMA.FTZ R16, R20, R19, R16 ;  /* 0x0000001314107223 */ /* 0x010fca0000010010 */
[----:B------:R3:W-:Y:S04]  /*3830*/  STL [R1+0x19c], R16 ;  /* 0x00019c1001007387 */ /* 0x0007e80000100800 */
[----:B------:R0:W-:Y:S01]  /*3840*/  STL [R1+0xfc], R17 ;  /* 0x0000fc1101007387 */ /* 0x0001e20000100800 */
[----:B---3--:R-:W-:Y:S02]  /*3850*/  FADD.FTZ R16, R27, R9 ;  /* 0x000000091b107221 */ /* 0x008fe40000010000 */
[----:B0-----:R-:W-:Y:S02]  /*3860*/  FFMA.FTZ R17, R8, R9, R23 ;  /* 0x0000000908117223 */ /* 0x001fe40000010017 */
        /* <DEDUP_REMOVED lines=24> */
.L_x_1915:
[----:B------:R-:W-:Y:S05]  /*39f0*/  BSYNC B1 ;  /* 0x0000000000017941 */ /* 0x000fea0003800000 */
.L_x_1914:
        /* <DEDUP_REMOVED lines=281> */
.L_x_1917:
[----:B------:R-:W-:Y:S05]  /*4b90*/  BSYNC B1 ;  /* 0x0000000000017941 */ /* 0x000fea0003800000 */
.L_x_1916:
        /* <DEDUP_REMOVED lines=281> */
.L_x_1919:
[----:B------:R-:W-:Y:S05]  /*5d30*/  BSYNC B1 ;  /* 0x0000000000017941 */ /* 0x000fea0003800000 */
.L_x_1918:
[----:B01----:R-:W0:Y:S01]  /*5d40*/  S2R R16, SR_TID.X ;  /* 0x0000000000107919 */ /* 0x003e220000002100 */
        /* <DEDUP_REMOVED lines=22> */
[----:B------:R-:W-:-:S04]  /*5eb0*/  ISETP.NE.U32.AND P3, PT, RZ, c[0x0][0x218], PT ;  /* 0x00008600ff007a0c */ /* 0x000fc80003f65070 */
[----:B------:R-:W-:-:S13]  /*5ec0*/  ISETP.NE.AND.EX P3, PT, RZ, c[0x0][0x21c], PT, P3 ;  /* 0x00008700ff007a0c */ /* 0x000fda0003f65330 */
[----:B------:R-:W-:-:S04]  /*5ed0*/  @P3 LEA R28, P4, R2, c[0x0][0x218], 0x5 ;  /* 0x00008600021c3a11 */ /* 0x000fc800078828ff */
[----:B------:R-:W-:Y:S02]  /*5ee0*/  @P3 LEA.HI.X R29, R2, c[0x0][0x21c], RZ, 0x5, P4 ;  /* 0x00008700021d3a11 */ /* 0x000fe400020f2cff */
[----:B------:R-:W-:-:S04]  /*5ef0*/  ISETP.NE.U32.AND P4, PT, RZ, c[0x0][0x250], PT ;  /* 0x00009400ff007a0c */ /* 0x000fc80003f85070 */
[----:B------:R-:W-:Y:S01]  /*5f00*/  ISETP.NE.AND.EX P4, PT, RZ, c[0x0][0x254], PT, P4 ;  /* 0x00009500ff007a0c */ /* 0x000fe20003f85340 */
[----:B---3--:R0:W-:Y:S04]  /*5f10*/  STL.64 [R1+0x670], R10 ;  /* 0x0006700a01007387 */ /* 0x0081e80000100a00 */
[----:B----4-:R1:W-:Y:S04]  /*5f20*/  STL.64 [R1+0x668], R8 ;  /* 0x0006680801007387 */ /* 0x0103e80000100a00 */
[----:B0-----:R0:W3:Y:S04]  /*5f30*/  LDL.64 R10, [R1+0x318] ;  /* 0x00031800010a7983 */ /* 0x0010e80000100a00 */
[----:B-1----:R0:W3:Y:S01]  /*5f40*/  LDL.64 R8, [R1+0x310] ;  /* 0x0003100001087983 */ /* 0x0020e20000100a00 */
[----:B------:R-:W-:-:S02]  /*5f50*/  SHF.L.U32 R12, R2, 0x3, RZ ;  /* 0x00000003020c7819 */ /* 0x000fc400000006ff */
[----:B------:R-:W-:Y:S02]  /*5f60*/  SHF.R.U32.HI R13, RZ, 0x1d, R2 ;  /* 0x0000001dff0d7819 */ /* 0x000fe40000011602 */
[----:B------:R-:W-:Y:S01]  /*5f70*/  @P4 IADD3 R18, P5, R12, c[0x0][0x198], RZ ;  /* 0x000066000c124a10 */ /* 0x000fe20007fbe0ff */
[----:B------:R-:W-:Y:S03]  /*5f80*/  STL [R1+0x630], R7 ;  /* 0x0006300701007387 */ /* 0x000fe60000100800 */
[----:B------:R-:W-:Y:S01]  /*5f90*/  @P4 IADD3.X R19, R13, c[0x0][0x19c], RZ, P5, !PT ;  /* 0x000067000d134a10 */ /* 0x000fe20002ffe4ff */
[----:B------:R-:W-:Y:S04]  /*5fa0*/  STL [R1+0x62c], R6 ;  /* 0x00062c0601007387 */ /* 0x000fe80000100800 */
[----:B------:R-:W-:Y:S04]  /*5fb0*/  STL [R1+0x628], R5 ;  /* 0x0006280501007387 */ /* 0x000fe80000100800 */
[----:B------:R-:W-:Y:S04]  /*5fc0*/  STL [R1+0x624], R4 ;  /* 0x0006240401007387 */ /* 0x000fe80000100800 */
[----:B------:R-:W-:Y:S04]  /*5fd0*/  STL [R1+0x620], R3 ;  /* 0x0006200301007387 */ /* 0x000fe80000100800 */
[----:B------:R1:W-:Y:S02]  /*5fe0*/  @P4 STL.64 [R1+0x10], R18 ;  /* 0x0000101201004387 */ /* 0x0003e40000100a00 */
[----:B-1----:R-:W-:Y:S01]  /*5ff0*/  HFMA2.MMA R18, -RZ, RZ, 0, 9.5367431640625e-07 ;  /* 0x00000010ff127435 */ /* 0x002fe200000001ff */
[----:B--2---:R-:W-:-:S02]  /*6000*/  MOV R6, R24 ;  /* 0x0000001800067202 */ /* 0x004fc40000000f00 */
[----:B------:R-:W-:Y:S02]  /*6010*/  MOV R5, R25 ;  /* 0x0000001900057202 */ /* 0x000fe40000000f00 */
[----:B------:R-:W-:-:S05]  /*6020*/  MOV R4, R26 ;  /* 0x0000001a00047202 */ /* 0x000fca0000000f00 */
[----:B------:R-:W-:-:S04]  /*6030*/  IMAD.WIDE.U32 R20, R2, R18, c[0x0][0x208] ;  /* 0x0000820002147625 */ /* 0x000fc800078e0012 */
[----:B------:R-:W-:Y:S01]  /*6040*/  IMAD.WIDE.U32 R18, R2, R18, c[0x0][0x210] ;  /* 0x0000840002127625 */ /* 0x000fe200078e0012 */
[----:B------:R-:W-:Y:S01]  /*6050*/  MOV R3, R27 ;  /* 0x0000001b00037202 */ /* 0x000fe20000000f00 */
[----:B------:R-:W2:Y:S04]  /*6060*/  LDG.E.128 R20, [R20.64] ;  /* 0x0000000414147981 */ /* 0x000ea8000c1e1d00 */
[----:B------:R1:W2:Y:S04]  /*6070*/  LDG.E.128 R24, [R16.64+0x10] ;  /* 0x0000100410187981 */ /* 0x0002a8000c1e1d00 */
[----:B-1----:R-:W2:Y:S04]  /*6080*/  LDG.E.128 R16, [R18.64] ;  /* 0x0000000412107981 */ /* 0x002ea8000c1e1d00 */
[----:B---3--:R-:W3:Y:S04]  /*6090*/  @P3 LDG.E.128 R8, [R28.64] ;  /* 0x000000041c083981 */ /* 0x008ee8000c1e1d00 */
[----:B--2---:R-:W-:Y:S04]  /*60a0*/  STL [R1+0x660], R17 ;  /* 0x0006601101007387 */ /* 0x004fe80000100800 */
[----:B------:R-:W-:Y:S04]  /*60b0*/  STL [R1+0x65c], R18 ;  /* 0x00065c1201007387 */ /* 0x000fe80000100800 */
[----:B------:R1:W-:Y:S04]  /*60c0*/  STL [R1+0x654], R19 ;  /* 0x0006541301007387 */ /* 0x0003e80000100800 */
[----:B-1----:R0:W2:Y:S04]  /*60d0*/  LDL.64 R18, [R1+0x50] ;  /* 0x0000500001127983 */ /* 0x0020a80000100a00 */
[----:B------:R-:W-:Y:S04]  /*60e0*/  STL [R1+0x664], R22 ;  /* 0x0006641601007387 */ /* 0x000fe80000100800 */
[----:B------:R1:W-:Y:S04]  /*60f0*/  STL [R1+0x658], R23 ;  /* 0x0006581701007387 */ /* 0x0003e80000100800 */
[----:B-1----:R-:W2:Y:S04]  /*6100*/  LDL.LU.64 R22, [R1+0x10] ;  /* 0x0000100001167983 */ /* 0x002ea80000300a00 */
[----:B---3--:R-:W-:Y:S04]  /*6110*/  @P3 STL.64 [R1+0x310], R8 ;  /* 0x0003100801003387 */ /* 0x008fe80000100a00 */
[----:B------:R1:W-:Y:S04]  /*6120*/  @P3 STL.64 [R1+0x318], R10 ;  /* 0x0003180a01003387 */ /* 0x0003e80000100a00 */
[----:B-1----:R0:W3:Y:S04]  /*6130*/  LDL.LU.64 R10, [R1+0x670] ;  /* 0x00067000010a7983 */ /* 0x0020e80000300a00 */
[----:B------:R0:W3:Y:S04]  /*6140*/  LDL.LU.64 R8, [R1+0x668] ;  /* 0x0006680001087983 */ /* 0x0000e80000300a00 */
[----:B--2---:R1:W2:Y:S04]  /*6150*/  @P4 LDG.E.64 R18, [R22.64] ;  /* 0x0000000416124981 */ /* 0x0042a8000c1e1b00 */
[----:B---3--:R-:W3:Y:S01]  /*6160*/  @P3 LDG.E.128 R8, [R28.64+0x10] ;  /* 0x000010041c083981 */ /* 0x008ee2000c1e1d00 */
[----:B------:R-:W0:Y:S03]  /*6170*/  LDC.U8 R14, c[0x0][0x1f0] ;  /* 0x00007c00ff0e7b82 */ /* 0x000e260000000000 */
[----:B---3--:R-:W-:Y:S04]  /*6180*/  @P3 STL.64 [R1+0x300], R8 ;  /* 0x0003000801003387 */ /* 0x008fe80000100a00 */
[----:B------:R3:W-:Y:S01]  /*6190*/  @P3 STL.64 [R1+0x308], R10 ;  /* 0x0003080a01003387 */ /* 0x0007e20000100a00 */
[----:B------:R-:W-:-:S03]  /*61a0*/  IADD3 R28, P3, R12, c[0x0][0x190], RZ ;  /* 0x000064000c1c7a10 */ /* 0x000fc60007f7e0ff */
[----:B-1----:R-:W4:Y:S01]  /*61b0*/  LDL.LU R22, [R1+0x1e0] ;  /* 0x0001e00001167983 */ /* 0x002f220000300800 */
[----:B------:R-:W-:-:S03]  /*61c0*/  IADD3.X R29, R13, c[0x0][0x194], RZ, P3, !PT ;  /* 0x000065000d1d7a10 */ /* 0x000fc60001ffe4ff */
[----:B------:R-:W4:Y:S04]  /*61d0*/  LDL.LU R17, [R1+0x280] ;  /* 0x0002800001117983 */ /* 0x000f280000300800 */
[----:B------:R1:W4:Y:S01]  /*61e0*/  LDG.E.64 R12, [R28.64] ;  /* 0x000000041c0c7981 */ /* 0x000322000c1e1b00 */
[----:B0-----:R-:W-:-:S03]  /*61f0*/  ISETP.NE.AND P3, PT, R14, RZ, PT ;  /* 0x000000ff0e00720c */ /* 0x001fc60003f65270 */
[----:B---3--:R-:W3:Y:S01]  /*6200*/  LDL R10, [R1+0x510] ;  /* 0x00051000010a7983 */ /* 0x008ee20000100800 */
[----:B------:R-:W-:-:S03]  /*6210*/  FSEL R2, R15, RZ, !P3 ;  /* 0x000000ff0f027208 */ /* 0x000fc60005800000 */
[----:B--2---:R0:W-:Y:S02]  /*6220*/  @P4 STL.64 [R1+0x50], R18 ;  /* 0x0000501201004387 */ /* 0x0041e40000100a00 */
[C---:B-1----:R-:W-:Y:S02]  /*6230*/  FADD.FTZ R28, -R2.reuse, R6 ;  /* 0x00000006021c7221 */ /* 0x042fe40000010100 */
[C---:B------:R-:W-:Y:S01]  /*6240*/  FADD.FTZ R29, -R2.reuse, R5 ;  /* 0x00000005021d7221 */ /* 0x040fe20000010100 */
[----:B0-----:R-:W2:Y:S04]  /*6250*/  LDL.LU R18, [R1+0xa0] ;  /* 0x0000a00001127983 */ /* 0x001ea80000300800 */
[----:B------:R-:W2:Y:S04]  /*6260*/  LDL.LU R7, [R1+0x140] ;  /* 0x0001400001077983 */ /* 0x000ea80000300800 */
[----:B------:R-:W2:Y:S04]  /*6270*/  LDL R8, [R1+0x514] ;  /* 0x0005140001087983 */ /* 0x000ea80000100800 */
[----:B------:R-:W2:Y:S04]  /*6280*/  LDL.LU R19, [R1+0x144] ;  /* 0x0001440001137983 */ /* 0x000ea80000300800 */
[----:B------:R-:W2:Y:S01]  /*6290*/  LDL R15, [R1+0x508] ;  /* 0x00050800010f7983 */ /* 0x000ea20000100800 */
[----:B------:R-:W-:-:S02]  /*62a0*/  FADD.FTZ R5, -R2, R4 ;  /* 0x0000000402057221 */ /* 0x000fc40000010100 */
[C---:B------:R-:W-:Y:S02]  /*62b0*/  FADD.FTZ R3, -R2.reuse, R3 ;  /* 0x0000000302037221 */ /* 0x040fe40000010100 */
[C---:B------:R-:W-:Y:S02]  /*62c0*/  FADD.FTZ R23, -R2.reuse, R24 ;  /* 0x0000001802177221 */ /* 0x040fe40000010100 */
[C---:B------:R-:W-:Y:S02]  /*62d0*/  FADD.FTZ R11, -R2.reuse, R25 ;  /* 0x00000019020b7221 */ /* 0x040fe40000010100 */
[C---:B------:R-:W-:Y:S02]  /*62e0*/  FADD.FTZ R26, -R2.reuse, R26 ;  /* 0x0000001a021a7221 */ /* 0x040fe40000010100 */
[----:B------:R-:W-:Y:S01]  /*62f0*/  FADD.FTZ R27, -R2, R27 ;  /* 0x0000001b021b7221 */ /* 0x000fe20000010100 */
[----:B----4-:R0:W-:Y:S04]  /*6300*/  STL.64 [R1+0x10], R12 ;  /* 0x0000100c01007387 */ /* 0x0101e80000100a00 */
[----:B0-----:R-:W4:Y:S04]  /*6310*/  LDL.LU R12, [R1+0x1e8] ;  /* 0x0001e800010c7983 */ /* 0x001f280000300800 */
[----:B------:R-:W3:Y:S04]  /*6320*/  LDL.LU R14, [R1+0x288] ;  /* 0x00028800010e7983 */ /* 0x000ee80000300800 */
[----:B------:R-:W3:Y:S04]  /*6330*/  LDL R6, [R1+0x518] ;  /* 0x0005180001067983 */ /* 0x000ee80000100800 */
[----:B------:R-:W3:Y:S04]  /*6340*/  LDL.LU R13, [R1+0xa8] ;  /* 0x0000a800010d7983 */ /* 0x000ee80000300800 */
[----:B------:R-:W3:Y:S04]  /*6350*/  LDL.LU R4, [R1+0x148] ;  /* 0x0001480001047983 */ /* 0x000ee80000300800 */
[----:B------:R-:W3:Y:S01]  /*6360*/  LDL R2, [R1+0x500] ;  /* 0x0005000001027983 */ /* 0x000ee20000100800 */
[----:B------:R-:W-:Y:S01]  /*6370*/  HADD2.F32 R25, -RZ, R20.H0_H0 ;  /* 0x20000014ff197230 */ /* 0x000fe20000004100 */
[----:B------:R-:W-:Y:S01]  /*6380*/  FMUL.FTZ R9, R0, R28 ;  /* 0x0000001c00097220 */ /* 0x000fe20000410000 */
[----:B------:R-:W-:Y:S01]  /*6390*/  HADD2.F32 R24, -RZ, R16.H0_H0 ;  /* 0x20000010ff187230 */ /* 0x000fe20000004100 */
[----:B------:R-:W4:Y:S02]  /*63a0*/  LDL.LU R28, [R1+0xa4] ;  /* 0x0000a400011c7983 */ /* 0x000f240000300800 */
[----:B------:R-:W-:-:S02]  /*63b0*/  FADD.FTZ R22, R22, R25 ;  /* 0x0000001916167221 */ /* 0x000fc40000010000 */
[----:B------:R-:W-:-:S03]  /*63c0*/  FFMA.FTZ R17, R9, R25, R17 ;  /* 0x0000001909117223 */ /* 0x000fc60000010011 */
[----:B------:R0:W-:Y:S01]  /*63d0*/  STL [R1+0x1e0], R22 ;  /* 0x0001e01601007387 */ /* 0x0001e20000100800 */
[----:B--2---:R-:W-:Y:S02]  /*63e0*/  FADD.FTZ R18, R18, R24 ;  /* 0x0000001812127221 */ /* 0x004fe40000010000 */
[-C--:B------:R-:W-:Y:S01]  /*63f0*/  FFMA.FTZ R7, R9, R24.reuse, R7 ;  /* 0x0000001809077223 */ /* 0x080fe20000010007 */
[----:B0-----:R-:W2:Y:S04]  /*6400*/  LDL.LU R22, [R1+0x664] ;  /* 0x0006640001167983 */ /* 0x001ea80000300800 */
[----:B------:R-:W-:Y:S04]  /*6410*/  STL [R1+0x418], R9 ;  /* 0x0004180901007387 */ /* 0x000fe80000100800 */
[----:B------:R0:W-:Y:S04]  /*6420*/  STL [R1+0x280], R17 ;  /* 0x0002801101007387 */ /* 0x0001e80000100800 */
[----:B0-----:R-:W2:Y:S01]  /*6430*/  LDL.LU R17, [R1+0x660] ;  /* 0x0006600001117983 */ /* 0x001ea20000300800 */
[----:B---3--:R-:W-:-:S04]  /*6440*/  FMUL.FTZ R2, R2, R24 ;  /* 0x0000001802027220 */ /* 0x008fc80000410000 */
[----:B------:R-:W-:Y:S02]  /*6450*/  FFMA.FTZ R10, R10, R25, R2 ;  /* 0x000000190a0a7223 */ /* 0x000fe40000010002 */
[----:B------:R-:W3:Y:S01]  /*6460*/  LDL R2, [R1+0x504] ;  /* 0x0005040001027983 */ /* 0x000ee20000100800 */
[----:B------:R-:W-:-:S03]  /*6470*/  HADD2.F32 R24, -RZ, R16.H1_H1 ;  /* 0x30000010ff187230 */ /* 0x000fc60000004100 */
[----:B------:R-:W2:Y:S01]  /*6480*/  LDL.LU R25, [R1+0x284] ;  /* 0x0002840001197983 */ /* 0x000ea20000300800 */
[----:B------:R-:W-:-:S03]  /*6490*/  HADD2.F32 R16, -RZ, R20.H1_H1 ;  /* 0x30000014ff107230 */ /* 0x000fc60000004100 */
[----:B------:R0:W-:Y:S04]  /*64a0*/  STL [R1+0xa0], R18 ;  /* 0x0000a01201007387 */ /* 0x0001e80000100800 */
[----:B0-----:R-:W2:Y:S04]  /*64b0*/  LDL.LU R18, [R1+0x65c] ;  /* 0x00065c0001127983 */ /* 0x001ea80000300800 */
[----:B------:R-:W-:Y:S04]  /*64c0*/  STL [R1+0x4cc], R10 ;  /* 0x0004cc0a01007387 */ /* 0x000fe80000100800 */
[----:B------:R0:W-:Y:S04]  /*64d0*/  STL [R1+0x140], R7 ;  /* 0x0001400701007387 */ /* 0x0001e80000100800 */
[----:B------:R-:W2:Y:S01]  /*64e0*/  LDL.LU R20, [R1+0x1e4] ;  /* 0x0001e40001147983 */ /* 0x000ea20000300800 */
[----:B0-----:R-:W-:-:S05]  /*64f0*/  FMUL.FTZ R7, R0, R29 ;  /* 0x0000001d00077220 */ /* 0x001fca0000410000 */
[----:B------:R-:W-:Y:S01]  /*6500*/  STL [R1+0x438], R7 ;  /* 0x0004380701007387 */ /* 0x000fe20000100800 */
[----:B----4-:R-:W-:Y:S02]  /*6510*/  FADD.FTZ R28, R28, R24 ;  /* 0x000000181c1c7221 */ /* 0x010fe40000010000 */
[CC--:B------:R-:W-:Y:S02]  /*6520*/  FFMA.FTZ R19, R7.reuse, R24.reuse, R19 ;  /* 0x0000001807137223 */ /* 0x0c0fe40000010013 */
[----:B---3--:R-:W-:Y:S02]  /*6530*/  FMUL.FTZ R2, R2, R24 ;  /* 0x0000001802027220 */ /* 0x008fe40000410000 */
[-C--:B--2---:R-:W-:Y:S02]  /*6540*/  FFMA.FTZ R25, R7, R16.reuse, R25 ;  /* 0x0000001007197223 */ /* 0x084fe40000010019 */
[----:B------:R-:W-:Y:S02]  /*6550*/  FFMA.FTZ R8, R8, R16, R2 ;  /* 0x0000001008087223 */ /* 0x000fe40000010002 */
[----:B------:R-:W-:-:S05]  /*6560*/  FADD.FTZ R20, R20, R16 ;  /* 0x0000001014147221 */ /* 0x000fca0000010000 */
[----:B------:R0:W-:Y:S04]  /*6570*/  STL [R1+0x1e4], R20 ;  /* 0x0001e41401007387 */ /* 0x0001e80000100800 */
[----:B------:R-:W-:Y:S01]  /*6580*/  STL [R1+0x284], R25 ;  /* 0x0002841901007387 */ /* 0x000fe20000100800 */
[----:B0-----:R-:W-:-:S03]  /*6590*/  HADD2.F32 R20, -RZ, R21.H0_H0 ;  /* 0x20000015ff147230 */ /* 0x001fc60000004100 */
[----:B------:R-:W-:Y:S02]  /*65a0*/  STL [R1+0x4b8], R8 ;  /* 0x0004b80801007387 */ /* 0x000fe40000100800 */
[----:B------:R-:W-:Y:S02]  /*65b0*/  FADD.FTZ R12, R12, R20 ;  /* 0x000000140c0c7221 */ /* 0x000fe40000010000 */
[----:B------:R-:W-:Y:S04]  /*65c0*/  STL [R1+0xa4], R28 ;  /* 0x0000a41c01007387 */ /* 0x000fe80000100800 */
[----:B------:R-:W-:Y:S04]  /*65d0*/  STL [R1+0x144], R19 ;  /* 0x0001441301007387 */ /* 0x000fe80000100800 */
[----:B------:R0:W-:Y:S04]  /*65e0*/  STL [R1+0x1e8], R12 ;  /* 0x0001e80c01007387 */ /* 0x0001e80000100800 */
[----:B0-----:R-:W2:Y:S01]  /*65f0*/  LDL R12, [R1+0x50c] ;  /* 0x00050c00010c7983 */ /* 0x001ea20000100800 */
[----:B------:R-:W-:Y:S01]  /*6600*/  FMUL.FTZ R5, R0, R5 ;  /* 0x0000000500057220 */ /* 0x000fe20000410000 */
[----:B------:R-:W-:-:S03]  /*6610*/  HADD2.F32 R16, -RZ, R17.H0_H0 ;  /* 0x20000011ff107230 */ /* 0x000fc60000004100 */
[----:B------:R-:W-:Y:S01]  /*6620*/  FFMA.FTZ R14, R5, R20, R14 ;  /* 0x00000014050e7223 */ /* 0x000fe2000001000e */
[----:B------:R-:W-:Y:S01]  /*6630*/  STL [R1+0x434], R5 ;  /* 0x0004340501007387 */ /* 0x000fe20000100800 */
[----:B------:R-:W-:Y:S02]  /*6640*/  FADD.FTZ R13, R13, R16 ;  /* 0x000000100d0d7221 */ /* 0x000fe40000010000 */
[-C--:B------:R-:W-:Y:S01]  /*6650*/  FFMA.FTZ R4, R5, R16.reuse, R4 ;  /* 0x0000001005047223 */ /* 0x080fe20000010004 */
[----:B------:R-:W3:Y:S01]  /*6660*/  LDL.LU R29, [R1+0x1ec] ;  /* 0x0001ec00011d7983 */ /* 0x000ee20000300800 */
[----:B------:R-:W-:-:S03]  /*6670*/  FMUL.FTZ R2, R15, R16 ;  /* 0x000000100f027220 */ /* 0x000fc60000410000 */
[----:B------:R-:W-:Y:S04]  /*6680*/  STL [R1+0x288], R14 ;  /* 0x0002880e01007387 */ /* 0x000fe80000100800 */
[----:B------:R-:W4:Y:S01]  /*6690*/  LDL.LU R28, [R1+0x28c] ;  /* 0x00028c00011c7983 */ /* 0x000f220000300800 */
[----:B------:R-:W-:-:S03]  /*66a0*/  FFMA.FTZ R6, R6, R20, R2 ;  /* 0x0000001406067223 */ /* 0x000fc60000010002 */
[----:B------:R-:W-:Y:S04]  /*66b0*/  STL [R1+0xa8], R13 ;  /* 0x0000a80d01007387 */ /* 0x000fe80000100800 */
[----:B------:R0:W-:Y:S04]  /*66c0*/  STL [R1+0x148], R4 ;  /* 0x0001480401007387 */ /* 0x0001e80000100800 */
[----:B0-----:R-:W4:Y:S04]  /*66d0*/  LDL R4, [R1+0x51c] ;  /* 0x00051c0001047983 */ /* 0x001f280000100800 */
[----:B------:R-:W4:Y:S04]  /*66e0*/  LDL.LU R25, [R1+0xac] ;  /* 0x0000ac0001197983 */ /* 0x000f280000300800 */
[----:B------:R-:W4:Y:S04]  /*66f0*/  LDL.LU R24, [R1+0x14c] ;  /* 0x00014c0001187983 */ /* 0x000f280000300800 */
[----:B------:R-:W-:Y:S04]  /*6700*/  STL [R1+0x4a4], R6 ;  /* 0x0004a40601007387 */ /* 0x000fe80000100800 */
[----:B------:R-:W4:Y:S04]  /*6710*/  LDL R20, [R1+0x4e0] ;  /* 0x0004e00001147983 */ /* 0x000f280000100800 */
[----:B------:R-:W4:Y:S04]  /*6720*/  LDL.LU R19, [R1+0x1d0] ;  /* 0x0001d00001137983 */ /* 0x000f280000300800 */
[----:B------:R-:W4:Y:S04]  /*6730*/  LDL.LU R15, [R1+0x270] ;  /* 0x00027000010f7983 */ /* 0x000f280000300800 */
[----:B------:R-:W4:Y:S04]  /*6740*/  LDL R14, [R1+0x4f0] ;  /* 0x0004f000010e7983 */ /* 0x000f280000100800 */
[----:B------:R-:W4:Y:S01]  /*6750*/  LDL.LU R13, [R1+0x90] ;  /* 0x00009000010d7983 */ /* 0x000f220000300800 */
[----:B------:R-:W-:-:S05]  /*6760*/  HADD2.F32 R17, -RZ, R17.H1_H1 ;  /* 0x30000011ff117230 */ /* 0x000fca0000004100 */
[----:B--2---:R-:W-:Y:S02]  /*6770*/  FMUL.FTZ R2, R12, R17 ;  /* 0x000000110c027220 */ /* 0x004fe40000410000 */
[----:B------:R-:W2:Y:S01]  /*6780*/  LDL.LU R12, [R1+0x130] ;  /* 0x00013000010c7983 */ /* 0x000ea20000300800 */
[----:B------:R-:W-:Y:S01]  /*6790*/  HADD2.F32 R16, -RZ, R21.H1_H1 ;  /* 0x30000015ff107230 */ /* 0x000fe20000004100 */
[----:B------:R-:W-:-:S04]  /*67a0*/  FMUL.FTZ R3, R0, R3 ;  /* 0x0000000300037220 */ /* 0x000fc80000410000 */
[----:B---3--:R-:W-:Y:S01]  /*67b0*/  FADD.FTZ R29, R29, R16 ;  /* 0x000000101d1d7221 */ /* 0x008fe20000010000 */
[----:B------:R-:W-:Y:S01]  /*67c0*/  STL [R1+0x430], R3 ;  /* 0x0004300301007387 */ /* 0x000fe20000100800 */
[----:B----4-:R-:W-:-:S03]  /*67d0*/  FFMA.FTZ R28, R3, R16, R28 ;  /* 0x00000010031c7223 */ /* 0x010fc6000001001c */
[----:B------:R-:W-:Y:S04]  /*67e0*/  STL [R1+0x1ec], R29 ;  /* 0x0001ec1d01007387 */ /* 0x000fe80000100800 */
[----:B------:R0:W-:Y:S02]  /*67f0*/  STL [R1+0x28c], R28 ;  /* 0x00028c1c01007387 */ /* 0x0001e40000100800 */
[----:B0-----:R-:W-:Y:S02]  /*6800*/  FMUL.FTZ R28, R0, R23 ;  /* 0x00000017001c7220 */ /* 0x001fe40000410000 */
[----:B------:R-:W-:Y:S01]  /*6810*/  FFMA.FTZ R4, R4, R16, R2 ;  /* 0x0000001004047223 */ /* 0x000fe20000010002 */
[----:B------:R-:W-:Y:S01]  /*6820*/  HADD2.F32 R16, -RZ, R18.H0_H0 ;  /* 0x20000012ff107230 */ /* 0x000fe20000004100 */
[----:B------:R-:W-:-:S02]  /*6830*/  FADD.FTZ R25, R25, R17 ;  /* 0x0000001119197221 */ /* 0x000fc40000010000 */
[----:B------:R-:W-:Y:S01]  /*6840*/  FFMA.FTZ R24, R3, R17, R24 ;  /* 0x0000001103187223 */ /* 0x000fe20000010018 */
[----:B------:R-:W-:Y:S01]  /*6850*/  HADD2.F32 R17, -RZ, R22.H0_H0 ;  /* 0x20000016ff117230 */ /* 0x000fe20000004100 */
[----:B------:R-:W-:Y:S04]  /*6860*/  STL [R1+0x490], R4 ;  /* 0x0004900401007387 */ /* 0x000fe80000100800 */
[----:B------:R-:W-:Y:S01]  /*6870*/  STL [R1+0xac], R25 ;  /* 0x0000ac1901007387 */ /* 0x000fe20000100800 */
[----:B------:R-:W-:Y:S02]  /*6880*/  FMUL.FTZ R2, R20, R16 ;  /* 0x0000001014027220 */ /* 0x000fe40000410000 */
[----:B------:R-:W-:Y:S01]  /*6890*/  FADD.FTZ R19, R19, R17 ;  /* 0x0000001113137221 */ /* 0x000fe20000010000 */
[----:B------:R-:W-:Y:S01]  /*68a0*/  STL [R1+0x14c], R24 ;  /* 0x00014c1801007387 */ /* 0x000fe20000100800 */
[----:B------:R-:W-:-:S03]  /*68b0*/  FFMA.FTZ R15, R28, R17, R15 ;  /* 0x000000111c0f7223 */ /* 0x000fc6000001000f */
[----:B------:R-:W-:Y:S01]  /*68c0*/  STL [R1+0x42c], R28 ;  /* 0x00042c1c01007387 */ /* 0x000fe20000100800 */
[----:B------:R-:W-:-:S03]  /*68d0*/  FFMA.FTZ R29, R14, R17, R2 ;  /* 0x000000110e1d7223 */ /* 0x000fc60000010002 */
[----:B------:R0:W-:Y:S01]  /*68e0*/  STL [R1+0x1d0], R19 ;  /* 0x0001d01301007387 */ /* 0x0001e20000100800 */
[----:B------:R-:W-:-:S03]  /*68f0*/  FADD.FTZ R13, R13, R16 ;  /* 0x000000100d0d7221 */ /* 0x000fc60000010000 */
[----:B------:R1:W-:Y:S04]  /*6900*/  STL [R1+0x270], R15 ;  /* 0x0002700f01007387 */ /* 0x0003e80000100800 */
[----:B------:R-:W3:Y:S04]  /*6910*/  LDL R2, [R1+0x4e4] ;  /* 0x0004e40001027983 */ /* 0x000ee80000100800 */
[----:B------:R-:W4:Y:S04]  /*6920*/  LDL.LU R23, [R1+0x1d4] ;  /* 0x0001d40001177983 */ /* 0x000f280000300800 */
[----:B------:R1:W-:Y:S04]  /*6930*/  STL [R1+0x90], R13 ;  /* 0x0000900d01007387 */ /* 0x0003e80000100800 */
[----:B0-----:R-:W3:Y:S01]  /*6940*/  LDL.LU R19, [R1+0x274] ;  /* 0x0002740001137983 */ /* 0x001ee20000300800 */
[----:B--2---:R-:W-:-:S05]  /*6950*/  FFMA.FTZ R12, R28, R16, R12 ;  /* 0x000000101c0c7223 */ /* 0x004fca000001000c */
[----:B------:R0:W-:Y:S04]  /*6960*/  STL [R1+0x130], R12 ;  /* 0x0001300c01007387 */ /* 0x0001e80000100800 */
[----:B------:R-:W2:Y:S01]  /*6970*/  LDL R25, [R1+0x4f4] ;  /* 0x0004f40001197983 */ /* 0x000ea20000100800 */
[----:B------:R-:W-:-:S03]  /*6980*/  HADD2.F32 R16, -RZ, R22.H1_H1 ;  /* 0x30000016ff107230 */ /* 0x000fc60000004100 */
[----:B------:R-:W2:Y:S04]  /*6990*/  LDL.LU R21, [R1+0x94] ;  /* 0x0000940001157983 */ /* 0x000ea80000300800 */
[----:B------:R-:W2:Y:S01]  /*69a0*/  LDL.LU R17, [R1+0x134] ;  /* 0x0001340001117983 */ /* 0x000ea20000300800 */
[----:B------:R-:W-:-:S03]  /*69b0*/  FMUL.FTZ R24, R0, R11 ;  /* 0x0000000b00187220 */ /* 0x000fc60000410000 */
[----:B------:R-:W-:Y:S04]  /*69c0*/  STL [R1+0x47c], R29 ;  /* 0x00047c1d01007387 */ /* 0x000fe80000100800 */
[----:B-1----:R-:W2:Y:S04]  /*69d0*/  LDL.LU R15, [R1+0x1d8] ;  /* 0x0001d800010f7983 */ /* 0x002ea80000300800 */
[----:B------:R-:W2:Y:S04]  /*69e0*/  LDL.LU R14, [R1+0x278] ;  /* 0x00027800010e7983 */ /* 0x000ea80000300800 */
[----:B------:R-:W2:Y:S01]  /*69f0*/  LDL R22, [R1+0x4f8] ;  /* 0x0004f80001167983 */ /* 0x000ea20000100800 */
[----:B------:R-:W-:-:S03]  /*6a00*/  HADD2.F32 R18, -RZ, R18.H1_H1 ;  /* 0x30000012ff127230 */ /* 0x000fc60000004100 */
[----:B------:R-:W2:Y:S04]  /*6a10*/  LDL.LU R13, [R1+0x98] ;  /* 0x00009800010d7983 */ /* 0x000ea80000300800 */
[----:B------:R-:W2:Y:S04]  /*6a20*/  LDL.LU R20, [R1+0x138] ;  /* 0x0001380001147983 */ /* 0x000ea80000300800 */
[----:B0-----:R-:W2:Y:S04]  /*6a30*/  LDL.LU R12, [R1+0x1dc] ;  /* 0x0001dc00010c7983 */ /* 0x001ea80000300800 */
[----:B------:R-:W2:Y:S01]  /*6a40*/  LDL.LU R11, [R1+0x27c] ;  /* 0x00027c00010b7983 */ /* 0x000ea20000300800 */
[----:B----4-:R-:W-:-:S05]  /*6a50*/  FADD.FTZ R23, R23, R16 ;  /* 0x0000001017177221 */ /* 0x010fca0000010000 */
[----:B------:R0:W-:Y:S01]  /*6a60*/  STL [R1+0x1d4], R23 ;  /* 0x0001d41701007387 */ /* 0x0001e20000100800 */
[----:B---3--:R-:W-:Y:S02]  /*6a70*/  FFMA.FTZ R19, R24, R16, R19 ;  /* 0x0000001018137223 */ /* 0x008fe40000010013 */
[----:B------:R-:W-:Y:S01]  /*6a80*/  FMUL.FTZ R2, R2, R18 ;  /* 0x0000001202027220 */ /* 0x000fe20000410000 */
[----:B0-----:R-:W3:Y:S04]  /*6a90*/  LDL.LU R23, [R1+0x658] ;  /* 0x0006580001177983 */ /* 0x001ee80000300800 */
[----:B------:R-:W-:Y:S04]  /*6aa0*/  STL [R1+0x428], R24 ;  /* 0x0004281801007387 */ /* 0x000fe80000100800 */
[----:B------:R0:W-:Y:S04]  /*6ab0*/  STL [R1+0x274], R19 ;  /* 0x0002741301007387 */ /* 0x0001e80000100800 */
[----:B0-----:R-:W4:Y:S01]  /*6ac0*/  LDL.LU R19, [R1+0x654] ;  /* 0x0006540001137983 */ /* 0x001f220000300800 */
[----:B--2---:R-:W-:-:S03]  /*6ad0*/  FFMA.FTZ R25, R25, R16, R2 ;  /* 0x0000001019197223 */ /* 0x004fc60000010002 */
[----:B------:R-:W2:Y:S01]  /*6ae0*/  LDL R2, [R1+0x4e8] ;  /* 0x0004e80001027983 */ /* 0x000ea20000100800 */
[----:B------:R-:W-:Y:S02]  /*6af0*/  FADD.FTZ R21, R21, R18 ;  /* 0x0000001215157221 */ /* 0x000fe40000010000 */
[----:B------:R-:W-:Y:S02]  /*6b00*/  FFMA.FTZ R17, R24, R18, R17 ;  /* 0x0000001218117223 */ /* 0x000fe40000010011 */
[----:B------:R-:W2:Y:S04]  /*6b10*/  LDL.LU R18, [R1+0x20] ;  /* 0x0000200001127983 */ /* 0x000ea80000300800 */
[----:B------:R0:W-:Y:S04]  /*6b20*/  STL [R1+0x94], R21 ;  /* 0x0000941501007387 */ /* 0x0001e80000100800 */
[----:B------:R-:W-:Y:S04]  /*6b30*/  STL [R1+0x468], R25 ;  /* 0x0004681901007387 */ /* 0x000fe80000100800 */
[----:B------:R3:W-:Y:S01]  /*6b40*/  STL [R1+0x134], R17 ;  /* 0x0001341101007387 */ /* 0x0007e20000100800 */
[----:B0-----:R-:W-:-:S03]  /*6b50*/  FMUL.FTZ R21, R0, R26 ;  /* 0x0000001a00157220 */ /* 0x001fc60000410000 */
[----:B------:R-:W2:Y:S01]  /*6b60*/  LDL.LU R26, [R1+0x24] ;  /* 0x00002400011a7983 */ /* 0x000ea20000300800 */
[----:B---3--:R-:W-:-:S05]  /*6b70*/  HADD2.F32 R17, -RZ, R23.H0_H0 ;  /* 0x20000017ff117230 */ /* 0x008fca0000004100 */
[----:B------:R-:W-:Y:S02]  /*6b80*/  FADD.FTZ R15, R15, R17 ;  /* 0x000000110f0f7221 */ /* 0x000fe40000010000 */
[----:B------:R-:W-:-:S03]  /*6b90*/  FFMA.FTZ R14, R21, R17, R14 ;  /* 0x00000011150e7223 */ /* 0x000fc6000001000e */
[----:B------:R0:W-:Y:S01]  /*6ba0*/  STL [R1+0x1d8], R15 ;  /* 0x0001d80f01007387 */ /* 0x0001e20000100800 */
[----:B----4-:R-:W-:-:S03]  /*6bb0*/  HADD2.F32 R16, -RZ, R19.H0_H0 ;  /* 0x20000013ff107230 */ /* 0x010fc60000004100 */
[----:B0-----:R0:W5:Y:S04]  /*6bc0*/  LDL.LU R15, [R1+0x650] ;  /* 0x00065000010f7983 */ /* 0x0011680000300800 */
[----:B------:R-:W-:Y:S04]  /*6bd0*/  STL [R1+0x404], R21 ;  /* 0x0004041501007387 */ /* 0x000fe80000100800 */
[----:B------:R1:W-:Y:S04]  /*6be0*/  STL [R1+0x278], R14 ;  /* 0x0002780e01007387 */ /* 0x0003e80000100800 */
[----:B-1----:R0:W5:Y:S01]  /*6bf0*/  LDL.LU R14, [R1+0x64c] ;  /* 0x00064c00010e7983 */ /* 0x0021620000300800 */
[----:B------:R-:W-:-:S02]  /*6c00*/  FADD.FTZ R13, R13, R16 ;  /* 0x000000100d0d7221 */ /* 0x000fc40000010000 */
[-C--:B------:R-:W-:Y:S02]  /*6c10*/  FFMA.FTZ R20, R21, R16.reuse, R20 ;  /* 0x0000001015147223 */ /* 0x080fe40000010014 */
[----:B--2---:R-:W-:-:S04]  /*6c20*/  FMUL.FTZ R2, R2, R16 ;  /* 0x0000001002027220 */ /* 0x004fc80000410000 */
[----:B------:R-:W-:Y:S02]  /*6c30*/  FFMA.FTZ R22, R22, R17, R2 ;  /* 0x0000001116167223 */ /* 0x000fe40000010002 */
[----:B------:R-:W2:Y:S04]  /*6c40*/  LDL R2, [R1+0x4ec] ;  /* 0x0004ec0001027983 */ /* 0x000ea80000100800 */
[----:B------:R-:W3:Y:S01]  /*6c50*/  LDL R17, [R1+0x4fc] ;  /* 0x0004fc0001117983 */ /* 0x000ee20000100800 */
        /* <DEDUP_REMOVED lines=30> */
[----:B----4-:R-:W-:Y:S01]  /*6e40*/  FFMA.FTZ R23, R20, R19, R23 ;  /* 0x0000001314177223 */ /* 0x010fe20000010017 */
[----:B------:R0:W-:Y:S01]  /*6e50*/  STL [R1+0x43c], R17 ;  /* 0x00043c1101007387 */ /* 0x0001e20000100800 */
[----:B------:R-:W-:Y:S02]  /*6e60*/  FADD.FTZ R2, R2, R22 ;  /* 0x0000001602027221 */ /* 0x000fe40000010000 */
[----:B------:R-:W-:Y:S02]  /*6e70*/  FADD.FTZ R27, R27, R19 ;  /* 0x000000131b1b7221 */ /* 0x000fe40000010000 */
[----:B------:R-:W-:-:S03]  /*6e80*/  FFMA.FTZ R16, R21, R22, R16 ;  /* 0x0000001615107223 */ /* 0x000fc60000010010 */
        /* <DEDUP_REMOVED lines=14> */
.L_x_1921:
[----:B------:R-:W-:Y:S05]  /*6f70*/  BSYNC B1 ;  /* 0x0000000000017941 */ /* 0x000fea0003800000 */
.L_x_1920:
[----:B------:R-:W-:Y:S05]  /*6f80*/  BRA.DIV ~URZ, `(.L_x_1922) ;  /* 0x00007ab27f007947 */ /* 0x000fea000b800000 */
[----:B0-----:R-:W2:Y:S04]  /*6f90*/  LDL R2, [R1+0x24] ;  /* 0x0000240001027983 */ /* 0x001ea80000100800 */
[----:B--2---:R0:W1:Y:S02]  /*6fa0*/  SHFL.BFLY PT, R18, R2, 0x1, 0x1f ;  /* 0x0c201f0002127f89 */ /* 0x00406400000e0000 */
.L_x_1953:
        /* <DEDUP_REMOVED lines=20> */
.L_x_1954:
        /* <DEDUP_REMOVED lines=175> */
.L_x_1925:
[----:B---3--:R-:W-:Y:S05]  /*7be0*/  BSYNC B1 ;  /* 0x0000000000017941 */ /* 0x008fea0003800000 */
.L_x_1924:
        /* <DEDUP_REMOVED lines=163> */
.L_x_1927:
[----:B------:R-:W-:Y:S05]  /*8620*/  BSYNC B1 ;  /* 0x0000000000017941 */ /* 0x000fea0003800000 */
.L_x_1926:
        /* <DEDUP_REMOVED lines=163> */
.L_x_1929:
[----:B------:R-:W-:Y:S05]  /*9060*/  BSYNC B1 ;  /* 0x0000000000017941 */ /* 0x000fea0003800000 */
.L_x_1928:
        /* <DEDUP_REMOVED lines=163> */
.L_x_1931:
[----:B------:R-:W-:Y:S05]  /*9aa0*/  BSYNC B1 ;  /* 0x0000000000017941 */ /* 0x000fea0003800000 */
.L_x_1930:
        /* <DEDUP_REMOVED lines=142> */
[----:B------:R-:W-:-:S04]  /*a390*/  @P3 F2FP.PACK_AB R19, RZ, R20 ;  /* 0x00000014ff13323e */ /* 0x000fc800000000ff */
        /* <DEDUP_REMOVED lines=14> */
[----:B------:R-:W-:Y:S02]  /*a480*/  F2FP.PACK_AB R19, R2, R22 ;  /* 0x000000160213723e */ /* 0x000fe400000000ff */
[----:B------:R-:W-:Y:S02]  /*a490*/  @P3 LEA R2, P4, R3, c[0x0][0x250], 0x4 ;  /* 0x0000940003023a11 */ /* 0x000fe400078820ff */
[----:B------:R-:W-:-:S04]  /*a4a0*/  @P3 F2FP.PACK_AB R0, RZ, R0 ;  /* 0x00000000ff00323e */ /* 0x000fc800000000ff */
[----:B------:R-:W-:Y:S01]  /*a4b0*/  @P3 PRMT R11, R11, 0x5410, R0 ;  /* 0x000054100b0b3816 */ /* 0x000fe20000000000 */
[C---:B------:R-:W-:Y:S01]  /*a4c0*/  IMAD.WIDE.U32 R20, R3.reuse, R20, c[0x0][0x248] ;  /* 0x0000920003147625 */ /* 0x040fe200078e0014 */
[----:B------:R-:W-:-:S04]  /*a4d0*/  @P3 LEA.HI.X R3, R3, c[0x0][0x254], RZ, 0x4, P4 ;  /* 0x0000950003033a11 */ /* 0x000fc800020f24ff */
[----:B------:R0:W-:Y:S04]  /*a4e0*/  STG.E.128 [R20.64], R16 ;  /* 0x0000001014007986 */ /* 0x0001e8000c101d04 */
[----:B------:R0:W-:Y:S02]  /*a4f0*/  @P3 STG.E.128 [R2.64], R8 ;  /* 0x0000000802003986 */ /* 0x0001e4000c101d04 */
.L_x_1933:
[----:B------:R-:W-:Y:S05]  /*a500*/  BSYNC B1 ;  /* 0x0000000000017941 */ /* 0x000fea0003800000 */
.L_x_1932:
[----:B0-----:R-:W2:Y:S01]  /*a510*/  LDL.LU R2, [R1+0x34] ;  /* 0x0000340001027983 */ /* 0x001ea20000300800 */
[----:B------:R-:W-:-:S04]  /*a520*/  MOV R0, c[0x0][0x160] ;  /* 0x0000580000007a02 */ /* 0x000fc80000000f00 */
[----:B--2---:R-:W-:-:S04]  /*a530*/  LEA R2, R0, R2, 0x2 ;  /* 0x0000000200027211 */ /* 0x004fc800078e10ff */
[----:B------:R-:W-:Y:S01]  /*a540*/  ISETP.GE.AND P3, PT, R2, c[0x0][0x164], PT ;  /* 0x0000590002007a0c */ /* 0x000fe20003f66270 */
[----:B------:R0:W-:-:S12]  /*a550*/  STL [R1+0x34], R2 ;  /* 0x0000340201007387 */ /* 0x0001d80000100800 */
[----:B01----:R-:W-:Y:S01]  /*a560*/  @P3 CALL.REL.NOINC `(.L_x_1911) ;  /* 0x0000001000003944 */ /* 0x003fe20003c00000 */
[----:B------:R-:W-:Y:S05]  /*a570*/  BRA `(.L_x_1934) ;  /* 0xffff6fe000007947 */ /* 0x000fea000383ffff */
.L_x_1911:
[----:B0-----:R-:W-:Y:S05]  /*a580*/  BSYNC B0 ;  /* 0x0000000000007941 */ /* 0x001fea0003800000 */
.L_x_1910:
        /* <DEDUP_REMOVED lines=575> */
.L_x_1936:
[----:B------:R-:W-:Y:S05]  /*c980*/  BSYNC B0 ;  /* 0x0000000000007941 */ /* 0x000fea0003800000 */
.L_x_1935:
        /* <DEDUP_REMOVED lines=22> */
.L_x_1938:
[----:B------:R-:W-:Y:S05]  /*caf0*/  BSYNC B0 ;  /* 0x0000000000007941 */ /* 0x000fea0003800000 */
.L_x_1937:
        /* <DEDUP_REMOVED lines=22> */
.L_x_1940:
[----:B------:R-:W-:Y:S05]  /*cc60*/  BSYNC B0 ;  /* 0x0000000000007941 */ /* 0x000fea0003800000 */
.L_x_1939:
        /* <DEDUP_REMOVED lines=332> */
.L_x_1942:
[----:B------:R-:W-:Y:S05]  /*e130*/  BSYNC B0 ;  /* 0x0000000000007941 */ /* 0x000fea0003800000 */
.L_x_1941:
        /* <DEDUP_REMOVED lines=25> */
.L_x_1944:
[----:B------:R-:W-:Y:S05]  /*e2d0*/  BSYNC B0 ;  /* 0x0000000000007941 */ /* 0x000fea0003800000 */
.L_x_1943:
        /* <DEDUP_REMOVED lines=24> */
.L_x_1946:
[----:B------:R-:W-:Y:S05]  /*e460*/  BSYNC B0 ;  /* 0x0000000000007941 */ /* 0x000fea0003800000 */
.L_x_1945:
        /* <DEDUP_REMOVED lines=25> */
.L_x_1948:
[----:B------:R-:W-:Y:S05]  /*e600*/  BSYNC B0 ;  /* 0x0000000000007941 */ /* 0x000fea0003800000 */
.L_x_1947:
        /* <DEDUP_REMOVED lines=25> */
.L_x_1950:
[----:B------:R-:W-:Y:S05]  /*e7a0*/  BSYNC B0 ;  /* 0x0000000000007941 */ /* 0x000fea0003800000 */
.L_x_1949:
        /* <DEDUP_REMOVED lines=25> */
.L_x_1952:
[----:B------:R-:W-:Y:S05]  /*e940*/  BSYNC B0 ;  /* 0x0000000000007941 */ /* 0x000fea0003800000 */
.L_x_1951:
        /* <DEDUP_REMOVED lines=15> */
.L_x_1922:
[----:B0-----:R0:W5:Y:S01]  /*ea40*/  LDL R17, [R1+0x24] ;  /* 0x0000240001117983 */ /* 0x0011620000100800 */
[----:B------:R-:W-:Y:S01]  /*ea50*/  HFMA2.MMA R2, -RZ, RZ, 0, 5.9604644775390625e-08 ;  /* 0x00000001ff027435 */ /* 0x000fe200000001ff */
[----:B------:R-:W-:-:S02]  /*ea60*/  MOV R22, 0x1f ;  /* 0x0000001f00167802 */ /* 0x000fc40000000f00 */
[----:B------:R-:W-:Y:S02]  /*ea70*/  MOV R21, 0xffffffff ;  /* 0xffffffff00157802 */ /* 0x000fe40000000f00 */
[----:B------:R-:W-:Y:S02]  /*ea80*/  MOV R16, 0xeaa0 ;  /* 0x0000eaa000107802 */ /* 0x000fe40000000f00 */
[----:B0----5:R-:W-:Y:S05]  /*ea90*/  CALL.REL.NOINC `($__internal_88_$__cuda_sm70_shflsync_bfly_p) ;  /* 0x0000047000007944 */ /* 0x021fea0003c00000 */
[----:B-1----:R-:W-:Y:S01]  /*eaa0*/  MOV R18, R2 ;  /* 0x0000000200127202 */ /* 0x002fe20000000f00 */
[----:B------:R-:W-:Y:S05]  /*eab0*/  BRA `(.L_x_1953) ;  /* 0xffff84f000007947 */ /* 0x000fea000383ffff */
.L_x_1923:
[----:B------:R2:W5:Y:S01]  /*eac0*/  LDL R17, [R1+0x20] ;  /* 0x0000200001117983 */ /* 0x0005620000100800 */
[----:B0-----:R-:W-:Y:S01]  /*ead0*/  HFMA2.MMA R2, -RZ, RZ, 0, 5.9604644775390625e-08 ;  /* 0x00000001ff027435 */ /* 0x001fe200000001ff */
[----:B------:R-:W-:Y:S02]  /*eae0*/  MOV R22, 0x1f ;  /* 0x0000001f00167802 */ /* 0x000fe40000000f00 */
[----:B------:R-:W-:Y:S02]  /*eaf0*/  MOV R21, 0xffffffff ;  /* 0xffffffff00157802 */ /* 0x000fe40000000f00 */
[----:B------:R-:W-:Y:S02]  /*eb00*/  MOV R16, 0xeb20 ;  /* 0x0000eb2000107802 */ /* 0x000fe40000000f00 */
[----:B-12--5:R-:W-:Y:S05]  /*eb10*/  CALL.REL.NOINC `($__internal_88_$__cuda_sm70_shflsync_bfly_p) ;  /* 0x000003f000007944 */ /* 0x026fea0003c00000 */
        /* <DEDUP_REMOVED lines=9> */
[----:B------:R-:W-:Y:S05]  /*ebb0*/  CALL.REL.NOINC `($__internal_88_$__cuda_sm70_shflsync_bfly_p) ;  /* 0x0000035000007944 */ /* 0x000fea0003c00000 */
[----:B-1----:R-:W-:Y:S01]  /*ebc0*/  MOV R20, R2 ;  /* 0x0000000200147202 */ /* 0x002fe20000000f00 */
[----:B------:R-:W-:Y:S01]  /*ebd0*/  HFMA2.MMA R2, -RZ, RZ, 0, 1.1920928955078125e-07 ;  /* 0x00000002ff027435 */ /* 0x000fe200000001ff */
[----:B------:R-:W-:-:S02]  /*ebe0*/  MOV R17, R19 ;  /* 0x0000001300117202 */ /* 0x000fc40000000f00 */
[----:B------:R-:W-:Y:S02]  /*ebf0*/  MOV R22, 0x1f ;  /* 0x0000001f00167802 */ /* 0x000fe40000000f00 */
[----:B------:R-:W-:Y:S02]  /*ec00*/  MOV R21, 0xffffffff ;  /* 0xffffffff00157802 */ /* 0x000fe40000000f00 */
[----:B------:R-:W-:Y:S02]  /*ec10*/  MOV R16, 0xec30 ;  /* 0x0000ec3000107802 */ /* 0x000fe40000000f00 */
[----:B------:R-:W-:Y:S05]  /*ec20*/  CALL.REL.NOINC `($__internal_88_$__cuda_sm70_shflsync_bfly_p) ;  /* 0x000002e000007944 */ /* 0x000fea0003c00000 */
[----:B------:R-:W-:Y:S01]  /*ec30*/  FADD.FTZ R18, R20, R18 ;  /* 0x0000001214127221 */ /* 0x000fe20000010000 */
[----:B------:R-:W-:Y:S01]  /*ec40*/  MOV R22, 0x1f ;  /* 0x0000001f00167802 */ /* 0x000fe20000000f00 */
[----:B-1----:R-:W-:Y:S01]  /*ec50*/  FADD.FTZ R19, R19, R2 ;  /* 0x0000000213137221 */ /* 0x002fe20000010000 */
[----:B------:R-:W-:Y:S01]  /*ec60*/  HFMA2.MMA R2, -RZ, RZ, 0, 2.384185791015625e-07 ;  /* 0x00000004ff027435 */ /* 0x000fe200000001ff */
[----:B------:R-:W-:Y:S02]  /*ec70*/  MOV R21, 0xffffffff ;  /* 0xffffffff00157802 */ /* 0x000fe40000000f00 */
[----:B------:R-:W-:-:S02]  /*ec80*/  MOV R17, R18 ;  /* 0x0000001200117202 */ /* 0x000fc40000000f00 */
[----:B------:R-:W-:Y:S02]  /*ec90*/  MOV R16, 0xecb0 ;  /* 0x0000ecb000107802 */ /* 0x000fe40000000f00 */
[----:B------:R-:W-:Y:S05]  /*eca0*/  CALL.REL.NOINC `($__internal_88_$__cuda_sm70_shflsync_bfly_p) ;  /* 0x0000026000007944 */ /* 0x000fea0003c00000 */
[----:B-1----:R-:W-:Y:S01]  /*ecb0*/  MOV R20, R2 ;  /* 0x0000000200147202 */ /* 0x002fe20000000f00 */
[----:B------:R-:W-:Y:S01]  /*ecc0*/  HFMA2.MMA R2, -RZ, RZ, 0, 2.384185791015625e-07 ;  /* 0x00000004ff027435 */ /* 0x000fe200000001ff */
[----:B------:R-:W-:Y:S02]  /*ecd0*/  MOV R17, R19 ;  /* 0x0000001300117202 */ /* 0x000fe40000000f00 */
[----:B------:R-:W-:Y:S02]  /*ece0*/  MOV R22, 0x1f ;  /* 0x0000001f00167802 */ /* 0x000fe40000000f00 */
[----:B------:R-:W-:Y:S02]  /*ecf0*/  MOV R21, 0xffffffff ;  /* 0xffffffff00157802 */ /* 0x000fe40000000f00 */
[----:B------:R-:W-:Y:S02]  /*ed00*/  MOV R16, 0xed20 ;  /* 0x0000ed2000107802 */ /* 0x000fe40000000f00 */
[----:B------:R-:W-:Y:S05]  /*ed10*/  CALL.REL.NOINC `($__internal_88_$__cuda_sm70_shflsync_bfly_p) ;  /* 0x000001f000007944 */ /* 0x000fea0003c00000 */
[----:B------:R-:W-:Y:S01]  /*ed20*/  FADD.FTZ R18, R20, R18 ;  /* 0x0000001214127221 */ /* 0x000fe20000010000 */
[----:B------:R-:W-:Y:S01]  /*ed30*/  MOV R22, 0x1f ;  /* 0x0000001f00167802 */ /* 0x000fe20000000f00 */
[----:B-1----:R-:W-:Y:S01]  /*ed40*/  FADD.FTZ R19, R19, R2 ;  /* 0x0000000213137221 */ /* 0x002fe20000010000 */
[----:B------:R-:W-:Y:S01]  /*ed50*/  HFMA2.MMA R2, -RZ, RZ, 0, 4.76837158203125e-07 ;  /* 0x00000008ff027435 */ /* 0x000fe200000001ff */
[----:B------:R-:W-:-:S02]  /*ed60*/  MOV R21, 0xffffffff ;  /* 0xffffffff00157802 */ /* 0x000fc40000000f00 */
[----:B------:R-:W-:Y:S02]  /*ed70*/  MOV R17, R18 ;  /* 0x0000001200117202 */ /* 0x000fe40000000f00 */
[----:B------:R-:W-:Y:S02]  /*ed80*/  MOV R16, 0xeda0 ;  /* 0x0000eda000107802 */ /* 0x000fe40000000f00 */
[----:B------:R-:W-:Y:S05]  /*ed90*/  CALL.REL.NOINC `($__internal_88_$__cuda_sm70_shflsync_bfly_p) ;  /* 0x0000017000007944 */ /* 0x000fea0003c00000 */
[----:B-1----:R-:W-:Y:S01]  /*eda0*/  MOV R20, R2 ;  /* 0x0000000200147202 */ /* 0x002fe20000000f00 */
[----:B------:R-:W-:Y:S01]  /*edb0*/  HFMA2.MMA R2, -RZ, RZ, 0, 4.76837158203125e-07 ;  /* 0x00000008ff027435 */ /* 0x000fe200000001ff */
[----:B------:R-:W-:Y:S02]  /*edc0*/  MOV R17, R19 ;  /* 0x0000001300117202 */ /* 0x000fe40000000f00 */
[----:B------:R-:W-:Y:S02]  /*edd0*/  MOV R22, 0x1f ;  /* 0x0000001f00167802 */ /* 0x000fe40000000f00 */
[----:B------:R-:W-:Y:S02]  /*ede0*/  MOV R21, 0xffffffff ;  /* 0xffffffff00157802 */ /* 0x000fe40000000f00 */
[----:B------:R-:W-:-:S02]  /*edf0*/  MOV R16, 0xee10 ;  /* 0x0000ee1000107802 */ /* 0x000fc40000000f00 */
[----:B------:R-:W-:Y:S05]  /*ee00*/  CALL.REL.NOINC `($__internal_88_$__cuda_sm70_shflsync_bfly_p) ;  /* 0x0000010000007944 */ /* 0x000fea0003c00000 */
[----:B------:R-:W-:Y:S01]  /*ee10*/  FADD.FTZ R18, R20, R18 ;  /* 0x0000001214127221 */ /* 0x000fe20000010000 */
[----:B------:R-:W-:Y:S01]  /*ee20*/  MOV R22, 0x1f ;  /* 0x0000001f00167802 */ /* 0x000fe20000000f00 */
[----:B-1----:R-:W-:Y:S01]  /*ee30*/  FADD.FTZ R19, R19, R2 ;  /* 0x0000000213137221 */ /* 0x002fe20000010000 */
[----:B------:R-:W-:Y:S01]  /*ee40*/  HFMA2.MMA R2, -RZ, RZ, 0, 9.5367431640625e-07 ;  /* 0x00000010ff027435 */ /* 0x000fe200000001ff */
[----:B------:R-:W-:-:S02]  /*ee50*/  MOV R21, 0xffffffff ;  /* 0xffffffff00157802 */ /* 0x000fc40000000f00 */
[----:B------:R-:W-:Y:S02]  /*ee60*/  MOV R17, R18 ;  /* 0x0000001200117202 */ /* 0x000fe40000000f00 */
[----:B------:R-:W-:Y:S02]  /*ee70*/  MOV R16, 0xee90 ;  /* 0x0000ee9000107802 */ /* 0x000fe40000000f00 */
[----:B------:R-:W-:Y:S05]  /*ee80*/  CALL.REL.NOINC `($__internal_88_$__cuda_sm70_shflsync_bfly_p) ;  /* 0x0000008000007944 */ /* 0x000fea0003c00000 */
[----:B-1----:R-:W-:Y:S01]  /*ee90*/  MOV R20, R2 ;  /* 0x0000000200147202 */ /* 0x002fe20000000f00 */
[----:B------:R-:W-:Y:S01]  /*eea0*/  HFMA2.MMA R2, -RZ, RZ, 0, 9.5367431640625e-07 ;  /* 0x00000010ff027435 */ /* 0x000fe200000001ff */
[----:B------:R-:W-:Y:S02]  /*eeb0*/  MOV R17, R19 ;  /* 0x0000001300117202 */ /* 0x000fe40000000f00 */
[----:B------:R-:W-:Y:S02]  /*eec0*/  MOV R22, 0x1f ;  /* 0x0000001f00167802 */ /* 0x000fe40000000f00 */
[----:B------:R-:W-:Y:S02]  /*eed0*/  MOV R21, 0xffffffff ;  /* 0xffffffff00157802 */ /* 0x000fe40000000f00 */
[----:B------:R-:W-:-:S02]  /*eee0*/  MOV R16, 0xef00 ;  /* 0x0000ef0000107802 */ /* 0x000fc40000000f00 */
[----:B------:R-:W-:Y:S05]  /*eef0*/  CALL.REL.NOINC `($__internal_88_$__cuda_sm70_shflsync_bfly_p) ;  /* 0x0000001000007944 */ /* 0x000fea0003c00000 */
[----:B-1----:R-:W-:Y:S05]  /*ef00*/  BRA `(.L_x_1954) ;  /* 0xffff81e000007947 */ /* 0x002fea000383ffff */
        .weak           $__internal_88_$__cuda_sm70_shflsync_bfly_p
        .type           $__internal_88_$__cuda_sm70_shflsync_bfly_p,@function
        .size           $__internal_88_$__cuda_sm70_shflsync_bfly_p,(.L_x_2914 - $__internal_88_$__cuda_sm70_shflsync_bfly_p)
$__internal_88_$__cuda_sm70_shflsync_bfly_p:
[----:B------:R-:W-:Y:S04]  /*ef10*/  WARPSYNC R21 ;  /* 0x0000001500007348 */ /* 0x000fe80003800000 */
[----:B------:R0:W1:Y:S02]  /*ef20*/  SHFL.BFLY PT, R2, R17, R2, R22 ;  /* 0x0c00000211027389 */ /* 0x00006400000e0016 */
[----:B0-----:R-:W-:-:S06]  /*ef30*/  HFMA2.MMA R17, -RZ, RZ, 0, 0 ;  /* 0x00000000ff117435 */ /* 0x001fcc00000001ff */
[----:B------:R-:W-:Y:S05]  /*ef40*/  RET.REL.NODEC R16 `(_ZN10layer_norm31ln_parallel_residual_bwd_kernelINS_13Kernel_traitsIf6__halffS2_fjLj1280ELj1ELj4ELj1ELj16ENS_18Kernel_traits_baseILj1280EfS2_fS2_fjLj128EEEEELb1ELb0ELb0EEEvNS_9BwdParamsE) ;  /* 0xffff10b010007950 */ /* 0x000fea0003c3ffff */
.L_x_1955:
        /* <DEDUP_REMOVED lines=11> */
.L_x_2914:


//--------------------- .text._ZN10layer_norm31ln_parallel_residual_bwd_kernelINS_13Kernel_traitsIf6__halffS2_fjLj1280ELj1ELj4ELj1ELj16ENS_18Kernel_traits_baseILj1280EfS2_fS2_fjLj128EEEEELb1ELb0ELb1EEEvNS_9BwdParamsE --------------------------
	.section	.text._ZN10layer_norm31ln_parallel_residual_bwd_kernelINS_13Kernel_traitsIf6__halffS2_fjLj1280ELj1ELj4ELj1ELj16ENS_18Kernel_traits_baseILj1280EfS2_fS2_fjLj128EEEEELb1ELb0ELb1EEEvNS_9BwdParamsE,"ax",@progbits
	.sectioninfo	@"SHI_REGISTERS=32"
	.align	128
        .global         _ZN10layer_norm31ln_parallel_residual_bwd_kernelINS_13Kernel_traitsIf6__halffS2_fjLj1280ELj1ELj4ELj1ELj16ENS_18Kernel_traits_baseILj1280EfS2_fS2_fjLj128EEEEELb1ELb0ELb1EEEvNS_9BwdParamsE
        .type           _ZN10layer_norm31ln_parallel_residual_bwd_kernelINS_13Kernel_traitsIf6__halffS2_fjLj1280ELj1ELj4ELj1ELj16ENS_18Kernel_traits_baseILj1280EfS2_fS2_fjLj128EEEEELb1ELb0ELb1EEEvNS_9BwdParamsE,@function
        .size           _ZN10layer_norm31ln_parallel_residual_bwd_kernelINS_13Kernel_traitsIf6__halffS2_fjLj1280ELj1ELj4ELj1ELj16ENS_18Kernel_traits_baseILj1280EfS2_fS2_fjLj128EEEEELb1ELb0ELb1EEEvNS_9BwdParamsE,(.L_x_2915 - _ZN10layer_norm31ln_parallel_residual_bwd_kernelINS_13Kernel_traitsIf6__halffS2_fjLj1280ELj1ELj4ELj1ELj16ENS_18Kernel_traits_baseILj1280EfS2_fS2_fjLj128EEEEELb1ELb0ELb1EEEvNS_9BwdParamsE)
        .other          _ZN10layer_norm31ln_parallel_residual_bwd_kernelINS_13Kernel_traitsIf6__halffS2_fjLj1280ELj1ELj4ELj1ELj16ENS_18Kernel_traits_baseILj1280EfS2_fS2_fjLj128EEEEELb1ELb0ELb1EEEvNS_9BwdParamsE,@"STO_CUDA_ENTRY STV_DEFAULT"
_ZN10layer_norm31ln_parallel_residual_bwd_kernelINS_13Kernel_traitsIf6__halffS2_fjLj1280ELj1ELj4ELj1ELj16ENS_18Kernel_traits_baseILj1280EfS2_fS2_fjLj128EEEEELb1ELb0ELb1EEEvNS_9BwdParamsE:
.text._ZN10layer_norm31ln_parallel_residual_bwd_kernelINS_13Kernel_traitsIf6__halffS2_fjLj1280ELj1ELj4ELj1ELj16ENS_18Kernel_traits_baseILj1280EfS2_fS2_fjLj128EEEEELb1ELb0ELb1EEEvNS_9BwdParamsE:
        /* <DEDUP_REMOVED lines=160> */
.L_x_1957:
        /* <DEDUP_REMOVED lines=227> */
.L_x_1963:
[----:B0-----:R-:W2:Y:S01]  /*1830*/  LDL R22, [R1+0x1e8] ;  /* 0x0001e80001167983 */ /* 0x001ea20000100800 */
[----:B------:R-:W-:-:S03]  /*1840*/  HFMA2.MMA R28, -RZ, RZ, 0, 2.384185791015625e-07 ;  /* 0x00000004ff1c7435 */ /* 0x000fc600000001ff */
[----:B------:R-:W0:Y:S04]  /*1850*/  S2R R3, SR_TID.X ;  /* 0x0000000000037919 */ /* 0x000e280000002100 */
[----:B------:R-:W-:Y:S04]  /*1860*/  STL [R1+0x678], R15 ;  /* 0x0006780f01007387 */ /* 0x000fe80000100800 */
        /* <DEDUP_REMOVED lines=11> */
[----:B------:R1:W-:Y:S01]  /*1920*/  STL [R1+0x64c], R4 ;  /* 0x00064c0401007387 */ /* 0x0003e20000100800 */
[----:B0-----:R-:W-:Y:S01]  /*1930*/  MOV R6, 0x10 ;  /* 0x0000001000067802 */ /* 0x001fe20000000f00 */
[----:B--2---:R-:W-:-:S02]  /*1940*/  IMAD R0, R22, c[0x0][0x168], RZ ;  /* 0x00005a0016007a24 */ /* 0x004fc400078e02ff */
[----:B------:R-:W-:-:S03]  /*1950*/  IMAD.WIDE R20, R22, R28, c[0x0][0x1a0] ;  /* 0x0000680016147625 */ /* 0x000fc600078e021c */
[----:B------:R-:W-:-:S04]  /*1960*/  SHF.R.S32.HI R2, RZ, 0x1f, R0 ;  /* 0x0000001fff027819 */ /* 0x000fc80000011400 */
[----:B------:R-:W-:-:S04]  /*1970*/  LEA.HI R2, R2, R0, RZ, 0x3 ;  /* 0x0000000002027211 */ /* 0x000fc800078f18ff */
[----:B-1----:R-:W-:-:S04]  /*1980*/  LEA.HI.SX32 R4, R2, R3, 0x1d ;  /* 0x0000000302047211 */ /* 0x002fc800078feaff */
[C---:B------:R-:W-:Y:S01]  /*1990*/  LEA R2, P0, R4.reuse, c[0x0][0x188], 0x5 ;  /* 0x0000620004027a11 */ /* 0x040fe200078028ff */
[CC--:B------:R-:W-:Y:S01]  /*19a0*/  IMAD.WIDE.U32 R18, R4.reuse, R6.reuse, c[0x0][0x208] ;  /* 0x0000820004127625 */ /* 0x0c0fe200078e0006 */
[----:B------:R0:W-:Y:S02]  /*19b0*/  STL [R1+0xc0], R4 ;  /* 0x0000c00401007387 */ /* 0x0001e40000100800 */
[C---:B------:R-:W-:Y:S01]  /*19c0*/  LEA.HI.X R3, R4.reuse, c[0x0][0x18c], RZ, 0x5, P0 ;  /* 0x0000630004037a11 */ /* 0x040fe200000f2cff */
[----:B------:R-:W-:-:S04]  /*19d0*/  IMAD.WIDE.U32 R16, R4, R6, c[0x0][0x210] ;  /* 0x0000840004107625 */ /* 0x000fc800078e0006 */
[----:B------:R-:W-:Y:S01]  /*19e0*/  IMAD.WIDE R28, R22, R28, c[0x0][0x1a8] ;  /* 0x00006a00161c7625 */ /* 0x000fe200078e021c */
[----:B------:R-:W2:Y:S04]  /*19f0*/  LDG.E.128 R24, [R2.64] ;  /* 0x0000000402187981 */ /* 0x000ea8000c1e1d00 */
[----:B0-----:R0:W3:Y:S04]  /*1a00*/  LDG.E R4, [R20.64] ;  /* 0x0000000414047981 */ /* 0x0010e8000c1e1900 */
[----:B------:R1:W4:Y:S04]  /*1a10*/  LDG.E R0, [R28.64] ;  /* 0x000000041c007981 */ /* 0x000328000c1e1900 */
[----:B0-----:R0:W2:Y:S04]  /*1a20*/  LDG.E.128 R20, [R18.64] ;  /* 0x0000000412147981 */ /* 0x0010a8000c1e1d00 */
[----:B0-----:R-:W3:Y:S04]  /*1a30*/  LDG.E.128 R16, [R16.64] ;  /* 0x0000000410107981 */ /* 0x001ee8000c1e1d00 */
[----:B--2---:R-:W-:Y:S04]  /*1a40*/  STL.64 [R1+0x830], R20 ;  /* 0x0008301401007387 */ /* 0x004fe80000100a00 */
[----:B------:R-:W-:Y:S04]  /*1a50*/  STL [R1+0x818], R22 ;  /* 0x0008181601007387 */ /* 0x000fe80000100800 */
[----:B------:R0:W-:Y:S04]  /*1a60*/  STL [R1+0x814], R23 ;  /* 0x0008141701007387 */ /* 0x0001e80000100800 */
[----:B---3--:R-:W-:Y:S04]  /*1a70*/  STL.64 [R1+0x838], R16 ;  /* 0x0008381001007387 */ /* 0x008fe80000100a00 */
[----:B------:R2:W-:Y:S04]  /*1a80*/  STL [R1+0x810], R19 ;  /* 0x0008101301007387 */ /* 0x0005e80000100800 */
[----:B0-----:R0:W3:Y:S04]  /*1a90*/  LDG.E.128 R20, [R2.64+0x10] ;  /* 0x0000100402147981 */ /* 0x0010e8000c1e1d00 */
[----:B--2---:R-:W2:Y:S04]  /*1aa0*/  LDL R19, [R1+0xc0] ;  /* 0x0000c00001137983 */ /* 0x004ea80000100800 */
[----:B------:R-:W-:Y:S04]  /*1ab0*/  STL.64 [R1+0x848], R24 ;  /* 0x0008481801007387 */ /* 0x000fe80000100a00 */
[----:B------:R0:W-:Y:S01]  /*1ac0*/  STL.64 [R1+0x840], R26 ;  /* 0x0008401a01007387 */ /* 0x0001e20000100a00 */
[----:B--2---:R-:W-:-:S04]  /*1ad0*/  IADD3 R8, R19, 0x20, RZ ;  /* 0x0000002013087810 */ /* 0x004fc80007ffe0ff */
[C---:B0-----:R-:W-:Y:S01]  /*1ae0*/  LEA R2, P0, R8.reuse, c[0x0][0x188], 0x5 ;  /* 0x0000620008027a11 */ /* 0x041fe200078028ff */
[CC--:B-1----:R-:W-:Y:S01]  /*1af0*/  IMAD.WIDE.U32 R28, R8.reuse, R6.reuse, c[0x0][0x210] ;  /* 0x00008400081c7625 */ /* 0x0c2fe200078e0006 */
[----:B------:R-:W-:Y:S03]  /*1b00*/  STL [R1+0xc8], R8 ;  /* 0x0000c80801007387 */ /* 0x000fe60000100800 */
[C---:B------:R-:W-:Y:S01]  /*1b10*/  IMAD.WIDE.U32 R12, R8.reuse, R6, c[0x0][0x208] ;  /* 0x00008200080c7625 */ /* 0x040fe200078e0006 */
[----:B---3--:R-:W-:Y:S01]  /*1b20*/  STL.64 [R1+0x60], R20 ;  /* 0x0000601401007387 */ /* 0x008fe20000100a00 */
[----:B------:R-:W-:-:S03]  /*1b30*/  LEA.HI.X R3, R8, c[0x0][0x18c], RZ, 0x5, P0 ;  /* 0x0000630008037a11 */ /* 0x000fc600000f2cff */
[----:B------:R0:W-:Y:S04]  /*1b40*/  STL.64 [R1+0x68], R22 ;  /* 0x0000681601007387 */ /* 0x0001e80000100a00 */
[----:B------:R-:W2:Y:S04]  /*1b50*/  LDG.E.128 R12, [R12.64] ;  /* 0x000000040c0c7981 */ /* 0x000ea8000c1e1d00 */
[----:B------:R-:W3:Y:S04]  /*1b60*/  LDG.E.128 R24, [R2.64] ;  /* 0x0000000402187981 */ /* 0x000ee8000c1e1d00 */
[----:B0-----:R-:W2:Y:S01]  /*1b70*/  LDG.E.128 R20, [R28.64] ;  /* 0x000000041c147981 */ /* 0x001ea2000c1e1d00 */
[----:B------:R-:W-:-:S03]  /*1b80*/  SHF.L.U32 R7, R19, 0x3, RZ ;  /* 0x0000000313077819 */ /* 0x000fc600000006ff */
[----:B--2---:R-:W-:Y:S04]  /*1b90*/  STL [R1+0x30], R20 ;  /* 0x0000301401007387 */ /* 0x004fe80000100800 */
[----:B------:R-:W-:Y:S04]  /*1ba0*/  STL.64 [R1+0x38], R22 ;  /* 0x0000381601007387 */ /* 0x000fe80000100a00 */
[----:B------:R-:W-:Y:S04]  /*1bb0*/  STL [R1+0x40], R12 ;  /* 0x0000400c01007387 */ /* 0x000fe80000100800 */
[----:B------:R0:W-:Y:S04]  /*1bc0*/  STL.64 [R1+0x48], R14 ;  /* 0x0000480e01007387 */ /* 0x0001e80000100a00 */
[----:B---3--:R-:W-:Y:S04]  /*1bd0*/  STL.64 [R1+0x50], R24 ;  /* 0x0000501801007387 */ /* 0x008fe80000100a00 */
[----:B------:R1:W-:Y:S01]  /*1be0*/  STL.64 [R1+0x58], R26 ;  /* 0x0000581a01007387 */ /* 0x0003e20000100a00 */
[----:B0-----:R-:W-:-:S03]  /*1bf0*/  IADD3 R15, R19, 0x40, RZ ;  /* 0x00000040130f7810 */ /* 0x001fc60007ffe0ff */
[----:B------:R0:W2:Y:S04]  /*1c00*/  LDL.64 R16, [R1+0xf8] ;  /* 0x0000f80001107983 */ /* 0x0000a80000100a00 */
[----:B-1----:R1:W3:Y:S01]  /*1c10*/  LDG.E.128 R24, [R2.64+0x10] ;  /* 0x0000100402187981 */ /* 0x0022e2000c1e1d00 */
[----:B------:R-:W-:-:S03]  /*1c20*/  SHF.R.U32.HI R5, RZ, 0x1d, R19 ;  /* 0x0000001dff057819 */ /* 0x000fc60000011613 */
[----:B------:R-:W-:Y:S01]  /*1c30*/  STL [R1+0xcc], R15 ;  /* 0x0000cc0f01007387 */ /* 0x000fe20000100800 */
[----:B-1----:R-:W-:-:S03]  /*1c40*/  LEA R2, P1, R15, c[0x0][0x188], 0x5 ;  /* 0x000062000f027a11 */ /* 0x002fc600078228ff */
[----:B------:R-:W-:Y:S01]  /*1c50*/  STL [R1+0x140], R7 ;  /* 0x0001400701007387 */ /* 0x000fe20000100800 */
[----:B------:R-:W-:-:S03]  /*1c60*/  LEA.HI.X R3, R15, c[0x0][0x18c], RZ, 0x5, P1 ;  /* 0x000063000f037a11 */ /* 0x000fc600008f2cff */
[----:B------:R-:W-:Y:S04]  /*1c70*/  STL [R1+0x148], R5 ;  /* 0x0001480501007387 */ /* 0x000fe80000100800 */
[----:B---3--:R-:W-:Y:S04]  /*1c80*/  STL.64 [R1+0xa0], R24 ;  /* 0x0000a01801007387 */ /* 0x008fe80000100a00 */
[----:B------:R1:W-:Y:S04]  /*1c90*/  STL.64 [R1+0xa8], R26 ;  /* 0x0000a81a01007387 */ /* 0x0003e80000100a00 */
[----:B-1----:R-:W3:Y:S01]  /*1ca0*/  LDG.E.128 R24, [R2.64] ;  /* 0x0000000402187981 */ /* 0x002ee2000c1e1d00 */
[----:B------:R-:W-:-:S03]  /*1cb0*/  IMAD.WIDE.U32 R22, R15, R6, c[0x0][0x210] ;  /* 0x000084000f167625 */ /* 0x000fc600078e0006 */
[----:B------:R-:W-:Y:S04]  /*1cc0*/  STL.64 [R1+0x828], R2 ;  /* 0x0008280201007387 */ /* 0x000fe80000100a00 */
[----:B---3--:R-:W-:Y:S04]  /*1cd0*/  STL.64 [R1+0x90], R24 ;  /* 0x0000901801007387 */ /* 0x008fe80000100a00 */
[----:B------:R1:W-:Y:S04]  /*1ce0*/  STL.64 [R1+0x98], R26 ;  /* 0x0000981a01007387 */ /* 0x0003e80000100a00 */
[----:B-1----:R-:W3:Y:S01]  /*1cf0*/  LDG.E.128 R24, [R22.64] ;  /* 0x0000000416187981 */ /* 0x002ee2000c1e1d00 */
[----:B------:R-:W-:-:S04]  /*1d00*/  ISETP.NE.U32.AND P0, PT, RZ, c[0x0][0x250], PT ;  /* 0x00009400ff007a0c */ /* 0x000fc80003f05070 */
[----:B------:R-:W-:Y:S02]  /*1d10*/  ISETP.NE.AND.EX P0, PT, RZ, c[0x0][0x254], PT, P0 ;  /* 0x00009500ff007a0c */ /* 0x000fe40003f05300 */
[----:B------:R-:W-:Y:S01]  /*1d20*/  MOV R10, R21 ;  /* 0x00000015000a7202 */ /* 0x000fe20000000f00 */
[----:B------:R-:W-:Y:S01]  /*1d30*/  IMAD.WIDE.U32 R20, R15, R6, c[0x0][0x208] ;  /* 0x000082000f147625 */ /* 0x000fe200078e0006 */
[----:B------:R-:W-:Y:S02]  /*1d40*/  SHF.L.U32 R2, R8, 0x3, RZ ;  /* 0x0000000308027819 */ /* 0x000fe400000006ff */
[----:B------:R-:W-:Y:S01]  /*1d50*/  MOV R12, R13 ;  /* 0x0000000d000c7202 */ /* 0x000fe20000000f00 */
[----:B---3--:R-:W-:Y:S04]  /*1d60*/  STL.64 [R1+0x10], R24 ;  /* 0x0000101801007387 */ /* 0x008fe80000100a00 */
[----:B------:R1:W-:Y:S02]  /*1d70*/  STL.64 [R1+0x18], R26 ;  /* 0x0000181a01007387 */ /* 0x0003e40000100a00 */
[----:B------:R-:W-:-:S02]  /*1d80*/  @P0 IADD3 R28, P1, R7, c[0x0][0x198], RZ ;  /* 0x00006600071c0a10 */ /* 0x000fc40007f3e0ff */
[----:B------:R-:W3:Y:S04]  /*1d90*/  LDG.E.128 R20, [R20.64] ;  /* 0x0000000414147981 */ /* 0x000ee8000c1e1d00 */
[----:B-1----:R0:W3:Y:S01]  /*1da0*/  LDL.64 R26, [R1+0xf0] ;  /* 0x0000f000011a7983 */ /* 0x0020e20000100a00 */
[----:B------:R-:W-:Y:S02]  /*1db0*/  @P0 IADD3.X R29, R5, c[0x0][0x19c], RZ, P1, !PT ;  /* 0x00006700051d0a10 */ /* 0x000fe40000ffe4ff */
[----:B------:R-:W-:Y:S02]  /*1dc0*/  SHF.R.U32.HI R13, RZ, 0x1d, R8 ;  /* 0x0000001dff0d7819 */ /* 0x000fe40000011608 */
[----:B------:R-:W-:Y:S01]  /*1dd0*/  @P0 IADD3 R24, P1, R2, c[0x0][0x198], RZ ;  /* 0x0000660002180a10 */ /* 0x000fe20007f3e0ff */
[----:B--2---:R-:W2:Y:S03]  /*1de0*/  @P0 LDG.E.64 R16, [R28.64] ;  /* 0x000000041c100981 */ /* 0x004ea6000c1e1b00 */
[----:B------:R-:W-:-:S02]  /*1df0*/  @P0 IADD3.X R25, R13, c[0x0][0x19c], RZ, P1, !PT ;  /* 0x000067000d190a10 */ /* 0x000fc40000ffe4ff */
[C---:B------:R-:W-:Y:S02]  /*1e00*/  IADD3 R14, R19.reuse, 0x60, RZ ;  /* 0x00000060130e7810 */ /* 0x040fe40007ffe0ff */
[----:B------:R-:W-:Y:S02]  /*1e10*/  IADD3 R5, R19, 0x80, RZ ;  /* 0x0000008013057810 */ /* 0x000fe40007ffe0ff */
[----:B------:R-:W-:Y:S01]  /*1e20*/  SHF.L.U32 R7, R15, 0x3, RZ ;  /* 0x000000030f077819 */ /* 0x000fe200000006ff */
[----:B---3--:R1:W3:Y:S01]  /*1e30*/  @P0 LDG.E.64 R26, [R24.64] ;  /* 0x00000004181a0981 */ /* 0x0082e2000c1e1b00 */
[----:B------:R-:W-:-:S03]  /*1e40*/  SHF.L.U32 R3, R14, 0x3, RZ ;  /* 0x000000030e037819 */ /* 0x000fc600000006ff */
[----:B------:R-:W-:Y:S04]  /*1e50*/  STL [R1+0xd0], R14 ;  /* 0x0000d00e01007387 */ /* 0x000fe80000100800 */
[----:B------:R0:W-:Y:S04]  /*1e60*/  STL [R1+0x130], R2 ;  /* 0x0001300201007387 */ /* 0x0001e80000100800 */
[----:B------:R-:W-:Y:S01]  /*1e70*/  STL [R1+0xd4], R5 ;  /* 0x0000d40501007387 */ /* 0x000fe20000100800 */
[----:B------:R-:W-:-:S03]  /*1e80*/  SHF.R.U32.HI R11, RZ, 0x1d, R15 ;  /* 0x0000001dff0b7819 */ /* 0x000fc6000001160f */
[----:B------:R-:W-:Y:S01]  /*1e90*/  STL [R1+0x134], R7 ;  /* 0x0001340701007387 */ /* 0x000fe20000100800 */
[----:B0-----:R-:W-:-:S03]  /*1ea0*/  SHF.L.U32 R2, R5, 0x3, RZ ;  /* 0x0000000305027819 */ /* 0x001fc600000006ff */
[----:B------:R-:W-:Y:S04]  /*1eb0*/  STL [R1+0x13c], R3 ;  /* 0x00013c0301007387 */ /* 0x000fe80000100800 */
[----:B--2---:R0:W-:Y:S04]  /*1ec0*/  @P0 STL.64 [R1+0xf8], R16 ;  /* 0x0000f81001000387 */ /* 0x0041e80000100a00 */
[----:B------:R2:W-:Y:S01]  /*1ed0*/  STL.64 [R1+0x20], R20 ;  /* 0x0000201401007387 */ /* 0x0005e20000100a00 */
[----:B------:R-:W-:-:S03]  /*1ee0*/  SHF.R.U32.HI R9, RZ, 0x1d, R14 ;  /* 0x0000001dff097819 */ /* 0x000fc6000001160e */
[----:B------:R1:W-:Y:S01]  /*1ef0*/  STL.64 [R1+0x28], R22 ;  /* 0x0000281601007387 */ /* 0x0003e20000100a00 */
[----:B0-----:R-:W-:-:S03]  /*1f00*/  @P0 IADD3 R16, P2, R7, c[0x0][0x198], RZ ;  /* 0x0000660007100a10 */ /* 0x001fc60007f5e0ff */
[----:B--2---:R0:W2:Y:S04]  /*1f10*/  LDL.64 R20, [R1+0xe8] ;  /* 0x0000e80001147983 */ /* 0x0040a80000100a00 */
[----:B-1----:R0:W4:Y:S04]  /*1f20*/  LDL.64 R22, [R1+0xe0] ;  /* 0x0000e00001167983 */ /* 0x0021280000100a00 */
[----:B------:R-:W-:Y:S04]  /*1f30*/  STL [R1+0x144], R2 ;  /* 0x0001440201007387 */ /* 0x000fe80000100800 */
[----:B------:R-:W-:Y:S04]  /*1f40*/  STL [R1+0x728], R13 ;  /* 0x0007280d01007387 */ /* 0x000fe80000100800 */
[----:B------:R-:W-:Y:S04]  /*1f50*/  STL [R1+0x72c], R11 ;  /* 0x00072c0b01007387 */ /* 0x000fe80000100800 */
[----:B------:R-:W4:Y:S01]  /*1f60*/  LDL.LU.64 R24, [R1+0x848] ;  /* 0x0008480001187983 */ /* 0x000f220000300a00 */
[----:B------:R-:W-:-:S03]  /*1f70*/  @P0 IADD3.X R17, R11, c[0x0][0x19c], RZ, P2, !PT ;  /* 0x000067000b110a10 */ /* 0x000fc600017fe4ff */
[----:B---3--:R1:W-:Y:S04]  /*1f80*/  @P0 STL.64 [R1+0xf0], R26 ;  /* 0x0000f01a01000387 */ /* 0x0083e80000100a00 */
[----:B-1----:R-:W3:Y:S04]  /*1f90*/  LDL.LU.64 R26, [R1+0x840] ;  /* 0x00084000011a7983 */ /* 0x002ee80000300a00 */
[----:B------:R-:W-:Y:S04]  /*1fa0*/  STL [R1+0x730], R9 ;  /* 0x0007300901007387 */ /* 0x000fe80000100800 */
[----:B------:R1:W-:Y:S04]  /*1fb0*/  STL [R1+0x790], R10 ;  /* 0x0007900a01007387 */ /* 0x0003e80000100800 */
[----:B-1----:R0:W3:Y:S01]  /*1fc0*/  LDL.64 R10, [R1+0xd8] ;  /* 0x0000d800010a7983 */ /* 0x0020e20000100a00 */
[----:B------:R-:W-:-:S02]  /*1fd0*/  @P0 IADD3 R28, P1, R3, c[0x0][0x198], RZ ;  /* 0x00006600031c0a10 */ /* 0x000fc40007f3e0ff */
[----:B------:R-:W-:Y:S02]  /*1fe0*/  SHF.R.U32.HI R7, RZ, 0x1d, R5 ;  /* 0x0000001dff077819 */ /* 0x000fe40000011605 */
[----:B------:R-:W-:Y:S02]  /*1ff0*/  @P0 IADD3 R2, P3, R2, c[0x0][0x198], RZ ;  /* 0x0000660002020a10 */ /* 0x000fe40007f7e0ff */
[----:B------:R-:W-:Y:S02]  /*2000*/  @P0 IADD3.X R29, R9, c[0x0][0x19c], RZ, P1, !PT ;  /* 0x00006700091d0a10 */ /* 0x000fe40000ffe4ff */
[----:B------:R-:W-:Y:S01]  /*2010*/  @P0 IADD3.X R3, R7, c[0x0][0x19c], RZ, P3, !PT ;  /* 0x0000670007030a10 */ /* 0x000fe20001ffe4ff */
[----:B--2---:R1:W2:Y:S04]  /*2020*/  @P0 LDG.E.64 R20, [R16.64] ;  /* 0x0000000410140981 */ /* 0x0042a8000c1e1b00 */
[----:B----4-:R-:W4:Y:S04]  /*2030*/  @P0 LDG.E.64 R22, [R28.64] ;  /* 0x000000041c160981 */ /* 0x010f28000c1e1b00 */
[----:B---3--:R2:W3:Y:S04]  /*2040*/  @P0 LDG.E.64 R10, [R2.64] ;  /* 0x00000004020a0981 */ /* 0x0084e8000c1e1b00 */
[----:B------:R-:W-:Y:S04]  /*2050*/  STL [R1+0x734], R7 ;  /* 0x0007340701007387 */ /* 0x000fe80000100800 */
[----:B-1----:R-:W3:Y:S04]  /*2060*/  LDL.LU.64 R16, [R1+0x838] ;  /* 0x0008380001107983 */ /* 0x002ee80000300a00 */
[----:B--2---:R1:W-:Y:S04]  /*2070*/  @P0 STL.64 [R1+0xe8], R20 ;  /* 0x0000e81401000387 */ /* 0x0043e80000100a00 */
[----:B-1----:R-:W2:Y:S04]  /*2080*/  LDL.LU.64 R20, [R1+0x830] ;  /* 0x0008300001147983 */ /* 0x002ea80000300a00 */
[----:B----4-:R1:W-:Y:S04]  /*2090*/  @P0 STL.64 [R1+0xe0], R22 ;  /* 0x0000e01601000387 */ /* 0x0103e80000100a00 */
[----:B-1----:R-:W4:Y:S04]  /*20a0*/  LDL R23, [R1+0x380] ;  /* 0x0003800001177983 */ /* 0x002f280000100800 */
[----:B------:R-:W4:Y:S04]  /*20b0*/  LDL.LU R22, [R1+0x3d0] ;  /* 0x0003d00001167983 */ /* 0x000f280000300800 */
[----:B------:R-:W4:Y:S04]  /*20c0*/  LDL.LU.64 R2, [R1+0x828] ;  /* 0x0008280001027983 */ /* 0x000f280000300a00 */
[----:B---3--:R1:W-:Y:S04]  /*20d0*/  @P0 STL.64 [R1+0xd8], R10 ;  /* 0x0000d80a01000387 */ /* 0x0083e80000100a00 */
[----:B-1----:R-:W3:Y:S04]  /*20e0*/  LDL.LU R11, [R1+0x1ec] ;  /* 0x0001ec00010b7983 */ /* 0x002ee80000300800 */
[----:B------:R-:W3:Y:S04]  /*20f0*/  LDL R10, [R1+0x3c0] ;  /* 0x0003c000010a7983 */ /* 0x000ee80000100800 */
[----:B------:R-:W3:Y:S01]  /*2100*/  LDL.LU R9, [R1+0x3e0] ;  /* 0x0003e00001097983 */ /* 0x000ee20000300800 */
[----:B------:R-:W1:Y:S01]  /*2110*/  LDC.U8 R13, c[0x0][0x1f0] ;  /* 0x00007c00ff0d7b82 */ /* 0x000e620000000000 */
[----:B--2---:R-:W-:-:S02]  /*2120*/  HADD2.F32 R28, -RZ, R20.H0_H0 ;  /* 0x20000014ff1c7230 */ /* 0x004fc40000004100 */
[----:B------:R-:W-:Y:S01]  /*2130*/  HADD2.F32 R29, -RZ, R16.H0_H0 ;  /* 0x20000010ff1d7230 */ /* 0x000fe20000004100 */
[----:B-1----:R-:W-:-:S04]  /*2140*/  ISETP.NE.AND P2, PT, R13, RZ, PT ;  /* 0x000000ff0d00720c */ /* 0x002fc80003f45270 */
[----:B------:R-:W-:-:S05]  /*2150*/  FSEL R4, R4, RZ, !P2 ;  /* 0x000000ff04047208 */ /* 0x000fca0005000000 */
[--C-:B------:R-:W-:Y:S02]  /*2160*/  FADD.FTZ R24, R24, -R4.reuse ;  /* 0x8000000418187221 */ /* 0x100fe40000010000 */
[----:B------:R-:W-:Y:S02]  /*2170*/  FADD.FTZ R7, R27, -R4 ;  /* 0x800000041b077221 */ /* 0x000fe40000010000 */
[----:B------:R-:W-:Y:S02]  /*2180*/  FMUL.FTZ R13, R0, R24 ;  /* 0x00000018000d7220 */ /* 0x000fe40000410000 */
[----:B----4-:R-:W-:Y:S02]  /*2190*/  FADD.FTZ R22, R28, R22 ;  /* 0x000000161c167221 */ /* 0x010fe40000010000 */
[----:B------:R-:W-:Y:S02]  /*21a0*/  FMUL.FTZ R24, R23, R29 ;  /* 0x0000001d17187220 */ /* 0x000fe40000410000 */
[----:B------:R-:W-:-:S02]  /*21b0*/  FADD.FTZ R25, R25, -R4 ;  /* 0x8000000419197221 */ /* 0x000fc40000010000 */
[----:B------:R-:W-:Y:S02]  /*21c0*/  FADD.FTZ R26, R26, -R4 ;  /* 0x800000041a1a7221 */ /* 0x000fe40000010000 */
[-C--:B---3--:R-:W-:Y:S01]  /*21d0*/  FFMA.FTZ R11, R13, R28.reuse, R11 ;  /* 0x0000001c0d0b7223 */ /* 0x088fe2000001000b */
[----:B------:R-:W-:Y:S04]  /*21e0*/  STL.64 [R1+0x820], R8 ;  /* 0x0008200801007387 */ /* 0x000fe80000100a00 */
[----:B------:R1:W-:Y:S04]  /*21f0*/  STL.64 [R1+0x7d8], R6 ;  /* 0x0007d80601007387 */ /* 0x0003e80000100a00 */
[----:B------:R2:W-:Y:S04]  /*2200*/  STL.64 [R1+0x7d0], R4 ;  /* 0x0007d00401007387 */ /* 0x0005e80000100a00 */
[----:B------:R-:W-:Y:S04]  /*2210*/  STL [R1+0x114], R13 ;  /* 0x0001140d01007387 */ /* 0x000fe80000100800 */
[----:B------:R-:W-:Y:S01]  /*2220*/  STL [R1+0x3d0], R22 ;  /* 0x0003d01601007387 */ /* 0x000fe20000100800 */
[----:B-1----:R-:W-:-:S03]  /*2230*/  FFMA.FTZ R6, R10, R28, R24 ;  /* 0x0000001c0a067223 */ /* 0x002fc60000010018 */
[----:B--2---:R-:W2:Y:S04]  /*2240*/  LDL R5, [R1+0x384] ;  /* 0x0003840001057983 */ /* 0x004ea80000100800 */
[----:B------:R-:W3:Y:S04]  /*2250*/  LDL R4, [R1+0x388] ;  /* 0x0003880001047983 */ /* 0x000ee80000100800 */
[----:B------:R1:W-:Y:S04]  /*2260*/  STL [R1+0x1ec], R11 ;  /* 0x0001ec0b01007387 */ /* 0x0003e80000100800 */
[----:B-1----:R-:W4:Y:S04]  /*2270*/  LDG.E.128 R8, [R2.64+0x10] ;  /* 0x0000100402087981 */ /* 0x002f28000c1e1d00 */
[----:B------:R-:W-:Y:S04]  /*2280*/  STL [R1+0x15c], R6 ;  /* 0x00015c0601007387 */ /* 0x000fe80000100800 */
[----:B----4-:R1:W-:Y:S04]  /*2290*/  STL.64 [R1+0x80], R8 ;  /* 0x0000800801007387 */ /* 0x0103e80000100a00 */
[----:B------:R4:W-:Y:S04]  /*22a0*/  STL.64 [R1+0x88], R10 ;  /* 0x0000880a01007387 */ /* 0x0009e80000100a00 */
[----:B-1----:R-:W2:Y:S04]  /*22b0*/  LDL.LU.64 R8, [R1+0x820] ;  /* 0x0008200001087983 */ /* 0x002ea80000300a00 */
[----:B------:R-:W2:Y:S04]  /*22c0*/  LDL.LU R22, [R1+0x3dc] ;  /* 0x0003dc0001167983 */ /* 0x000ea80000300800 */
[----:B------:R-:W2:Y:S01]  /*22d0*/  LDL R23, [R1+0x3c4] ;  /* 0x0003c40001177983 */ /* 0x000ea20000100800 */
[----:B------:R-:W-:-:S03]  /*22e0*/  HADD2.F32 R20, -RZ, R20.H1_H1 ;  /* 0x30000014ff147230 */ /* 0x000fc60000004100 */
[----:B------:R-:W2:Y:S01]  /*22f0*/  LDL R28, [R1+0x3c8] ;  /* 0x0003c800011c7983 */ /* 0x000ea20000100800 */
[----:B------:R-:W-:-:S03]  /*2300*/  HADD2.F32 R3, -RZ, R16.H1_H1 ;  /* 0x30000010ff037230 */ /* 0x000fc60000004100 */
[----:B------:R-:W2:Y:S01]  /*2310*/  LDL.LU R27, [R1+0x3d8] ;  /* 0x0003d800011b7983 */ /* 0x000ea20000300800 */
[----:B------:R-:W-:-:S03]  /*2320*/  HADD2.F32 R16, -RZ, R17.H0_H0 ;  /* 0x20000011ff107230 */ /* 0x000fc60000004100 */
[----:B----4-:R-:W4:Y:S02]  /*2330*/  LDL.LU R11, [R1+0x3d4] ;  /* 0x0003d400010b7983 */ /* 0x010f240000300800 */
[----:B---3--:R-:W-:Y:S02]  /*2340*/  FMUL.FTZ R24, R4, R16 ;  /* 0x0000001004187220 */ /* 0x008fe40000410000 */
[----:B--2---:R-:W-:-:S05]  /*2350*/  FADD.FTZ R9, R20, R9 ;  /* 0x0000000914097221 */ /* 0x004fca0000010000 */
[----:B------:R1:W-:Y:S04]  /*2360*/  STL [R1+0x3e0], R9 ;  /* 0x0003e00901007387 */ /* 0x0003e80000100800 */
[----:B------:R-:W2:Y:S04]  /*2370*/  LDL.LU R10, [R1+0x3e8] ;  /* 0x0003e800010a7983 */ /* 0x000ea80000300800 */
[----:B------:R-:W3:Y:S01]  /*2380*/  LDL.LU R7, [R1+0x3e4] ;  /* 0x0003e40001077983 */ /* 0x000ee20000300800 */
[----:B-1----:R-:W-:-:S03]  /*2390*/  FMUL.FTZ R9, R0, R25 ;  /* 0x0000001900097220 */ /* 0x002fc60000410000 */
[----:B------:R-:W3:Y:S01]  /*23a0*/  LDL.LU R6, [R1+0x3f8] ;  /* 0x0003f80001067983 */ /* 0x000ee20000300800 */
[----:B------:R-:W-:Y:S02]  /*23b0*/  FFMA.FTZ R22, R9, R20, R22 ;  /* 0x0000001409167223 */ /* 0x000fe40000010016 */
[----:B------:R-:W-:Y:S01]  /*23c0*/  FMUL.FTZ R25, R5, R3 ;  /* 0x0000000305197220 */ /* 0x000fe20000410000 */
[----:B------:R-:W-:Y:S01]  /*23d0*/  STL [R1+0x118], R9 ;  /* 0x0001180901007387 */ /* 0x000fe20000100800 */
[----:B------:R-:W-:-:S03]  /*23e0*/  FMUL.FTZ R5, R0, R26 ;  /* 0x0000001a00057220 */ /* 0x000fc60000410000 */
[----:B------:R-:W3:Y:S01]  /*23f0*/  LDL.LU R4, [R1+0x3f4] ;  /* 0x0003f40001047983 */ /* 0x000ee20000300800 */
[----:B------:R-:W-:-:S03]  /*2400*/  FFMA.FTZ R20, R23, R20, R25 ;  /* 0x0000001417147223 */ /* 0x000fc60000010019 */
[----:B------:R-:W3:Y:S04]  /*2410*/  LDL.LU R26, [R1+0x3ec] ;  /* 0x0003ec00011a7983 */ /* 0x000ee80000300800 */
[----:B------:R1:W-:Y:S04]  /*2420*/  STL [R1+0x3dc], R22 ;  /* 0x0003dc1601007387 */ /* 0x0003e80000100800 */
[----:B-1----:R-:W3:Y:S04]  /*2430*/  LDL.LU R22, [R1+0x818] ;  /* 0x0008180001167983 */ /* 0x002ee80000300800 */
[----:B------:R-:W3:Y:S04]  /*2440*/  LDL.LU R23, [R1+0x814] ;  /* 0x0008140001177983 */ /* 0x000ee80000300800 */
[----:B------:R-:W3:Y:S01]  /*2450*/  LDL.LU R25, [R1+0x3f0] ;  /* 0x0003f00001197983 */ /* 0x000ee20000300800 */
[----:B------:R-:W-:Y:S01]  /*2460*/  ISETP.NE.U32.AND P1, PT, RZ, c[0x0][0x218], PT ;  /* 0x00008600ff007a0c */ /* 0x000fe20003f25070 */
[----:B------:R-:W-:-:S03]  /*2470*/  HADD2.F32 R2, -RZ, R21.H0_H0 ;  /* 0x20000015ff027230 */ /* 0x000fc60000004100 */
[----:B------:R-:W-:Y:S01]  /*2480*/  ISETP.NE.AND.EX P1, PT, RZ, c[0x0][0x21c], PT, P1 ;  /* 0x00008700ff007a0c */ /* 0x000fe20003f25310 */
[----:B------:R-:W-:Y:S02]  /*2490*/  FADD.FTZ R27, R29, R27 ;  /* 0x0000001b1d1b7221 */ /* 0x000fe40000010000 */
[----:B----4-:R-:W-:Y:S02]  /*24a0*/  FFMA.FTZ R11, R13, R29, R11 ;  /* 0x0000001d0d0b7223 */ /* 0x010fe4000001000b */
[----:B--2---:R-:W-:Y:S02]  /*24b0*/  FADD.FTZ R10, R3, R10 ;  /* 0x0000000a030a7221 */ /* 0x004fe40000010000 */
[----:B---3--:R-:W-:Y:S02]  /*24c0*/  FFMA.FTZ R7, R9, R3, R7 ;  /* 0x0000000309077223 */ /* 0x008fe40000010007 */
[----:B------:R-:W-:Y:S02]  /*24d0*/  FADD.FTZ R6, R16, R6 ;  /* 0x0000000610067221 */ /* 0x000fe40000010000 */
[----:B------:R-:W-:-:S02]  /*24e0*/  FFMA.FTZ R26, R5, R2, R26 ;  /* 0x00000002051a7223 */ /* 0x000fc4000001001a */
[----:B------:R-:W-:Y:S01]  /*24f0*/  FFMA.FTZ R4, R5, R16, R4 ;  /* 0x0000001005047223 */ /* 0x000fe20000010004 */
[----:B------:R-:W-:Y:S01]  /*2500*/  STL.64 [R1+0x798], R22 ;  /* 0x0007981601007387 */ /* 0x000fe20000100a00 */
[----:B------:R-:W-:-:S03]  /*2510*/  FADD.FTZ R25, R2, R25 ;  /* 0x0000001902197221 */ /* 0x000fc60000010000 */
[----:B------:R1:W-:Y:S04]  /*2520*/  STL [R1+0x178], R20 ;  /* 0x0001781401007387 */ /* 0x0003e80000100800 */
[----:B------:R-:W-:Y:S04]  /*2530*/  STL [R1+0x124], R5 ;  /* 0x0001240501007387 */ /* 0x000fe80000100800 */
[----:B------:R-:W-:Y:S01]  /*2540*/  STL [R1+0x794], R21 ;  /* 0x0007941501007387 */ /* 0x000fe20000100800 */
[----:B-1----:R-:W-:Y:S01]  /*2550*/  FFMA.FTZ R20, R28, R2, R24 ;  /* 0x000000021c147223 */ /* 0x002fe20000010018 */
[----:B------:R-:W-:-:S02]  /*2560*/  @P1 LEA R2, P3, R19, c[0x0][0x218], 0x5 ;  /* 0x0000860013021a11 */ /* 0x000fc400078628ff */
[----:B------:R-:W-:Y:S04]  /*2570*/  STL [R1+0x3f0], R25 ;  /* 0x0003f01901007387 */ /* 0x000fe80000100800 */
[----:B------:R-:W-:Y:S01]  /*2580*/  STL [R1+0x3ec], R26 ;  /* 0x0003ec1a01007387 */ /* 0x000fe20000100800 */
[----:B------:R-:W-:-:S03]  /*2590*/  @P1 LEA.HI.X R3, R19, c[0x0][0x21c], RZ, 0x5, P3 ;  /* 0x0000870013031a11 */ /* 0x000fc600018f2cff */
[----:B------:R-:W-:Y:S04]  /*25a0*/  STL [R1+0x190], R20 ;  /* 0x0001901401007387 */ /* 0x000fe80000100800 */
[----:B------:R-:W-:Y:S04]  /*25b0*/  STL [R1+0x3d8], R27 ;  /* 0x0003d81b01007387 */ /* 0x000fe80000100800 */
[----:B------:R-:W-:Y:S04]  /*25c0*/  STL [R1+0x3d4], R11 ;  /* 0x0003d40b01007387 */ /* 0x000fe80000100800 */
[----:B------:R-:W2:Y:S04]  /*25d0*/  LDL.LU R19, [R1+0x810] ;  /* 0x0008100001137983 */ /* 0x000ea80000300800 */
[----:B------:R-:W-:Y:S04]  /*25e0*/  STL [R1+0x3e8], R10 ;  /* 0x0003e80a01007387 */ /* 0x000fe80000100800 */
[----:B------:R-:W-:Y:S04]  /*25f0*/  STL [R1+0x3e4], R7 ;  /* 0x0003e40701007387 */ /* 0x000fe80000100800 */
[----:B------:R1:W-:Y:S04]  /*2600*/  STL [R1+0x3f4], R4 ;  /* 0x0003f40401007387 */ /* 0x0003e80000100800 */
[----:B-1----:R-:W3:Y:S04]  /*2610*/  LDL.64 R4, [R1+0x250] ;  /* 0x0002500001047983 */ /* 0x002ee80000100a00 */
[----:B------:R1:W-:Y:S04]  /*2620*/  STL [R1+0x3f8], R6 ;  /* 0x0003f80601007387 */ /* 0x0003e80000100800 */
[----:B-1----:R-:W4:Y:S04]  /*2630*/  LDL.64 R6, [R1+0x258] ;  /* 0x0002580001067983 */ /* 0x002f280000100a00 */
[----:B----4-:R1:W-:Y:S04]  /*2640*/  STL.64 [R1+0x7e8], R6 ;  /* 0x0007e80601007387 */ /* 0x0103e80000100a00 */
[----:B---3--:R3:W-:Y:S04]  /*2650*/  STL.64 [R1+0x7e0], R4 ;  /* 0x0007e00401007387 */ /* 0x0087e80000100a00 */
[----:B-1----:R-:W4:Y:S04]  /*2660*/  LDL.64 R6, [R1+0x268] ;  /* 0x0002680001067983 */ /* 0x002f280000100a00 */
[----:B---3--:R-:W3:Y:S04]  /*2670*/  LDL.64 R4, [R1+0x260] ;  /* 0x0002600001047983 */ /* 0x008ee80000100a00 */
[----:B----4-:R1:W-:Y:S04]  /*2680*/  STL.64 [R1+0x7f8], R6 ;  /* 0x0007f80601007387 */ /* 0x0103e80000100a00 */
[----:B---3--:R3:W-:Y:S04]  /*2690*/  STL.64 [R1+0x7f0], R4 ;  /* 0x0007f00401007387 */ /* 0x0087e80000100a00 */
[----:B-1----:R-:W4:Y:S04]  /*26a0*/  LDL.64 R6, [R1+0x278] ;  /* 0x0002780001067983 */ /* 0x002f280000100a00 */
[----:B---3--:R-:W3:Y:S04]  /*26b0*/  LDL.64 R4, [R1+0x270] ;  /* 0x0002700001047983 */ /* 0x008ee80000100a00 */
[----:B----4-:R1:W-:Y:S04]  /*26c0*/  STL.64 [R1+0x808], R6 ;  /* 0x0008080601007387 */ /* 0x0103e80000100a00 */
[----:B---3--:R3:W-:Y:S04]  /*26d0*/  STL.64 [R1+0x800], R4 ;  /* 0x0008000401007387 */ /* 0x0087e80000100a00 */
[----:B-1----:R0:W4:Y:S04]  /*26e0*/  LDL.64 R6, [R1+0x288] ;  /* 0x0002880001067983 */ /* 0x0021280000100a00 */
[----:B---3--:R0:W4:Y:S04]  /*26f0*/  LDL.64 R4, [R1+0x280] ;  /* 0x0002800001047983 */ /* 0x0081280000100a00 */
[----:B--2---:R1:W-:Y:S04]  /*2700*/  STL.64 [R1+0x7a8], R18 ;  /* 0x0007a81201007387 */ /* 0x0043e80000100a00 */
[----:B------:R2:W-:Y:S04]  /*2710*/  STL [R1+0x7a0], R17 ;  /* 0x0007a01101007387 */ /* 0x0005e80000100800 */
        /* <DEDUP_REMOVED lines=21> */
[----:B----4-:R-:W4:Y:S04]  /*2870*/  @P1 LDG.E.128 R4, [R2.64+0x10] ;  /* 0x0000100402041981 */ /* 0x010f28000c1e1d00 */
[----:B----4-:R-:W-:Y:S04]  /*2880*/  @P1 STL.64 [R1+0x270], R4 ;  /* 0x0002700401001387 */ /* 0x010fe80000100a00 */
[----:B------:R1:W-:Y:S04]  /*2890*/  @P1 STL.64 [R1+0x278], R6 ;  /* 0x0002780601001387 */ /* 0x0003e80000100a00 */
[----:B-1----:R0:W4:Y:S04]  /*28a0*/  LDL.LU.64 R6, [R1+0x7f8] ;  /* 0x0007f80001067983 */ /* 0x0021280000300a00 */
[----:B------:R0:W4:Y:S04]  /*28b0*/  LDL.LU.64 R4, [R1+0x7f0] ;  /* 0x0007f00001047983 */ /* 0x0001280000300a00 */
[----:B----4-:R-:W4:Y:S01]  /*28c0*/  @P1 LDG.E.128 R4, [R26.64] ;  /* 0x000000041a041981 */ /* 0x010f22000c1e1d00 */
[----:B------:R-:W-:-:S03]  /*28d0*/  @P1 LEA R28, P4, R15, c[0x0][0x218], 0x5 ;  /* 0x000086000f1c1a11 */ /* 0x000fc600078828ff */
[----:B----4-:R-:W-:Y:S04]  /*28e0*/  @P1 STL.64 [R1+0x260], R4 ;  /* 0x0002600401001387 */ /* 0x010fe80000100a00 */
[----:B------:R1:W-:Y:S04]  /*28f0*/  @P1 STL.64 [R1+0x268], R6 ;  /* 0x0002680601001387 */ /* 0x0003e80000100a00 */
[----:B-1----:R0:W4:Y:S04]  /*2900*/  LDL.LU.64 R6, [R1+0x7e8] ;  /* 0x0007e80001067983 */ /* 0x0021280000300a00 */
[----:B------:R0:W4:Y:S01]  /*2910*/  LDL.LU.64 R4, [R1+0x7e0] ;  /* 0x0007e00001047983 */ /* 0x0001220000300a00 */
[----:B------:R-:W-:-:S05]  /*2920*/  @P1 LEA.HI.X R29, R15, c[0x0][0x21c], RZ, 0x5, P4 ;  /* 0x000087000f1d1a11 */ /* 0x000fca00020f2cff */
[----:B---3--:R-:W3:Y:S04]  /*2930*/  @P1 LDG.E.128 R16, [R28.64] ;  /* 0x000000041c101981 */ /* 0x008ee8000c1e1d00 */
[----:B----4-:R-:W4:Y:S04]  /*2940*/  @P1 LDG.E.128 R4, [R26.64+0x10] ;  /* 0x000010041a041981 */ /* 0x010f28000c1e1d00 */
[----:B----4-:R-:W-:Y:S04]  /*2950*/  @P1 STL.64 [R1+0x250], R4 ;  /* 0x0002500401001387 */ /* 0x010fe80000100a00 */
[----:B------:R1:W-:Y:S04]  /*2960*/  @P1 STL.64 [R1+0x258], R6 ;  /* 0x0002580601001387 */ /* 0x0003e80000100a00 */
[----:B-1----:R-:W4:Y:S04]  /*2970*/  LDL.LU.64 R6, [R1+0x7d8] ;  /* 0x0007d80001067983 */ /* 0x002f280000300a00 */
[----:B------:R-:W2:Y:S04]  /*2980*/  LDL.LU.64 R4, [R1+0x7d0] ;  /* 0x0007d00001047983 */ /* 0x000ea80000300a00 */
[----:B---3--:R-:W-:Y:S04]  /*2990*/  @P1 STL.64 [R1+0x240], R16 ;  /* 0x0002401001001387 */ /* 0x008fe80000100a00 */
[----:B------:R1:W-:Y:S04]  /*29a0*/  @P1 STL.64 [R1+0x248], R18 ;  /* 0x0002481201001387 */ /* 0x0003e80000100a00 */
[----:B-1----:R0:W3:Y:S04]  /*29b0*/  LDL.LU.64 R18, [R1+0x7c8] ;  /* 0x0007c80001127983 */ /* 0x0020e80000300a00 */
[----:B------:R0:W3:Y:S04]  /*29c0*/  LDL.LU.64 R16, [R1+0x7c0] ;  /* 0x0007c00001107983 */ /* 0x0000e80000300a00 */
[----:B---3--:R-:W3:Y:S01]  /*29d0*/  @P1 LDG.E.128 R16, [R28.64+0x10] ;  /* 0x000010041c101981 */ /* 0x008ee2000c1e1d00 */
[----:B------:R-:W-:-:S03]  /*29e0*/  @P1 LEA R24, P3, R14, c[0x0][0x218], 0x5 ;  /* 0x000086000e181a11 */ /* 0x000fc600078628ff */
[----:B---3--:R-:W-:Y:S04]  /*29f0*/  @P1 STL.64 [R1+0x230], R16 ;  /* 0x0002301001001387 */ /* 0x008fe80000100a00 */
[----:B------:R1:W-:Y:S04]  /*2a00*/  @P1 STL.64 [R1+0x238], R18 ;  /* 0x0002381201001387 */ /* 0x0003e80000100a00 */
[----:B-1----:R0:W3:Y:S04]  /*2a10*/  LDL.LU.64 R18, [R1+0x7b8] ;  /* 0x0007b80001127983 */ /* 0x0020e80000300a00 */
[----:B------:R0:W3:Y:S01]  /*2a20*/  LDL.LU.64 R16, [R1+0x7b0] ;  /* 0x0007b00001107983 */ /* 0x0000e20000300a00 */
[----:B------:R-:W-:-:S05]  /*2a30*/  @P1 LEA.HI.X R25, R14, c[0x0][0x21c], RZ, 0x5, P3 ;  /* 0x000087000e191a11 */ /* 0x000fca00018f2cff */
[----:B--2---:R-:W2:Y:S04]  /*2a40*/  @P1 LDG.E.128 R20, [R24.64+0x10] ;  /* 0x0000100418141981 */ /* 0x004ea8000c1e1d00 */
[----:B---3--:R-:W3:Y:S01]  /*2a50*/  @P1 LDG.E.128 R16, [R24.64] ;  /* 0x0000000418101981 */ /* 0x008ee2000c1e1d00 */
[----:B------:R-:W-:-:S03]  /*2a60*/  @P1 LEA R2, P4, R5, c[0x0][0x218], 0x5 ;  /* 0x0000860005021a11 */ /* 0x000fc600078828ff */
[----:B---3--:R-:W-:Y:S04]  /*2a70*/  @P1 STL.64 [R1+0x220], R16 ;  /* 0x0002201001001387 */ /* 0x008fe80000100a00 */
[----:B------:R1:W-:Y:S04]  /*2a80*/  @P1 STL.64 [R1+0x228], R18 ;  /* 0x0002281201001387 */ /* 0x0003e80000100a00 */
[----:B-1----:R-:W3:Y:S04]  /*2a90*/  LDL.LU.64 R18, [R1+0x7a8] ;  /* 0x0007a80001127983 */ /* 0x002ee80000300a00 */
[----:B------:R-:W3:Y:S04]  /*2aa0*/  LDL.LU R17, [R1+0x7a0] ;  /* 0x0007a00001117983 */ /* 0x000ee80000300800 */
[----:B--2---:R-:W-:Y:S04]  /*2ab0*/  @P1 STL.64 [R1+0x210], R20 ;  /* 0x0002101401001387 */ /* 0x004fe80000100a00 */
[----:B------:R1:W-:Y:S04]  /*2ac0*/  @P1 STL.64 [R1+0x218], R22 ;  /* 0x0002181601001387 */ /* 0x0003e80000100a00 */
[----:B-1----:R-:W2:Y:S04]  /*2ad0*/  LDL.LU.64 R22, [R1+0x798] ;  /* 0x0007980001167983 */ /* 0x002ea80000300a00 */
[----:B------:R-:W2:Y:S04]  /*2ae0*/  LDL.LU R21, [R1+0x794] ;  /* 0x0007940001157983 */ /* 0x000ea80000300800 */
[----:B------:R0:W2:Y:S04]  /*2af0*/  LDL.64 R24, [R1+0x1f0] ;  /* 0x0001f00001187983 */ /* 0x0000a80000100a00 */
[----:B------:R0:W2:Y:S01]  /*2b00*/  LDL.64 R26, [R1+0x1f8] ;  /* 0x0001f800011a7983 */ /* 0x0000a20000100a00 */
[----:B------:R-:W-:-:S05]  /*2b10*/  @P1 LEA.HI.X R3, R5, c[0x0][0x21c], RZ, 0x5, P4 ;  /* 0x0000870005031a11 */ /* 0x000fca00020f2cff */
[----:B------:R-:W4:Y:S01]  /*2b20*/  @P1 LDG.E.128 R8, [R2.64] ;  /* 0x0000000402081981 */ /* 0x000f22000c1e1d00 */
[----:B------:R-:W-:-:S03]  /*2b30*/  LEA R28, P3, R14, c[0x0][0x188], 0x5 ;  /* 0x000062000e1c7a11 */ /* 0x000fc600078628ff */
[----:B--2---:R-:W2:Y:S01]  /*2b40*/  @P1 LDG.E.128 R24, [R2.64+0x10] ;  /* 0x0000100402181981 */ /* 0x004ea2000c1e1d00 */
[----:B------:R-:W-:Y:S02]  /*2b50*/  HADD2.F32 R16, -RZ, R21.H1_H1 ;  /* 0x30000015ff107230 */ /* 0x000fe40000004100 */
[----:B---3--:R-:W-:Y:S01]  /*2b60*/  HADD2.F32 R17, -RZ, R17.H1_H1 ;  /* 0x30000011ff117230 */ /* 0x008fe20000004100 */
[C---:B------:R-:W-:Y:S01]  /*2b70*/  LEA.HI.X R29, R14.reuse, c[0x0][0x18c], RZ, 0x5, P3 ;  /* 0x000063000e1d7a11 */ /* 0x040fe200018f2cff */
[----:B----4-:R-:W-:Y:S04]  /*2b80*/  @P1 STL.64 [R1+0x200], R8 ;  /* 0x0002000801001387 */ /* 0x010fe80000100a00 */
[----:B------:R1:W-:Y:S04]  /*2b90*/  @P1 STL.64 [R1+0x208], R10 ;  /* 0x0002080a01001387 */ /* 0x0003e80000100a00 */
[----:B-1----:R-:W3:Y:S04]  /*2ba0*/  LDL.LU R10, [R1+0x790] ;  /* 0x00079000010a7983 */ /* 0x002ee80000300800 */
[----:B------:R-:W-:Y:S04]  /*2bb0*/  STL.64 [R1+0x788], R18 ;  /* 0x0007881201007387 */ /* 0x000fe80000100a00 */
[----:B------:R-:W-:Y:S04]  /*2bc0*/  STL.64 [R1+0x780], R16 ;  /* 0x0007801001007387 */ /* 0x000fe80000100a00 */
[----:B--2---:R-:W-:Y:S04]  /*2bd0*/  @P1 STL.64 [R1+0x1f0], R24 ;  /* 0x0001f01801001387 */ /* 0x004fe80000100a00 */
[----:B------:R1:W-:Y:S04]  /*2be0*/  @P1 STL.64 [R1+0x1f8], R26 ;  /* 0x0001f81a01001387 */ /* 0x0003e80000100a00 */
[----:B-1----:R-:W2:Y:S01]  /*2bf0*/  LDG.E.128 R24, [R28.64] ;  /* 0x000000041c187981 */ /* 0x002ea2000c1e1d00 */
[----:B------:R-:W-:-:S04]  /*2c00*/  IMAD.WIDE.U32 R2, R14, R6, c[0x0][0x210] ;  /* 0x000084000e027625 */ /* 0x000fc800078e0006 */
[----:B------:R-:W-:-:S05]  /*2c10*/  IMAD.WIDE.U32 R8, R14, R6, c[0x0][0x208] ;  /* 0x000082000e087625 */ /* 0x000fca00078e0006 */
[----:B------:R-:W4:Y:S04]  /*2c20*/  LDG.E.128 R16, [R8.64] ;  /* 0x0000000408107981 */ /* 0x000f28000c1e1d00 */
[----:B--2---:R-:W-:Y:S01]  /*2c30*/  STL.64 [R1+0x70], R24 ;  /* 0x0000701801007387 */ /* 0x004fe20000100a00 */
[----:B------:R-:W-:-:S03]  /*2c40*/  MOV R13, R27 ;  /* 0x0000001b000d7202 */ /* 0x000fc60000000f00 */
[----:B------:R1:W-:Y:S04]  /*2c50*/  STL [R1+0x78], R26 ;  /* 0x0000781a01007387 */ /* 0x0003e80000100800 */
[----:B------:R-:W2:Y:S04]  /*2c60*/  LDL R20, [R1+0x3cc] ;  /* 0x0003cc0001147983 */ /* 0x000ea80000100800 */
[----:B-1----:R1:W2:Y:S04]  /*2c70*/  LDG.E.128 R24, [R2.64] ;  /* 0x0000000402187981 */ /* 0x0022a8000c1e1d00 */
[----:B------:R0:W-:Y:S01]  /*2c80*/  STL [R1+0x744], R13 ;  /* 0x0007440d01007387 */ /* 0x0001e20000100800 */
[----:B------:R-:W-:-:S03]  /*2c90*/  FMUL.FTZ R15, R0, R7 ;  /* 0x00000007000f7220 */ /* 0x000fc60000410000 */
[----:B0-----:R-:W3:Y:S04]  /*2ca0*/  LDL.LU R13, [R1+0x3fc] ;  /* 0x0003fc00010d7983 */ /* 0x001ee80000300800 */
[----:B-1----:R-:W3:Y:S04]  /*2cb0*/  LDL R2, [R1+0x38c] ;  /* 0x00038c0001027983 */ /* 0x002ee80000100800 */
[----:B------:R-:W3:Y:S01]  /*2cc0*/  LDL.LU R3, [R1+0x60] ;  /* 0x0000600001037983 */ /* 0x000ee20000300800 */
[----:B----4-:R-:W-:Y:S02]  /*2cd0*/  MOV R8, R18 ;  /* 0x0000001200087202 */ /* 0x010fe40000000f00 */
[----:B------:R-:W-:-:S02]  /*2ce0*/  MOV R14, R19 ;  /* 0x00000013000e7202 */ /* 0x000fc40000000f00 */
[----:B------:R-:W-:Y:S01]  /*2cf0*/  MOV R9, R17 ;  /* 0x0000001100097202 */ /* 0x000fe20000000f00 */
[----:B--2---:R0:W-:Y:S04]  /*2d00*/  STL [R1+0x750], R24 ;  /* 0x0007501801007387 */ /* 0x0041e80000100800 */
[----:B0-----:R-:W2:Y:S04]  /*2d10*/  LDL.LU R24, [R1+0x400] ;  /* 0x0004000001187983 */ /* 0x001ea80000300800 */
[----:B------:R-:W-:Y:S04]  /*2d20*/  STL [R1+0x748], R25 ;  /* 0x0007481901007387 */ /* 0x000fe80000100800 */
[----:B------:R-:W-:Y:S04]  /*2d30*/  STL [R1+0x738], R26 ;  /* 0x0007381a01007387 */ /* 0x000fe80000100800 */
[----:B------:R0:W-:Y:S04]  /*2d40*/  STL [R1+0x70c], R27 ;  /* 0x00070c1b01007387 */ /* 0x0001e80000100800 */
[----:B------:R-:W4:Y:S04]  /*2d50*/  LDL.LU R7, [R1+0x408] ;  /* 0x0004080001077983 */ /* 0x000f280000300800 */
[----:B------:R-:W2:Y:S01]  /*2d60*/  LDL.LU R21, [R1+0x64] ;  /* 0x0000640001157983 */ /* 0x000ea20000300800 */
[----:B0-----:R-:W-:-:S03]  /*2d70*/  MOV R27, R16 ;  /* 0x00000010001b7202 */ /* 0x001fc60000000f00 */
[----:B------:R-:W2:Y:S04]  /*2d80*/  LDL.LU.64 R18, [R1+0x788] ;  /* 0x0007880001127983 */ /* 0x000ea80000300a00 */
[----:B------:R-:W3:Y:S04]  /*2d90*/  LDL.LU.64 R16, [R1+0x780] ;  /* 0x0007800001107983 */ /* 0x000ee80000300a00 */
[----:B------:R-:W-:Y:S04]  /*2da0*/  STL [R1+0x110], R15 ;  /* 0x0001100f01007387 */ /* 0x000fe80000100800 */
[----:B------:R-:W4:Y:S04]  /*2db0*/  LDL.LU R11, [R1+0x404] ;  /* 0x00040400010b7983 */ /* 0x000f280000300800 */
[----:B------:R0:W-:Y:S04]  /*2dc0*/  STL [R1+0x764], R27 ;  /* 0x0007641b01007387 */ /* 0x0001e80000100800 */
[----:B------:R-:W-:Y:S04]  /*2dd0*/  STL [R1+0x74c], R9 ;  /* 0x00074c0901007387 */ /* 0x000fe80000100800 */
[----:B------:R-:W-:Y:S04]  /*2de0*/  STL [R1+0x73c], R8 ;  /* 0x00073c0801007387 */ /* 0x000fe80000100800 */
[----:B0-----:R-:W4:Y:S01]  /*2df0*/  LDL R27, [R1+0x370] ;  /* 0x00037000011b7983 */ /* 0x001f220000100800 */
[----:B---3--:R-:W-:-:S02]  /*2e00*/  FMUL.FTZ R2, R2, R17 ;  /* 0x0000001102027220 */ /* 0x008fc40000410000 */
[----:B--2---:R-:W-:Y:S02]  /*2e10*/  FADD.FTZ R24, R16, R24 ;  /* 0x0000001810187221 */ /* 0x004fe40000010000 */
[-C--:B------:R-:W-:Y:S02]  /*2e20*/  FFMA.FTZ R13, R15, R16.reuse, R13 ;  /* 0x000000100f0d7223 */ /* 0x080fe4000001000d */
[----:B------:R-:W-:Y:S01]  /*2e30*/  FFMA.FTZ R2, R20, R16, R2 ;  /* 0x0000001014027223 */ /* 0x000fe20000010002 */
[----:B------:R-:W-:Y:S01]  /*2e40*/  STL [R1+0x400], R24 ;  /* 0x0004001801007387 */ /* 0x000fe20000100800 */
[----:B----4-:R-:W-:-:S03]  /*2e50*/  FADD.FTZ R7, R17, R7 ;  /* 0x0000000711077221 */ /* 0x010fc60000010000 */
[----:B------:R-:W2:Y:S04]  /*2e60*/  LDL.LU R26, [R1+0x410] ;  /* 0x00041000011a7983 */ /* 0x000ea80000300800 */
[----:B------:R-:W-:Y:S04]  /*2e70*/  STL [R1+0x3fc], R13 ;  /* 0x0003fc0d01007387 */ /* 0x000fe80000100800 */
[----:B------:R-:W-:Y:S04]  /*2e80*/  STL [R1+0x168], R2 ;  /* 0x0001680201007387 */ /* 0x000fe80000100800 */
[----:B------:R0:W-:Y:S04]  /*2e90*/  STL [R1+0x408], R7 ;  /* 0x0004080701007387 */ /* 0x0001e80000100800 */
[----:B0-----:R-:W3:Y:S04]  /*2ea0*/  LDL.LU R7, [R1+0x40c] ;  /* 0x00040c0001077983 */ /* 0x001ee80000300800 */
[----:B------:R-:W4:Y:S01]  /*2eb0*/  LDL R25, [R1+0x3b0] ;  /* 0x0003b00001197983 */ /* 0x000f220000100800 */
[----:B------:R-:W-:-:S03]  /*2ec0*/  FADD.FTZ R16, R3, -R4 ;  /* 0x8000000403107221 */ /* 0x000fc60000010000 */
[----:B------:R-:W4:Y:S01]  /*2ed0*/  LDL.LU R20, [R1+0x418] ;  /* 0x0004180001147983 */ /* 0x000f220000300800 */
[----:B------:R-:W-:Y:S01]  /*2ee0*/  FFMA.FTZ R11, R15, R17, R11 ;  /* 0x000000110f0b7223 */ /* 0x000fe2000001000b */
[----:B------:R-:W-:Y:S02]  /*2ef0*/  HADD2.F32 R3, -RZ, R22.H0_H0 ;  /* 0x20000016ff037230 */ /* 0x000fe40000004100 */
[----:B------:R-:W4:Y:S01]  /*2f00*/  LDL.LU R8, [R1+0x414] ;  /* 0x0004140001087983 */ /* 0x000f220000300800 */
[----:B------:R-:W-:-:S03]  /*2f10*/  FMUL.FTZ R17, R0, R16 ;  /* 0x0000001000117220 */ /* 0x000fc60000410000 */
[----:B------:R-:W4:Y:S04]  /*2f20*/  LDL R15, [R1+0x374] ;  /* 0x00037400010f7983 */ /* 0x000f280000100800 */
[----:B------:R-:W4:Y:S04]  /*2f30*/  LDL.LU R13, [R1+0x420] ;  /* 0x00042000010d7983 */ /* 0x000f280000300800 */
[----:B------:R0:W-:Y:S04]  /*2f40*/  STL [R1+0x404], R11 ;  /* 0x0004040b01007387 */ /* 0x0001e80000100800 */
[----:B0-----:R-:W4:Y:S04]  /*2f50*/  LDL.LU R11, [R1+0x41c] ;  /* 0x00041c00010b7983 */ /* 0x001f280000300800 */
[----:B------:R-:W4:Y:S04]  /*2f60*/  LDL R9, [R1+0x3b4] ;  /* 0x0003b40001097983 */ /* 0x000f280000100800 */
[----:B------:R-:W4:Y:S04]  /*2f70*/  LDL.LU R24, [R1+0x68] ;  /* 0x0000680001187983 */ /* 0x000f280000300800 */
[----:B------:R-:W-:Y:S01]  /*2f80*/  STL [R1+0x10c], R17 ;  /* 0x00010c1101007387 */ /* 0x000fe20000100800 */
[----:B--2---:R-:W-:-:S02]  /*2f90*/  FADD.FTZ R26, R3, R26 ;  /* 0x0000001a031a7221 */ /* 0x004fc40000010000 */
[----:B---3--:R-:W-:-:S05]  /*2fa0*/  FFMA.FTZ R7, R17, R3, R7 ;  /* 0x0000000311077223 */ /* 0x008fca0000010007 */
[----:B------:R0:W-:Y:S04]  /*2fb0*/  STL [R1+0x40c], R7 ;  /* 0x00040c0701007387 */ /* 0x0001e80000100800 */
[----:B------:R-:W-:Y:S04]  /*2fc0*/  STL [R1+0x410], R26 ;  /* 0x0004101a01007387 */ /* 0x000fe80000100800 */
[----:B0-----:R-:W2:Y:S01]  /*2fd0*/  LDL.LU R7, [R1+0x428] ;  /* 0x0004280001077983 */ /* 0x001ea20000300800 */
[----:B------:R-:W-:-:S05]  /*2fe0*/  HADD2.F32 R2, -RZ, R18.H0_H0 ;  /* 0x20000012ff027230 */ /* 0x000fca0000004100 */
[----:B------:R-:W-:-:S04]  /*2ff0*/  FMUL.FTZ R16, R27, R2 ;  /* 0x000000021b107220 */ /* 0x000fc80000410000 */
[----:B----4-:R-:W-:Y:S01]  /*3000*/  FFMA.FTZ R3, R25, R3, R16 ;  /* 0x0000000319037223 */ /* 0x010fe20000010010 */
[----:B------:R-:W-:Y:S01]  /*3010*/  HADD2.F32 R18, -RZ, R18.H1_H1 ;  /* 0x30000012ff127230 */ /* 0x000fe20000004100 */
[----:B------:R-:W-:Y:S02]  /*3020*/  FADD.FTZ R20, R2, R20 ;  /* 0x0000001402147221 */ /* 0x000fe40000010000 */
[----:B------:R-:W-:Y:S01]  /*3030*/  FFMA.FTZ R8, R17, R2, R8 ;  /* 0x0000000211087223 */ /* 0x000fe20000010008 */
[----:B------:R0:W-:Y:S01]  /*3040*/  STL [R1+0x170], R3 ;  /* 0x0001700301007387 */ /* 0x0001e20000100800 */
[----:B------:R-:W-:-:S03]  /*3050*/  HADD2.F32 R2, -RZ, R22.H1_H1 ;  /* 0x30000016ff027230 */ /* 0x000fc60000004100 */
[----:B------:R1:W-:Y:S01]  /*3060*/  STL [R1+0x418], R20 ;  /* 0x0004181401007387 */ /* 0x0003e20000100800 */
[----:B0-----:R-:W-:Y:S02]  /*3070*/  FADD.FTZ R3, R21, -R4 ;  /* 0x8000000415037221 */ /* 0x001fe40000010000 */
[----:B------:R-:W-:Y:S02]  /*3080*/  FADD.FTZ R13, R2, R13 ;  /* 0x0000000d020d7221 */ /* 0x000fe40000010000 */
[----:B------:R-:W-:Y:S01]  /*3090*/  FMUL.FTZ R16, R0, R3 ;  /* 0x0000000300107220 */ /* 0x000fe20000410000 */
[----:B-1----:R-:W3:Y:S01]  /*30a0*/  LDL.LU R20, [R1+0x6c] ;  /* 0x00006c0001147983 */ /* 0x002ee20000300800 */
[----:B------:R-:W-:Y:S02]  /*30b0*/  FMUL.FTZ R3, R15, R18 ;  /* 0x000000120f037220 */ /* 0x000fe40000410000 */
[-C--:B------:R-:W-:Y:S01]  /*30c0*/  FFMA.FTZ R11, R16, R2.reuse, R11 ;  /* 0x00000002100b7223 */ /* 0x080fe2000001000b */
[----:B------:R0:W-:Y:S01]  /*30d0*/  STL [R1+0x414], R8 ;  /* 0x0004140801007387 */ /* 0x0001e20000100800 */
[----:B------:R-:W-:-:S03]  /*30e0*/  FFMA.FTZ R2, R9, R2, R3 ;  /* 0x0000000209027223 */ /* 0x000fc60000010003 */
[----:B0-----:R-:W4:Y:S04]  /*30f0*/  LDL.LU R8, [R1+0x424] ;  /* 0x0004240001087983 */ /* 0x001f280000300800 */
[----:B------:R-:W-:Y:S04]  /*3100*/  STL [R1+0x104], R16 ;  /* 0x0001041001007387 */ /* 0x000fe80000100800 */
[----:B------:R0:W-:Y:S04]  /*3110*/  STL [R1+0x420], R13 ;  /* 0x0004200d01007387 */ /* 0x0001e80000100800 */
[----:B------:R-:W3:Y:S04]  /*3120*/  LDL R17, [R1+0x378] ;  /* 0x0003780001117983 */ /* 0x000ee80000100800 */
[----:B------:R-:W3:Y:S04]  /*3130*/  LDL.LU R15, [R1+0x430] ;  /* 0x00043000010f7983 */ /* 0x000ee80000300800 */
[----:B------:R1:W-:Y:S04]  /*3140*/  STL [R1+0x41c], R11 ;  /* 0x00041c0b01007387 */ /* 0x0003e80000100800 */
[----:B------:R-:W-:Y:S04]  /*3150*/  STL [R1+0x164], R2 ;  /* 0x0001640201007387 */ /* 0x000fe80000100800 */
[----:B0-----:R-:W3:Y:S04]  /*3160*/  LDL.LU R13, [R1+0x42c] ;  /* 0x00042c00010d7983 */ /* 0x001ee80000300800 */
[----:B-1----:R-:W3:Y:S04]  /*3170*/  LDL R11, [R1+0x3b8] ;  /* 0x0003b800010b7983 */ /* 0x002ee80000100800 */
[----:B------:R-:W3:Y:S01]  /*3180*/  LDL.LU R9, [R1+0x438] ;  /* 0x0004380001097983 */ /* 0x000ee20000300800 */
[----:B--2---:R-:W-:-:S05]  /*3190*/  FADD.FTZ R7, R18, R7 ;  /* 0x0000000712077221 */ /* 0x004fca0000010000 */
[----:B------:R0:W-:Y:S04]  /*31a0*/  STL [R1+0x428], R7 ;  /* 0x0004280701007387 */ /* 0x0001e80000100800 */
[----:B0-----:R-:W2:Y:S04]  /*31b0*/  LDL.LU R7, [R1+0x434] ;  /* 0x0004340001077983 */ /* 0x001ea80000300800 */
[----:B------:R-:W2:Y:S04]  /*31c0*/  LDL.LU R27, [R1+0x30] ;  /* 0x00003000011b7983 */ /* 0x000ea80000300800 */
[----:B------:R-:W3:Y:S01]  /*31d0*/  LDL.LU R25, [R1+0x40] ;  /* 0x0000400001197983 */ /* 0x000ee20000300800 */
[----:B----4-:R-:W-:-:S02]  /*31e0*/  FFMA.FTZ R8, R16, R18, R8 ;  /* 0x0000001210087223 */ /* 0x010fc40000010008 */
[----:B------:R-:W-:Y:S01]  /*31f0*/  FADD.FTZ R16, R24, -R4 ;  /* 0x8000000418107221 */ /* 0x000fe20000010000 */
[----:B--2---:R-:W-:Y:S04]  /*3200*/  STL [R1+0x77c], R27 ;  /* 0x00077c1b01007387 */ /* 0x004fe80000100800 */
[----:B---3--:R0:W-:Y:S01]  /*3210*/  STL [R1+0x778], R25 ;  /* 0x0007781901007387 */ /* 0x0081e20000100800 */
[----:B------:R-:W-:Y:S02]  /*3220*/  HADD2.F32 R2, -RZ, R19.H0_H0 ;  /* 0x20000013ff027230 */ /* 0x000fe40000004100 */
[----:B------:R-:W-:Y:S01]  /*3230*/  HADD2.F32 R3, -RZ, R23.H0_H0 ;  /* 0x20000017ff037230 */ /* 0x000fe20000004100 */
[----:B------:R-:W2:Y:S04]  /*3240*/  LDL.LU R21, [R1+0x50] ;  /* 0x0000500001157983 */ /* 0x000ea80000300800 */
[----:B0-----:R-:W3:Y:S04]  /*3250*/  LDG.E.128 R24, [R28.64+0x10] ;  /* 0x000010041c187981 */ /* 0x001ee8000c1e1d00 */
[----:B------:R0:W-:Y:S01]  /*3260*/  STL [R1+0x424], R8 ;  /* 0x0004240801007387 */ /* 0x0001e20000100800 */
[----:B------:R-:W-:-:S02]  /*3270*/  FADD.FTZ R15, R3, R15 ;  /* 0x0000000f030f7221 */ /* 0x000fc40000010000 */
[----:B0-----:R-:W-:Y:S02]  /*3280*/  FMUL.FTZ R8, R0, R16 ;  /* 0x0000001000087220 */ /* 0x001fe40000410000 */
[----:B------:R-:W-:Y:S02]  /*3290*/  FMUL.FTZ R16, R17, R2 ;  /* 0x0000000211107220 */ /* 0x000fe40000410000 */
[-C--:B------:R-:W-:Y:S01]  /*32a0*/  FFMA.FTZ R13, R8, R3.reuse, R13 ;  /* 0x00000003080d7223 */ /* 0x080fe2000001000d */
[----:B------:R-:W-:Y:S01]  /*32b0*/  STL [R1+0x108], R8 ;  /* 0x0001080801007387 */ /* 0x000fe20000100800 */
[----:B------:R-:W-:-:S03]  /*32c0*/  FFMA.FTZ R3, R11, R3, R16 ;  /* 0x000000030b037223 */ /* 0x000fc60000010010 */
[----:B------:R-:W-:Y:S01]  /*32d0*/  STL [R1+0x430], R15 ;  /* 0x0004300f01007387 */ /* 0x000fe20000100800 */
[----:B------:R-:W-:-:S03]  /*32e0*/  FFMA.FTZ R7, R8, R2, R7 ;  /* 0x0000000208077223 */ /* 0x000fc60000010007 */
[----:B------:R0:W-:Y:S01]  /*32f0*/  STL [R1+0x42c], R13 ;  /* 0x00042c0d01007387 */ /* 0x0001e20000100800 */
[----:B------:R-:W-:-:S03]  /*3300*/  FADD.FTZ R9, R2, R9 ;  /* 0x0000000902097221 */ /* 0x000fc60000010000 */
[----:B0-----:R-:W4:Y:S04]  /*3310*/  LDL R13, [R1+0x37c] ;  /* 0x00037c00010d7983 */ /* 0x001f280000100800 */
[----:B------:R-:W-:Y:S04]  /*3320*/  STL [R1+0x16c], R3 ;  /* 0x00016c0301007387 */ /* 0x000fe80000100800 */
[----:B------:R-:W2:Y:S04]  /*3330*/  LDL.LU R8, [R1+0x440] ;  /* 0x0004400001087983 */ /* 0x000ea80000300800 */
[----:B------:R-:W-:Y:S04]  /*3340*/  STL [R1+0x438], R9 ;  /* 0x0004380901007387 */ /* 0x000fe80000100800 */
[----:B------:R-:W-:Y:S04]  /*3350*/  STL [R1+0x434], R7 ;  /* 0x0004340701007387 */ /* 0x000fe80000100800 */
[----:B---3--:R-:W-:Y:S04]  /*3360*/  STL [R1+0xb4], R25 ;  /* 0x0000b41901007387 */ /* 0x008fe80000100800 */
[----:B------:R0:W-:Y:S04]  /*3370*/  STL [R1+0xbc], R27 ;  /* 0x0000bc1b01007387 */ /* 0x0001e80000100800 */
[----:B0-----:R-:W3:Y:S04]  /*3380*/  LDL.LU R27, [R1+0x77c] ;  /* 0x00077c00011b7983 */ /* 0x001ee80000300800 */
[----:B------:R-:W3:Y:S04]  /*3390*/  LDL.LU R25, [R1+0x778] ;  /* 0x0007780001197983 */ /* 0x000ee80000300800 */
[----:B------:R-:W3:Y:S04]  /*33a0*/  LDL.LU R18, [R1+0x43c] ;  /* 0x00043c0001127983 */ /* 0x000ee80000300800 */
[----:B------:R-:W3:Y:S04]  /*33b0*/  LDL R16, [R1+0x3bc] ;  /* 0x0003bc0001107983 */ /* 0x000ee80000100800 */
[----:B------:R-:W3:Y:S04]  /*33c0*/  LDL.LU R11, [R1+0x448] ;  /* 0x00044800010b7983 */ /* 0x000ee80000300800 */
[----:B------:R-:W3:Y:S01]  /*33d0*/  LDL.LU R9, [R1+0x444] ;  /* 0x0004440001097983 */ /* 0x000ee20000300800 */
[----:B------:R-:W-:Y:S01]  /*33e0*/  MOV R7, R24 ;  /* 0x0000001800077202 */ /* 0x000fe20000000f00 */
[----:B------:R-:W-:Y:S01]  /*33f0*/  FADD.FTZ R3, R20, -R4 ;  /* 0x8000000414037221 */ /* 0x000fe20000010000 */
[----:B------:R-:W-:Y:S01]  /*3400*/  MOV R15, R26 ;  /* 0x0000001a000f7202 */ /* 0x000fe20000000f00 */
[----:B------:R-:W-:-:S02]  /*3410*/  HADD2.F32 R2, -RZ, R23.H1_H1 ;  /* 0x30000017ff027230 */ /* 0x000fc40000004100 */
[----:B------:R0:W-:Y:S01]  /*3420*/  STL [R1+0x740], R7 ;  /* 0x0007400701007387 */ /* 0x0001e20000100800 */
[----:B------:R-:W-:-:S03]  /*3430*/  HADD2.F32 R19, -RZ, R19.H1_H1 ;  /* 0x30000013ff137230 */ /* 0x000fc60000004100 */
[----:B------:R1:W-:Y:S01]  /*3440*/  STL.64 [R1+0x710], R14 ;  /* 0x0007100e01007387 */ /* 0x0003e20000100a00 */
[----:B--2---:R-:W-:-:S03]  /*3450*/  FADD.FTZ R8, R2, R8 ;  /* 0x0000000802087221 */ /* 0x004fc60000010000 */
[----:B------:R-:W2:Y:S01]  /*3460*/  LDL R17, [R1+0x360] ;  /* 0x0003600001117983 */ /* 0x000ea20000100800 */
[----:B0-----:R-:W-:Y:S02]  /*3470*/  FMUL.FTZ R7, R0, R3 ;  /* 0x0000000300077220 */ /* 0x001fe40000410000 */
[----:B----4-:R-:W-:Y:S01]  /*3480*/  FMUL.FTZ R3, R13, R19 ;  /* 0x000000130d037220 */ /* 0x010fe20000410000 */
[----:B-1----:R-:W4:Y:S04]  /*3490*/  LDL.LU R15, [R1+0x450] ;  /* 0x00045000010f7983 */ /* 0x002f280000300800 */
[----:B------:R-:W-:Y:S04]  /*34a0*/  STL [R1+0x100], R7 ;  /* 0x0001000701007387 */ /* 0x000fe80000100800 */
[----:B------:R-:W2:Y:S04]  /*34b0*/  LDL.LU R26, [R1+0x54] ;  /* 0x00005400011a7983 */ /* 0x000ea80000300800 */
[----:B------:R-:W2:Y:S04]  /*34c0*/  LDL.LU R14, [R1+0x44c] ;  /* 0x00044c00010e7983 */ /* 0x000ea80000300800 */
[----:B------:R-:W2:Y:S04]  /*34d0*/  LDL R13, [R1+0x3a0] ;  /* 0x0003a000010d7983 */ /* 0x000ea80000100800 */
[----:B------:R0:W-:Y:S04]  /*34e0*/  STL [R1+0x440], R8 ;  /* 0x0004400801007387 */ /* 0x0001e80000100800 */
[----:B0-----:R-:W2:Y:S04]  /*34f0*/  LDL.LU R8, [R1+0x458] ;  /* 0x0004580001087983 */ /* 0x001ea80000300800 */
[----:B------:R-:W2:Y:S01]  /*3500*/  LDL.LU R20, [R1+0x58] ;  /* 0x0000580001147983 */ /* 0x000ea20000300800 */
[----:B---3--:R-:W-:-:S02]  /*3510*/  FFMA.FTZ R18, R7, R2, R18 ;  /* 0x0000000207127223 */ /* 0x008fc40000010012 */
[----:B------:R-:W-:-:S03]  /*3520*/  FFMA.FTZ R2, R16, R2, R3 ;  /* 0x0000000210027223 */ /* 0x000fc60000010003 */
[----:B------:R-:W-:Y:S04]  /*3530*/  STL [R1+0x43c], R18 ;  /* 0x00043c1201007387 */ /* 0x000fe80000100800 */
[----:B------:R0:W-:Y:S01]  /*3540*/  STL [R1+0x160], R2 ;  /* 0x0001600201007387 */ /* 0x0001e20000100800 */
[----:B------:R-:W-:-:S03]  /*3550*/  FFMA.FTZ R9, R7, R19, R9 ;  /* 0x0000001307097223 */ /* 0x000fc60000010009 */
[----:B------:R-:W3:Y:S01]  /*3560*/  LDL.LU R7, [R1+0x454] ;  /* 0x0004540001077983 */ /* 0x000ee20000300800 */
[----:B------:R-:W-:Y:S01]  /*3570*/  FADD.FTZ R11, R19, R11 ;  /* 0x0000000b130b7221 */ /* 0x000fe20000010000 */
[----:B------:R-:W-:Y:S01]  /*3580*/  HADD2.F32 R3, -RZ, R25.H0_H0 ;  /* 0x20000019ff037230 */ /* 0x000fe20000004100 */
[----:B------:R-:W-:Y:S01]  /*3590*/  FADD.FTZ R16, -R4, R21 ;  /* 0x0000001504107221 */ /* 0x000fe20000010100 */
[----:B0-----:R-:W-:Y:S02]  /*35a0*/  HADD2.F32 R2, -RZ, R27.H0_H0 ;  /* 0x2000001bff027230 */ /* 0x001fe40000004100 */
[----:B------:R0:W-:Y:S04]  /*35b0*/  STL [R1+0x448], R11 ;  /* 0x0004480b01007387 */ /* 0x0001e80000100800 */
[----:B0-----:R-:W3:Y:S04]  /*35c0*/  LDL.LU R11, [R1+0x5c] ;  /* 0x00005c00010b7983 */ /* 0x001ee80000300800 */
[----:B------:R0:W-:Y:S01]  /*35d0*/  STL [R1+0x444], R9 ;  /* 0x0004440901007387 */ /* 0x0001e20000100800 */
[----:B----4-:R-:W-:-:S02]  /*35e0*/  FADD.FTZ R15, R3, R15 ;  /* 0x0000000f030f7221 */ /* 0x010fc40000010000 */
[----:B0-----:R-:W-:Y:S02]  /*35f0*/  FMUL.FTZ R9, R0, R16 ;  /* 0x0000001000097220 */ /* 0x001fe40000410000 */
[----:B--2---:R-:W-:Y:S02]  /*3600*/  FMUL.FTZ R16, R17, R2 ;  /* 0x0000000211107220 */ /* 0x004fe40000410000 */
[-C--:B------:R-:W-:Y:S01]  /*3610*/  FFMA.FTZ R14, R9, R3.reuse, R14 ;  /* 0x00000003090e7223 */ /* 0x080fe2000001000e */
[----:B------:R-:W-:Y:S01]  /*3620*/  STL [R1+0x138], R9 ;  /* 0x0001380901007387 */ /* 0x000fe20000100800 */
[----:B------:R-:W-:-:S03]  /*3630*/  FFMA.FTZ R3, R13, R3, R16 ;  /* 0x000000030d037223 */ /* 0x000fc60000010010 */
[----:B------:R-:W-:Y:S04]  /*3640*/  STL [R1+0x450], R15 ;  /* 0x0004500f01007387 */ /* 0x000fe80000100800 */
[----:B------:R-:W2:Y:S04]  /*3650*/  LDL R24, [R1+0x364] ;  /* 0x0003640001187983 */ /* 0x000ea80000100800 */
[----:B------:R-:W-:Y:S01]  /*3660*/  STL [R1+0x44c], R14 ;  /* 0x00044c0e01007387 */ /* 0x000fe20000100800 */
[----:B------:R-:W-:-:S03]  /*3670*/  FADD.FTZ R8, R2, R8 ;  /* 0x0000000802087221 */ /* 0x000fc60000010000 */
[----:B------:R-:W-:Y:S04]  /*3680*/  STL [R1+0x1c0], R3 ;  /* 0x0001c00301007387 */ /* 0x000fe80000100800 */
[----:B------:R-:W4:Y:S04]  /*3690*/  LDL.LU R23, [R1+0x460] ;  /* 0x0004600001177983 */ /* 0x000f280000300800 */
[----:B------:R-:W4:Y:S04]  /*36a0*/  LDL.LU R22, [R1+0x45c] ;  /* 0x00045c0001167983 */ /* 0x000f280000300800 */
[----:B------:R0:W-:Y:S04]  /*36b0*/  STL [R1+0x458], R8 ;  /* 0x0004580801007387 */ /* 0x0001e80000100800 */
[----:B------:R-:W4:Y:S04]  /*36c0*/  LDL R21, [R1+0x3a4] ;  /* 0x0003a40001157983 */ /* 0x000f280000100800 */
[----:B------:R-:W4:Y:S04]  /*36d0*/  LDL.LU R19, [R1+0x468] ;  /* 0x0004680001137983 */ /* 0x000f280000300800 */
[----:B0-----:R-:W4:Y:S04]  /*36e0*/  LDL.LU R8, [R1+0x464] ;  /* 0x0004640001087983 */ /* 0x001f280000300800 */
[----:B------:R-:W4:Y:S04]  /*36f0*/  LDL R17, [R1+0x368] ;  /* 0x0003680001117983 */ /* 0x000f280000100800 */
[----:B------:R-:W4:Y:S04]  /*3700*/  LDL.LU R15, [R1+0x470] ;  /* 0x00047000010f7983 */ /* 0x000f280000300800 */
[----:B------:R-:W4:Y:S01]  /*3710*/  LDL.LU R14, [R1+0x46c] ;  /* 0x00046c00010e7983 */ /* 0x000f220000300800 */
[----:B---3--:R-:W-:-:S05]  /*3720*/  FFMA.FTZ R7, R9, R2, R7 ;  /* 0x0000000209077223 */ /* 0x008fca0000010007 */
[----:B------:R0:W-:Y:S04]  /*3730*/  STL [R1+0x454], R7 ;  /* 0x0004540701007387 */ /* 0x0001e80000100800 */
[----:B------:R-:W3:Y:S04]  /*3740*/  LDL R13, [R1+0x3a8] ;  /* 0x0003a800010d7983 */ /* 0x000ee80000100800 */
[----:B------:R-:W3:Y:S04]  /*3750*/  LDL.LU R9, [R1+0x478] ;  /* 0x0004780001097983 */ /* 0x000ee80000300800 */
[----:B0-----:R-:W3:Y:S01]  /*3760*/  LDL.LU R7, [R1+0x474] ;  /* 0x0004740001077983 */ /* 0x001ee20000300800 */
[----:B------:R-:W-:Y:S01]  /*3770*/  HADD2.F32 R16, -RZ, R27.H1_H1 ;  /* 0x3000001bff107230 */ /* 0x000fe20000004100 */
[----:B------:R-:W-:Y:S01]  /*3780*/  FADD.FTZ R3, -R4, R26 ;  /* 0x0000001a04037221 */ /* 0x000fe20000010100 */
[----:B------:R-:W-:-:S03]  /*3790*/  HADD2.F32 R2, -RZ, R25.H1_H1 ;  /* 0x30000019ff027230 */ /* 0x000fc60000004100 */
[----:B------:R-:W-:-:S05]  /*37a0*/  FMUL.FTZ R18, R0, R3 ;  /* 0x0000000300127220 */ /* 0x000fca0000410000 */
[----:B------:R-:W-:Y:S01]  /*37b0*/  STL [R1+0x12c], R18 ;  /* 0x00012c1201007387 */ /* 0x000fe20000100800 */
[----:B--2---:R-:W-:Y:S02]  /*37c0*/  FMUL.FTZ R3, R24, R16 ;  /* 0x0000001018037220 */ /* 0x004fe40000410000 */
[----:B----4-:R-:W-:Y:S02]  /*37d0*/  FADD.FTZ R23, R2, R23 ;  /* 0x0000001702177221 */ /* 0x010fe40000010000 */
[----:B------:R-:W-:-:S03]  /*37e0*/  FFMA.FTZ R22, R18, R2, R22 ;  /* 0x0000000212167223 */ /* 0x000fc60000010016 */
[----:B------:R-:W-:Y:S01]  /*37f0*/  STL [R1+0x460], R23 ;  /* 0x0004601701007387 */ /* 0x000fe20000100800 */
[----:B------:R-:W-:-:S03]  /*3800*/  FFMA.FTZ R2, R21, R2, R3 ;  /* 0x0000000215027223 */ /* 0x000fc60000010003 */
[----:B------:R-:W-:Y:S01]  /*3810*/  STL [R1+0x45c], R22 ;  /* 0x00045c1601007387 */ /* 0x000fe20000100800 */
[----:B------:R-:W-:-:S03]  /*3820*/  FADD.FTZ R19, R16, R19 ;  /* 0x0000001310137221 */ /* 0x000fc60000010000 */
[----:B------:R0:W-:Y:S01]  /*3830*/  STL [R1+0x1b0], R2 ;  /* 0x0001b00201007387 */ /* 0x0001e20000100800 */
[----:B------:R-:W-:Y:S02]  /*3840*/  FFMA.FTZ R8, R18, R16, R8 ;  /* 0x0000001012087223 */ /* 0x000fe40000010008 */
[----:B------:R-:W-:Y:S01]  /*3850*/  FADD.FTZ R16, -R4, R20 ;  /* 0x0000001404107221 */ /* 0x000fe20000010100 */
[----:B------:R-:W-:Y:S01]  /*3860*/  STL [R1+0x468], R19 ;  /* 0x0004681301007387 */ /* 0x000fe20000100800 */
[----:B------:R-:W-:Y:S02]  /*3870*/  HADD2.F32 R3, -RZ, R12.H0_H0 ;  /* 0x2000000cff037230 */ /* 0x000fe40000004100 */
[----:B0-----:R-:W-:Y:S01]  /*3880*/  HADD2.F32 R2, -RZ, R10.H0_H0 ;  /* 0x2000000aff027230 */ /* 0x001fe20000004100 */
[----:B------:R0:W-:Y:S02]  /*3890*/  STL [R1+0x464], R8 ;  /* 0x0004640801007387 */ /* 0x0001e40000100800 */
[----:B------:R-:W-:-:S02]  /*38a0*/  FADD.FTZ R15, R3, R15 ;  /* 0x0000000f030f7221 */ /* 0x000fc40000010000 */
[----:B0-----:R-:W-:Y:S02]  /*38b0*/  FMUL.FTZ R8, R0, R16 ;  /* 0x0000001000087220 */ /* 0x001fe40000410000 */
[----:B------:R-:W-:Y:S02]  /*38c0*/  FMUL.FTZ R16, R17, R2 ;  /* 0x0000000211107220 */ /* 0x000fe40000410000 */
[----:B------:R-:W-:Y:S01]  /*38d0*/  FFMA.FTZ R14, R8, R3, R14 ;  /* 0x00000003080e7223 */ /* 0x000fe2000001000e */
[----:B------:R-:W-:Y:S04]  /*38e0*/  STL [R1+0x128], R8 ;  /* 0x0001280801007387 */ /* 0x000fe80000100800 */
[----:B------:R0:W-:Y:S04]  /*38f0*/  STL [R1+0x470], R15 ;  /* 0x0004700f01007387 */ /* 0x0001e80000100800 */
[----:B------:R1:W-:Y:S01]  /*3900*/  STL [R1+0x46c], R14 ;  /* 0x00046c0e01007387 */ /* 0x0003e20000100800 */
[----:B------:R-:W-:-:S02]  /*3910*/  FADD.FTZ R18, -R4, R11 ;  /* 0x0000000b04127221 */ /* 0x000fc40000010100 */
[----:B---3--:R-:W-:Y:S02]  /*3920*/  FFMA.FTZ R3, R13, R3, R16 ;  /* 0x000000030d037223 */ /* 0x008fe40000010010 */
[----:B------:R-:W-:-:S03]  /*3930*/  FADD.FTZ R9, R2, R9 ;  /* 0x0000000902097221 */ /* 0x000fc60000010000 */
[----:B------:R-:W-:Y:S01]  /*3940*/  STL [R1+0x1a8], R3 ;  /* 0x0001a80301007387 */ /* 0x000fe20000100800 */
[----:B------:R-:W-:-:S03]  /*3950*/  FFMA.FTZ R7, R8, R2, R7 ;  /* 0x0000000208077223 */ /* 0x000fc60000010007 */
[----:B------:R-:W2:Y:S04]  /*3960*/  LDL.LU R13, [R1+0x38] ;  /* 0x00003800010d7983 */ /* 0x000ea80000300800 */
[----:B------:R-:W3:Y:S04]  /*3970*/  LDL.LU R25, [R1+0x48] ;  /* 0x0000480001197983 */ /* 0x000ee80000300800 */
[----:B------:R-:W-:Y:S04]  /*3980*/  STL [R1+0x478], R9 ;  /* 0x0004780901007387 */ /* 0x000fe80000100800 */
[----:B------:R4:W-:Y:S04]  /*3990*/  STL [R1+0x474], R7 ;  /* 0x0004740701007387 */ /* 0x0009e80000100800 */
[----:B0-----:R-:W2:Y:S04]  /*39a0*/  LDL.LU R15, [R1+0xa0] ;  /* 0x0000a000010f7983 */ /* 0x001ea80000300800 */
[----:B------:R-:W2:Y:S04]  /*39b0*/  LDL R11, [R1+0x36c] ;  /* 0x00036c00010b7983 */ /* 0x000ea80000100800 */
[----:B------:R-:W2:Y:S04]  /*39c0*/  LDL.LU R27, [R1+0x47c] ;  /* 0x00047c00011b7983 */ /* 0x000ea80000300800 */
[----:B-1----:R-:W2:Y:S04]  /*39d0*/  LDL R14, [R1+0x3ac] ;  /* 0x0003ac00010e7983 */ /* 0x002ea80000100800 */
[----:B----4-:R-:W4:Y:S04]  /*39e0*/  LDL.LU R7, [R1+0x488] ;  /* 0x0004880001077983 */ /* 0x010f280000300800 */
[----:B------:R-:W2:Y:S04]  /*39f0*/  LDL.LU R8, [R1+0x484] ;  /* 0x0004840001087983 */ /* 0x000ea80000300800 */
[----:B------:R-:W2:Y:S01]  /*3a00*/  LDL.LU R26, [R1+0xa4] ;  /* 0x0000a400011a7983 */ /* 0x000ea20000300800 */
[C---:B------:R-:W-:Y:S01]  /*3a10*/  IMAD.WIDE.U32 R16, R5.reuse, R6, c[0x0][0x208] ;  /* 0x0000820005107625 */ /* 0x040fe200078e0006 */
[----:B------:R-:W-:-:S03]  /*3a20*/  LEA R2, P1, R5, c[0x0][0x188], 0x5 ;  /* 0x0000620005027a11 */ /* 0x000fc600078228ff */
[C---:B------:R-:W-:Y:S01]  /*3a30*/  IMAD.WIDE.U32 R20, R5.reuse, R6, c[0x0][0x210] ;  /* 0x0000840005147625 */ /* 0x040fe200078e0006 */
[----:B------:R-:W-:-:S03]  /*3a40*/  LEA.HI.X R3, R5, c[0x0][0x18c], RZ, 0x5, P1 ;  /* 0x0000630005037a11 */ /* 0x000fc600008f2cff */
[----:B------:R-:W-:Y:S02]  /*3a50*/  FMUL.FTZ R9, R0, R18 ;  /* 0x0000001200097220 */ /* 0x000fe40000410000 */
[----:B------:R-:W4:Y:S04]  /*3a60*/  LDG.E.128 R16, [R16.64] ;  /* 0x0000000410107981 */ /* 0x000f28000c1e1d00 */
[----:B------:R-:W4:Y:S04]  /*3a70*/  LDG.E.128 R20, [R20.64] ;  /* 0x0000000414147981 */ /* 0x000f28000c1e1d00 */
[----:B--2---:R-:W-:Y:S04]  /*3a80*/  STL.64 [R1+0x770], R26 ;  /* 0x0007701a01007387 */ /* 0x004fe80000100a00 */
[----:B---3--:R0:W-:Y:S04]  /*3a90*/  STL [R1+0x768], R25 ;  /* 0x0007681901007387 */ /* 0x0081e80000100800 */
[----:B0-----:R-:W2:Y:S04]  /*3aa0*/  LDG.E.128 R24, [R2.64] ;  /* 0x0000000402187981 */ /* 0x001ea8000c1e1d00 */
[----:B----4-:R0:W-:Y:S04]  /*3ab0*/  STL.64 [R1+0x718], R16 ;  /* 0x0007181001007387 */ /* 0x0101e80000100a00 */
[----:B0-----:R-:W3:Y:S04]  /*3ac0*/  LDL.LU R17, [R1+0x480] ;  /* 0x0004800001117983 */ /* 0x001ee80000300800 */
[----:B------:R-:W-:Y:S04]  /*3ad0*/  STL [R1+0x704], R19 ;  /* 0x0007041301007387 */ /* 0x000fe80000100800 */
[----:B------:R-:W-:Y:S04]  /*3ae0*/  STL [R1+0x11c], R9 ;  /* 0x00011c0901007387 */ /* 0x000fe80000100800 */
[----:B------:R-:W-:Y:S04]  /*3af0*/  STL.64 [R1+0x720], R20 ;  /* 0x0007201401007387 */ /* 0x000fe80000100a00 */
[----:B------:R-:W-:Y:S01]  /*3b00*/  STL [R1+0x708], R23 ;  /* 0x0007081701007387 */ /* 0x000fe20000100800 */
[----:B--2---:R-:W-:-:S02]  /*3b10*/  MOV R6, R26 ;  /* 0x0000001a00067202 */ /* 0x004fc40000000f00 */
[----:B------:R-:W-:Y:S02]  /*3b20*/  MOV R5, R27 ;  /* 0x0000001b00057202 */ /* 0x000fe40000000f00 */
[----:B------:R-:W2:Y:S01]  /*3b30*/  LDL.LU.64 R26, [R1+0x770] ;  /* 0x00077000011a7983 */ /* 0x000ea20000300a00 */
[----:B------:R-:W-:Y:S02]  /*3b40*/  HADD2.F32 R28, -RZ, R10.H1_H1 ;  /* 0x3000000aff1c7230 */ /* 0x000fe40000004100 */
[----:B------:R-:W-:Y:S01]  /*3b50*/  HADD2.F32 R29, -RZ, R12.H1_H1 ;  /* 0x3000000cff1d7230 */ /* 0x000fe20000004100 */
[----:B------:R-:W-:Y:S02]  /*3b60*/  MOV R10, R25 ;  /* 0x00000019000a7202 */ /* 0x000fe40000000f00 */
[----:B------:R-:W-:Y:S01]  /*3b70*/  FMUL.FTZ R16, R11, R28 ;  /* 0x0000001c0b107220 */ /* 0x000fe20000410000 */
[----:B------:R-:W4:Y:S01]  /*3b80*/  LDL.LU R25, [R1+0x768] ;  /* 0x0007680001197983 */ /* 0x000f220000300800 */
[----:B------:R-:W-:Y:S01]  /*3b90*/  MOV R12, R24 ;  /* 0x00000018000c7202 */ /* 0x000fe20000000f00 */
[----:B---3--:R-:W-:-:S02]  /*3ba0*/  FADD.FTZ R17, R29, R17 ;  /* 0x000000111d117221 */ /* 0x008fc40000010000 */
[----:B------:R-:W3:Y:S01]  /*3bb0*/  LDL.LU R11, [R1+0x3c] ;  /* 0x00003c00010b7983 */ /* 0x000ee20000300800 */
[-C--:B------:R-:W-:Y:S02]  /*3bc0*/  FFMA.FTZ R14, R14, R29.reuse, R16 ;  /* 0x0000001d0e0e7223 */ /* 0x080fe40000010010 */
[----:B------:R-:W-:Y:S01]  /*3bd0*/  FADD.FTZ R7, R28, R7 ;  /* 0x000000071c077221 */ /* 0x000fe20000010000 */
[----:B------:R-:W3:Y:S04]  /*3be0*/  LDL.LU R24, [R1+0x4c] ;  /* 0x00004c0001187983 */ /* 0x000ee80000300800 */
[----:B------:R-:W-:Y:S01]  /*3bf0*/  STL [R1+0x480], R17 ;  /* 0x0004801101007387 */ /* 0x000fe20000100800 */
[----:B--2---:R-:W-:-:S05]  /*3c00*/  FFMA.FTZ R27, R9, R29, R27 ;  /* 0x0000001d091b7223 */ /* 0x004fca000001001b */
[----:B------:R0:W-:Y:S04]  /*3c10*/  STL [R1+0x47c], R27 ;  /* 0x00047c1b01007387 */ /* 0x0001e80000100800 */
[----:B0-----:R-:W2:Y:S04]  /*3c20*/  LDL R27, [R1+0x350] ;  /* 0x00035000011b7983 */ /* 0x001ea80000100800 */
[----:B------:R0:W-:Y:S04]  /*3c30*/  STL [R1+0x180], R14 ;  /* 0x0001800e01007387 */ /* 0x0001e80000100800 */
[----:B0-----:R-:W2:Y:S04]  /*3c40*/  LDL.LU R14, [R1+0x490] ;  /* 0x00049000010e7983 */ /* 0x001ea80000300800 */
[----:B------:R0:W-:Y:S04]  /*3c50*/  STL [R1+0x488], R7 ;  /* 0x0004880701007387 */ /* 0x0001e80000100800 */
[----:B0-----:R-:W3:Y:S01]  /*3c60*/  LDL.LU R7, [R1+0x48c] ;  /* 0x00048c0001077983 */ /* 0x001ee20000300800 */
[----:B------:R-:W-:-:S03]  /*3c70*/  FFMA.FTZ R8, R9, R28, R8 ;  /* 0x0000001c09087223 */ /* 0x000fc60000010008 */
[----:B------:R-:W3:Y:S01]  /*3c80*/  LDL R23, [R1+0x390] ;  /* 0x0003900001177983 */ /* 0x000ee20000100800 */
[----:B------:R-:W-:-:S03]  /*3c90*/  FADD.FTZ R15, -R4, R15 ;  /* 0x0000000f040f7221 */ /* 0x000fc60000010100 */
[----:B------:R-:W3:Y:S01]  /*3ca0*/  LDL.LU R21, [R1+0x498] ;  /* 0x0004980001157983 */ /* 0x000ee20000300800 */
[----:B----4-:R-:W-:-:S03]  /*3cb0*/  HADD2.F32 R29, -RZ, R25.H0_H0 ;  /* 0x20000019ff1d7230 */ /* 0x010fc60000004100 */
[----:B------:R-:W4:Y:S01]  /*3cc0*/  LDL.LU R9, [R1+0x494] ;  /* 0x0004940001097983 */ /* 0x000f220000300800 */
[----:B------:R-:W-:-:S03]  /*3cd0*/  FMUL.FTZ R20, R0, R15 ;  /* 0x0000000f00147220 */ /* 0x000fc60000410000 */
[----:B------:R0:W-:Y:S04]  /*3ce0*/  STL [R1+0x484], R8 ;  /* 0x0004840801007387 */ /* 0x0001e80000100800 */
[----:B0-----:R-:W4:Y:S04]  /*3cf0*/  LDL.LU R8, [R1+0xa8] ;  /* 0x0000a80001087983 */ /* 0x001f280000300800 */
[----:B------:R-:W4:Y:S04]  /*3d00*/  LDL R19, [R1+0x354] ;  /* 0x0003540001137983 */ /* 0x000f280000100800 */
[----:B------:R-:W4:Y:S04]  /*3d10*/  LDL.LU R17, [R1+0x4a0] ;  /* 0x0004a00001117983 */ /* 0x000f280000300800 */
[----:B------:R-:W4:Y:S04]  /*3d20*/  LDL.LU R16, [R1+0x49c] ;  /* 0x00049c0001107983 */ /* 0x000f280000300800 */
[----:B------:R-:W-:Y:S04]  /*3d30*/  STL [R1+0x120], R20 ;  /* 0x0001201401007387 */ /* 0x000fe80000100800 */
[----:B------:R-:W4:Y:S01]  /*3d40*/  LDL R15, [R1+0x394] ;  /* 0x00039400010f7983 */ /* 0x000f220000100800 */
[----:B--2---:R-:W-:-:S05]  /*3d50*/  FADD.FTZ R14, R29, R14 ;  /* 0x0000000e1d0e7221 */ /* 0x004fca0000010000 */
[----:B------:R0:W-:Y:S01]  /*3d60*/  STL [R1+0x490], R14 ;  /* 0x0004900e01007387 */ /* 0x0001e20000100800 */
[----:B---3--:R-:W-:-:S03]  /*3d70*/  FFMA.FTZ R7, R20, R29, R7 ;  /* 0x0000001d14077223 */ /* 0x008fc60000010007 */
[----:B0-----:R-:W2:Y:S04]  /*3d80*/  LDL.LU R14, [R1+0x4a8] ;  /* 0x0004a800010e7983 */ /* 0x001ea80000300800 */
[----:B------:R0:W-:Y:S04]  /*3d90*/  STL [R1+0x48c], R7 ;  /* 0x00048c0701007387 */ /* 0x0001e80000100800 */
[----:B0-----:R-:W3:Y:S01]  /*3da0*/  LDL.LU R7, [R1+0x4a4] ;  /* 0x0004a40001077983 */ /* 0x001ee20000300800 */
[----:B------:R-:W-:-:S05]  /*3db0*/  HADD2.F32 R28, -RZ, R13.H0_H0 ;  /* 0x2000000dff1c7230 */ /* 0x000fca0000004100 */
[-C--:B------:R-:W-:Y:S02]  /*3dc0*/  FMUL.FTZ R27, R27, R28.reuse ;  /* 0x0000001c1b1b7220 */ /* 0x080fe40000410000 */
[----:B------:R-:W-:Y:S02]  /*3dd0*/  FADD.FTZ R21, R28, R21 ;  /* 0x000000151c157221 */ /* 0x000fe40000010000 */
[----:B------:R-:W-:Y:S02]  /*3de0*/  FFMA.FTZ R23, R23, R29, R27 ;  /* 0x0000001d17177223 */ /* 0x000fe4000001001b */
[----:B----4-:R-:W-:Y:S01]  /*3df0*/  FFMA.FTZ R9, R20, R28, R9 ;  /* 0x0000001c14097223 */ /* 0x010fe20000010009 */
[----:B------:R-:W4:Y:S01]  /*3e00*/  LDL.LU R27, [R1+0x764] ;  /* 0x00076400011b7983 */ /* 0x000f220000300800 */
[----:B------:R-:W-:Y:S01]  /*3e10*/  HADD2.F32 R13, -RZ, R13.H1_H1 ;  /* 0x3000000dff0d7230 */ /* 0x000fe20000004100 */
[----:B------:R-:W-:Y:S01]  /*3e20*/  FADD.FTZ R29, -R4, R26 ;  /* 0x0000001a041d7221 */ /* 0x000fe20000010100 */
[----:B------:R-:W-:Y:S01]  /*3e30*/  HADD2.F32 R28, -RZ, R25.H1_H1 ;  /* 0x30000019ff1c7230 */ /* 0x000fe20000004100 */
[----:B------:R-:W-:Y:S04]  /*3e40*/  STL [R1+0x19c], R23 ;  /* 0x00019c1701007387 */ /* 0x000fe80000100800 */
[----:B------:R-:W-:Y:S01]  /*3e50*/  STL [R1+0x498], R21 ;  /* 0x0004981501007387 */ /* 0x000fe20000100800 */
[----:B------:R-:W-:-:S03]  /*3e60*/  FADD.FTZ R17, R28, R17 ;  /* 0x000000111c117221 */ /* 0x000fc60000010000 */
[----:B------:R0:W-:Y:S04]  /*3e70*/  STL [R1+0x494], R9 ;  /* 0x0004940901007387 */ /* 0x0001e80000100800 */
[----:B------:R-:W4:Y:S01]  /*3e80*/  LDL.LU R25, [R1+0xac] ;  /* 0x0000ac0001197983 */ /* 0x000f220000300800 */
[----:B0-----:R-:W-:Y:S02]  /*3e90*/  FMUL.FTZ R9, R0, R29 ;  /* 0x0000001d00097220 */ /* 0x001fe40000410000 */
[----:B------:R-:W-:Y:S02]  /*3ea0*/  FMUL.FTZ R29, R19, R13 ;  /* 0x0000000d131d7220 */ /* 0x000fe40000410000 */
[-C--:B------:R-:W-:Y:S01]  /*3eb0*/  FFMA.FTZ R16, R9, R28.reuse, R16 ;  /* 0x0000001c09107223 */ /* 0x080fe20000010010 */
[----:B------:R-:W-:Y:S01]  /*3ec0*/  STL [R1+0xa0], R9 ;  /* 0x0000a00901007387 */ /* 0x000fe20000100800 */
[----:B------:R-:W-:-:S03]  /*3ed0*/  FFMA.FTZ R15, R15, R28, R29 ;  /* 0x0000001c0f0f7223 */ /* 0x000fc6000001001d */
[----:B------:R-:W-:Y:S04]  /*3ee0*/  STL [R1+0x4a0], R17 ;  /* 0x0004a01101007387 */ /* 0x000fe80000100800 */
[----:B------:R-:W4:Y:S04]  /*3ef0*/  LDL R20, [R1+0x358] ;  /* 0x0003580001147983 */ /* 0x000f280000100800 */
[----:B------:R-:W4:Y:S04]  /*3f00*/  LDL.LU R19, [R1+0x4b0] ;  /* 0x0004b00001137983 */ /* 0x000f280000300800 */
[----:B------:R-:W-:Y:S04]  /*3f10*/  STL [R1+0x49c], R16 ;  /* 0x00049c1001007387 */ /* 0x000fe80000100800 */
[----:B------:R0:W-:Y:S04]  /*3f20*/  STL [R1+0x184], R15 ;  /* 0x0001840f01007387 */ /* 0x0001e80000100800 */
[----:B0-----:R-:W4:Y:S01]  /*3f30*/  LDL.LU R15, [R1+0x4ac] ;  /* 0x0004ac00010f7983 */ /* 0x001f220000300800 */
[----:B--2---:R-:W-:-:S02]  /*3f40*/  FADD.FTZ R14, R13, R14 ;  /* 0x0000000e0d0e7221 */ /* 0x004fc40000010000 */
[----:B---3--:R-:W-:Y:S02]  /*3f50*/  FFMA.FTZ R7, R9, R13, R7 ;  /* 0x0000000d09077223 */ /* 0x008fe40000010007 */
[----:B------:R-:W2:Y:S04]  /*3f60*/  LDL R9, [R1+0x398] ;  /* 0x0003980001097983 */ /* 0x000ea80000100800 */
[----:B------:R-:W-:Y:S04]  /*3f70*/  STL [R1+0x4a8], R14 ;  /* 0x0004a80e01007387 */ /* 0x000fe80000100800 */
[----:B------:R-:W3:Y:S04]  /*3f80*/  LDL.LU R26, [R1+0x4b8] ;  /* 0x0004b800011a7983 */ /* 0x000ee80000300800 */
[----:B------:R0:W-:Y:S04]  /*3f90*/  STL [R1+0x4a4], R7 ;  /* 0x0004a40701007387 */ /* 0x0001e80000100800 */
[----:B0-----:R-:W2:Y:S04]  /*3fa0*/  LDL.LU R7, [R1+0x4b4] ;  /* 0x0004b40001077983 */ /* 0x001ea80000300800 */
[----:B------:R-:W2:Y:S04]  /*3fb0*/  LDL.LU R16, [R1+0x90] ;  /* 0x0000900001107983 */ /* 0x000ea80000300800 */
[----:B------:R-:W2:Y:S01]  /*3fc0*/  LDL.LU R17, [R1+0x10] ;  /* 0x0000100001117983 */ /* 0x000ea20000300800 */
[----:B------:R-:W-:Y:S01]  /*3fd0*/  FADD.FTZ R29, -R4, R8 ;  /* 0x00000008041d7221 */ /* 0x000fe20000010100 */
[----:B------:R-:W-:-:S03]  /*3fe0*/  HADD2.F32 R28, -RZ, R24.H0_H0 ;  /* 0x20000018ff1c7230 */ /* 0x000fc60000004100 */
[----:B------:R-:W-:Y:S01]  /*3ff0*/  FMUL.FTZ R8, R0, R29 ;  /* 0x0000001d00087220 */ /* 0x000fe20000410000 */
[----:B------:R-:W-:Y:S01]  /*4000*/  STL [R1+0x760], R18 ;  /* 0x0007601201007387 */ /* 0x000fe20000100800 */
[----:B----4-:R-:W-:-:S03]  /*4010*/  FADD.FTZ R19, R28, R19 ;  /* 0x000000131c137221 */ /* 0x010fc60000010000 */
[----:B--2---:R-:W-:Y:S04]  /*4020*/  STL.64 [R1+0x758], R16 ;  /* 0x0007581001007387 */ /* 0x004fe80000100a00 */
[----:B------:R-:W2:Y:S04]  /*4030*/  LDL.LU R13, [R1+0x20] ;  /* 0x00002000010d7983 */ /* 0x000ea80000300800 */
[----:B------:R-:W-:Y:S04]  /*4040*/  STL [R1+0x44], R8 ;  /* 0x0000440801007387 */ /* 0x000fe80000100800 */
[----:B------:R-:W4:Y:S04]  /*4050*/  LDL R21, [R1+0x35c] ;  /* 0x00035c0001157983 */ /* 0x000f280000100800 */
[----:B------:R0:W-:Y:S04]  /*4060*/  STL [R1+0x4b0], R19 ;  /* 0x0004b01301007387 */ /* 0x0001e80000100800 */
[----:B0-----:R-:W2:Y:S01]  /*4070*/  LDG.E.128 R16, [R2.64+0x10] ;  /* 0x0000100402107981 */ /* 0x001ea2000c1e1d00 */
[----:B------:R-:W-:Y:S01]  /*4080*/  HADD2.F32 R14, -RZ, R11.H0_H0 ;  /* 0x2000000bff0e7230 */ /* 0x000fe20000004100 */
[----:B------:R-:W-:-:S04]  /*4090*/  FFMA.FTZ R15, R8, R28, R15 ;  /* 0x0000001c080f7223 */ /* 0x000fc8000001000f */
[----:B------:R-:W-:Y:S02]  /*40a0*/  FMUL.FTZ R29, R20, R14 ;  /* 0x0000000e141d7220 */ /* 0x000fe40000410000 */
[----:B------:R-:W4:Y:S02]  /*40b0*/  LDL.LU R20, [R1+0x4c0] ;  /* 0x0004c00001147983 */ /* 0x000f240000300800 */
[----:B------:R-:W-:Y:S02]  /*40c0*/  FFMA.FTZ R9, R9, R28, R29 ;  /* 0x0000001c09097223 */ /* 0x000fe4000001001d */
[----:B------:R0:W-:Y:S01]  /*40d0*/  STL [R1+0x4ac], R15 ;  /* 0x0004ac0f01007387 */ /* 0x0001e20000100800 */
[----:B---3--:R-:W-:Y:S02]  /*40e0*/  FADD.FTZ R26, R14, R26 ;  /* 0x0000001a0e1a7221 */ /* 0x008fe40000010000 */
[----:B------:R-:W-:Y:S01]  /*40f0*/  FFMA.FTZ R7, R8, R14, R7 ;  /* 0x0000000e08077223 */ /* 0x000fe20000010007 */
[----:B0-----:R-:W3:Y:S04]  /*4100*/  LDL.LU R15, [R1+0x4bc] ;  /* 0x0004bc00010f7983 */ /* 0x001ee80000300800 */
[----:B------:R-:W-:Y:S01]  /*4110*/  STL [R1+0x17c], R9 ;  /* 0x00017c0901007387 */ /* 0x000fe20000100800 */
[----:B------:R-:W-:Y:S01]  /*4120*/  HADD2.F32 R28, -RZ, R11.H1_H1 ;  /* 0x3000000bff1c7230 */ /* 0x000fe20000004100 */
[----:B--2---:R-:W-:-:S02]  /*4130*/  MOV R23, R18 ;  /* 0x0000001200177202 */ /* 0x004fc40000000f00 */
[----:B------:R0:W-:Y:S04]  /*4140*/  STL.64 [R1+0x50], R16 ;  /* 0x0000501001007387 */ /* 0x0001e80000100a00 */
[----:B------:R-:W2:Y:S04]  /*4150*/  LDL.LU R18, [R1+0x760] ;  /* 0x0007600001127983 */ /* 0x000ea80000300800 */
[----:B0-----:R-:W2:Y:S04]  /*4160*/  LDL.LU.64 R16, [R1+0x758] ;  /* 0x0007580001107983 */ /* 0x001ea80000300a00 */
[----:B------:R-:W2:Y:S04]  /*4170*/  LDL R9, [R1+0x39c] ;  /* 0x00039c0001097983 */ /* 0x000ea80000100800 */
[----:B------:R-:W2:Y:S04]  /*4180*/  LDL.LU R11, [R1+0x4c8] ;  /* 0x0004c800010b7983 */ /* 0x000ea80000300800 */
[----:B------:R-:W-:Y:S04]  /*4190*/  STL [R1+0x4b8], R26 ;  /* 0x0004b81a01007387 */ /* 0x000fe80000100800 */
[----:B------:R0:W-:Y:S04]  /*41a0*/  STL [R1+0x4b4], R7 ;  /* 0x0004b40701007387 */ /* 0x0001e80000100800 */
[----:B0-----:R-:W2:Y:S01]  /*41b0*/  LDL.LU R7, [R1+0x4c4] ;  /* 0x0004c40001077983 */ /* 0x001ea20000300800 */
[----:B------:R-:W-:Y:S01]  /*41c0*/  FADD.FTZ R3, -R4, R25 ;  /* 0x0000001904037221 */ /* 0x000fe20000010100 */
[----:B------:R-:W-:-:S02]  /*41d0*/  HADD2.F32 R2, -RZ, R24.H1_H1 ;  /* 0x30000018ff027230 */ /* 0x000fc40000004100 */
[----:B------:R-:W2:Y:S01]  /*41e0*/  LDL.LU R14, [R1+0x94] ;  /* 0x00009400010e7983 */ /* 0x000ea20000300800 */
[----:B------:R-:W-:Y:S02]  /*41f0*/  FMUL.FTZ R8, R0, R3 ;  /* 0x0000000300087220 */ /* 0x000fe40000410000 */
[----:B----4-:R-:W-:Y:S01]  /*4200*/  FADD.FTZ R20, R2, R20 ;  /* 0x0000001402147221 */ /* 0x010fe20000010000 */
[----:B------:R-:W4:Y:S01]  /*4210*/  LDL.LU R26, [R1+0x14] ;  /* 0x00001400011a7983 */ /* 0x000f220000300800 */
[----:B------:R-:W-:Y:S02]  /*4220*/  FMUL.FTZ R3, R21, R28 ;  /* 0x0000001c15037220 */ /* 0x000fe40000410000 */
[-C--:B---3--:R-:W-:Y:S01]  /*4230*/  FFMA.FTZ R15, R8, R2.reuse, R15 ;  /* 0x00000002080f7223 */ /* 0x088fe2000001000f */
[----:B------:R-:W-:Y:S04]  /*4240*/  STL [R1+0x34], R8 ;  /* 0x0000340801007387 */ /* 0x000fe80000100800 */
[----:B------:R-:W3:Y:S04]  /*4250*/  LDL.LU R25, [R1+0x24] ;  /* 0x0000240001197983 */ /* 0x000ee80000300800 */
[----:B------:R0:W-:Y:S04]  /*4260*/  STL [R1+0x4c0], R20 ;  /* 0x0004c01401007387 */ /* 0x0001e80000100800 */
[----:B------:R-:W3:Y:S04]  /*4270*/  LDL.LU R29, [R1+0x4d0] ;  /* 0x0004d000011d7983 */ /* 0x000ee80000300800 */
[----:B------:R-:W3:Y:S04]  /*4280*/  LDL.LU R24, [R1+0x4cc] ;  /* 0x0004cc0001187983 */ /* 0x000ee80000300800 */
[----:B------:R1:W-:Y:S04]  /*4290*/  STL [R1+0x4bc], R15 ;  /* 0x0004bc0f01007387 */ /* 0x0003e80000100800 */
[----:B0-----:R-:W3:Y:S01]  /*42a0*/  LDL R20, [R1+0x340] ;  /* 0x0003400001147983 */ /* 0x001ee20000100800 */
[----:B--2---:R-:W-:-:S02]  /*42b0*/  FFMA.FTZ R2, R9, R2, R3 ;  /* 0x0000000209027223 */ /* 0x004fc40000010003 */
[----:B------:R-:W-:-:S03]  /*42c0*/  FADD.FTZ R11, R28, R11 ;  /* 0x0000000b1c0b7221 */ /* 0x000fc60000010000 */
[----:B------:R-:W-:Y:S04]  /*42d0*/  STL [R1+0x174], R2 ;  /* 0x0001740201007387 */ /* 0x000fe80000100800 */
[----:B------:R-:W2:Y:S04]  /*42e0*/  LDL.LU R9, [R1+0x4d8] ;  /* 0x0004d80001097983 */ /* 0x000ea80000300800 */
[----:B-1----:R-:W4:Y:S04]  /*42f0*/  LDL.LU R15, [R1+0x4d4] ;  /* 0x0004d400010f7983 */ /* 0x002f280000300800 */
[----:B------:R0:W-:Y:S01]  /*4300*/  STL [R1+0x4c8], R11 ;  /* 0x0004c80b01007387 */ /* 0x0001e20000100800 */
[----:B------:R-:W-:-:S02]  /*4310*/  FFMA.FTZ R7, R8, R28, R7 ;  /* 0x0000001c08077223 */ /* 0x000fc40000010007 */
[----:B------:R-:W-:Y:S01]  /*4320*/  FADD.FTZ R28, -R4, R16 ;  /* 0x00000010041c7221 */ /* 0x000fe20000010100 */
[----:B0-----:R-:W4:Y:S03]  /*4330*/  LDL R11, [R1+0x334] ;  /* 0x00033400010b7983 */ /* 0x001f260000100800 */
[----:B------:R-:W-:Y:S01]  /*4340*/  FMUL.FTZ R16, R0, R28 ;  /* 0x0000001c00107220 */ /* 0x000fe20000410000 */
[----:B------:R-:W4:Y:S04]  /*4350*/  LDL.LU R8, [R1+0x4e0] ;  /* 0x0004e00001087983 */ /* 0x000f280000300800 */
[----:B------:R0:W-:Y:S04]  /*4360*/  STL [R1+0x4c4], R7 ;  /* 0x0004c40701007387 */ /* 0x0001e80000100800 */
[----:B0-----:R-:W4:Y:S04]  /*4370*/  LDL.LU R7, [R1+0x4dc] ;  /* 0x0004dc0001077983 */ /* 0x001f280000300800 */
[----:B------:R-:W4:Y:S04]  /*4380*/  LDL.LU R21, [R1+0x98] ;  /* 0x0000980001157983 */ /* 0x000f280000300800 */
[----:B------:R-:W4:Y:S01]  /*4390*/  LDL R28, [R1+0x330] ;  /* 0x00033000011c7983 */ /* 0x000f220000100800 */
[----:B------:R-:W-:-:S02]  /*43a0*/  HADD2.F32 R2, -RZ, R17.H0_H0 ;  /* 0x20000011ff027230 */ /* 0x000fc40000004100 */
[----:B------:R-:W-:Y:S01]  /*43b0*/  HADD2.F32 R3, -RZ, R13.H0_H0 ;  /* 0x2000000dff037230 */ /* 0x000fe20000004100 */
[----:B------:R-:W-:Y:S04]  /*43c0*/  STL [R1+0xa4], R16 ;  /* 0x0000a41001007387 */ /* 0x000fe80000100800 */
[----:B---3--:R-:W-:Y:S02]  /*43d0*/  FADD.FTZ R29, R3, R29 ;  /* 0x0000001d031d7221 */ /* 0x008fe40000010000 */
[----:B------:R-:W-:-:S03]  /*43e0*/  FFMA.FTZ R24, R16, R3, R24 ;  /* 0x0000000310187223 */ /* 0x000fc60000010018 */
[----:B------:R-:W-:Y:S01]  /*43f0*/  STL [R1+0x4d0], R29 ;  /* 0x0004d01d01007387 */ /* 0x000fe20000100800 */
[----:B--2---:R-:W-:-:S05]  /*4400*/  FADD.FTZ R9, R2, R9 ;  /* 0x0000000902097221 */ /* 0x004fca0000010000 */
[----:B------:R0:W-:Y:S01]  /*4410*/  STL [R1+0x4d8], R9 ;  /* 0x0004d80901007387 */ /* 0x0001e20000100800 */
[----:B----4-:R-:W-:-:S03]  /*4420*/  FFMA.FTZ R15, R16, R2, R15 ;  /* 0x00000002100f7223 */ /* 0x010fc6000001000f */
[----:B------:R-:W-:Y:S01]  /*4430*/  STL [R1+0x4cc], R24 ;  /* 0x0004cc1801007387 */ /* 0x000fe20000100800 */
[----:B------:R-:W-:-:S04]  /*4440*/  FMUL.FTZ R28, R28, R2 ;  /* 0x000000021c1c7220 */ /* 0x000fc80000410000 */
[----:B------:R-:W-:Y:S01]  /*4450*/  FFMA.FTZ R3, R20, R3, R28 ;  /* 0x0000000314037223 */ /* 0x000fe2000001001c */
[----:B------:R-:W-:-:S04]  /*4460*/  HADD2.F32 R2, -RZ, R13.H1_H1 ;  /* 0x3000000dff027230 */ /* 0x000fc80000004100 */
[----:B------:R1:W-:Y:S01]  /*4470*/  STL [R1+0x1b8], R3 ;  /* 0x0001b80301007387 */ /* 0x0003e20000100800 */
[----:B------:R-:W-:-:S03]  /*4480*/  HADD2.F32 R28, -RZ, R17.H1_H1 ;  /* 0x30000011ff1c7230 */ /* 0x000fc60000004100 */
[----:B0-----:R-:W2:Y:S04]  /*4490*/  LDL.LU R9, [R1+0x9c] ;  /* 0x00009c0001097983 */ /* 0x001ea80000300800 */
[----:B------:R-:W3:Y:S01]  /*44a0*/  LDL R29, [R1+0x344] ;  /* 0x00034400011d7983 */ /* 0x000ee20000100800 */
[----:B-1----:R-:W-:-:S03]  /*44b0*/  FADD.FTZ R3, -R4, R14 ;  /* 0x0000000e04037221 */ /* 0x002fc60000010100 */
[----:B------:R-:W4:Y:S01]  /*44c0*/  LDL.LU R24, [R1+0x4e8] ;  /* 0x0004e80001187983 */ /* 0x000f220000300800 */
[----:B------:R-:W-:-:S03]  /*44d0*/  FMUL.FTZ R17, R0, R3 ;  /* 0x0000000300117220 */ /* 0x000fc60000410000 */
[----:B------:R0:W-:Y:S01]  /*44e0*/  STL [R1+0x4d4], R15 ;  /* 0x0004d40f01007387 */ /* 0x0001e20000100800 */
[----:B------:R-:W-:Y:S02]  /*44f0*/  FADD.FTZ R8, R2, R8 ;  /* 0x0000000802087221 */ /* 0x000fe40000010000 */
[----:B------:R-:W-:Y:S01]  /*4500*/  FFMA.FTZ R7, R17, R2, R7 ;  /* 0x0000000211077223 */ /* 0x000fe20000010007 */
[----:B0-----:R-:W2:Y:S01]  /*4510*/  LDL.LU R15, [R1+0x4e4] ;  /* 0x0004e400010f7983 */ /* 0x001ea20000300800 */
[----:B------:R-:W-:-:S03]  /*4520*/  FMUL.FTZ R3, R11, R28 ;  /* 0x0000001c0b037220 */ /* 0x000fc60000410000 */
[----:B------:R-:W-:Y:S04]  /*4530*/  STL [R1+0x4c], R17 ;  /* 0x00004c1101007387 */ /* 0x000fe80000100800 */
[----:B------:R-:W2:Y:S04]  /*4540*/  LDL R16, [R1+0x338] ;  /* 0x0003380001107983 */ /* 0x000ea80000100800 */
[----:B------:R0:W-:Y:S04]  /*4550*/  STL [R1+0x4e0], R8 ;  /* 0x0004e00801007387 */ /* 0x0001e80000100800 */
[----:B------:R-:W2:Y:S04]  /*4560*/  LDL.LU R13, [R1+0x4f0] ;  /* 0x0004f000010d7983 */ /* 0x000ea80000300800 */
[----:B------:R-:W2:Y:S04]  /*4570*/  LDL.LU R11, [R1+0x4ec] ;  /* 0x0004ec00010b7983 */ /* 0x000ea80000300800 */
[----:B------:R1:W-:Y:S04]  /*4580*/  STL [R1+0x4dc], R7 ;  /* 0x0004dc0701007387 */ /* 0x0003e80000100800 */
[----:B0-----:R-:W2:Y:S04]  /*4590*/  LDL R8, [R1+0x348] ;  /* 0x0003480001087983 */ /* 0x001ea80000100800 */
[----:B-1----:R-:W2:Y:S04]  /*45a0*/  LDL.LU R7, [R1+0x4f8] ;  /* 0x0004f80001077983 */ /* 0x002ea80000300800 */
[----:B------:R-:W2:Y:S04]  /*45b0*/  LDL.LU R20, [R1+0x18] ;  /* 0x0000180001147983 */ /* 0x000ea80000300800 */
[----:B------:R-:W2:Y:S01]  /*45c0*/  LDL.LU R14, [R1+0x28] ;  /* 0x00002800010e7983 */ /* 0x000ea20000300800 */
[----:B---3--:R-:W-:Y:S01]  /*45d0*/  FFMA.FTZ R2, R29, R2, R3 ;  /* 0x000000021d027223 */ /* 0x008fe20000010003 */
[----:B------:R-:W-:Y:S01]  /*45e0*/  HADD2.F32 R3, -RZ, R25.H0_H0 ;  /* 0x20000019ff037230 */ /* 0x000fe20000004100 */
[----:B----4-:R-:W-:-:S03]  /*45f0*/  FADD.FTZ R24, R28, R24 ;  /* 0x000000181c187221 */ /* 0x010fc60000010000 */
[----:B------:R0:W-:Y:S02]  /*4600*/  STL [R1+0x1a0], R2 ;  /* 0x0001a00201007387 */ /* 0x0001e40000100800 */
[----:B0-----:R-:W-:Y:S01]  /*4610*/  HADD2.F32 R2, -RZ, R26.H0_H0 ;  /* 0x2000001aff027230 */ /* 0x001fe20000004100 */
[----:B--2---:R-:W-:Y:S02]  /*4620*/  FFMA.FTZ R15, R17, R28, R15 ;  /* 0x0000001c110f7223 */ /* 0x004fe4000001000f */
[----:B------:R-:W-:Y:S01]  /*4630*/  FADD.FTZ R28, -R4, R21 ;  /* 0x00000015041c7221 */ /* 0x000fe20000010100 */
[----:B------:R-:W2:Y:S03]  /*4640*/  LDL.LU R17, [R1+0x4f4] ;  /* 0x0004f40001117983 */ /* 0x000ea60000300800 */
[----:B------:R-:W-:Y:S01]  /*4650*/  FMUL.FTZ R21, R0, R28 ;  /* 0x0000001c00157220 */ /* 0x000fe20000410000 */
[----:B------:R0:W-:Y:S01]  /*4660*/  STL [R1+0x4e4], R15 ;  /* 0x0004e40f01007387 */ /* 0x0001e20000100800 */
[----:B------:R-:W-:-:S03]  /*4670*/  FMUL.FTZ R28, R16, R2 ;  /* 0x00000002101c7220 */ /* 0x000fc60000410000 */
[----:B------:R1:W-:Y:S01]  /*4680*/  STL [R1+0x4e8], R24 ;  /* 0x0004e81801007387 */ /* 0x0003e20000100800 */
[----:B------:R-:W-:-:S03]  /*4690*/  FADD.FTZ R13, R3, R13 ;  /* 0x0000000d030d7221 */ /* 0x000fc60000010000 */
[----:B0-----:R-:W3:Y:S01]  /*46a0*/  LDL R15, [R1+0x33c] ;  /* 0x00033c00010f7983 */ /* 0x001ee20000100800 */
[----:B------:R-:W-:-:S03]  /*46b0*/  FFMA.FTZ R11, R21, R3, R11 ;  /* 0x00000003150b7223 */ /* 0x000fc6000001000b */
[----:B-1----:R-:W4:Y:S04]  /*46c0*/  LDL.LU R24, [R1+0x80] ;  /* 0x0000800001187983 */ /* 0x002f280000300800 */
[----:B------:R-:W-:Y:S01]  /*46d0*/  STL [R1+0x48], R21 ;  /* 0x0000481501007387 */ /* 0x000fe20000100800 */
[----:B------:R-:W-:-:S03]  /*46e0*/  FFMA.FTZ R3, R8, R3, R28 ;  /* 0x0000000308037223 */ /* 0x000fc6000001001c */
[----:B------:R-:W4:Y:S01]  /*46f0*/  LDL.LU R16, [R1+0x500] ;  /* 0x0005000001107983 */ /* 0x000f220000300800 */
[----:B------:R-:W-:-:S03]  /*4700*/  FADD.FTZ R7, R2, R7 ;  /* 0x0000000702077221 */ /* 0x000fc60000010000 */
[----:B------:R-:W-:Y:S04]  /*4710*/  STL [R1+0x4f0], R13 ;  /* 0x0004f00d01007387 */ /* 0x000fe80000100800 */
[----:B------:R-:W-:Y:S04]  /*4720*/  STL [R1+0x4ec], R11 ;  /* 0x0004ec0b01007387 */ /* 0x000fe80000100800 */
[----:B------:R0:W-:Y:S04]  /*4730*/  STL [R1+0x4f8], R7 ;  /* 0x0004f80701007387 */ /* 0x0001e80000100800 */
[----:B------:R1:W-:Y:S04]  /*4740*/  STL [R1+0x198], R3 ;  /* 0x0001980301007387 */ /* 0x0003e80000100800 */
[----:B0-----:R-:W4:Y:S04]  /*4750*/  LDL.LU R7, [R1+0x4fc] ;  /* 0x0004fc0001077983 */ /* 0x001f280000300800 */
[----:B------:R-:W4:Y:S04]  /*4760*/  LDL R13, [R1+0x34c] ;  /* 0x00034c00010d7983 */ /* 0x000f280000100800 */
[----:B------:R-:W4:Y:S04]  /*4770*/  LDL.LU R11, [R1+0x508] ;  /* 0x00050800010b7983 */ /* 0x000f280000300800 */
[----:B------:R-:W4:Y:S01]  /*4780*/  LDL.LU R8, [R1+0x504] ;  /* 0x0005040001087983 */ /* 0x000f220000300800 */
[----:B------:R-:W-:Y:S01]  /*4790*/  FADD.FTZ R28, -R4, R9 ;  /* 0x00000009041c7221 */ /* 0x000fe20000010100 */
[----:B-1----:R-:W-:-:S03]  /*47a0*/  HADD2.F32 R3, -RZ, R26.H1_H1 ;  /* 0x3000001aff037230 */ /* 0x002fc60000004100 */
[----:B------:R-:W-:Y:S02]  /*47b0*/  FMUL.FTZ R9, R0, R28 ;  /* 0x0000001c00097220 */ /* 0x000fe40000410000 */
[----:B--2---:R-:W-:Y:S01]  /*47c0*/  FFMA.FTZ R17, R21, R2, R17 ;  /* 0x0000000215117223 */ /* 0x004fe20000010011 */
[----:B------:R-:W-:Y:S01]  /*47d0*/  HADD2.F32 R2, -RZ, R25.H1_H1 ;  /* 0x30000019ff027230 */ /* 0x000fe20000004100 */
[----:B------:R-:W2:Y:S04]  /*47e0*/  LDL.LU R21, [R1+0x84] ;  /* 0x0000840001157983 */ /* 0x000ea80000300800 */
[----:B------:R0:W-:Y:S01]  /*47f0*/  STL [R1+0x4f4], R17 ;  /* 0x0004f41101007387 */ /* 0x0001e20000100800 */
[----:B---3--:R-:W-:-:S03]  /*4800*/  FMUL.FTZ R28, R15, R3 ;  /* 0x000000030f1c7220 */ /* 0x008fc60000410000 */
[----:B------:R-:W3:Y:S04]  /*4810*/  LDL.LU R15, [R1+0x1c] ;  /* 0x00001c00010f7983 */ /* 0x000ee80000300800 */
[----:B------:R-:W2:Y:S01]  /*4820*/  LDL.LU R25, [R1+0x2c] ;  /* 0x00002c0001197983 */ /* 0x000ea20000300800 */
[----:B----4-:R-:W-:-:S03]  /*4830*/  FADD.FTZ R16, R2, R16 ;  /* 0x0000001002107221 */ /* 0x010fc60000010000 */
[----:B------:R-:W-:Y:S04]  /*4840*/  STL [R1+0x3c], R9 ;  /* 0x00003c0901007387 */ /* 0x000fe80000100800 */
[----:B0-----:R-:W4:Y:S04]  /*4850*/  LDL R17, [R1+0x310] ;  /* 0x0003100001117983 */ /* 0x001f280000100800 */
[----:B------:R0:W-:Y:S04]  /*4860*/  STL [R1+0x500], R16 ;  /* 0x0005001001007387 */ /* 0x0001e80000100800 */
[----:B0-----:R-:W2:Y:S01]  /*4870*/  LDL.LU R16, [R1+0x510] ;  /* 0x0005100001107983 */ /* 0x001ea20000300800 */
[----:B------:R-:W-:-:S05]  /*4880*/  FFMA.FTZ R7, R9, R2, R7 ;  /* 0x0000000209077223 */ /* 0x000fca0000010007 */
[----:B------:R0:W-:Y:S04]  /*4890*/  STL [R1+0x4fc], R7 ;  /* 0x0004fc0701007387 */ /* 0x0001e80000100800 */
[----:B0-----:R-:W3:Y:S01]  /*48a0*/  LDL.LU R7, [R1+0x50c] ;  /* 0x00050c0001077983 */ /* 0x001ee20000300800 */
[----:B------:R-:W-:Y:S02]  /*48b0*/  FFMA.FTZ R2, R13, R2, R28 ;  /* 0x000000020d027223 */ /* 0x000fe4000001001c */
[----:B------:R-:W-:Y:S02]  /*48c0*/  FFMA.FTZ R8, R9, R3, R8 ;  /* 0x0000000309087223 */ /* 0x000fe40000010008 */
[----:B------:R-:W-:Y:S01]  /*48d0*/  FADD.FTZ R11, R3, R11 ;  /* 0x0000000b030b7221 */ /* 0x000fe20000010000 */
[----:B------:R-:W-:Y:S04]  /*48e0*/  STL [R1+0x194], R2 ;  /* 0x0001940201007387 */ /* 0x000fe80000100800 */
[----:B------:R-:W3:Y:S04]  /*48f0*/  LDL R26, [R1+0x320] ;  /* 0x00032000011a7983 */ /* 0x000ee80000100800 */
[----:B------:R0:W-:Y:S04]  /*4900*/  STL [R1+0x504], R8 ;  /* 0x0005040801007387 */ /* 0x0001e80000100800 */
[----:B------:R1:W-:Y:S04]  /*4910*/  STL [R1+0x508], R11 ;  /* 0x0005080b01007387 */ /* 0x0003e80000100800 */
[----:B0-----:R-:W3:Y:S01]  /*4920*/  LDL.LU R8, [R1+0x518] ;  /* 0x0005180001087983 */ /* 0x001ee20000300800 */
[----:B------:R-:W-:-:S03]  /*4930*/  FADD.FTZ R28, -R4, R24 ;  /* 0x00000018041c7221 */ /* 0x000fc60000010100 */
[----:B------:R-:W3:Y:S01]  /*4940*/  LDL.LU R29, [R1+0x514] ;  /* 0x00051400011d7983 */ /* 0x000ee20000300800 */
[----:B------:R-:W-:Y:S01]  /*4950*/  HADD2.F32 R3, -RZ, R14.H0_H0 ;  /* 0x2000000eff037230 */ /* 0x000fe20000004100 */
[----:B------:R-:W-:Y:S01]  /*4960*/  FMUL.FTZ R24, R0, R28 ;  /* 0x0000001c00187220 */ /* 0x000fe20000410000 */
[----:B------:R-:W-:Y:S01]  /*4970*/  HADD2.F32 R2, -RZ, R20.H0_H0 ;  /* 0x20000014ff027230 */ /* 0x000fe20000004100 */
[----:B-1----:R-:W3:Y:S04]  /*4980*/  LDL R11, [R1+0x314] ;  /* 0x00031400010b7983 */ /* 0x002ee80000100800 */
[----:B------:R-:W3:Y:S04]  /*4990*/  LDL.LU R9, [R1+0x520] ;  /* 0x0005200001097983 */ /* 0x000ee80000300800 */
[----:B------:R-:W3:Y:S04]  /*49a0*/  LDL.LU R13, [R1+0x88] ;  /* 0x00008800010d7983 */ /* 0x000ee80000300800 */
[----:B------:R-:W-:Y:S01]  /*49b0*/  STL [R1+0x38], R24 ;  /* 0x0000381801007387 */ /* 0x000fe20000100800 */
[----:B----4-:R-:W-:-:S03]  /*49c0*/  FMUL.FTZ R28, R17, R2 ;  /* 0x00000002111c7220 */ /* 0x010fc60000410000 */
[----:B------:R-:W4:Y:S01]  /*49d0*/  LDL.LU R17, [R1+0x51c] ;  /* 0x00051c0001117983 */ /* 0x000f220000300800 */
[----:B--2---:R-:W-:-:S05]  /*49e0*/  FADD.FTZ R16, R3, R16 ;  /* 0x0000001003107221 */ /* 0x004fca0000010000 */
[----:B------:R0:W-:Y:S04]  /*49f0*/  STL [R1+0x510], R16 ;  /* 0x0005101001007387 */ /* 0x0001e80000100800 */
[----:B0-----:R-:W2:Y:S01]  /*4a00*/  LDL R16, [R1+0x324] ;  /* 0x0003240001107983 */ /* 0x001ea20000100800 */
[----:B---3--:R-:W-:-:S05]  /*4a10*/  FFMA.FTZ R7, R24, R3, R7 ;  /* 0x0000000318077223 */ /* 0x008fca0000010007 */
[----:B------:R0:W-:Y:S04]  /*4a20*/  STL [R1+0x50c], R7 ;  /* 0x00050c0701007387 */ /* 0x0001e80000100800 */
[----:B0-----:R-:W3:Y:S01]  /*4a30*/  LDL.LU R7, [R1+0x528] ;  /* 0x0005280001077983 */ /* 0x001ee20000300800 */
[----:B------:R-:W-:Y:S02]  /*4a40*/  FFMA.FTZ R3, R26, R3, R28 ;  /* 0x000000031a037223 */ /* 0x000fe4000001001c */
[----:B------:R-:W-:Y:S01]  /*4a50*/  FADD.FTZ R8, R2, R8 ;  /* 0x0000000802087221 */ /* 0x000fe20000010000 */
[----:B------:R-:W-:Y:S01]  /*4a60*/  HADD2.F32 R28, -RZ, R20.H1_H1 ;  /* 0x30000014ff1c7230 */ /* 0x000fe20000004100 */
[----:B------:R-:W-:-:S03]  /*4a70*/  FFMA.FTZ R29, R24, R2, R29 ;  /* 0x00000002181d7223 */ /* 0x000fc6000001001d */
[----:B------:R0:W-:Y:S01]  /*4a80*/  STL [R1+0x518], R8 ;  /* 0x0005180801007387 */ /* 0x0001e20000100800 */
[----:B------:R-:W-:-:S03]  /*4a90*/  HADD2.F32 R2, -RZ, R14.H1_H1 ;  /* 0x3000000eff027230 */ /* 0x000fc60000004100 */
[----:B------:R1:W-:Y:S02]  /*4aa0*/  STL [R1+0x188], R3 ;  /* 0x0001880301007387 */ /* 0x0003e40000100800 */
[----:B------:R-:W-:Y:S02]  /*4ab0*/  FADD.FTZ R9, R2, R9 ;  /* 0x0000000902097221 */ /* 0x000fe40000010000 */
[----:B0-----:R-:W3:Y:S01]  /*4ac0*/  LDL.LU R8, [R1+0x524] ;  /* 0x0005240001087983 */ /* 0x001ee20000300800 */
[----:B-1----:R-:W-:-:S03]  /*4ad0*/  FADD.FTZ R3, -R4, R21 ;  /* 0x0000001504037221 */ /* 0x002fc60000010100 */
[----:B------:R-:W3:Y:S01]  /*4ae0*/  LDL.LU R26, [R1+0x8c] ;  /* 0x00008c00011a7983 */ /* 0x000ee20000300800 */
[----:B------:R-:W-:-:S03]  /*4af0*/  FMUL.FTZ R14, R0, R3 ;  /* 0x00000003000e7220 */ /* 0x000fc60000410000 */
[----:B------:R-:W3:Y:S01]  /*4b00*/  LDL.LU R24, [R1+0x750] ;  /* 0x0007500001187983 */ /* 0x000ee20000300800 */
[----:B------:R-:W-:-:S03]  /*4b10*/  FMUL.FTZ R3, R11, R28 ;  /* 0x0000001c0b037220 */ /* 0x000fc60000410000 */
[----:B------:R-:W-:Y:S04]  /*4b20*/  STL [R1+0x514], R29 ;  /* 0x0005141d01007387 */ /* 0x000fe80000100800 */
[----:B------:R-:W3:Y:S04]  /*4b30*/  LDL R11, [R1+0x318] ;  /* 0x00031800010b7983 */ /* 0x000ee80000100800 */
[----:B------:R-:W-:Y:S04]  /*4b40*/  STL [R1+0x94], R14 ;  /* 0x0000940e01007387 */ /* 0x000fe80000100800 */
[----:B------:R0:W-:Y:S04]  /*4b50*/  STL [R1+0x520], R9 ;  /* 0x0005200901007387 */ /* 0x0001e80000100800 */
[----:B0-----:R-:W3:Y:S04]  /*4b60*/  LDL.LU R9, [R1+0x530] ;  /* 0x0005300001097983 */ /* 0x001ee80000300800 */
[----:B------:R-:W3:Y:S01]  /*4b70*/  LDL.LU R29, [R1+0x52c] ;  /* 0x00052c00011d7983 */ /* 0x000ee20000300800 */
[----:B----4-:R-:W-:-:S05]  /*4b80*/  FFMA.FTZ R17, R14, R2, R17 ;  /* 0x000000020e117223 */ /* 0x010fca0000010011 */
[----:B------:R-:W-:Y:S01]  /*4b90*/  STL [R1+0x51c], R17 ;  /* 0x00051c1101007387 */ /* 0x000fe20000100800 */
[----:B--2---:R-:W-:-:S05]  /*4ba0*/  FFMA.FTZ R2, R16, R2, R3 ;  /* 0x0000000210027223 */ /* 0x004fca0000010003 */
[----:B------:R-:W-:Y:S04]  /*4bb0*/  STL [R1+0x1ac], R2 ;  /* 0x0001ac0201007387 */ /* 0x000fe80000100800 */
[----:B------:R-:W2:Y:S04]  /*4bc0*/  LDL R21, [R1+0x328] ;  /* 0x0003280001157983 */ /* 0x000ea80000100800 */
[----:B------:R-:W4:Y:S01]  /*4bd0*/  LDL.LU R20, [R1+0x538] ;  /* 0x0005380001147983 */ /* 0x000f220000300800 */
[----:B---3--:R-:W-:-:S05]  /*4be0*/  FADD.FTZ R7, R28, R7 ;  /* 0x000000071c077221 */ /* 0x008fca0000010000 */
[----:B------:R0:W-:Y:S04]  /*4bf0*/  STL [R1+0x528], R7 ;  /* 0x0005280701007387 */ /* 0x0001e80000100800 */
[----:B0-----:R-:W3:Y:S01]  /*4c00*/  LDL.LU R7, [R1+0x534] ;  /* 0x0005340001077983 */ /* 0x001ee20000300800 */
[----:B------:R-:W-:-:S03]  /*4c10*/  HADD2.F32 R3, -RZ, R25.H0_H0 ;  /* 0x20000019ff037230 */ /* 0x000fc60000004100 */
[----:B------:R-:W4:Y:S01]  /*4c20*/  LDL R17, [R1+0x31c] ;  /* 0x00031c0001117983 */ /* 0x000f220000100800 */
[----:B------:R-:W-:-:S03]  /*4c30*/  FFMA.FTZ R8, R14, R28, R8 ;  /* 0x0000001c0e087223 */ /* 0x000fc60000010008 */
[----:B------:R-:W4:Y:S01]  /*4c40*/  LDL.LU R16, [R1+0x540] ;  /* 0x0005400001107983 */ /* 0x000f220000300800 */
[----:B------:R-:W-:Y:S01]  /*4c50*/  FADD.FTZ R28, -R4, R13 ;  /* 0x0000000d041c7221 */ /* 0x000fe20000010100 */
[----:B------:R-:W-:Y:S02]  /*4c60*/  HADD2.F32 R2, -RZ, R15.H0_H0 ;  /* 0x2000000fff027230 */ /* 0x000fe40000004100 */
[----:B------:R-:W4:Y:S04]  /*4c70*/  LDL.LU R14, [R1+0x70] ;  /* 0x00007000010e7983 */ /* 0x000f280000300800 */
[----:B------:R0:W-:Y:S04]  /*4c80*/  STL [R1+0x524], R8 ;  /* 0x0005240801007387 */ /* 0x0001e80000100800 */
[----:B------:R-:W4:Y:S01]  /*4c90*/  LDL.LU R13, [R1+0x53c] ;  /* 0x00053c00010d7983 */ /* 0x000f220000300800 */
[----:B0-----:R-:W-:-:S02]  /*4ca0*/  FMUL.FTZ R8, R0, R28 ;  /* 0x0000001c00087220 */ /* 0x001fc40000410000 */
[----:B------:R-:W-:-:S03]  /*4cb0*/  FMUL.FTZ R28, R11, R2 ;  /* 0x000000020b1c7220 */ /* 0x000fc60000410000 */
[----:B------:R-:W-:Y:S04]  /*4cc0*/  STL [R1+0xac], R8 ;  /* 0x0000ac0801007387 */ /* 0x000fe80000100800 */
[----:B------:R-:W4:Y:S01]  /*4cd0*/  LDL R11, [R1+0x32c] ;  /* 0x00032c00010b7983 */ /* 0x000f220000100800 */
[----:B------:R-:W-:-:S05]  /*4ce0*/  FADD.FTZ R9, R3, R9 ;  /* 0x0000000903097221 */ /* 0x000fca0000010000 */
[----:B------:R0:W-:Y:S01]  /*4cf0*/  STL [R1+0x530], R9 ;  /* 0x0005300901007387 */ /* 0x0001e20000100800 */
[----:B------:R-:W-:-:S03]  /*4d00*/  FFMA.FTZ R29, R8, R3, R29 ;  /* 0x00000003081d7223 */ /* 0x000fc6000001001d */
[----:B0-----:R-:W4:Y:S04]  /*4d10*/  LDL.LU R9, [R1+0x548] ;  /* 0x0005480001097983 */ /* 0x001f280000300800 */
[----:B------:R-:W-:Y:S01]  /*4d20*/  STL [R1+0x52c], R29 ;  /* 0x00052c1d01007387 */ /* 0x000fe20000100800 */
[----:B--2---:R-:W-:-:S05]  /*4d30*/  FFMA.FTZ R3, R21, R3, R28 ;  /* 0x0000000315037223 */ /* 0x004fca000001001c */
[----:B------:R-:W-:Y:S01]  /*4d40*/  STL [R1+0x1e4], R3 ;  /* 0x0001e40301007387 */ /* 0x000fe20000100800 */
[----:B---3--:R-:W-:-:S05]  /*4d50*/  FFMA.FTZ R7, R8, R2, R7 ;  /* 0x0000000208077223 */ /* 0x008fca0000010007 */
[----:B------:R0:W-:Y:S04]  /*4d60*/  STL [R1+0x534], R7 ;  /* 0x0005340701007387 */ /* 0x0001e80000100800 */
[----:B0-----:R-:W2:Y:S01]  /*4d70*/  LDL.LU R7, [R1+0x544] ;  /* 0x0005440001077983 */ /* 0x001ea20000300800 */
[----:B----4-:R-:W-:Y:S01]  /*4d80*/  FADD.FTZ R20, R2, R20 ;  /* 0x0000001402147221 */ /* 0x010fe20000010000 */
[----:B------:R-:W-:Y:S01]  /*4d90*/  HADD2.F32 R28, -RZ, R15.H1_H1 ;  /* 0x3000000fff1c7230 */ /* 0x000fe20000004100 */
[----:B------:R-:W-:Y:S01]  /*4da0*/  FADD.FTZ R3, -R4, R26 ;  /* 0x0000001a04037221 */ /* 0x000fe20000010100 */
[----:B------:R-:W-:-:S03]  /*4db0*/  HADD2.F32 R2, -RZ, R25.H1_H1 ;  /* 0x30000019ff027230 */ /* 0x000fc60000004100 */
[----:B------:R-:W-:Y:S02]  /*4dc0*/  FMUL.FTZ R15, R0, R3 ;  /* 0x00000003000f7220 */ /* 0x000fe40000410000 */
[----:B------:R-:W-:Y:S01]  /*4dd0*/  FMUL.FTZ R3, R17, R28 ;  /* 0x0000001c11037220 */ /* 0x000fe20000410000 */
[----:B------:R-:W-:Y:S01]  /*4de0*/  STL [R1+0x538], R20 ;  /* 0x0005381401007387 */ /* 0x000fe20000100800 */
[----:B------:R-:W-:Y:S02]  /*4df0*/  FADD.FTZ R16, R2, R16 ;  /* 0x0000001002107221 */ /* 0x000fe40000010000 */
[-C--:B------:R-:W-:Y:S01]  /*4e00*/  FFMA.FTZ R13, R15, R2.reuse, R13 ;  /* 0x000000020f0d7223 */ /* 0x080fe2000001000d */
[----:B------:R-:W3:Y:S04]  /*4e10*/  LDL.LU R8, [R1+0x74] ;  /* 0x0000740001087983 */ /* 0x000ee80000300800 */
[----:B------:R-:W4:Y:S01]  /*4e20*/  LDL.LU R26, [R1+0x78] ;  /* 0x00007800011a7983 */ /* 0x000f220000300800 */
[----:B------:R-:W-:-:S03]  /*4e30*/  FFMA.FTZ R2, R11, R2, R3 ;  /* 0x000000020b027223 */ /* 0x000fc60000010003 */
[----:B------:R-:W-:Y:S04]  /*4e40*/  STL [R1+0xa8], R15 ;  /* 0x0000a80f01007387 */ /* 0x000fe80000100800 */
[----:B------:R-:W-:Y:S01]  /*4e50*/  STL [R1+0x540], R16 ;  /* 0x0005401001007387 */ /* 0x000fe20000100800 */
[----:B------:R-:W-:-:S05]  /*4e60*/  FADD.FTZ R9, R28, R9 ;  /* 0x000000091c097221 */ /* 0x000fca0000010000 */
[----:B------:R0:W-:Y:S04]  /*4e70*/  STL [R1+0x548], R9 ;  /* 0x0005480901007387 */ /* 0x0001e80000100800 */
[----:B------:R1:W-:Y:S04]  /*4e80*/  STL [R1+0x53c], R13 ;  /* 0x00053c0d01007387 */ /* 0x0003e80000100800 */
[----:B------:R-:W-:Y:S04]  /*4e90*/  STL [R1+0x1d4], R2 ;  /* 0x0001d40201007387 */ /* 0x000fe80000100800 */
[----:B0-----:R-:W3:Y:S04]  /*4ea0*/  LDL.LU R9, [R1+0x550] ;  /* 0x0005500001097983 */ /* 0x001ee80000300800 */
[----:B------:R-:W4:Y:S04]  /*4eb0*/  LDL.LU R25, [R1+0x54c] ;  /* 0x00054c0001197983 */ /* 0x000f280000300800 */
[----:B-1----:R-:W4:Y:S04]  /*4ec0*/  LDL R13, [R1+0x300] ;  /* 0x00030000010d7983 */ /* 0x002f280000100800 */
[----:B------:R-:W4:Y:S04]  /*4ed0*/  LDL.LU R29, [R1+0x558] ;  /* 0x00055800011d7983 */ /* 0x000f280000300800 */
[----:B------:R-:W4:Y:S04]  /*4ee0*/  LDL.LU R11, [R1+0x554] ;  /* 0x00055400010b7983 */ /* 0x000f280000300800 */
[----:B------:R-:W4:Y:S04]  /*4ef0*/  LDL R21, [R1+0x2f4] ;  /* 0x0002f40001157983 */ /* 0x000f280000100800 */
[----:B------:R-:W4:Y:S04]  /*4f00*/  LDL.LU R20, [R1+0x560] ;  /* 0x0005600001147983 */ /* 0x000f280000300800 */
[----:B------:R-:W4:Y:S01]  /*4f10*/  LDL.LU R17, [R1+0x55c] ;  /* 0x00055c0001117983 */ /* 0x000f220000300800 */
[----:B--2---:R-:W-:-:S02]  /*4f20*/  FFMA.FTZ R7, R15, R28, R7 ;  /* 0x0000001c0f077223 */ /* 0x004fc40000010007 */
[----:B------:R-:W-:-:S03]  /*4f30*/  FADD.FTZ R28, -R4, R14 ;  /* 0x0000000e041c7221 */ /* 0x000fc60000010100 */
[----:B------:R0:W-:Y:S01]  /*4f40*/  STL [R1+0x544], R7 ;  /* 0x0005440701007387 */ /* 0x0001e20000100800 */
[----:B------:R-:W-:-:S03]  /*4f50*/  FMUL.FTZ R14, R0, R28 ;  /* 0x0000001c000e7220 */ /* 0x000fc60000410000 */
[----:B------:R-:W2:Y:S04]  /*4f60*/  LDL R16, [R1+0x304] ;  /* 0x0003040001107983 */ /* 0x000ea80000100800 */
[----:B------:R-:W2:Y:S04]  /*4f70*/  LDL.LU R15, [R1+0x568] ;  /* 0x00056800010f7983 */ /* 0x000ea80000300800 */
[----:B0-----:R-:W2:Y:S04]  /*4f80*/  LDL.LU R7, [R1+0x564] ;  /* 0x0005640001077983 */ /* 0x001ea80000300800 */
[----:B------:R-:W2:Y:S01]  /*4f90*/  LDL R28, [R1+0x2f0] ;  /* 0x0002f000011c7983 */ /* 0x000ea20000100800 */
[----:B------:R-:W-:-:S02]  /*4fa0*/  HADD2.F32 R3, -RZ, R27.H0_H0 ;  /* 0x2000001bff037230 */ /* 0x000fc40000004100 */
[--C-:B------:R-:W-:Y:S02]  /*4fb0*/  HADD2.F32 R2, -RZ, R24.reuse.H0_H0 ;  /* 0x20000018ff027230 */ /* 0x100fe40000004100 */
[----:B------:R-:W-:Y:S01]  /*4fc0*/  HADD2.F32 R24, -RZ, R24.H1_H1 ;  /* 0x30000018ff187230 */ /* 0x000fe20000004100 */
[----:B---3--:R-:W-:Y:S02]  /*4fd0*/  FADD.FTZ R9, R3, R9 ;  /* 0x0000000903097221 */ /* 0x008fe40000010000 */
[----:B----4-:R-:W-:-:S03]  /*4fe0*/  FFMA.FTZ R25, R14, R3, R25 ;  /* 0x000000030e197223 */ /* 0x010fc60000010019 */
[----:B------:R0:W-:Y:S04]  /*4ff0*/  STL [R1+0x550], R9 ;  /* 0x0005500901007387 */ /* 0x0001e80000100800 */
[----:B0-----:R-:W3:Y:S01]  /*5000*/  LDL.LU R9, [R1+0x74c] ;  /* 0x00074c0001097983 */ /* 0x001ee20000300800 */
[----:B------:R-:W-:-:S03]  /*5010*/  FFMA.FTZ R11, R14, R2, R11 ;  /* 0x000000020e0b7223 */ /* 0x000fc6000001000b */
[----:B------:R-:W-:Y:S01]  /*5020*/  STL [R1+0x9c], R14 ;  /* 0x00009c0e01007387 */ /* 0x000fe20000100800 */
[----:B------:R-:W-:-:S03]  /*5030*/  FADD.FTZ R29, R2, R29 ;  /* 0x0000001d021d7221 */ /* 0x000fc60000010000 */
[----:B------:R0:W-:Y:S04]  /*5040*/  STL [R1+0x54c], R25 ;  /* 0x00054c1901007387 */ /* 0x0001e80000100800 */
[----:B0-----:R-:W4:Y:S01]  /*5050*/  LDL.LU R25, [R1+0x748] ;  /* 0x0007480001197983 */ /* 0x001f220000300800 */
[----:B--2---:R-:W-:-:S04]  /*5060*/  FMUL.FTZ R28, R28, R2 ;  /* 0x000000021c1c7220 */ /* 0x004fc80000410000 */
[----:B------:R-:W-:Y:S02]  /*5070*/  FFMA.FTZ R3, R13, R3, R28 ;  /* 0x000000030d037223 */ /* 0x000fe4000001001c */
[----:B------:R-:W2:Y:S01]  /*5080*/  LDL.LU R13, [R1+0x744] ;  /* 0x00074400010d7983 */ /* 0x000ea20000300800 */
[----:B------:R-:W-:-:S03]  /*5090*/  HADD2.F32 R2, -RZ, R27.H1_H1 ;  /* 0x3000001bff027230 */ /* 0x000fc60000004100 */
[----:B------:R0:W-:Y:S04]  /*50a0*/  STL [R1+0x1d8], R3 ;  /* 0x0001d80301007387 */ /* 0x0001e80000100800 */
[----:B------:R-:W2:Y:S01]  /*50b0*/  LDL R14, [R1+0x2f8] ;  /* 0x0002f800010e7983 */ /* 0x000ea20000100800 */
[----:B0-----:R-:W-:-:S03]  /*50c0*/  FADD.FTZ R3, -R4, R8 ;  /* 0x0000000804037221 */ /* 0x001fc60000010100 */
[----:B------:R0:W-:Y:S01]  /*50d0*/  STL [R1+0x554], R11 ;  /* 0x0005540b01007387 */ /* 0x0001e20000100800 */
[----:B------:R-:W-:-:S03]  /*50e0*/  FMUL.FTZ R8, R0, R3 ;  /* 0x0000000300087220 */ /* 0x000fc60000410000 */
[----:B------:R-:W-:Y:S01]  /*50f0*/  STL [R1+0x558], R29 ;  /* 0x0005581d01007387 */ /* 0x000fe20000100800 */
[----:B------:R-:W-:Y:S02]  /*5100*/  FMUL.FTZ R3, R21, R24 ;  /* 0x0000001815037220 */ /* 0x000fe40000410000 */
[----:B------:R-:W-:Y:S01]  /*5110*/  FADD.FTZ R20, R2, R20 ;  /* 0x0000001402147221 */ /* 0x000fe20000010000 */
[----:B0-----:R-:W2:Y:S01]  /*5120*/  LDL.LU R11, [R1+0x570] ;  /* 0x00057000010b7983 */ /* 0x001ea20000300800 */
[-C--:B------:R-:W-:Y:S02]  /*5130*/  FFMA.FTZ R17, R8, R2.reuse, R17 ;  /* 0x0000000208117223 */ /* 0x080fe40000010011 */
[----:B------:R-:W-:Y:S01]  /*5140*/  FFMA.FTZ R2, R16, R2, R3 ;  /* 0x0000000210027223 */ /* 0x000fe20000010003 */
[----:B------:R0:W-:Y:S01]  /*5150*/  STL [R1+0x98], R8 ;  /* 0x0000980801007387 */ /* 0x0001e20000100800 */
[----:B------:R-:W-:Y:S02]  /*5160*/  FFMA.FTZ R7, R8, R24, R7 ;  /* 0x0000001808077223 */ /* 0x000fe40000010007 */
[----:B------:R-:W-:Y:S01]  /*5170*/  FADD.FTZ R15, R24, R15 ;  /* 0x0000000f180f7221 */ /* 0x000fe20000010000 */
[----:B------:R-:W-:Y:S04]  /*5180*/  STL [R1+0x560], R20 ;  /* 0x0005601401007387 */ /* 0x000fe80000100800 */
[----:B------:R-:W-:Y:S04]  /*5190*/  STL [R1+0x55c], R17 ;  /* 0x00055c1101007387 */ /* 0x000fe80000100800 */
[----:B------:R-:W-:Y:S04]  /*51a0*/  STL [R1+0x1d0], R2 ;  /* 0x0001d00201007387 */ /* 0x000fe80000100800 */
[----:B0-----:R-:W2:Y:S04]  /*51b0*/  LDL.LU R8, [R1+0x56c] ;  /* 0x00056c0001087983 */ /* 0x001ea80000300800 */
[----:B------:R0:W-:Y:S04]  /*51c0*/  STL [R1+0x564], R7 ;  /* 0x0005640701007387 */ /* 0x0001e80000100800 */
[----:B------:R-:W-:Y:S04]  /*51d0*/  STL [R1+0x568], R15 ;  /* 0x0005680f01007387 */ /* 0x000fe80000100800 */
[----:B0-----:R-:W2:Y:S01]  /*51e0*/  LDL R7, [R1+0x308] ;  /* 0x0003080001077983 */ /* 0x001ea20000100800 */
[----:B---3--:R-:W-:Y:S01]  /*51f0*/  HADD2.F32 R3, -RZ, R9.H0_H0 ;  /* 0x20000009ff037230 */ /* 0x008fe20000004100 */
[----:B------:R-:W-:-:S02]  /*5200*/  FADD.FTZ R24, -R4, R26 ;  /* 0x0000001a04187221 */ /* 0x000fc40000010100 */
[----:B------:R-:W3:Y:S02]  /*5210*/  LDL.LU R20, [R1+0x574] ;  /* 0x0005740001147983 */ /* 0x000ee40000300800 */
[----:B------:R-:W-:Y:S01]  /*5220*/  FMUL.FTZ R29, R0, R24 ;  /* 0x00000018001d7220 */ /* 0x000fe20000410000 */
[----:B----4-:R-:W-:-:S05]  /*5230*/  HADD2.F32 R2, -RZ, R25.H0_H0 ;  /* 0x20000019ff027230 */ /* 0x010fca0000004100 */
[----:B--2---:R-:W-:Y:S02]  /*5240*/  FMUL.FTZ R24, R14, R2 ;  /* 0x000000020e187220 */ /* 0x004fe40000410000 */
[----:B------:R-:W-:-:S05]  /*5250*/  FADD.FTZ R11, R3, R11 ;  /* 0x0000000b030b7221 */ /* 0x000fca0000010000 */
[----:B------:R0:W-:Y:S04]  /*5260*/  STL [R1+0x570], R11 ;  /* 0x0005700b01007387 */ /* 0x0001e80000100800 */
[----:B0-----:R-:W2:Y:S04]  /*5270*/  LDL R11, [R1+0x2fc] ;  /* 0x0002fc00010b7983 */ /* 0x001ea80000100800 */
[----:B------:R-:W-:Y:S04]  /*5280*/  STL [R1+0x90], R29 ;  /* 0x0000901d01007387 */ /* 0x000fe80000100800 */
[----:B------:R-:W4:Y:S01]  /*5290*/  LDL.LU R28, [R1+0x140] ;  /* 0x00014000011c7983 */ /* 0x000f220000300800 */
[----:B------:R-:W-:-:S03]  /*52a0*/  FFMA.FTZ R8, R29, R3, R8 ;  /* 0x000000031d087223 */ /* 0x000fc60000010008 */
[----:B------:R-:W2:Y:S04]  /*52b0*/  LDL.LU R16, [R1+0x148] ;  /* 0x0001480001107983 */ /* 0x000ea80000300800 */
[----:B------:R-:W2:Y:S04]  /*52c0*/  LDL.LU R17, [R1+0x130] ;  /* 0x0001300001117983 */ /* 0x000ea80000300800 */
[----:B------:R-:W2:Y:S01]  /*52d0*/  LDL.LU R14, [R1+0x134] ;  /* 0x00013400010e7983 */ /* 0x000ea20000300800 */
[----:B------:R-:W-:-:S03]  /*52e0*/  FFMA.FTZ R3, R7, R3, R24 ;  /* 0x0000000307037223 */ /* 0x000fc60000010018 */
[----:B------:R-:W2:Y:S04]  /*52f0*/  LDL.LU R15, [R1+0x13c] ;  /* 0x00013c00010f7983 */ /* 0x000ea80000300800 */
[----:B------:R-:W2:Y:S04]  /*5300*/  LDL.LU R27, [R1+0x144] ;  /* 0x00014400011b7983 */ /* 0x000ea80000300800 */
[----:B------:R-:W2:Y:S04]  /*5310*/  LDL.LU R24, [R1+0x578] ;  /* 0x0005780001187983 */ /* 0x000ea80000300800 */
[----:B------:R-:W4:Y:S04]  /*5320*/  LDL.LU R7, [R1+0x580] ;  /* 0x0005800001077983 */ /* 0x000f280000300800 */
[----:B------:R0:W-:Y:S04]  /*5330*/  STL [R1+0x56c], R8 ;  /* 0x00056c0801007387 */ /* 0x0001e80000100800 */
[----:B------:R1:W-:Y:S04]  /*5340*/  STL [R1+0x1cc], R3 ;  /* 0x0001cc0301007387 */ /* 0x0003e80000100800 */
[----:B0-----:R-:W4:Y:S04]  /*5350*/  LDL.LU R8, [R1+0x57c] ;  /* 0x00057c0001087983 */ /* 0x001f280000300800 */
[----:B------:R-:W4:Y:S01]  /*5360*/  LDL R26, [R1+0x30c] ;  /* 0x00030c00011a7983 */ /* 0x000f220000100800 */
[----:B---3--:R-:W-:-:S03]  /*5370*/  FFMA.FTZ R20, R29, R2, R20 ;  /* 0x000000021d147223 */ /* 0x008fc60000010014 */
[----:B------:R-:W3:Y:S01]  /*5380*/  LDL.LU R21, [R1+0x584] ;  /* 0x0005840001157983 */ /* 0x000ee20000300800 */
[----:B-1----:R-:W-:Y:S01]  /*5390*/  HADD2.F32 R3, -RZ, R25.H1_H1 ;  /* 0x30000019ff037230 */ /* 0x002fe20000004100 */
[----:B--2---:R-:W-:Y:S01]  /*53a0*/  FADD.FTZ R24, R2, R24 ;  /* 0x0000001802187221 */ /* 0x004fe20000010000 */
[----:B------:R-:W-:-:S04]  /*53b0*/  HADD2.F32 R2, -RZ, R9.H1_H1 ;  /* 0x30000009ff027230 */ /* 0x000fc80000004100 */
[----:B------:R0:W-:Y:S01]  /*53c0*/  STL [R1+0x578], R24 ;  /* 0x0005781801007387 */ /* 0x0001e20000100800 */
[----:B----4-:R-:W-:-:S03]  /*53d0*/  FADD.FTZ R7, R2, R7 ;  /* 0x0000000702077221 */ /* 0x010fc60000010000 */
[----:B------:R1:W-:Y:S04]  /*53e0*/  STL [R1+0x574], R20 ;  /* 0x0005741401007387 */ /* 0x0003e80000100800 */
[----:B------:R-:W2:Y:S01]  /*53f0*/  LDL.LU R9, [R1+0x590] ;  /* 0x0005900001097983 */ /* 0x000ea20000300800 */
[----:B0-----:R-:W-:-:S04]  /*5400*/  FADD.FTZ R24, -R4, R13 ;  /* 0x0000000d04187221 */ /* 0x001fc80000010100 */
[----:B------:R-:W-:Y:S02]  /*5410*/  FMUL.FTZ R29, R0, R24 ;  /* 0x00000018001d7220 */ /* 0x000fe40000410000 */
[----:B------:R-:W-:Y:S02]  /*5420*/  FMUL.FTZ R24, R11, R3 ;  /* 0x000000030b187220 */ /* 0x000fe40000410000 */
[----:B------:R-:W4:Y:S01]  /*5430*/  LDL.LU R11, [R1+0x58c] ;  /* 0x00058c00010b7983 */ /* 0x000f220000300800 */
[----:B------:R-:W-:-:S03]  /*5440*/  FFMA.FTZ R8, R29, R2, R8 ;  /* 0x000000021d087223 */ /* 0x000fc60000010008 */
[----:B------:R-:W2:Y:S04]  /*5450*/  LDL R13, [R1+0x2e0] ;  /* 0x0002e000010d7983 */ /* 0x000ea80000100800 */
[----:B------:R-:W-:Y:S04]  /*5460*/  STL [R1+0x40], R29 ;  /* 0x0000401d01007387 */ /* 0x000fe80000100800 */
[----:B------:R-:W2:Y:S04]  /*5470*/  LDL.LU R25, [R1+0x598] ;  /* 0x0005980001197983 */ /* 0x000ea80000300800 */
[----:B-1----:R-:W2:Y:S01]  /*5480*/  LDL.LU R20, [R1+0x594] ;  /* 0x0005940001147983 */ /* 0x002ea20000300800 */
[----:B------:R-:W-:-:S03]  /*5490*/  FFMA.FTZ R2, R26, R2, R24 ;  /* 0x000000021a027223 */ /* 0x000fc60000010018 */
[----:B------:R0:W-:Y:S04]  /*54a0*/  STL [R1+0x580], R7 ;  /* 0x0005800701007387 */ /* 0x0001e80000100800 */
[----:B0-----:R-:W2:Y:S04]  /*54b0*/  LDL.LU R7, [R1+0x740] ;  /* 0x0007400001077983 */ /* 0x001ea80000300800 */
[----:B------:R0:W-:Y:S04]  /*54c0*/  STL [R1+0x57c], R8 ;  /* 0x00057c0801007387 */ /* 0x0001e80000100800 */
[----:B0-----:R-:W2:Y:S04]  /*54d0*/  LDL.LU R8, [R1+0x73c] ;  /* 0x00073c0001087983 */ /* 0x001ea80000300800 */
[----:B------:R-:W2:Y:S04]  /*54e0*/  LDL.LU R26, [R1+0x738] ;  /* 0x00073800011a7983 */ /* 0x000ea80000300800 */
[----:B------:R-:W2:Y:S01]  /*54f0*/  LDL.LU R24, [R1+0x588] ;  /* 0x0005880001187983 */ /* 0x000ea20000300800 */
[----:B---3--:R-:W-:-:S03]  /*5500*/  FFMA.FTZ R21, R29, R3, R21 ;  /* 0x000000031d157223 */ /* 0x008fc60000010015 */
[----:B------:R-:W-:Y:S01]  /*5510*/  STL [R1+0x1bc], R2 ;  /* 0x0001bc0201007387 */ /* 0x000fe20000100800 */
[----:B--2---:R-:W-:Y:S02]  /*5520*/  FADD.FTZ R24, R3, R24 ;  /* 0x0000001803187221 */ /* 0x004fe40000010000 */
[----:B------:R-:W-:Y:S02]  /*5530*/  FADD.FTZ R3, -R4, R7 ;  /* 0x0000000704037221 */ /* 0x000fe40000010100 */
[----:B------:R-:W2:Y:S04]  /*5540*/  LDL.LU R7, [R1+0x734] ;  /* 0x0007340001077983 */ /* 0x000ea80000300800 */
[----:B------:R-:W-:Y:S04]  /*5550*/  STL [R1+0x588], R24 ;  /* 0x0005881801007387 */ /* 0x000fe80000100800 */
[----:B------:R-:W3:Y:S04]  /*5560*/  LDL.LU R29, [R1+0xb4] ;  /* 0x0000b400011d7983 */ /* 0x000ee80000300800 */
[----:B------:R0:W-:Y:S02]  /*5570*/  STL [R1+0x584], R21 ;  /* 0x0005841501007387 */ /* 0x0001e40000100800 */
[----:B0-----:R-:W-:-:S02]  /*5580*/  FMUL.FTZ R21, R0, R3 ;  /* 0x0000000300157220 */ /* 0x001fc40000410000 */
[----:B------:R-:W2:Y:S01]  /*5590*/  LDL R3, [R1+0x2d0] ;  /* 0x0002d00001037983 */ /* 0x000ea20000100800 */
[----:B------:R-:W-:Y:S02]  /*55a0*/  HADD2.F32 R2, -RZ, R8.H0_H0 ;  /* 0x20000008ff027230 */ /* 0x000fe40000004100 */
[----:B------:R-:W-:-:S03]  /*55b0*/  HADD2.F32 R24, -RZ, R26.H0_H0 ;  /* 0x2000001aff187230 */ /* 0x000fc60000004100 */
[----:B------:R-:W-:Y:S02]  /*55c0*/  FADD.FTZ R9, R2, R9 ;  /* 0x0000000902097221 */ /* 0x000fe40000010000 */
[----:B----4-:R-:W-:-:S03]  /*55d0*/  FFMA.FTZ R11, R21, R2, R11 ;  /* 0x00000002150b7223 */ /* 0x010fc6000001000b */
[----:B------:R0:W-:Y:S04]  /*55e0*/  STL [R1+0x590], R9 ;  /* 0x0005900901007387 */ /* 0x0001e80000100800 */
[----:B0-----:R-:W4:Y:S04]  /*55f0*/  LDL.LU R9, [R1+0x730] ;  /* 0x0007300001097983 */ /* 0x001f280000300800 */
[----:B------:R-:W-:Y:S04]  /*5600*/  STL [R1+0x8c], R21 ;  /* 0x00008c1501007387 */ /* 0x000fe80000100800 */
[----:B------:R0:W-:Y:S04]  /*5610*/  STL [R1+0x58c], R11 ;  /* 0x00058c0b01007387 */ /* 0x0001e80000100800 */
[----:B0-----:R-:W3:Y:S01]  /*5620*/  LDL.LU R11, [R1+0x72c] ;  /* 0x00072c00010b7983 */ /* 0x001ee20000300800 */
[----:B--2---:R-:W-:-:S04]  /*5630*/  FMUL.FTZ R3, R3, R24 ;  /* 0x0000001803037220 */ /* 0x004fc80000410000 */
[----:B------:R-:W-:Y:S02]  /*5640*/  FFMA.FTZ R3, R13, R2, R3 ;  /* 0x000000020d037223 */ /* 0x000fe40000010003 */
[----:B------:R-:W2:Y:S01]  /*5650*/  LDL.LU R13, [R1+0x728] ;  /* 0x00072800010d7983 */ /* 0x000ea20000300800 */
[----:B------:R-:W-:Y:S01]  /*5660*/  IADD3 R2, P1, R28, c[0x0][0x190], RZ ;  /* 0x000064001c027a10 */ /* 0x000fe20007f3e0ff */
[----:B------:R-:W-:Y:S02]  /*5670*/  FADD.FTZ R25, R24, R25 ;  /* 0x0000001918197221 */ /* 0x000fe40000010000 */
[----:B------:R0:W-:Y:S01]  /*5680*/  STL [R1+0xb0], R3 ;  /* 0x0000b00301007387 */ /* 0x0001e20000100800 */
[----:B------:R-:W-:-:S03]  /*5690*/  FFMA.FTZ R20, R21, R24, R20 ;  /* 0x0000001815147223 */ /* 0x000fc60000010014 */
[----:B------:R-:W-:Y:S01]  /*56a0*/  STL [R1+0x598], R25 ;  /* 0x0005981901007387 */ /* 0x000fe20000100800 */
[----:B0-----:R-:W-:Y:S02]  /*56b0*/  IADD3.X R3, R16, c[0x0][0x194], RZ, P1, !PT ;  /* 0x0000650010037a10 */ /* 0x001fe40000ffe4ff */
[----:B------:R-:W-:Y:S01]  /*56c0*/  IADD3 R24, P1, R17, c[0x0][0x190], RZ ;  /* 0x0000640011187a10 */ /* 0x000fe20007f3e0ff */
[----:B------:R0:W-:Y:S04]  /*56d0*/  STL [R1+0x594], R20 ;  /* 0x0005941401007387 */ /* 0x0001e80000100800 */
[----:B------:R-:W4:Y:S01]  /*56e0*/  LDG.E.64 R2, [R2.64] ;  /* 0x0000000402027981 */ /* 0x000f22000c1e1b00 */
[----:B0-----:R-:W-:Y:S02]  /*56f0*/  IADD3 R20, P3, R14, c[0x0][0x190], RZ ;  /* 0x000064000e147a10 */ /* 0x001fe40007f7e0ff */
[----:B------:R-:W-:Y:S01]  /*5700*/  IADD3 R14, P5, R27, c[0x0][0x190], RZ ;  /* 0x000064001b0e7a10 */ /* 0x000fe20007fbe0ff */
[----:B------:R-:W-:-:S02]  /*5710*/  HADD2.F32 R27, -RZ, R8.H1_H1 ;  /* 0x30000008ff1b7230 */ /* 0x000fc40000004100 */
[----:B------:R-:W-:Y:S01]  /*5720*/  HADD2.F32 R8, -RZ, R26.H1_H1 ;  /* 0x3000001aff087230 */ /* 0x000fe20000004100 */
[----:B---3--:R-:W-:Y:S01]  /*5730*/  FADD.FTZ R26, -R4, R29 ;  /* 0x0000001d041a7221 */ /* 0x008fe20000010100 */
[----:B------:R-:W-:Y:S02]  /*5740*/  IADD3.X R21, R11, c[0x0][0x194], RZ, P3, !PT ;  /* 0x000065000b157a10 */ /* 0x000fe40001ffe4ff */
[----:B------:R-:W-:Y:S01]  /*5750*/  IADD3 R16, P4, R15, c[0x0][0x190], RZ ;  /* 0x000064000f107a10 */ /* 0x000fe20007f9e0ff */
[----:B------:R-:W3:Y:S01]  /*5760*/  LDL.LU R11, [R1+0x5a0] ;  /* 0x0005a000010b7983 */ /* 0x000ee20000300800 */
[----:B--2---:R-:W-:-:S05]  /*5770*/  IADD3.X R25, R13, c[0x0][0x194], RZ, P1, !PT ;  /* 0x000065000d197a10 */ /* 0x004fca0000ffe4ff */
[----:B------:R0:W2:Y:S04]  /*5780*/  LDG.E.64 R28, [R24.64] ;  /* 0x00000004181c7981 */ /* 0x0000a8000c1e1b00 */
[----:B0-----:R0:W3:Y:S01]  /*5790*/  LDG.E.64 R24, [R20.64] ;  /* 0x0000000414187981 */ /* 0x0010e2000c1e1b00 */
[----:B----4-:R-:W-:Y:S02]  /*57a0*/  IADD3.X R17, R9, c[0x0][0x194], RZ, P4, !PT ;  /* 0x0000650009117a10 */ /* 0x010fe400027fe4ff */
[----:B------:R-:W-:Y:S01]  /*57b0*/  IADD3.X R15, R7, c[0x0][0x194], RZ, P5, !PT ;  /* 0x00006500070f7a10 */ /* 0x000fe20002ffe4ff */
[----:B------:R-:W4:Y:S04]  /*57c0*/  LDL.LU R9, [R1+0x59c] ;  /* 0x00059c0001097983 */ /* 0x000f280000300800 */
[----:B------:R-:W3:Y:S04]  /*57d0*/  LDL.LU R13, [R1+0x5a8] ;  /* 0x0005a800010d7983 */ /* 0x000ee80000300800 */
[----:B------:R-:W3:Y:S04]  /*57e0*/  LDL.LU R7, [R1+0x5a4] ;  /* 0x0005a40001077983 */ /* 0x000ee80000300800 */
[----:B------:R1:W-:Y:S04]  /*57f0*/  STL [R1+0x680], R2 ;  /* 0x0006800201007387 */ /* 0x0003e80000100800 */
[----:B-1----:R-:W4:Y:S04]  /*5800*/  LDL R2, [R1+0x2e4] ;  /* 0x0002e40001027983 */ /* 0x002f280000100800 */
[----:B------:R1:W-:Y:S04]  /*5810*/  STL [R1+0x67c], R3 ;  /* 0x00067c0301007387 */ /* 0x0003e80000100800 */
[----:B-1----:R-:W4:Y:S04]  /*5820*/  LDL R3, [R1+0x2d4] ;  /* 0x0002d40001037983 */ /* 0x002f280000100800 */
[----:B--2---:R-:W-:Y:S04]  /*5830*/  STL [R1+0x688], R28 ;  /* 0x0006881c01007387 */ /* 0x004fe80000100800 */
[----:B------:R1:W-:Y:S04]  /*5840*/  STL [R1+0x684], R29 ;  /* 0x0006841d01007387 */ /* 0x0003e80000100800 */
[----:B0-----:R-:W2:Y:S04]  /*5850*/  LDL.LU.64 R20, [R1+0x720] ;  /* 0x0007200001147983 */ /* 0x001ea80000300a00 */
[----:B-1----:R0:W2:Y:S04]  /*5860*/  LDG.E.64 R28, [R16.64] ;  /* 0x00000004101c7981 */ /* 0x0020a8000c1e1b00 */
[----:B0-----:R-:W4:Y:S04]  /*5870*/  LDL.LU.64 R16, [R1+0x718] ;  /* 0x0007180001107983 */ /* 0x001f280000300a00 */
[----:B---3--:R0:W-:Y:S04]  /*5880*/  STL.64 [R1+0x10], R24 ;  /* 0x0000101801007387 */ /* 0x0081e80000100a00 */
[----:B0-----:R0:W3:Y:S01]  /*5890*/  LDG.E.64 R24, [R14.64] ;  /* 0x000000040e187981 */ /* 0x0010e2000c1e1b00 */
[----:B------:R-:W-:-:S03]  /*58a0*/  FADD.FTZ R11, R27, R11 ;  /* 0x0000000b1b0b7221 */ /* 0x000fc60000010000 */
[----:B0-----:R-:W3:Y:S01]  /*58b0*/  LDL.LU.64 R14, [R1+0x710] ;  /* 0x00071000010e7983 */ /* 0x001ee20000300a00 */
[----:B------:R-:W-:-:S03]  /*58c0*/  FADD.FTZ R13, R8, R13 ;  /* 0x0000000d080d7221 */ /* 0x000fc60000010000 */
[----:B--2---:R0:W-:Y:S02]  /*58d0*/  STL.64 [R1], R28 ;  /* 0x0000001c01007387 */ /* 0x0041e40000100a00 */
[----:B0-----:R-:W-:-:S04]  /*58e0*/  FMUL.FTZ R29, R0, R26 ;  /* 0x0000001a001d7220 */ /* 0x001fc80000410000 */
[----:B----4-:R-:W-:Y:S01]  /*58f0*/  FFMA.FTZ R9, R29, R27, R9 ;  /* 0x0000001b1d097223 */ /* 0x010fe20000010009 */
[----:B---3--:R0:W-:Y:S04]  /*5900*/  STL.64 [R1+0x70], R24 ;  /* 0x0000701801007387 */ /* 0x0081e80000100a00 */
[----:B------:R-:W-:Y:S04]  /*5910*/  STL [R1+0x134], R29 ;  /* 0x0001341d01007387 */ /* 0x000fe80000100800 */
[----:B------:R1:W-:Y:S01]  /*5920*/  STL [R1+0x5a0], R11 ;  /* 0x0005a00b01007387 */ /* 0x0003e20000100800 */
[----:B0-----:R-:W-:-:S04]  /*5930*/  FMUL.FTZ R24, R3, R8 ;  /* 0x0000000803187220 */ /* 0x001fc80000410000 */
[----:B------:R-:W-:Y:S01]  /*5940*/  FFMA.FTZ R28, R2, R27, R24 ;  /* 0x0000001b021c7223 */ /* 0x000fe20000010018 */
[----:B-1----:R-:W2:Y:S04]  /*5950*/  LDL R11, [R1+0x2d8] ;  /* 0x0002d800010b7983 */ /* 0x002ea80000100800 */
[----:B------:R0:W-:Y:S01]  /*5960*/  STL [R1+0x59c], R9 ;  /* 0x00059c0901007387 */ /* 0x0001e20000100800 */
[----:B------:R-:W-:-:S03]  /*5970*/  FFMA.FTZ R7, R29, R8, R7 ;  /* 0x000000081d077223 */ /* 0x000fc60000010007 */
[----:B0-----:R-:W3:Y:S04]  /*5980*/  LDL.LU R9, [R1+0x5b0] ;  /* 0x0005b00001097983 */ /* 0x001ee80000300800 */
[----:B------:R-:W4:Y:S04]  /*5990*/  LDL.LU R27, [R1+0x70c] ;  /* 0x00070c00011b7983 */ /* 0x000f280000300800 */
[----:B------:R0:W-:Y:S04]  /*59a0*/  STL [R1+0x5a8], R13 ;  /* 0x0005a80d01007387 */ /* 0x0001e80000100800 */
[----:B0-----:R-:W2:Y:S04]  /*59b0*/  LDL.LU R13, [R1+0x5ac] ;  /* 0x0005ac00010d7983 */ /* 0x001ea80000300800 */
[----:B------:R-:W2:Y:S04]  /*59c0*/  LDL R2, [R1+0x2e8] ;  /* 0x0002e80001027983 */ /* 0x000ea80000100800 */
[----:B------:R-:W2:Y:S04]  /*59d0*/  LDL.LU R8, [R1+0x5b8] ;  /* 0x0005b80001087983 */ /* 0x000ea80000300800 */
[----:B------:R0:W-:Y:S01]  /*59e0*/  STL [R1+0x5a4], R7 ;  /* 0x0005a40701007387 */ /* 0x0001e20000100800 */
[----:B------:R-:W-:Y:S01]  /*59f0*/  HADD2.F32 R25, -RZ, R14.H0_H0 ;  /* 0x2000000eff197230 */ /* 0x000fe20000004100 */
[----:B------:R-:W-:-:S02]  /*5a00*/  FADD.FTZ R26, -R4, R15 ;  /* 0x0000000f041a7221 */ /* 0x000fc40000010100 */
[----:B0-----:R-:W2:Y:S02]  /*5a10*/  LDL.LU R7, [R1+0x5b4] ;  /* 0x0005b40001077983 */ /* 0x001ea40000300800 */
[----:B------:R-:W-:Y:S02]  /*5a20*/  FMUL.FTZ R3, R0, R26 ;  /* 0x0000001a00037220 */ /* 0x000fe40000410000 */
[----:B------:R0:W-:Y:S04]  /*5a30*/  STL [R1+0x68c], R29 ;  /* 0x00068c1d01007387 */ /* 0x0001e80000100800 */
[----:B0-----:R-:W2:Y:S04]  /*5a40*/  LDL.LU R29, [R1+0xbc] ;  /* 0x0000bc00011d7983 */ /* 0x001ea80000300800 */
[----:B------:R-:W-:Y:S04]  /*5a50*/  STL [R1+0x1e0], R28 ;  /* 0x0001e01c01007387 */ /* 0x000fe80000100800 */
[----:B------:R-:W-:Y:S01]  /*5a60*/  STL [R1+0x690], R28 ;  /* 0x0006901c01007387 */ /* 0x000fe20000100800 */
[----:B---3--:R-:W-:Y:S01]  /*5a70*/  FADD.FTZ R9, R25, R9 ;  /* 0x0000000919097221 */ /* 0x008fe20000010000 */
[----:B----4-:R-:W-:-:S05]  /*5a80*/  HADD2.F32 R24, -RZ, R27.H0_H0 ;  /* 0x2000001bff187230 */ /* 0x010fca0000004100 */
[----:B--2---:R-:W-:Y:S02]  /*5a90*/  FMUL.FTZ R26, R11, R24 ;  /* 0x000000180b1a7220 */ /* 0x004fe40000410000 */
[----:B------:R-:W2:Y:S04]  /*5aa0*/  LDL R11, [R1+0x2dc] ;  /* 0x0002dc00010b7983 */ /* 0x000ea80000100800 */
[----:B------:R0:W-:Y:S01]  /*5ab0*/  STL [R1+0x5b0], R9 ;  /* 0x0005b00901007387 */ /* 0x0001e20000100800 */
[----:B------:R-:W-:-:S03]  /*5ac0*/  FFMA.FTZ R13, R3, R25, R13 ;  /* 0x00000019030d7223 */ /* 0x000fc6000001000d */
[----:B0-----:R-:W3:Y:S01]  /*5ad0*/  LDL.LU R9, [R1+0x5c0] ;  /* 0x0005c00001097983 */ /* 0x001ee20000300800 */
[----:B------:R-:W-:-:S03]  /*5ae0*/  FADD.FTZ R8, R24, R8 ;  /* 0x0000000818087221 */ /* 0x000fc60000010000 */
[----:B------:R-:W-:Y:S04]  /*5af0*/  STL [R1+0x130], R3 ;  /* 0x0001300301007387 */ /* 0x000fe80000100800 */
[----:B------:R0:W-:Y:S04]  /*5b00*/  STL [R1+0x5b8], R8 ;  /* 0x0005b80801007387 */ /* 0x0001e80000100800 */
[----:B------:R1:W-:Y:S04]  /*5b10*/  STL [R1+0x5ac], R13 ;  /* 0x0005ac0d01007387 */ /* 0x0003e80000100800 */
[----:B0-----:R-:W4:Y:S01]  /*5b20*/  LDL.LU R8, [R1+0x5bc] ;  /* 0x0005bc0001087983 */ /* 0x001f220000300800 */
[----:B------:R-:W-:-:S03]  /*5b30*/  FFMA.FTZ R7, R3, R24, R7 ;  /* 0x0000001803077223 */ /* 0x000fc60000010007 */
[----:B------:R-:W4:Y:S04]  /*5b40*/  LDL R15, [R1+0x2ec] ;  /* 0x0002ec00010f7983 */ /* 0x000f280000100800 */
[----:B-1----:R-:W4:Y:S04]  /*5b50*/  LDL.LU R13, [R1+0x5c8] ;  /* 0x0005c800010d7983 */ /* 0x002f280000300800 */
[----:B------:R0:W-:Y:S01]  /*5b60*/  STL [R1+0x5b4], R7 ;  /* 0x0005b40701007387 */ /* 0x0001e20000100800 */
[----:B------:R-:W-:Y:S01]  /*5b70*/  HADD2.F32 R24, -RZ, R14.H1_H1 ;  /* 0x3000000eff187230 */ /* 0x000fe20000004100 */
[----:B------:R-:W-:-:S02]  /*5b80*/  FFMA.FTZ R2, R2, R25, R26 ;  /* 0x0000001902027223 */ /* 0x000fc4000001001a */
[----:B0-----:R-:W4:Y:S01]  /*5b90*/  LDL.LU R7, [R1+0x5c4] ;  /* 0x0005c40001077983 */ /* 0x001f220000300800 */
[----:B------:R-:W-:Y:S01]  /*5ba0*/  FADD.FTZ R25, -R4, R29 ;  /* 0x0000001d04197221 */ /* 0x000fe20000010100 */
[----:B------:R-:W-:Y:S02]  /*5bb0*/  HADD2.F32 R27, -RZ, R27.H1_H1 ;  /* 0x3000001bff1b7230 */ /* 0x000fe40000004100 */
[----:B------:R-:W-:Y:S01]  /*5bc0*/  STL [R1+0x694], R3 ;  /* 0x0006940301007387 */ /* 0x000fe20000100800 */
[----:B------:R-:W-:-:S03]  /*5bd0*/  FMUL.FTZ R14, R0, R25 ;  /* 0x00000019000e7220 */ /* 0x000fc60000410000 */
[----:B------:R-:W-:Y:S04]  /*5be0*/  STL [R1+0x1dc], R2 ;  /* 0x0001dc0201007387 */ /* 0x000fe80000100800 */
[----:B------:R-:W-:Y:S01]  /*5bf0*/  STL [R1+0x698], R2 ;  /* 0x0006980201007387 */ /* 0x000fe20000100800 */
[----:B--2---:R-:W-:-:S03]  /*5c00*/  FMUL.FTZ R25, R11, R27 ;  /* 0x0000001b0b197220 */ /* 0x004fc60000410000 */
[----:B------:R-:W2:Y:S01]  /*5c10*/  LDL R11, [R1+0x2b0] ;  /* 0x0002b000010b7983 */ /* 0x000ea20000100800 */
[----:B---3--:R-:W-:-:S05]  /*5c20*/  FADD.FTZ R9, R24, R9 ;  /* 0x0000000918097221 */ /* 0x008fca0000010000 */
[----:B------:R0:W-:Y:S04]  /*5c30*/  STL [R1+0x5c0], R9 ;  /* 0x0005c00901007387 */ /* 0x0001e80000100800 */
[----:B0-----:R-:W3:Y:S01]  /*5c40*/  LDL.LU R9, [R1+0x5d0] ;  /* 0x0005d00001097983 */ /* 0x001ee20000300800 */
[----:B----4-:R-:W-:-:S03]  /*5c50*/  FFMA.FTZ R8, R14, R24, R8 ;  /* 0x000000180e087223 */ /* 0x010fc60000010008 */
[----:B------:R-:W-:Y:S04]  /*5c60*/  STL [R1+0xbc], R14 ;  /* 0x0000bc0e01007387 */ /* 0x000fe80000100800 */
[----:B------:R0:W-:Y:S04]  /*5c70*/  STL [R1+0x5bc], R8 ;  /* 0x0005bc0801007387 */ /* 0x0001e80000100800 */
[----:B0-----:R-:W4:Y:S04]  /*5c80*/  LDL.LU R8, [R1+0x5cc] ;  /* 0x0005cc0001087983 */ /* 0x001f280000300800 */
[----:B------:R-:W4:Y:S01]  /*5c90*/  LDL R3, [R1+0x2c0] ;  /* 0x0002c00001037983 */ /* 0x000f220000100800 */
[----:B------:R-:W-:-:S02]  /*5ca0*/  FADD.FTZ R13, R27, R13 ;  /* 0x0000000d1b0d7221 */ /* 0x000fc40000010000 */
[----:B------:R-:W-:-:S05]  /*5cb0*/  FFMA.FTZ R7, R14, R27, R7 ;  /* 0x0000001b0e077223 */ /* 0x000fca0000010007 */
[----:B------:R0:W-:Y:S01]  /*5cc0*/  STL [R1+0x5c4], R7 ;  /* 0x0005c40701007387 */ /* 0x0001e20000100800 */
[----:B------:R-:W-:Y:S01]  /*5cd0*/  FFMA.FTZ R15, R15, R24, R25 ;  /* 0x000000180f0f7223 */ /* 0x000fe20000010019 */
[----:B------:R-:W-:Y:S01]  /*5ce0*/  HADD2.F32 R25, -RZ, R16.H0_H0 ;  /* 0x20000010ff197230 */ /* 0x000fe20000004100 */
[----:B------:R-:W-:Y:S01]  /*5cf0*/  FADD.FTZ R26, -R4, R12 ;  /* 0x0000000c041a7221 */ /* 0x000fe20000010100 */
[----:B0-----:R-:W4:Y:S04]  /*5d00*/  LDL.LU R7, [R1+0x5d8] ;  /* 0x0005d80001077983 */ /* 0x001f280000300800 */
[----:B------:R-:W-:Y:S04]  /*5d10*/  STL [R1+0x5c8], R13 ;  /* 0x0005c80d01007387 */ /* 0x000fe80000100800 */
[----:B------:R-:W-:Y:S04]  /*5d20*/  STL [R1+0x69c], R14 ;  /* 0x00069c0e01007387 */ /* 0x000fe80000100800 */
[----:B------:R-:W4:Y:S01]  /*5d30*/  LDL.LU R2, [R1+0x5d4] ;  /* 0x0005d40001027983 */ /* 0x000f220000300800 */
[----:B------:R-:W-:Y:S01]  /*5d40*/  HADD2.F32 R24, -RZ, R20.H0_H0 ;  /* 0x20000014ff187230 */ /* 0x000fe20000004100 */
[----:B------:R-:W-:-:S02]  /*5d50*/  FMUL.FTZ R12, R0, R26 ;  /* 0x0000001a000c7220 */ /* 0x000fc40000410000 */
[----:B------:R-:W-:Y:S04]  /*5d60*/  STL [R1+0x1c8], R15 ;  /* 0x0001c80f01007387 */ /* 0x000fe80000100800 */
[----:B------:R-:W-:Y:S04]  /*5d70*/  STL [R1+0x6a0], R15 ;  /* 0x0006a00f01007387 */ /* 0x000fe80000100800 */
[----:B------:R-:W-:Y:S01]  /*5d80*/  STL [R1+0x88], R12 ;  /* 0x0000880c01007387 */ /* 0x000fe20000100800 */
[----:B--2---:R-:W-:Y:S02]  /*5d90*/  FMUL.FTZ R26, R11, R24 ;  /* 0x000000180b1a7220 */ /* 0x004fe40000410000 */
[----:B---3--:R-:W-:-:S05]  /*5da0*/  FADD.FTZ R9, R25, R9 ;  /* 0x0000000919097221 */ /* 0x008fca0000010000 */
[----:B------:R0:W-:Y:S04]  /*5db0*/  STL [R1+0x5d0], R9 ;  /* 0x0005d00901007387 */ /* 0x0001e80000100800 */
[----:B0-----:R-:W2:Y:S01]  /*5dc0*/  LDL R9, [R1+0x2b4] ;  /* 0x0002b40001097983 */ /* 0x001ea20000100800 */
[----:B----4-:R-:W-:-:S03]  /*5dd0*/  FFMA.FTZ R13, R3, R25, R26 ;  /* 0x00000019030d7223 */ /* 0x010fc6000001001a */
[----:B------:R-:W3:Y:S01]  /*5de0*/  LDL.LU R3, [R1+0x5e0] ;  /* 0x0005e00001037983 */ /* 0x000ee20000300800 */
[----:B------:R-:W-:-:S05]  /*5df0*/  FFMA.FTZ R8, R12, R25, R8 ;  /* 0x000000190c087223 */ /* 0x000fca0000010008 */
[----:B------:R0:W-:Y:S04]  /*5e00*/  STL [R1+0x5cc], R8 ;  /* 0x0005cc0801007387 */ /* 0x0001e80000100800 */
[----:B------:R-:W4:Y:S04]  /*5e10*/  LDL.LU R15, [R1+0x5dc] ;  /* 0x0005dc00010f7983 */ /* 0x000f280000300800 */
[----:B------:R-:W4:Y:S04]  /*5e20*/  LDL R11, [R1+0x2c4] ;  /* 0x0002c400010b7983 */ /* 0x000f280000100800 */
[----:B------:R-:W4:Y:S01]  /*5e30*/  LDL.LU R14, [R1+0x5e8] ;  /* 0x0005e800010e7983 */ /* 0x000f220000300800 */
[----:B------:R-:W-:-:S03]  /*5e40*/  FADD.FTZ R7, R24, R7 ;  /* 0x0000000718077221 */ /* 0x000fc60000010000 */
[----:B0-----:R-:W4:Y:S01]  /*5e50*/  LDL.LU R8, [R1+0x5e4] ;  /* 0x0005e40001087983 */ /* 0x001f220000300800 */
[----:B------:R-:W-:-:S03]  /*5e60*/  FFMA.FTZ R2, R12, R24, R2 ;  /* 0x000000180c027223 */ /* 0x000fc60000010002 */
[----:B------:R0:W-:Y:S01]  /*5e70*/  STL [R1+0x5d8], R7 ;  /* 0x0005d80701007387 */ /* 0x0001e20000100800 */
[----:B------:R-:W-:Y:S01]  /*5e80*/  HADD2.F32 R24, -RZ, R20.H1_H1 ;  /* 0x30000014ff187230 */ /* 0x000fe20000004100 */
[----:B------:R-:W-:Y:S01]  /*5e90*/  FADD.FTZ R20, -R4, R10 ;  /* 0x0000000a04147221 */ /* 0x000fe20000010100 */
[----:B------:R-:W-:Y:S01]  /*5ea0*/  HADD2.F32 R16, -RZ, R16.H1_H1 ;  /* 0x30000010ff107230 */ /* 0x000fe20000004100 */
[----:B0-----:R-:W4:Y:S04]  /*5eb0*/  LDL.LU R7, [R1+0x5f0] ;  /* 0x0005f00001077983 */ /* 0x001f280000300800 */
[----:B------:R0:W-:Y:S01]  /*5ec0*/  STL [R1+0x5d4], R2 ;  /* 0x0005d40201007387 */ /* 0x0001e20000100800 */
[----:B------:R-:W-:-:S03]  /*5ed0*/  FMUL.FTZ R10, R0, R20 ;  /* 0x00000014000a7220 */ /* 0x000fc60000410000 */
[----:B0-----:R-:W4:Y:S04]  /*5ee0*/  LDL.LU R2, [R1+0x5ec] ;  /* 0x0005ec0001027983 */ /* 0x001f280000300800 */
[----:B------:R-:W-:Y:S04]  /*5ef0*/  STL [R1+0x6a4], R12 ;  /* 0x0006a40c01007387 */ /* 0x000fe80000100800 */
[----:B------:R-:W-:Y:S04]  /*5f00*/  STL [R1+0x1c4], R13 ;  /* 0x0001c40d01007387 */ /* 0x000fe80000100800 */
[----:B------:R-:W-:Y:S01]  /*5f10*/  STL [R1+0x6a8], R13 ;  /* 0x0006a80d01007387 */ /* 0x000fe20000100800 */
[----:B--2---:R-:W-:-:S03]  /*5f20*/  FMUL.FTZ R20, R9, R24 ;  /* 0x0000001809147220 */ /* 0x004fc60000410000 */
[----:B------:R-:W2:Y:S01]  /*5f30*/  LDL R9, [R1+0x2b8] ;  /* 0x0002b80001097983 */ /* 0x000ea20000100800 */
[----:B---3--:R-:W-:-:S05]  /*5f40*/  FADD.FTZ R3, R16, R3 ;  /* 0x0000000310037221 */ /* 0x008fca0000010000 */
[----:B------:R0:W-:Y:S04]  /*5f50*/  STL [R1+0x5e0], R3 ;  /* 0x0005e00301007387 */ /* 0x0001e80000100800 */
[----:B0-----:R-:W3:Y:S01]  /*5f60*/  LDL R3, [R1+0x2c8] ;  /* 0x0002c80001037983 */ /* 0x001ee20000100800 */
[----:B----4-:R-:W-:Y:S02]  /*5f70*/  FFMA.FTZ R15, R10, R16, R15 ;  /* 0x000000100a0f7223 */ /* 0x010fe4000001000f */
[----:B------:R-:W-:Y:S01]  /*5f80*/  FADD.FTZ R14, R24, R14 ;  /* 0x0000000e180e7221 */ /* 0x000fe20000010000 */
[----:B------:R-:W-:Y:S01]  /*5f90*/  STL [R1+0x84], R10 ;  /* 0x0000840a01007387 */ /* 0x000fe20000100800 */
[----:B------:R-:W-:-:S03]  /*5fa0*/  FFMA.FTZ R8, R10, R24, R8 ;  /* 0x000000180a087223 */ /* 0x000fc60000010008 */
[----:B------:R-:W-:Y:S01]  /*5fb0*/  STL [R1+0x5dc], R15 ;  /* 0x0005dc0f01007387 */ /* 0x000fe20000100800 */
[----:B------:R-:W-:-:S03]  /*5fc0*/  FADD.FTZ R24, -R4, R6 ;  /* 0x0000000604187221 */ /* 0x000fc60000010100 */
[----:B------:R-:W4:Y:S01]  /*5fd0*/  LDL.LU R12, [R1+0x5f8] ;  /* 0x0005f800010c7983 */ /* 0x000f220000300800 */
[----:B------:R-:W-:-:S03]  /*5fe0*/  FFMA.FTZ R11, R11, R16, R20 ;  /* 0x000000100b0b7223 */ /* 0x000fc60000010014 */
[----:B------:R-:W4:Y:S01]  /*5ff0*/  LDL.LU R28, [R1+0x50] ;  /* 0x00005000011c7983 */ /* 0x000f220000300800 */
[----:B------:R-:W-:-:S03]  /*6000*/  HADD2.F32 R20, -RZ, R17.H0_H0 ;  /* 0x20000011ff147230 */ /* 0x000fc60000004100 */
[----:B------:R-:W-:Y:S04]  /*6010*/  STL [R1+0x5e8], R14 ;  /* 0x0005e80e01007387 */ /* 0x000fe80000100800 */
[----:B------:R-:W4:Y:S04]  /*6020*/  LDL.LU R29, [R1+0x54] ;  /* 0x00005400011d7983 */ /* 0x000f280000300800 */
[----:B------:R0:W-:Y:S04]  /*6030*/  STL [R1+0x5e4], R8 ;  /* 0x0005e40801007387 */ /* 0x0001e80000100800 */
[----:B------:R-:W-:Y:S04]  /*6040*/  STL [R1+0x6ac], R10 ;  /* 0x0006ac0a01007387 */ /* 0x000fe80000100800 */
[----:B------:R-:W4:Y:S01]  /*6050*/  LDL.LU R6, [R1+0x5f4] ;  /* 0x0005f40001067983 */ /* 0x000f220000300800 */
[----:B0-----:R-:W-:-:S02]  /*6060*/  FMUL.FTZ R8, R0, R24 ;  /* 0x0000001800087220 */ /* 0x001fc40000410000 */
[----:B------:R-:W-:Y:S02]  /*6070*/  FADD.FTZ R7, R20, R7 ;  /* 0x0000000714077221 */ /* 0x000fe40000010000 */
[----:B------:R-:W-:Y:S01]  /*6080*/  FFMA.FTZ R2, R8, R20, R2 ;  /* 0x0000001408027223 */ /* 0x000fe20000010002 */
[----:B------:R-:W-:Y:S01]  /*6090*/  STL [R1+0x1b4], R11 ;  /* 0x0001b40b01007387 */ /* 0x000fe20000100800 */
[----:B------:R-:W-:-:S03]  /*60a0*/  HADD2.F32 R16, -RZ, R21.H0_H0 ;  /* 0x20000015ff107230 */ /* 0x000fc60000004100 */
[----:B------:R-:W-:Y:S04]  /*60b0*/  STL [R1+0x6b0], R11 ;  /* 0x0006b00b01007387 */ /* 0x000fe80000100800 */
[----:B------:R-:W-:Y:S04]  /*60c0*/  STL [R1+0x80], R8 ;  /* 0x0000800801007387 */ /* 0x000fe80000100800 */
[----:B------:R0:W-:Y:S04]  /*60d0*/  STL [R1+0x5ec], R2 ;  /* 0x0005ec0201007387 */ /* 0x0001e80000100800 */
[----:B------:R1:W-:Y:S04]  /*60e0*/  STL [R1+0x5f0], R7 ;  /* 0x0005f00701007387 */ /* 0x0003e80000100800 */
[----:B0-----:R-:W4:Y:S04]  /*60f0*/  LDL R2, [R1+0x2bc] ;  /* 0x0002bc0001027983 */ /* 0x001f280000100800 */
[----:B------:R-:W4:Y:S04]  /*6100*/  LDL.LU R14, [R1+0x600] ;  /* 0x00060000010e7983 */ /* 0x000f280000300800 */
[----:B-1----:R-:W4:Y:S01]  /*6110*/  LDL.LU R7, [R1+0x5fc] ;  /* 0x0005fc0001077983 */ /* 0x002f220000300800 */
[----:B--2---:R-:W-:-:S04]  /*6120*/  FMUL.FTZ R24, R9, R16 ;  /* 0x0000001009187220 */ /* 0x004fc80000410000 */
[----:B---3--:R-:W-:Y:S02]  /*6130*/  FFMA.FTZ R9, R3, R20, R24 ;  /* 0x0000001403097223 */ /* 0x008fe40000010018 */
[----:B------:R-:W2:Y:S04]  /*6140*/  LDL R3, [R1+0x2cc] ;  /* 0x0002cc0001037983 */ /* 0x000ea80000100800 */
[----:B------:R-:W3:Y:S01]  /*6150*/  LDL.LU R13, [R1+0x608] ;  /* 0x00060800010d7983 */ /* 0x000ee20000300800 */
[----:B----4-:R-:W-:-:S05]  /*6160*/  FADD.FTZ R12, R16, R12 ;  /* 0x0000000c100c7221 */ /* 0x010fca0000010000 */
[----:B------:R0:W-:Y:S01]  /*6170*/  STL [R1+0x5f8], R12 ;  /* 0x0005f80c01007387 */ /* 0x0001e20000100800 */
[----:B------:R-:W-:Y:S01]  /*6180*/  FADD.FTZ R20, -R4, R5 ;  /* 0x0000000504147221 */ /* 0x000fe20000010100 */
[----:B------:R-:W-:Y:S02]  /*6190*/  HADD2.F32 R17, -RZ, R17.H1_H1 ;  /* 0x30000011ff117230 */ /* 0x000fe40000004100 */
[----:B0-----:R-:W4:Y:S04]  /*61a0*/  LDL.LU R12, [R1+0x604] ;  /* 0x00060400010c7983 */ /* 0x001f280000300800 */
[----:B------:R0:W-:Y:S04]  /*61b0*/  STL [R1+0x6b4], R8 ;  /* 0x0006b40801007387 */ /* 0x0001e80000100800 */
[----:B------:R-:W4:Y:S01]  /*61c0*/  LDL R11, [R1+0x290] ;  /* 0x00029000010b7983 */ /* 0x000f220000100800 */
[----:B------:R-:W-:Y:S01]  /*61d0*/  FFMA.FTZ R6, R8, R16, R6 ;  /* 0x0000001008067223 */ /* 0x000fe20000010006 */
[----:B------:R-:W-:-:S04]  /*61e0*/  HADD2.F32 R16, -RZ, R21.H1_H1 ;  /* 0x30000015ff107230 */ /* 0x000fc80000004100 */
[----:B------:R1:W-:Y:S04]  /*61f0*/  STL [R1+0x5f4], R6 ;  /* 0x0005f40601007387 */ /* 0x0003e80000100800 */
[----:B------:R-:W4:Y:S04]  /*6200*/  LDL.LU R10, [R1+0x610] ;  /* 0x00061000010a7983 */ /* 0x000f280000300800 */
[----:B0-----:R-:W4:Y:S01]  /*6210*/  LDL.LU R8, [R1+0x60c] ;  /* 0x00060c0001087983 */ /* 0x001f220000300800 */
[----:B-1----:R-:W-:-:S03]  /*6220*/  FMUL.FTZ R6, R0, R20 ;  /* 0x0000001400067220 */ /* 0x002fc60000410000 */
[----:B------:R-:W4:Y:S04]  /*6230*/  LDL R5, [R1+0x2a0] ;  /* 0x0002a00001057983 */ /* 0x000f280000100800 */
[----:B------:R-:W-:Y:S04]  /*6240*/  STL [R1+0x1a4], R9 ;  /* 0x0001a40901007387 */ /* 0x000fe80000100800 */
[----:B------:R-:W-:Y:S01]  /*6250*/  STL [R1+0x6b8], R9 ;  /* 0x0006b80901007387 */ /* 0x000fe20000100800 */
[----:B------:R-:W-:-:S03]  /*6260*/  FMUL.FTZ R20, R2, R16 ;  /* 0x0000001002147220 */ /* 0x000fc60000410000 */
[----:B------:R-:W4:Y:S01]  /*6270*/  LDL.LU R2, [R1+0x618] ;  /* 0x0006180001027983 */ /* 0x000f220000300800 */
[----:B------:R-:W-:Y:S02]  /*6280*/  FADD.FTZ R14, R17, R14 ;  /* 0x0000000e110e7221 */ /* 0x000fe40000010000 */
[-C--:B------:R-:W-:Y:S01]  /*6290*/  FFMA.FTZ R7, R6, R17.reuse, R7 ;  /* 0x0000001106077223 */ /* 0x080fe20000010007 */
[----:B------:R-:W-:Y:S04]  /*62a0*/  STL [R1+0x7c], R6 ;  /* 0x00007c0601007387 */ /* 0x000fe80000100800 */
[----:B------:R2:W-:Y:S04]  /*62b0*/  STL [R1+0x5fc], R7 ;  /* 0x0005fc0701007387 */ /* 0x0005e80000100800 */
[----:B------:R-:W-:Y:S01]  /*62c0*/  STL [R1+0x600], R14 ;  /* 0x0006000e01007387 */ /* 0x000fe20000100800 */
[----:B--2---:R-:W-:-:S03]  /*62d0*/  FFMA.FTZ R7, R3, R17, R20 ;  /* 0x0000001103077223 */ /* 0x004fc60000010014 */
[----:B------:R-:W2:Y:S01]  /*62e0*/  LDL.LU R3, [R1+0x614] ;  /* 0x0006140001037983 */ /* 0x000ea20000300800 */
[----:B------:R-:W-:Y:S02]  /*62f0*/  FADD.FTZ R21, -R4, R28 ;  /* 0x0000001c04157221 */ /* 0x000fe40000010100 */
[----:B---3--:R-:W-:Y:S01]  /*6300*/  FADD.FTZ R13, R16, R13 ;  /* 0x0000000d100d7221 */ /* 0x008fe20000010000 */
[----:B------:R-:W-:Y:S01]  /*6310*/  HADD2.F32 R17, -RZ, R18.H0_H0 ;  /* 0x20000012ff117230 */ /* 0x000fe20000004100 */
[----:B------:R-:W-:Y:S01]  /*6320*/  STL [R1+0x6bc], R6 ;  /* 0x0006bc0601007387 */ /* 0x000fe20000100800 */
[C---:B------:R-:W-:Y:S02]  /*6330*/  FADD.FTZ R20, -R4.reuse, R29 ;  /* 0x0000001d04147221 */ /* 0x040fe40000010100 */
[C---:B------:R-:W-:Y:S01]  /*6340*/  FADD.FTZ R25, -R4.reuse, R23 ;  /* 0x0000001704197221 */ /* 0x040fe20000010100 */
[----:B------:R-:W-:Y:S01]  /*6350*/  STL [R1+0x608], R13 ;  /* 0x0006080d01007387 */ /* 0x000fe20000100800 */
[----:B------:R-:W-:-:S02]  /*6360*/  FADD.FTZ R24, -R4, R19 ;  /* 0x0000001304187221 */ /* 0x000fc40000010100 */
[----:B------:R-:W-:Y:S01]  /*6370*/  FMUL.FTZ R4, R0, R21 ;  /* 0x0000001500047220 */ /* 0x000fe20000410000 */
[----:B------:R-:W-:Y:S01]  /*6380*/  STL [R1+0x18c], R7 ;  /* 0x00018c0701007387 */ /* 0x000fe20000100800 */
[----:B----4-:R-:W-:Y:S01]  /*6390*/  FFMA.FTZ R12, R6, R16, R12 ;  /* 0x00000010060c7223 */ /* 0x010fe2000001000c */
[----:B------:R-:W-:-:S04]  /*63a0*/  HADD2.F32 R16, -RZ, R22.H0_H0 ;  /* 0x20000016ff107230 */ /* 0x000fc80000004100 */
[----:B------:R-:W-:Y:S04]  /*63b0*/  STL [R1+0x604], R12 ;  /* 0x0006040c01007387 */ /* 0x000fe80000100800 */
[----:B------:R-:W-:Y:S04]  /*63c0*/  STL [R1+0x6c0], R7 ;  /* 0x0006c00701007387 */ /* 0x000fe80000100800 */
[----:B------:R-:W3:Y:S04]  /*63d0*/  LDL.LU R23, [R1+0x708] ;  /* 0x0007080001177983 */ /* 0x000ee80000300800 */
[----:B------:R-:W4:Y:S01]  /*63e0*/  LDL.LU R19, [R1+0x704] ;  /* 0x0007040001137983 */ /* 0x000f220000300800 */
[----:B------:R-:W-:-:S02]  /*63f0*/  FADD.FTZ R10, R17, R10 ;  /* 0x0000000a110a7221 */ /* 0x000fc40000010000 */
[----:B------:R-:W-:Y:S01]  /*6400*/  FFMA.FTZ R8, R4, R17, R8 ;  /* 0x0000001104087223 */ /* 0x000fe20000010008 */
[----:B------:R-:W-:Y:S04]  /*6410*/  STL [R1+0x6c], R4 ;  /* 0x00006c0401007387 */ /* 0x000fe80000100800 */
[----:B------:R-:W-:Y:S01]  /*6420*/  STL [R1+0x610], R10 ;  /* 0x0006100a01007387 */ /* 0x000fe20000100800 */
[----:B------:R-:W-:-:S03]  /*6430*/  FMUL.FTZ R21, R11, R16 ;  /* 0x000000100b157220 */ /* 0x000fc60000410000 */
[----:B------:R-:W3:Y:S04]  /*6440*/  LDL R28, [R1+0x294] ;  /* 0x00029400011c7983 */ /* 0x000ee80000100800 */
[----:B------:R-:W-:Y:S01]  /*6450*/  STL [R1+0x60c], R8 ;  /* 0x00060c0801007387 */ /* 0x000fe20000100800 */
[----:B------:R-:W-:-:S05]  /*6460*/  FADD.FTZ R2, R16, R2 ;  /* 0x0000000210027221 */ /* 0x000fca0000010000 */
[----:B------:R0:W-:Y:S01]  /*6470*/  STL [R1+0x618], R2 ;  /* 0x0006180201007387 */ /* 0x0001e20000100800 */
[----:B------:R-:W-:-:S03]  /*6480*/  FFMA.FTZ R5, R5, R17, R21 ;  /* 0x0000001105057223 */ /* 0x000fc60000010015 */
[----:B0-----:R-:W4:Y:S04]  /*6490*/  LDL.LU R2, [R1+0x620] ;  /* 0x0006200001027983 */ /* 0x001f280000300800 */
[----:B------:R-:W4:Y:S04]  /*64a0*/  LDL.LU R9, [R1+0x638] ;  /* 0x0006380001097983 */ /* 0x000f280000300800 */
[----:B------:R-:W4:Y:S04]  /*64b0*/  LDL.LU R8, [R1+0x634] ;  /* 0x0006340001087983 */ /* 0x000f280000300800 */
[----:B------:R-:W4:Y:S04]  /*64c0*/  LDL.LU R27, [R1+0x61c] ;  /* 0x00061c00011b7983 */ /* 0x000f280000300800 */
[----:B------:R-:W4:Y:S04]  /*64d0*/  LDL R21, [R1+0x2a4] ;  /* 0x0002a40001157983 */ /* 0x000f280000100800 */
[----:B------:R-:W4:Y:S01]  /*64e0*/  LDL.LU R15, [R1+0x628] ;  /* 0x00062800010f7983 */ /* 0x000f220000300800 */
[----:B--2---:R-:W-:-:S05]  /*64f0*/  FFMA.FTZ R3, R4, R16, R3 ;  /* 0x0000001004037223 */ /* 0x004fca0000010003 */
[----:B------:R0:W-:Y:S04]  /*6500*/  STL [R1+0x614], R3 ;  /* 0x0006140301007387 */ /* 0x0001e80000100800 */
[----:B------:R-:W2:Y:S04]  /*6510*/  LDL.LU R14, [R1+0x624] ;  /* 0x00062400010e7983 */ /* 0x000ea80000300800 */
[----:B------:R-:W2:Y:S04]  /*6520*/  LDL R13, [R1+0x298] ;  /* 0x00029800010d7983 */ /* 0x000ea80000100800 */
[----:B------:R-:W2:Y:S04]  /*6530*/  LDL.LU R12, [R1+0x630] ;  /* 0x00063000010c7983 */ /* 0x000ea80000300800 */
[----:B------:R-:W2:Y:S04]  /*6540*/  LDL.LU R11, [R1+0x62c] ;  /* 0x00062c00010b7983 */ /* 0x000ea80000300800 */
[----:B------:R-:W2:Y:S04]  /*6550*/  LDL R10, [R1+0x2a8] ;  /* 0x0002a800010a7983 */ /* 0x000ea80000100800 */
[----:B------:R-:W2:Y:S04]  /*6560*/  LDL R7, [R1+0x29c] ;  /* 0x00029c0001077983 */ /* 0x000ea80000100800 */
[----:B------:R-:W2:Y:S04]  /*6570*/  LDL.LU R6, [R1+0x640] ;  /* 0x0006400001067983 */ /* 0x000ea80000300800 */
[----:B0-----:R-:W2:Y:S01]  /*6580*/  LDL.LU R3, [R1+0x63c] ;  /* 0x00063c0001037983 */ /* 0x001ea20000300800 */
[----:B------:R-:W-:Y:S01]  /*6590*/  HADD2.F32 R18, -RZ, R18.H1_H1 ;  /* 0x30000012ff127230 */ /* 0x000fe20000004100 */
[----:B------:R-:W-:Y:S01]  /*65a0*/  FMUL.FTZ R26, R0, R20 ;  /* 0x00000014001a7220 */ /* 0x000fe20000410000 */
[----:B------:R-:W-:Y:S01]  /*65b0*/  HADD2.F32 R16, -RZ, R22.H1_H1 ;  /* 0x30000016ff107230 */ /* 0x000fe20000004100 */
[----:B------:R-:W-:Y:S04]  /*65c0*/  STL [R1+0x6c4], R4 ;  /* 0x0006c40401007387 */ /* 0x000fe80000100800 */
[----:B------:R-:W-:Y:S04]  /*65d0*/  STL [R1+0x154], R5 ;  /* 0x0001540501007387 */ /* 0x000fe80000100800 */
[----:B------:R-:W-:Y:S01]  /*65e0*/  STL [R1+0x6c8], R5 ;  /* 0x0006c80501007387 */ /* 0x000fe20000100800 */
[----:B---3--:R-:W-:-:S02]  /*65f0*/  FMUL.FTZ R17, R28, R16 ;  /* 0x000000101c117220 */ /* 0x008fc40000410000 */
[----:B------:R-:W-:Y:S02]  /*6600*/  FMUL.FTZ R20, R0, R25 ;  /* 0x0000001900147220 */ /* 0x000fe40000410000 */
[----:B----4-:R-:W-:-:S05]  /*6610*/  FADD.FTZ R2, R18, R2 ;  /* 0x0000000212027221 */ /* 0x010fca0000010000 */
[----:B------:R0:W-:Y:S01]  /*6620*/  STL [R1+0x620], R2 ;  /* 0x0006200201007387 */ /* 0x0001e20000100800 */
[----:B------:R-:W-:-:S03]  /*6630*/  FFMA.FTZ R27, R26, R18, R27 ;  /* 0x000000121a1b7223 */ /* 0x000fc6000001001b */
[----:B0-----:R-:W3:Y:S04]  /*6640*/  LDL R2, [R1+0x2ac] ;  /* 0x0002ac0001027983 */ /* 0x001ee80000100800 */
[----:B------:R-:W-:Y:S01]  /*6650*/  STL [R1+0x68], R26 ;  /* 0x0000681a01007387 */ /* 0x000fe20000100800 */
[----:B------:R-:W-:-:S03]  /*6660*/  FADD.FTZ R15, R16, R15 ;  /* 0x0000000f100f7221 */ /* 0x000fc60000010000 */
[----:B------:R0:W-:Y:S04]  /*6670*/  STL [R1+0x61c], R27 ;  /* 0x00061c1b01007387 */ /* 0x0001e80000100800 */
[----:B------:R-:W-:Y:S01]  /*6680*/  STL [R1+0x6cc], R26 ;  /* 0x0006cc1a01007387 */ /* 0x000fe20000100800 */
[----:B0-----:R-:W-:Y:S01]  /*6690*/  FFMA.FTZ R27, R21, R18, R17 ;  /* 0x00000012151b7223 */ /* 0x001fe20000010011 */
[--C-:B------:R-:W-:Y:S02]  /*66a0*/  HADD2.F32 R17, -RZ, R19.reuse.H0_H0 ;  /* 0x20000013ff117230 */ /* 0x100fe40000004100 */
[----:B------:R-:W-:Y:S04]  /*66b0*/  STL [R1+0x628], R15 ;  /* 0x0006280f01007387 */ /* 0x000fe80000100800 */
[----:B------:R-:W-:Y:S01]  /*66c0*/  STL [R1+0x14c], R27 ;  /* 0x00014c1b01007387 */ /* 0x000fe20000100800 */
[----:B------:R-:W-:Y:S01]  /*66d0*/  HADD2.F32 R19, -RZ, R19.H1_H1 ;  /* 0x30000013ff137230 */ /* 0x000fe20000004100 */
[----:B--2---:R-:W-:Y:S01]  /*66e0*/  FFMA.FTZ R14, R26, R16, R14 ;  /* 0x000000101a0e7223 */ /* 0x004fe2000001000e */
[----:B------:R-:W-:-:S05]  /*66f0*/  HADD2.F32 R16, -RZ, R23.H0_H0 ;  /* 0x20000017ff107230 */ /* 0x000fca0000004100 */
[-C--:B------:R-:W-:Y:S02]  /*6700*/  FMUL.FTZ R18, R13, R16.reuse ;  /* 0x000000100d127220 */ /* 0x080fe40000410000 */
[----:B------:R-:W-:Y:S01]  /*6710*/  FADD.FTZ R12, R17, R12 ;  /* 0x0000000c110c7221 */ /* 0x000fe20000010000 */
[----:B------:R-:W-:Y:S01]  /*6720*/  STL [R1+0x624], R14 ;  /* 0x0006240e01007387 */ /* 0x000fe20000100800 */
[----:B------:R-:W-:Y:S02]  /*6730*/  FADD.FTZ R9, R16, R9 ;  /* 0x0000000910097221 */ /* 0x000fe40000010000 */
[CC--:B------:R-:W-:Y:S01]  /*6740*/  FFMA.FTZ R11, R20.reuse, R17.reuse, R11 ;  /* 0x00000011140b7223 */ /* 0x0c0fe2000001000b */
[----:B------:R-:W-:Y:S01]  /*6750*/  STL [R1+0x6d0], R27 ;  /* 0x0006d01b01007387 */ /* 0x000fe20000100800 */
[----:B------:R-:W-:Y:S02]  /*6760*/  FFMA.FTZ R8, R20, R16, R8 ;  /* 0x0000001014087223 */ /* 0x000fe40000010008 */
[----:B------:R-:W-:Y:S01]  /*6770*/  FFMA.FTZ R22, R10, R17, R18 ;  /* 0x000000110a167223 */ /* 0x000fe20000010012 */
        /* <DEDUP_REMOVED lines=14> */
[----:B------:R-:W-:Y:S04]  /*6860*/  STL [R1+0x640], R6 ;  /* 0x0006400601007387 */ /* 0x000fe80000100800 */
[----:B0-----:R-:W2:Y:S01]  /*6870*/  LDL.LU R18, [R1+0x648] ;  /* 0x0006480001127983 */ /* 0x001ea20000300800 */
[----:B------:R-:W-:-:S05]  /*6880*/  HADD2.F32 R16, -RZ, R23.H1_H1 ;  /* 0x30000017ff107230 */ /* 0x000fca0000004100 */
[----:B------:R-:W-:Y:S01]  /*6890*/  FMUL.FTZ R17, R7, R16 ;  /* 0x0000001007117220 */ /* 0x000fe20000410000 */
[----:B------:R-:W-:Y:S03]  /*68a0*/  STL [R1+0x63c], R3 ;  /* 0x00063c0301007387 */ /* 0x000fe60000100800 */
[----:B---3--:R-:W-:-:S05]  /*68b0*/  FFMA.FTZ R21, R2, R19, R17 ;  /* 0x0000001302157223 */ /* 0x008fca0000010011 */
[----:B------:R0:W-:Y:S04]  /*68c0*/  STL [R1+0x6fc], R21 ;  /* 0x0006fc1501007387 */ /* 0x0001e80000100800 */
[----:B0-----:R-:W3:Y:S04]  /*68d0*/  LDL.LU R21, [R1+0x644] ;  /* 0x0006440001157983 */ /* 0x001ee80000300800 */
[----:B------:R-:W4:Y:S04]  /*68e0*/  LDL R19, [R1+0x15c] ;  /* 0x00015c0001137983 */ /* 0x000f280000100800 */
        /* <DEDUP_REMOVED lines=25> */
[----:B--2---:R-:W-:-:S05]  /*6a80*/  FADD.FTZ R18, R16, R18 ;  /* 0x0000001210127221 */ /* 0x004fca0000010000 */
[----:B------:R0:W-:Y:S04]  /*6a90*/  STL [R1+0x648], R18 ;  /* 0x0006481201007387 */ /* 0x0001e80000100800 */
[----:B0-----:R-:W3:Y:S02]  /*6aa0*/  LDL.LU R18, [R1+0x700] ;  /* 0x0007000001127983 */ /* 0x001ee40000300800 */
[----:B---3--:R-:W-:-:S05]  /*6ab0*/  FFMA.FTZ R21, R18, R16, R21 ;  /* 0x0000001012157223 */ /* 0x008fca0000010015 */
[----:B------:R0:W-:Y:S04]  /*6ac0*/  STL [R1+0x644], R21 ;  /* 0x0006441501007387 */ /* 0x0001e80000100800 */
[----:B0-----:R-:W2:Y:S04]  /*6ad0*/  LDL.LU R21, [R1+0x6fc] ;  /* 0x0006fc0001157983 */ /* 0x001ea80000300800 */
[----:B------:R-:W-:Y:S04]  /*6ae0*/  STL [R1+0x6e0], R18 ;  /* 0x0006e01201007387 */ /* 0x000fe80000100800 */
[----:B--2---:R-:W-:Y:S04]  /*6af0*/  STL [R1+0x140], R21 ;  /* 0x0001401501007387 */ /* 0x004fe80000100800 */
        /* <DEDUP_REMOVED lines=8> */
[----:B0-----:R-:W2:Y:S04]  /*6b80*/  LDL R18, [R1+0x174] ;  /* 0x0001740001127983 */ /* 0x001ea80000100800 */
[----:B--2---:R0:W-:Y:S04]  /*6b90*/  STL [R1+0x6f0], R18 ;  /* 0x0006f01201007387 */ /* 0x0041e80000100800 */
[----:B0-----:R-:W2:Y:S01]  /*6ba0*/  LDL R18, [R1+0x17c] ;  /* 0x00017c0001127983 */ /* 0x001ea20000100800 */
[----:B----4-:R-:W-:-:S02]  /*6bb0*/  FADD.FTZ R16, RZ, R19 ;  /* 0x00000013ff107221 */ /* 0x010fc40000010000 */
        /* <DEDUP_REMOVED lines=29> */
[----:B------:R-:W-:Y:S01]  /*6d90*/  FFMA.FTZ R17, R3, R2, R17 ;  /* 0x0000000203117223 */ /* 0x000fe20000010011 */
[----:B------:R-:W4:Y:S01]  /*6da0*/  LDL R5, [R1+0x194] ;  /* 0x0001940001057983 */ /* 0x000f220000100800 */
[----:B------:R-:W-:Y:S02]  /*6db0*/  FADD.FTZ R16, R28, R16 ;  /* 0x000000101c107221 */ /* 0x000fe40000010000 */
[----:B------:R-:W-:Y:S01]  /*6dc0*/  FFMA.FTZ R17, R29, R28, R17 ;  /* 0x0000001c1d117223 */ /* 0x000fe20000010011 */
[----:B------:R-:W4:Y:S04]  /*6dd0*/  LDL R4, [R1+0x3c] ;  /* 0x00003c0001047983 */ /* 0x000f280000100800 */
        /* <DEDUP_REMOVED lines=18> */
[----:B--2---:R-:W-:-:S02]  /*6f00*/  FADD.FTZ R16, R18, R16 ;  /* 0x0000001012107221 */ /* 0x004fc40000010000 */
[----:B---3--:R-:W-:Y:S02]  /*6f10*/  FFMA.FTZ R17, R21, R18, R17 ;  /* 0x0000001215117223 */ /* 0x008fe40000010011 */
[----:B------:R-:W2:Y:S04]  /*6f20*/  LDL.LU R18, [R1+0x6f8] ;  /* 0x0006f80001127983 */ /* 0x000ea80000300800 */
[----:B------:R-:W3:Y:S01]  /*6f30*/  LDL.LU R21, [R1+0x6f4] ;  /* 0x0006f40001157983 */ /* 0x000ee20000300800 */
[----:B--2---:R-:W-:Y:S02]  /*6f40*/  FADD.FTZ R16, R18, R16 ;  /* 0x0000001012107221 */ /* 0x004fe40000010000 */
[----:B---3--:R-:W-:Y:S02]  /*6f50*/  FFMA.FTZ R17, R21, R18, R17 ;  /* 0x0000001215117223 */ /* 0x008fe40000010011 */
[----:B------:R-:W2:Y:S04]  /*6f60*/  LDL.LU R18, [R1+0x6f0] ;  /* 0x0006f00001127983 */ /* 0x000ea80000300800 */
[----:B------:R-:W3:Y:S01]  /*6f70*/  LDL.LU R21, [R1+0x6ec] ;  /* 0x0006ec0001157983 */ /* 0x000ee20000300800 */
[----:B--2---:R-:W-:-:S02]  /*6f80*/  FADD.FTZ R16, R18, R16 ;  /* 0x0000001012107221 */ /* 0x004fc40000010000 */
[----:B---3--:R-:W-:Y:S02]  /*6f90*/  FFMA.FTZ R17, R21, R18, R17 ;  /* 0x0000001215117223 */ /* 0x008fe40000010011 */
[----:B------:R-:W2:Y:S04]  /*6fa0*/  LDL.LU R18, [R1+0x6e8] ;  /* 0x0006e80001127983 */ /* 0x000ea80000300800 */
[----:B------:R-:W3:Y:S01]  /*6fb0*/  LDL.LU R21, [R1+0x6e4] ;  /* 0x0006e40001157983 */ /* 0x000ee20000300800 */
[----:B--2---:R-:W-:Y:S02]  /*6fc0*/  FADD.FTZ R16, R18, R16 ;  /* 0x0000001012107221 */ /* 0x004fe40000010000 */
[----:B------:R-:W-:Y:S02]  /*6fd0*/  FFMA.FTZ R17, R0, R18, R17 ;  /* 0x0000001200117223 */ /* 0x000fe40000010011 */
[----:B----4-:R-:W-:Y:S01]  /*6fe0*/  FADD.FTZ R16, R22, R16 ;  /* 0x0000001016107221 */ /* 0x010fe20000010000 */
[----:B------:R-:W2:Y:S01]  /*6ff0*/  LDL.LU R18, [R1+0x6e0] ;  /* 0x0006e00001127983 */ /* 0x000ea20000300800 */
[----:B------:R-:W-:-:S02]  /*7000*/  FFMA.FTZ R17, R20, R22, R17 ;  /* 0x0000001614117223 */ /* 0x000fc40000010011 */
[----:B------:R-:W-:Y:S01]  /*7010*/  FADD.FTZ R16, R27, R16 ;  /* 0x000000101b107221 */ /* 0x000fe20000010000 */
[----:B------:R0:W5:Y:S01]  /*7020*/  LDL.LU R0, [R1+0x6dc] ;  /* 0x0006dc0001007983 */ /* 0x0001620000300800 */
[----:B------:R-:W-:Y:S02]  /*7030*/  FFMA.FTZ R17, R26, R27, R17 ;  /* 0x0000001b1a117223 */ /* 0x000fe40000010011 */
[----:B------:R-:W-:Y:S01]  /*7040*/  FADD.FTZ R16, R5, R16 ;  /* 0x0000001005107221 */ /* 0x000fe20000010000 */
[----:B------:R-:W4:Y:S01]  /*7050*/  LDL.LU R22, [R1+0x6d8] ;  /* 0x0006d80001167983 */ /* 0x000f220000300800 */
[----:B------:R-:W-:Y:S02]  /*7060*/  FFMA.FTZ R17, R4, R5, R17 ;  /* 0x0000000504117223 */ /* 0x000fe40000010011 */
[----:B------:R-:W-:Y:S01]  /*7070*/  FADD.FTZ R16, R7, R16 ;  /* 0x0000001007107221 */ /* 0x000fe20000010000 */
[----:B------:R-:W2:Y:S01]  /*7080*/  LDL.LU R20, [R1+0x6d4] ;  /* 0x0006d40001147983 */ /* 0x000ea20000300800 */
[----:B------:R-:W-:-:S02]  /*7090*/  FFMA.FTZ R17, R6, R7, R17 ;  /* 0x0000000706117223 */ /* 0x000fc40000010011 */
[----:B------:R-:W-:Y:S01]  /*70a0*/  FADD.FTZ R16, R9, R16 ;  /* 0x0000001009107221 */ /* 0x000fe20000010000 */
[----:B------:R-:W2:Y:S01]  /*70b0*/  LDL.LU R27, [R1+0x6d0] ;  /* 0x0006d000011b7983 */ /* 0x000ea20000300800 */
[----:B------:R-:W-:Y:S02]  /*70c0*/  FFMA.FTZ R17, R8, R9, R17 ;  /* 0x0000000908117223 */ /* 0x000fe40000010011 */
[----:B------:R-:W-:Y:S01]  /*70d0*/  FADD.FTZ R16, R11, R16 ;  /* 0x000000100b107221 */ /* 0x000fe20000010000 */
[----:B------:R-:W2:Y:S01]  /*70e0*/  LDL.LU R26, [R1+0x6cc] ;  /* 0x0006cc00011a7983 */ /* 0x000ea20000300800 */
[----:B------:R-:W-:Y:S02]  /*70f0*/  FFMA.FTZ R17, R10, R11, R17 ;  /* 0x0000000b0a117223 */ /* 0x000fe40000010011 */
[----:B------:R-:W-:Y:S01]  /*7100*/  FADD.FTZ R16, R13, R16 ;  /* 0x000000100d107221 */ /* 0x000fe20000010000 */
[----:B------:R-:W2:Y:S01]  /*7110*/  LDL.LU R5, [R1+0x6c8] ;  /* 0x0006c80001057983 */ /* 0x000ea20000300800 */
[----:B------:R-:W-:-:S03]  /*7120*/  FFMA.FTZ R17, R12, R13, R17 ;  /* 0x0000000d0c117223 */ /* 0x000fc60000010011 */
        /* <DEDUP_REMOVED lines=19> */
[----:B------:R-:W2:Y:S04]  /*7260*/  LDL.LU R28, [R1+0x690] ;  /* 0x00069000011c7983 */ /* 0x000ea80000300800 */
[----:B------:R-:W3:Y:S01]  /*7270*/  LDL.LU R29, [R1+0x68c] ;  /* 0x00068c00011d7983 */ /* 0x000ee20000300800 */
[----:B------:R-:W-:-:S02]  /*7280*/  FADD.FTZ R16, R19, R16 ;  /* 0x0000001013107221 */ /* 0x000fc40000010000 */
[----:B------:R-:W-:Y:S02]  /*7290*/  FFMA.FTZ R17, R24, R19, R17 ;  /* 0x0000001318117223 */ /* 0x000fe40000010011 */
[----:B------:R-:W-:Y:S02]  /*72a0*/  FADD.FTZ R16, R23, R16 ;  /* 0x0000001017107221 */ /* 0x000fe40000010000 */
[----:B------:R-:W-:Y:S02]  /*72b0*/  FFMA.FTZ R17, R25, R23, R17 ;  /* 0x0000001719117223 */ /* 0x000fe40000010011 */
[----:B--2---:R-:W-:Y:S02]  /*72c0*/  FADD.FTZ R16, R28, R16 ;  /* 0x000000101c107221 */ /* 0x004fe40000010000 */
[----:B---3--:R-:W-:Y:S02]  /*72d0*/  FFMA.FTZ R17, R29, R28, R17 ;  /* 0x0000001c1d117223 */ /* 0x008fe40000010011 */
        /* <DEDUP_REMOVED lines=38> */
.L_x_1964:
        /* <DEDUP_REMOVED lines=13> */
[----:B01----:R-:W-:Y:S02]  /*7610*/  FADD.FTZ R20, R16, R18 ;  /* 0x0000001210147221 */ /* 0x003fe40000010000 */
[----:B------:R-:W0:Y:S04]  /*7620*/  SHFL.BFLY PT, R16, R17, 0x8, 0x1f ;  /* 0x0d001f0011107f89 */ /* 0x000e2800000e0000 */
[----:B------:R1:W2:Y:S01]  /*7630*/  SHFL.BFLY PT, R21, R20, 0x10, 0x1f ;  /* 0x0e001f0014157f89 */ /* 0x0002a200000e0000 */
[----:B0-----:R-:W-:-:S05]  /*7640*/  FADD.FTZ R17, R17, R16 ;  /* 0x0000001011117221 */ /* 0x001fca0000010000 */
[----:B------:R1:W0:Y:S02]  /*7650*/  SHFL.BFLY PT, R16, R17, 0x10, 0x1f ;  /* 0x0e001f0011107f89 */ /* 0x00022400000e0000 */
.L_x_1965:
[----:B--2---:R-:W2:Y:S04]  /*7660*/  LDL R22, [R1+0x114] ;  /* 0x0001140001167983 */ /* 0x004ea80000100800 */
[----:B------:R-:W3:Y:S04]  /*7670*/  LDL.LU R19, [R1+0x15c] ;  /* 0x00015c0001137983 */ /* 0x000ee80000300800 */
[----:B------:R-:W4:Y:S01]  /*7680*/  LDL.LU R18, [R1+0x118] ;  /* 0x0001180001127983 */ /* 0x000f220000300800 */
[----:B01----:R-:W-:-:S03]  /*7690*/  FADD.FTZ R17, R16, R17 ;  /* 0x0000001110117221 */ /* 0x003fc60000010000 */
[----:B------:R-:W4:Y:S01]  /*76a0*/  LDL.LU R25, [R1+0x178] ;  /* 0x0001780001197983 */ /* 0x000f220000300800 */
[----:B------:R-:W-:-:S03]  /*76b0*/  FADD.FTZ R16, R21, R20 ;  /* 0x0000001415107221 */ /* 0x000fc60000010000 */
[----:B------:R-:W4:Y:S04]  /*76c0*/  LDL R24, [R1+0x280] ;  /* 0x0002800001187983 */ /* 0x000f280000100800 */
[----:B-----5:R0:W-:Y:S04]  /*76d0*/  STL [R1+0x7a0], R15 ;  /* 0x0007a00f01007387 */ /* 0x0201e80000100800 */
[----:B------:R-:W-:Y:S04]  /*76e0*/  STL [R1+0x79c], R4 ;  /* 0x00079c0401007387 */ /* 0x000fe80000100800 */
[----:B------:R-:W-:Y:S01]  /*76f0*/  STL [R1+0x798], R5 ;  /* 0x0007980501007387 */ /* 0x000fe20000100800 */
[----:B------:R-:W-:-:S03]  /*7700*/  FMUL.FTZ R16, R16, c[0x0][0x1e0] ;  /* 0x0000780010107a20 */ /* 0x000fc60000410000 */
[----:B------:R1:W-:Y:S01]  /*7710*/  STL.64 [R1+0x790], R6 ;  /* 0x0007900601007387 */ /* 0x0003e20000100a00 */
[----:B0-----:R-:W-:Y:S01]  /*7720*/  FMUL.FTZ R15, R17, c[0x0][0x1e0] ;  /* 0x00007800110f7a20 */ /* 0x001fe20000410000 */
[----:B------:R-:W-:Y:S02]  /*7730*/  FSEL R16, R16, RZ, !P2 ;  /* 0x000000ff10107208 */ /* 0x000fe40005000000 */
[----:B-1----:R-:W4:Y:S04]  /*7740*/  LDL.64 R6, [R1+0xf8] ;  /* 0x0000f80001067983 */ /* 0x002f280000100a00 */
[----:B------:R-:W-:Y:S04]  /*7750*/  STL [R1+0x77c], R28 ;  /* 0x00077c1c01007387 */ /* 0x000fe80000100800 */
[----:B------:R-:W-:Y:S04]  /*7760*/  STL [R1+0x778], R29 ;  /* 0x0007781d01007387 */ /* 0x000fe80000100800 */
[----:B------:R-:W-:Y:S01]  /*7770*/  STL [R1+0x2c], R15 ;  /* 0x00002c0f01007387 */ /* 0x000fe20000100800 */
[----:B------:R-:W-:-:S03]  /*7780*/  ISETP.NE.U32.AND P2, PT, RZ, c[0x0][0x218], PT ;  /* 0x00008600ff007a0c */ /* 0x000fc60003f45070 */
[----:B------:R-:W4:Y:S01]  /*7790*/  LDL R23, [R1+0x124] ;  /* 0x0001240001177983 */ /* 0x000f220000100800 */
[----:B--2---:R-:W-:-:S03]  /*77a0*/  FFMA.FTZ R17, R22, R15, R16 ;  /* 0x0000000f16117223 */ /* 0x004fc60000010010 */
[----:B------:R-:W2:Y:S01]  /*77b0*/  LDL R22, [R1+0x284] ;  /* 0x0002840001167983 */ /* 0x000ea20000100800 */
[----:B------:R-:W-:Y:S01]  /*77c0*/  ISETP.NE.AND.EX P2, PT, RZ, c[0x0][0x21c], PT, P2 ;  /* 0x00008700ff007a0c */ /* 0x000fe20003f45320 */
[----:B---3--:R-:W-:Y:S02]  /*77d0*/  FADD.FTZ R17, R19, -R17 ;  /* 0x8000001113117221 */ /* 0x008fe40000010000 */
[----:B------:R-:W3:Y:S02]  /*77e0*/  LDL.LU R19, [R1+0x190] ;  /* 0x0001900001137983 */ /* 0x000ee40000300800 */
[----:B------:R-:W-:Y:S01]  /*77f0*/  FMUL.FTZ R20, R0, R17 ;  /* 0x0000001100147220 */ /* 0x000fe20000410000 */
[----:B------:R-:W-:Y:S01]  /*7800*/  MOV R17, R2 ;  /* 0x0000000200117202 */ /* 0x000fe20000000f00 */
[----:B----4-:R-:W-:Y:S01]  /*7810*/  FFMA.FTZ R18, R18, R15, R16 ;  /* 0x0000000f12127223 */ /* 0x010fe20000010010 */
[----:B------:R-:W4:Y:S02]  /*7820*/  LDL R4, [R1+0x288] ;  /* 0x0002880001047983 */ /* 0x000f240000100800 */
[----:B------:R-:W-:-:S03]  /*7830*/  LOP3.LUT P6, RZ, R17, 0xff, RZ, 0xc0, !PT ;  /* 0x000000ff11ff7812 */ /* 0x000fc600078cc0ff */
[----:B------:R-:W-:Y:S02]  /*7840*/  @P2 FADD.FTZ R20, R24, R20 ;  /* 0x0000001418142221 */ /* 0x000fe40000010000 */
[----:B------:R-:W-:Y:S02]  /*7850*/  FADD.FTZ R18, R25, -R18 ;  /* 0x8000001219127221 */ /* 0x000fe40000010000 */
[----:B------:R-:W-:Y:S02]  /*7860*/  FMUL.FTZ R24, R20, c[0x0][0x1e8] ;  /* 0x00007a0014187a20 */ /* 0x000fe40000410000 */
[----:B------:R-:W-:Y:S01]  /*7870*/  FMUL.FTZ R21, R0, R18 ;  /* 0x0000001200157220 */ /* 0x000fe20000410000 */
[----:B------:R-:W-:-:S04]  /*7880*/  @P0 MOV R17, R6 ;  /* 0x0000000600110202 */ /* 0x000fc80000000f00 */
[----:B------:R-:W-:-:S04]  /*7890*/  @P0 LOP3.LUT P1, RZ, R17, 0xff, RZ, 0xc0, !PT ;  /* 0x000000ff11ff0812 */ /* 0x000fc8000782c0ff */
[----:B------:R-:W-:-:S04]  /*78a0*/  @P0 FSEL R17, R24, RZ, P1 ;  /* 0x000000ff18110208 */ /* 0x000fc80000800000 */
[----:B------:R-:W-:-:S04]  /*78b0*/  @P0 F2FP.PACK_AB R17, RZ, R17 ;  /* 0x00000011ff11023e */ /* 0x000fc800000000ff */
[----:B------:R-:W-:Y:S01]  /*78c0*/  @P0 PRMT R8, R17, 0x7610, R8 ;  /* 0x0000761011080816 */ /* 0x000fe20000000008 */
[----:B--2---:R-:W-:-:S04]  /*78d0*/  @P2 FADD.FTZ R21, R22, R21 ;  /* 0x0000001516152221 */ /* 0x004fc80000010000 */
[----:B------:R-:W-:-:S05]  /*78e0*/  FMUL.FTZ R17, R21, c[0x0][0x1e8] ;  /* 0x00007a0015117a20 */ /* 0x000fca0000410000 */
[----:B------:R0:W-:Y:S04]  /*78f0*/  STL [R1+0x20], R17 ;  /* 0x0000201101007387 */ /* 0x0001e80000100800 */
[----:B------:R-:W2:Y:S04]  /*7900*/  LDL R22, [R1+0x110] ;  /* 0x0001100001167983 */ /* 0x000ea80000100800 */
[----:B------:R-:W2:Y:S04]  /*7910*/  LDL.LU R18, [R1+0x168] ;  /* 0x0001680001127983 */ /* 0x000ea80000300800 */
[----:B------:R-:W2:Y:S01]  /*7920*/  LDL R25, [R1+0x28c] ;  /* 0x00028c0001197983 */ /* 0x000ea20000100800 */
[----:B------:R-:W-:-:S04]  /*7930*/  @P0 LOP3.LUT P1, RZ, R6, 0xff00, RZ, 0xc0, !PT ;  /* 0x0000ff0006ff0812 */ /* 0x000fc8000782c0ff */
[----:B0-----:R-:W-:-:S04]  /*7940*/  @P0 FSEL R17, R17, RZ, P1 ;  /* 0x000000ff11110208 */ /* 0x001fc80000800000 */
[----:B------:R-:W-:-:S04]  /*7950*/  @P0 F2FP.PACK_AB R17, RZ, R17 ;  /* 0x00000011ff11023e */ /* 0x000fc800000000ff */
[----:B------:R-:W-:Y:S01]  /*7960*/  @P0 PRMT R8, R8, 0x5410, R17 ;  /* 0x0000541008080816 */ /* 0x000fe20000000011 */
[----:B------:R-:W-:-:S04]  /*7970*/  FFMA.FTZ R17, R23, R15, R16 ;  /* 0x0000000f17117223 */ /* 0x000fc80000010010 */
[----:B---3--:R-:W-:-:S04]  /*7980*/  FADD.FTZ R17, R19, -R17 ;  /* 0x8000001113117221 */ /* 0x008fc80000010000 */
[----:B------:R-:W-:-:S04]  /*7990*/  FMUL.FTZ R19, R0, R17 ;  /* 0x0000001100137220 */ /* 0x000fc80000410000 */
[----:B----4-:R-:W-:-:S04]  /*79a0*/  @P2 FADD.FTZ R19, R4, R19 ;  /* 0x0000001304132221 */ /* 0x010fc80000010000 */
[----:B------:R-:W-:Y:S01]  /*79b0*/  FMUL.FTZ R4, R19, c[0x0][0x1e8] ;  /* 0x00007a0013047a20 */ /* 0x000fe20000410000 */
[----:B------:R-:W-:Y:S01]  /*79c0*/  STL [R1+0x780], R8 ;  /* 0x0007800801007387 */ /* 0x000fe20000100800 */
[----:B------:R-:W-:-:S03]  /*79d0*/  @P0 LOP3.LUT P1, RZ, R6, 0xff0000, RZ, 0xc0, !PT ;  /* 0x00ff000006ff0812 */ /* 0x000fc6000782c0ff */
[----:B------:R0:W-:Y:S01]  /*79e0*/  STL [R1+0x18], R4 ;  /* 0x0000180401007387 */ /* 0x0001e20000100800 */
[----:B------:R-:W-:-:S03]  /*79f0*/  @P0 FSEL R17, R4, RZ, P1 ;  /* 0x000000ff04110208 */ /* 0x000fc60000800000 */
[----:B------:R-:W3:Y:S01]  /*7a00*/  LDL R23, [R1+0x10c] ;  /* 0x00010c0001177983 */ /* 0x000ee20000100800 */
[----:B------:R-:W-:-:S03]  /*7a10*/  @P0 F2FP.PACK_AB R17, RZ, R17 ;  /* 0x00000011ff11023e */ /* 0x000fc600000000ff */
[----:B0-----:R-:W4:Y:S01]  /*7a20*/  LDL.LU R4, [R1+0x170] ;  /* 0x0001700001047983 */ /* 0x001f220000300800 */
[----:B------:R-:W-:Y:S01]  /*7a30*/  @P0 PRMT R9, R17, 0x7610, R9 ;  /* 0x0000761011090816 */ /* 0x000fe20000000009 */
[----:B--2---:R-:W-:Y:S02]  /*7a40*/  FFMA.FTZ R17, R22, R15, R16 ;  /* 0x0000000f16117223 */ /* 0x004fe40000010010 */
[----:B------:R-:W2:Y:S02]  /*7a50*/  LDL R22, [R1+0x270] ;  /* 0x0002700001167983 */ /* 0x000ea40000100800 */
[----:B------:R-:W-:Y:S02]  /*7a60*/  FADD.FTZ R17, R18, -R17 ;  /* 0x8000001112117221 */ /* 0x000fe40000010000 */
[----:B------:R-:W2:Y:S02]  /*7a70*/  LDL.LU R28, [R1+0x104] ;  /* 0x00010400011c7983 */ /* 0x000ea40000300800 */
[----:B------:R-:W-:-:S04]  /*7a80*/  FMUL.FTZ R18, R0, R17 ;  /* 0x0000001100127220 */ /* 0x000fc80000410000 */
[----:B------:R-:W-:Y:S02]  /*7a90*/  @P2 FADD.FTZ R18, R25, R18 ;  /* 0x0000001219122221 */ /* 0x000fe40000010000 */
[----:B------:R-:W2:Y:S04]  /*7aa0*/  LDL.LU R25, [R1+0x164] ;  /* 0x0001640001197983 */ /* 0x000ea80000300800 */
[----:B------:R-:W2:Y:S01]  /*7ab0*/  LDL R26, [R1+0x274] ;  /* 0x00027400011a7983 */ /* 0x000ea20000100800 */
[----:B------:R-:W-:Y:S01]  /*7ac0*/  FMUL.FTZ R8, R18, c[0x0][0x1e8] ;  /* 0x00007a0012087a20 */ /* 0x000fe20000410000 */
[----:B------:R-:W-:-:S04]  /*7ad0*/  @P0 LOP3.LUT P1, RZ, R6, 0xff000000, RZ, 0xc0, !PT ;  /* 0xff00000006ff0812 */ /* 0x000fc8000782c0ff */
[----:B------:R-:W-:-:S04]  /*7ae0*/  @P0 FSEL R17, R8, RZ, P1 ;  /* 0x000000ff08110208 */ /* 0x000fc80000800000 */
[----:B------:R-:W-:-:S04]  /*7af0*/  @P0 F2FP.PACK_AB R17, RZ, R17 ;  /* 0x00000011ff11023e */ /* 0x000fc800000000ff */
        /* <DEDUP_REMOVED lines=11> */
[----:B------:R-:W-:-:S04]  /*7bb0*/  @P0 F2FP.PACK_AB R22, RZ, R22 ;  /* 0x00000016ff16023e */ /* 0x000fc800000000ff */
        /* <DEDUP_REMOVED lines=10> */
[----:B------:R-:W-:-:S04]  /*7c60*/  @P0 F2FP.PACK_AB R26, RZ, R26 ;  /* 0x0000001aff1a023e */ /* 0x000fc800000000ff */
        /* <DEDUP_REMOVED lines=12> */
[----:B------:R-:W-:Y:S02]  /*7d30*/  @P0 F2FP.PACK_AB R5, RZ, R4 ;  /* 0x00000004ff05023e */ /* 0x000fe400000000ff */
        /* <DEDUP_REMOVED lines=30> */
[----:B------:R-:W-:Y:S02]  /*7f20*/  @P0 F2FP.PACK_AB R3, RZ, R3 ;  /* 0x00000003ff03023e */ /* 0x000fe400000000ff */
        /* <DEDUP_REMOVED lines=16> */
[----:B------:R-:W-:Y:S02]  /*8030*/  F2FP.PACK_AB R27, R27, R16 ;  /* 0x000000101b1b723e */ /* 0x000fe400000000ff */
[----:B------:R-:W3:Y:S01]  /*8040*/  LDL.LU R16, [R1+0x78c] ;  /* 0x00078c0001107983 */ /* 0x000ee20000300800 */
[----:B----4-:R-:W-:Y:S02]  /*8050*/  SEL R22, R26, R6, P3 ;  /* 0x000000061a167207 */ /* 0x010fe40001800000 */
[----:B------:R-:W-:Y:S02]  /*8060*/  SEL R23, R24, R7, P3 ;  /* 0x0000000718177207 */ /* 0x000fe40001800000 */
[----:B------:R-:W-:-:S02]  /*8070*/  F2FP.PACK_AB R26, R10, R9 ;  /* 0x000000090a1a723e */ /* 0x000fc400000000ff */
[----:B------:R-:W4:Y:S04]  /*8080*/  LDL.LU R10, [R1+0x788] ;  /* 0x00078800010a7983 */ /* 0x000f280000300800 */
[----:B------:R0:W-:Y:S04]  /*8090*/  @P1 STG.E.128 [R2.64+0x10], R20 ;  /* 0x0000101402001986 */ /* 0x0001e8000c101d04 */
[----:B------:R-:W4:Y:S01]  /*80a0*/  LDL.LU R9, [R1+0x784] ;  /* 0x0007840001097983 */ /* 0x000f220000300800 */
[----:B0-----:R-:W-:-:S03]  /*80b0*/  FSEL R3, R8, RZ, P6 ;  /* 0x000000ff08037208 */ /* 0x001fc60003000000 */
[----:B------:R-:W4:Y:S01]  /*80c0*/  LDL.LU R8, [R1+0x780] ;  /* 0x0007800001087983 */ /* 0x000f220000300800 */
[----:B--2---:R-:W-:Y:S02]  /*80d0*/  FSEL R2, R17, RZ, P4 ;  /* 0x000000ff11027208 */ /* 0x004fe40002000000 */
[----:B------:R-:W-:-:S04]  /*80e0*/  FSEL R17, R18, RZ, P5 ;  /* 0x000000ff12117208 */ /* 0x000fc80002800000 */
[----:B------:R-:W-:Y:S02]  /*80f0*/  F2FP.PACK_AB R24, R17, R28 ;  /* 0x0000001c1118723e */ /* 0x000fe400000000ff */
[----:B------:R-:W-:Y:S01]  /*8100*/  SHF.L.U32 R17, R29, 0x4, RZ ;  /* 0x000000041d117819 */ /* 0x000fe200000006ff */
[----:B------:R-:W2:Y:S01]  /*8110*/  LDL.LU R28, [R1+0x77c] ;  /* 0x00077c00011c7983 */ /* 0x000ea20000300800 */
[----:B------:R-:W-:Y:S02]  /*8120*/  F2FP.PACK_AB R25, R3, R2 ;  /* 0x000000020319723e */ /* 0x000fe400000000ff */
        /* <DEDUP_REMOVED lines=36> */
[----:B------:R-:W-:Y:S02]  /*8370*/  FADD.FTZ R3, R25, -R3 ;  /* 0x8000000319037221 */ /* 0x000fe40000010000 */
[----:B------:R-:W-:Y:S02]  /*8380*/  FADD.FTZ R2, R24, -R2 ;  /* 0x8000000218027221 */ /* 0x000fe40000010000 */
[C---:B------:R-:W-:Y:S02]  /*8390*/  FMUL.FTZ R27, R0.reuse, R17 ;  /* 0x00000011001b7220 */ /* 0x040fe40000410000 */
[C---:B------:R-:W-:Y:S01]  /*83a0*/  FMUL.FTZ R25, R0.reuse, R2 ;  /* 0x0000000200197220 */ /* 0x040fe20000410000 */
[----:B------:R-:W-:Y:S01]  /*83b0*/  @P1 LEA R2, P4, R19, c[0x0][0x258], 0x5 ;  /* 0x0000960013021a11 */ /* 0x000fe200078828ff */
[----:B------:R-:W-:Y:S01]  /*83c0*/  FMUL.FTZ R26, R0, R3 ;  /* 0x00000003001a7220 */ /* 0x000fe20000410000 */
[----:B------:R-:W2:Y:S01]  /*83d0*/  LDL.LU R17, [R1+0x120] ;  /* 0x0001200001117983 */ /* 0x000ea20000300800 */
[----:B------:R-:W-:Y:S01]  /*83e0*/  @P2 FADD.FTZ R9, R23, R9 ;  /* 0x0000000917092221 */ /* 0x000fe20000010000 */
[----:B------:R-:W-:-:S02]  /*83f0*/  @P1 LEA.HI.X R3, R19, c[0x0][0x25c], RZ, 0x5, P4 ;  /* 0x0000970013031a11 */ /* 0x000fc400020f2cff */
[----:B------:R-:W3:Y:S01]  /*8400*/  LDL R18, [R1+0xa0] ;  /* 0x0000a00001127983 */ /* 0x000ee20000100800 */
[----:B------:R-:W-:-:S03]  /*8410*/  @P2 FADD.FTZ R27, R22, R27 ;  /* 0x0000001b161b2221 */ /* 0x000fc60000010000 */
[----:B------:R-:W4:Y:S01]  /*8420*/  LDL.LU R19, [R1+0x34] ;  /* 0x0000340001137983 */ /* 0x000f220000300800 */
[----:B------:R-:W-:-:S03]  /*8430*/  @P2 FADD.FTZ R26, R21, R26 ;  /* 0x0000001a151a2221 */ /* 0x000fc60000010000 */
[----:B------:R-:W2:Y:S01]  /*8440*/  LDL.LU R24, [R1+0x174] ;  /* 0x0001740001187983 */ /* 0x000ea20000300800 */
[----:B------:R-:W-:Y:S01]  /*8450*/  @P2 FADD.FTZ R25, R20, R25 ;  /* 0x0000001914192221 */ /* 0x000fe20000010000 */
[----:B------:R-:W-:Y:S02]  /*8460*/  SEL R20, R9, R12, P3 ;  /* 0x0000000c09147207 */ /* 0x000fe40001800000 */
[----:B-1----:R-:W2:Y:S01]  /*8470*/  LDL R11, [R1+0x258] ;  /* 0x00025800010b7983 */ /* 0x002ea20000100800 */
[----:B------:R-:W-:-:S03]  /*8480*/  SEL R21, R27, R13, P3 ;  /* 0x0000000d1b157207 */ /* 0x000fc60001800000 */
[----:B------:R-:W2:Y:S01]  /*8490*/  LDL R10, [R1+0x25c] ;  /* 0x00025c00010a7983 */ /* 0x000ea20000100800 */
[----:B------:R-:W-:-:S03]  /*84a0*/  SEL R22, R26, R14, P3 ;  /* 0x0000000e1a167207 */ /* 0x000fc60001800000 */
[----:B------:R0:W-:Y:S01]  /*84b0*/  STL.64 [R1+0x708], R12 ;  /* 0x0007080c01007387 */ /* 0x0001e20000100a00 */
[----:B------:R-:W-:-:S05]  /*84c0*/  SEL R23, R25, R15, P3 ;  /* 0x0000000f19177207 */ /* 0x000fca0001800000 */
[----:B------:R-:W-:Y:S04]  /*84d0*/  @P1 STG.E.128 [R2.64], R20 ;  /* 0x0000001402001986 */ /* 0x000fe8000c101d04 */
[----:B0-----:R-:W2:Y:S04]  /*84e0*/  LDL R12, [R1+0x44] ;  /* 0x00004400010c7983 */ /* 0x001ea80000100800 */
[----:B------:R-:W2:Y:S04]  /*84f0*/  LDL.LU R13, [R1+0x17c] ;  /* 0x00017c00010d7983 */ /* 0x000ea80000300800 */
[----:B------:R-:W-:Y:S04]  /*8500*/  STL [R1+0x710], R14 ;  /* 0x0007100e01007387 */ /* 0x000fe80000100800 */
[----:B------:R0:W-:Y:S04]  /*8510*/  STL [R1+0x748], R14 ;  /* 0x0007480e01007387 */ /* 0x0001e80000100800 */
[----:B0-----:R-:W2:Y:S04]  /*8520*/  LDL R14, [R1+0x254] ;  /* 0x00025400010e7983 */ /* 0x001ea80000100800 */
[----:B------:R0:W-:Y:S04]  /*8530*/  STL [R1+0x724], R15 ;  /* 0x0007240f01007387 */ /* 0x0001e80000100800 */
[----:B0-----:R-:W2:Y:S04]  /*8540*/  LDL R15, [R1+0x250] ;  /* 0x00025000010f7983 */ /* 0x001ea80000100800 */
[----:B------:R-:W2:Y:S04]  /*8550*/  LDL.LU R22, [R1+0x19c] ;  /* 0x00019c0001167983 */ /* 0x000ea80000300800 */
[----:B------:R-:W2:Y:S01]  /*8560*/  LDL.LU R23, [R1+0x184] ;  /* 0x0001840001177983 */ /* 0x000ea20000300800 */
[----:B---3--:R-:W-:-:S04]  /*8570*/  FFMA.FTZ R18, R18, R8, R16 ;  /* 0x0000000812127223 */ /* 0x008fc80000010010 */
[----:B--2---:R-:W-:Y:S02]  /*8580*/  FADD.FTZ R20, R23, -R18 ;  /* 0x8000001217147221 */ /* 0x004fe40000010000 */
        /* <DEDUP_REMOVED lines=21> */
[----:B------:R1:W-:Y:S04]  /*86e0*/  STL.64 [R1+0x6e0], R4 ;  /* 0x0006e00401007387 */ /* 0x0003e80000100a00 */
[----:B------:R3:W-:Y:S01]  /*86f0*/  STL [R1+0x6e8], R6 ;  /* 0x0006e80601007387 */ /* 0x0007e20000100800 */
[----:B0-----:R-:W-:Y:S01]  /*8700*/  MOV R20, R28 ;  /* 0x0000001c00147202 */ /* 0x001fe20000000f00 */
[----:B------:R-:W-:-:S03]  /*8710*/  FMUL.FTZ R3, R9, c[0x0][0x1e8] ;  /* 0x00007a0009037a20 */ /* 0x000fc60000410000 */
[----:B------:R-:W-:Y:S01]  /*8720*/  LOP3.LUT P6, RZ, R20, 0xff, RZ, 0xc0, !PT ;  /* 0x000000ff14ff7812 */ /* 0x000fe200078cc0ff */
[----:B------:R-:W-:Y:S03]  /*8730*/  STL [R1+0x6ec], R7 ;  /* 0x0006ec0701007387 */ /* 0x000fe60000100800 */
[----:B-1----:R-:W-:Y:S01]  /*8740*/  FSEL R4, R3, RZ, P6 ;  /* 0x000000ff03047208 */ /* 0x002fe20003000000 */
[----:B---3--:R-:W3:Y:S04]  /*8750*/  LDL R6, [R1+0xa4] ;  /* 0x0000a40001067983 */ /* 0x008ee80000100800 */
[----:B------:R0:W-:Y:S01]  /*8760*/  STL [R1+0x18], R4 ;  /* 0x0000180401007387 */ /* 0x0001e20000100800 */
[----:B------:R-:W-:-:S02]  /*8770*/  MOV R20, R8 ;  /* 0x0000000800147202 */ /* 0x000fc40000000f00 */
[----:B--2---:R-:W-:-:S04]  /*8780*/  @P0 MOV R2, R12 ;  /* 0x0000000c00020202 */ /* 0x004fc80000000f00 */
[----:B------:R-:W-:Y:S01]  /*8790*/  @P0 LOP3.LUT P5, RZ, R2, 0xff, RZ, 0xc0, !PT ;  /* 0x000000ff02ff0812 */ /* 0x000fe200078ac0ff */
[----:B------:R-:W-:Y:S01]  /*87a0*/  FMUL.FTZ R2, R27, c[0x0][0x1e8] ;  /* 0x00007a001b027a20 */ /* 0x000fe20000410000 */
[----:B------:R-:W-:Y:S02]  /*87b0*/  @P0 LOP3.LUT P6, RZ, R12, 0xff00, RZ, 0xc0, !PT ;  /* 0x0000ff000cff0812 */ /* 0x000fe400078cc0ff */
[----:B------:R-:W-:Y:S01]  /*87c0*/  @P0 FSEL R9, R3, RZ, P5 ;  /* 0x000000ff03090208 */ /* 0x000fe20002800000 */
[----:B------:R-:W-:Y:S01]  /*87d0*/  FMUL.FTZ R3, R26, c[0x0][0x1e8] ;  /* 0x00007a001a037a20 */ /* 0x000fe20000410000 */
[----:B0-----:R-:W-:Y:S02]  /*87e0*/  FSEL R4, R2, RZ, P4 ;  /* 0x000000ff02047208 */ /* 0x001fe40002000000 */
[----:B------:R-:W-:Y:S01]  /*87f0*/  @P0 LOP3.LUT P4, RZ, R12, 0xff0000, RZ, 0xc0, !PT ;  /* 0x00ff00000cff0812 */ /* 0x000fe2000788c0ff */
[----:B------:R-:W-:Y:S01]  /*8800*/  STL [R1+0x754], R9 ;  /* 0x0007540901007387 */ /* 0x000fe20000100800 */
[----:B------:R-:W-:-:S02]  /*8810*/  @P0 FSEL R14, R2, RZ, P6 ;  /* 0x000000ff020e0208 */ /* 0x000fc40003000000 */
[----:B------:R-:W-:Y:S01]  /*8820*/  @P0 FSEL R10, R3, RZ, P4 ;  /* 0x000000ff030a0208 */ /* 0x000fe20002000000 */
[----:B------:R-:W2:Y:S04]  /*8830*/  LDL.LU R8, [R1+0x4c] ;  /* 0x00004c0001087983 */ /* 0x000ea80000300800 */
[----:B------:R-:W4:Y:S04]  /*8840*/  LDL.LU R5, [R1+0x1b8] ;  /* 0x0001b80001057983 */ /* 0x000f280000300800 */
[----:B------:R0:W-:Y:S04]  /*8850*/  STL [R1+0xc], R4 ;  /* 0x00000c0401007387 */ /* 0x0001e80000100800 */
[----:B------:R-:W-:Y:S04]  /*8860*/  STL [R1+0x74c], R14 ;  /* 0x00074c0e01007387 */ /* 0x000fe80000100800 */
[----:B------:R-:W-:Y:S04]  /*8870*/  STL [R1+0x758], R14 ;  /* 0x0007580e01007387 */ /* 0x000fe80000100800 */
[----:B------:R-:W-:Y:S04]  /*8880*/  STL [R1+0x744], R10 ;  /* 0x0007440a01007387 */ /* 0x000fe80000100800 */
[----:B------:R-:W-:Y:S04]  /*8890*/  STL [R1+0x75c], R10 ;  /* 0x00075c0a01007387 */ /* 0x000fe80000100800 */
[----:B0-----:R-:W4:Y:S01]  /*88a0*/  LDL.LU R4, [R1+0x1a0] ;  /* 0x0001a00001047983 */ /* 0x001f220000300800 */
[C---:B------:R-:W-:Y:S01]  /*88b0*/  LOP3.LUT P5, RZ, R28.reuse, 0xff0000, RZ, 0xc0, !PT ;  /* 0x00ff00001cff7812 */ /* 0x040fe200078ac0ff */
[----:B------:R-:W-:Y:S01]  /*88c0*/  FMUL.FTZ R2, R25, c[0x0][0x1e8] ;  /* 0x00007a0019027a20 */ /* 0x000fe20000410000 */
[----:B------:R-:W-:Y:S01]  /*88d0*/  LOP3.LUT P6, RZ, R28, 0xff000000, RZ, 0xc0, !PT ;  /* 0xff0000001cff7812 */ /* 0x000fe200078cc0ff */
[----:B------:R-:W4:Y:S01]  /*88e0*/  LDL.LU R9, [R1+0x48] ;  /* 0x0000480001097983 */ /* 0x000f220000300800 */
[----:B------:R-:W-:Y:S01]  /*88f0*/  FSEL R26, R3, RZ, P5 ;  /* 0x000000ff031a7208 */ /* 0x000fe20002800000 */
[----:B------:R-:W-:Y:S01]  /*8900*/  FMUL.FTZ R3, R24, c[0x0][0x1e8] ;  /* 0x00007a0018037a20 */ /* 0x000fe20000410000 */
[----:B------:R-:W-:-:S02]  /*8910*/  @P0 LOP3.LUT P5, RZ, R12, 0xff000000, RZ, 0xc0, !PT ;  /* 0xff0000000cff0812 */ /* 0x000fc400078ac0ff */
[C---:B------:R-:W-:Y:S02]  /*8920*/  FSEL R21, R2.reuse, RZ, P6 ;  /* 0x000000ff02157208 */ /* 0x040fe40003000000 */
[----:B------:R-:W-:Y:S02]  /*8930*/  @P0 LOP3.LUT P6, RZ, R13, 0xff, RZ, 0xc0, !PT ;  /* 0x000000ff0dff0812 */ /* 0x000fe400078cc0ff */
[----:B------:R-:W-:Y:S02]  /*8940*/  @P0 FSEL R2, R2, RZ, P5 ;  /* 0x000000ff02020208 */ /* 0x000fe40002800000 */
[----:B------:R-:W-:Y:S02]  /*8950*/  @P0 FSEL R11, R3, RZ, P6 ;  /* 0x000000ff030b0208 */ /* 0x000fe40003000000 */
[----:B------:R-:W-:Y:S01]  /*8960*/  LOP3.LUT P4, RZ, R29, 0xff, RZ, 0xc0, !PT ;  /* 0x000000ff1dff7812 */ /* 0x000fe2000788c0ff */
[----:B------:R3:W-:Y:S03]  /*8970*/  @P0 STL [R1+0x11c], R2 ;  /* 0x00011c0201000387 */ /* 0x0007e60000100800 */
[----:B------:R-:W-:Y:S01]  /*8980*/  FSEL R22, R3, RZ, P4 ;  /* 0x000000ff03167208 */ /* 0x000fe20002000000 */
[----:B------:R-:W4:Y:S04]  /*8990*/  LDL.64 R24, [R1+0x10] ;  /* 0x0000100001187983 */ /* 0x000f280000100a00 */
[----:B------:R-:W-:Y:S04]  /*89a0*/  STL [R1+0x734], R11 ;  /* 0x0007340b01007387 */ /* 0x000fe80000100800 */
[----:B------:R-:W-:Y:S01]  /*89b0*/  STL [R1+0x73c], R11 ;  /* 0x00073c0b01007387 */ /* 0x000fe20000100800 */
[----:B---3--:R-:W-:-:S03]  /*89c0*/  FFMA.FTZ R2, R6, R20, R16 ;  /* 0x0000001406027223 */ /* 0x008fc60000010010 */
[----:B------:R0:W-:Y:S04]  /*89d0*/  STL [R1+0x760], R11 ;  /* 0x0007600b01007387 */ /* 0x0001e80000100800 */
[----:B------:R-:W3:Y:S04]  /*89e0*/  LDL.LU R23, [R1+0x198] ;  /* 0x0001980001177983 */ /* 0x000ee80000300800 */
[----:B------:R-:W3:Y:S04]  /*89f0*/  LDL.LU R14, [R1+0x3c] ;  /* 0x00003c00010e7983 */ /* 0x000ee80000300800 */
[----:B0-----:R-:W3:Y:S04]  /*8a00*/  LDL.LU R11, [R1+0x38] ;  /* 0x00003800010b7983 */ /* 0x001ee80000300800 */
[----:B------:R-:W3:Y:S04]  /*8a10*/  LDL.LU R15, [R1+0xc8] ;  /* 0x0000c800010f7983 */ /* 0x000ee80000300800 */
        /* <DEDUP_REMOVED lines=8> */
[----:B------:R-:W-:-:S03]  /*8aa0*/  FMUL.FTZ R3, R17, c[0x0][0x1e8] ;  /* 0x00007a0011037a20 */ /* 0x000fc60000410000 */
[----:B------:R-:W4:Y:S01]  /*8ab0*/  LDL.LU R10, [R1+0xc] ;  /* 0x00000c00010a7983 */ /* 0x000f220000300800 */
[----:B------:R-:W-:Y:S02]  /*8ac0*/  MOV R17, R24 ;  /* 0x0000001800117202 */ /* 0x000fe40000000f00 */
[C---:B------:R-:W-:Y:S02]  /*8ad0*/  LOP3.LUT P5, RZ, R29.reuse, 0xff00, RZ, 0xc0, !PT ;  /* 0x0000ff001dff7812 */ /* 0x040fe400078ac0ff */
[C---:B------:R-:W-:Y:S02]  /*8ae0*/  LOP3.LUT P4, RZ, R29.reuse, 0xff0000, RZ, 0xc0, !PT ;  /* 0x00ff00001dff7812 */ /* 0x040fe4000788c0ff */
[----:B------:R-:W-:Y:S01]  /*8af0*/  LOP3.LUT P6, RZ, R29, 0xff000000, RZ, 0xc0, !PT ;  /* 0xff0000001dff7812 */ /* 0x000fe200078cc0ff */
[-CC-:B--2---:R-:W-:Y:S02]  /*8b00*/  FFMA.FTZ R20, R9, R4.reuse, R16.reuse ;  /* 0x0000000409147223 */ /* 0x184fe40000010010 */
[----:B------:R-:W2:Y:S01]  /*8b10*/  LDL.LU R9, [R1+0x18] ;  /* 0x0000180001097983 */ /* 0x000ea20000300800 */
[----:B---3--:R-:W-:-:S03]  /*8b20*/  FFMA.FTZ R24, R11, R4, R16 ;  /* 0x000000040b187223 */ /* 0x008fc60000010010 */
[----:B------:R-:W3:Y:S01]  /*8b30*/  LDL.LU R11, [R1+0x94] ;  /* 0x00009400010b7983 */ /* 0x000ee20000300800 */
[----:B------:R-:W-:Y:S01]  /*8b40*/  FADD.FTZ R29, R23, -R20 ;  /* 0x80000014171d7221 */ /* 0x000fe20000010000 */
[----:B------:R-:W-:Y:S02]  /*8b50*/  FSEL R20, R3, RZ, P5 ;  /* 0x000000ff03147208 */ /* 0x000fe40002800000 */
[----:B------:R-:W-:Y:S01]  /*8b60*/  LOP3.LUT P5, RZ, R17, 0xff, RZ, 0xc0, !PT ;  /* 0x000000ff11ff7812 */ /* 0x000fe200078ac0ff */
[----:B------:R-:W-:Y:S02]  /*8b70*/  FMUL.FTZ R17, R19, c[0x0][0x1e8] ;  /* 0x00007a0013117a20 */ /* 0x000fe40000410000 */
[----:B----4-:R-:W-:-:S03]  /*8b80*/  FADD.FTZ R27, R5, -R24 ;  /* 0x80000018051b7221 */ /* 0x010fc60000010000 */
[----:B------:R-:W-:Y:S02]  /*8b90*/  FSEL R24, R17, RZ, P6 ;  /* 0x000000ff11187208 */ /* 0x000fe40003000000 */
[----:B------:R-:W-:Y:S01]  /*8ba0*/  @P0 LOP3.LUT P6, RZ, R13, 0xff00, RZ, 0xc0, !PT ;  /* 0x0000ff000dff0812 */ /* 0x000fe200078cc0ff */
[----:B------:R-:W-:Y:S02]  /*8bb0*/  FFMA.FTZ R23, R14, R4, R16 ;  /* 0x000000040e177223 */ /* 0x000fe40000010010 */
[----:B------:R-:W-:Y:S01]  /*8bc0*/  FMUL.FTZ R18, R18, c[0x0][0x1e8] ;  /* 0x00007a0012127a20 */ /* 0x000fe20000410000 */
[----:B------:R-:W-:Y:S02]  /*8bd0*/  @P0 FSEL R14, R3, RZ, P6 ;  /* 0x000000ff030e0208 */ /* 0x000fe40003000000 */
[----:B------:R-:W-:Y:S01]  /*8be0*/  @P0 LOP3.LUT P6, RZ, R13, 0xff0000, RZ, 0xc0, !PT ;  /* 0x00ff00000dff0812 */ /* 0x000fe200078cc0ff */
[----:B------:R-:W-:Y:S01]  /*8bf0*/  FADD.FTZ R28, R8, -R23 ;  /* 0x80000017081c7221 */ /* 0x000fe20000010000 */
[----:B------:R-:W-:Y:S01]  /*8c00*/  SHF.L.U32 R3, R15, 0x4, RZ ;  /* 0x000000040f037819 */ /* 0x000fe200000006ff */
[----:B------:R-:W4:Y:S01]  /*8c10*/  LDL R8, [R1+0x240] ;  /* 0x0002400001087983 */ /* 0x000f220000100800 */
[----:B------:R-:W-:-:S02]  /*8c20*/  SHF.R.U32.HI R25, RZ, 0x1c, R15 ;  /* 0x0000001cff197819 */ /* 0x000fc4000001160f */
[----:B------:R-:W-:Y:S01]  /*8c30*/  @P0 FSEL R15, R18, RZ, P6 ;  /* 0x000000ff120f0208 */ /* 0x000fe20003000000 */
[----:B------:R-:W4:Y:S01]  /*8c40*/  LDL.LU R5, [R1+0x1ac] ;  /* 0x0001ac0001057983 */ /* 0x000f220000300800 */
[----:B------:R-:W-:-:S03]  /*8c50*/  F2FP.PACK_AB R21, R21, R26 ;  /* 0x0000001a1515723e */ /* 0x000fc600000000ff */
[----:B------:R-:W-:Y:S04]  /*8c60*/  @P0 STL [R1+0x78], R14 ;  /* 0x0000780e01000387 */ /* 0x000fe80000100800 */
[----:B------:R0:W-:Y:S04]  /*8c70*/  STL [R1+0x728], R15 ;  /* 0x0007280f01007387 */ /* 0x0001e80000100800 */
[----:B0-----:R-:W4:Y:S01]  /*8c80*/  LDL.64 R14, [R1+0x10] ;  /* 0x00001000010e7983 */ /* 0x001f220000100a00 */
[----:B---3--:R-:W-:-:S03]  /*8c90*/  FFMA.FTZ R26, R11, R4, R16 ;  /* 0x000000040b1a7223 */ /* 0x008fc60000010010 */
[----:B------:R-:W3:Y:S01]  /*8ca0*/  LDL.LU R4, [R1+0x774] ;  /* 0x0007740001047983 */ /* 0x000ee20000300800 */
[----:B------:R-:W-:Y:S02]  /*8cb0*/  F2FP.PACK_AB R22, R20, R22 ;  /* 0x000000161416723e */ /* 0x000fe400000000ff */
[----:B--2---:R-:W-:Y:S02]  /*8cc0*/  F2FP.PACK_AB R20, R10, R9 ;  /* 0x000000090a14723e */ /* 0x004fe400000000ff */
[----:B------:R-:W2:Y:S01]  /*8cd0*/  LDL R10, [R1+0x244] ;  /* 0x00024400010a7983 */ /* 0x000ea20000100800 */
[----:B------:R-:W-:Y:S01]  /*8ce0*/  @P0 MOV R19, R6 ;  /* 0x0000000600130202 */ /* 0x000fe20000000f00 */
[----:B------:R-:W-:Y:S01]  /*8cf0*/  FMUL.FTZ R2, R0, R2 ;  /* 0x0000000200027220 */ /* 0x000fe20000410000 */
[----:B------:R-:W-:Y:S01]  /*8d00*/  FSEL R23, R18, RZ, P4 ;  /* 0x000000ff12177208 */ /* 0x000fe20002000000 */
[----:B------:R-:W2:Y:S01]  /*8d10*/  LDL R9, [R1+0x248] ;  /* 0x0002480001097983 */ /* 0x000ea20000100800 */
[----:B------:R-:W-:-:S02]  /*8d20*/  IADD3 R18, P6, R3, c[0x0][0x248], RZ ;  /* 0x0000920003127a10 */ /* 0x000fc40007fde0ff */
[----:B------:R-:W-:Y:S02]  /*8d30*/  @P0 LOP3.LUT P4, RZ, R19, 0xff, RZ, 0xc0, !PT ;  /* 0x000000ff13ff0812 */ /* 0x000fe4000788c0ff */
[----:B------:R-:W-:Y:S02]  /*8d40*/  F2FP.PACK_AB R23, R24, R23 ;  /* 0x000000171817723e */ /* 0x000fe400000000ff */
[----:B------:R-:W-:Y:S01]  /*8d50*/  IADD3.X R19, R25, c[0x0][0x24c], RZ, P6, !PT ;  /* 0x0000930019137a10 */ /* 0x000fe200037fe4ff */
[----:B----4-:R-:W-:Y:S02]  /*8d60*/  @P2 FADD.FTZ R2, R8, R2 ;  /* 0x0000000208022221 */ /* 0x010fe40000010000 */
[----:B------:R-:W-:Y:S02]  /*8d70*/  FADD.FTZ R26, R5, -R26 ;  /* 0x8000001a051a7221 */ /* 0x000fe40000010000 */
[----:B------:R-:W4:Y:S04]  /*8d80*/  LDL R5, [R1+0x24c] ;  /* 0x00024c0001057983 */ /* 0x000f280000100800 */
[----:B------:R-:W-:Y:S04]  /*8d90*/  STL [R1+0x72c], R2 ;  /* 0x00072c0201007387 */ /* 0x000fe80000100800 */
[----:B------:R3:W-:Y:S04]  /*8da0*/  STG.E.128 [R18.64], R20 ;  /* 0x0000001412007986 */ /* 0x0007e8000c101d04 */
[----:B------:R0:W-:Y:S01]  /*8db0*/  STL [R1+0x738], R2 ;  /* 0x0007380201007387 */ /* 0x0001e20000100800 */
[----:B---3--:R-:W-:-:S03]  /*8dc0*/  FMUL.FTZ R21, R0, R4 ;  /* 0x0000000400157220 */ /* 0x008fc60000410000 */
[----:B------:R-:W3:Y:S01]  /*8dd0*/  LDL R4, [R1+0x230] ;  /* 0x0002300001047983 */ /* 0x000ee20000100800 */
[----:B------:R-:W-:Y:S01]  /*8de0*/  @P0 LOP3.LUT P6, RZ, R13, 0xff000000, RZ, 0xc0, !PT ;  /* 0xff0000000dff0812 */ /* 0x000fe200078cc0ff */
[----:B------:R-:W-:-:S03]  /*8df0*/  FMUL.FTZ R24, R2, c[0x0][0x1e8] ;  /* 0x00007a0002187a20 */ /* 0x000fc60000410000 */
[----:B------:R-:W-:Y:S02]  /*8e00*/  @P0 FSEL R8, R17, RZ, P6 ;  /* 0x000000ff11080208 */ /* 0x000fe40003000000 */
[----:B0-----:R-:W-:Y:S01]  /*8e10*/  FSEL R2, R24, RZ, P5 ;  /* 0x000000ff18027208 */ /* 0x001fe20002800000 */
[----:B--2---:R-:W-:Y:S02]  /*8e20*/  @P2 FADD.FTZ R21, R10, R21 ;  /* 0x000000150a152221 */ /* 0x004fe40000010000 */
[----:B------:R-:W-:Y:S01]  /*8e30*/  STL [R1+0x764], R8 ;  /* 0x0007640801007387 */ /* 0x000fe20000100800 */
[----:B------:R-:W-:Y:S01]  /*8e40*/  FMUL.FTZ R22, R0, R29 ;  /* 0x0000001d00167220 */ /* 0x000fe20000410000 */
[----:B------:R-:W-:Y:S01]  /*8e50*/  @P0 IADD3 R12, P5, R3, c[0x0][0x250], RZ ;  /* 0x00009400030c0a10 */ /* 0x000fe20007fbe0ff */
[----:B------:R-:W-:Y:S01]  /*8e60*/  FMUL.FTZ R17, R21, c[0x0][0x1e8] ;  /* 0x00007a0015117a20 */ /* 0x000fe20000410000 */
[----:B------:R0:W-:Y:S01]  /*8e70*/  STL [R1+0x158], R2 ;  /* 0x0001580201007387 */ /* 0x0001e20000100800 */
[----:B------:R-:W-:Y:S01]  /*8e80*/  LOP3.LUT P6, RZ, R14, 0xff00, RZ, 0xc0, !PT ;  /* 0x0000ff000eff7812 */ /* 0x000fe200078cc0ff */
[----:B------:R-:W-:Y:S01]  /*8e90*/  FMUL.FTZ R3, R0, R28 ;  /* 0x0000001c00037220 */ /* 0x000fe20000410000 */
[----:B------:R-:W-:Y:S01]  /*8ea0*/  @P0 IADD3.X R13, R25, c[0x0][0x254], RZ, P5, !PT ;  /* 0x00009500190d0a10 */ /* 0x000fe20002ffe4ff */
[----:B------:R-:W-:Y:S01]  /*8eb0*/  @P2 FADD.FTZ R22, R9, R22 ;  /* 0x0000001609162221 */ /* 0x000fe20000010000 */
[----:B0-----:R-:W-:-:S02]  /*8ec0*/  @P0 FSEL R2, R24, RZ, P4 ;  /* 0x000000ff18020208 */ /* 0x001fc40002000000 */
[----:B------:R-:W-:Y:S02]  /*8ed0*/  @P0 LOP3.LUT P4, RZ, R6, 0xff00, RZ, 0xc0, !PT ;  /* 0x0000ff0006ff0812 */ /* 0x000fe4000788c0ff */
[----:B------:R-:W-:Y:S01]  /*8ee0*/  FSEL R8, R17, RZ, P6 ;  /* 0x000000ff11087208 */ /* 0x000fe20003000000 */
[----:B------:R0:W-:Y:S01]  /*8ef0*/  @P0 STL [R1+0x124], R2 ;  /* 0x0001240201000387 */ /* 0x0001e20000100800 */
[----:B----4-:R-:W-:Y:S01]  /*8f00*/  @P2 FADD.FTZ R3, R5, R3 ;  /* 0x0000000305032221 */ /* 0x010fe20000010000 */
[----:B------:R-:W-:Y:S01]  /*8f10*/  LOP3.LUT P5, RZ, R14, 0xff0000, RZ, 0xc0, !PT ;  /* 0x00ff00000eff7812 */ /* 0x000fe200078ac0ff */
[----:B------:R-:W-:Y:S01]  /*8f20*/  FMUL.FTZ R18, R22, c[0x0][0x1e8] ;  /* 0x00007a0016127a20 */ /* 0x000fe20000410000 */
[----:B------:R-:W-:Y:S01]  /*8f30*/  STL [R1+0x768], R21 ;  /* 0x0007681501007387 */ /* 0x000fe20000100800 */
[----:B------:R-:W-:-:S03]  /*8f40*/  @P0 FSEL R5, R17, RZ, P4 ;  /* 0x000000ff11050208 */ /* 0x000fc60002000000 */
[----:B------:R1:W-:Y:S01]  /*8f50*/  STL [R1+0x770], R12 ;  /* 0x0007700c01007387 */ /* 0x0003e20000100800 */
[----:B0-----:R-:W-:Y:S01]  /*8f60*/  FMUL.FTZ R2, R0, R27 ;  /* 0x0000001b00027220 */ /* 0x001fe20000410000 */
[----:B------:R-:W-:Y:S02]  /*8f70*/  FSEL R10, R18, RZ, P5 ;  /* 0x000000ff120a7208 */ /* 0x000fe40002800000 */
[----:B-1----:R-:W2:Y:S04]  /*8f80*/  LDL.LU R12, [R1+0x2c] ;  /* 0x00002c00010c7983 */ /* 0x002ea80000300800 */
[----:B------:R0:W-:Y:S04]  /*8f90*/  STL [R1+0x76c], R13 ;  /* 0x00076c0d01007387 */ /* 0x0001e80000100800 */
[----:B------:R1:W-:Y:S01]  /*8fa0*/  STL [R1+0x150], R8 ;  /* 0x0001500801007387 */ /* 0x0003e20000100800 */
[----:B------:R-:W-:-:S03]  /*8fb0*/  @P0 LOP3.LUT P6, RZ, R6, 0xff0000, RZ, 0xc0, !PT ;  /* 0x00ff000006ff0812 */ /* 0x000fc600078cc0ff */
[----:B------:R-:W4:Y:S04]  /*8fc0*/  LDL.LU R9, [R1+0xac] ;  /* 0x0000ac0001097983 */ /* 0x000f280000300800 */
[----:B0-----:R-:W2:Y:S04]  /*8fd0*/  LDL R13, [R1+0x234] ;  /* 0x00023400010d7983 */ /* 0x001ea80000100800 */
[----:B-1----:R-:W2:Y:S04]  /*8fe0*/  LDL R8, [R1+0xa8] ;  /* 0x0000a80001087983 */ /* 0x002ea80000100800 */
[----:B------:R0:W-:Y:S01]  /*8ff0*/  @P0 STL [R1+0x114], R5 ;  /* 0x0001140501000387 */ /* 0x0001e20000100800 */
[----:B------:R-:W-:Y:S01]  /*9000*/  FMUL.FTZ R17, R3, c[0x0][0x1e8] ;  /* 0x00007a0003117a20 */ /* 0x000fe20000410000 */
[----:B------:R-:W-:-:S02]  /*9010*/  LOP3.LUT P4, RZ, R14, 0xff000000, RZ, 0xc0, !PT ;  /* 0xff0000000eff7812 */ /* 0x000fc4000788c0ff */
[----:B0-----:R-:W2:Y:S01]  /*9020*/  LDL.LU R5, [R1+0x1e4] ;  /* 0x0001e40001057983 */ /* 0x001ea20000300800 */
[----:B------:R-:W-:Y:S01]  /*9030*/  @P0 LOP3.LUT P5, RZ, R6, 0xff000000, RZ, 0xc0, !PT ;  /* 0xff00000006ff0812 */ /* 0x000fe200078ac0ff */
[----:B---3--:R-:W-:Y:S02]  /*9040*/  @P2 FADD.FTZ R2, R4, R2 ;  /* 0x0000000204022221 */ /* 0x008fe40000010000 */
[----:B------:R-:W3:Y:S04]  /*9050*/  LDL.LU R4, [R1+0x1d4] ;  /* 0x0001d40001047983 */ /* 0x000ee80000300800 */
[----:B------:R-:W-:Y:S04]  /*9060*/  STL [R1+0x38], R2 ;  /* 0x0000380201007387 */ /* 0x000fe80000100800 */
[----:B------:R0:W-:Y:S02]  /*9070*/  STL [R1+0x144], R10 ;  /* 0x0001440a01007387 */ /* 0x0001e40000100800 */
[----:B0-----:R-:W-:Y:S01]  /*9080*/  @P0 FSEL R10, R18, RZ, P6 ;  /* 0x000000ff120a0208 */ /* 0x001fe20003000000 */
[----:B------:R-:W-:Y:S01]  /*9090*/  FMUL.FTZ R18, R2, c[0x0][0x1e8] ;  /* 0x00007a0002127a20 */ /* 0x000fe20000410000 */
[----:B------:R-:W-:-:S03]  /*90a0*/  @P0 FSEL R2, R17, RZ, P5 ;  /* 0x000000ff11020208 */ /* 0x000fc60002800000 */
[----:B------:R0:W-:Y:S01]  /*90b0*/  @P0 STL [R1+0x110], R10 ;  /* 0x0001100a01000387 */ /* 0x0001e20000100800 */
[----:B------:R-:W-:Y:S02]  /*90c0*/  LOP3.LUT P6, RZ, R15, 0xff, RZ, 0xc0, !PT ;  /* 0x000000ff0fff7812 */ /* 0x000fe400078cc0ff */
[----:B0-----:R-:W-:-:S05]  /*90d0*/  FSEL R10, R17, RZ, P4 ;  /* 0x000000ff110a7208 */ /* 0x001fca0002000000 */
[----:B------:R0:W-:Y:S04]  /*90e0*/  STL [R1+0x13c], R10 ;  /* 0x00013c0a01007387 */ /* 0x0001e80000100800 */
[----:B0-----:R-:W3:Y:S04]  /*90f0*/  LDL.LU.64 R10, [R1] ;  /* 0x00000000010a7983 */ /* 0x001ee80000300a00 */
[----:B------:R0:W-:Y:S02]  /*9100*/  @P0 STL [R1+0x10c], R2 ;  /* 0x00010c0201000387 */ /* 0x0001e40000100800 */
[----:B0-----:R-:W-:-:S05]  /*9110*/  FSEL R2, R18, RZ, P6 ;  /* 0x000000ff12027208 */ /* 0x001fca0003000000 */
[----:B------:R0:W-:Y:S04]  /*9120*/  STL [R1+0x138], R2 ;  /* 0x0001380201007387 */ /* 0x0001e80000100800 */
[----:B0-----:R-:W3:Y:S01]  /*9130*/  LDL R2, [R1+0x9c] ;  /* 0x00009c0001027983 */ /* 0x001ee20000100800 */
[----:B------:R-:W-:Y:S01]  /*9140*/  @P0 LOP3.LUT P4, RZ, R7, 0xff, RZ, 0xc0, !PT ;  /* 0x000000ff07ff0812 */ /* 0x000fe2000788c0ff */
[----:B------:R-:W-:-:S03]  /*9150*/  FMUL.FTZ R29, R0, R26 ;  /* 0x0000001a001d7220 */ /* 0x000fc60000410000 */
[----:B------:R-:W-:Y:S01]  /*9160*/  @P0 FSEL R17, R18, RZ, P4 ;  /* 0x000000ff12110208 */ /* 0x000fe20002000000 */
[----:B--2---:R-:W-:Y:S01]  /*9170*/  @P2 FADD.FTZ R29, R13, R29 ;  /* 0x0000001d0d1d2221 */ /* 0x004fe20000010000 */
[----:B------:R-:W-:Y:S01]  /*9180*/  LOP3.LUT P5, RZ, R15, 0xff00, RZ, 0xc0, !PT ;  /* 0x0000ff000fff7812 */ /* 0x000fe200078ac0ff */
[----:B------:R-:W-:Y:S02]  /*9190*/  FFMA.FTZ R18, R8, R12, R16 ;  /* 0x0000000c08127223 */ /* 0x000fe40000010010 */
[----:B------:R0:W-:Y:S04]  /*91a0*/  @P0 STL [R1+0x108], R17 ;  /* 0x0001081101000387 */ /* 0x0001e80000100800 */
[----:B------:R-:W-:Y:S04]  /*91b0*/  STL [R1+0x6f0], R29 ;  /* 0x0006f01d01007387 */ /* 0x000fe80000100800 */
[----:B------:R-:W2:Y:S01]  /*91c0*/  LDL.LU R25, [R1+0x1d8] ;  /* 0x0001d80001197983 */ /* 0x000ea20000300800 */
[----:B0-----:R-:W-:-:S03]  /*91d0*/  FMUL.FTZ R17, R29, c[0x0][0x1e8] ;  /* 0x00007a001d117a20 */ /* 0x001fc60000410000 */
[----:B------:R-:W2:Y:S01]  /*91e0*/  LDL.LU R8, [R1+0x98] ;  /* 0x0000980001087983 */ /* 0x000ea20000300800 */
[----:B----4-:R-:W-:-:S03]  /*91f0*/  FFMA.FTZ R19, R9, R12, R16 ;  /* 0x0000000c09137223 */ /* 0x010fc60000010010 */
[----:B------:R-:W4:Y:S04]  /*9200*/  LDL R24, [R1+0x238] ;  /* 0x0002380001187983 */ /* 0x000f280000100800 */
[----:B------:R-:W4:Y:S01]  /*9210*/  LDL.LU R9, [R1+0x90] ;  /* 0x0000900001097983 */ /* 0x000f220000300800 */
[----:B------:R-:W-:Y:S02]  /*9220*/  FADD.FTZ R23, R5, -R19 ;  /* 0x8000001305177221 */ /* 0x000fe40000010000 */
[----:B---3--:R-:W-:Y:S01]  /*9230*/  FADD.FTZ R18, R4, -R18 ;  /* 0x8000001204127221 */ /* 0x008fe20000010000 */
[----:B------:R-:W-:-:S05]  /*9240*/  FSEL R4, R17, RZ, P5 ;  /* 0x000000ff11047208 */ /* 0x000fca0002800000 */
[----:B------:R0:W-:Y:S04]  /*9250*/  STL [R1+0x104], R4 ;  /* 0x0001040401007387 */ /* 0x0001e80000100800 */
[----:B0-----:R-:W3:Y:S04]  /*9260*/  LDL R4, [R1+0x40] ;  /* 0x0000400001047983 */ /* 0x001ee80000100800 */
[----:B------:R-:W3:Y:S01]  /*9270*/  LDL.LU R21, [R1+0x1d0] ;  /* 0x0001d00001157983 */ /* 0x000ee20000300800 */
[----:B------:R-:W-:-:S03]  /*9280*/  FFMA.FTZ R20, R2, R12, R16 ;  /* 0x0000000c02147223 */ /* 0x000fc60000010010 */
[----:B------:R-:W3:Y:S04]  /*9290*/  LDL.LU R2, [R1+0x1cc] ;  /* 0x0001cc0001027983 */ /* 0x000ee80000300800 */
[----:B------:R-:W3:Y:S01]  /*92a0*/  LDL R5, [R1+0x23c] ;  /* 0x00023c0001057983 */ /* 0x000ee20000100800 */
[----:B------:R-:W-:-:S03]  /*92b0*/  @P0 LOP3.LUT P5, RZ, R7, 0xff00, RZ, 0xc0, !PT ;  /* 0x0000ff0007ff0812 */ /* 0x000fc600078ac0ff */
[----:B------:R-:W3:Y:S01]  /*92c0*/  LDL.LU R13, [R1+0x1bc] ;  /* 0x0001bc00010d7983 */ /* 0x000ee20000300800 */
[----:B------:R-:W-:Y:S01]  /*92d0*/  @P0 FSEL R17, R17, RZ, P5 ;  /* 0x000000ff11110208 */ /* 0x000fe20002800000 */
[----:B------:R-:W-:Y:S01]  /*92e0*/  FMUL.FTZ R28, R0, R23 ;  /* 0x00000017001c7220 */ /* 0x000fe20000410000 */
[C---:B------:R-:W-:Y:S02]  /*92f0*/  LOP3.LUT P6, RZ, R15.reuse, 0xff0000, RZ, 0xc0, !PT ;  /* 0x00ff00000fff7812 */ /* 0x040fe400078cc0ff */
[----:B------:R-:W-:Y:S02]  /*9300*/  LOP3.LUT P4, RZ, R15, 0xff000000, RZ, 0xc0, !PT ;  /* 0xff0000000fff7812 */ /* 0x000fe4000788c0ff */
[----:B------:R-:W3:Y:S01]  /*9310*/  LDL.64 R14, [R1+0xe0] ;  /* 0x0000e000010e7983 */ /* 0x000ee20000100a00 */
[----:B------:R-:W-:-:S03]  /*9320*/  MOV R19, R10 ;  /* 0x0000000a00137202 */ /* 0x000fc60000000f00 */
[----:B------:R4:W-:Y:S01]  /*9330*/  @P0 STL [R1+0x100], R17 ;  /* 0x0001001101000387 */ /* 0x0009e20000100800 */
[----:B--2---:R-:W-:-:S03]  /*9340*/  FFMA.FTZ R23, R8, R12, R16 ;  /* 0x0000000c08177223 */ /* 0x004fc60000010010 */
[----:B------:R-:W2:Y:S01]  /*9350*/  LDL R8, [R1+0x8c] ;  /* 0x00008c0001087983 */ /* 0x000ea20000100800 */
[----:B------:R-:W-:Y:S01]  /*9360*/  LOP3.LUT P5, RZ, R19, 0xff, RZ, 0xc0, !PT ;  /* 0x000000ff13ff7812 */ /* 0x000fe200078ac0ff */
[----:B------:R-:W-:Y:S02]  /*9370*/  FADD.FTZ R19, R25, -R20 ;  /* 0x8000001419137221 */ /* 0x000fe40000010000 */
[--C-:B----4-:R-:W-:Y:S02]  /*9380*/  FFMA.FTZ R17, R9, R12, R16.reuse ;  /* 0x0000000c09117223 */ /* 0x110fe40000010010 */
[----:B------:R-:W-:Y:S02]  /*9390*/  FMUL.FTZ R9, R0, R18 ;  /* 0x0000001200097220 */ /* 0x000fe40000410000 */
[----:B---3--:R-:W-:Y:S02]  /*93a0*/  FFMA.FTZ R20, R4, R12, R16 ;  /* 0x0000000c04147223 */ /* 0x008fe40000010010 */
[----:B------:R-:W3:Y:S01]  /*93b0*/  LDL R4, [R1+0xb0] ;  /* 0x0000b00001047983 */ /* 0x000ee20000100800 */
        /* <DEDUP_REMOVED lines=9> */
[C---:B------:R-:W-:Y:S02]  /*9450*/  @P0 LOP3.LUT P6, RZ, R7.reuse, 0xff0000, RZ, 0xc0, !PT ;  /* 0x00ff000007ff0812 */ /* 0x040fe400078cc0ff */
[----:B------:R-:W-:Y:S01]  /*9460*/  FSEL R6, R20, RZ, P4 ;  /* 0x000000ff14067208 */ /* 0x000fe20002000000 */
[----:B--2---:R-:W-:Y:S01]  /*9470*/  FFMA.FTZ R24, R8, R12, R16 ;  /* 0x0000000c08187223 */ /* 0x004fe20000010010 */
[----:B------:R-:W-:Y:S01]  /*9480*/  @P0 FSEL R8, R18, RZ, P6 ;  /* 0x000000ff12080208 */ /* 0x000fe20003000000 */
[----:B------:R-:W-:Y:S04]  /*9490*/  STL [R1+0x34], R9 ;  /* 0x0000340901007387 */ /* 0x000fe80000100800 */
[----:B------:R-:W-:Y:S04]  /*94a0*/  STL [R1+0xc8], R13 ;  /* 0x0000c80d01007387 */ /* 0x000fe80000100800 */
[----:B------:R0:W-:Y:S04]  /*94b0*/  @P0 STL [R1+0xb4], R8 ;  /* 0x0000b40801000387 */ /* 0x0001e80000100800 */
[----:B------:R4:W-:Y:S01]  /*94c0*/  STL [R1+0xb8], R6 ;  /* 0x0000b80601007387 */ /* 0x0009e20000100800 */
[----:B------:R-:W-:Y:S01]  /*94d0*/  @P0 LOP3.LUT P6, RZ, R7, 0xff000000, RZ, 0xc0, !PT ;  /* 0xff00000007ff0812 */ /* 0x000fe200078cc0ff */
[----:B------:R-:W-:Y:S01]  /*94e0*/  FADD.FTZ R25, R21, -R23 ;  /* 0x8000001715197221 */ /* 0x000fe20000010000 */
[----:B------:R-:W-:-:S02]  /*94f0*/  @P0 MOV R23, R14 ;  /* 0x0000000e00170202 */ /* 0x000fc40000000f00 */
[----:B0-----:R-:W-:Y:S02]  /*9500*/  @P0 FSEL R8, R20, RZ, P6 ;  /* 0x000000ff14080208 */ /* 0x001fe40003000000 */
[----:B------:R-:W-:Y:S01]  /*9510*/  @P0 LOP3.LUT P4, RZ, R23, 0xff, RZ, 0xc0, !PT ;  /* 0x000000ff17ff0812 */ /* 0x000fe2000788c0ff */
[----:B------:R-:W-:Y:S02]  /*9520*/  FMUL.FTZ R19, R0, R19 ;  /* 0x0000001300137220 */ /* 0x000fe40000410000 */
[----:B---3--:R-:W-:Y:S02]  /*9530*/  FADD.FTZ R18, R4, -R24 ;  /* 0x8000001804127221 */ /* 0x008fe40000010000 */
[----:B------:R-:W2:Y:S04]  /*9540*/  LDL R4, [R1+0x224] ;  /* 0x0002240001047983 */ /* 0x000ea80000100800 */
[----:B------:R-:W-:Y:S01]  /*9550*/  @P0 STL [R1+0x9c], R8 ;  /* 0x00009c0801000387 */ /* 0x000fe20000100800 */
[----:B----4-:R-:W-:-:S02]  /*9560*/  @P1 LEA R6, P6, R2, c[0x0][0x258], 0x5 ;  /* 0x0000960002061a11 */ /* 0x010fc400078c28ff */
[C---:B------:R-:W-:Y:S02]  /*9570*/  SHF.L.U32 R23, R2.reuse, 0x4, RZ ;  /* 0x0000000402177819 */ /* 0x040fe400000006ff */
[----:B------:R-:W-:Y:S02]  /*9580*/  SHF.R.U32.HI R20, RZ, 0x1c, R2 ;  /* 0x0000001cff147819 */ /* 0x000fe40000011602 */
[----:B------:R-:W-:Y:S02]  /*9590*/  @P1 LEA.HI.X R7, R2, c[0x0][0x25c], RZ, 0x5, P6 ;  /* 0x0000970002071a11 */ /* 0x000fe400030f2cff */
[----:B------:R-:W3:Y:S01]  /*95a0*/  LDL R2, [R1+0x228] ;  /* 0x0002280001027983 */ /* 0x000ee20000100800 */
[----:B------:R-:W-:-:S03]  /*95b0*/  @P2 FADD.FTZ R19, R5, R19 ;  /* 0x0000001305132221 */ /* 0x000fc60000010000 */
[----:B------:R0:W-:Y:S04]  /*95c0*/  @P1 STL.64 [R1+0x40], R6 ;  /* 0x0000400601001387 */ /* 0x0001e80000100a00 */
[----:B------:R-:W4:Y:S01]  /*95d0*/  LDL R5, [R1+0x22c] ;  /* 0x00022c0001057983 */ /* 0x000f220000100800 */
[----:B------:R-:W-:Y:S01]  /*95e0*/  FMUL.FTZ R24, R19, c[0x0][0x1e8] ;  /* 0x00007a0013187a20 */ /* 0x000fe20000410000 */
[----:B0-----:R-:W-:-:S04]  /*95f0*/  IADD3 R6, P6, R23, c[0x0][0x248], RZ ;  /* 0x0000920017067a10 */ /* 0x001fc80007fde0ff */
[----:B------:R-:W-:Y:S01]  /*9600*/  IADD3.X R7, R20, c[0x0][0x24c], RZ, P6, !PT ;  /* 0x0000930014077a10 */ /* 0x000fe200037fe4ff */
[----:B------:R-:W-:-:S04]  /*9610*/  FMUL.FTZ R8, R0, R25 ;  /* 0x0000001900087220 */ /* 0x000fc80000410000 */
[----:B------:R0:W-:Y:S02]  /*9620*/  STL.64 [R1+0x60], R6 ;  /* 0x0000600601007387 */ /* 0x0001e40000100a00 */
[----:B0-----:R-:W-:-:S05]  /*9630*/  FSEL R6, R24, RZ, P5 ;  /* 0x000000ff18067208 */ /* 0x001fca0002800000 */
[----:B------:R0:W-:Y:S01]  /*9640*/  STL [R1+0xc0], R6 ;  /* 0x0000c00601007387 */ /* 0x0001e20000100800 */
[----:B------:R-:W-:Y:S01]  /*9650*/  @P0 FSEL R9, R24, RZ, P4 ;  /* 0x000000ff18090208 */ /* 0x000fe20002000000 */
[----:B------:R-:W-:Y:S01]  /*9660*/  FMUL.FTZ R17, R0, R17 ;  /* 0x0000001100117220 */ /* 0x000fe20000410000 */
[----:B------:R-:W-:Y:S02]  /*9670*/  LOP3.LUT P6, RZ, R10, 0xff00, RZ, 0xc0, !PT ;  /* 0x0000ff000aff7812 */ /* 0x000fe400078cc0ff */
[----:B0-----:R-:W-:-:S04]  /*9680*/  @P0 IADD3 R6, P4, R23, c[0x0][0x250], RZ ;  /* 0x0000940017060a10 */ /* 0x001fc80007f9e0ff */
[----:B------:R-:W-:Y:S02]  /*9690*/  @P0 IADD3.X R7, R20, c[0x0][0x254], RZ, P4, !PT ;  /* 0x0000950014070a10 */ /* 0x000fe400027fe4ff */
[----:B------:R-:W-:Y:S01]  /*96a0*/  @P0 LOP3.LUT P5, RZ, R14, 0xff00, RZ, 0xc0, !PT ;  /* 0x0000ff000eff0812 */ /* 0x000fe200078ac0ff */
[----:B------:R-:W-:Y:S02]  /*96b0*/  FMUL.FTZ R26, R0, R26 ;  /* 0x0000001a001a7220 */ /* 0x000fe40000410000 */
[----:B--2---:R-:W-:Y:S02]  /*96c0*/  @P2 FADD.FTZ R8, R4, R8 ;  /* 0x0000000804082221 */ /* 0x004fe40000010000 */
[----:B------:R-:W2:Y:S02]  /*96d0*/  LDL R4, [R1+0x210] ;  /* 0x0002100001047983 */ /* 0x000ea40000100800 */
[----:B------:R-:W-:Y:S02]  /*96e0*/  FMUL.FTZ R23, R8, c[0x0][0x1e8] ;  /* 0x00007a0008177a20 */ /* 0x000fe40000410000 */
[----:B------:R-:W-:Y:S04]  /*96f0*/  @P0 STL [R1+0xc4], R9 ;  /* 0x0000c40901000387 */ /* 0x000fe80000100800 */
[----:B------:R-:W-:Y:S04]  /*9700*/  STL [R1+0x8], R8 ;  /* 0x0000080801007387 */ /* 0x000fe80000100800 */
[----:B------:R-:W-:Y:S01]  /*9710*/  @P0 STL.64 [R1+0x58], R6 ;  /* 0x0000580601000387 */ /* 0x000fe20000100a00 */
[----:B---3--:R-:W-:Y:S01]  /*9720*/  @P2 FADD.FTZ R17, R2, R17 ;  /* 0x0000001102112221 */ /* 0x008fe20000010000 */
[----:B------:R-:W-:-:S05]  /*9730*/  FSEL R2, R23, RZ, P6 ;  /* 0x000000ff17027208 */ /* 0x000fca0003000000 */
[----:B------:R0:W-:Y:S01]  /*9740*/  STL [R1+0xac], R2 ;  /* 0x0000ac0201007387 */ /* 0x0001e20000100800 */
[----:B----4-:R-:W-:Y:S01]  /*9750*/  @P2 FADD.FTZ R26, R5, R26 ;  /* 0x0000001a051a2221 */ /* 0x010fe20000010000 */
[----:B0-----:R-:W-:-:S05]  /*9760*/  @P0 FSEL R2, R23, RZ, P5 ;  /* 0x000000ff17020208 */ /* 0x001fca0002800000 */
[----:B------:R0:W-:Y:S04]  /*9770*/  @P0 STL [R1+0xb0], R2 ;  /* 0x0000b00201000387 */ /* 0x0001e80000100800 */
[----:B------:R-:W3:Y:S04]  /*9780*/  LDL.LU R8, [R1+0x134] ;  /* 0x0001340001087983 */ /* 0x000ee80000300800 */
[----:B------:R-:W3:Y:S04]  /*9790*/  LDL.LU R7, [R1+0x130] ;  /* 0x0001300001077983 */ /* 0x000ee80000300800 */
[----:B------:R-:W3:Y:S01]  /*97a0*/  LDL.LU R5, [R1+0xbc] ;  /* 0x0000bc0001057983 */ /* 0x000ee20000300800 */
[----:B------:R-:W-:Y:S01]  /*97b0*/  FMUL.FTZ R20, R17, c[0x0][0x1e8] ;  /* 0x00007a0011147a20 */ /* 0x000fe20000410000 */
[----:B------:R-:W-:Y:S01]  /*97c0*/  LOP3.LUT P4, RZ, R10, 0xff0000, RZ, 0xc0, !PT ;  /* 0x00ff00000aff7812 */ /* 0x000fe2000788c0ff */
[----:B0-----:R-:W-:Y:S01]  /*97d0*/  FMUL.FTZ R2, R0, R18 ;  /* 0x0000001200027220 */ /* 0x001fe20000410000 */
[----:B------:R-:W-:-:S02]  /*97e0*/  @P0 LOP3.LUT P6, RZ, R14, 0xff0000, RZ, 0xc0, !PT ;  /* 0x00ff00000eff0812 */ /* 0x000fc400078cc0ff */
[----:B------:R-:W-:Y:S01]  /*97f0*/  FSEL R6, R20, RZ, P4 ;  /* 0x000000ff14067208 */ /* 0x000fe20002000000 */
[----:B------:R-:W-:Y:S01]  /*9800*/  FMUL.FTZ R18, R26, c[0x0][0x1e8] ;  /* 0x00007a001a127a20 */ /* 0x000fe20000410000 */
[----:B------:R-:W-:-:S03]  /*9810*/  LOP3.LUT P5, RZ, R10, 0xff000000, RZ, 0xc0, !PT ;  /* 0xff0000000aff7812 */ /* 0x000fc600078ac0ff */
[----:B------:R0:W-:Y:S01]  /*9820*/  STL [R1+0x98], R6 ;  /* 0x0000980601007387 */ /* 0x0001e20000100800 */
[----:B------:R-:W-:Y:S01]  /*9830*/  @P0 LOP3.LUT P4, RZ, R14, 0xff000000, RZ, 0xc0, !PT ;  /* 0xff0000000eff0812 */ /* 0x000fe2000788c0ff */
[----:B--2---:R-:W-:Y:S01]  /*9840*/  @P2 FADD.FTZ R2, R4, R2 ;  /* 0x0000000204022221 */ /* 0x004fe20000010000 */
[----:B------:R-:W-:-:S03]  /*9850*/  @P0 FSEL R4, R20, RZ, P6 ;  /* 0x000000ff14040208 */ /* 0x000fc60003000000 */
[----:B------:R-:W-:Y:S01]  /*9860*/  FMUL.FTZ R20, R2, c[0x0][0x1e8] ;  /* 0x00007a0002147a20 */ /* 0x000fe20000410000 */
[----:B------:R1:W-:Y:S01]  /*9870*/  STL [R1+0xc], R2 ;  /* 0x00000c0201007387 */ /* 0x0003e20000100800 */
[----:B------:R-:W-:-:S03]  /*9880*/  LOP3.LUT P6, RZ, R11, 0xff, RZ, 0xc0, !PT ;  /* 0x000000ff0bff7812 */ /* 0x000fc600078cc0ff */
[----:B------:R2:W-:Y:S04]  /*9890*/  @P0 STL [R1+0xa8], R4 ;  /* 0x0000a80401000387 */ /* 0x0005e80000100800 */
[----:B0-----:R-:W4:Y:S01]  /*98a0*/  LDL.LU R6, [R1+0x88] ;  /* 0x0000880001067983 */ /* 0x001f220000300800 */
[----:B-1----:R-:W-:Y:S02]  /*98b0*/  FSEL R2, R18, RZ, P5 ;  /* 0x000000ff12027208 */ /* 0x002fe40002800000 */
[----:B------:R-:W-:-:S03]  /*98c0*/  FSEL R9, R20, RZ, P6 ;  /* 0x000000ff14097208 */ /* 0x000fc60003000000 */
[----:B------:R0:W-:Y:S01]  /*98d0*/  STL [R1+0x94], R2 ;  /* 0x0000940201007387 */ /* 0x0001e20000100800 */
[----:B------:R-:W-:-:S03]  /*98e0*/  @P0 LOP3.LUT P5, RZ, R15, 0xff, RZ, 0xc0, !PT ;  /* 0x000000ff0fff0812 */ /* 0x000fc600078ac0ff */
[----:B--2---:R-:W2:Y:S01]  /*98f0*/  LDL.LU R4, [R1+0x84] ;  /* 0x0000840001047983 */ /* 0x004ea20000300800 */
[----:B0-----:R-:W-:-:S05]  /*9900*/  @P0 FSEL R2, R18, RZ, P4 ;  /* 0x000000ff12020208 */ /* 0x001fca0002000000 */
[----:B------:R0:W-:Y:S04]  /*9910*/  @P0 STL [R1+0xa4], R2 ;  /* 0x0000a40201000387 */ /* 0x0001e80000100800 */
[----:B0-----:R-:W2:Y:S04]  /*9920*/  LDL.LU R2, [R1+0x80] ;  /* 0x0000800001027983 */ /* 0x001ea80000300800 */
[----:B------:R0:W-:Y:S02]  /*9930*/  STL [R1+0x90], R9 ;  /* 0x0000900901007387 */ /* 0x0001e40000100800 */
[----:B0-----:R-:W-:-:S05]  /*9940*/  @P0 FSEL R9, R20, RZ, P5 ;  /* 0x000000ff14090208 */ /* 0x001fca0002800000 */
[----:B------:R0:W-:Y:S04]  /*9950*/  @P0 STL [R1+0xa0], R9 ;  /* 0x0000a00901000387 */ /* 0x0001e80000100800 */
[----:B------:R-:W2:Y:S04]  /*9960*/  LDL R15, [R1+0x7c] ;  /* 0x00007c00010f7983 */ /* 0x000ea80000100800 */
[----:B------:R-:W2:Y:S04]  /*9970*/  LDL.LU R14, [R1+0x6c] ;  /* 0x00006c00010e7983 */ /* 0x000ea80000300800 */
[----:B0-----:R-:W2:Y:S01]  /*9980*/  LDL.LU R9, [R1+0x68] ;  /* 0x0000680001097983 */ /* 0x001ea20000300800 */
[----:B---3--:R-:W-:-:S03]  /*9990*/  FFMA.FTZ R20, R5, R12, R16 ;  /* 0x0000000c05147223 */ /* 0x008fc60000010010 */
[----:B------:R-:W3:Y:S04]  /*99a0*/  LDL.LU R5, [R1+0x54] ;  /* 0x0000540001057983 */ /* 0x000ee80000300800 */
[----:B------:R-:W3:Y:S01]  /*99b0*/  LDL.LU R23, [R1+0x30] ;  /* 0x0000300001177983 */ /* 0x000ee20000300800 */
[----:B------:R-:W-:-:S03]  /*99c0*/  LOP3.LUT P4, RZ, R11, 0xff00, RZ, 0xc0, !PT ;  /* 0x0000ff000bff7812 */ /* 0x000fc6000788c0ff */
[----:B------:R-:W3:Y:S01]  /*99d0*/  LDL.LU R13, [R1+0x1e0] ;  /* 0x0001e000010d7983 */ /* 0x000ee20000300800 */
[C---:B------:R-:W-:Y:S02]  /*99e0*/  LOP3.LUT P6, RZ, R11.reuse, 0xff0000, RZ, 0xc0, !PT ;  /* 0x00ff00000bff7812 */ /* 0x040fe400078cc0ff */
[----:B------:R-:W-:Y:S01]  /*99f0*/  LOP3.LUT P5, RZ, R11, 0xff000000, RZ, 0xc0, !PT ;  /* 0xff0000000bff7812 */ /* 0x000fe200078ac0ff */
[----:B------:R-:W3:Y:S01]  /*9a00*/  LDL.LU R29, [R1+0x1dc] ;  /* 0x0001dc00011d7983 */ /* 0x000ee20000300800 */
[----:B------:R-:W-:-:S03]  /*9a10*/  FFMA.FTZ R18, R7, R12, R16 ;  /* 0x0000000c07127223 */ /* 0x000fc60000010010 */
[----:B------:R-:W3:Y:S01]  /*9a20*/  LDL.LU R21, [R1+0x1c8] ;  /* 0x0001c80001157983 */ /* 0x000ee20000300800 */
[----:B------:R-:W-:-:S03]  /*9a30*/  FFMA.FTZ R24, R8, R12, R16 ;  /* 0x0000000c08187223 */ /* 0x000fc60000010010 */
[----:B------:R-:W3:Y:S04]  /*9a40*/  LDL.LU R11, [R1+0x1a4] ;  /* 0x0001a400010b7983 */ /* 0x000ee80000300800 */
[----:B------:R-:W3:Y:S04]  /*9a50*/  LDL.LU R10, [R1+0x18c] ;  /* 0x00018c00010a7983 */ /* 0x000ee80000300800 */
[----:B------:R-:W3:Y:S01]  /*9a60*/  LDL.LU R7, [R1+0x154] ;  /* 0x0001540001077983 */ /* 0x000ee20000300800 */
[----:B----4-:R-:W-:-:S03]  /*9a70*/  FFMA.FTZ R25, R6, R12, R16 ;  /* 0x0000000c06197223 */ /* 0x010fc60000010010 */
[----:B------:R-:W4:Y:S01]  /*9a80*/  LDL.LU R6, [R1+0x14c] ;  /* 0x00014c0001067983 */ /* 0x000f220000300800 */
[----:B--2---:R-:W-:-:S03]  /*9a90*/  FFMA.FTZ R27, R4, R12, R16 ;  /* 0x0000000c041b7223 */ /* 0x004fc60000010010 */
[----:B------:R-:W2:Y:S01]  /*9aa0*/  LDL.LU R4, [R1+0x148] ;  /* 0x0001480001047983 */ /* 0x000ea20000300800 */
[----:B------:R-:W-:-:S03]  /*9ab0*/  FFMA.FTZ R8, R2, R12, R16 ;  /* 0x0000000c02087223 */ /* 0x000fc60000010010 */
[----:B------:R-:W2:Y:S01]  /*9ac0*/  LDL.LU R2, [R1+0x140] ;  /* 0x0001400001027983 */ /* 0x000ea20000300800 */
[-CC-:B------:R-:W-:Y:S02]  /*9ad0*/  FFMA.FTZ R15, R15, R12.reuse, R16.reuse ;  /* 0x0000000c0f0f7223 */ /* 0x180fe40000010010 */
[-CC-:B------:R-:W-:Y:S02]  /*9ae0*/  FFMA.FTZ R14, R14, R12.reuse, R16.reuse ;  /* 0x0000000c0e0e7223 */ /* 0x180fe40000010010 */
[-CC-:B------:R-:W-:Y:S02]  /*9af0*/  FFMA.FTZ R9, R9, R12.reuse, R16.reuse ;  /* 0x0000000c09097223 */ /* 0x180fe40000010010 */
[-CC-:B---3--:R-:W-:Y:S02]  /*9b00*/  FFMA.FTZ R5, R5, R12.reuse, R16.reuse ;  /* 0x0000000c05057223 */ /* 0x188fe40000010010 */
[----:B------:R-:W-:Y:S02]  /*9b10*/  FFMA.FTZ R23, R23, R12, R16 ;  /* 0x0000000c17177223 */ /* 0x000fe40000010010 */
[----:B------:R-:W3:Y:S04]  /*9b20*/  LDL.LU R12, [R1+0x770] ;  /* 0x00077000010c7983 */ /* 0x000ee80000300800 */
[----:B------:R-:W2:Y:S01]  /*9b30*/  LDL.LU R16, [R1+0x1c4] ;  /* 0x0001c40001107983 */ /* 0x000ea20000300800 */
[----:B------:R-:W-:-:S02]  /*9b40*/  FADD.FTZ R24, R13, -R24 ;  /* 0x800000180d187221 */ /* 0x000fc40000010000 */
[----:B------:R-:W-:Y:S01]  /*9b50*/  FADD.FTZ R18, R29, -R18 ;  /* 0x800000121d127221 */ /* 0x000fe20000010000 */
[----:B------:R-:W3:Y:S01]  /*9b60*/  LDL.LU R13, [R1+0x76c] ;  /* 0x00076c00010d7983 */ /* 0x000ee20000300800 */
[----:B------:R-:W-:-:S03]  /*9b70*/  FADD.FTZ R20, R21, -R20 ;  /* 0x8000001415147221 */ /* 0x000fc60000010000 */
[----:B------:R-:W3:Y:S04]  /*9b80*/  LDL R29, [R1+0x214] ;  /* 0x00021400011d7983 */ /* 0x000ee80000100800 */
[----:B------:R-:W4:Y:S01]  /*9b90*/  LDL.LU R21, [R1+0x768] ;  /* 0x0007680001157983 */ /* 0x000f220000300800 */
[----:B--2---:R-:W-:-:S03]  /*9ba0*/  FADD.FTZ R16, R16, -R25 ;  /* 0x8000001910107221 */ /* 0x004fc60000010000 */
[----:B------:R-:W2:Y:S01]  /*9bb0*/  LDL.LU R25, [R1+0x1b4] ;  /* 0x0001b40001197983 */ /* 0x000ea20000300800 */
[----:B------:R-:W-:Y:S02]  /*9bc0*/  FADD.FTZ R7, R7, -R14 ;  /* 0x8000000e07077221 */ /* 0x000fe40000010000 */
[C---:B------:R-:W-:Y:S02]  /*9bd0*/  FMUL.FTZ R14, R0.reuse, R24 ;  /* 0x00000018000e7220 */ /* 0x040fe40000410000 */
[----:B------:R-:W-:Y:S02]  /*9be0*/  FADD.FTZ R11, R11, -R8 ;  /* 0x800000080b0b7221 */ /* 0x000fe40000010000 */
[----:B------:R-:W-:Y:S01]  /*9bf0*/  FMUL.FTZ R20, R0, R20 ;  /* 0x0000001400147220 */ /* 0x000fe20000410000 */
[----:B------:R-:W2:Y:S01]  /*9c00*/  LDL.LU R8, [R1+0x764] ;  /* 0x0007640001087983 */ /* 0x000ea20000300800 */
[----:B---3--:R-:W-:Y:S02]  /*9c10*/  @P2 FADD.FTZ R14, R29, R14 ;  /* 0x0000000e1d0e2221 */ /* 0x008fe40000010000 */
[----:B------:R-:W-:-:S02]  /*9c20*/  FADD.FTZ R10, R10, -R15 ;  /* 0x8000000f0a0a7221 */ /* 0x000fc40000010000 */
[----:B------:R-:W-:Y:S02]  /*9c30*/  FADD.FTZ R23, R2, -R23 ;  /* 0x8000001702177221 */ /* 0x000fe40000010000 */
[----:B----4-:R-:W-:Y:S01]  /*9c40*/  FADD.FTZ R6, R6, -R9 ;  /* 0x8000000906067221 */ /* 0x010fe20000010000 */
[----:B------:R-:W3:Y:S01]  /*9c50*/  LDL.LU R2, [R1+0x11c] ;  /* 0x00011c0001027983 */ /* 0x000ee20000300800 */
[----:B------:R-:W-:-:S03]  /*9c60*/  FADD.FTZ R9, R4, -R5 ;  /* 0x8000000504097221 */ /* 0x000fc60000010000 */
[----:B------:R-:W4:Y:S01]  /*9c70*/  LDL R15, [R1+0x78] ;  /* 0x00007800010f7983 */ /* 0x000f220000100800 */
[----:B------:R-:W-:-:S03]  /*9c80*/  FMUL.FTZ R24, R0, R11 ;  /* 0x0000000b00187220 */ /* 0x000fc60000410000 */
[----:B------:R-:W3:Y:S04]  /*9c90*/  LDL.LU.64 R4, [R1+0x70] ;  /* 0x0000700001047983 */ /* 0x000ee80000300a00 */
[----:B------:R0:W-:Y:S02]  /*9ca0*/  STL [R1+0x4], R20 ;  /* 0x0000041401007387 */ /* 0x0001e40000100800 */
        /* <DEDUP_REMOVED lines=8> */
[----:B------:R0:W2:Y:S04]  /*9d30*/  LDL.LU R10, [R1+0x75c] ;  /* 0x00075c00010a7983 */ /* 0x0000a80000300800 */
        /* <DEDUP_REMOVED lines=14> */
[----:B---3--:R-:W-:-:S03]  /*9e20*/  @P0 F2FP.PACK_AB R14, RZ, R9 ;  /* 0x00000009ff0e023e */ /* 0x008fc600000000ff */
[----:B------:R1:W-:Y:S04]  /*9e30*/  @P0 STL [R1+0x8c], R28 ;  /* 0x00008c1c01000387 */ /* 0x0003e80000100800 */
[----:B-1----:R-:W2:Y:S04]  /*9e40*/  LDL R28, [R1+0x218] ;  /* 0x00021800011c7983 */ /* 0x002ea80000100800 */
[----:B------:R-:W3:Y:S02]  /*9e50*/  LDL.LU R9, [R1+0x750] ;  /* 0x0007500001097983 */ /* 0x000ee40000300800 */
[----:B---3--:R-:W-:-:S02]  /*9e60*/  PRMT R9, R14, 0x7610, R9 ;  /* 0x000076100e097816 */ /* 0x008fc40000000009 */
[----:B------:R-:W3:Y:S02]  /*9e70*/  LDL.LU R14, [R1+0x74c] ;  /* 0x00074c00010e7983 */ /* 0x000ee40000300800 */
[----:B---3--:R-:W-:Y:S02]  /*9e80*/  @P0 F2FP.PACK_AB R10, RZ, R14 ;  /* 0x0000000eff0a023e */ /* 0x008fe400000000ff */
[----:B------:R-:W3:Y:S02]  /*9e90*/  LDL.LU R14, [R1+0x748] ;  /* 0x00074800010e7983 */ /* 0x000ee40000300800 */
[----:B---3--:R-:W-:Y:S02]  /*9ea0*/  PRMT R14, R10, 0x7610, R14 ;  /* 0x000076100a0e7816 */ /* 0x008fe4000000000e */
[----:B------:R-:W3:Y:S02]  /*9eb0*/  LDL.LU R10, [R1+0x744] ;  /* 0x00074400010a7983 */ /* 0x000ee40000300800 */
[----:B---3--:R-:W-:-:S02]  /*9ec0*/  @P0 F2FP.PACK_AB R11, RZ, R10 ;  /* 0x0000000aff0b023e */ /* 0x008fc400000000ff */
[----:B------:R-:W3:Y:S02]  /*9ed0*/  LDL.LU R10, [R1+0x740] ;  /* 0x00074000010a7983 */ /* 0x000ee40000300800 */
[----:B---3--:R-:W-:Y:S02]  /*9ee0*/  PRMT R10, R11, 0x7610, R10 ;  /* 0x000076100b0a7816 */ /* 0x008fe4000000000a */
[----:B------:R0:W3:Y:S02]  /*9ef0*/  LDL.LU R11, [R1+0x73c] ;  /* 0x00073c00010b7983 */ /* 0x0000e40000300800 */
[----:B---3--:R-:W-:Y:S02]  /*9f00*/  @P0 F2FP.PACK_AB R11, RZ, R2 ;  /* 0x00000002ff0b023e */ /* 0x008fe400000000ff */
[----:B------:R0:W3:Y:S02]  /*9f10*/  LDL.LU R2, [R1+0x738] ;  /* 0x0007380001027983 */ /* 0x0000e40000300800 */
[----:B------:R-:W-:-:S02]  /*9f20*/  PRMT R29, R11, 0x7610, R29 ;  /* 0x000076100b1d7816 */ /* 0x000fc4000000001d */
[----:B------:R-:W3:Y:S02]  /*9f30*/  LDL.LU R11, [R1+0x734] ;  /* 0x00073400010b7983 */ /* 0x000ee40000300800 */
[----:B---3--:R-:W-:Y:S02]  /*9f40*/  @P0 F2FP.PACK_AB R2, RZ, R11 ;  /* 0x0000000bff02023e */ /* 0x008fe400000000ff */
[----:B------:R-:W3:Y:S01]  /*9f50*/  LDL.LU R11, [R1+0x730] ;  /* 0x00073000010b7983 */ /* 0x000ee20000300800 */
[----:B----4-:R-:W-:Y:S02]  /*9f60*/  @P0 F2FP.PACK_AB R23, RZ, R15 ;  /* 0x0000000fff17023e */ /* 0x010fe400000000ff */
[----:B---3--:R-:W-:Y:S02]  /*9f70*/  PRMT R11, R2, 0x7610, R11 ;  /* 0x00007610020b7816 */ /* 0x008fe4000000000b */
[----:B------:R-:W3:Y:S04]  /*9f80*/  LDL.LU R2, [R1+0x72c] ;  /* 0x00072c0001027983 */ /* 0x000ee80000300800 */
[----:B------:R-:W4:Y:S01]  /*9f90*/  LDL.LU R15, [R1+0x728] ;  /* 0x00072800010f7983 */ /* 0x000f220000300800 */
[----:B------:R-:W-:-:S04]  /*9fa0*/  MOV R0, R4 ;  /* 0x0000000400007202 */ /* 0x000fc80000000f00 */
[----:B------:R-:W-:Y:S02]  /*9fb0*/  LOP3.LUT P4, RZ, R0, 0xff, RZ, 0xc0, !PT ;  /* 0x000000ff00ff7812 */ /* 0x000fe4000788c0ff */
[----:B------:R-:W-:Y:S02]  /*9fc0*/  @P0 F2FP.PACK_AB R0, RZ, R8 ;  /* 0x00000008ff00023e */ /* 0x000fe400000000ff */
[----:B----4-:R-:W-:Y:S02]  /*9fd0*/  @P0 F2FP.PACK_AB R20, RZ, R15 ;  /* 0x0000000fff14023e */ /* 0x010fe400000000ff */
        /* <DEDUP_REMOVED lines=173> */
[----:B------:R-:W-:-:S03]  /*aab0*/  @P0 F2FP.PACK_AB R2, RZ, R3 ;  /* 0x00000003ff02023e */ /* 0x000fc600000000ff */
[----:B------:R-:W3:Y:S01]  /*aac0*/  LDL.LU R27, [R1+0xb4] ;  /* 0x0000b400011b7983 */ /* 0x000ee20000300800 */
[----:B------:R-:W-:-:S03]  /*aad0*/  @P0 MOV R0, R22 ;  /* 0x0000001600000202 */ /* 0x000fc60000000f00 */
[----:B------:R-:W3:Y:S04]  /*aae0*/  LDL.LU R26, [R1+0x138] ;  /* 0x00013800011a7983 */ /* 0x000ee80000300800 */
[----:B------:R-:W3:Y:S04]  /*aaf0*/  LDL.LU R25, [R1+0x144] ;  /* 0x0001440001197983 */ /* 0x000ee80000300800 */
[----:B------:R-:W3:Y:S01]  /*ab00*/  LDL.LU R24, [R1+0x158] ;  /* 0x0001580001187983 */ /* 0x000ee20000300800 */
[----:B--2---:R-:W-:-:S03]  /*ab10*/  @P0 F2FP.PACK_AB R20, RZ, R23 ;  /* 0x00000017ff14023e */ /* 0x004fc600000000ff */
[----:B------:R-:W2:Y:S01]  /*ab20*/  LDL.LU.64 R22, [R1+0x58] ;  /* 0x0000580001167983 */ /* 0x000ea20000300a00 */
[----:B------:R-:W-:Y:S02]  /*ab30*/  PRMT R21, R2, 0x7610, R21 ;  /* 0x0000761002157816 */ /* 0x000fe40000000015 */
[----:B------:R-:W-:Y:S02]  /*ab40*/  PRMT R9, R20, 0x7610, R9 ;  /* 0x0000761014097816 */ /* 0x000fe40000000009 */
[----:B------:R-:W2:Y:S01]  /*ab50*/  LDL.LU R20, [R1+0x54] ;  /* 0x0000540001147983 */ /* 0x000ea20000300800 */
[----:B------:R-:W-:-:S03]  /*ab60*/  @P0 F2FP.PACK_AB R11, RZ, R10 ;  /* 0x0000000aff0b023e */ /* 0x000fc600000000ff */
[----:B------:R-:W2:Y:S04]  /*ab70*/  LDL.LU R2, [R1+0x94] ;  /* 0x0000940001027983 */ /* 0x000ea80000300800 */
[----:B------:R-:W2:Y:S04]  /*ab80*/  LDL.LU R3, [R1+0xac] ;  /* 0x0000ac0001037983 */ /* 0x000ea80000300800 */
[----:B------:R-:W2:Y:S02]  /*ab90*/  LDL.LU R10, [R1+0x6c8] ;  /* 0x0006c800010a7983 */ /* 0x000ea40000300800 */
[----:B--2---:R-:W-:-:S02]  /*aba0*/  PRMT R10, R11, 0x7610, R10 ;  /* 0x000076100b0a7816 */ /* 0x004fc4000000000a */
[----:B------:R0:W2:Y:S02]  /*abb0*/  LDL.LU R11, [R1+0x6c4] ;  /* 0x0006c400010b7983 */ /* 0x0000a40000300800 */
[----:B--2---:R-:W-:Y:S02]  /*abc0*/  @P0 F2FP.PACK_AB R11, RZ, R18 ;  /* 0x00000012ff0b023e */ /* 0x004fe400000000ff */
[----:B------:R-:W2:Y:S01]  /*abd0*/  LDL.LU R18, [R1+0x6c0] ;  /* 0x0006c00001127983 */ /* 0x000ea20000300800 */
[----:B------:R-:W-:Y:S02]  /*abe0*/  @P0 F2FP.PACK_AB R4, RZ, R5 ;  /* 0x00000005ff04023e */ /* 0x000fe400000000ff */
[----:B--2---:R-:W-:Y:S02]  /*abf0*/  PRMT R18, R11, 0x7610, R18 ;  /* 0x000076100b127816 */ /* 0x004fe40000000012 */
[----:B------:R-:W2:Y:S01]  /*ac00*/  LDL.LU R11, [R1+0x6bc] ;  /* 0x0006bc00010b7983 */ /* 0x000ea20000300800 */
[----:B------:R-:W-:-:S02]  /*ac10*/  @P0 F2FP.PACK_AB R29, RZ, R28 ;  /* 0x0000001cff1d023e */ /* 0x000fc400000000ff */
[----:B--2---:R-:W-:Y:S02]  /*ac20*/  PRMT R11, R4, 0x7610, R11 ;  /* 0x00007610040b7816 */ /* 0x004fe4000000000b */
[----:B------:R-:W2:Y:S04]  /*ac30*/  LDL.LU.64 R4, [R1+0x18] ;  /* 0x0000180001047983 */ /* 0x000ea80000300a00 */
[----:B------:R0:W2:Y:S01]  /*ac40*/  LDL.LU R28, [R1+0x6b8] ;  /* 0x0006b800011c7983 */ /* 0x0000a20000300800 */
[----:B------:R-:W-:Y:S02]  /*ac50*/  @P0 LOP3.LUT P3, RZ, R0, 0xff, RZ, 0xc0, !PT ;  /* 0x000000ff00ff0812 */ /* 0x000fe4000786c0ff */
[----:B------:R-:W-:Y:S02]  /*ac60*/  @P0 F2FP.PACK_AB R0, RZ, R14 ;  /* 0x0000000eff00023e */ /* 0x000fe400000000ff */
[----:B---3--:R-:W-:-:S02]  /*ac70*/  F2FP.PACK_AB R26, R19, R26 ;  /* 0x0000001a131a723e */ /* 0x008fc400000000ff */
[----:B--2---:R-:W-:Y:S02]  /*ac80*/  @P0 F2FP.PACK_AB R28, RZ, R27 ;  /* 0x0000001bff1c023e */ /* 0x004fe400000000ff */
[----:B------:R-:W-:Y:S02]  /*ac90*/  F2FP.PACK_AB R27, R13, R12 ;  /* 0x0000000c0d1b723e */ /* 0x000fe400000000ff */
[----:B------:R-:W2:Y:S04]  /*aca0*/  LDL.LU R13, [R1+0xc4] ;  /* 0x0000c400010d7983 */ /* 0x000ea80000300800 */
[----:B------:R-:W3:Y:S04]  /*acb0*/  LDL.LU R14, [R1+0xb0] ;  /* 0x0000b000010e7983 */ /* 0x000ee80000300800 */
[----:B------:R-:W2:Y:S04]  /*acc0*/  LDL.LU R12, [R1+0x78] ;  /* 0x00007800010c7983 */ /* 0x000ea80000300800 */
[----:B------:R-:W2:Y:S01]  /*acd0*/  LDL.LU R19, [R1+0x6b4] ;  /* 0x0006b40001137983 */ /* 0x000ea20000300800 */
[----:B------:R-:W-:-:S02]  /*ace0*/  F2FP.PACK_AB R24, R8, R24 ;  /* 0x000000180818723e */ /* 0x000fc400000000ff */
[----:B--2---:R-:W-:Y:S02]  /*acf0*/  F2FP.PACK_AB R25, R19, R25 ;  /* 0x000000191319723e */ /* 0x004fe400000000ff */
        /* <DEDUP_REMOVED lines=25> */
[----:B--2---:R-:W-:-:S03]  /*ae90*/  F2FP.PACK_AB R27, R20, R27 ;  /* 0x0000001b141b723e */ /* 0x004fc600000000ff */
[----:B------:R-:W2:Y:S01]  /*aea0*/  LDL.LU R20, [R1+0x680] ;  /* 0x0006800001147983 */ /* 0x000ea20000300800 */
[----:B---3--:R-:W-:-:S03]  /*aeb0*/  F2FP.PACK_AB R26, R26, R28 ;  /* 0x0000001c1a1a723e */ /* 0x008fc600000000ff */
[----:B------:R-:W3:Y:S01]  /*aec0*/  LDL.LU R28, [R1+0x6c] ;  /* 0x00006c00011c7983 */ /* 0x000ee20000300800 */
[----:B----4-:R-:W-:-:S03]  /*aed0*/  F2FP.PACK_AB R25, R2, R25 ;  /* 0x000000190219723e */ /* 0x010fc600000000ff */
[----:B------:R-:W2:Y:S01]  /*aee0*/  LDL.LU R2, [R1+0x67c] ;  /* 0x00067c0001027983 */ /* 0x000ea20000300800 */
[----:B------:R-:W-:-:S03]  /*aef0*/  F2FP.PACK_AB R24, R3, R24 ;  /* 0x000000180318723e */ /* 0x000fc600000000ff */
[----:B------:R-:W2:Y:S01]  /*af00*/  LDL.LU R3, [R1+0x678] ;  /* 0x0006780001037983 */ /* 0x000ea20000300800 */
[----:B------:R-:W-:-:S03]  /*af10*/  @P0 F2FP.PACK_AB R0, RZ, R13 ;  /* 0x0000000dff00023e */ /* 0x000fc600000000ff */
        /* <DEDUP_REMOVED lines=10> */
[----:B------:R-:W-:-:S03]  /*afc0*/  @P0 F2FP.PACK_AB R3, RZ, R14 ;  /* 0x0000000eff03023e */ /* 0x000fc600000000ff */
[----:B------:R-:W4:Y:S04]  /*afd0*/  LDL.LU R13, [R1+0x66c] ;  /* 0x00066c00010d7983 */ /* 0x000f280000300800 */
[----:B------:R-:W4:Y:S01]  /*afe0*/  LDL.LU R14, [R1+0x668] ;  /* 0x00066800010e7983 */ /* 0x000f220000300800 */
[----:B--2---:R-:W-:-:S03]  /*aff0*/  @P0 F2FP.PACK_AB R17, RZ, R21 ;  /* 0x00000015ff11023e */ /* 0x004fc600000000ff */
[----:B------:R-:W2:Y:S01]  /*b000*/  LDL.LU R21, [R1+0xd4] ;  /* 0x0000d40001157983 */ /* 0x000ea20000300800 */
[----:B------:R-:W-:Y:S02]  /*b010*/  @P0 F2FP.PACK_AB R18, RZ, R12 ;  /* 0x0000000cff12023e */ /* 0x000fe400000000ff */
[----:B------:R-:W-:Y:S01]  /*b020*/  @P0 PRMT R8, R0, 0x7610, R8 ;  /* 0x0000761000080816 */ /* 0x000fe20000000008 */
[----:B------:R-:W2:Y:S01]  /*b030*/  LDL.LU R12, [R1+0x70] ;  /* 0x00007000010c7983 */ /* 0x000ea20000300800 */
[----:B------:R-:W-:Y:S02]  /*b040*/  @P0 PRMT R11, R17, 0x7610, R11 ;  /* 0x00007610110b0816 */ /* 0x000fe4000000000b */
[----:B------:R-:W-:Y:S02]  /*b050*/  @P0 PRMT R8, R8, 0x5410, R3 ;  /* 0x0000541008080816 */ /* 0x000fe40000000003 */
[----:B------:R-:W-:Y:S01]  /*b060*/  @P0 PRMT R11, R11, 0x5410, R18 ;  /* 0x000054100b0b0816 */ /* 0x000fe20000000012 */
[----:B------:R-:W-:Y:S01]  /*b070*/  FMUL.FTZ R0, R29, c[0x0][0x1e8] ;  /* 0x00007a001d007a20 */ /* 0x000fe20000410000 */
[----:B---3--:R-:W-:-:S02]  /*b080*/  @P0 F2FP.PACK_AB R19, RZ, R24 ;  /* 0x00000018ff13023e */ /* 0x008fc400000000ff */
[----:B----4-:R-:W-:Y:S02]  /*b090*/  @P0 F2FP.PACK_AB R2, RZ, R25 ;  /* 0x00000019ff02023e */ /* 0x010fe400000000ff */
[----:B------:R-:W-:Y:S02]  /*b0a0*/  @P0 F2FP.PACK_AB R20, RZ, R26 ;  /* 0x0000001aff14023e */ /* 0x000fe400000000ff */
[----:B------:R-:W-:Y:S02]  /*b0b0*/  @P0 PRMT R9, R19, 0x7610, R9 ;  /* 0x0000761013090816 */ /* 0x000fe40000000009 */
[----:B------:R-:W-:Y:S02]  /*b0c0*/  @P0 F2FP.PACK_AB R16, RZ, R27 ;  /* 0x0000001bff10023e */ /* 0x000fe400000000ff */
        /* <DEDUP_REMOVED lines=11> */
[----:B------:R-:W-:Y:S01]  /*b180*/  F2FP.PACK_AB R19, R2, R28 ;  /* 0x0000001c0213723e */ /* 0x000fe200000000ff */
[----:B-1----:R-:W-:Y:S01]  /*b190*/  FMUL.FTZ R22, R6, c[0x0][0x1e8] ;  /* 0x00007a0006167a20 */ /* 0x002fe20000410000 */
[----:B0-----:R-:W3:Y:S04]  /*b1a0*/  LDL.64 R10, [R1+0xd8] ;  /* 0x0000d800010a7983 */ /* 0x001ee80000100a00 */
[----:B------:R-:W3:Y:S01]  /*b1b0*/  LDL.LU R6, [R1+0x664] ;  /* 0x0006640001067983 */ /* 0x000ee20000300800 */
[----:B------:R-:W-:-:S03]  /*b1c0*/  FSEL R18, R22, RZ, P6 ;  /* 0x000000ff16127208 */ /* 0x000fc60003000000 */
[----:B------:R-:W3:Y:S01]  /*b1d0*/  LDL.LU R15, [R1+0x660] ;  /* 0x00066000010f7983 */ /* 0x000ee20000300800 */
[----:B------:R-:W-:-:S03]  /*b1e0*/  F2FP.PACK_AB R18, R17, R18 ;  /* 0x000000121112723e */ /* 0x000fc600000000ff */
        /* <DEDUP_REMOVED lines=9> */
[----:B--2---:R-:W-:Y:S02]  /*b280*/  F2FP.PACK_AB R17, R12, R17 ;  /* 0x000000110c11723e */ /* 0x004fe400000000ff */
[----:B------:R-:W2:Y:S04]  /*b290*/  LDL.LU R12, [R1+0x658] ;  /* 0x00065800010c7983 */ /* 0x000ea80000300800 */
[----:B---3--:R-:W-:Y:S01]  /*b2a0*/  @P1 STG.E.128 [R2.64+0x10], R4 ;  /* 0x0000100402001986 */ /* 0x008fe2000c101d04 */
[----:B------:R-:W-:-:S02]  /*b2b0*/  FSEL R16, R26, RZ, P5 ;  /* 0x000000ff1a107208 */ /* 0x000fc40002800000 */
[----:B------:R-:W-:Y:S01]  /*b2c0*/  IADD3 R20, P4, R23, c[0x0][0x248], RZ ;  /* 0x0000920017147a10 */ /* 0x000fe20007f9e0ff */
[----:B--2---:R0:W-:Y:S04]  /*b2d0*/  @P1 STG.E.128 [R2.64], R12 ;  /* 0x0000000c02001986 */ /* 0x0041e8000c101d04 */
[----:B0-----:R-:W2:Y:S01]  /*b2e0*/  LDL.LU R3, [R1+0x50] ;  /* 0x0000500001037983 */ /* 0x001ea20000300800 */
[----:B------:R-:W-:Y:S02]  /*b2f0*/  F2FP.PACK_AB R16, R16, R21 ;  /* 0x000000151010723e */ /* 0x000fe400000000ff */
        /* <DEDUP_REMOVED lines=18> */
[----:B------:R-:W-:Y:S02]  /*b420*/  @P0 F2FP.PACK_AB R0, RZ, R18 ;  /* 0x00000012ff00023e */ /* 0x000fe400000000ff */
[----:B------:R-:W-:Y:S02]  /*b430*/  @P0 FSEL R20, R28, RZ, P3 ;  /* 0x000000ff1c140208 */ /* 0x000fe40001800000 */
        /* <DEDUP_REMOVED lines=24> */
.L_x_1962:
[----:B------:R-:W-:Y:S05]  /*b5c0*/  BSYNC B1 ;  /* 0x0000000000017941 */ /* 0x000fea0003800000 */
.L_x_1959:
        /* <DEDUP_REMOVED lines=296> */
.L_x_1958:
[----:B------:R-:W-:Y:S05]  /*c850*/  BSYNC B0 ;  /* 0x0000000000007941 */ /* 0x000fea0003800000 */
.L_x_1956:
        /* <DEDUP_REMOVED lines=915> */
.L_x_1960:
[----:B0-----:R-:W-:Y:S02]  /*10190*/  MOV R19, R20 ;  /* 0x0000001400137202 */ /* 0x001fe40000000f00 */
[----:B------:R-:W-:-:S02]  /*101a0*/  MOV R16, 0x1 ;  /* 0x0000000100107802 */ /* 0x000fc40000000f00 */
[----:B------:R-:W-:Y:S02]  /*101b0*/  MOV R23, 0x1f ;  /* 0x0000001f00177802 */ /* 0x000fe40000000f00 */
[----:B------:R-:W-:Y:S02]  /*101c0*/  MOV R22, 0xffffffff ;  /* 0xffffffff00167802 */ /* 0x000fe40000000f00 */
[----:B------:R-:W-:Y:S02]  /*101d0*/  MOV R18, 0x101f0 ;  /* 0x000101f000127802 */ /* 0x000fe40000000f00 */
[----:B-----5:R-:W-:Y:S05]  /*101e0*/  CALL.REL.NOINC `($__internal_89_$__cuda_sm70_shflsync_bfly_p) ;  /* 0x0000045000007944 */ /* 0x020fea0003c00000 */
[----:B-1----:R-:W-:Y:S01]  /*101f0*/  MOV R21, R16 ;  /* 0x0000001000157202 */ /* 0x002fe20000000f00 */
[----:B------:R-:W-:Y:S05]  /*10200*/  BRA `(.L_x_1964) ;  /* 0xffff733000007947 */ /* 0x000fea000383ffff */
.L_x_1961:
[----:B------:R-:W-:Y:S01]  /*10210*/  HFMA2.MMA R16, -RZ, RZ, 0, 5.9604644775390625e-08 ;  /* 0x00000001ff107435 */ /* 0x000fe200000001ff */
[----:B------:R-:W-:Y:S02]  /*10220*/  MOV R19, R17 ;  /* 0x0000001100137202 */ /* 0x000fe40000000f00 */
[----:B------:R-:W-:Y:S02]  /*10230*/  MOV R23, 0x1f ;  /* 0x0000001f00177802 */ /* 0x000fe40000000f00 */
[----:B------:R-:W-:-:S02]  /*10240*/  MOV R22, 0xffffffff ;  /* 0xffffffff00167802 */ /* 0x000fc40000000f00 */
[----:B------:R-:W-:Y:S02]  /*10250*/  MOV R18, 0x10270 ;  /* 0x0001027000127802 */ /* 0x000fe40000000f00 */
[----:B01---5:R-:W-:Y:S05]  /*10260*/  CALL.REL.NOINC `($__internal_89_$__cuda_sm70_shflsync_bfly_p) ;  /* 0x000003d000007944 */ /* 0x023fea0003c00000 */
[----:B------:R-:W-:Y:S01]  /*10270*/  FADD.FTZ R20, R20, R21 ;  /* 0x0000001514147221 */ /* 0x000fe20000010000 */
[----:B------:R-:W-:Y:S01]  /*10280*/  MOV R23, 0x1f ;  /* 0x0000001f00177802 */ /* 0x000fe20000000f00 */
[----:B-1----:R-:W-:Y:S01]  /*10290*/  FADD.FTZ R17, R17, R16 ;  /* 0x0000001011117221 */ /* 0x002fe20000010000 */
[----:B------:R-:W-:Y:S01]  /*102a0*/  HFMA2.MMA R16, -RZ, RZ, 0, 1.1920928955078125e-07 ;  /* 0x00000002ff107435 */ /* 0x000fe200000001ff */
[----:B------:R-:W-:Y:S02]  /*102b0*/  MOV R22, 0xffffffff ;  /* 0xffffffff00167802 */ /* 0x000fe40000000f00 */
[----:B------:R-:W-:Y:S02]  /*102c0*/  MOV R19, R20 ;  /* 0x0000001400137202 */ /* 0x000fe40000000f00 */
[----:B------:R-:W-:Y:S02]  /*102d0*/  MOV R18, 0x102f0 ;  /* 0x000102f000127802 */ /* 0x000fe40000000f00 */
[----:B------:R-:W-:Y:S05]  /*102e0*/  CALL.REL.NOINC `($__internal_89_$__cuda_sm70_shflsync_bfly_p) ;  /* 0x0000035000007944 */ /* 0x000fea0003c00000 */
[----:B-1----:R-:W-:Y:S01]  /*102f0*/  MOV R21, R16 ;  /* 0x0000001000157202 */ /* 0x002fe20000000f00 */
[----:B------:R-:W-:Y:S01]  /*10300*/  HFMA2.MMA R16, -RZ, RZ, 0, 1.1920928955078125e-07 ;  /* 0x00000002ff107435 */ /* 0x000fe200000001ff */
[----:B------:R-:W-:-:S02]  /*10310*/  MOV R19, R17 ;  /* 0x0000001100137202 */ /* 0x000fc40000000f00 */
[----:B------:R-:W-:Y:S02]  /*10320*/  MOV R23, 0x1f ;  /* 0x0000001f00177802 */ /* 0x000fe40000000f00 */
[----:B------:R-:W-:Y:S02]  /*10330*/  MOV R22, 0xffffffff ;  /* 0xffffffff00167802 */ /* 0x000fe40000000f00 */
[----:B------:R-:W-:Y:S02]  /*10340*/  MOV R18, 0x10360 ;  /* 0x0001036000127802 */ /* 0x000fe40000000f00 */
[----:B------:R-:W-:Y:S05]  /*10350*/  CALL.REL.NOINC `($__internal_89_$__cuda_sm70_shflsync_bfly_p) ;  /* 0x000002e000007944 */ /* 0x000fea0003c00000 */
[----:B------:R-:W-:Y:S01]  /*10360*/  FADD.FTZ R20, R21, R20 ;  /* 0x0000001415147221 */ /* 0x000fe20000010000 */
[----:B------:R-:W-:Y:S01]  /*10370*/  MOV R23, 0x1f ;  /* 0x0000001f00177802 */ /* 0x000fe20000000f00 */
[----:B-1----:R-:W-:Y:S01]  /*10380*/  FADD.FTZ R17, R17, R16 ;  /* 0x0000001011117221 */ /* 0x002fe20000010000 */
[----:B------:R-:W-:Y:S01]  /*10390*/  HFMA2.MMA R16, -RZ, RZ, 0, 2.384185791015625e-07 ;  /* 0x00000004ff107435 */ /* 0x000fe200000001ff */
[----:B------:R-:W-:Y:S02]  /*103a0*/  MOV R22, 0xffffffff ;  /* 0xffffffff00167802 */ /* 0x000fe40000000f00 */
[----:B------:R-:W-:-:S02]  /*103b0*/  MOV R19, R20 ;  /* 0x0000001400137202 */ /* 0x000fc40000000f00 */
[----:B------:R-:W-:Y:S02]  /*103c0*/  MOV R18, 0x103e0 ;  /* 0x000103e000127802 */ /* 0x000fe40000000f00 */
[----:B------:R-:W-:Y:S05]  /*103d0*/  CALL.REL.NOINC `($__internal_89_$__cuda_sm70_shflsync_bfly_p) ;  /* 0x0000026000007944 */ /* 0x000fea0003c00000 */
[----:B-1----:R-:W-:Y:S01]  /*103e0*/  MOV R21, R16 ;  /* 0x0000001000157202 */ /* 0x002fe20000000f00 */
[----:B------:R-:W-:Y:S01]  /*103f0*/  HFMA2.MMA R16, -RZ, RZ, 0, 2.384185791015625e-07 ;  /* 0x00000004ff107435 */ /* 0x000fe200000001ff */
[----:B------:R-:W-:Y:S02]  /*10400*/  MOV R19, R17 ;  /* 0x0000001100137202 */ /* 0x000fe40000000f00 */
[----:B------:R-:W-:Y:S02]  /*10410*/  MOV R23, 0x1f ;  /* 0x0000001f00177802 */ /* 0x000fe40000000f00 */
[----:B------:R-:W-:Y:S02]  /*10420*/  MOV R22, 0xffffffff ;  /* 0xffffffff00167802 */ /* 0x000fe40000000f00 */
[----:B------:R-:W-:Y:S02]  /*10430*/  MOV R18, 0x10450 ;  /* 0x0001045000127802 */ /* 0x000fe40000000f00 */
[----:B------:R-:W-:Y:S05]  /*10440*/  CALL.REL.NOINC `($__internal_89_$__cuda_sm70_shflsync_bfly_p) ;  /* 0x000001f000007944 */ /* 0x000fea0003c00000 */
[----:B------:R-:W-:Y:S01]  /*10450*/  FADD.FTZ R20, R21, R20 ;  /* 0x0000001415147221 */ /* 0x000fe20000010000 */
[----:B------:R-:W-:Y:S01]  /*10460*/  MOV R23, 0x1f ;  /* 0x0000001f00177802 */ /* 0x000fe20000000f00 */
[----:B-1----:R-:W-:Y:S01]  /*10470*/  FADD.FTZ R17, R17, R16 ;  /* 0x0000001011117221 */ /* 0x002fe20000010000 */
[----:B------:R-:W-:Y:S01]  /*10480*/  HFMA2.MMA R16, -RZ, RZ, 0, 4.76837158203125e-07 ;  /* 0x00000008ff107435 */ /* 0x000fe200000001ff */
[----:B------:R-:W-:-:S02]  /*10490*/  MOV R22, 0xffffffff ;  /* 0xffffffff00167802 */ /* 0x000fc40000000f00 */
[----:B------:R-:W-:Y:S02]  /*104a0*/  MOV R19, R20 ;  /* 0x0000001400137202 */ /* 0x000fe40000000f00 */
[----:B------:R-:W-:Y:S02]  /*104b0*/  MOV R18, 0x104d0 ;  /* 0x000104d000127802 */ /* 0x000fe40000000f00 */
[----:B------:R-:W-:Y:S05]  /*104c0*/  CALL.REL.NOINC `($__internal_89_$__cuda_sm70_shflsync_bfly_p) ;  /* 0x0000017000007944 */ /* 0x000fea0003c00000 */
[----:B-1----:R-:W-:Y:S01]  /*104d0*/  MOV R21, R16 ;  /* 0x0000001000157202 */ /* 0x002fe20000000f00 */
[----:B------:R-:W-:Y:S01]  /*104e0*/  HFMA2.MMA R16, -RZ, RZ, 0, 4.76837158203125e-07 ;  /* 0x00000008ff107435 */ /* 0x000fe200000001ff */
[----:B------:R-:W-:Y:S02]  /*104f0*/  MOV R19, R17 ;  /* 0x0000001100137202 */ /* 0x000fe40000000f00 */
[----:B------:R-:W-:Y:S02]  /*10500*/  MOV R23, 0x1f ;  /* 0x0000001f00177802 */ /* 0x000fe40000000f00 */
[----:B------:R-:W-:Y:S02]  /*10510*/  MOV R22, 0xffffffff ;  /* 0xffffffff00167802 */ /* 0x000fe40000000f00 */
[----:B------:R-:W-:-:S02]  /*10520*/  MOV R18, 0x10540 ;  /* 0x0001054000127802 */ /* 0x000fc40000000f00 */
[----:B------:R-:W-:Y:S05]  /*10530*/  CALL.REL.NOINC `($__internal_89_$__cuda_sm70_shflsync_bfly_p) ;  /* 0x0000010000007944 */ /* 0x000fea0003c00000 */
[----:B------:R-:W-:Y:S01]  /*10540*/  FADD.FTZ R20, R21, R20 ;  /* 0x0000001415147221 */ /* 0x000fe20000010000 */
[----:B------:R-:W-:Y:S01]  /*10550*/  MOV R23, 0x1f ;  /* 0x0000001f00177802 */ /* 0x000fe20000000f00 */
[----:B-1----:R-:W-:Y:S01]  /*10560*/  FADD.FTZ R17, R17, R16 ;  /* 0x0000001011117221 */ /* 0x002fe20000010000 */
[----:B------:R-:W-:Y:S01]  /*10570*/  HFMA2.MMA R16, -RZ, RZ, 0, 9.5367431640625e-07 ;  /* 0x00000010ff107435 */ /* 0x000fe200000001ff */
[----:B------:R-:W-:-:S02]  /*10580*/  MOV R22, 0xffffffff ;  /* 0xffffffff00167802 */ /* 0x000fc40000000f00 */
[----:B------:R-:W-:Y:S02]  /*10590*/  MOV R19, R20 ;  /* 0x0000001400137202 */ /* 0x000fe40000000f00 */
[----:B------:R-:W-:Y:S02]  /*105a0*/  MOV R18, 0x105c0 ;  /* 0x000105c000127802 */ /* 0x000fe40000000f00 */
[----:B------:R-:W-:Y:S05]  /*105b0*/  CALL.REL.NOINC `($__internal_89_$__cuda_sm70_shflsync_bfly_p) ;  /* 0x0000008000007944 */ /* 0x000fea0003c00000 */
[----:B-1----:R-:W-:Y:S01]  /*105c0*/  MOV R21, R16 ;  /* 0x0000001000157202 */ /* 0x002fe20000000f00 */
[----:B------:R-:W-:Y:S01]  /*105d0*/  HFMA2.MMA R16, -RZ, RZ, 0, 9.5367431640625e-07 ;  /* 0x00000010ff107435 */ /* 0x000fe200000001ff */
[----:B------:R-:W-:Y:S02]  /*105e0*/  MOV R19, R17 ;  /* 0x0000001100137202 */ /* 0x000fe40000000f00 */
[----:B------:R-:W-:Y:S02]  /*105f0*/  MOV R23, 0x1f ;  /* 0x0000001f00177802 */ /* 0x000fe40000000f00 */
[----:B------:R-:W-:Y:S02]  /*10600*/  MOV R22, 0xffffffff ;  /* 0xffffffff00167802 */ /* 0x000fe40000000f00 */
[----:B------:R-:W-:-:S02]  /*10610*/  MOV R18, 0x10630 ;  /* 0x0001063000127802 */ /* 0x000fc40000000f00 */
[----:B------:R-:W-:Y:S05]  /*10620*/  CALL.REL.NOINC `($__internal_89_$__cuda_sm70_shflsync_bfly_p) ;  /* 0x0000001000007944 */ /* 0x000fea0003c00000 */
[----:B-1----:R-:W-:Y:S05]  /*10630*/  BRA `(.L_x_1965) ;  /* 0xffff702000007947 */ /* 0x002fea000383ffff */
        .weak           $__internal_89_$__cuda_sm70_shflsync_bfly_p
        .type           $__internal_89_$__cuda_sm70_shflsync_bfly_p,@function
        .size           $__internal_89_$__cuda_sm70_shflsync_bfly_p,(.L_x_2915 - $__internal_89_$__cuda_sm70_shflsync_bfly_p)
$__internal_89_$__cuda_sm70_shflsync_bfly_p:
[----:B------:R-:W-:Y:S04]  /*10640*/  WARPSYNC R22 ;  /* 0x0000001600007348 */ /* 0x000fe80003800000 */
[----:B------:R0:W1:Y:S02]  /*10650*/  SHFL.BFLY PT, R16, R19, R16, R23 ;  /* 0x0c00001013107389 */ /* 0x00006400000e0017 */
[----:B0-----:R-:W-:-:S06]  /*10660*/  HFMA2.MMA R19, -RZ, RZ, 0, 0 ;  /* 0x00000000ff137435 */ /* 0x001fcc00000001ff */
[----:B------:R-:W-:Y:S05]  /*10670*/  RET.REL.NODEC R18 `(_ZN10layer_norm31ln_parallel_residual_bwd_kernelINS_13Kernel_traitsIf6__halffS2_fjLj1280ELj1ELj4ELj1ELj16ENS_18Kernel_traits_baseILj1280EfS2_fS2_fjLj128EEEEELb1ELb0ELb1EEEvNS_9BwdParamsE) ;  /* 0xfffef98012007950 */ /* 0x000fea0003c3ffff */
.L_x_1966:
        /* <DEDUP_REMOVED lines=16> */
.L_x_2915:


//--------------------- .text._ZN10layer_norm22ln_bwd_finalize_kernelINS_22Kernel_traits_finalizeILj1280Ef6__halffS2_fjLb0ELj1024ELj4ENS_18Kernel_traits_baseILj1280EfS2_fS2_fjLj1024EEEEELb0ELb0EEEvNS_9BwdParamsE --------------------------
	.section	.text._ZN10layer_norm22ln_bwd_finalize_kernelINS_22Kernel_traits_finalizeILj1280Ef6__halffS2_fjLb0ELj1024ELj4ENS_18Kernel_traits_baseILj1280EfS2_fS2_fjLj1024EEEEELb0ELb0EEEvNS_9BwdParamsE,"ax",@progbits
	.sectioninfo	@"SHI_REGISTERS=30"
	.align	128
        .global         _ZN10layer_norm22ln_bwd_finalize_kernelINS_22Kernel_traits_finalizeILj1280Ef6__halffS2_fjLb0ELj1024ELj4ENS_18Kernel_traits_baseILj1280EfS2_fS2_fjLj1024EEEEELb0ELb0EEEvNS_9BwdParamsE
        .type           _ZN10layer_norm22ln_bwd_finalize_kernelINS_22Kernel_traits_finalizeILj1280Ef6__halffS2_fjLb0ELj1024ELj4ENS_18Kernel_traits_baseILj1280EfS2_fS2_fjLj1024EEEEELb0ELb0EEEvNS_9BwdParamsE,@function
        .size           _ZN10layer_norm22ln_bwd_finalize_kernelINS_22Kernel_traits_finalizeILj1280Ef6__halffS2_fjLb0ELj1024ELj4ENS_18Kernel_traits_baseILj1280EfS2_fS2_fjLj1024EEEEELb0ELb0EEEvNS_9BwdParamsE,(.L_x_2916 - _ZN10layer_norm22ln_bwd_finalize_kernelINS_22Kernel_traits_finalizeILj1280Ef6__halffS2_fjLb0ELj1024ELj4ENS_18Kernel_traits_baseILj1280EfS2_fS2_fjLj1024EEEEELb0ELb0EEEvNS_9BwdParamsE)
        .other          _ZN10layer_norm22ln_bwd_finalize_kernelINS_22Kernel_traits_finalizeILj1280Ef6__halffS2_fjLb0ELj1024ELj4ENS_18Kernel_traits_baseILj1280EfS2_fS2_fjLj1024EEEEELb0ELb0EEEvNS_9BwdParamsE,@"STO_CUDA_ENTRY STV_DEFAULT"
_ZN10layer_norm22ln_bwd_finalize_kernelINS_22Kernel_traits_finalizeILj1280Ef6__halffS2_fjLb0ELj1024ELj4ENS_18Kernel_traits_baseILj1280EfS2_fS2_fjLj1024EEEEELb0ELb0EEEvNS_9BwdParamsE:
.text._ZN10layer_norm22ln_bwd_finalize_kernelINS_22Kernel_traits_finalizeILj1280Ef6__halffS2_fjLb0ELj1024ELj4ENS_18Kernel_traits_baseILj1280EfS2_fS2_fjLj1024EEEEELb0ELb0EEEvNS_9BwdParamsE:
        /* <DEDUP_REMOVED lines=19> */
.L_x_1980:
        /* <DEDUP_REMOVED lines=28> */
.L_x_1971:
        /* <DEDUP_REMOVED lines=35> */
.L_x_1970:
[----:B------:R-:W-:Y:S05]  /*0520*/  BSYNC B1 ;  /* 0x0000000000017941 */ /* 0x000fea0003800000 */
.L_x_1969:
        /* <DEDUP_REMOVED lines=23> */
.L_x_1973:
[----:B------:R-:W-:Y:S05]  /*06a0*/  BSYNC B1 ;  /* 0x0000000000017941 */ /* 0x000fea0003800000 */
.L_x_1972:
        /* <DEDUP_REMOVED lines=11> */
.L_x_1974:
[----:B------:R-:W-:Y:S05]  /*0760*/  BSYNC B1 ;  /* 0x0000000000017941 */ /* 0x000fea0003800000 */
.L_x_1968:
[----:B------:R-:W-:Y:S05]  /*0770*/  BSYNC B0 ;  /* 0x0000000000007941 */ /* 0x000fea0003800000 */
.L_x_1967:
        /* <DEDUP_REMOVED lines=11> */
.L_x_1981:
        /* <DEDUP_REMOVED lines=18> */
.L_x_1982:
[----:B---3--:R-:W-:Y:S02]  /*0950*/  FADD.FTZ R4, R4, R9 ;  /* 0x0000000904047221 */ /* 0x008fe40000010000 */
[----:B-12---:R-:W-:-:S03]  /*0960*/  FADD.FTZ R6, R5, R6 ;  /* 0x0000000605067221 */ /* 0x006fc60000010000 */
[----:B------:R1:W-:Y:S04]  /*0970*/  @!P1 STS [R17.X4+0x2000], R4 ;  /* 0x0020000411009388 */ /* 0x0003e80000004800 */
[----:B------:R1:W-:Y:S02]  /*0980*/  @!P1 STS [R17.X4+0x2080], R6 ;  /* 0x0020800611009388 */ /* 0x0003e40000004800 */
.L_x_1975:
        /* <DEDUP_REMOVED lines=15> */
.L_x_1979:
[----:B------:R-:W-:Y:S05]  /*0a80*/  BSYNC B0 ;  /* 0x0000000000007941 */ /* 0x000fea0003800000 */
.L_x_1978:
[C---:B------:R-:W-:Y:S02]  /*0a90*/  ISETP.GT.U32.AND P1, PT, R18.reuse, -0x501, PT ;  /* 0xfffffaff1200780c */ /* 0x040fe40003f24070 */
[----:B------:R-:W-:Y:S02]  /*0aa0*/  IADD3 R18, R18, 0x500, RZ ;  /* 0x0000050012127810 */ /* 0x000fe40007ffe0ff */
[----:B------:R-:W-:-:S09]  /*0ab0*/  IADD3 R19, R19, 0x280, RZ ;  /* 0x0000028013137810 */ /* 0x000fd20007ffe0ff */
[----:B01----:R-:W-:Y:S05]  /*0ac0*/  @P1 BRA `(.L_x_1980) ;  /* 0xfffff66000001947 */ /* 0x003fea000383ffff */
[----:B------:R-:W-:Y:S05]  /*0ad0*/  EXIT ;  /* 0x000000000000794d */ /* 0x000fea0003800000 */
.L_x_1976:
[----:B--2---:R-:W-:Y:S01]  /*0ae0*/  IMAD.MOV.U32 R9, RZ, RZ, R5 ;  /* 0x000000ffff097224 */ /* 0x004fe200078e0005 */
[----:B------:R-:W-:Y:S01]  /*0af0*/  MOV R8, 0x1 ;  /* 0x0000000100087802 */ /* 0x000fe20000000f00 */
[----:B------:R-:W-:Y:S01]  /*0b00*/  IMAD.MOV.U32 R7, RZ, RZ, 0x1f ;  /* 0x0000001fff077424 */ /* 0x000fe200078e00ff */
[----:B------:R-:W-:Y:S02]  /*0b10*/  MOV R10, 0xffffffff ;  /* 0xffffffff000a7802 */ /* 0x000fe40000000f00 */
[----:B------:R-:W-:Y:S02]  /*0b20*/  MOV R2, 0xb40 ;  /* 0x00000b4000027802 */ /* 0x000fe40000000f00 */
[----:B01----:R-:W-:Y:S05]  /*0b30*/  CALL.REL.NOINC `($__internal_90_$__cuda_sm70_shflsync_bfly_p) ;  /* 0x000003b000007944 */ /* 0x003fea0003c00000 */
[----:B-1----:R-:W-:Y:S01]  /*0b40*/  IMAD.MOV.U32 R2, RZ, RZ, R7 ;  /* 0x000000ffff027224 */ /* 0x002fe200078e0007 */
[----:B0-----:R-:W-:Y:S05]  /*0b50*/  BRA `(.L_x_1981) ;  /* 0xfffffcd000007947 */ /* 0x001fea000383ffff */
.L_x_1977:
[----:B------:R-:W-:Y:S01]  /*0b60*/  HFMA2.MMA R8, -RZ, RZ, 0, 1.1920928955078125e-07 ;  /* 0x00000002ff087435 */ /* 0x000fe200000001ff */
[----:B------:R-:W-:Y:S01]  /*0b70*/  MOV R7, 0x1f ;  /* 0x0000001f00077802 */ /* 0x000fe20000000f00 */
[----:B------:R-:W-:Y:S01]  /*0b80*/  IMAD.MOV.U32 R10, RZ, RZ, -0x1 ;  /* 0xffffffffff0a7424 */ /* 0x000fe200078e00ff */
[----:B------:R-:W-:-:S03]  /*0b90*/  MOV R2, 0xbb0 ;  /* 0x00000bb000027802 */ /* 0x000fc60000000f00 */
[----:B012---:R-:W-:Y:S05]  /*0ba0*/  CALL.REL.NOINC `($__internal_90_$__cuda_sm70_shflsync_bfly_p) ;  /* 0x0000034000007944 */ /* 0x007fea0003c00000 */
[----:B0-----:R-:W-:Y:S01]  /*0bb0*/  HFMA2.MMA R8, -RZ, RZ, 0, 2.384185791015625e-07 ;  /* 0x00000004ff087435 */ /* 0x001fe200000001ff */
[----:B-1----:R-:W-:Y:S01]  /*0bc0*/  FADD.FTZ R9, R9, R7 ;  /* 0x0000000709097221 */ /* 0x002fe20000010000 */
[----:B------:R-:W-:Y:S01]  /*0bd0*/  MOV R7, 0x1f ;  /* 0x0000001f00077802 */ /* 0x000fe20000000f00 */
[----:B------:R-:W-:Y:S01]  /*0be0*/  IMAD.MOV.U32 R10, RZ, RZ, -0x1 ;  /* 0xffffffffff0a7424 */ /* 0x000fe200078e00ff */
[----:B------:R-:W-:-:S02]  /*0bf0*/  MOV R2, 0xc10 ;  /* 0x00000c1000027802 */ /* 0x000fc40000000f00 */
[----:B------:R-:W-:Y:S05]  /*0c00*/  CALL.REL.NOINC `($__internal_90_$__cuda_sm70_shflsync_bfly_p) ;  /* 0x000002e000007944 */ /* 0x000fea0003c00000 */
[----:B0-----:R-:W-:Y:S01]  /*0c10*/  HFMA2.MMA R8, -RZ, RZ, 0, 4.76837158203125e-07 ;  /* 0x00000008ff087435 */ /* 0x001fe200000001ff */
[----:B-1----:R-:W-:Y:S01]  /*0c20*/  FADD.FTZ R9, R9, R7 ;  /* 0x0000000709097221 */ /* 0x002fe20000010000 */
[----:B------:R-:W-:Y:S01]  /*0c30*/  MOV R7, 0x1f ;  /* 0x0000001f00077802 */ /* 0x000fe20000000f00 */
[----:B------:R-:W-:Y:S01]  /*0c40*/  IMAD.MOV.U32 R10, RZ, RZ, -0x1 ;  /* 0xffffffffff0a7424 */ /* 0x000fe200078e00ff */
[----:B------:R-:W-:-:S02]  /*0c50*/  MOV R2, 0xc70 ;  /* 0x00000c7000027802 */ /* 0x000fc40000000f00 */
[----:B------:R-:W-:Y:S05]  /*0c60*/  CALL.REL.NOINC `($__internal_90_$__cuda_sm70_shflsync_bfly_p) ;  /* 0x0000028000007944 */ /* 0x000fea0003c00000 */
[----:B-1----:R-:W-:Y:S01]  /*0c70*/  FADD.FTZ R6, R9, R7 ;  /* 0x0000000709067221 */ /* 0x002fe20000010000 */
[----:B0-----:R-:W-:Y:S01]  /*0c80*/  HFMA2.MMA R8, -RZ, RZ, 0, 9.5367431640625e-07 ;  /* 0x00000010ff087435 */ /* 0x001fe200000001ff */
[----:B------:R-:W-:Y:S01]  /*0c90*/  MOV R7, 0x1f ;  /* 0x0000001f00077802 */ /* 0x000fe20000000f00 */
[----:B------:R-:W-:Y:S01]  /*0ca0*/  IMAD.MOV.U32 R10, RZ, RZ, -0x1 ;  /* 0xffffffffff0a7424 */ /* 0x000fe200078e00ff */
[----:B------:R-:W-:-:S02]  /*0cb0*/  MOV R2, 0xce0 ;  /* 0x00000ce000027802 */ /* 0x000fc40000000f00 */
[----:B------:R-:W-:Y:S02]  /*0cc0*/  MOV R9, R6 ;  /* 0x0000000600097202 */ /* 0x000fe40000000f00 */
[----:B------:R-:W-:Y:S05]  /*0cd0*/  CALL.REL.NOINC `($__internal_90_$__cuda_sm70_shflsync_bfly_p) ;  /* 0x0000021000007944 */ /* 0x000fea0003c00000 */
[----:B0-----:R-:W-:Y:S01]  /*0ce0*/  HFMA2.MMA R8, -RZ, RZ, 0, 5.9604644775390625e-08 ;  /* 0x00000001ff087435 */ /* 0x001fe200000001ff */
[----:B-1----:R-:W-:Y:S01]  /*0cf0*/  MOV R5, R7 ;  /* 0x0000000700057202 */ /* 0x002fe20000000f00 */
[----:B------:R-:W-:Y:S01]  /*0d00*/  IMAD.MOV.U32 R9, RZ, RZ, R4 ;  /* 0x000000ffff097224 */ /* 0x000fe200078e0004 */
[----:B------:R-:W-:Y:S01]  /*0d10*/  MOV R7, 0x1f ;  /* 0x0000001f00077802 */ /* 0x000fe20000000f00 */
[----:B------:R-:W-:Y:S01]  /*0d20*/  IMAD.MOV.U32 R10, RZ, RZ, -0x1 ;  /* 0xffffffffff0a7424 */ /* 0x000fe200078e00ff */
[----:B------:R-:W-:Y:S02]  /*0d30*/  MOV R2, 0xd50 ;  /* 0x00000d5000027802 */ /* 0x000fe40000000f00 */
[----:B------:R-:W-:Y:S05]  /*0d40*/  CALL.REL.NOINC `($__internal_90_$__cuda_sm70_shflsync_bfly_p) ;  /* 0x000001a000007944 */ /* 0x000fea0003c00000 */
[----:B0-----:R-:W-:Y:S01]  /*0d50*/  HFMA2.MMA R8, -RZ, RZ, 0, 1.1920928955078125e-07 ;  /* 0x00000002ff087435 */ /* 0x001fe200000001ff */
[----:B-1----:R-:W-:Y:S01]  /*0d60*/  FADD.FTZ R9, R4, R7 ;  /* 0x0000000704097221 */ /* 0x002fe20000010000 */
[----:B------:R-:W-:Y:S01]  /*0d70*/  MOV R7, 0x1f ;  /* 0x0000001f00077802 */ /* 0x000fe20000000f00 */
[----:B------:R-:W-:Y:S01]  /*0d80*/  IMAD.MOV.U32 R10, RZ, RZ, -0x1 ;  /* 0xffffffffff0a7424 */ /* 0x000fe200078e00ff */
[----:B------:R-:W-:Y:S02]  /*0d90*/  MOV R2, 0xdb0 ;  /* 0x00000db000027802 */ /* 0x000fe40000000f00 */
[----:B------:R-:W-:Y:S05]  /*0da0*/  CALL.REL.NOINC `($__internal_90_$__cuda_sm70_shflsync_bfly_p) ;  /* 0x0000014000007944 */ /* 0x000fea0003c00000 */
        /* <DEDUP_REMOVED lines=12> */
[----:B0-----:R-:W-:Y:S01]  /*0e70*/  HFMA2.MMA R8, -RZ, RZ, 0, 9.5367431640625e-07 ;  /* 0x00000010ff087435 */ /* 0x001fe200000001ff */
[----:B-1----:R-:W-:Y:S01]  /*0e80*/  FADD.FTZ R9, R9, R7 ;  /* 0x0000000709097221 */ /* 0x002fe20000010000 */
[----:B------:R-:W-:Y:S01]  /*0e90*/  MOV R7, 0x1f ;  /* 0x0000001f00077802 */ /* 0x000fe20000000f00 */
[----:B------:R-:W-:Y:S01]  /*0ea0*/  IMAD.MOV.U32 R10, RZ, RZ, -0x1 ;  /* 0xffffffffff0a7424 */ /* 0x000fe200078e00ff */
[----:B------:R-:W-:-:S02]  /*0eb0*/  MOV R2, 0xed0 ;  /* 0x00000ed000027802 */ /* 0x000fc40000000f00 */
[----:B------:R-:W-:Y:S05]  /*0ec0*/  CALL.REL.NOINC `($__internal_90_$__cuda_sm70_shflsync_bfly_p) ;  /* 0x0000002000007944 */ /* 0x000fea0003c00000 */
[----:B-1----:R-:W-:Y:S01]  /*0ed0*/  MOV R4, R7 ;  /* 0x0000000700047202 */ /* 0x002fe20000000f00 */
[----:B0-----:R-:W-:Y:S05]  /*0ee0*/  BRA `(.L_x_1982) ;  /* 0xfffffa6000007947 */ /* 0x001fea000383ffff */
        .weak           $__internal_90_$__cuda_sm70_shflsync_bfly_p
        .type           $__internal_90_$__cuda_sm70_shflsync_bfly_p,@function
        .size           $__internal_90_$__cuda_sm70_shflsync_bfly_p,(.L_x_2916 - $__internal_90_$__cuda_sm70_shflsync_bfly_p)
$__internal_90_$__cuda_sm70_shflsync_bfly_p:
[----:B------:R-:W-:Y:S01]  /*0ef0*/  HFMA2.MMA R3, -RZ, RZ, 0, 0 ;  /* 0x00000000ff037435 */ /* 0x000fe200000001ff */
[----:B------:R-:W-:Y:S04]  /*0f00*/  WARPSYNC R10 ;  /* 0x0000000a00007348 */ /* 0x000fe80003800000 */
[----:B------:R0:W1:Y:S01]  /*0f10*/  SHFL.BFLY PT, R7, R9, R8, R7 ;  /* 0x0c00000809077389 */ /* 0x00006200000e0007 */
[----:B------:R-:W-:Y:S05]  /*0f20*/  RET.REL.NODEC R2 `(_ZN10layer_norm22ln_bwd_finalize_kernelINS_22Kernel_traits_finalizeILj1280Ef6__halffS2_fjLb0ELj1024ELj4ENS_18Kernel_traits_baseILj1280EfS2_fS2_fjLj1024EEEEELb0ELb0EEEvNS_9BwdParamsE) ;  /* 0xfffff0d002007950 */ /* 0x000fea0003c3ffff */
.L_x_1983:
        /* <DEDUP_REMOVED lines=13> */
.L_x_2916:


//--------------------- .text._ZN10layer_norm40ln_parallel_residual_bwd_finalize_kernelINS_22Kernel_traits_finalizeILj1280Ef6__halffS2_fjLb0ELj1024ELj4ENS_18Kernel_traits_baseILj1280EfS2_fS2_fjLj1024EEEEELb0EEEvNS_9BwdParamsE --------------------------
	.section	.text._ZN10layer_norm40ln_parallel_residual_bwd_finalize_kernelINS_22Kernel_traits_finalizeILj1280Ef6__halffS2_fjLb0ELj1024ELj4ENS_18Kernel_traits_baseILj1280EfS2_fS2_fjLj1024EEEEELb0EEEvNS_9BwdParamsE,"ax",@progbits
	.sectioninfo	@"SHI_REGISTERS=32"
	.align	128
        .global         _ZN10layer_norm40ln_parallel_residual_bwd_finalize_kernelINS_22Kernel_traits_finalizeILj1280Ef6__halffS2_fjLb0ELj1024ELj4ENS_18Kernel_traits_baseILj1280EfS2_fS2_fjLj1024EEEEELb0EEEvNS_9BwdParamsE
        .type           _ZN10layer_norm40ln_parallel_residual_bwd_finalize_kernelINS_22Kernel_traits_finalizeILj1280Ef6__halffS2_fjLb0ELj1024ELj4ENS_18Kernel_traits_baseILj1280EfS2_fS2_fjLj1024EEEEELb0EEEvNS_9BwdParamsE,@function
        .size           _ZN10layer_norm40ln_parallel_residual_bwd_finalize_kernelINS_22Kernel_traits_finalizeILj1280Ef6__halffS2_fjLb0ELj1024ELj4ENS_18Kernel_traits_baseILj1280EfS2_fS2_fjLj1024EEEEELb0EEEvNS_9BwdParamsE,(.L_x_2917 - _ZN10layer_norm40ln_parallel_residual_bwd_finalize_kernelINS_22Kernel_traits_finalizeILj1280Ef6__halffS2_fjLb0ELj1024ELj4ENS_18Kernel_traits_baseILj1280EfS2_fS2_fjLj1024EEEEELb0EEEvNS_9BwdParamsE)
        .other          _ZN10layer_norm40ln_parallel_residual_bwd_finalize_kernelINS_22Kernel_traits_finalizeILj1280Ef6__halffS2_fjLb0ELj1024ELj4ENS_18Kernel_traits_baseILj1280EfS2_fS2_fjLj1024EEEEELb0EEEvNS_9BwdParamsE,@"STO_CUDA_ENTRY STV_DEFAULT"
_ZN10layer_norm40ln_parallel_residual_bwd_finalize_kernelINS_22Kernel_traits_finalizeILj1280Ef6__halffS2_fjLb0ELj1024ELj4ENS_18Kernel_traits_baseILj1280EfS2_fS2_fjLj1024EEEEELb0EEEvNS_9BwdParamsE:
.text._ZN10layer_norm40ln_parallel_residual_bwd_finalize_kernelINS_22Kernel_traits_finalizeILj1280Ef6__halffS2_fjLb0ELj1024ELj4ENS_18Kernel_traits_baseILj1280EfS2_fS2_fjLj1024EEEEELb0EEEvNS_9BwdParamsE:
        /* <DEDUP_REMOVED lines=19> */
.L_x_1998:
        /* <DEDUP_REMOVED lines=36> */
.L_x_1988:
        /* <DEDUP_REMOVED lines=59> */
.L_x_1987:
[----:B------:R-:W-:Y:S05]  /*0720*/  BSYNC B1 ;  /* 0x0000000000017941 */ /* 0x000fea0003800000 */
.L_x_1986:
        /* <DEDUP_REMOVED lines=35> */
.L_x_1990:
[----:B------:R-:W-:Y:S05]  /*0960*/  BSYNC B1 ;  /* 0x0000000000017941 */ /* 0x000fea0003800000 */
.L_x_1989:
        /* <DEDUP_REMOVED lines=17> */
.L_x_1991:
[----:B------:R-:W-:Y:S05]  /*0a80*/  BSYNC B1 ;  /* 0x0000000000017941 */ /* 0x000fea0003800000 */
.L_x_1985:
[----:B------:R-:W-:Y:S05]  /*0a90*/  BSYNC B0 ;  /* 0x0000000000007941 */ /* 0x000fea0003800000 */
.L_x_1984:
        /* <DEDUP_REMOVED lines=14> */
.L_x_1999:
        /* <DEDUP_REMOVED lines=36> */
.L_x_2000:
        /* <DEDUP_REMOVED lines=11> */
.L_x_1992:
        /* <DEDUP_REMOVED lines=21> */
.L_x_1996:
[----:B------:R-:W-:Y:S05]  /*0fc0*/  BSYNC B0 ;  /* 0x0000000000007941 */ /* 0x000fea0003800000 */
.L_x_1995:
[C---:B------:R-:W-:Y:S02]  /*0fd0*/  ISETP.GT.U32.AND P1, PT, R4.reuse, -0x501, PT ;  /* 0xfffffaff0400780c */ /* 0x040fe40003f24070 */
[----:B------:R-:W-:-:S02]  /*0fe0*/  IADD3 R4, R4, 0x500, RZ ;  /* 0x0000050004047810 */ /* 0x000fc40007ffe0ff */
[----:B------:R-:W-:-:S09]  /*0ff0*/  IADD3 R5, R5, 0x280, RZ ;  /* 0x0000028005057810 */ /* 0x000fd20007ffe0ff */
[----:B0-----:R-:W-:Y:S01]  /*1000*/  @!P1 CALL.REL.NOINC `(.L_x_1997) ;  /* 0x0000001000009944 */ /* 0x001fe20003c00000 */
[----:B------:R-:W-:Y:S05]  /*1010*/  BRA `(.L_x_1998) ;  /* 0xfffff11000007947 */ /* 0x000fea000383ffff */
.L_x_1997:
[----:B------:R-:W-:Y:S05]  /*1020*/  EXIT ;  /* 0x000000000000794d */ /* 0x000fea0003800000 */
.L_x_1993:
[----:B------:R-:W-:Y:S01]  /*1030*/  HFMA2.MMA R17, -RZ, RZ, 0, 1.847743988037109375e-06 ;  /* 0x0000001fff117435 */ /* 0x000fe200000001ff */
[----:B----4-:R-:W-:Y:S01]  /*1040*/  IMAD.MOV.U32 R19, RZ, RZ, R12 ;  /* 0x000000ffff137224 */ /* 0x010fe200078e000c */
[----:B------:R-:W-:Y:S02]  /*1050*/  MOV R16, 0x1 ;  /* 0x0000000100107802 */ /* 0x000fe40000000f00 */
[----:B------:R-:W-:Y:S02]  /*1060*/  MOV R14, 0xffffffff ;  /* 0xffffffff000e7802 */ /* 0x000fe40000000f00 */
[----:B------:R-:W-:Y:S02]  /*1070*/  MOV R8, 0x1090 ;  /* 0x0000109000087802 */ /* 0x000fe40000000f00 */
[----:B0123--:R-:W-:Y:S05]  /*1080*/  CALL.REL.NOINC `($__internal_91_$__cuda_sm70_shflsync_bfly_p) ;  /* 0x000007b000007944 */ /* 0x00ffea0003c00000 */
[----:B01----:R-:W-:Y:S05]  /*1090*/  BRA `(.L_x_1999) ;  /* 0xfffffae000007947 */ /* 0x003fea000383ffff */
.L_x_1994:
[----:B------:R-:W-:Y:S01]  /*10a0*/  HFMA2.MMA R16, -RZ, RZ, 0, 1.1920928955078125e-07 ;  /* 0x00000002ff107435 */ /* 0x000fe200000001ff */
[----:B------:R-:W-:Y:S01]  /*10b0*/  IMAD.MOV.U32 R19, RZ, RZ, R12 ;  /* 0x000000ffff137224 */ /* 0x000fe200078e000c */
[----:B------:R-:W-:Y:S02]  /*10c0*/  MOV R17, 0x1f ;  /* 0x0000001f00117802 */ /* 0x000fe40000000f00 */
[----:B------:R-:W-:-:S02]  /*10d0*/  MOV R14, 0xffffffff ;  /* 0xffffffff000e7802 */ /* 0x000fc40000000f00 */
[----:B------:R-:W-:Y:S02]  /*10e0*/  MOV R8, 0x1100 ;  /* 0x0000110000087802 */ /* 0x000fe40000000f00 */
[----:B-123--:R-:W-:Y:S05]  /*10f0*/  CALL.REL.NOINC `($__internal_91_$__cuda_sm70_shflsync_bfly_p) ;  /* 0x0000074000007944 */ /* 0x00efea0003c00000 */
[----:B0-----:R-:W-:Y:S01]  /*1100*/  HFMA2.MMA R17, -RZ, RZ, 0, 1.847743988037109375e-06 ;  /* 0x0000001fff117435 */ /* 0x001fe200000001ff */
[----:B-1----:R-:W-:Y:S01]  /*1110*/  FADD.FTZ R19, R12, R14 ;  /* 0x0000000e0c137221 */ /* 0x002fe20000010000 */
[----:B------:R-:W-:Y:S01]  /*1120*/  MOV R14, 0xffffffff ;  /* 0xffffffff000e7802 */ /* 0x000fe20000000f00 */
[----:B------:R-:W-:Y:S01]  /*1130*/  IMAD.MOV.U32 R16, RZ, RZ, 0x4 ;  /* 0x00000004ff107424 */ /* 0x000fe200078e00ff */
[----:B------:R-:W-:Y:S02]  /*1140*/  MOV R8, 0x1160 ;  /* 0x0000116000087802 */ /* 0x000fe40000000f00 */
[----:B------:R-:W-:Y:S05]  /*1150*/  CALL.REL.NOINC `($__internal_91_$__cuda_sm70_shflsync_bfly_p) ;  /* 0x000006e000007944 */ /* 0x000fea0003c00000 */
[----:B0-----:R-:W-:Y:S01]  /*1160*/  HFMA2.MMA R16, -RZ, RZ, 0, 4.76837158203125e-07 ;  /* 0x00000008ff107435 */ /* 0x001fe200000001ff */
[----:B-1----:R-:W-:Y:S01]  /*1170*/  FADD.FTZ R19, R19, R14 ;  /* 0x0000000e13137221 */ /* 0x002fe20000010000 */
[----:B------:R-:W-:Y:S01]  /*1180*/  MOV R14, 0xffffffff ;  /* 0xffffffff000e7802 */ /* 0x000fe20000000f00 */
[----:B------:R-:W-:Y:S01]  /*1190*/  IMAD.MOV.U32 R17, RZ, RZ, 0x1f ;  /* 0x0000001fff117424 */ /* 0x000fe200078e00ff */
[----:B------:R-:W-:Y:S02]  /*11a0*/  MOV R8, 0x11c0 ;  /* 0x000011c000087802 */ /* 0x000fe40000000f00 */
[----:B------:R-:W-:Y:S05]  /*11b0*/  CALL.REL.NOINC `($__internal_91_$__cuda_sm70_shflsync_bfly_p) ;  /* 0x0000068000007944 */ /* 0x000fea0003c00000 */
[----:B-1----:R-:W-:Y:S01]  /*11c0*/  FADD.FTZ R12, R19, R14 ;  /* 0x0000000e130c7221 */ /* 0x002fe20000010000 */
[----:B0-----:R-:W-:Y:S01]  /*11d0*/  HFMA2.MMA R16, -RZ, RZ, 0, 9.5367431640625e-07 ;  /* 0x00000010ff107435 */ /* 0x001fe200000001ff */
[----:B------:R-:W-:Y:S01]  /*11e0*/  MOV R17, 0x1f ;  /* 0x0000001f00117802 */ /* 0x000fe20000000f00 */
[----:B------:R-:W-:Y:S01]  /*11f0*/  IMAD.MOV.U32 R14, RZ, RZ, -0x1 ;  /* 0xffffffffff0e7424 */ /* 0x000fe200078e00ff */
[----:B------:R-:W-:-:S02]  /*1200*/  MOV R8, 0x1230 ;  /* 0x0000123000087802 */ /* 0x000fc40000000f00 */
[----:B------:R-:W-:Y:S02]  /*1210*/  MOV R19, R12 ;  /* 0x0000000c00137202 */ /* 0x000fe40000000f00 */
[----:B------:R-:W-:Y:S05]  /*1220*/  CALL.REL.NOINC `($__internal_91_$__cuda_sm70_shflsync_bfly_p) ;  /* 0x0000061000007944 */ /* 0x000fea0003c00000 */
[----:B0-----:R-:W-:Y:S01]  /*1230*/  HFMA2.MMA R17, -RZ, RZ, 0, 1.847743988037109375e-06 ;  /* 0x0000001fff117435 */ /* 0x001fe200000001ff */
[----:B-1----:R-:W-:Y:S01]  /*1240*/  MOV R15, R14 ;  /* 0x0000000e000f7202 */ /* 0x002fe20000000f00 */
[----:B------:R-:W-:Y:S01]  /*1250*/  IMAD.MOV.U32 R16, RZ, RZ, 0x1 ;  /* 0x00000001ff107424 */ /* 0x000fe200078e00ff */
[----:B------:R-:W-:Y:S02]  /*1260*/  MOV R19, R13 ;  /* 0x0000000d00137202 */ /* 0x000fe40000000f00 */
[----:B------:R-:W-:Y:S02]  /*1270*/  MOV R14, 0xffffffff ;  /* 0xffffffff000e7802 */ /* 0x000fe40000000f00 */
[----:B------:R-:W-:Y:S02]  /*1280*/  MOV R8, 0x12a0 ;  /* 0x000012a000087802 */ /* 0x000fe40000000f00 */
[----:B------:R-:W-:Y:S05]  /*1290*/  CALL.REL.NOINC `($__internal_91_$__cuda_sm70_shflsync_bfly_p) ;  /* 0x000005a000007944 */ /* 0x000fea0003c00000 */
[----:B0-----:R-:W-:Y:S01]  /*12a0*/  HFMA2.MMA R16, -RZ, RZ, 0, 1.1920928955078125e-07 ;  /* 0x00000002ff107435 */ /* 0x001fe200000001ff */
[----:B-1----:R-:W-:Y:S01]  /*12b0*/  FADD.FTZ R19, R13, R14 ;  /* 0x0000000e0d137221 */ /* 0x002fe20000010000 */
[----:B------:R-:W-:Y:S01]  /*12c0*/  MOV R14, 0xffffffff ;  /* 0xffffffff000e7802 */ /* 0x000fe20000000f00 */
[----:B------:R-:W-:Y:S01]  /*12d0*/  IMAD.MOV.U32 R17, RZ, RZ, 0x1f ;  /* 0x0000001fff117424 */ /* 0x000fe200078e00ff */
[----:B------:R-:W-:-:S02]  /*12e0*/  MOV R8, 0x1300 ;  /* 0x0000130000087802 */ /* 0x000fc40000000f00 */
[----:B------:R-:W-:Y:S05]  /*12f0*/  CALL.REL.NOINC `($__internal_91_$__cuda_sm70_shflsync_bfly_p) ;  /* 0x0000054000007944 */ /* 0x000fea0003c00000 */
[----:B0-----:R-:W-:Y:S01]  /*1300*/  HFMA2.MMA R16, -RZ, RZ, 0, 2.384185791015625e-07 ;  /* 0x00000004ff107435 */ /* 0x001fe200000001ff */
[----:B-1----:R-:W-:Y:S01]  /*1310*/  FADD.FTZ R19, R19, R14 ;  /* 0x0000000e13137221 */ /* 0x002fe20000010000 */
[----:B------:R-:W-:Y:S01]  /*1320*/  MOV R17, 0x1f ;  /* 0x0000001f00117802 */ /* 0x000fe20000000f00 */
[----:B------:R-:W-:Y:S01]  /*1330*/  IMAD.MOV.U32 R14, RZ, RZ, -0x1 ;  /* 0xffffffffff0e7424 */ /* 0x000fe200078e00ff */
[----:B------:R-:W-:-:S02]  /*1340*/  MOV R8, 0x1360 ;  /* 0x0000136000087802 */ /* 0x000fc40000000f00 */
[----:B------:R-:W-:Y:S05]  /*1350*/  CALL.REL.NOINC `($__internal_91_$__cuda_sm70_shflsync_bfly_p) ;  /* 0x000004e000007944 */ /* 0x000fea0003c00000 */
[----:B0-----:R-:W-:Y:S01]  /*1360*/  HFMA2.MMA R16, -RZ, RZ, 0, 4.76837158203125e-07 ;  /* 0x00000008ff107435 */ /* 0x001fe200000001ff */
[----:B-1----:R-:W-:Y:S01]  /*1370*/  FADD.FTZ R19, R19, R14 ;  /* 0x0000000e13137221 */ /* 0x002fe20000010000 */
[----:B------:R-:W-:-:S02]  /*1380*/  MOV R17, 0x1f ;  /* 0x0000001f00117802 */ /* 0x000fc40000000f00 */
[----:B------:R-:W-:Y:S02]  /*1390*/  MOV R14, 0xffffffff ;  /* 0xffffffff000e7802 */ /* 0x000fe40000000f00 */
[----:B------:R-:W-:Y:S02]  /*13a0*/  MOV R8, 0x13c0 ;  /* 0x000013c000087802 */ /* 0x000fe40000000f00 */
[----:B------:R-:W-:Y:S05]  /*13b0*/  CALL.REL.NOINC `($__internal_91_$__cuda_sm70_shflsync_bfly_p) ;  /* 0x0000048000007944 */ /* 0x000fea0003c00000 */
[----:B-1----:R-:W-:Y:S01]  /*13c0*/  FADD.FTZ R13, R19, R14 ;  /* 0x0000000e130d7221 */ /* 0x002fe20000010000 */
[----:B0-----:R-:W-:Y:S01]  /*13d0*/  HFMA2.MMA R16, -RZ, RZ, 0, 9.5367431640625e-07 ;  /* 0x00000010ff107435 */ /* 0x001fe200000001ff */
[----:B------:R-:W-:Y:S01]  /*13e0*/  IMAD.MOV.U32 R17, RZ, RZ, 0x1f ;  /* 0x0000001fff117424 */ /* 0x000fe200078e00ff */
[----:B------:R-:W-:Y:S02]  /*13f0*/  MOV R14, 0xffffffff ;  /* 0xffffffff000e7802 */ /* 0x000fe40000000f00 */
[----:B------:R-:W-:Y:S02]  /*1400*/  MOV R19, R13 ;  /* 0x0000000d00137202 */ /* 0x000fe40000000f00 */
[----:B------:R-:W-:Y:S02]  /*1410*/  MOV R8, 0x1430 ;  /* 0x0000143000087802 */ /* 0x000fe40000000f00 */
[----:B------:R-:W-:Y:S05]  /*1420*/  CALL.REL.NOINC `($__internal_91_$__cuda_sm70_shflsync_bfly_p) ;  /* 0x0000041000007944 */ /* 0x000fea0003c00000 */
[----:B0-----:R-:W-:Y:S01]  /*1430*/  HFMA2.MMA R17, -RZ, RZ, 0, 1.847743988037109375e-06 ;  /* 0x0000001fff117435 */ /* 0x001fe200000001ff */
[----:B-1----:R-:W-:Y:S01]  /*1440*/  MOV R18, R14 ;  /* 0x0000000e00127202 */ /* 0x002fe20000000f00 */
[----:B------:R-:W-:Y:S01]  /*1450*/  IMAD.MOV.U32 R16, RZ, RZ, 0x1 ;  /* 0x00000001ff107424 */ /* 0x000fe200078e00ff */
[----:B------:R-:W-:-:S02]  /*1460*/  MOV R19, R11 ;  /* 0x0000000b00137202 */ /* 0x000fc40000000f00 */
[----:B------:R-:W-:Y:S02]  /*1470*/  MOV R14, 0xffffffff ;  /* 0xffffffff000e7802 */ /* 0x000fe40000000f00 */
[----:B------:R-:W-:Y:S02]  /*1480*/  MOV R8, 0x14a0 ;  /* 0x000014a000087802 */ /* 0x000fe40000000f00 */
[----:B------:R-:W-:Y:S05]  /*1490*/  CALL.REL.NOINC `($__internal_91_$__cuda_sm70_shflsync_bfly_p) ;  /* 0x000003a000007944 */ /* 0x000fea0003c00000 */
[----:B0-----:R-:W-:Y:S01]  /*14a0*/  HFMA2.MMA R16, -RZ, RZ, 0, 1.1920928955078125e-07 ;  /* 0x00000002ff107435 */ /* 0x001fe200000001ff */
[----:B-1----:R-:W-:Y:S01]  /*14b0*/  FADD.FTZ R19, R11, R14 ;  /* 0x0000000e0b137221 */ /* 0x002fe20000010000 */
[----:B------:R-:W-:Y:S01]  /*14c0*/  MOV R17, 0x1f ;  /* 0x0000001f00117802 */ /* 0x000fe20000000f00 */
[----:B------:R-:W-:Y:S01]  /*14d0*/  IMAD.MOV.U32 R14, RZ, RZ, -0x1 ;  /* 0xffffffffff0e7424 */ /* 0x000fe200078e00ff */
[----:B------:R-:W-:Y:S02]  /*14e0*/  MOV R8, 0x1500 ;  /* 0x0000150000087802 */ /* 0x000fe40000000f00 */
[----:B------:R-:W-:Y:S05]  /*14f0*/  CALL.REL.NOINC `($__internal_91_$__cuda_sm70_shflsync_bfly_p) ;  /* 0x0000034000007944 */ /* 0x000fea0003c00000 */
[----:B0-----:R-:W-:Y:S01]  /*1500*/  HFMA2.MMA R16, -RZ, RZ, 0, 2.384185791015625e-07 ;  /* 0x00000004ff107435 */ /* 0x001fe200000001ff */
[----:B-1----:R-:W-:Y:S01]  /*1510*/  FADD.FTZ R19, R19, R14 ;  /* 0x0000000e13137221 */ /* 0x002fe20000010000 */
[----:B------:R-:W-:Y:S02]  /*1520*/  MOV R17, 0x1f ;  /* 0x0000001f00117802 */ /* 0x000fe40000000f00 */
[----:B------:R-:W-:-:S02]  /*1530*/  MOV R14, 0xffffffff ;  /* 0xffffffff000e7802 */ /* 0x000fc40000000f00 */
        /* <DEDUP_REMOVED lines=10> */
[----:B------:R-:W-:Y:S02]  /*15e0*/  MOV R17, 0x1f ;  /* 0x0000001f00117802 */ /* 0x000fe40000000f00 */
[----:B------:R-:W-:Y:S01]  /*15f0*/  MOV R14, 0xffffffff ;  /* 0xffffffff000e7802 */ /* 0x000fe20000000f00 */
[----:B------:R-:W-:Y:S01]  /*1600*/  IMAD.MOV.U32 R19, RZ, RZ, R11 ;  /* 0x000000ffff137224 */ /* 0x000fe200078e000b */
[----:B------:R-:W-:-:S02]  /*1610*/  MOV R8, 0x1630 ;  /* 0x0000163000087802 */ /* 0x000fc40000000f00 */
[----:B------:R-:W-:Y:S05]  /*1620*/  CALL.REL.NOINC `($__internal_91_$__cuda_sm70_shflsync_bfly_p) ;  /* 0x0000021000007944 */ /* 0x000fea0003c00000 */
[----:B0-----:R-:W-:Y:S01]  /*1630*/  HFMA2.MMA R16, -RZ, RZ, 0, 5.9604644775390625e-08 ;  /* 0x00000001ff107435 */ /* 0x001fe200000001ff */
[----:B-1----:R-:W-:Y:S01]  /*1640*/  MOV R20, R14 ;  /* 0x0000000e00147202 */ /* 0x002fe20000000f00 */
[----:B------:R-:W-:Y:S01]  /*1650*/  IMAD.MOV.U32 R14, RZ, RZ, -0x1 ;  /* 0xffffffffff0e7424 */ /* 0x000fe200078e00ff */
[----:B------:R-:W-:-:S02]  /*1660*/  MOV R19, R10 ;  /* 0x0000000a00137202 */ /* 0x000fc40000000f00 */
[----:B------:R-:W-:Y:S02]  /*1670*/  MOV R17, 0x1f ;  /* 0x0000001f00117802 */ /* 0x000fe40000000f00 */
[----:B------:R-:W-:Y:S02]  /*1680*/  MOV R8, 0x16a0 ;  /* 0x000016a000087802 */ /* 0x000fe40000000f00 */
[----:B------:R-:W-:Y:S05]  /*1690*/  CALL.REL.NOINC `($__internal_91_$__cuda_sm70_shflsync_bfly_p) ;  /* 0x000001a000007944 */ /* 0x000fea0003c00000 */
[----:B0-----:R-:W-:Y:S01]  /*16a0*/  HFMA2.MMA R16, -RZ, RZ, 0, 1.1920928955078125e-07 ;  /* 0x00000002ff107435 */ /* 0x001fe200000001ff */
[----:B-1----:R-:W-:Y:S01]  /*16b0*/  FADD.FTZ R19, R10, R14 ;  /* 0x0000000e0a137221 */ /* 0x002fe20000010000 */
[----:B------:R-:W-:Y:S02]  /*16c0*/  MOV R17, 0x1f ;  /* 0x0000001f00117802 */ /* 0x000fe40000000f00 */
[----:B------:R-:W-:Y:S02]  /*16d0*/  MOV R14, 0xffffffff ;  /* 0xffffffff000e7802 */ /* 0x000fe40000000f00 */
[----:B------:R-:W-:Y:S02]  /*16e0*/  MOV R8, 0x1700 ;  /* 0x0000170000087802 */ /* 0x000fe40000000f00 */
[----:B------:R-:W-:Y:S05]  /*16f0*/  CALL.REL.NOINC `($__internal_91_$__cuda_sm70_shflsync_bfly_p) ;  /* 0x0000014000007944 */ /* 0x000fea0003c00000 */
[----:B0-----:R-:W-:Y:S01]  /*1700*/  HFMA2.MMA R16, -RZ, RZ, 0, 2.384185791015625e-07 ;  /* 0x00000004ff107435 */ /* 0x001fe200000001ff */
[----:B-1----:R-:W-:Y:S01]  /*1710*/  FADD.FTZ R19, R19, R14 ;  /* 0x0000000e13137221 */ /* 0x002fe20000010000 */
[----:B------:R-:W-:Y:S01]  /*1720*/  MOV R14, 0xffffffff ;  /* 0xffffffff000e7802 */ /* 0x000fe20000000f00 */
[----:B------:R-:W-:Y:S01]  /*1730*/  IMAD.MOV.U32 R17, RZ, RZ, 0x1f ;  /* 0x0000001fff117424 */ /* 0x000fe200078e00ff */
        /* <DEDUP_REMOVED lines=8> */
[----:B0-----:R-:W-:Y:S01]  /*17c0*/  HFMA2.MMA R17, -RZ, RZ, 0, 1.847743988037109375e-06 ;  /* 0x0000001fff117435 */ /* 0x001fe200000001ff */
[----:B-1----:R-:W-:Y:S01]  /*17d0*/  FADD.FTZ R19, R19, R14 ;  /* 0x0000000e13137221 */ /* 0x002fe20000010000 */
[----:B------:R-:W-:Y:S01]  /*17e0*/  MOV R14, 0xffffffff ;  /* 0xffffffff000e7802 */ /* 0x000fe20000000f00 */
[----:B------:R-:W-:Y:S01]  /*17f0*/  IMAD.MOV.U32 R16, RZ, RZ, 0x10 ;  /* 0x00000010ff107424 */ /* 0x000fe200078e00ff */
[----:B------:R-:W-:Y:S02]  /*1800*/  MOV R8, 0x1820 ;  /* 0x0000182000087802 */ /* 0x000fe40000000f00 */
[----:B------:R-:W-:Y:S05]  /*1810*/  CALL.REL.NOINC `($__internal_91_$__cuda_sm70_shflsync_bfly_p) ;  /* 0x0000002000007944 */ /* 0x000fea0003c00000 */
[----:B-1----:R-:W-:Y:S01]  /*1820*/  MOV R8, R14 ;  /* 0x0000000e00087202 */ /* 0x002fe20000000f00 */
[----:B0-----:R-:W-:Y:S05]  /*1830*/  BRA `(.L_x_2000) ;  /* 0xfffff58000007947 */ /* 0x001fea000383ffff */
        .weak           $__internal_91_$__cuda_sm70_shflsync_bfly_p
        .type           $__internal_91_$__cuda_sm70_shflsync_bfly_p,@function
        .size           $__internal_91_$__cuda_sm70_shflsync_bfly_p,(.L_x_2917 - $__internal_91_$__cuda_sm70_shflsync_bfly_p)
$__internal_91_$__cuda_sm70_shflsync_bfly_p:
[----:B------:R-:W-:Y:S01]  /*1840*/  HFMA2.MMA R9, -RZ, RZ, 0, 0 ;  /* 0x00000000ff097435 */ /* 0x000fe200000001ff */
[----:B------:R-:W-:Y:S04]  /*1850*/  WARPSYNC R14 ;  /* 0x0000000e00007348 */ /* 0x000fe80003800000 */
[----:B------:R0:W1:Y:S01]  /*1860*/  SHFL.BFLY PT, R14, R19, R16, R17 ;  /* 0x0c000010130e7389 */ /* 0x00006200000e0011 */
[----:B------:R-:W-:Y:S05]  /*1870*/  RET.REL.NODEC R8 `(_ZN10layer_norm40ln_parallel_residual_bwd_finalize_kernelINS_22Kernel_traits_finalizeILj1280Ef6__halffS2_fjLb0ELj1024ELj4ENS_18Kernel_traits_baseILj1280EfS2_fS2_fjLj1024EEEEELb0EEEvNS_9BwdParamsE) ;  /* 0xffffe78008007950 */ /* 0x000fea0003c3ffff */
.L_x_2001:
        /* <DEDUP_REMOVED lines=16> */
.L_x_2917:


//--------------------- .text._ZN10layer_norm31ln_parallel_residual_bwd_kernelINS_13Kernel_traitsIf6__halffS2_fjLj1280ELj1ELj4ELj1ELj16ENS_18Kernel_traits_baseILj1280EfS2_fS2_fjLj128EEEEELb1ELb1ELb0EEEvNS_9BwdParamsE --------------------------
	.section	.text._ZN10layer_norm31ln_parallel_residual_bwd_kernelINS_13Kernel_traitsIf6__halffS2_fjLj1280ELj1ELj4ELj1ELj16ENS_18Kernel_traits_baseILj1280EfS2_fS2_fjLj128EEEEELb1ELb1ELb0EEEvNS_9BwdParamsE,"ax",@progbits
	.sectioninfo	@"SHI_REGISTERS=255"
	.align	128
        .global         _ZN10layer_norm31ln_parallel_residual_bwd_kernelINS_13Kernel_traitsIf6__halffS2_fjLj1280ELj1ELj4ELj1ELj16ENS_18Kernel_traits_baseILj1280EfS2_fS2_fjLj128EEEEELb1ELb1ELb0EEEvNS_9BwdParamsE
        .type           _ZN10layer_norm31ln_parallel_residual_bwd_kernelINS_13Kernel_traitsIf6__halffS2_fjLj1280ELj1ELj4ELj1ELj16ENS_18Kernel_traits_baseILj1280EfS2_fS2_fjLj128EEEEELb1ELb1ELb0EEEvNS_9BwdParamsE,@function
        .size           _ZN10layer_norm31ln_parallel_residual_bwd_kernelINS_13Kernel_traitsIf6__halffS2_fjLj1280ELj1ELj4ELj1ELj16ENS_18Kernel_traits_baseILj1280EfS2_fS2_fjLj128EEEEELb1ELb1ELb0EEEvNS_9BwdParamsE,(.L_x_2918 - _ZN10layer_norm31ln_parallel_residual_bwd_kernelINS_13Kernel_traitsIf6__halffS2_fjLj1280ELj1ELj4ELj1ELj16ENS_18Kernel_traits_baseILj1280EfS2_fS2_fjLj128EEEEELb1ELb1ELb0EEEvNS_9BwdParamsE)
        .other          _ZN10layer_norm31ln_parallel_residual_bwd_kernelINS_13Kernel_traitsIf6__halffS2_fjLj1280ELj1ELj4ELj1ELj16ENS_18Kernel_traits_baseILj1280EfS2_fS2_fjLj128EEEEELb1ELb1ELb0EEEvNS_9BwdParamsE,@"STO_CUDA_ENTRY STV_DEFAULT"
_ZN10layer_norm31ln_parallel_residual_bwd_kernelINS_13Kernel_traitsIf6__halffS2_fjLj1280ELj1ELj4ELj1ELj16ENS_18Kernel_traits_baseILj1280EfS2_fS2_fjLj128EEEEELb1ELb1ELb0EEEvNS_9BwdParamsE:
.text._ZN10layer_norm31ln_parallel_residual_bwd_kernelINS_13Kernel_traitsIf6__halffS2_fjLj1280ELj1ELj4ELj1ELj16ENS_18Kernel_traits_baseILj1280EfS2_fS2_fjLj128EEEEELb1ELb1ELb0EEEvNS_9BwdParamsE:
        /* <DEDUP_REMOVED lines=35> */
[----:B------:R-:W-:Y:S02]  /*0230*/  @P0 IMAD.MOV.U32 R11, RZ, RZ, 0x20 ;  /* 0x00000020ff0b0424 */ /* 0x000fe400078e00ff */
[C---:B------:R-:W-:Y:S01]  /*0240*/  @P4 IMAD.WIDE.U32 R4, R6.reuse, R5, c[0x0][0x1b0] ;  /* 0x00006c0006044625 */ /* 0x040fe200078e0005 */
[----:B------:R-:W-:Y:S02]  /*0250*/  @P4 LOP3.LUT R6, R6, 0x20, RZ, 0xfc, !PT ;  /* 0x0000002006064812 */ /* 0x000fe400078efcff */
[----:B------:R-:W-:Y:S02]  /*0260*/  @P1 MOV R13, 0x20 ;  /* 0x00000020000d1802 */ /* 0x000fe40000000f00 */
        /* <DEDUP_REMOVED lines=82> */
[----:B0-----:R-:W-:Y:S02]  /*0790*/  HFMA2.MMA R133, -RZ, RZ, 0, 0 ;  /* 0x00000000ff857435 */ /* 0x001fe400000001ff */
.L_x_2026:
[----:B------:R-:W-:-:S04]  /*07a0*/  IMAD.MOV.U32 R168, RZ, RZ, 0x4 ;  /* 0x00000004ffa87424 */ /* 0x000fc800078e00ff */
        /* <DEDUP_REMOVED lines=17> */
[----:B------:R-:W-:Y:S02]  /*08c0*/  MOV R26, 0x10 ;  /* 0x00000010001a7802 */ /* 0x000fe40000000f00 */
[C---:B------:R-:W-:Y:S02]  /*08d0*/  LEA.HI.X R169, R2.reuse, c[0x0][0x18c], RZ, 0x5, P2 ;  /* 0x0000630002a97a11 */ /* 0x040fe400010f2cff */
[C---:B------:R-:W-:Y:S02]  /*08e0*/  SHF.L.U32 R6, R2.reuse, 0x3, RZ ;  /* 0x0000000302067819 */ /* 0x040fe400000006ff */
[C---:B------:R-:W-:Y:S01]  /*08f0*/  SHF.L.U64.HI R5, R2.reuse, 0x3, RZ ;  /* 0x0000000302057819 */ /* 0x040fe200000102ff */
[----:B------:R-:W-:Y:S01]  /*0900*/  IMAD.WIDE.U32 R26, R2, R26, c[0x0][0x208] ;  /* 0x00008200021a7625 */ /* 0x000fe200078e001a */
[----:B------:R-:W-:Y:S01]  /*0910*/  ISETP.NE.U32.AND P2, PT, RZ, c[0x0][0x250], PT ;  /* 0x00009400ff007a0c */ /* 0x000fe20003f45070 */
[----:B------:R0:W3:Y:S03]  /*0920*/  LDG.E.128 R172, [R168.64] ;  /* 0x00000004a8ac7981 */ /* 0x0000e6000c1e1d00 */
[----:B------:R-:W-:Y:S01]  /*0930*/  ISETP.NE.AND.EX P2, PT, RZ, c[0x0][0x254], PT, P2 ;  /* 0x00009500ff007a0c */ /* 0x000fe20003f45320 */
        /* <DEDUP_REMOVED lines=30> */
[--C-:B------:R-:W-:Y:S01]  /*0b20*/  FADD.FTZ R175, R176, -R200.reuse ;  /* 0x800000c8b0af7221 */ /* 0x100fe20000010000 */
[--C-:B--2---:R-:W-:Y:S02]  /*0b30*/  HADD2.F32 R177, -RZ, R169.reuse.H0_H0 ;  /* 0x200000a9ffb17230 */ /* 0x104fe40000004100 */
[----:B------:R-:W-:Y:S01]  /*0b40*/  HADD2.F32 R179, -RZ, R168.H0_H0 ;  /* 0x200000a8ffb37230 */ /* 0x000fe20000004100 */
[----:B------:R-:W-:Y:S01]  /*0b50*/  FADD.FTZ R173, R178, -R200 ;  /* 0x800000c8b2ad7221 */ /* 0x000fe20000010000 */
[----:B------:R-:W-:Y:S01]  /*0b60*/  HADD2.F32 R176, -RZ, R169.H1_H1 ;  /* 0x300000a9ffb07230 */ /* 0x000fe20000004100 */
[----:B------:R-:W-:Y:S01]  /*0b70*/  FMUL.FTZ R216, R201, R177 ;  /* 0x000000b1c9d87220 */ /* 0x000fe20000410000 */
[----:B------:R-:W-:Y:S01]  /*0b80*/  HADD2.F32 R169, -RZ, R170.H0_H0 ;  /* 0x200000aaffa97230 */ /* 0x000fe20000004100 */
[C---:B------:R-:W-:Y:S01]  /*0b90*/  FMUL.FTZ R205, R4.reuse, R6 ;  /* 0x0000000604cd7220 */ /* 0x040fe20000410000 */
[----:B------:R-:W-:Y:S01]  /*0ba0*/  HADD2.F32 R178, -RZ, R168.H1_H1 ;  /* 0x300000a8ffb27230 */ /* 0x000fe20000004100 */
        /* <DEDUP_REMOVED lines=10> */
[----:B------:R-:W-:Y:S01]  /*0c50*/  HADD2.F32 R170, -RZ, R170.H1_H1 ;  /* 0x300000aaffaa7230 */ /* 0x000fe20000004100 */
        /* <DEDUP_REMOVED lines=15> */
[----:B------:R-:W-:-:S03]  /*0d50*/  HADD2.F32 R168, -RZ, R171.H0_H0 ;  /* 0x200000abffa87230 */ /* 0x000fc60000004100 */
[----:B------:R-:W-:Y:S02]  /*0d60*/  FFMA.FTZ R169, R201, R175, R169 ;  /* 0x000000afc9a97223 */ /* 0x000fe400000100a9 */
[----:B------:R-:W-:Y:S02]  /*0d70*/  FMUL.FTZ R252, R249, R170 ;  /* 0x000000aaf9fc7220 */ /* 0x000fe40000410000 */
[----:B------:R-:W-:-:S04]  /*0d80*/  FADD.FTZ R170, R174, R216 ;  /* 0x000000d8aeaa7221 */ /* 0x000fc80000010000 */
[----:B------:R-:W-:Y:S01]  /*0d90*/  FADD.FTZ R170, R170, R178 ;  /* 0x000000b2aaaa7221 */ /* 0x000fe20000010000 */
[----:B------:R-:W-:-:S03]  /*0da0*/  HADD2.F32 R171, -RZ, R171.H1_H1 ;  /* 0x300000abffab7230 */ /* 0x000fc60000004100 */
        /* <DEDUP_REMOVED lines=22> */
.L_x_2005:
[----:B-12---:R-:W-:Y:S05]  /*0f10*/  BSYNC B1 ;  /* 0x0000000000017941 */ /* 0x006fea0003800000 */
.L_x_2004:
        /* <DEDUP_REMOVED lines=44> */
[--C-:B--2---:R-:W-:Y:S02]  /*11e0*/  HADD2.F32 R240, -RZ, R176.reuse.H0_H0 ;  /* 0x200000b0fff07230 */ /* 0x104fe40000004100 */
[----:B------:R-:W-:Y:S02]  /*11f0*/  HADD2.F32 R175, -RZ, R176.H1_H1 ;  /* 0x300000b0ffaf7230 */ /* 0x000fe40000004100 */
[----:B------:R-:W2:Y:S01]  /*1200*/  LDL R176, [R1+0x6c] ;  /* 0x00006c0001b07983 */ /* 0x000ea20000100800 */
[--C-:B------:R-:W-:Y:S02]  /*1210*/  HADD2.F32 R174, -RZ, R177.reuse.H0_H0 ;  /* 0x200000b1ffae7230 */ /* 0x100fe40000004100 */
[----:B------:R-:W-:Y:S01]  /*1220*/  HADD2.F32 R173, -RZ, R177.H1_H1 ;  /* 0x300000b1ffad7230 */ /* 0x000fe20000004100 */
[----:B------:R-:W-:Y:S01]  /*1230*/  FMUL.FTZ R248, R247, R240 ;  /* 0x000000f0f7f87220 */ /* 0x000fe20000410000 */
[----:B------:R-:W-:Y:S01]  /*1240*/  HADD2.F32 R172, -RZ, R178.H0_H0 ;  /* 0x200000b2ffac7230 */ /* 0x000fe20000004100 */
        /* <DEDUP_REMOVED lines=14> */
[----:B------:R-:W-:Y:S01]  /*1330*/  HADD2.F32 R171, -RZ, R178.H1_H1 ;  /* 0x300000b2ffab7230 */ /* 0x000fe20000004100 */
        /* <DEDUP_REMOVED lines=36> */
.L_x_2007:
[----:B------:R-:W-:Y:S05]  /*1580*/  BSYNC B1 ;  /* 0x0000000000017941 */ /* 0x000fea0003800000 */
.L_x_2006:
        /* <DEDUP_REMOVED lines=40> */
[--C-:B--2---:R-:W-:Y:S01]  /*1810*/  HADD2.F32 R179, -RZ, R172.reuse.H0_H0 ;  /* 0x200000acffb37230 */ /* 0x104fe20000004100 */
[C---:B------:R-:W-:Y:S01]  /*1820*/  FADD.FTZ R13, -R177.reuse, R15 ;  /* 0x0000000fb10d7221 */ /* 0x040fe20000010100 */
[----:B------:R-:W-:Y:S02]  /*1830*/  HADD2.F32 R178, -RZ, R172.H1_H1 ;  /* 0x300000acffb27230 */ /* 0x000fe40000004100 */
[----:B------:R-:W-:Y:S01]  /*1840*/  HADD2.F32 R172, -RZ, R174.H0_H0 ;  /* 0x200000aeffac7230 */ /* 0x000fe20000004100 */
[----:B---3--:R-:W-:-:S02]  /*1850*/  FADD.FTZ R14, -R177, R168 ;  /* 0x000000a8b10e7221 */ /* 0x008fc40000010100 */
[C---:B------:R-:W-:Y:S02]  /*1860*/  FADD.FTZ R15, -R177.reuse, R169 ;  /* 0x000000a9b10f7221 */ /* 0x040fe40000010100 */
[C---:B------:R-:W-:Y:S02]  /*1870*/  FADD.FTZ R16, -R177.reuse, R170 ;  /* 0x000000aab1107221 */ /* 0x040fe40000010100 */
[----:B------:R-:W-:Y:S01]  /*1880*/  FADD.FTZ R171, -R177, R171 ;  /* 0x000000abb1ab7221 */ /* 0x000fe20000010100 */
[--C-:B------:R-:W-:Y:S02]  /*1890*/  HADD2.F32 R177, -RZ, R173.reuse.H0_H0 ;  /* 0x200000adffb17230 */ /* 0x100fe40000004100 */
[----:B------:R-:W-:Y:S01]  /*18a0*/  HADD2.F32 R173, -RZ, R173.H1_H1 ;  /* 0x300000adffad7230 */ /* 0x000fe20000004100 */
        /* <DEDUP_REMOVED lines=51> */
.L_x_2009:
[----:B------:R-:W-:Y:S05]  /*1be0*/  BSYNC B1 ;  /* 0x0000000000017941 */ /* 0x000fea0003800000 */
.L_x_2008:
        /* <DEDUP_REMOVED lines=11> */
[----:B------:R-:W-:Y:S01]  /*1ca0*/  SHF.L.U64.HI R17, R216, 0x3, RZ ;  /* 0x00000003d8117819 */ /* 0x000fe200000102ff */
[----:B------:R0:W4:Y:S04]  /*1cb0*/  LDG.E.128 R168, [R172.64] ;  /* 0x00000004aca87981 */ /* 0x000128000c1e1d00 */
[----:B------:R1:W2:Y:S01]  /*1cc0*/  LDG.E.128 R176, [R18.64] ;  /* 0x0000000412b07981 */ /* 0x0002a2000c1e1d00 */
[----:B------:R-:W1:Y:S03]  /*1cd0*/  LDC.U8 R217, c[0x0][0x1f0] ;  /* 0x00007c00ffd97b82 */ /* 0x000e660000000000 */
        /* <DEDUP_REMOVED lines=8> */
[----:B------:R0:W5:Y:S04]  /*1d60*/  @P2 LDG.E.64 R180, [R18.64] ;  /* 0x0000000412b42981 */ /* 0x000168000c1e1b00 */
[----:B------:R-:W3:Y:S04]  /*1d70*/  LDL R219, [R1+0x24] ;  /* 0x0000240001db7983 */ /* 0x000ee80000100800 */
[----:B------:R-:W3:Y:S04]  /*1d80*/  LDL R218, [R1+0x28] ;  /* 0x0000280001da7983 */ /* 0x000ee80000100800 */
        /* <DEDUP_REMOVED lines=11> */
[----:B----4-:R-:W-:-:S02]  /*1e40*/  FADD.FTZ R188, -R189, R168 ;  /* 0x000000a8bdbc7221 */ /* 0x010fc40000010100 */
[C---:B------:R-:W-:Y:S02]  /*1e50*/  FADD.FTZ R17, -R189.reuse, R169 ;  /* 0x000000a9bd117221 */ /* 0x040fe40000010100 */
[C---:B0-----:R-:W-:Y:S01]  /*1e60*/  FADD.FTZ R18, -R189.reuse, R170 ;  /* 0x000000aabd127221 */ /* 0x041fe20000010100 */
[----:B--2---:R-:W-:Y:S01]  /*1e70*/  HADD2.F32 R190, -RZ, R176.H0_H0 ;  /* 0x200000b0ffbe7230 */ /* 0x004fe20000004100 */
[C---:B------:R-:W-:Y:S02]  /*1e80*/  FADD.FTZ R19, -R189.reuse, R171 ;  /* 0x000000abbd137221 */ /* 0x040fe40000010100 */
[----:B------:R-:W-:Y:S02]  /*1e90*/  FMUL.FTZ R207, R4, R188 ;  /* 0x000000bc04cf7220 */ /* 0x000fe40000410000 */
[C---:B---3--:R-:W-:Y:S02]  /*1ea0*/  FADD.FTZ R172, -R189.reuse, R172 ;  /* 0x000000acbdac7221 */ /* 0x048fe40000010100 */
[----:B------:R-:W-:-:S02]  /*1eb0*/  FADD.FTZ R170, -R189, R173 ;  /* 0x000000adbdaa7221 */ /* 0x000fc40000010100 */
[C---:B------:R-:W-:Y:S02]  /*1ec0*/  FADD.FTZ R169, -R189.reuse, R174 ;  /* 0x000000aebda97221 */ /* 0x040fe40000010100 */
[----:B------:R-:W-:Y:S01]  /*1ed0*/  FADD.FTZ R168, -R189, R175 ;  /* 0x000000afbda87221 */ /* 0x000fe20000010100 */
[----:B------:R-:W-:Y:S02]  /*1ee0*/  HADD2.F32 R189, -RZ, R176.H1_H1 ;  /* 0x300000b0ffbd7230 */ /* 0x000fe40000004100 */
[--C-:B------:R-:W-:Y:S02]  /*1ef0*/  HADD2.F32 R176, -RZ, R177.reuse.H0_H0 ;  /* 0x200000b1ffb07230 */ /* 0x100fe40000004100 */
[----:B------:R-:W-:Y:S01]  /*1f00*/  HADD2.F32 R177, -RZ, R177.H1_H1 ;  /* 0x300000b1ffb17230 */ /* 0x000fe20000004100 */
[----:B------:R-:W-:Y:S01]  /*1f10*/  FMUL.FTZ R230, R229, R190 ;  /* 0x000000bee5e67220 */ /* 0x000fe20000410000 */
[----:B------:R-:W-:Y:S01]  /*1f20*/  HADD2.F32 R175, -RZ, R178.H0_H0 ;  /* 0x200000b2ffaf7230 */ /* 0x000fe20000004100 */
        /* <DEDUP_REMOVED lines=49> */
.L_x_2011:
[----:B------:R-:W-:Y:S05]  /*2240*/  BSYNC B1 ;  /* 0x0000000000017941 */ /* 0x000fea0003800000 */
.L_x_2010:
[----:B------:R-:W-:Y:S01]  /*2250*/  ISETP.GE.U32.AND P2, PT, R3, 0xa0, PT ;  /* 0x000000a00300780c */ /* 0x000fe20003f46070 */
[----:B------:R-:W-:-:S12]  /*2260*/  BSSY B1, `(.L_x_2012) ;  /* 0x0000060000017945 */ /* 0x000fd80003800000 */
[----:B------:R-:W-:Y:S05]  /*2270*/  @!P2 BRA `(.L_x_2013) ;  /* 0x000005e00000a947 */ /* 0x000fea0003800000 */
[----:B------:R-:W-:Y:S01]  /*2280*/  ISETP.NE.U32.AND P2, PT, RZ, c[0x0][0x218], PT ;  /* 0x00008600ff007a0c */ /* 0x000fe20003f45070 */
[----:B------:R-:W-:Y:S01]  /*2290*/  HFMA2.MMA R176, -RZ, RZ, 0, 9.5367431640625e-07 ;  /* 0x00000010ffb07435 */ /* 0x000fe200000001ff */
[----:B------:R-:W0:Y:S01]  /*22a0*/  LDC.U8 R210, c[0x0][0x1f0] ;  /* 0x00007c00ffd27b82 */ /* 0x000e220000000000 */
[----:B------:R-:W2:Y:S01]  /*22b0*/  LDL R213, [R1+0x10] ;  /* 0x0000100001d57983 */ /* 0x000ea20000100800 */
[----:B------:R-:W-:Y:S01]  /*22c0*/  ISETP.NE.AND.EX P2, PT, RZ, c[0x0][0x21c], PT, P2 ;  /* 0x00008700ff007a0c */ /* 0x000fe20003f45320 */
[----:B------:R-:W-:Y:S02]  /*22d0*/  IMAD.SHL.U32 R194, R216, 0x8, RZ ;  /* 0x00000008d8c27824 */ /* 0x000fe400078e00ff */
[----:B------:R-:W3:Y:S01]  /*22e0*/  LDL R212, [R1+0x14] ;  /* 0x0000140001d47983 */ /* 0x000ee20000100800 */
[----:B------:R-:W-:-:S03]  /*22f0*/  SHF.R.U32.HI R191, RZ, 0x1d, R216 ;  /* 0x0000001dffbf7819 */ /* 0x000fc600000116d8 */
[C---:B------:R-:W-:Y:S01]  /*2300*/  IMAD.WIDE.U32 R176, R216.reuse, R176, c[0x0][0x208] ;  /* 0x00008200d8b07625 */ /* 0x040fe200078e00b0 */
[----:B------:R-:W4:Y:S05]  /*2310*/  LDL R211, [R1+0x18] ;  /* 0x0000180001d37983 */ /* 0x000f2a0000100800 */
        /* <DEDUP_REMOVED lines=9> */
[----:B------:R0:W3:Y:S04]  /*23b0*/  LDG.E.128 R168, [R172.64] ;  /* 0x00000004aca87981 */ /* 0x0000e8000c1e1d00 */
[----:B0-----:R-:W4:Y:S01]  /*23c0*/  LDG.E.128 R172, [R172.64+0x10] ;  /* 0x00001004acac7981 */ /* 0x001f22000c1e1d00 */
[----:B-1----:R-:W-:-:S07]  /*23d0*/  IADD3 R186, P2, R194, c[0x0][0x190], RZ ;  /* 0x00006400c2ba7a10 */ /* 0x002fce0007f5e0ff */
[----:B------:R-:W-:Y:S02]  /*23e0*/  @P3 IADD3 R192, P4, R194, c[0x0][0x198], RZ ;  /* 0x00006600c2c03a10 */ /* 0x000fe40007f9e0ff */
[C---:B------:R-:W-:Y:S02]  /*23f0*/  IADD3.X R187, R191.reuse, c[0x0][0x194], RZ, P2, !PT ;  /* 0x00006500bfbb7a10 */ /* 0x040fe400017fe4ff */
[----:B------:R-:W-:Y:S02]  /*2400*/  ISETP.NE.AND P2, PT, R210, RZ, PT ;  /* 0x000000ffd200720c */ /* 0x000fe40003f45270 */
[----:B------:R-:W4:Y:S01]  /*2410*/  LDL R210, [R1+0x1c] ;  /* 0x00001c0001d27983 */ /* 0x000f220000100800 */
[----:B------:R-:W-:-:S03]  /*2420*/  @P3 IADD3.X R193, R191, c[0x0][0x19c], RZ, P4, !PT ;  /* 0x00006700bfc13a10 */ /* 0x000fc600027fe4ff */
[----:B------:R-:W5:Y:S02]  /*2430*/  LDG.E.64 R186, [R186.64] ;  /* 0x00000004baba7981 */ /* 0x000f64000c1e1b00 */
[----:B-----5:R-:W-:Y:S02]  /*2440*/  FSEL R195, R204, RZ, !P2 ;  /* 0x000000ffccc37208 */ /* 0x020fe40005000000 */
[----:B------:R0:W5:Y:S01]  /*2450*/  @P3 LDG.E.64 R184, [R192.64] ;  /* 0x00000004c0b83981 */ /* 0x000162000c1e1b00 */
[----:B--2---:R-:W-:-:S05]  /*2460*/  HADD2.F32 R196, -RZ, R176.H0_H0 ;  /* 0x200000b0ffc47230 */ /* 0x004fca0000004100 */
[----:B------:R-:W-:Y:S02]  /*2470*/  FMUL.FTZ R226, R213, R196 ;  /* 0x000000c4d5e27220 */ /* 0x000fe40000410000 */
[C---:B---3--:R-:W-:Y:S02]  /*2480*/  FADD.FTZ R194, -R195.reuse, R168 ;  /* 0x000000a8c3c27221 */ /* 0x048fe40000010100 */
[C---:B------:R-:W-:Y:S02]  /*2490*/  FADD.FTZ R191, -R195.reuse, R169 ;  /* 0x000000a9c3bf7221 */ /* 0x040fe40000010100 */
[C---:B0-----:R-:W-:Y:S02]  /*24a0*/  FADD.FTZ R192, -R195.reuse, R170 ;  /* 0x000000aac3c07221 */ /* 0x041fe40000010100 */
[C---:B------:R-:W-:Y:S02]  /*24b0*/  FADD.FTZ R193, -R195.reuse, R171 ;  /* 0x000000abc3c17221 */ /* 0x040fe40000010100 */
[----:B----4-:R-:W-:-:S02]  /*24c0*/  FADD.FTZ R172, -R195, R172 ;  /* 0x000000acc3ac7221 */ /* 0x010fc40000010100 */
[C---:B------:R-:W-:Y:S01]  /*24d0*/  FADD.FTZ R168, -R195.reuse, R175 ;  /* 0x000000afc3a87221 */ /* 0x040fe20000010100 */
[----:B------:R-:W-:Y:S01]  /*24e0*/  HADD2.F32 R175, -RZ, R178.H0_H0 ;  /* 0x200000b2ffaf7230 */ /* 0x000fe20000004100 */
[C---:B------:R-:W-:Y:S02]  /*24f0*/  FADD.FTZ R170, -R195.reuse, R173 ;  /* 0x000000adc3aa7221 */ /* 0x040fe40000010100 */
[----:B------:R-:W-:Y:S01]  /*2500*/  FADD.FTZ R169, -R195, R174 ;  /* 0x000000aec3a97221 */ /* 0x000fe20000010100 */
[----:B------:R-:W-:Y:S01]  /*2510*/  HADD2.F32 R195, -RZ, R176.H1_H1 ;  /* 0x300000b0ffc37230 */ /* 0x000fe20000004100 */
[C---:B------:R-:W-:Y:S02]  /*2520*/  FMUL.FTZ R206, R4.reuse, R194 ;  /* 0x000000c204ce7220 */ /* 0x040fe40000410000 */
[C---:B------:R-:W-:Y:S01]  /*2530*/  FMUL.FTZ R194, R4.reuse, R172 ;  /* 0x000000ac04c27220 */ /* 0x040fe20000410000 */
[----:B------:R-:W-:Y:S01]  /*2540*/  HADD2.F32 R176, -RZ, R177.H0_H0 ;  /* 0x200000b1ffb07230 */ /* 0x000fe20000004100 */
[----:B------:R-:W-:-:S02]  /*2550*/  FMUL.FTZ R191, R4, R191 ;  /* 0x000000bf04bf7220 */ /* 0x000fc40000410000 */
[----:B------:R-:W-:Y:S02]  /*2560*/  FADD.FTZ R56, R56, R175 ;  /* 0x000000af38387221 */ /* 0x000fe40000010000 */
        /* <DEDUP_REMOVED lines=23> */
[--C-:B------:R-:W-:Y:S01]  /*26e0*/  HADD2.F32 R173, -RZ, R179.reuse.H0_H0 ;  /* 0x200000b3ffad7230 */ /* 0x100fe20000004100 */
[----:B------:R-:W-:Y:S02]  /*26f0*/  FMUL.FTZ R213, R137, R174 ;  /* 0x000000ae89d57220 */ /* 0x000fe40000410000 */
[----:B------:R-:W-:Y:S02]  /*2700*/  FADD.FTZ R170, R170, R222 ;  /* 0x000000deaaaa7221 */ /* 0x000fe40000010000 */
[----:B------:R-:W-:Y:S01]  /*2710*/  FFMA.FTZ R169, R194, R222, R169 ;  /* 0x000000dec2a97223 */ /* 0x000fe200000100a9 */
[----:B------:R-:W-:Y:S01]  /*2720*/  HADD2.F32 R171, -RZ, R179.H1_H1 ;  /* 0x300000b3ffab7230 */ /* 0x000fe20000004100 */
        /* <DEDUP_REMOVED lines=19> */
.L_x_2013:
[----:B------:R-:W-:Y:S05]  /*2860*/  BSYNC B1 ;  /* 0x0000000000017941 */ /* 0x000fea0003800000 */
.L_x_2012:
[----:B------:R-:W-:Y:S05]  /*2870*/  BRA.DIV ~URZ, `(.L_x_2014) ;  /* 0x00003c527f007947 */ /* 0x000fea000b800000 */
[----:B------:R0:W1:Y:S02]  /*2880*/  SHFL.BFLY PT, R171, R215, 0x1, 0x1f ;  /* 0x0c201f00d7ab7f89 */ /* 0x00006400000e0000 */
.L_x_2027:
        /* <DEDUP_REMOVED lines=18> */
.L_x_2028:
        /* <DEDUP_REMOVED lines=29> */
[----:B------:R-:W-:-:S04]  /*2b80*/  @P2 F2FP.PACK_AB R172, RZ, R172 ;  /* 0x000000acffac223e */ /* 0x000fc800000000ff */
        /* <DEDUP_REMOVED lines=15> */
[----:B------:R-:W-:Y:S01]  /*2c80*/  @P2 F2FP.PACK_AB R169, RZ, R169 ;  /* 0x000000a9ffa9223e */ /* 0x000fe200000000ff */
        /* <DEDUP_REMOVED lines=14> */
[----:B------:R-:W-:Y:S01]  /*2d70*/  @P2 F2FP.PACK_AB R170, RZ, R170 ;  /* 0x000000aaffaa223e */ /* 0x000fe200000000ff */
[----:B------:R-:W-:Y:S01]  /*2d80*/  @P5 FADD.FTZ R174, R48, R174 ;  /* 0x000000ae30ae5221 */ /* 0x000fe20000010000 */
        /* <DEDUP_REMOVED lines=19> */
[----:B------:R-:W-:-:S04]  /*2ec0*/  @P2 F2FP.PACK_AB R172, RZ, R172 ;  /* 0x000000acffac223e */ /* 0x000fc800000000ff */
        /* <DEDUP_REMOVED lines=12> */
[----:B------:R-:W-:-:S02]  /*2f90*/  @P2 F2FP.PACK_AB R178, RZ, R178 ;  /* 0x000000b2ffb2223e */ /* 0x000fc400000000ff */
[----:B------:R-:W-:Y:S02]  /*2fa0*/  LOP3.LUT P4, RZ, R26, 0xff0000, RZ, 0xc0, !PT ;  /* 0x00ff00001aff7812 */ /* 0x000fe4000788c0ff */
[----:B------:R-:W-:Y:S02]  /*2fb0*/  @P2 PRMT R163, R178, 0x7610, R163 ;  /* 0x00007610b2a32816 */ /* 0x000fe400000000a3 */
[----:B------:R-:W-:Y:S02]  /*2fc0*/  FSEL R178, R175, RZ, P4 ;  /* 0x000000ffafb27208 */ /* 0x000fe40002000000 */
[----:B------:R-:W-:Y:S01]  /*2fd0*/  LOP3.LUT P4, RZ, R26, 0xff000000, RZ, 0xc0, !PT ;  /* 0xff0000001aff7812 */ /* 0x000fe2000788c0ff */
[----:B------:R-:W-:-:S03]  /*2fe0*/  FFMA.FTZ R171, R250, R177, R171 ;  /* 0x000000b1faab7223 */ /* 0x000fc600000100ab */
[----:B------:R-:W-:Y:S02]  /*2ff0*/  FSEL R169, R169, RZ, P4 ;  /* 0x000000ffa9a97208 */ /* 0x000fe40002000000 */
[----:B------:R-:W-:Y:S01]  /*3000*/  LOP3.LUT P4, RZ, R27, 0xff, RZ, 0xc0, !PT ;  /* 0x000000ff1bff7812 */ /* 0x000fe2000788c0ff */
[----:B------:R-:W-:-:S03]  /*3010*/  FADD.FTZ R171, R249, -R171 ;  /* 0x800000abf9ab7221 */ /* 0x000fc60000010000 */
[----:B------:R-:W-:Y:S01]  /*3020*/  FSEL R170, R170, RZ, P4 ;  /* 0x000000ffaaaa7208 */ /* 0x000fe20002000000 */
[----:B------:R-:W-:Y:S01]  /*3030*/  FMUL.FTZ R171, R4, R171 ;  /* 0x000000ab04ab7220 */ /* 0x000fe20000410000 */
[----:B------:R-:W-:-:S03]  /*3040*/  LOP3.LUT P4, RZ, R27, 0xff00, RZ, 0xc0, !PT ;  /* 0x0000ff001bff7812 */ /* 0x000fc6000788c0ff */
[----:B------:R-:W-:Y:S01]  /*3050*/  @P5 FADD.FTZ R171, R51, R171 ;  /* 0x000000ab33ab5221 */ /* 0x000fe20000010000 */
[----:B------:R-:W-:Y:S02]  /*3060*/  FSEL R179, R174, RZ, P4 ;  /* 0x000000ffaeb37208 */ /* 0x000fe40002000000 */
[----:B------:R-:W-:Y:S02]  /*3070*/  @P3 MOV R174, 0x20 ;  /* 0x0000002000ae3802 */ /* 0x000fe40000000f00 */
[----:B------:R-:W-:-:S03]  /*3080*/  SEL R167, R171, R167, P3 ;  /* 0x000000a7aba77207 */ /* 0x000fc60001800000 */
[----:B------:R-:W-:Y:S01]  /*3090*/  @P3 IMAD.WIDE.U32 R174, R2, R174, c[0x0][0x258] ;  /* 0x0000960002ae3625 */ /* 0x000fe200078e00ae */
[----:B------:R-:W-:-:S04]  /*30a0*/  LOP3.LUT P4, RZ, R27, 0xff0000, RZ, 0xc0, !PT ;  /* 0x00ff00001bff7812 */ /* 0x000fc8000788c0ff */
[----:B------:R-:W-:Y:S04]  /*30b0*/  @P3 STG.E.128 [R174.64], R156 ;  /* 0x0000009cae003986 */ /* 0x000fe8000c101d04 */
[----:B------:R1:W-:Y:S01]  /*30c0*/  @P3 STG.E.128 [R174.64+0x10], R164 ;  /* 0x000010a4ae003986 */ /* 0x0003e2000c101d04 */
[----:B------:R-:W-:Y:S02]  /*30d0*/  LOP3.LUT P3, RZ, R27, 0xff000000, RZ, 0xc0, !PT ;  /* 0xff0000001bff7812 */ /* 0x000fe4000786c0ff */
[----:B------:R-:W-:Y:S02]  /*30e0*/  FSEL R172, R172, RZ, P4 ;  /* 0x000000ffacac7208 */ /* 0x000fe40002000000 */
[----:B------:R-:W-:Y:S01]  /*30f0*/  F2FP.PACK_AB R168, R168, R173 ;  /* 0x000000ada8a8723e */ /* 0x000fe200000000ff */
[----:B------:R-:W-:Y:S01]  /*3100*/  IMAD.MOV.U32 R173, RZ, RZ, 0x10 ;  /* 0x00000010ffad7424 */ /* 0x000fe200078e00ff */
[----:B------:R-:W-:Y:S01]  /*3110*/  F2FP.PACK_AB R170, R179, R170 ;  /* 0x000000aab3aa723e */ /* 0x000fe200000000ff */
[----:B-1----:R-:W-:-:S05]  /*3120*/  FMUL.FTZ R174, R171, c[0x0][0x1e8] ;  /* 0x00007a00abae7a20 */ /* 0x002fca0000410000 */
[----:B------:R-:W-:Y:S02]  /*3130*/  FSEL R171, R174, RZ, P3 ;  /* 0x000000ffaeab7208 */ /* 0x000fe40001800000 */
[----:B------:R-:W-:Y:S02]  /*3140*/  F2FP.PACK_AB R169, R169, R178 ;  /* 0x000000b2a9a9723e */ /* 0x000fe400000000ff */
[----:B------:R-:W-:Y:S01]  /*3150*/  F2FP.PACK_AB R171, R171, R172 ;  /* 0x000000acabab723e */ /* 0x000fe200000000ff */
[----:B------:R-:W-:Y:S01]  /*3160*/  IMAD.WIDE.U32 R172, R2, R173, c[0x0][0x248] ;  /* 0x0000920002ac7625 */ /* 0x000fe200078e00ad */
[----:B------:R-:W-:-:S04]  /*3170*/  @P2 LOP3.LUT P3, RZ, R25, 0xff000000, RZ, 0xc0, !PT ;  /* 0xff00000019ff2812 */ /* 0x000fc8000786c0ff */
[----:B------:R1:W-:Y:S02]  /*3180*/  STG.E.128 [R172.64], R168 ;  /* 0x000000a8ac007986 */ /* 0x0003e4000c101d04 */
[----:B-1----:R-:W-:-:S04]  /*3190*/  @P2 FSEL R168, R174, RZ, P3 ;  /* 0x000000ffaea82208 */ /* 0x002fc80001800000 */
[----:B------:R-:W-:-:S04]  /*31a0*/  @P2 F2FP.PACK_AB R168, RZ, R168 ;  /* 0x000000a8ffa8223e */ /* 0x000fc800000000ff */
[----:B------:R-:W-:Y:S02]  /*31b0*/  @P2 PRMT R163, R163, 0x5410, R168 ;  /* 0x00005410a3a32816 */ /* 0x000fe400000000a8 */
[----:B------:R-:W-:-:S04]  /*31c0*/  @P2 LEA R168, P3, R2, c[0x0][0x250], 0x4 ;  /* 0x0000940002a82a11 */ /* 0x000fc800078620ff */
[----:B------:R-:W-:-:S05]  /*31d0*/  @P2 LEA.HI.X R169, R2, c[0x0][0x254], RZ, 0x4, P3 ;  /* 0x0000950002a92a11 */ /* 0x000fca00018f24ff */
[----:B------:R1:W-:Y:S01]  /*31e0*/  @P2 STG.E.128 [R168.64], R160 ;  /* 0x000000a0a8002986 */ /* 0x0003e2000c101d04 */
[----:B------:R-:W-:-:S03]  /*31f0*/  IADD3 R2, R2, 0x20, RZ ;  /* 0x0000002002027810 */ /* 0x000fc60007ffe0ff */
.L_x_2017:
[----:B------:R-:W-:Y:S05]  /*3200*/  BSYNC B1 ;  /* 0x0000000000017941 */ /* 0x000fea0003800000 */
.L_x_2016:
        /* <DEDUP_REMOVED lines=29> */
[----:B------:R-:W-:-:S04]  /*33e0*/  @P5 FADD.FTZ R168, R46, R168 ;  /* 0x000000a82ea85221 */ /* 0x000fc80000010000 */
[----:B------:R-:W-:-:S05]  /*33f0*/  FMUL.FTZ R175, R168, c[0x0][0x1e8] ;  /* 0x00007a00a8af7a20 */ /* 0x000fca0000410000 */
[----:B------:R-:W-:Y:S02]  /*3400*/  @P2 FSEL R169, R175, RZ, P3 ;  /* 0x000000ffafa92208 */ /* 0x000fe40001800000 */
[----:B------:R-:W-:Y:S02]  /*3410*/  ISETP.NE.U32.AND P3, PT, RZ, c[0x0][0x258], PT ;  /* 0x00009600ff007a0c */ /* 0x000fe40003f65070 */
[----:B------:R-:W-:Y:S02]  /*3420*/  @P2 F2FP.PACK_AB R169, RZ, R169 ;  /* 0x000000a9ffa9223e */ /* 0x000fe400000000ff */
        /* <DEDUP_REMOVED lines=40> */
[----:B------:R-:W-:Y:S02]  /*36b0*/  HFMA2.MMA R173, -RZ, RZ, 0, 9.5367431640625e-07 ;  /* 0x00000010ffad7435 */ /* 0x000fe400000001ff */
[C---:B------:R-:W-:Y:S01]  /*36c0*/  FMUL.FTZ R174, R172.reuse, c[0x0][0x1e8] ;  /* 0x00007a00acae7a20 */ /* 0x040fe20000410000 */
[----:B------:R-:W-:-:S04]  /*36d0*/  SEL R165, R172, R165, P3 ;  /* 0x000000a5aca57207 */ /* 0x000fc80001800000 */
        /* <DEDUP_REMOVED lines=16> */
[----:B------:R-:W-:-:S04]  /*37e0*/  @P2 F2FP.PACK_AB R178, RZ, R178 ;  /* 0x000000b2ffb2223e */ /* 0x000fc800000000ff */
[----:B------:R-:W-:Y:S02]  /*37f0*/  @P2 PRMT R163, R178, 0x7610, R163 ;  /* 0x00007610b2a32816 */ /* 0x000fe400000000a3 */
[----:B------:R-:W-:Y:S02]  /*3800*/  FSEL R178, R175, RZ, P4 ;  /* 0x000000ffafb27208 */ /* 0x000fe40002000000 */
[----:B------:R-:W-:-:S04]  /*3810*/  LOP3.LUT P4, RZ, R20, 0xff000000, RZ, 0xc0, !PT ;  /* 0xff00000014ff7812 */ /* 0x000fc8000788c0ff */
[----:B------:R-:W-:Y:S02]  /*3820*/  FSEL R169, R169, RZ, P4 ;  /* 0x000000ffa9a97208 */ /* 0x000fe40002000000 */
[----:B------:R-:W-:Y:S02]  /*3830*/  LOP3.LUT P4, RZ, R21, 0xff, RZ, 0xc0, !PT ;  /* 0x000000ff15ff7812 */ /* 0x000fe4000788c0ff */
[----:B------:R-:W-:Y:S02]  /*3840*/  F2FP.PACK_AB R169, R169, R178 ;  /* 0x000000b2a9a9723e */ /* 0x000fe400000000ff */
[----:B------:R-:W-:Y:S02]  /*3850*/  FSEL R170, R170, RZ, P4 ;  /* 0x000000ffaaaa7208 */ /* 0x000fe40002000000 */
[----:B------:R-:W-:-:S04]  /*3860*/  LOP3.LUT P4, RZ, R21, 0xff00, RZ, 0xc0, !PT ;  /* 0x0000ff0015ff7812 */ /* 0x000fc8000788c0ff */
[----:B------:R-:W-:Y:S02]  /*3870*/  FSEL R179, R174, RZ, P4 ;  /* 0x000000ffaeb37208 */ /* 0x000fe40002000000 */
[----:B------:R-:W-:Y:S02]  /*3880*/  @P3 MOV R174, 0x20 ;  /* 0x0000002000ae3802 */ /* 0x000fe40000000f00 */
[----:B------:R-:W-:Y:S02]  /*3890*/  LOP3.LUT P4, RZ, R21, 0xff0000, RZ, 0xc0, !PT ;  /* 0x00ff000015ff7812 */ /* 0x000fe4000788c0ff */
[----:B------:R-:W-:Y:S01]  /*38a0*/  F2FP.PACK_AB R170, R179, R170 ;  /* 0x000000aab3aa723e */ /* 0x000fe200000000ff */
        /* <DEDUP_REMOVED lines=8> */
[----:B------:R-:W-:Y:S01]  /*3930*/  F2FP.PACK_AB R171, R171, R172 ;  /* 0x000000acabab723e */ /* 0x000fe200000000ff */
[----:B------:R-:W-:-:S05]  /*3940*/  IMAD.WIDE.U32 R172, R2, R173, c[0x0][0x248] ;  /* 0x0000920002ac7625 */ /* 0x000fca00078e00ad */
[----:B------:R1:W-:Y:S02]  /*3950*/  STG.E.128 [R172.64], R168 ;  /* 0x000000a8ac007986 */ /* 0x0003e4000c101d04 */
[----:B-1----:R-:W-:-:S04]  /*3960*/  @P2 FSEL R168, R174, RZ, P3 ;  /* 0x000000ffaea82208 */ /* 0x002fc80001800000 */
[----:B------:R-:W-:-:S04]  /*3970*/  @P2 F2FP.PACK_AB R168, RZ, R168 ;  /* 0x000000a8ffa8223e */ /* 0x000fc800000000ff */
[----:B------:R-:W-:Y:S02]  /*3980*/  @P2 PRMT R163, R163, 0x5410, R168 ;  /* 0x00005410a3a32816 */ /* 0x000fe400000000a8 */
[----:B------:R-:W-:-:S04]  /*3990*/  @P2 LEA R168, P3, R2, c[0x0][0x250], 0x4 ;  /* 0x0000940002a82a11 */ /* 0x000fc800078620ff */
[C---:B------:R-:W-:Y:S02]  /*39a0*/  @P2 LEA.HI.X R169, R2.reuse, c[0x0][0x254], RZ, 0x4, P3 ;  /* 0x0000950002a92a11 */ /* 0x040fe400018f24ff */
[----:B------:R-:W-:-:S03]  /*39b0*/  IADD3 R2, R2, 0x20, RZ ;  /* 0x0000002002027810 */ /* 0x000fc60007ffe0ff */
[----:B------:R1:W-:Y:S04]  /*39c0*/  @P2 STG.E.128 [R168.64], R160 ;  /* 0x000000a0a8002986 */ /* 0x0003e8000c101d04 */
.L_x_2019:
[----:B------:R-:W-:Y:S05]  /*39d0*/  BSYNC B1 ;  /* 0x0000000000017941 */ /* 0x000fea0003800000 */
.L_x_2018:
        /* <DEDUP_REMOVED lines=123> */
.L_x_2021:
[----:B------:R-:W-:Y:S05]  /*4190*/  BSYNC B1 ;  /* 0x0000000000017941 */ /* 0x000fea0003800000 */
.L_x_2020:
        /* <DEDUP_REMOVED lines=123> */
.L_x_2023:
[----:B------:R-:W-:Y:S05]  /*4950*/  BSYNC B1 ;  /* 0x0000000000017941 */ /* 0x000fea0003800000 */
.L_x_2022:
        /* <DEDUP_REMOVED lines=101> */
[----:B------:R-:W-:-:S04]  /*4fb0*/  @P2 F2FP.PACK_AB R176, RZ, R176 ;  /* 0x000000b0ffb0223e */ /* 0x000fc800000000ff */
[----:B------:R-:W-:Y:S02]  /*4fc0*/  @P2 PRMT R163, R176, 0x7610, R163 ;  /* 0x00007610b0a32816 */ /* 0x000fe400000000a3 */
[----:B------:R-:W-:Y:S02]  /*4fd0*/  FSEL R176, R171, RZ, P4 ;  /* 0x000000ffabb07208 */ /* 0x000fe40002000000 */
[----:B------:R-:W-:Y:S02]  /*4fe0*/  LOP3.LUT P4, RZ, R187, 0xff0000, RZ, 0xc0, !PT ;  /* 0x00ff0000bbff7812 */ /* 0x000fe4000788c0ff */
[----:B------:R-:W-:Y:S02]  /*4ff0*/  F2FP.PACK_AB R170, R176, R170 ;  /* 0x000000aab0aa723e */ /* 0x000fe400000000ff */
[----:B------:R-:W-:Y:S01]  /*5000*/  FSEL R171, R174, RZ, P4 ;  /* 0x000000ffaeab7208 */ /* 0x000fe20002000000 */
[----:B------:R-:W-:-:S04]  /*5010*/  @P3 IMAD.MOV.U32 R174, RZ, RZ, 0x20 ;  /* 0x00000020ffae3424 */ /* 0x000fc800078e00ff */
        /* <DEDUP_REMOVED lines=12> */
[----:B-1----:R-:W-:-:S04]  /*50e0*/  @P2 LEA R168, P3, R2, c[0x0][0x250], 0x4 ;  /* 0x0000940002a82a11 */ /* 0x002fc800078620ff */
[----:B------:R-:W-:-:S05]  /*50f0*/  @P2 LEA.HI.X R169, R2, c[0x0][0x254], RZ, 0x4, P3 ;  /* 0x0000950002a92a11 */ /* 0x000fca00018f24ff */
[----:B------:R1:W-:Y:S04]  /*5100*/  @P2 STG.E.128 [R168.64], R160 ;  /* 0x000000a0a8002986 */ /* 0x0003e8000c101d04 */
.L_x_2025:
[----:B------:R-:W-:Y:S05]  /*5110*/  BSYNC B1 ;  /* 0x0000000000017941 */ /* 0x000fea0003800000 */
.L_x_2024:
[----:B------:R-:W-:-:S04]  /*5120*/  MOV R2, c[0x0][0x160] ;  /* 0x0000580000027a02 */ /* 0x000fc80000000f00 */
[----:B------:R-:W-:-:S04]  /*5130*/  LEA R0, R2, R0, 0x2 ;  /* 0x0000000002007211 */ /* 0x000fc800078e10ff */
[----:B------:R-:W-:-:S13]  /*5140*/  ISETP.GE.AND P2, PT, R0, c[0x0][0x164], PT ;  /* 0x0000590000007a0c */ /* 0x000fda0003f46270 */
[----:B01-3--:R-:W-:Y:S01]  /*5150*/  @P2 CALL.REL.NOINC `(.L_x_2003) ;  /* 0x0000001000002944 */ /* 0x00bfe20003c00000 */
[----:B------:R-:W-:Y:S05]  /*5160*/  BRA `(.L_x_2026) ;  /* 0xffffb63000007947 */ /* 0x000fea000383ffff */
.L_x_2003:
[----:B0-----:R-:W-:Y:S05]  /*5170*/  BSYNC B0 ;  /* 0x0000000000007941 */ /* 0x001fea0003800000 */
.L_x_2002:
        /* <DEDUP_REMOVED lines=309> */
.L_x_2014:
[----:B------:R-:W-:Y:S01]  /*64d0*/  HFMA2.MMA R170, -RZ, RZ, 0, 5.9604644775390625e-08 ;  /* 0x00000001ffaa7435 */ /* 0x000fe200000001ff */
[----:B------:R-:W-:-:S02]  /*64e0*/  MOV R169, R215 ;  /* 0x000000d700a97202 */ /* 0x000fc40000000f00 */
[----:B------:R-:W-:Y:S02]  /*64f0*/  MOV R175, 0x1f ;  /* 0x0000001f00af7802 */ /* 0x000fe40000000f00 */
[----:B------:R-:W-:Y:S02]  /*6500*/  MOV R174, 0xffffffff ;  /* 0xffffffff00ae7802 */ /* 0x000fe40000000f00 */
[----:B------:R-:W-:Y:S02]  /*6510*/  MOV R168, 0x6530 ;  /* 0x0000653000a87802 */ /* 0x000fe40000000f00 */
[----:B-----5:R-:W-:Y:S05]  /*6520*/  CALL.REL.NOINC `($__internal_92_$__cuda_sm70_shflsync_bfly_p) ;  /* 0x0000046000007944 */ /* 0x020fea0003c00000 */
[----:B-1----:R-:W-:Y:S01]  /*6530*/  MOV R171, R170 ;  /* 0x000000aa00ab7202 */ /* 0x002fe20000000f00 */
[----:B------:R-:W-:Y:S05]  /*6540*/  BRA `(.L_x_2027) ;  /* 0xffffc34000007947 */ /* 0x000fea000383ffff */
.L_x_2015:
[----:B------:R-:W-:Y:S01]  /*6550*/  HFMA2.MMA R170, -RZ, RZ, 0, 5.9604644775390625e-08 ;  /* 0x00000001ffaa7435 */ /* 0x000fe200000001ff */
[----:B------:R-:W-:Y:S01]  /*6560*/  IMAD.MOV.U32 R169, RZ, RZ, R214 ;  /* 0x000000ffffa97224 */ /* 0x000fe200078e00d6 */
[----:B------:R-:W-:Y:S02]  /*6570*/  MOV R175, 0x1f ;  /* 0x0000001f00af7802 */ /* 0x000fe40000000f00 */
[----:B------:R-:W-:Y:S02]  /*6580*/  MOV R174, 0xffffffff ;  /* 0xffffffff00ae7802 */ /* 0x000fe40000000f00 */
[----:B------:R-:W-:-:S02]  /*6590*/  MOV R168, 0x65b0 ;  /* 0x000065b000a87802 */ /* 0x000fc40000000f00 */
[----:B01---5:R-:W-:Y:S05]  /*65a0*/  CALL.REL.NOINC `($__internal_92_$__cuda_sm70_shflsync_bfly_p) ;  /* 0x000003e000007944 */ /* 0x023fea0003c00000 */
[----:B------:R-:W-:Y:S01]  /*65b0*/  FADD.FTZ R171, R171, R215 ;  /* 0x000000d7abab7221 */ /* 0x000fe20000010000 */
[----:B------:R-:W-:Y:S01]  /*65c0*/  MOV R175, 0x1f ;  /* 0x0000001f00af7802 */ /* 0x000fe20000000f00 */
[----:B-1----:R-:W-:Y:S01]  /*65d0*/  FADD.FTZ R172, R214, R170 ;  /* 0x000000aad6ac7221 */ /* 0x002fe20000010000 */
[----:B------:R-:W-:Y:S01]  /*65e0*/  HFMA2.MMA R170, -RZ, RZ, 0, 1.1920928955078125e-07 ;  /* 0x00000002ffaa7435 */ /* 0x000fe200000001ff */
[----:B------:R-:W-:Y:S01]  /*65f0*/  IMAD.MOV.U32 R174, RZ, RZ, -0x1 ;  /* 0xffffffffffae7424 */ /* 0x000fe200078e00ff */
[----:B------:R-:W-:-:S02]  /*6600*/  MOV R169, R171 ;  /* 0x000000ab00a97202 */ /* 0x000fc40000000f00 */
[----:B------:R-:W-:Y:S02]  /*6610*/  MOV R168, 0x6630 ;  /* 0x0000663000a87802 */ /* 0x000fe40000000f00 */
[----:B------:R-:W-:Y:S05]  /*6620*/  CALL.REL.NOINC `($__internal_92_$__cuda_sm70_shflsync_bfly_p) ;  /* 0x0000036000007944 */ /* 0x000fea0003c00000 */
[----:B-1----:R-:W-:Y:S01]  /*6630*/  MOV R173, R170 ;  /* 0x000000aa00ad7202 */ /* 0x002fe20000000f00 */
[----:B------:R-:W-:Y:S01]  /*6640*/  HFMA2.MMA R170, -RZ, RZ, 0, 1.1920928955078125e-07 ;  /* 0x00000002ffaa7435 */ /* 0x000fe200000001ff */
[----:B------:R-:W-:Y:S01]  /*6650*/  MOV R169, R172 ;  /* 0x000000ac00a97202 */ /* 0x000fe20000000f00 */
[----:B------:R-:W-:Y:S01]  /*6660*/  IMAD.MOV.U32 R174, RZ, RZ, -0x1 ;  /* 0xffffffffffae7424 */ /* 0x000fe200078e00ff */
[----:B------:R-:W-:Y:S02]  /*6670*/  MOV R175, 0x1f ;  /* 0x0000001f00af7802 */ /* 0x000fe40000000f00 */
[----:B------:R-:W-:Y:S02]  /*6680*/  MOV R168, 0x66a0 ;  /* 0x000066a000a87802 */ /* 0x000fe40000000f00 */
[----:B------:R-:W-:Y:S05]  /*6690*/  CALL.REL.NOINC `($__internal_92_$__cuda_sm70_shflsync_bfly_p) ;  /* 0x000002f000007944 */ /* 0x000fea0003c00000 */
[----:B------:R-:W-:Y:S01]  /*66a0*/  FADD.FTZ R171, R173, R171 ;  /* 0x000000abadab7221 */ /* 0x000fe20000010000 */
[----:B------:R-:W-:Y:S01]  /*66b0*/  MOV R175, 0x1f ;  /* 0x0000001f00af7802 */ /* 0x000fe20000000f00 */
[----:B-1----:R-:W-:Y:S01]  /*66c0*/  FADD.FTZ R172, R172, R170 ;  /* 0x000000aaacac7221 */ /* 0x002fe20000010000 */
[----:B------:R-:W-:Y:S01]  /*66d0*/  HFMA2.MMA R170, -RZ, RZ, 0, 2.384185791015625e-07 ;  /* 0x00000004ffaa7435 */ /* 0x000fe200000001ff */
[----:B------:R-:W-:-:S02]  /*66e0*/  MOV R174, 0xffffffff ;  /* 0xffffffff00ae7802 */ /* 0x000fc40000000f00 */
[----:B------:R-:W-:Y:S02]  /*66f0*/  MOV R169, R171 ;  /* 0x000000ab00a97202 */ /* 0x000fe40000000f00 */
[----:B------:R-:W-:Y:S02]  /*6700*/  MOV R168, 0x6720 ;  /* 0x0000672000a87802 */ /* 0x000fe40000000f00 */
[----:B------:R-:W-:Y:S05]  /*6710*/  CALL.REL.NOINC `($__internal_92_$__cuda_sm70_shflsync_bfly_p) ;  /* 0x0000027000007944 */ /* 0x000fea0003c00000 */
[----:B-1----:R-:W-:Y:S01]  /*6720*/  MOV R173, R170 ;  /* 0x000000aa00ad7202 */ /* 0x002fe20000000f00 */
[----:B------:R-:W-:Y:S01]  /*6730*/  HFMA2.MMA R170, -RZ, RZ, 0, 2.384185791015625e-07 ;  /* 0x00000004ffaa7435 */ /* 0x000fe200000001ff */
[----:B------:R-:W-:Y:S01]  /*6740*/  IMAD.MOV.U32 R169, RZ, RZ, R172 ;  /* 0x000000ffffa97224 */ /* 0x000fe200078e00ac */
[----:B------:R-:W-:Y:S02]  /*6750*/  MOV R175, 0x1f ;  /* 0x0000001f00af7802 */ /* 0x000fe40000000f00 */
[----:B------:R-:W-:Y:S02]  /*6760*/  MOV R174, 0xffffffff ;  /* 0xffffffff00ae7802 */ /* 0x000fe40000000f00 */
[----:B------:R-:W-:Y:S02]  /*6770*/  MOV R168, 0x6790 ;  /* 0x0000679000a87802 */ /* 0x000fe40000000f00 */
[----:B------:R-:W-:Y:S05]  /*6780*/  CALL.REL.NOINC `($__internal_92_$__cuda_sm70_shflsync_bfly_p) ;  /* 0x0000020000007944 */ /* 0x000fea0003c00000 */
[----:B------:R-:W-:Y:S01]  /*6790*/  FADD.FTZ R171, R173, R171 ;  /* 0x000000abadab7221 */ /* 0x000fe20000010000 */
[----:B------:R-:W-:Y:S01]  /*67a0*/  MOV R175, 0x1f ;  /* 0x0000001f00af7802 */ /* 0x000fe20000000f00 */
[----:B-1----:R-:W-:Y:S01]  /*67b0*/  FADD.FTZ R172, R172, R170 ;  /* 0x000000aaacac7221 */ /* 0x002fe20000010000 */
[----:B------:R-:W-:Y:S01]  /*67c0*/  HFMA2.MMA R170, -RZ, RZ, 0, 4.76837158203125e-07 ;  /* 0x00000008ffaa7435 */ /* 0x000fe200000001ff */
[----:B------:R-:W-:Y:S01]  /*67d0*/  IMAD.MOV.U32 R174, RZ, RZ, -0x1 ;  /* 0xffffffffffae7424 */ /* 0x000fe200078e00ff */
[----:B------:R-:W-:-:S02]  /*67e0*/  MOV R169, R171 ;  /* 0x000000ab00a97202 */ /* 0x000fc40000000f00 */
[----:B------:R-:W-:Y:S02]  /*67f0*/  MOV R168, 0x6810 ;  /* 0x0000681000a87802 */ /* 0x000fe40000000f00 */
[----:B------:R-:W-:Y:S05]  /*6800*/  CALL.REL.NOINC `($__internal_92_$__cuda_sm70_shflsync_bfly_p) ;  /* 0x0000018000007944 */ /* 0x000fea0003c00000 */
[----:B-1----:R-:W-:Y:S01]  /*6810*/  MOV R173, R170 ;  /* 0x000000aa00ad7202 */ /* 0x002fe20000000f00 */
[----:B------:R-:W-:Y:S01]  /*6820*/  HFMA2.MMA R170, -RZ, RZ, 0, 4.76837158203125e-07 ;  /* 0x00000008ffaa7435 */ /* 0x000fe200000001ff */
        /* <DEDUP_REMOVED lines=8> */
[----:B------:R-:W-:Y:S01]  /*68b0*/  HFMA2.MMA R170, -RZ, RZ, 0, 9.5367431640625e-07 ;  /* 0x00000010ffaa7435 */ /* 0x000fe200000001ff */
[----:B------:R-:W-:-:S02]  /*68c0*/  MOV R174, 0xffffffff ;  /* 0xffffffff00ae7802 */ /* 0x000fc40000000f00 */
[----:B------:R-:W-:Y:S02]  /*68d0*/  MOV R169, R171 ;  /* 0x000000ab00a97202 */ /* 0x000fe40000000f00 */
[----:B------:R-:W-:Y:S02]  /*68e0*/  MOV R168, 0x6900 ;  /* 0x0000690000a87802 */ /* 0x000fe40000000f00 */
[----:B------:R-:W-:Y:S05]  /*68f0*/  CALL.REL.NOINC `($__internal_92_$__cuda_sm70_shflsync_bfly_p) ;  /* 0x0000009000007944 */ /* 0x000fea0003c00000 */
[----:B-1----:R-:W-:Y:S01]  /*6900*/  MOV R173, R170 ;  /* 0x000000aa00ad7202 */ /* 0x002fe20000000f00 */
[----:B------:R-:W-:Y:S01]  /*6910*/  HFMA2.MMA R170, -RZ, RZ, 0, 9.5367431640625e-07 ;  /* 0x00000010ffaa7435 */ /* 0x000fe200000001ff */
[----:B------:R-:W-:Y:S01]  /*6920*/  IMAD.MOV.U32 R169, RZ, RZ, R172 ;  /* 0x000000ffffa97224 */ /* 0x000fe200078e00ac */
[----:B------:R-:W-:Y:S02]  /*6930*/  MOV R175, 0x1f ;  /* 0x0000001f00af7802 */ /* 0x000fe40000000f00 */
[----:B------:R-:W-:Y:S02]  /*6940*/  MOV R174, 0xffffffff ;  /* 0xffffffff00ae7802 */ /* 0x000fe40000000f00 */
[----:B------:R-:W-:Y:S02]  /*6950*/  MOV R168, 0x6970 ;  /* 0x0000697000a87802 */ /* 0x000fe40000000f00 */
[----:B------:R-:W-:Y:S05]  /*6960*/  CALL.REL.NOINC `($__internal_92_$__cuda_sm70_shflsync_bfly_p) ;  /* 0x0000002000007944 */ /* 0x000fea0003c00000 */
[----:B-1----:R-:W-:Y:S01]  /*6970*/  MOV R168, R170 ;  /* 0x000000aa00a87202 */ /* 0x002fe20000000f00 */
[----:B------:R-:W-:Y:S05]  /*6980*/  BRA `(.L_x_2028) ;  /* 0xffffc02000007947 */ /* 0x000fea000383ffff */
        .weak           $__internal_92_$__cuda_sm70_shflsync_bfly_p
        .type           $__internal_92_$__cuda_sm70_shflsync_bfly_p,@function
        .size           $__internal_92_$__cuda_sm70_shflsync_bfly_p,(.L_x_2918 - $__internal_92_$__cuda_sm70_shflsync_bfly_p)
$__internal_92_$__cuda_sm70_shflsync_bfly_p:
[----:B------:R-:W-:Y:S04]  /*6990*/  WARPSYNC R174 ;  /* 0x000000ae00007348 */ /* 0x000fe80003800000 */
[----:B------:R0:W1:Y:S02]  /*69a0*/  SHFL.BFLY PT, R170, R169, R170, R175 ;  /* 0x0c0000aaa9aa7389 */ /* 0x00006400000e00af */
[----:B0-----:R-:W-:-:S06]  /*69b0*/  HFMA2.MMA R169, -RZ, RZ, 0, 0 ;  /* 0x00000000ffa97435 */ /* 0x001fcc00000001ff */
[----:B------:R-:W-:Y:S05]  /*69c0*/  RET.REL.NODEC R168 `(_ZN10layer_norm31ln_parallel_residual_bwd_kernelINS_13Kernel_traitsIf6__halffS2_fjLj1280ELj1ELj4ELj1ELj16ENS_18Kernel_traits_baseILj1280EfS2_fS2_fjLj128EEEEELb1ELb1ELb0EEEvNS_9BwdParamsE) ;  /* 0xffff9630a8007950 */ /* 0x000fea0003c3ffff */
.L_x_2029:
        /* <DEDUP_REMOVED lines=11> */
.L_x_2918:


//--------------------- .text._ZN10layer_norm22ln_bwd_finalize_kernelINS_22Kernel_traits_finalizeILj1280Ef6__halffS2_fjLb0ELj1024ELj4ENS_18Kernel_traits_baseILj1280EfS2_fS2_fjLj1024EEEEELb0ELb1EEEvNS_9BwdParamsE --------------------------
	.section	.text._ZN10layer_norm22ln_bwd_finalize_kernelINS_22Kernel_traits_finalizeILj1280Ef6__halffS2_fjLb0ELj1024ELj4ENS_18Kernel_traits_baseILj1280EfS2_fS2_fjLj1024EEEEELb0ELb1EEEvNS_9BwdParamsE,"ax",@progbits
	.sectioninfo	@"SHI_REGISTERS=32"
	.align	128
        .global         _ZN10layer_norm22ln_bwd_finalize_kernelINS_22Kernel_traits_finalizeILj1280Ef6__halffS2_fjLb0ELj1024ELj4ENS_18Kernel_traits_baseILj1280EfS2_fS2_fjLj1024EEEEELb0ELb1EEEvNS_9BwdParamsE
        .type           _ZN10layer_norm22ln_bwd_finalize_kernelINS_22Kernel_traits_finalizeILj1280Ef6__halffS2_fjLb0ELj1024ELj4ENS_18Kernel_traits_baseILj1280EfS2_fS2_fjLj1024EEEEELb0ELb1EEEvNS_9BwdParamsE,@function
        .size           _ZN10layer_norm22ln_bwd_finalize_kernelINS_22Kernel_traits_finalizeILj1280Ef6__halffS2_fjLb0ELj1024ELj4ENS_18Kernel_traits_baseILj1280EfS2_fS2_fjLj1024EEEEELb0ELb1EEEvNS_9BwdParamsE,(.L_x_2919 - _ZN10layer_norm22ln_bwd_finalize_kernelINS_22Kernel_traits_finalizeILj1280Ef6__halffS2_fjLb0ELj1024ELj4ENS_18Kernel_traits_baseILj1280EfS2_fS2_fjLj1024EEEEELb0ELb1EEEvNS_9BwdParamsE)
        .other          _ZN10layer_norm22ln_bwd_finalize_kernelINS_22Kernel_traits_finalizeILj1280Ef6__halffS2_fjLb0ELj1024ELj4ENS_18Kernel_traits_baseILj1280EfS2_fS2_fjLj1024EEEEELb0ELb1EEEvNS_9BwdParamsE,@"STO_CUDA_ENTRY STV_DEFAULT"
_ZN10layer_norm22ln_bwd_finalize_kernelINS_22Kernel_traits_finalizeILj1280Ef6__halffS2_fjLb0ELj1024ELj4ENS_18Kernel_traits_baseILj1280EfS2_fS2_fjLj1024EEEEELb0ELb1EEEvNS_9BwdParamsE:
.text._ZN10layer_norm22ln_bwd_finalize_kernelINS_22Kernel_traits_finalizeILj1280Ef6__halffS2_fjLb0ELj1024ELj4ENS_18Kernel_traits_baseILj1280EfS2_fS2_fjLj1024EEEEELb0ELb1EEEvNS_9BwdParamsE:
        /* <DEDUP_REMOVED lines=19> */
.L_x_2040:
        /* <DEDUP_REMOVED lines=27> */
.L_x_2034:
        /* <DEDUP_REMOVED lines=35> */
.L_x_2033:
[----:B------:R-:W-:Y:S05]  /*0510*/  BSYNC B1 ;  /* 0x0000000000017941 */ /* 0x000fea0003800000 */
.L_x_2032:
        /* <DEDUP_REMOVED lines=23> */
.L_x_2036:
[----:B------:R-:W-:Y:S05]  /*0690*/  BSYNC B1 ;  /* 0x0000000000017941 */ /* 0x000fea0003800000 */
.L_x_2035:
        /* <DEDUP_REMOVED lines=10> */
.L_x_2031:
[----:B------:R-:W-:Y:S05]  /*0740*/  BSYNC B0 ;  /* 0x0000000000007941 */ /* 0x000fea0003800000 */
.L_x_2030:
        /* <DEDUP_REMOVED lines=11> */
.L_x_2041:
        /* <DEDUP_REMOVED lines=18> */
.L_x_2042:
[----:B------:R-:W-:Y:S01]  /*0920*/  @!P1 SHF.R.U32.HI R2, RZ, 0x3, R0 ;  /* 0x00000003ff029819 */ /* 0x000fe20000011600 */
[----:B---3--:R-:W-:Y:S02]  /*0930*/  FADD.FTZ R5, R5, R10 ;  /* 0x0000000a05057221 */ /* 0x008fe40000010000 */
[----:B--2---:R-:W-:Y:S01]  /*0940*/  FADD.FTZ R7, R7, R4 ;  /* 0x0000000407077221 */ /* 0x004fe20000010000 */
[----:B------:R-:W-:-:S05]  /*0950*/  @!P1 LOP3.LUT R2, R2, 0x1ffffffc, RZ, 0xc0, !PT ;  /* 0x1ffffffc02029812 */ /* 0x000fca00078ec0ff */
[----:B------:R2:W-:Y:S04]  /*0960*/  @!P1 STS [R2+0x2000], R5 ;  /* 0x0020000502009388 */ /* 0x0005e80000000800 */
[----:B------:R2:W-:Y:S02]  /*0970*/  @!P1 STS [R2+0x2080], R7 ;  /* 0x0020800702009388 */ /* 0x0005e40000000800 */
.L_x_2037:
        /* <DEDUP_REMOVED lines=14> */
.L_x_2038:
[----:B------:R-:W-:Y:S01]  /*0a60*/  HFMA2.MMA R9, -RZ, RZ, 0, 5.9604644775390625e-08 ;  /* 0x00000001ff097435 */ /* 0x000fe200000001ff */
[----:B--2---:R-:W-:Y:S01]  /*0a70*/  IMAD.MOV.U32 R10, RZ, RZ, R4 ;  /* 0x000000ffff0a7224 */ /* 0x004fe200078e0004 */
[----:B------:R-:W-:Y:S01]  /*0a80*/  MOV R11, 0xffffffff ;  /* 0xffffffff000b7802 */ /* 0x000fe20000000f00 */
[----:B------:R-:W-:Y:S01]  /*0a90*/  IMAD.MOV.U32 R6, RZ, RZ, 0x1f ;  /* 0x0000001fff067424 */ /* 0x000fe200078e00ff */
[----:B------:R-:W-:-:S02]  /*0aa0*/  MOV R2, 0xac0 ;  /* 0x00000ac000027802 */ /* 0x000fc40000000f00 */
[----:B01----:R-:W-:Y:S05]  /*0ab0*/  CALL.REL.NOINC `($__internal_93_$__cuda_sm70_shflsync_bfly_p) ;  /* 0x000003c000007944 */ /* 0x003fea0003c00000 */
[----:B-1----:R-:W-:Y:S01]  /*0ac0*/  MOV R3, R6 ;  /* 0x0000000600037202 */ /* 0x002fe20000000f00 */
[----:B0-----:R-:W-:Y:S05]  /*0ad0*/  BRA `(.L_x_2041) ;  /* 0xfffffd2000007947 */ /* 0x001fea000383ffff */
.L_x_2039:
[----:B------:R-:W-:Y:S01]  /*0ae0*/  HFMA2.MMA R9, -RZ, RZ, 0, 1.1920928955078125e-07 ;  /* 0x00000002ff097435 */ /* 0x000fe200000001ff */
[----:B------:R-:W-:Y:S01]  /*0af0*/  IMAD.MOV.U32 R10, RZ, RZ, R13 ;  /* 0x000000ffff0a7224 */ /* 0x000fe200078e000d */
[----:B------:R-:W-:Y:S01]  /*0b00*/  MOV R6, 0x1f ;  /* 0x0000001f00067802 */ /* 0x000fe20000000f00 */
[----:B------:R-:W-:Y:S01]  /*0b10*/  IMAD.MOV.U32 R11, RZ, RZ, -0x1 ;  /* 0xffffffffff0b7424 */ /* 0x000fe200078e00ff */
[----:B------:R-:W-:-:S02]  /*0b20*/  MOV R2, 0xb40 ;  /* 0x00000b4000027802 */ /* 0x000fc40000000f00 */
[----:B012---:R-:W-:Y:S05]  /*0b30*/  CALL.REL.NOINC `($__internal_93_$__cuda_sm70_shflsync_bfly_p) ;  /* 0x0000034000007944 */ /* 0x007fea0003c00000 */
[----:B0-----:R-:W-:Y:S01]  /*0b40*/  HFMA2.MMA R9, -RZ, RZ, 0, 2.384185791015625e-07 ;  /* 0x00000004ff097435 */ /* 0x001fe200000001ff */
[----:B-1----:R-:W-:Y:S01]  /*0b50*/  FADD.FTZ R10, R13, R6 ;  /* 0x000000060d0a7221 */ /* 0x002fe20000010000 */
[----:B------:R-:W-:Y:S01]  /*0b60*/  MOV R6, 0x1f ;  /* 0x0000001f00067802 */ /* 0x000fe20000000f00 */
[----:B------:R-:W-:Y:S01]  /*0b70*/  IMAD.MOV.U32 R11, RZ, RZ, -0x1 ;  /* 0xffffffffff0b7424 */ /* 0x000fe200078e00ff */
[----:B------:R-:W-:-:S02]  /*0b80*/  MOV R2, 0xba0 ;  /* 0x00000ba000027802 */ /* 0x000fc40000000f00 */
[----:B------:R-:W-:Y:S05]  /*0b90*/  CALL.REL.NOINC `($__internal_93_$__cuda_sm70_shflsync_bfly_p) ;  /* 0x000002e000007944 */ /* 0x000fea0003c00000 */
[----:B0-----:R-:W-:Y:S01]  /*0ba0*/  HFMA2.MMA R9, -RZ, RZ, 0, 4.76837158203125e-07 ;  /* 0x00000008ff097435 */ /* 0x001fe200000001ff */
[----:B-1----:R-:W-:Y:S01]  /*0bb0*/  FADD.FTZ R10, R10, R6 ;  /* 0x000000060a0a7221 */ /* 0x002fe20000010000 */
[----:B------:R-:W-:Y:S01]  /*0bc0*/  MOV R6, 0x1f ;  /* 0x0000001f00067802 */ /* 0x000fe20000000f00 */
[----:B------:R-:W-:Y:S01]  /*0bd0*/  IMAD.MOV.U32 R11, RZ, RZ, -0x1 ;  /* 0xffffffffff0b7424 */ /* 0x000fe200078e00ff */
[----:B------:R-:W-:-:S02]  /*0be0*/  MOV R2, 0xc00 ;  /* 0x00000c0000027802 */ /* 0x000fc40000000f00 */
[----:B------:R-:W-:Y:S05]  /*0bf0*/  CALL.REL.NOINC `($__internal_93_$__cuda_sm70_shflsync_bfly_p) ;  /* 0x0000028000007944 */ /* 0x000fea0003c00000 */
[----:B-1----:R-:W-:Y:S01]  /*0c00*/  FADD.FTZ R4, R10, R6 ;  /* 0x000000060a047221 */ /* 0x002fe20000010000 */
[----:B0-----:R-:W-:Y:S01]  /*0c10*/  HFMA2.MMA R9, -RZ, RZ, 0, 9.5367431640625e-07 ;  /* 0x00000010ff097435 */ /* 0x001fe200000001ff */
[----:B------:R-:W-:Y:S01]  /*0c20*/  MOV R6, 0x1f ;  /* 0x0000001f00067802 */ /* 0x000fe20000000f00 */
[----:B------:R-:W-:Y:S01]  /*0c30*/  IMAD.MOV.U32 R11, RZ, RZ, -0x1 ;  /* 0xffffffffff0b7424 */ /* 0x000fe200078e00ff */
[----:B------:R-:W-:-:S02]  /*0c40*/  MOV R2, 0xc70 ;  /* 0x00000c7000027802 */ /* 0x000fc40000000f00 */
[----:B------:R-:W-:Y:S02]  /*0c50*/  MOV R10, R4 ;  /* 0x00000004000a7202 */ /* 0x000fe40000000f00 */
[----:B------:R-:W-:Y:S05]  /*0c60*/  CALL.REL.NOINC `($__internal_93_$__cuda_sm70_shflsync_bfly_p) ;  /* 0x0000021000007944 */ /* 0x000fea0003c00000 */
[----:B0-----:R-:W-:Y:S01]  /*0c70*/  HFMA2.MMA R9, -RZ, RZ, 0, 5.9604644775390625e-08 ;  /* 0x00000001ff097435 */ /* 0x001fe200000001ff */
[----:B-1----:R-:W-:Y:S01]  /*0c80*/  MOV R7, R6 ;  /* 0x0000000600077202 */ /* 0x002fe20000000f00 */
[----:B------:R-:W-:Y:S01]  /*0c90*/  IMAD.MOV.U32 R10, RZ, RZ, R5 ;  /* 0x000000ffff0a7224 */ /* 0x000fe200078e0005 */
[----:B------:R-:W-:Y:S01]  /*0ca0*/  MOV R6, 0x1f ;  /* 0x0000001f00067802 */ /* 0x000fe20000000f00 */
[----:B------:R-:W-:Y:S01]  /*0cb0*/  IMAD.MOV.U32 R11, RZ, RZ, -0x1 ;  /* 0xffffffffff0b7424 */ /* 0x000fe200078e00ff */
[----:B------:R-:W-:Y:S02]  /*0cc0*/  MOV R2, 0xce0 ;  /* 0x00000ce000027802 */ /* 0x000fe40000000f00 */
[----:B------:R-:W-:Y:S05]  /*0cd0*/  CALL.REL.NOINC `($__internal_93_$__cuda_sm70_shflsync_bfly_p) ;  /* 0x000001a000007944 */ /* 0x000fea0003c00000 */
[----:B0-----:R-:W-:Y:S01]  /*0ce0*/  HFMA2.MMA R9, -RZ, RZ, 0, 1.1920928955078125e-07 ;  /* 0x00000002ff097435 */ /* 0x001fe200000001ff */
[----:B-1----:R-:W-:Y:S01]  /*0cf0*/  FADD.FTZ R10, R5, R6 ;  /* 0x00000006050a7221 */ /* 0x002fe20000010000 */
[----:B------:R-:W-:Y:S01]  /*0d00*/  MOV R6, 0x1f ;  /* 0x0000001f00067802 */ /* 0x000fe20000000f00 */
[----:B------:R-:W-:Y:S01]  /*0d10*/  IMAD.MOV.U32 R11, RZ, RZ, -0x1 ;  /* 0xffffffffff0b7424 */ /* 0x000fe200078e00ff */
[----:B------:R-:W-:Y:S02]  /*0d20*/  MOV R2, 0xd40 ;  /* 0x00000d4000027802 */ /* 0x000fe40000000f00 */
[----:B------:R-:W-:Y:S05]  /*0d30*/  CALL.REL.NOINC `($__internal_93_$__cuda_sm70_shflsync_bfly_p) ;  /* 0x0000014000007944 */ /* 0x000fea0003c00000 */
        /* <DEDUP_REMOVED lines=12> */
[----:B0-----:R-:W-:Y:S01]  /*0e00*/  HFMA2.MMA R9, -RZ, RZ, 0, 9.5367431640625e-07 ;  /* 0x00000010ff097435 */ /* 0x001fe200000001ff */
[----:B-1----:R-:W-:Y:S01]  /*0e10*/  FADD.FTZ R10, R10, R6 ;  /* 0x000000060a0a7221 */ /* 0x002fe20000010000 */
[----:B------:R-:W-:Y:S01]  /*0e20*/  MOV R6, 0x1f ;  /* 0x0000001f00067802 */ /* 0x000fe20000000f00 */
[----:B------:R-:W-:Y:S01]  /*0e30*/  IMAD.MOV.U32 R11, RZ, RZ, -0x1 ;  /* 0xffffffffff0b7424 */ /* 0x000fe200078e00ff */
[----:B------:R-:W-:-:S02]  /*0e40*/  MOV R2, 0xe60 ;  /* 0x00000e6000027802 */ /* 0x000fc40000000f00 */
[----:B------:R-:W-:Y:S05]  /*0e50*/  CALL.REL.NOINC `($__internal_93_$__cuda_sm70_shflsync_bfly_p) ;  /* 0x0000002000007944 */ /* 0x000fea0003c00000 */
[----:B-1----:R-:W-:Y:S01]  /*0e60*/  MOV R5, R6 ;  /* 0x0000000600057202 */ /* 0x002fe20000000f00 */
[----:B0-----:R-:W-:Y:S05]  /*0e70*/  BRA `(.L_x_2042) ;  /* 0xfffffaa000007947 */ /* 0x001fea000383ffff */
        .weak           $__internal_93_$__cuda_sm70_shflsync_bfly_p
        .type           $__internal_93_$__cuda_sm70_shflsync_bfly_p,@function
        .size           $__internal_93_$__cuda_sm70_shflsync_bfly_p,(.L_x_2919 - $__internal_93_$__cuda_sm70_shflsync_bfly_p)
$__internal_93_$__cuda_sm70_shflsync_bfly_p:
[----:B------:R-:W-:Y:S01]  /*0e80*/  HFMA2.MMA R3, -RZ, RZ, 0, 0 ;  /* 0x00000000ff037435 */ /* 0x000fe200000001ff */
[----:B------:R-:W-:Y:S04]  /*0e90*/  WARPSYNC R11 ;  /* 0x0000000b00007348 */ /* 0x000fe80003800000 */
[----:B------:R0:W1:Y:S01]  /*0ea0*/  SHFL.BFLY PT, R6, R10, R9, R6 ;  /* 0x0c0000090a067389 */ /* 0x00006200000e0006 */
[----:B------:R-:W-:Y:S05]  /*0eb0*/  RET.REL.NODEC R2 `(_ZN10layer_norm22ln_bwd_finalize_kernelINS_22Kernel_traits_finalizeILj1280Ef6__halffS2_fjLb0ELj1024ELj4ENS_18Kernel_traits_baseILj1280EfS2_fS2_fjLj1024EEEEELb0ELb1EEEvNS_9BwdParamsE) ;  /* 0xfffff14002007950 */ /* 0x000fea0003c3ffff */
.L_x_2043:
        /* <DEDUP_REMOVED lines=12> */
.L_x_2919:


//--------------------- .text._ZN10layer_norm40ln_parallel_residual_bwd_finalize_kernelINS_22Kernel_traits_finalizeILj1280Ef6__halffS2_fjLb0ELj1024ELj4ENS_18Kernel_traits_baseILj1280EfS2_fS2_fjLj1024EEEEELb1EEEvNS_9BwdParamsE --------------------------
	.section	.text._ZN10layer_norm40ln_parallel_residual_bwd_finalize_kernelINS_22Kernel_traits_finalizeILj1280Ef6__halffS2_fjLb0ELj1024ELj4ENS_18Kernel_traits_baseILj1280EfS2_fS2_fjLj1024EEEEELb1EEEvNS_9BwdParamsE,"ax",@progbits
	.sectioninfo	@"SHI_REGISTERS=32"
	.align	128
        .global         _ZN10layer_norm40ln_parallel_residual_bwd_finalize_kernelINS_22Kernel_traits_finalizeILj1280Ef6__halffS2_fjLb0ELj1024ELj4ENS_18Kernel_traits_baseILj1280EfS2_fS2_fjLj1024EEEEELb1EEEvNS_9BwdParamsE
        .type           _ZN10layer_norm40ln_parallel_residual_bwd_finalize_kernelINS_22Kernel_traits_finalizeILj1280Ef6__halffS2_fjLb0ELj1024ELj4ENS_18Kernel_traits_baseILj1280EfS2_fS2_fjLj1024EEEEELb1EEEvNS_9BwdParamsE,@function
        .size           _ZN10layer_norm40ln_parallel_residual_bwd_finalize_kernelINS_22Kernel_traits_finalizeILj1280Ef6__halffS2_fjLb0ELj1024ELj4ENS_18Kernel_traits_baseILj1280EfS2_fS2_fjLj1024EEEEELb1EEEvNS_9BwdParamsE,(.L_x_2920 - _ZN10layer_norm40ln_parallel_residual_bwd_finalize_kernelINS_22Kernel_traits_finalizeILj1280Ef6__halffS2_fjLb0ELj1024ELj4ENS_18Kernel_traits_baseILj1280EfS2_fS2_fjLj1024EEEEELb1EEEvNS_9BwdParamsE)
        .other          _ZN10layer_norm40ln_parallel_residual_bwd_finalize_kernelINS_22Kernel_traits_finalizeILj1280Ef6__halffS2_fjLb0ELj1024ELj4ENS_18Kernel_traits_baseILj1280EfS2_fS2_fjLj1024EEEEELb1EEEvNS_9BwdParamsE,@"STO_CUDA_ENTRY STV_DEFAULT"
_ZN10layer_norm40ln_parallel_residual_bwd_finalize_kernelINS_22Kernel_traits_finalizeILj1280Ef6__halffS2_fjLb0ELj1024ELj4ENS_18Kernel_traits_baseILj1280EfS2_fS2_fjLj1024EEEEELb1EEEvNS_9BwdParamsE:
.text._ZN10layer_norm40ln_parallel_residual_bwd_finalize_kernelINS_22Kernel_traits_finalizeILj1280Ef6__halffS2_fjLb0ELj1024ELj4ENS_18Kernel_traits_baseILj1280EfS2_fS2_fjLj1024EEEEELb1EEEvNS_9BwdParamsE:
        /* <DEDUP_REMOVED lines=19> */
.L_x_2057:
        /* <DEDUP_REMOVED lines=37> */
.L_x_2048:
        /* <DEDUP_REMOVED lines=59> */
.L_x_2047:
[----:B------:R-:W-:Y:S05]  /*0730*/  BSYNC B1 ;  /* 0x0000000000017941 */ /* 0x000fea0003800000 */
.L_x_2046:
        /* <DEDUP_REMOVED lines=35> */
.L_x_2050:
[----:B------:R-:W-:Y:S05]  /*0970*/  BSYNC B1 ;  /* 0x0000000000017941 */ /* 0x000fea0003800000 */
.L_x_2049:
        /* <DEDUP_REMOVED lines=16> */
.L_x_2045:
[----:B------:R-:W-:Y:S05]  /*0a80*/  BSYNC B0 ;  /* 0x0000000000007941 */ /* 0x000fea0003800000 */
.L_x_2044:
        /* <DEDUP_REMOVED lines=14> */
.L_x_2058:
        /* <DEDUP_REMOVED lines=36> */
.L_x_2059:
        /* <DEDUP_REMOVED lines=11> */
.L_x_2051:
        /* <DEDUP_REMOVED lines=19> */
.L_x_2055:
[----:B------:R-:W-:Y:S05]  /*0f90*/  BSYNC B0 ;  /* 0x0000000000007941 */ /* 0x000fea0003800000 */
.L_x_2054:
[C---:B------:R-:W-:Y:S02]  /*0fa0*/  ISETP.GT.U32.AND P1, PT, R4.reuse, -0x501, PT ;  /* 0xfffffaff0400780c */ /* 0x040fe40003f24070 */
[----:B------:R-:W-:-:S02]  /*0fb0*/  IADD3 R4, R4, 0x500, RZ ;  /* 0x0000050004047810 */ /* 0x000fc40007ffe0ff */
[----:B------:R-:W-:-:S09]  /*0fc0*/  IADD3 R5, R5, 0x280, RZ ;  /* 0x0000028005057810 */ /* 0x000fd20007ffe0ff */
[----:B0-----:R-:W-:Y:S01]  /*0fd0*/  @!P1 CALL.REL.NOINC `(.L_x_2056) ;  /* 0x0000001000009944 */ /* 0x001fe20003c00000 */
[----:B------:R-:W-:Y:S05]  /*0fe0*/  BRA `(.L_x_2057) ;  /* 0xfffff14000007947 */ /* 0x000fea000383ffff */
.L_x_2056:
[----:B------:R-:W-:Y:S05]  /*0ff0*/  EXIT ;  /* 0x000000000000794d */ /* 0x000fea0003800000 */
.L_x_2052:
[----:B------:R-:W-:Y:S01]  /*1000*/  HFMA2.MMA R17, -RZ, RZ, 0, 1.847743988037109375e-06 ;  /* 0x0000001fff117435 */ /* 0x000fe200000001ff */
[----:B----4-:R-:W-:Y:S01]  /*1010*/  MOV R19, R12 ;  /* 0x0000000c00137202 */ /* 0x010fe20000000f00 */
[----:B------:R-:W-:Y:S01]  /*1020*/  IMAD.MOV.U32 R16, RZ, RZ, 0x1 ;  /* 0x00000001ff107424 */ /* 0x000fe200078e00ff */
[----:B------:R-:W-:Y:S02]  /*1030*/  MOV R14, 0xffffffff ;  /* 0xffffffff000e7802 */ /* 0x000fe40000000f00 */
[----:B------:R-:W-:Y:S02]  /*1040*/  MOV R8, 0x1060 ;  /* 0x0000106000087802 */ /* 0x000fe40000000f00 */
[----:B0123--:R-:W-:Y:S05]  /*1050*/  CALL.REL.NOINC `($__internal_94_$__cuda_sm70_shflsync_bfly_p) ;  /* 0x000007b000007944 */ /* 0x00ffea0003c00000 */
[----:B01----:R-:W-:Y:S05]  /*1060*/  BRA `(.L_x_2058) ;  /* 0xfffffb0000007947 */ /* 0x003fea000383ffff */
.L_x_2053:
[----:B------:R-:W-:Y:S01]  /*1070*/  HFMA2.MMA R17, -RZ, RZ, 0, 1.847743988037109375e-06 ;  /* 0x0000001fff117435 */ /* 0x000fe200000001ff */
[----:B------:R-:W-:Y:S01]  /*1080*/  MOV R19, R12 ;  /* 0x0000000c00137202 */ /* 0x000fe20000000f00 */
[----:B------:R-:W-:Y:S01]  /*1090*/  IMAD.MOV.U32 R16, RZ, RZ, 0x2 ;  /* 0x00000002ff107424 */ /* 0x000fe200078e00ff */
[----:B------:R-:W-:Y:S02]  /*10a0*/  MOV R14, 0xffffffff ;  /* 0xffffffff000e7802 */ /* 0x000fe40000000f00 */
[----:B------:R-:W-:-:S02]  /*10b0*/  MOV R8, 0x10d0 ;  /* 0x000010d000087802 */ /* 0x000fc40000000f00 */
[----:B-123--:R-:W-:Y:S05]  /*10c0*/  CALL.REL.NOINC `($__internal_94_$__cuda_sm70_shflsync_bfly_p) ;  /* 0x0000074000007944 */ /* 0x00efea0003c00000 */
[----:B0-----:R-:W-:Y:S01]  /*10d0*/  HFMA2.MMA R16, -RZ, RZ, 0, 2.384185791015625e-07 ;  /* 0x00000004ff107435 */ /* 0x001fe200000001ff */
[----:B-1----:R-:W-:Y:S01]  /*10e0*/  FADD.FTZ R19, R12, R14 ;  /* 0x0000000e0c137221 */ /* 0x002fe20000010000 */
[----:B------:R-:W-:Y:S01]  /*10f0*/  MOV R14, 0xffffffff ;  /* 0xffffffff000e7802 */ /* 0x000fe20000000f00 */
[----:B------:R-:W-:Y:S01]  /*1100*/  IMAD.MOV.U32 R17, RZ, RZ, 0x1f ;  /* 0x0000001fff117424 */ /* 0x000fe200078e00ff */
[----:B------:R-:W-:-:S02]  /*1110*/  MOV R8, 0x1130 ;  /* 0x0000113000087802 */ /* 0x000fc40000000f00 */
[----:B------:R-:W-:Y:S05]  /*1120*/  CALL.REL.NOINC `($__internal_94_$__cuda_sm70_shflsync_bfly_p) ;  /* 0x000006e000007944 */ /* 0x000fea0003c00000 */
[----:B0-----:R-:W-:Y:S01]  /*1130*/  HFMA2.MMA R16, -RZ, RZ, 0, 4.76837158203125e-07 ;  /* 0x00000008ff107435 */ /* 0x001fe200000001ff */
[----:B-1----:R-:W-:Y:S01]  /*1140*/  FADD.FTZ R19, R19, R14 ;  /* 0x0000000e13137221 */ /* 0x002fe20000010000 */
[----:B------:R-:W-:Y:S01]  /*1150*/  MOV R17, 0x1f ;  /* 0x0000001f00117802 */ /* 0x000fe20000000f00 */
[----:B------:R-:W-:Y:S01]  /*1160*/  IMAD.MOV.U32 R14, RZ, RZ, -0x1 ;  /* 0xffffffffff0e7424 */ /* 0x000fe200078e00ff */
[----:B------:R-:W-:-:S02]  /*1170*/  MOV R8, 0x1190 ;  /* 0x0000119000087802 */ /* 0x000fc40000000f00 */
[----:B------:R-:W-:Y:S05]  /*1180*/  CALL.REL.NOINC `($__internal_94_$__cuda_sm70_shflsync_bfly_p) ;  /* 0x0000068000007944 */ /* 0x000fea0003c00000 */
[----:B-1----:R-:W-:Y:S01]  /*1190*/  FADD.FTZ R12, R19, R14 ;  /* 0x0000000e130c7221 */ /* 0x002fe20000010000 */
[----:B0-----:R-:W-:Y:S01]  /*11a0*/  HFMA2.MMA R16, -RZ, RZ, 0, 9.5367431640625e-07 ;  /* 0x00000010ff107435 */ /* 0x001fe200000001ff */
[----:B------:R-:W-:-:S02]  /*11b0*/  MOV R17, 0x1f ;  /* 0x0000001f00117802 */ /* 0x000fc40000000f00 */
[----:B------:R-:W-:Y:S01]  /*11c0*/  MOV R14, 0xffffffff ;  /* 0xffffffff000e7802 */ /* 0x000fe20000000f00 */
[----:B------:R-:W-:Y:S01]  /*11d0*/  IMAD.MOV.U32 R19, RZ, RZ, R12 ;  /* 0x000000ffff137224 */ /* 0x000fe200078e000c */
[----:B------:R-:W-:Y:S02]  /*11e0*/  MOV R8, 0x1200 ;  /* 0x0000120000087802 */ /* 0x000fe40000000f00 */
[----:B------:R-:W-:Y:S05]  /*11f0*/  CALL.REL.NOINC `($__internal_94_$__cuda_sm70_shflsync_bfly_p) ;  /* 0x0000061000007944 */ /* 0x000fea0003c00000 */
[----:B0-----:R-:W-:Y:S01]  /*1200*/  HFMA2.MMA R16, -RZ, RZ, 0, 5.9604644775390625e-08 ;  /* 0x00000001ff107435 */ /* 0x001fe200000001ff */
[----:B-1----:R-:W-:Y:S01]  /*1210*/  MOV R15, R14 ;  /* 0x0000000e000f7202 */ /* 0x002fe20000000f00 */
[----:B------:R-:W-:Y:S01]  /*1220*/  IMAD.MOV.U32 R17, RZ, RZ, 0x1f ;  /* 0x0000001fff117424 */ /* 0x000fe200078e00ff */
[----:B------:R-:W-:Y:S02]  /*1230*/  MOV R19, R13 ;  /* 0x0000000d00137202 */ /* 0x000fe40000000f00 */
[----:B------:R-:W-:Y:S02]  /*1240*/  MOV R14, 0xffffffff ;  /* 0xffffffff000e7802 */ /* 0x000fe40000000f00 */
[----:B------:R-:W-:Y:S02]  /*1250*/  MOV R8, 0x1270 ;  /* 0x0000127000087802 */ /* 0x000fe40000000f00 */
[----:B------:R-:W-:Y:S05]  /*1260*/  CALL.REL.NOINC `($__internal_94_$__cuda_sm70_shflsync_bfly_p) ;  /* 0x000005a000007944 */ /* 0x000fea0003c00000 */
[----:B0-----:R-:W-:Y:S01]  /*1270*/  HFMA2.MMA R16, -RZ, RZ, 0, 1.1920928955078125e-07 ;  /* 0x00000002ff107435 */ /* 0x001fe200000001ff */
[----:B-1----:R-:W-:Y:S01]  /*1280*/  FADD.FTZ R19, R13, R14 ;  /* 0x0000000e0d137221 */ /* 0x002fe20000010000 */
[----:B------:R-:W-:Y:S01]  /*1290*/  MOV R17, 0x1f ;  /* 0x0000001f00117802 */ /* 0x000fe20000000f00 */
[----:B------:R-:W-:Y:S01]  /*12a0*/  IMAD.MOV.U32 R14, RZ, RZ, -0x1 ;  /* 0xffffffffff0e7424 */ /* 0x000fe200078e00ff */
[----:B------:R-:W-:-:S02]  /*12b0*/  MOV R8, 0x12d0 ;  /* 0x000012d000087802 */ /* 0x000fc40000000f00 */
[----:B------:R-:W-:Y:S05]  /*12c0*/  CALL.REL.NOINC `($__internal_94_$__cuda_sm70_shflsync_bfly_p) ;  /* 0x0000054000007944 */ /* 0x000fea0003c00000 */
[----:B0-----:R-:W-:Y:S01]  /*12d0*/  HFMA2.MMA R16, -RZ, RZ, 0, 2.384185791015625e-07 ;  /* 0x00000004ff107435 */ /* 0x001fe200000001ff */
[----:B-1----:R-:W-:Y:S01]  /*12e0*/  FADD.FTZ R19, R19, R14 ;  /* 0x0000000e13137221 */ /* 0x002fe20000010000 */
[----:B------:R-:W-:-:S02]  /*12f0*/  MOV R17, 0x1f ;  /* 0x0000001f00117802 */ /* 0x000fc40000000f00 */
[----:B------:R-:W-:Y:S02]  /*1300*/  MOV R14, 0xffffffff ;  /* 0xffffffff000e7802 */ /* 0x000fe40000000f00 */
[----:B------:R-:W-:Y:S02]  /*1310*/  MOV R8, 0x1330 ;  /* 0x0000133000087802 */ /* 0x000fe40000000f00 */
[----:B------:R-:W-:Y:S05]  /*1320*/  CALL.REL.NOINC `($__internal_94_$__cuda_sm70_shflsync_bfly_p) ;  /* 0x000004e000007944 */ /* 0x000fea0003c00000 */
[----:B0-----:R-:W-:Y:S01]  /*1330*/  HFMA2.MMA R17, -RZ, RZ, 0, 1.847743988037109375e-06 ;  /* 0x0000001fff117435 */ /* 0x001fe200000001ff */
[----:B-1----:R-:W-:Y:S01]  /*1340*/  FADD.FTZ R19, R19, R14 ;  /* 0x0000000e13137221 */ /* 0x002fe20000010000 */
[----:B------:R-:W-:Y:S01]  /*1350*/  MOV R14, 0xffffffff ;  /* 0xffffffff000e7802 */ /* 0x000fe20000000f00 */
[----:B------:R-:W-:Y:S01]  /*1360*/  IMAD.MOV.U32 R16, RZ, RZ, 0x8 ;  /* 0x00000008ff107424 */ /* 0x000fe200078e00ff */
[----:B------:R-:W-:Y:S02]  /*1370*/  MOV R8, 0x1390 ;  /* 0x0000139000087802 */ /* 0x000fe40000000f00 */
[----:B------:R-:W-:Y:S05]  /*1380*/  CALL.REL.NOINC `($__internal_94_$__cuda_sm70_shflsync_bfly_p) ;  /* 0x0000048000007944 */ /* 0x000fea0003c00000 */
[----:B-1----:R-:W-:Y:S01]  /*1390*/  FADD.FTZ R13, R19, R14 ;  /* 0x0000000e130d7221 */ /* 0x002fe20000010000 */
[----:B0-----:R-:W-:Y:S01]  /*13a0*/  HFMA2.MMA R16, -RZ, RZ, 0, 9.5367431640625e-07 ;  /* 0x00000010ff107435 */ /* 0x001fe200000001ff */
[----:B------:R-:W-:Y:S01]  /*13b0*/  IMAD.MOV.U32 R17, RZ, RZ, 0x1f ;  /* 0x0000001fff117424 */ /* 0x000fe200078e00ff */
[----:B------:R-:W-:Y:S02]  /*13c0*/  MOV R14, 0xffffffff ;  /* 0xffffffff000e7802 */ /* 0x000fe40000000f00 */
[----:B------:R-:W-:-:S02]  /*13d0*/  MOV R19, R13 ;  /* 0x0000000d00137202 */ /* 0x000fc40000000f00 */
[----:B------:R-:W-:Y:S02]  /*13e0*/  MOV R8, 0x1400 ;  /* 0x0000140000087802 */ /* 0x000fe40000000f00 */
[----:B------:R-:W-:Y:S05]  /*13f0*/  CALL.REL.NOINC `($__internal_94_$__cuda_sm70_shflsync_bfly_p) ;  /* 0x0000041000007944 */ /* 0x000fea0003c00000 */
[----:B0-----:R-:W-:Y:S01]  /*1400*/  HFMA2.MMA R17, -RZ, RZ, 0, 1.847743988037109375e-06 ;  /* 0x0000001fff117435 */ /* 0x001fe200000001ff */
        /* <DEDUP_REMOVED lines=18> */
[----:B0-----:R-:W-:Y:S01]  /*1530*/  HFMA2.MMA R16, -RZ, RZ, 0, 4.76837158203125e-07 ;  /* 0x00000008ff107435 */ /* 0x001fe200000001ff */
[----:B-1----:R-:W-:Y:S01]  /*1540*/  FADD.FTZ R19, R19, R14 ;  /* 0x0000000e13137221 */ /* 0x002fe20000010000 */
[----:B------:R-:W-:Y:S01]  /*1550*/  MOV R14, 0xffffffff ;  /* 0xffffffff000e7802 */ /* 0x000fe20000000f00 */
[----:B------:R-:W-:Y:S01]  /*1560*/  IMAD.MOV.U32 R17, RZ, RZ, 0x1f ;  /* 0x0000001fff117424 */ /* 0x000fe200078e00ff */
[----:B------:R-:W-:Y:S02]  /*1570*/  MOV R8, 0x1590 ;  /* 0x0000159000087802 */ /* 0x000fe40000000f00 */
[----:B------:R-:W-:Y:S05]  /*1580*/  CALL.REL.NOINC `($__internal_94_$__cuda_sm70_shflsync_bfly_p) ;  /* 0x0000028000007944 */ /* 0x000fea0003c00000 */
[----:B-1----:R-:W-:Y:S01]  /*1590*/  FADD.FTZ R11, R19, R14 ;  /* 0x0000000e130b7221 */ /* 0x002fe20000010000 */
[----:B0-----:R-:W-:Y:S01]  /*15a0*/  HFMA2.MMA R16, -RZ, RZ, 0, 9.5367431640625e-07 ;  /* 0x00000010ff107435 */ /* 0x001fe200000001ff */
[----:B------:R-:W-:Y:S02]  /*15b0*/  MOV R17, 0x1f ;  /* 0x0000001f00117802 */ /* 0x000fe40000000f00 */
[----:B------:R-:W-:Y:S01]  /*15c0*/  MOV R14, 0xffffffff ;  /* 0xffffffff000e7802 */ /* 0x000fe20000000f00 */
[----:B------:R-:W-:Y:S01]  /*15d0*/  IMAD.MOV.U32 R19, RZ, RZ, R11 ;  /* 0x000000ffff137224 */ /* 0x000fe200078e000b */
[----:B------:R-:W-:-:S02]  /*15e0*/  MOV R8, 0x1600 ;  /* 0x0000160000087802 */ /* 0x000fc40000000f00 */
[----:B------:R-:W-:Y:S05]  /*15f0*/  CALL.REL.NOINC `($__internal_94_$__cuda_sm70_shflsync_bfly_p) ;  /* 0x0000021000007944 */ /* 0x000fea0003c00000 */
[----:B0-----:R-:W-:Y:S01]  /*1600*/  HFMA2.MMA R16, -RZ, RZ, 0, 5.9604644775390625e-08 ;  /* 0x00000001ff107435 */ /* 0x001fe200000001ff */
[----:B-1----:R-:W-:Y:S01]  /*1610*/  MOV R20, R14 ;  /* 0x0000000e00147202 */ /* 0x002fe20000000f00 */
[----:B------:R-:W-:Y:S01]  /*1620*/  IMAD.MOV.U32 R14, RZ, RZ, -0x1 ;  /* 0xffffffffff0e7424 */ /* 0x000fe200078e00ff */
[----:B------:R-:W-:-:S02]  /*1630*/  MOV R19, R10 ;  /* 0x0000000a00137202 */ /* 0x000fc40000000f00 */
[----:B------:R-:W-:Y:S02]  /*1640*/  MOV R17, 0x1f ;  /* 0x0000001f00117802 */ /* 0x000fe40000000f00 */
[----:B------:R-:W-:Y:S02]  /*1650*/  MOV R8, 0x1670 ;  /* 0x0000167000087802 */ /* 0x000fe40000000f00 */
[----:B------:R-:W-:Y:S05]  /*1660*/  CALL.REL.NOINC `($__internal_94_$__cuda_sm70_shflsync_bfly_p) ;  /* 0x000001a000007944 */ /* 0x000fea0003c00000 */
[----:B0-----:R-:W-:Y:S01]  /*1670*/  HFMA2.MMA R16, -RZ, RZ, 0, 1.1920928955078125e-07 ;  /* 0x00000002ff107435 */ /* 0x001fe200000001ff */
[----:B-1----:R-:W-:Y:S01]  /*1680*/  FADD.FTZ R19, R10, R14 ;  /* 0x0000000e0a137221 */ /* 0x002fe20000010000 */
[----:B------:R-:W-:Y:S02]  /*1690*/  MOV R17, 0x1f ;  /* 0x0000001f00117802 */ /* 0x000fe40000000f00 */
[----:B------:R-:W-:Y:S02]  /*16a0*/  MOV R14, 0xffffffff ;  /* 0xffffffff000e7802 */ /* 0x000fe40000000f00 */
[----:B------:R-:W-:Y:S02]  /*16b0*/  MOV R8, 0x16d0 ;  /* 0x000016d000087802 */ /* 0x000fe40000000f00 */
[----:B------:R-:W-:Y:S05]  /*16c0*/  CALL.REL.NOINC `($__internal_94_$__cuda_sm70_shflsync_bfly_p) ;  /* 0x0000014000007944 */ /* 0x000fea0003c00000 */
        /* <DEDUP_REMOVED lines=18> */
[----:B-1----:R-:W-:Y:S01]  /*17f0*/  MOV R8, R14 ;  /* 0x0000000e00087202 */ /* 0x002fe20000000f00 */
[----:B0-----:R-:W-:Y:S05]  /*1800*/  BRA `(.L_x_2059) ;  /* 0xfffff5a000007947 */ /* 0x001fea000383ffff */
        .weak           $__internal_94_$__cuda_sm70_shflsync_bfly_p
        .type           $__internal_94_$__cuda_sm70_shflsync_bfly_p,@function
        .size           $__internal_94_$__cuda_sm70_shflsync_bfly_p,(.L_x_2920 - $__internal_94_$__cuda_sm70_shflsync_bfly_p)
$__internal_94_$__cuda_sm70_shflsync_bfly_p:
[----:B------:R-:W-:Y:S01]  /*1810*/  HFMA2.MMA R9, -RZ, RZ, 0, 0 ;  /* 0x00000000ff097435 */ /* 0x000fe200000001ff */
[----:B------:R-:W-:Y:S04]  /*1820*/  WARPSYNC R14 ;  /* 0x0000000e00007348 */ /* 0x000fe80003800000 */
[----:B------:R0:W1:Y:S01]  /*1830*/  SHFL.BFLY PT, R14, R19, R16, R17 ;  /* 0x0c000010130e7389 */ /* 0x00006200000e0011 */
[----:B------:R-:W-:Y:S05]  /*1840*/  RET.REL.NODEC R8 `(_ZN10layer_norm40ln_parallel_residual_bwd_finalize_kernelINS_22Kernel_traits_finalizeILj1280Ef6__halffS2_fjLb0ELj1024ELj4ENS_18Kernel_traits_baseILj1280EfS2_fS2_fjLj1024EEEEELb1EEEvNS_9BwdParamsE) ;  /* 0xffffe7b008007950 */ /* 0x000fea0003c3ffff */
.L_x_2060:
        /* <DEDUP_REMOVED lines=11> */
.L_x_2920:


//--------------------- .text._ZN10layer_norm31ln_parallel_residual_bwd_kernelINS_13Kernel_traitsIf6__halffS2_fjLj1280ELj1ELj4ELj1ELj16ENS_18Kernel_traits_baseILj1280EfS2_fS2_fjLj128EEEEELb1ELb1ELb1EEEvNS_9BwdParamsE --------------------------
	.section	.text._ZN10layer_norm31ln_parallel_residual_bwd_kernelINS_13Kernel_traitsIf6__halffS2_fjLj1280ELj1ELj4ELj1ELj16ENS_18Kernel_traits_baseILj1280EfS2_fS2_fjLj128EEEEELb1ELb1ELb1EEEvNS_9BwdParamsE,"ax",@progbits
	.sectioninfo	@"SHI_REGISTERS=255"
	.align	128
        .global         _ZN10layer_norm31ln_parallel_residual_bwd_kernelINS_13Kernel_traitsIf6__halffS2_fjLj1280ELj1ELj4ELj1ELj16ENS_18Kernel_traits_baseILj1280EfS2_fS2_fjLj128EEEEELb1ELb1ELb1EEEvNS_9BwdParamsE
        .type           _ZN10layer_norm31ln_parallel_residual_bwd_kernelINS_13Kernel_traitsIf6__halffS2_fjLj1280ELj1ELj4ELj1ELj16ENS_18Kernel_traits_baseILj1280EfS2_fS2_fjLj128EEEEELb1ELb1ELb1EEEvNS_9BwdParamsE,@function
        .size           _ZN10layer_norm31ln_parallel_residual_bwd_kernelINS_13Kernel_traitsIf6__halffS2_fjLj1280ELj1ELj4ELj1ELj16ENS_18Kernel_traits_baseILj1280EfS2_fS2_fjLj128EEEEELb1ELb1ELb1EEEvNS_9BwdParamsE,(.L_x_2921 - _ZN10layer_norm31ln_parallel_residual_bwd_kernelINS_13Kernel_traitsIf6__halffS2_fjLj1280ELj1ELj4ELj1ELj16ENS_18Kernel_traits_baseILj1280EfS2_fS2_fjLj128EEEEELb1ELb1ELb1EEEvNS_9BwdParamsE)
        .other          _ZN10layer_norm31ln_parallel_residual_bwd_kernelINS_13Kernel_traitsIf6__halffS2_fjLj1280ELj1ELj4ELj1ELj16ENS_18Kernel_traits_baseILj1280EfS2_fS2_fjLj128EEEEELb1ELb1ELb1EEEvNS_9BwdParamsE,@"STO_CUDA_ENTRY STV_DEFAULT"
_ZN10layer_norm31ln_parallel_residual_bwd_kernelINS_13Kernel_traitsIf6__halffS2_fjLj1280ELj1ELj4ELj1ELj16ENS_18Kernel_traits_baseILj1280EfS2_fS2_fjLj128EEEEELb1ELb1ELb1EEEvNS_9BwdParamsE:
.text._ZN10layer_norm31ln_parallel_residual_bwd_kernelINS_13Kernel_traitsIf6__halffS2_fjLj1280ELj1ELj4ELj1ELj16ENS_18Kernel_traits_baseILj1280EfS2_fS2_fjLj128EEEEELb1ELb1ELb1EEEvNS_9BwdParamsE:
        /* <DEDUP_REMOVED lines=51> */
.L_x_2062:
        /* <DEDUP_REMOVED lines=79> */
.L_x_2068:
        /* <DEDUP_REMOVED lines=10> */
[----:B------:R-:W4:Y:S01]  /*08c0*/  LDG.E R216, [R216.64] ;  /* 0x00000004d8d87981 */ /* 0x000f22000c1e1900 */
        /* <DEDUP_REMOVED lines=61> */
[----:B--2---:R-:W-:-:S02]  /*0ca0*/  HADD2.F32 R232, -RZ, R124.H0_H0 ;  /* 0x2000007cffe87230 */ /* 0x004fc40000004100 */
[----:B------:R-:W-:Y:S01]  /*0cb0*/  HADD2.F32 R230, -RZ, R124.H1_H1 ;  /* 0x3000007cffe67230 */ /* 0x000fe20000004100 */
[C---:B------:R-:W-:Y:S01]  /*0cc0*/  @P1 LEA R124, P4, R197.reuse, c[0x0][0x218], 0x5 ;  /* 0x00008600c57c1a11 */ /* 0x040fe200078828ff */
[--C-:B------:R-:W-:Y:S01]  /*0cd0*/  HADD2.F32 R228, -RZ, R125.reuse.H0_H0 ;  /* 0x2000007dffe47230 */ /* 0x100fe20000004100 */
[----:B----4-:R-:W-:Y:S01]  /*0ce0*/  FSEL R206, R216, RZ, !P2 ;  /* 0x000000ffd8ce7208 */ /* 0x010fe20005000000 */
[----:B------:R-:W-:Y:S01]  /*0cf0*/  HADD2.F32 R226, -RZ, R125.H1_H1 ;  /* 0x3000007dffe27230 */ /* 0x000fe20000004100 */
[----:B------:R-:W-:Y:S01]  /*0d00*/  @P1 LEA.HI.X R125, R197, c[0x0][0x21c], RZ, 0x5, P4 ;  /* 0x00008700c57d1a11 */ /* 0x000fe200020f2cff */
[----:B------:R-:W-:Y:S02]  /*0d10*/  HADD2.F32 R224, -RZ, R126.H0_H0 ;  /* 0x2000007effe07230 */ /* 0x000fe40000004100 */
[----:B------:R-:W-:Y:S01]  /*0d20*/  HADD2.F32 R217, -RZ, R127.H0_H0 ;  /* 0x2000007fffd97230 */ /* 0x000fe20000004100 */
[----:B---3--:R-:W-:Y:S01]  /*0d30*/  FADD.FTZ R223, -R206, R132 ;  /* 0x00000084cedf7221 */ /* 0x008fe20000010100 */
[----:B------:R1:W5:Y:S01]  /*0d40*/  @P1 LDG.E.128 R84, [R124.64] ;  /* 0x000000047c541981 */ /* 0x000362000c1e1d00 */
[----:B------:R-:W-:-:S03]  /*0d50*/  IADD3 R132, P5, R211, c[0x0][0x190], RZ ;  /* 0x00006400d3847a10 */ /* 0x000fc60007fbe0ff */
[----:B------:R1:W5:Y:S01]  /*0d60*/  @P1 LDG.E.128 R88, [R124.64+0x10] ;  /* 0x000010047c581981 */ /* 0x000362000c1e1d00 */
[C---:B------:R-:W-:Y:S01]  /*0d70*/  FADD.FTZ R245, -R206.reuse, R162 ;  /* 0x000000a2cef57221 */ /* 0x040fe20000010100 */
[----:B------:R-:W-:Y:S02]  /*0d80*/  HADD2.F32 R234, -RZ, R139.H1_H1 ;  /* 0x3000008bffea7230 */ /* 0x000fe40000004100 */
[----:B-1----:R-:W2:Y:S01]  /*0d90*/  LDL.LU R125, [R1+0x18] ;  /* 0x00001800017d7983 */ /* 0x002ea20000300800 */
[----:B------:R-:W-:-:S03]  /*0da0*/  FADD.FTZ R247, -R206, R164 ;  /* 0x000000a4cef77221 */ /* 0x000fc60000010100 */
[----:B------:R-:W3:Y:S01]  /*0db0*/  LDL.LU R211, [R1+0x30] ;  /* 0x0000300001d37983 */ /* 0x000ee20000300800 */
[----:B------:R-:W-:-:S03]  /*0dc0*/  FADD.FTZ R248, -R206, R165 ;  /* 0x000000a5cef87221 */ /* 0x000fc60000010100 */
[----:B------:R-:W4:Y:S04]  /*0dd0*/  LDL.LU R162, [R1+0x20] ;  /* 0x0000200001a27983 */ /* 0x000f280000300800 */
[----:B------:R-:W3:Y:S04]  /*0de0*/  LDL.LU R164, [R1+0x24] ;  /* 0x0000240001a47983 */ /* 0x000ee80000300800 */
[----:B------:R-:W3:Y:S01]  /*0df0*/  LDL.LU R165, [R1+0x14] ;  /* 0x0000140001a57983 */ /* 0x000ee20000300800 */
[----:B------:R-:W-:Y:S02]  /*0e00*/  SHF.R.U32.HI R201, RZ, 0x1d, R196 ;  /* 0x0000001dffc97819 */ /* 0x000fe400000116c4 */
[----:B------:R-:W-:Y:S01]  /*0e10*/  @P0 IADD3 R202, P3, R214, c[0x0][0x198], RZ ;  /* 0x00006600d6ca0a10 */ /* 0x000fe20007f7e0ff */
[----:B------:R-:W-:-:S02]  /*0e20*/  HADD2.F32 R220, -RZ, R127.H1_H1 ;  /* 0x3000007fffdc7230 */ /* 0x000fc40000004100 */
[----:B------:R-:W-:Y:S01]  /*0e30*/  HADD2.F32 R221, -RZ, R136.H0_H0 ;  /* 0x20000088ffdd7230 */ /* 0x000fe20000004100 */
[----:B------:R-:W-:Y:S01]  /*0e40*/  @P0 IADD3.X R203, R201, c[0x0][0x19c], RZ, P3, !PT ;  /* 0x00006700c9cb0a10 */ /* 0x000fe20001ffe4ff */
[----:B------:R-:W-:Y:S01]  /*0e50*/  HADD2.F32 R219, -RZ, R137.H0_H0 ;  /* 0x20000089ffdb7230 */ /* 0x000fe20000004100 */
[----:B------:R-:W-:Y:S01]  /*0e60*/  IMAD.WIDE.U32 R176, R0, R176, c[0x0][0x208] ;  /* 0x0000820000b07625 */ /* 0x000fe200078e00b0 */
[----:B------:R-:W3:Y:S04]  /*0e70*/  LDG.E.128 R148, [R148.64+0x10] ;  /* 0x0000100494947981 */ /* 0x000ee8000c1e1d00 */
[----:B------:R1:W5:Y:S01]  /*0e80*/  @P0 LDG.E.64 R192, [R202.64] ;  /* 0x00000004cac00981 */ /* 0x000362000c1e1b00 */
[--C-:B------:R-:W-:Y:S02]  /*0e90*/  FADD.FTZ R233, R121, -R206.reuse ;  /* 0x800000ce79e97221 */ /* 0x100fe40000010000 */
[----:B------:R-:W-:-:S02]  /*0ea0*/  FADD.FTZ R231, R122, -R206 ;  /* 0x800000ce7ae77221 */ /* 0x000fc40000010000 */
[----:B------:R-:W-:Y:S02]  /*0eb0*/  FADD.FTZ R229, R123, -R206 ;  /* 0x800000ce7be57221 */ /* 0x000fe40000010000 */
[----:B------:R-:W-:Y:S02]  /*0ec0*/  FADD.FTZ R250, -R206, R166 ;  /* 0x000000a6cefa7221 */ /* 0x000fe40000010100 */
[----:B------:R-:W-:Y:S02]  /*0ed0*/  FADD.FTZ R227, R226, R227 ;  /* 0x000000e3e2e37221 */ /* 0x000fe40000010000 */
[----:B------:R-:W-:Y:S02]  /*0ee0*/  FADD.FTZ R128, R128, -R206 ;  /* 0x800000ce80807221 */ /* 0x000fe40000010000 */
[----:B------:R-:W-:Y:S02]  /*0ef0*/  FADD.FTZ R239, -R206, R158 ;  /* 0x0000009eceef7221 */ /* 0x000fe40000010100 */
[----:B------:R-:W-:Y:S01]  /*0f00*/  FADD.FTZ R225, R224, R225 ;  /* 0x000000e1e0e17221 */ /* 0x000fe20000010000 */
[----:B------:R-:W-:Y:S01]  /*0f10*/  HADD2.F32 R126, -RZ, R126.H1_H1 ;  /* 0x3000007eff7e7230 */ /* 0x000fe20000004100 */
[--C-:B-1----:R-:W-:Y:S01]  /*0f20*/  FADD.FTZ R202, R120, -R206.reuse ;  /* 0x800000ce78ca7221 */ /* 0x102fe20000010000 */
[----:B------:R-:W-:Y:S01]  /*0f30*/  @P1 LEA R120, P3, R199, c[0x0][0x218], 0x5 ;  /* 0x00008600c7781a11 */ /* 0x000fe200078628ff */
[----:B------:R-:W-:Y:S01]  /*0f40*/  FADD.FTZ R129, R129, -R206 ;  /* 0x800000ce81817221 */ /* 0x000fe20000010000 */
[--C-:B0-----:R-:W-:Y:S01]  /*0f50*/  HADD2.F32 R204, -RZ, R138.reuse.H0_H0 ;  /* 0x2000008affcc7230 */ /* 0x101fe20000004100 */
[----:B------:R-:W-:Y:S01]  /*0f60*/  FADD.FTZ R216, -R206, R134 ;  /* 0x00000086ced87221 */ /* 0x000fe20000010100 */
[----:B------:R-:W-:Y:S01]  /*0f70*/  @P1 LEA.HI.X R121, R199, c[0x0][0x21c], RZ, 0x5, P3 ;  /* 0x00008700c7791a11 */ /* 0x000fe200018f2cff */
[----:B------:R-:W-:Y:S01]  /*0f80*/  HADD2.F32 R207, -RZ, R138.H1_H1 ;  /* 0x3000008affcf7230 */ /* 0x000fe20000004100 */
[----:B------:R-:W-:Y:S01]  /*0f90*/  @P1 LEA R122, P3, R198, c[0x0][0x218], 0x5 ;  /* 0x00008600c67a1a11 */ /* 0x000fe200078628ff */
[----:B------:R-:W-:-:S02]  /*0fa0*/  FADD.FTZ R246, -R206, R163 ;  /* 0x000000a3cef67221 */ /* 0x000fc40000010100 */
[----:B------:R-:W-:Y:S01]  /*0fb0*/  FADD.FTZ R249, -R206, R167 ;  /* 0x000000a7cef97221 */ /* 0x000fe20000010100 */
[----:B------:R-:W-:Y:S01]  /*0fc0*/  @P1 LEA.HI.X R123, R198, c[0x0][0x21c], RZ, 0x5, P3 ;  /* 0x00008700c67b1a11 */ /* 0x000fe200018f2cff */
[----:B------:R0:W5:Y:S04]  /*0fd0*/  @P1 LDG.E.128 R68, [R120.64] ;  /* 0x0000000478441981 */ /* 0x000168000c1e1d00 */
[----:B------:R0:W5:Y:S04]  /*0fe0*/  @P1 LDG.E.128 R72, [R120.64+0x10] ;  /* 0x0000100478481981 */ /* 0x000168000c1e1d00 */
[----:B------:R1:W5:Y:S04]  /*0ff0*/  @P1 LDG.E.128 R76, [R122.64] ;  /* 0x000000047a4c1981 */ /* 0x000368000c1e1d00 */
[----:B------:R1:W5:Y:S01]  /*1000*/  @P1 LDG.E.128 R80, [R122.64+0x10] ;  /* 0x000010047a501981 */ /* 0x000362000c1e1d00 */
[----:B0-----:R-:W-:Y:S01]  /*1010*/  @P1 LEA R120, P4, R0, c[0x0][0x218], 0x5 ;  /* 0x0000860000781a11 */ /* 0x001fe200078828ff */
[----:B--2---:R-:W-:Y:S01]  /*1020*/  FADD.FTZ R125, R232, R125 ;  /* 0x0000007de87d7221 */ /* 0x004fe20000010000 */
[----:B-1----:R-:W-:Y:S01]  /*1030*/  @P1 LEA R122, P3, R196, c[0x0][0x218], 0x5 ;  /* 0x00008600c47a1a11 */ /* 0x002fe200078628ff */
[----:B----4-:R-:W-:-:S03]  /*1040*/  FADD.FTZ R162, R228, R162 ;  /* 0x000000a2e4a27221 */ /* 0x010fc60000010000 */
[----:B------:R-:W-:Y:S01]  /*1050*/  @P1 LEA.HI.X R123, R196, c[0x0][0x21c], RZ, 0x5, P3 ;  /* 0x00008700c47b1a11 */ /* 0x000fe200018f2cff */
[----:B---3--:R-:W-:Y:S01]  /*1060*/  FADD.FTZ R165, R230, R165 ;  /* 0x000000a5e6a57221 */ /* 0x008fe20000010000 */
[----:B------:R-:W-:-:S03]  /*1070*/  @P1 LEA.HI.X R121, R0, c[0x0][0x21c], RZ, 0x5, P4 ;  /* 0x0000870000791a11 */ /* 0x000fc600020f2cff */
[----:B------:R0:W5:Y:S04]  /*1080*/  @P1 LDG.E.128 R92, [R122.64] ;  /* 0x000000047a5c1981 */ /* 0x000168000c1e1d00 */
[----:B------:R0:W5:Y:S04]  /*1090*/  @P1 LDG.E.128 R96, [R122.64+0x10] ;  /* 0x000010047a601981 */ /* 0x000168000c1e1d00 */
[----:B------:R1:W5:Y:S04]  /*10a0*/  @P1 LDG.E.128 R100, [R120.64] ;  /* 0x0000000478641981 */ /* 0x000368000c1e1d00 */
[----:B------:R1:W5:Y:S04]  /*10b0*/  @P1 LDG.E.128 R104, [R120.64+0x10] ;  /* 0x0000100478681981 */ /* 0x000368000c1e1d00 */
[----:B------:R2:W-:Y:S01]  /*10c0*/  STL [R1+0x18], R125 ;  /* 0x0000187d01007387 */ /* 0x0005e20000100800 */
[----:B------:R-:W-:Y:S01]  /*10d0*/  FADD.FTZ R211, R217, R211 ;  /* 0x000000d3d9d37221 */ /* 0x000fe20000010000 */
[----:B------:R-:W-:Y:S01]  /*10e0*/  HADD2.F32 R136, -RZ, R136.H1_H1 ;  /* 0x30000088ff887230 */ /* 0x000fe20000004100 */
[----:B------:R-:W-:Y:S01]  /*10f0*/  FADD.FTZ R130, R130, -R206 ;  /* 0x800000ce82827221 */ /* 0x000fe20000010000 */
[----:B------:R-:W-:Y:S01]  /*1100*/  HADD2.F32 R137, -RZ, R137.H1_H1 ;  /* 0x30000089ff897230 */ /* 0x000fe20000004100 */
[----:B------:R-:W-:Y:S01]  /*1110*/  FADD.FTZ R243, -R206, R160 ;  /* 0x000000a0cef37221 */ /* 0x000fe20000010100 */
[----:B-1----:R-:W-:Y:S01]  /*1120*/  IADD3 R120, P1, R208, c[0x0][0x190], RZ ;  /* 0x00006400d0787a10 */ /* 0x002fe20007f3e0ff */
[----:B------:R-:W-:Y:S01]  /*1130*/  HADD2.F32 R158, -RZ, R173.H1_H1 ;  /* 0x300000adff9e7230 */ /* 0x000fe20000004100 */
[----:B------:R-:W-:Y:S01]  /*1140*/  FADD.FTZ R244, -R206, R161 ;  /* 0x000000a1cef47221 */ /* 0x000fe20000010100 */
[----:B------:R-:W3:Y:S01]  /*1150*/  LDG.E.128 R176, [R176.64] ;  /* 0x00000004b0b07981 */ /* 0x000ee2000c1e1d00 */
[----:B------:R-:W-:-:S02]  /*1160*/  IADD3.X R121, R213, c[0x0][0x194], RZ, P1, !PT ;  /* 0x00006500d5797a10 */ /* 0x000fc40000ffe4ff */
[----:B0-----:R-:W-:Y:S01]  /*1170*/  IADD3 R122, P1, R212, c[0x0][0x190], RZ ;  /* 0x00006400d47a7a10 */ /* 0x001fe20007f3e0ff */
[----:B--2---:R-:W2:Y:S01]  /*1180*/  LDL.LU R125, [R1+0x2c] ;  /* 0x00002c00017d7983 */ /* 0x004ea20000300800 */
[----:B------:R-:W-:Y:S01]  /*1190*/  MOV R212, R234 ;  /* 0x000000ea00d47202 */ /* 0x000fe20000000f00 */
[----:B------:R-:W-:Y:S02]  /*11a0*/  HADD2.F32 R234, -RZ, R173.H0_H0 ;  /* 0x200000adffea7230 */ /* 0x000fe40000004100 */
[----:B------:R-:W4:Y:S04]  /*11b0*/  LDL.LU R166, [R1+0x38] ;  /* 0x0000380001a67983 */ /* 0x000f280000300800 */
[----:B------:R-:W-:Y:S04]  /*11c0*/  STL [R1+0x14], R165 ;  /* 0x000014a501007387 */ /* 0x000fe80000100800 */
[----:B------:R0:W-:Y:S04]  /*11d0*/  STL [R1+0x20], R162 ;  /* 0x000020a201007387 */ /* 0x0001e80000100800 */
[----:B------:R-:W3:Y:S04]  /*11e0*/  LDL.LU R173, [R1+0x34] ;  /* 0x0000340001ad7983 */ /* 0x000ee80000300800 */
[----:B------:R1:W-:Y:S04]  /*11f0*/  STL [R1+0x1c], R227 ;  /* 0x00001ce301007387 */ /* 0x0003e80000100800 */
[----:B0-----:R-:W3:Y:S04]  /*1200*/  LDL.LU R162, [R1+0x40] ;  /* 0x0000400001a27983 */ /* 0x001ee80000300800 */
[----:B------:R0:W-:Y:S01]  /*1210*/  STL [R1+0x28], R225 ;  /* 0x000028e101007387 */ /* 0x0001e20000100800 */
[----:B-1----:R-:W-:-:S03]  /*1220*/  FMUL.FTZ R227, R185, R128 ;  /* 0x00000080b9e37220 */ /* 0x002fc60000410000 */
[----:B------:R-:W3:Y:S01]  /*1230*/  LDL.LU R128, [R1+0x3c] ;  /* 0x00003c0001807983 */ /* 0x000ee20000300800 */
[----:B------:R-:W-:Y:S01]  /*1240*/  FADD.FTZ R164, R126, R164 ;  /* 0x000000a47ea47221 */ /* 0x000fe20000010000 */
[----:B------:R-:W-:Y:S01]  /*1250*/  IADD3 R138, P3, R215, c[0x0][0x190], RZ ;  /* 0x00006400d78a7a10 */ /* 0x000fe20007f7e0ff */
[--C-:B------:R-:W-:Y:S01]  /*1260*/  HADD2.F32 R215, -RZ, R169.reuse.H1_H1 ;  /* 0x300000a9ffd77230 */ /* 0x100fe20000004100 */
[----:B------:R-:W-:Y:S01]  /*1270*/  IADD3 R134, P4, R214, c[0x0][0x190], RZ ;  /* 0x00006400d6867a10 */ /* 0x000fe20007f9e0ff */
[----:B------:R-:W-:Y:S01]  /*1280*/  HADD2.F32 R214, -RZ, R169.H0_H0 ;  /* 0x200000a9ffd67230 */ /* 0x000fe20000004100 */
[----:B------:R1:W-:Y:S01]  /*1290*/  STL [R1+0x24], R164 ;  /* 0x000024a401007387 */ /* 0x0003e20000100800 */
[--C-:B------:R-:W-:Y:S02]  /*12a0*/  HADD2.F32 R163, -RZ, R171.reuse.H0_H0 ;  /* 0x200000abffa37230 */ /* 0x100fe40000004100 */
[----:B------:R-:W-:Y:S02]  /*12b0*/  HADD2.F32 R167, -RZ, R171.H1_H1 ;  /* 0x300000abffa77230 */ /* 0x000fe40000004100 */
[----:B------:R-:W-:-:S02]  /*12c0*/  HADD2.F32 R160, -RZ, R170.H0_H0 ;  /* 0x200000aaffa07230 */ /* 0x000fc40000004100 */
[----:B------:R-:W-:Y:S01]  /*12d0*/  HADD2.F32 R161, -RZ, R170.H1_H1 ;  /* 0x300000aaffa17230 */ /* 0x000fe20000004100 */
[----:B------:R-:W-:Y:S01]  /*12e0*/  FADD.FTZ R127, R131, -R206 ;  /* 0x800000ce837f7221 */ /* 0x000fe20000010000 */
[--C-:B------:R-:W-:Y:S01]  /*12f0*/  HADD2.F32 R169, -RZ, R172.reuse.H0_H0 ;  /* 0x200000acffa97230 */ /* 0x100fe20000004100 */
[----:B------:R-:W-:Y:S01]  /*1300*/  FADD.FTZ R218, -R206, R135 ;  /* 0x00000087ceda7221 */ /* 0x000fe20000010100 */
[----:B------:R-:W-:Y:S01]  /*1310*/  HADD2.F32 R171, -RZ, R172.H1_H1 ;  /* 0x300000acffab7230 */ /* 0x000fe20000004100 */
[C---:B0-----:R-:W-:Y:S01]  /*1320*/  FMUL.FTZ R225, R185.reuse, R129 ;  /* 0x00000081b9e17220 */ /* 0x041fe20000410000 */
[----:B------:R-:W3:Y:S04]  /*1330*/  LDL.LU R172, [R1+0x48] ;  /* 0x0000480001ac7983 */ /* 0x000ee80000300800 */
[----:B------:R-:W-:Y:S04]  /*1340*/  STL [R1+0x30], R211 ;  /* 0x000030d301007387 */ /* 0x000fe80000100800 */
[----:B------:R-:W3:Y:S01]  /*1350*/  LDL.LU R129, [R1+0x44] ;  /* 0x0000440001817983 */ /* 0x000ee20000300800 */
[----:B------:R-:W-:-:S02]  /*1360*/  FMUL.FTZ R165, R185, R130 ;  /* 0x00000082b9a57220 */ /* 0x000fc40000410000 */
[C---:B------:R-:W-:Y:S02]  /*1370*/  FMUL.FTZ R127, R185.reuse, R127 ;  /* 0x0000007fb97f7220 */ /* 0x040fe40000410000 */
[----:B------:R-:W-:Y:S01]  /*1380*/  FADD.FTZ R222, -R206, R133 ;  /* 0x00000085cede7221 */ /* 0x000fe20000010100 */
[----:B------:R-:W-:Y:S01]  /*1390*/  HADD2.F32 R208, -RZ, R139.H0_H0 ;  /* 0x2000008bffd07230 */ /* 0x000fe20000004100 */
[----:B------:R-:W-:Y:S01]  /*13a0*/  FMUL.FTZ R218, R185, R218 ;  /* 0x000000dab9da7220 */ /* 0x000fe20000410000 */
[----:B------:R-:W5:Y:S01]  /*13b0*/  LDG.E.64 R120, [R120.64] ;  /* 0x0000000478787981 */ /* 0x000f62000c1e1b00 */
[----:B------:R-:W-:Y:S02]  /*13c0*/  FFMA.FTZ R8, R127, R220, R8 ;  /* 0x000000dc7f087223 */ /* 0x000fe40000010008 */
[----:B------:R-:W-:Y:S02]  /*13d0*/  FFMA.FTZ R12, R218, R137, R12 ;  /* 0x00000089da0c7223 */ /* 0x000fe4000001000c */
[----:B------:R-:W-:-:S02]  /*13e0*/  FMUL.FTZ R222, R185, R222 ;  /* 0x000000deb9de7220 */ /* 0x000fc40000410000 */
[-C--:B------:R-:W-:Y:S02]  /*13f0*/  FFMA.FTZ R6, R225, R126.reuse, R6 ;  /* 0x0000007ee1067223 */ /* 0x080fe40000010006 */
[----:B-1----:R-:W-:Y:S02]  /*1400*/  FMUL.FTZ R164, R61, R126 ;  /* 0x0000007e3da47220 */ /* 0x002fe40000410000 */
[-C--:B------:R-:W-:Y:S02]  /*1410*/  FFMA.FTZ R9, R165, R217.reuse, R9 ;  /* 0x000000d9a5097223 */ /* 0x080fe40000010009 */
[----:B------:R-:W-:Y:S02]  /*1420*/  FMUL.FTZ R126, R62, R217 ;  /* 0x000000d93e7e7220 */ /* 0x000fe40000410000 */
[-C--:B------:R-:W-:Y:S02]  /*1430*/  FFMA.FTZ R10, R222, R136.reuse, R10 ;  /* 0x00000088de0a7223 */ /* 0x080fe4000001000a */
[----:B------:R-:W-:-:S02]  /*1440*/  FMUL.FTZ R217, R57, R136 ;  /* 0x0000008839d97220 */ /* 0x000fc40000410000 */
[----:B--2---:R-:W-:Y:S02]  /*1450*/  FADD.FTZ R125, R220, R125 ;  /* 0x0000007ddc7d7221 */ /* 0x004fe40000010000 */
[----:B----4-:R-:W-:-:S03]  /*1460*/  FADD.FTZ R166, R221, R166 ;  /* 0x000000a6dda67221 */ /* 0x010fc60000010000 */
[----:B------:R-:W-:Y:S04]  /*1470*/  STL [R1+0x2c], R125 ;  /* 0x00002c7d01007387 */ /* 0x000fe80000100800 */
[----:B------:R-:W2:Y:S04]  /*1480*/  LDL.LU R170, [R1+0x50] ;  /* 0x0000500001aa7983 */ /* 0x000ea80000300800 */
[----:B------:R0:W-:Y:S01]  /*1490*/  STL [R1+0x38], R166 ;  /* 0x000038a601007387 */ /* 0x0001e20000100800 */
[----:B---3--:R-:W-:-:S03]  /*14a0*/  FADD.FTZ R173, R136, R173 ;  /* 0x000000ad88ad7221 */ /* 0x008fc60000010000 */
[----:B0-----:R-:W3:Y:S01]  /*14b0*/  LDL.LU R166, [R1+0x4c] ;  /* 0x00004c0001a67983 */ /* 0x001ee20000300800 */
[----:B------:R-:W-:-:S03]  /*14c0*/  FADD.FTZ R162, R219, R162 ;  /* 0x000000a2dba27221 */ /* 0x000fc60000010000 */
[----:B------:R-:W4:Y:S01]  /*14d0*/  LDL.LU R130, [R1+0x58] ;  /* 0x0000580001827983 */ /* 0x000f220000300800 */
[----:B------:R-:W-:-:S03]  /*14e0*/  FADD.FTZ R128, R137, R128 ;  /* 0x0000008089807221 */ /* 0x000fc60000010000 */
[----:B------:R-:W-:Y:S04]  /*14f0*/  STL [R1+0x34], R173 ;  /* 0x000034ad01007387 */ /* 0x000fe80000100800 */
[----:B------:R0:W-:Y:S04]  /*1500*/  STL [R1+0x40], R162 ;  /* 0x000040a201007387 */ /* 0x0001e80000100800 */
[----:B0-----:R-:W4:Y:S04]  /*1510*/  LDL.LU R162, [R1+0x54] ;  /* 0x0000540001a27983 */ /* 0x001f280000300800 */
[----:B------:R0:W-:Y:S01]  /*1520*/  STL [R1+0x3c], R128 ;  /* 0x00003c8001007387 */ /* 0x0001e20000100800 */
[----:B------:R-:W-:-:S03]  /*1530*/  FADD.FTZ R172, R204, R172 ;  /* 0x000000acccac7221 */ /* 0x000fc60000010000 */
[----:B0-----:R-:W4:Y:S01]  /*1540*/  LDL.LU R128, [R1+0x60] ;  /* 0x0000600001807983 */ /* 0x001f220000300800 */
        /* <DEDUP_REMOVED lines=8> */
[----:B------:R-:W-:Y:S01]  /*15d0*/  IADD3.X R133, R210, c[0x0][0x194], RZ, P5, !PT ;  /* 0x00006500d2857a10 */ /* 0x000fe20002ffe4ff */
[----:B------:R-:W-:-:S02]  /*15e0*/  HADD2.F32 R210, -RZ, R168.H0_H0 ;  /* 0x200000a8ffd27230 */ /* 0x000fc40000004100 */
[----:B------:R-:W-:Y:S01]  /*15f0*/  HADD2.F32 R168, -RZ, R168.H1_H1 ;  /* 0x300000a8ffa87230 */ /* 0x000fe20000004100 */
        /* <DEDUP_REMOVED lines=17> */
[----:B------:R-:W-:Y:S01]  /*1710*/  HADD2.F32 R131, -RZ, R174.H1_H1 ;  /* 0x300000aeff837230 */ /* 0x000fe20000004100 */
        /* <DEDUP_REMOVED lines=10> */
[----:B------:R-:W-:-:S02]  /*17c0*/  HADD2.F32 R157, -RZ, R179.H0_H0 ;  /* 0x200000b3ff9d7230 */ /* 0x000fc40000004100 */
[----:B------:R-:W-:Y:S01]  /*17d0*/  HADD2.F32 R159, -RZ, R179.H1_H1 ;  /* 0x300000b3ff9f7230 */ /* 0x000fe20000004100 */
        /* <DEDUP_REMOVED lines=28> */
[----:B-1----:R-:W-:-:S02]  /*19a0*/  HADD2.F32 R122, -RZ, R178.H0_H0 ;  /* 0x200000b2ff7a7230 */ /* 0x002fc40000004100 */
[----:B------:R-:W-:Y:S01]  /*19b0*/  HADD2.F32 R155, -RZ, R178.H1_H1 ;  /* 0x300000b2ff9b7230 */ /* 0x000fe20000004100 */
[-C--:B------:R-:W-:Y:S02]  /*19c0*/  FFMA.FTZ R23, R179, R160.reuse, R23 ;  /* 0x000000a0b3177223 */ /* 0x080fe40000010017 */
[----:B------:R-:W-:Y:S02]  /*19d0*/  FMUL.FTZ R178, R44, R160 ;  /* 0x000000a02cb27220 */ /* 0x000fe40000410000 */
[C---:B------:R-:W-:Y:S01]  /*19e0*/  FMUL.FTZ R160, R185.reuse, R149 ;  /* 0x00000095b9a07220 */ /* 0x040fe20000410000 */
[----:B------:R-:W-:Y:S01]  /*19f0*/  HADD2.F32 R156, -RZ, R174.H0_H0 ;  /* 0x200000aeff9c7230 */ /* 0x000fe20000004100 */
[C---:B------:R-:W-:Y:S01]  /*1a00*/  FMUL.FTZ R162, R185.reuse, R150 ;  /* 0x00000096b9a27220 */ /* 0x040fe20000410000 */
[----:B------:R-:W-:Y:S01]  /*1a10*/  HADD2.F32 R142, -RZ, R175.H0_H0 ;  /* 0x200000afff8e7230 */ /* 0x000fe20000004100 */
        /* <DEDUP_REMOVED lines=79> */
[----:B------:R-:W-:Y:S01]  /*1f10*/  HADD2.F32 R143, -RZ, R175.H1_H1 ;  /* 0x300000afff8f7230 */ /* 0x000fe20000004100 */
[----:B------:R-:W-:-:S02]  /*1f20*/  FMUL.FTZ R214, R50, R214 ;  /* 0x000000d632d67220 */ /* 0x000fc40000410000 */
[C---:B------:R-:W-:Y:S01]  /*1f30*/  FFMA.FTZ R144, R209.reuse, R212, R144 ;  /* 0x000000d4d1907223 */ /* 0x040fe20000010090 */
[----:B------:R-:W-:Y:S01]  /*1f40*/  HADD2.F32 R145, -RZ, R176.H0_H0 ;  /* 0x200000b0ff917230 */ /* 0x000fe20000004100 */
        /* <DEDUP_REMOVED lines=12> */
[----:B------:R-:W-:Y:S01]  /*2010*/  HADD2.F32 R147, -RZ, R176.H1_H1 ;  /* 0x300000b0ff937230 */ /* 0x000fe20000004100 */
        /* <DEDUP_REMOVED lines=8> */
[----:B------:R-:W-:Y:S01]  /*20a0*/  HADD2.F32 R123, -RZ, R177.H0_H0 ;  /* 0x200000b1ff7b7230 */ /* 0x000fe20000004100 */
        /* <DEDUP_REMOVED lines=59> */
[----:B------:R-:W-:-:S03]  /*2460*/  HADD2.F32 R177, -RZ, R177.H1_H1 ;  /* 0x300000b1ffb17230 */ /* 0x000fc60000004100 */
        /* <DEDUP_REMOVED lines=73> */
.L_x_2069:
        /* <DEDUP_REMOVED lines=18> */
.L_x_2070:
        /* <DEDUP_REMOVED lines=32> */
[----:B------:R-:W-:Y:S01]  /*2c20*/  @P0 F2FP.PACK_AB R124, RZ, R124 ;  /* 0x0000007cff7c023e */ /* 0x000fe200000000ff */
        /* <DEDUP_REMOVED lines=10> */
[----:B------:R-:W-:Y:S01]  /*2cd0*/  @P0 F2FP.PACK_AB R230, RZ, R230 ;  /* 0x000000e6ffe6023e */ /* 0x000fe200000000ff */
        /* <DEDUP_REMOVED lines=14> */
[----:B------:R-:W-:Y:S01]  /*2dc0*/  @P0 F2FP.PACK_AB R231, RZ, R231 ;  /* 0x000000e7ffe7023e */ /* 0x000fe200000000ff */
        /* <DEDUP_REMOVED lines=19> */
[----:B------:R-:W-:Y:S01]  /*2f00*/  @P0 F2FP.PACK_AB R224, RZ, R224 ;  /* 0x000000e0ffe0023e */ /* 0x000fe200000000ff */
        /* <DEDUP_REMOVED lines=8> */
[----:B------:R-:W-:Y:S01]  /*2f90*/  @P0 F2FP.PACK_AB R224, RZ, R224 ;  /* 0x000000e0ffe0023e */ /* 0x000fe200000000ff */
        /* <DEDUP_REMOVED lines=8> */
[----:B------:R-:W-:Y:S01]  /*3020*/  @P0 F2FP.PACK_AB R224, RZ, R224 ;  /* 0x000000e0ffe0023e */ /* 0x000fe200000000ff */
        /* <DEDUP_REMOVED lines=56> */
[----:B------:R-:W-:Y:S01]  /*33b0*/  F2FP.PACK_AB R127, R233, R127 ;  /* 0x0000007fe97f723e */ /* 0x000fe200000000ff */
[----:B------:R-:W-:Y:S01]  /*33c0*/  FADD.FTZ R153, R153, -R152 ;  /* 0x8000009899997221 */ /* 0x000fe20000010000 */
[----:B------:R-:W-:Y:S01]  /*33d0*/  F2FP.PACK_AB R124, R124, R224 ;  /* 0x000000e07c7c723e */ /* 0x000fe200000000ff */
[----:B------:R-:W-:Y:S01]  /*33e0*/  FMUL.FTZ R224, R185, R129 ;  /* 0x00000081b9e07220 */ /* 0x000fe20000410000 */
[----:B------:R-:W-:Y:S01]  /*33f0*/  @P0 F2FP.PACK_AB R234, RZ, R234 ;  /* 0x000000eaffea023e */ /* 0x000fe200000000ff */
        /* <DEDUP_REMOVED lines=18> */
[----:B------:R-:W-:Y:S01]  /*3520*/  F2FP.PACK_AB R126, R231, R232 ;  /* 0x000000e8e77e723e */ /* 0x000fe200000000ff */
[----:B------:R0:W-:Y:S01]  /*3530*/  @P2 STG.E.128 [R164.64+0x10], R120 ;  /* 0x00001078a4002986 */ /* 0x0001e2000c101d04 */
[----:B------:R-:W-:Y:S01]  /*3540*/  F2FP.PACK_AB R125, R226, R125 ;  /* 0x0000007de27d723e */ /* 0x000fe200000000ff */
        /* <DEDUP_REMOVED lines=161> */
[----:B------:R-:W-:Y:S01]  /*3f60*/  F2FP.PACK_AB R123, R123, R215 ;  /* 0x000000d77b7b723e */ /* 0x000fe200000000ff */
[----:B------:R-:W-:Y:S01]  /*3f70*/  FMUL.FTZ R215, R224, c[0x0][0x1e8] ;  /* 0x00007a00e0d77a20 */ /* 0x000fe20000410000 */
[----:B------:R-:W-:Y:S01]  /*3f80*/  F2FP.PACK_AB R122, R222, R220 ;  /* 0x000000dcde7a723e */ /* 0x000fe200000000ff */
[----:B------:R-:W-:Y:S01]  /*3f90*/  FMUL.FTZ R222, R172, c[0x0][0x1e8] ;  /* 0x00007a00acde7a20 */ /* 0x000fe20000410000 */
[----:B------:R-:W-:-:S02]  /*3fa0*/  F2FP.PACK_AB R121, R219, R218 ;  /* 0x000000dadb79723e */ /* 0x000fc400000000ff */
[----:B------:R-:W-:Y:S02]  /*3fb0*/  FSEL R169, R171, RZ, P5 ;  /* 0x000000ffaba97208 */ /* 0x000fe40002800000 */
[----:B------:R-:W-:Y:S02]  /*3fc0*/  F2FP.PACK_AB R120, R217, R216 ;  /* 0x000000d8d978723e */ /* 0x000fe400000000ff */
        /* <DEDUP_REMOVED lines=23> */
[----:B------:R-:W-:Y:S01]  /*4140*/  @P0 F2FP.PACK_AB R127, RZ, R127 ;  /* 0x0000007fff7f023e */ /* 0x000fe200000000ff */
        /* <DEDUP_REMOVED lines=35> */
[----:B------:R-:W-:-:S02]  /*4380*/  @P0 F2FP.PACK_AB R165, RZ, R165 ;  /* 0x000000a5ffa5023e */ /* 0x000fc400000000ff */
[----:B------:R-:W-:Y:S01]  /*4390*/  FSEL R225, R159, RZ, P4 ;  /* 0x000000ff9fe17208 */ /* 0x000fe20002000000 */
[----:B------:R-:W-:Y:S01]  /*43a0*/  @P1 FADD.FTZ R135, R97, R135 ;  /* 0x0000008761871221 */ /* 0x000fe20000010000 */
[C---:B------:R-:W-:Y:S02]  /*43b0*/  @P2 LEA R136, P4, R196.reuse, c[0x0][0x258], 0x5 ;  /* 0x00009600c4882a11 */ /* 0x040fe400078828ff */
[----:B------:R-:W-:Y:S01]  /*43c0*/  @P0 F2FP.PACK_AB R199, RZ, R199 ;  /* 0x000000c7ffc7023e */ /* 0x000fe200000000ff */
[----:B------:R-:W-:Y:S01]  /*43d0*/  FMUL.FTZ R120, R135, c[0x0][0x1e8] ;  /* 0x00007a0087787a20 */ /* 0x000fe20000410000 */
[----:B------:R-:W-:Y:S02]  /*43e0*/  @P0 F2FP.PACK_AB R208, RZ, R208 ;  /* 0x000000d0ffd0023e */ /* 0x000fe400000000ff */
        /* <DEDUP_REMOVED lines=8> */
[----:B------:R-:W-:Y:S01]  /*4470*/  @P0 F2FP.PACK_AB R164, RZ, R164 ;  /* 0x000000a4ffa4023e */ /* 0x000fe200000000ff */
[----:B------:R-:W-:Y:S01]  /*4480*/  FMUL.FTZ R185, R185, R158 ;  /* 0x0000009eb9b97220 */ /* 0x000fe20000410000 */
[C---:B------:R-:W-:Y:S01]  /*4490*/  FSEL R177, R120.reuse, RZ, P5 ;  /* 0x000000ff78b17208 */ /* 0x040fe20002800000 */
[----:B------:R-:W-:Y:S01]  /*44a0*/  @P1 FADD.FTZ R125, R103, R125 ;  /* 0x0000007d677d1221 */ /* 0x000fe20000010000 */
[----:B------:R-:W-:Y:S01]  /*44b0*/  @P0 LOP3.LUT P5, RZ, R193, 0xff0000, RZ, 0xc0, !PT ;  /* 0x00ff0000c1ff0812 */ /* 0x000fe200078ac0ff */
[----:B------:R-:W-:Y:S01]  /*44c0*/  @P1 FADD.FTZ R185, R107, R185 ;  /* 0x000000b96bb91221 */ /* 0x000fe20000010000 */
[----:B------:R-:W-:Y:S01]  /*44d0*/  @P0 F2FP.PACK_AB R207, RZ, R207 ;  /* 0x000000cfffcf023e */ /* 0x000fe200000000ff */
[----:B------:R-:W-:Y:S01]  /*44e0*/  FMUL.FTZ R150, R125, c[0x0][0x1e8] ;  /* 0x00007a007d967a20 */ /* 0x000fe20000410000 */
[----:B------:R-:W-:-:S02]  /*44f0*/  @P0 FSEL R158, R120, RZ, P5 ;  /* 0x000000ff789e0208 */ /* 0x000fc40002800000 */
[----:B------:R-:W-:Y:S02]  /*4500*/  @P0 LOP3.LUT P5, RZ, R193, 0xff000000, RZ, 0xc0, !PT ;  /* 0xff000000c1ff0812 */ /* 0x000fe400078ac0ff */
[----:B------:R-:W-:Y:S02]  /*4510*/  SHF.R.U32.HI R120, RZ, 0x1c, R196 ;  /* 0x0000001cff787819 */ /* 0x000fe400000116c4 */
[----:B------:R-:W-:Y:S02]  /*4520*/  @P0 FSEL R159, R159, RZ, P5 ;  /* 0x000000ff9f9f0208 */ /* 0x000fe40002800000 */
[----:B------:R-:W-:Y:S02]  /*4530*/  @P0 IADD3 R144, P5, R144, c[0x0][0x250], RZ ;  /* 0x0000940090900a10 */ /* 0x000fe40007fbe0ff */
[----:B------:R-:W-:Y:S02]  /*4540*/  @P0 F2FP.PACK_AB R196, RZ, R126 ;  /* 0x0000007effc4023e */ /* 0x000fe400000000ff */
[----:B------:R-:W-:-:S02]  /*4550*/  @P0 F2FP.PACK_AB R214, RZ, R214 ;  /* 0x000000d6ffd6023e */ /* 0x000fc400000000ff */
        /* <DEDUP_REMOVED lines=17> */
[----:B------:R-:W-:Y:S02]  /*4670*/  @P0 F2FP.PACK_AB R202, RZ, R202 ;  /* 0x000000caffca023e */ /* 0x000fe400000000ff */
[----:B------:R-:W-:-:S02]  /*4680*/  @P0 F2FP.PACK_AB R204, RZ, R204 ;  /* 0x000000ccffcc023e */ /* 0x000fc400000000ff */
[----:B------:R-:W-:Y:S02]  /*4690*/  @P0 F2FP.PACK_AB R206, RZ, R206 ;  /* 0x000000ceffce023e */ /* 0x000fe400000000ff */
[----:B------:R-:W-:Y:S02]  /*46a0*/  @P0 F2FP.PACK_AB R171, RZ, R171 ;  /* 0x000000abffab023e */ /* 0x000fe400000000ff */
        /* <DEDUP_REMOVED lines=14> */
[----:B------:R-:W-:Y:S02]  /*4790*/  @P0 F2FP.PACK_AB R203, RZ, R203 ;  /* 0x000000cbffcb023e */ /* 0x000fe400000000ff */
[----:B------:R-:W-:Y:S01]  /*47a0*/  @P0 F2FP.PACK_AB R205, RZ, R205 ;  /* 0x000000cdffcd023e */ /* 0x000fe200000000ff */
[----:B------:R2:W-:Y:S01]  /*47b0*/  @P2 STG.E.128 [R160.64+0x10], R124 ;  /* 0x0000107ca0002986 */ /* 0x0005e2000c101d04 */
[----:B------:R-:W-:-:S02]  /*47c0*/  @P0 F2FP.PACK_AB R167, RZ, R167 ;  /* 0x000000a7ffa7023e */ /* 0x000fc400000000ff */
[----:B------:R-:W-:Y:S02]  /*47d0*/  @P0 F2FP.PACK_AB R222, RZ, R222 ;  /* 0x000000deffde023e */ /* 0x000fe400000000ff */
        /* <DEDUP_REMOVED lines=11> */
[----:B-1----:R-:W-:Y:S02]  /*4890*/  F2FP.PACK_AB R123, R170, R169 ;  /* 0x000000a9aa7b723e */ /* 0x002fe400000000ff */
[----:B------:R-:W-:Y:S02]  /*48a0*/  F2FP.PACK_AB R122, R166, R201 ;  /* 0x000000c9a67a723e */ /* 0x000fe400000000ff */
[----:B------:R-:W-:Y:S02]  /*48b0*/  F2FP.PACK_AB R121, R200, R198 ;  /* 0x000000c6c879723e */ /* 0x000fe400000000ff */
[----:B------:R-:W-:Y:S02]  /*48c0*/  F2FP.PACK_AB R120, R179, R178 ;  /* 0x000000b2b378723e */ /* 0x000fe400000000ff */
        /* <DEDUP_REMOVED lines=13> */
[----:B--2---:R-:W-:Y:S01]  /*49a0*/  F2FP.PACK_AB R127, R225, R177 ;  /* 0x000000b1e17f723e */ /* 0x004fe200000000ff */
[----:B------:R-:W-:Y:S01]  /*49b0*/  @P2 STG.E.128 [R136.64], R128 ;  /* 0x0000008088002986 */ /* 0x000fe2000c101d04 */
        /* <DEDUP_REMOVED lines=13> */
[C---:B------:R-:W-:Y:S01]  /*4a90*/  SEL R113, R152.reuse, R113, P3 ;  /* 0x0000007198717207 */ /* 0x040fe20001800000 */
[----:B------:R-:W-:Y:S01]  /*4aa0*/  FMUL.FTZ R152, R152, c[0x0][0x1e8] ;  /* 0x00007a0098987a20 */ /* 0x000fe20000410000 */
[----:B------:R-:W-:Y:S02]  /*4ab0*/  @P0 MOV R165, R194 ;  /* 0x000000c200a50202 */ /* 0x000fe40000000f00 */
[----:B------:R-:W-:Y:S02]  /*4ac0*/  @P0 F2FP.PACK_AB R173, RZ, R173 ;  /* 0x000000adffad023e */ /* 0x000fe400000000ff */
[----:B------:R-:W-:-:S02]  /*4ad0*/  @P0 F2FP.PACK_AB R197, RZ, R197 ;  /* 0x000000c5ffc5023e */ /* 0x000fc400000000ff */
[----:B------:R-:W-:Y:S02]  /*4ae0*/  @P0 F2FP.PACK_AB R146, RZ, R146 ;  /* 0x00000092ff92023e */ /* 0x000fe400000000ff */
[----:B------:R-:W-:Y:S02]  /*4af0*/  @P0 F2FP.PACK_AB R159, RZ, R159 ;  /* 0x0000009fff9f023e */ /* 0x000fe400000000ff */
        /* <DEDUP_REMOVED lines=24> */
[----:B------:R-:W-:-:S02]  /*4c80*/  F2FP.PACK_AB R122, R121, R122 ;  /* 0x0000007a797a723e */ /* 0x000fc400000000ff */
[----:B------:R-:W-:Y:S02]  /*4c90*/  @P0 LOP3.LUT P3, RZ, R195, 0xff0000, RZ, 0xc0, !PT ;  /* 0x00ff0000c3ff0812 */ /* 0x000fe4000786c0ff */
[----:B------:R-:W-:Y:S02]  /*4ca0*/  F2FP.PACK_AB R123, R123, R176 ;  /* 0x000000b07b7b723e */ /* 0x000fe400000000ff */
[----:B------:R-:W-:Y:S02]  /*4cb0*/  F2FP.PACK_AB R121, R157, R156 ;  /* 0x0000009c9d79723e */ /* 0x000fe400000000ff */
[----:B------:R-:W-:Y:S02]  /*4cc0*/  F2FP.PACK_AB R120, R120, R155 ;  /* 0x0000009b7878723e */ /* 0x000fe400000000ff */
        /* <DEDUP_REMOVED lines=10> */
[----:B------:R-:W-:Y:S02]  /*4d70*/  @P0 F2FP.PACK_AB R151, RZ, R151 ;  /* 0x00000097ff97023e */ /* 0x000fe400000000ff */
[----:B------:R-:W-:Y:S02]  /*4d80*/  @P0 F2FP.PACK_AB R148, RZ, R148 ;  /* 0x00000094ff94023e */ /* 0x000fe400000000ff */
[----:B------:R-:W-:Y:S02]  /*4d90*/  @P0 F2FP.PACK_AB R149, RZ, R149 ;  /* 0x00000095ff95023e */ /* 0x000fe400000000ff */
[----:B0-----:R-:W-:Y:S02]  /*4da0*/  @P0 FSEL R120, R153, RZ, P1 ;  /* 0x000000ff99780208 */ /* 0x001fe40000800000 */
[----:B------:R-:W-:-:S02]  /*4db0*/  @P0 FSEL R123, R185, RZ, P4 ;  /* 0x000000ffb97b0208 */ /* 0x000fc40002000000 */
        /* <DEDUP_REMOVED lines=22> */
.L_x_2067:
[----:B------:R-:W-:Y:S05]  /*4f20*/  BSYNC B1 ;  /* 0x0000000000017941 */ /* 0x000fea0003800000 */
.L_x_2064:
        /* <DEDUP_REMOVED lines=79> */
.L_x_2063:
[----:B0-----:R-:W-:Y:S05]  /*5420*/  BSYNC B0 ;  /* 0x0000000000007941 */ /* 0x001fea0003800000 */
.L_x_2061:
        /* <DEDUP_REMOVED lines=220> */
.L_x_2065:
[----:B-1----:R-:W-:Y:S01]  /*61f0*/  HFMA2.MMA R176, -RZ, RZ, 0, 5.9604644775390625e-08 ;  /* 0x00000001ffb07435 */ /* 0x002fe200000001ff */
[----:B------:R-:W-:-:S02]  /*6200*/  MOV R123, R234 ;  /* 0x000000ea007b7202 */ /* 0x000fc40000000f00 */
[----:B------:R-:W-:Y:S02]  /*6210*/  MOV R237, 0x1f ;  /* 0x0000001f00ed7802 */ /* 0x000fe40000000f00 */
[----:B------:R-:W-:Y:S02]  /*6220*/  MOV R236, 0xffffffff ;  /* 0xffffffff00ec7802 */ /* 0x000fe40000000f00 */
[----:B------:R-:W-:Y:S02]  /*6230*/  MOV R122, 0x6250 ;  /* 0x00006250007a7802 */ /* 0x000fe40000000f00 */
[----:B-----5:R-:W-:Y:S05]  /*6240*/  CALL.REL.NOINC `($__internal_95_$__cuda_sm70_shflsync_bfly_p) ;  /* 0x0000046000007944 */ /* 0x020fea0003c00000 */
[----:B-1----:R-:W-:Y:S01]  /*6250*/  MOV R235, R176 ;  /* 0x000000b000eb7202 */ /* 0x002fe20000000f00 */
[----:B------:R-:W-:Y:S05]  /*6260*/  BRA `(.L_x_2069) ;  /* 0xffffc69000007947 */ /* 0x000fea000383ffff */
.L_x_2066:
[----:B------:R-:W-:Y:S01]  /*6270*/  HFMA2.MMA R176, -RZ, RZ, 0, 5.9604644775390625e-08 ;  /* 0x00000001ffb07435 */ /* 0x000fe200000001ff */
[----:B------:R-:W-:Y:S02]  /*6280*/  MOV R123, R177 ;  /* 0x000000b1007b7202 */ /* 0x000fe40000000f00 */
[----:B------:R-:W-:Y:S02]  /*6290*/  MOV R237, 0x1f ;  /* 0x0000001f00ed7802 */ /* 0x000fe40000000f00 */
[----:B------:R-:W-:-:S02]  /*62a0*/  MOV R236, 0xffffffff ;  /* 0xffffffff00ec7802 */ /* 0x000fc40000000f00 */
[----:B------:R-:W-:Y:S02]  /*62b0*/  MOV R122, 0x62d0 ;  /* 0x000062d0007a7802 */ /* 0x000fe40000000f00 */
[----:B01---5:R-:W-:Y:S05]  /*62c0*/  CALL.REL.NOINC `($__internal_95_$__cuda_sm70_shflsync_bfly_p) ;  /* 0x000003e000007944 */ /* 0x023fea0003c00000 */
[----:B------:R-:W-:Y:S01]  /*62d0*/  FADD.FTZ R234, R234, R235 ;  /* 0x000000ebeaea7221 */ /* 0x000fe20000010000 */
[----:B------:R-:W-:Y:S01]  /*62e0*/  MOV R237, 0x1f ;  /* 0x0000001f00ed7802 */ /* 0x000fe20000000f00 */
[----:B-1----:R-:W-:Y:S01]  /*62f0*/  FADD.FTZ R177, R177, R176 ;  /* 0x000000b0b1b17221 */ /* 0x002fe20000010000 */
[----:B------:R-:W-:Y:S01]  /*6300*/  HFMA2.MMA R176, -RZ, RZ, 0, 1.1920928955078125e-07 ;  /* 0x00000002ffb07435 */ /* 0x000fe200000001ff */
[----:B------:R-:W-:Y:S02]  /*6310*/  MOV R236, 0xffffffff ;  /* 0xffffffff00ec7802 */ /* 0x000fe40000000f00 */
[----:B------:R-:W-:Y:S02]  /*6320*/  MOV R123, R234 ;  /* 0x000000ea007b7202 */ /* 0x000fe40000000f00 */
[----:B------:R-:W-:Y:S02]  /*6330*/  MOV R122, 0x6350 ;  /* 0x00006350007a7802 */ /* 0x000fe40000000f00 */
[----:B------:R-:W-:Y:S05]  /*6340*/  CALL.REL.NOINC `($__internal_95_$__cuda_sm70_shflsync_bfly_p) ;  /* 0x0000036000007944 */ /* 0x000fea0003c00000 */
[----:B-1----:R-:W-:Y:S01]  /*6350*/  MOV R235, R176 ;  /* 0x000000b000eb7202 */ /* 0x002fe20000000f00 */
[----:B------:R-:W-:Y:S01]  /*6360*/  HFMA2.MMA R176, -RZ, RZ, 0, 1.1920928955078125e-07 ;  /* 0x00000002ffb07435 */ /* 0x000fe200000001ff */
[----:B------:R-:W-:-:S02]  /*6370*/  MOV R123, R177 ;  /* 0x000000b1007b7202 */ /* 0x000fc40000000f00 */
[----:B------:R-:W-:Y:S02]  /*6380*/  MOV R237, 0x1f ;  /* 0x0000001f00ed7802 */ /* 0x000fe40000000f00 */
[----:B------:R-:W-:Y:S02]  /*6390*/  MOV R236, 0xffffffff ;  /* 0xffffffff00ec7802 */ /* 0x000fe40000000f00 */
[----:B------:R-:W-:Y:S02]  /*63a0*/  MOV R122, 0x63c0 ;  /* 0x000063c0007a7802 */ /* 0x000fe40000000f00 */
[----:B------:R-:W-:Y:S05]  /*63b0*/  CALL.REL.NOINC `($__internal_95_$__cuda_sm70_shflsync_bfly_p) ;  /* 0x000002f000007944 */ /* 0x000fea0003c00000 */
[----:B------:R-:W-:Y:S01]  /*63c0*/  FADD.FTZ R234, R235, R234 ;  /* 0x000000eaebea7221 */ /* 0x000fe20000010000 */
[----:B------:R-:W-:Y:S01]  /*63d0*/  MOV R237, 0x1f ;  /* 0x0000001f00ed7802 */ /* 0x000fe20000000f00 */
[----:B-1----:R-:W-:Y:S01]  /*63e0*/  FADD.FTZ R177, R177, R176 ;  /* 0x000000b0b1b17221 */ /* 0x002fe20000010000 */
[----:B------:R-:W-:Y:S01]  /*63f0*/  HFMA2.MMA R176, -RZ, RZ, 0, 2.384185791015625e-07 ;  /* 0x00000004ffb07435 */ /* 0x000fe200000001ff */
[----:B------:R-:W-:Y:S02]  /*6400*/  MOV R236, 0xffffffff ;  /* 0xffffffff00ec7802 */ /* 0x000fe40000000f00 */
[----:B------:R-:W-:-:S02]  /*6410*/  MOV R123, R234 ;  /* 0x000000ea007b7202 */ /* 0x000fc40000000f00 */
[----:B------:R-:W-:Y:S02]  /*6420*/  MOV R122, 0x6440 ;  /* 0x00006440007a7802 */ /* 0x000fe40000000f00 */
[----:B------:R-:W-:Y:S05]  /*6430*/  CALL.REL.NOINC `($__internal_95_$__cuda_sm70_shflsync_bfly_p) ;  /* 0x0000027000007944 */ /* 0x000fea0003c00000 */
[----:B-1----:R-:W-:Y:S01]  /*6440*/  MOV R235, R176 ;  /* 0x000000b000eb7202 */ /* 0x002fe20000000f00 */
[----:B------:R-:W-:Y:S01]  /*6450*/  HFMA2.MMA R176, -RZ, RZ, 0, 2.384185791015625e-07 ;  /* 0x00000004ffb07435 */ /* 0x000fe200000001ff */
[----:B------:R-:W-:Y:S02]  /*6460*/  MOV R123, R177 ;  /* 0x000000b1007b7202 */ /* 0x000fe40000000f00 */
[----:B------:R-:W-:Y:S02]  /*6470*/  MOV R237, 0x1f ;  /* 0x0000001f00ed7802 */ /* 0x000fe40000000f00 */
[----:B------:R-:W-:Y:S02]  /*6480*/  MOV R236, 0xffffffff ;  /* 0xffffffff00ec7802 */ /* 0x000fe40000000f00 */
[----:B------:R-:W-:Y:S02]  /*6490*/  MOV R122, 0x64b0 ;  /* 0x000064b0007a7802 */ /* 0x000fe40000000f00 */
[----:B------:R-:W-:Y:S05]  /*64a0*/  CALL.REL.NOINC `($__internal_95_$__cuda_sm70_shflsync_bfly_p) ;  /* 0x0000020000007944 */ /* 0x000fea0003c00000 */
[----:B------:R-:W-:Y:S01]  /*64b0*/  FADD.FTZ R234, R235, R234 ;  /* 0x000000eaebea7221 */ /* 0x000fe20000010000 */
[----:B------:R-:W-:Y:S01]  /*64c0*/  MOV R237, 0x1f ;  /* 0x0000001f00ed7802 */ /* 0x000fe20000000f00 */
[----:B-1----:R-:W-:Y:S01]  /*64d0*/  FADD.FTZ R177, R177, R176 ;  /* 0x000000b0b1b17221 */ /* 0x002fe20000010000 */
[----:B------:R-:W-:Y:S01]  /*64e0*/  HFMA2.MMA R176, -RZ, RZ, 0, 4.76837158203125e-07 ;  /* 0x00000008ffb07435 */ /* 0x000fe200000001ff */
[----:B------:R-:W-:-:S02]  /*64f0*/  MOV R236, 0xffffffff ;  /* 0xffffffff00ec7802 */ /* 0x000fc40000000f00 */
[----:B------:R-:W-:Y:S02]  /*6500*/  MOV R123, R234 ;  /* 0x000000ea007b7202 */ /* 0x000fe40000000f00 */
[----:B------:R-:W-:Y:S02]  /*6510*/  MOV R122, 0x6530 ;  /* 0x00006530007a7802 */ /* 0x000fe40000000f00 */
[----:B------:R-:W-:Y:S05]  /*6520*/  CALL.REL.NOINC `($__internal_95_$__cuda_sm70_shflsync_bfly_p) ;  /* 0x0000018000007944 */ /* 0x000fea0003c00000 */
[----:B-1----:R-:W-:Y:S01]  /*6530*/  MOV R235, R176 ;  /* 0x000000b000eb7202 */ /* 0x002fe20000000f00 */
[----:B------:R-:W-:Y:S01]  /*6540*/  HFMA2.MMA R176, -RZ, RZ, 0, 4.76837158203125e-07 ;  /* 0x00000008ffb07435 */ /* 0x000fe200000001ff */
[----:B------:R-:W-:Y:S02]  /*6550*/  MOV R123, R177 ;  /* 0x000000b1007b7202 */ /* 0x000fe40000000f00 */
[----:B------:R-:W-:Y:S02]  /*6560*/  MOV R237, 0x1f ;  /* 0x0000001f00ed7802 */ /* 0x000fe40000000f00 */
[----:B------:R-:W-:Y:S02]  /*6570*/  MOV R236, 0xffffffff ;  /* 0xffffffff00ec7802 */ /* 0x000fe40000000f00 */
[----:B------:R-:W-:-:S02]  /*6580*/  MOV R122, 0x65a0 ;  /* 0x000065a0007a7802 */ /* 0x000fc40000000f00 */
[----:B------:R-:W-:Y:S05]  /*6590*/  CALL.REL.NOINC `($__internal_95_$__cuda_sm70_shflsync_bfly_p) ;  /* 0x0000011000007944 */ /* 0x000fea0003c00000 */
[----:B------:R-:W-:Y:S01]  /*65a0*/  FADD.FTZ R234, R235, R234 ;  /* 0x000000eaebea7221 */ /* 0x000fe20000010000 */
[----:B------:R-:W-:Y:S01]  /*65b0*/  MOV R237, 0x1f ;  /* 0x0000001f00ed7802 */ /* 0x000fe20000000f00 */
[----:B-1----:R-:W-:Y:S01]  /*65c0*/  FADD.FTZ R177, R177, R176 ;  /* 0x000000b0b1b17221 */ /* 0x002fe20000010000 */
[----:B------:R-:W-:Y:S01]  /*65d0*/  HFMA2.MMA R176, -RZ, RZ, 0, 9.5367431640625e-07 ;  /* 0x00000010ffb07435 */ /* 0x000fe200000001ff */
[----:B------:R-:W-:-:S02]  /*65e0*/  MOV R236, 0xffffffff ;  /* 0xffffffff00ec7802 */ /* 0x000fc40000000f00 */
[----:B------:R-:W-:Y:S02]  /*65f0*/  MOV R123, R234 ;  /* 0x000000ea007b7202 */ /* 0x000fe40000000f00 */
[----:B------:R-:W-:Y:S02]  /*6600*/  MOV R122, 0x6620 ;  /* 0x00006620007a7802 */ /* 0x000fe40000000f00 */
[----:B------:R-:W-:Y:S05]  /*6610*/  CALL.REL.NOINC `($__internal_95_$__cuda_sm70_shflsync_bfly_p) ;  /* 0x0000009000007944 */ /* 0x000fea0003c00000 */
[----:B-1----:R-:W-:Y:S01]  /*6620*/  MOV R235, R176 ;  /* 0x000000b000eb7202 */ /* 0x002fe20000000f00 */
[----:B------:R-:W-:Y:S01]  /*6630*/  HFMA2.MMA R176, -RZ, RZ, 0, 9.5367431640625e-07 ;  /* 0x00000010ffb07435 */ /* 0x000fe200000001ff */
[----:B------:R-:W-:Y:S02]  /*6640*/  MOV R123, R177 ;  /* 0x000000b1007b7202 */ /* 0x000fe40000000f00 */
[----:B------:R-:W-:Y:S02]  /*6650*/  MOV R237, 0x1f ;  /* 0x0000001f00ed7802 */ /* 0x000fe40000000f00 */
[----:B------:R-:W-:Y:S02]  /*6660*/  MOV R236, 0xffffffff ;  /* 0xffffffff00ec7802 */ /* 0x000fe40000000f00 */
[----:B------:R-:W-:-:S02]  /*6670*/  MOV R122, 0x6690 ;  /* 0x00006690007a7802 */ /* 0x000fc40000000f00 */
[----:B------:R-:W-:Y:S05]  /*6680*/  CALL.REL.NOINC `($__internal_95_$__cuda_sm70_shflsync_bfly_p) ;  /* 0x0000002000007944 */ /* 0x000fea0003c00000 */
[----:B-1----:R-:W-:Y:S01]  /*6690*/  MOV R122, R176 ;  /* 0x000000b0007a7202 */ /* 0x002fe20000000f00 */
[----:B------:R-:W-:Y:S05]  /*66a0*/  BRA `(.L_x_2070) ;  /* 0xffffc37000007947 */ /* 0x000fea000383ffff */
        .weak           $__internal_95_$__cuda_sm70_shflsync_bfly_p
        .type           $__internal_95_$__cuda_sm70_shflsync_bfly_p,@function
        .size           $__internal_95_$__cuda_sm70_shflsync_bfly_p,(.L_x_2921 - $__internal_95_$__cuda_sm70_shflsync_bfly_p)
$__internal_95_$__cuda_sm70_shflsync_bfly_p:
[----:B------:R-:W-:Y:S04]  /*66b0*/  WARPSYNC R236 ;  /* 0x000000ec00007348 */ /* 0x000fe80003800000 */
[----:B------:R0:W1:Y:S02]  /*66c0*/  SHFL.BFLY PT, R176, R123, R176, R237 ;  /* 0x0c0000b07bb07389 */ /* 0x00006400000e00ed */
[----:B0-----:R-:W-:-:S06]  /*66d0*/  HFMA2.MMA R123, -RZ, RZ, 0, 0 ;  /* 0x00000000ff7b7435 */ /* 0x001fcc00000001ff */
[----:B------:R-:W-:Y:S05]  /*66e0*/  RET.REL.NODEC R122 `(_ZN10layer_norm31ln_parallel_residual_bwd_kernelINS_13Kernel_traitsIf6__halffS2_fjLj1280ELj1ELj4ELj1ELj16ENS_18Kernel_traits_baseILj1280EfS2_fS2_fjLj128EEEEELb1ELb1ELb1EEEvNS_9BwdParamsE) ;  /* 0xffff99107a007950 */ /* 0x000fea0003c3ffff */
.L_x_2071:
        /* <DEDUP_REMOVED lines=9> */
.L_x_2921:


//--------------------- .text._ZN10layer_norm31ln_parallel_residual_bwd_kernelINS_13Kernel_traitsI6__halfffffjLj1280ELj1ELj4ELj1ELj16ENS_18Kernel_traits_baseILj1280ES2_ffffjLj128EEEEELb0ELb0ELb0EEEvNS_9BwdParamsE --------------------------
	.section	.text._ZN10layer_norm31ln_parallel_residual_bwd_kernelINS_13Kernel_traitsI6__halfffffjLj1280ELj1ELj4ELj1ELj16ENS_18Kernel_traits_baseILj1280ES2_ffffjLj128EEEEELb0ELb0ELb0EEEvNS_9BwdParamsE,"ax",@progbits
	.sectioninfo	@"SHI_REGISTERS=32"
	.align	128
        .global         _ZN10layer_norm31ln_parallel_residual_bwd_kernelINS_13Kernel_traitsI6__halfffffjLj1280ELj1ELj4ELj1ELj16ENS_18Kernel_traits_baseILj1280ES2_ffffjLj128EEEEELb0ELb0ELb0EEEvNS_9BwdParamsE
        .type           _ZN10layer_norm31ln_parallel_residual_bwd_kernelINS_13Kernel_traitsI6__halfffffjLj1280ELj1ELj4ELj1ELj16ENS_18Kernel_traits_baseILj1280ES2_ffffjLj128EEEEELb0ELb0ELb0EEEvNS_9BwdParamsE,@function
        .size           _ZN10layer_norm31ln_parallel_residual_bwd_kernelINS_13Kernel_traitsI6__halfffffjLj1280ELj1ELj4ELj1ELj16ENS_18Kernel_traits_baseILj1280ES2_ffffjLj128EEEEELb0ELb0ELb0EEEvNS_9BwdParamsE,(.L_x_2922 - _ZN10layer_norm31ln_parallel_residual_bwd_kernelINS_13Kernel_traitsI6__halfffffjLj1280ELj1ELj4ELj1ELj16ENS_18Kernel_traits_baseILj1280ES2_ffffjLj128EEEEELb0ELb0ELb0EEEvNS_9BwdParamsE)
        .other          _ZN10layer_norm31ln_parallel_residual_bwd_kernelINS_13Kernel_traitsI6__halfffffjLj1280ELj1ELj4ELj1ELj16ENS_18Kernel_traits_baseILj1280ES2_ffffjLj128EEEEELb0ELb0ELb0EEEvNS_9BwdParamsE,@"STO_CUDA_ENTRY STV_DEFAULT"
_ZN10layer_norm31ln_parallel_residual_bwd_kernelINS_13Kernel_traitsI6__halfffffjLj1280ELj1ELj4ELj1ELj16ENS_18Kernel_traits_baseILj1280ES2_ffffjLj128EEEEELb0ELb0ELb0EEEvNS_9BwdParamsE:
.text._ZN10layer_norm31ln_parallel_residual_bwd_kernelINS_13Kernel_traitsI6__halfffffjLj1280ELj1ELj4ELj1ELj16ENS_18Kernel_traits_baseILj1280ES2_ffffjLj128EEEEELb0ELb0ELb0EEEvNS_9BwdParamsE:
[----:B------:R-:W-:-:S04]  /*0000*/  MOV R1, c[0x0][0x28] ;  /* 0x00000a0000017a02 */ /* 0x000fc80000000f00 */
[----:B------:R-:W-:Y:S01]  /*0010*/  IADD3 R1, R1, -0x768, RZ ;  /* 0xfffff89801017810 */ /* 0x000fe20007ffe0ff */
[----:B------:R-:W0:Y:S01]  /*0020*/  S2R R8, SR_TID.X ;  /* 0x0000000000087919 */ /* 0x000e220000002100 */
[----:B------:R-:W-:-:S03]  /*0030*/  MOV R26, c[0x0][0x168] ;  /* 0x00005a00001a7a02 */ /* 0x000fc60000000f00 */
[----:B------:R1:W-:Y:S01]  /*0040*/  STL.64 [R1+0x5b8], R28 ;  /* 0x0005b81c01007387 */ /* 0x0003e20000100a00 */
[----:B------:R-:W-:-:S03]  /*0050*/  SHF.R.S32.HI R26, RZ, 0x1f, R26 ;  /* 0x0000001fff1a7819 */ /* 0x000fc6000001141a */
[----:B------:R-:W-:Y:S01]  /*0060*/  STL.64 [R1+0x5b0], R6 ;  /* 0x0005b00601007387 */ /* 0x000fe20000100a00 */
[----:B------:R-:W-:-:S03]  /*0070*/  LEA.HI R26, R26, c[0x0][0x168], RZ, 0x2 ;  /* 0x00005a001a1a7a11 */ /* 0x000fc600078f10ff */
[----:B------:R-:W-:Y:S04]  /*0080*/  STL.64 [R1+0x5a8], R4 ;  /* 0x0005a80401007387 */ /* 0x000fe80000100a00 */
[----:B------:R-:W-:Y:S04]  /*0090*/  STL.64 [R1+0x5a0], R2 ;  /* 0x0005a00201007387 */ /* 0x000fe80000100a00 */
[----:B-1----:R-:W2:Y:S01]  /*00a0*/  LDL.64 R28, [R1+0x2e0] ;  /* 0x0002e000011c7983 */ /* 0x002ea20000100a00 */
[----:B0-----:R-:W-:-:S04]  /*00b0*/  LOP3.LUT R0, R8, 0x1f, RZ, 0xc, !PT ;  /* 0x0000001f08007812 */ /* 0x001fc800078e0cff */
[----:B------:R-:W-:Y:S02]  /*00c0*/  LEA.HI.SX32 R26, R26, R0, 0x1e ;  /* 0x000000001a1a7211 */ /* 0x000fe400078ff2ff */
[----:B------:R-:W-:Y:S02]  /*00d0*/  LOP3.LUT R0, R8, 0x1f, RZ, 0xc0, !PT ;  /* 0x0000001f08007812 */ /* 0x000fe400078ec0ff */
[C---:B------:R-:W-:Y:S01]  /*00e0*/  LOP3.LUT P2, RZ, R26.reuse, 0xffffffe0, RZ, 0xc0, !PT ;  /* 0xffffffe01aff7812 */ /* 0x040fe2000784c0ff */
[----:B------:R-:W-:Y:S01]  /*00f0*/  ULDC.64 UR4, c[0x0][0x118] ;  /* 0x0000460000047ab9 */ /* 0x000fe20000000a00 */
[C---:B------:R-:W-:Y:S02]  /*0100*/  ISETP.GE.U32.AND P5, PT, R26.reuse, 0x40, PT ;  /* 0x000000401a00780c */ /* 0x040fe40003fa6070 */
[----:B------:R-:W-:Y:S01]  /*0110*/  ISETP.GE.U32.AND P4, PT, R26, 0x60, PT ;  /* 0x000000601a00780c */ /* 0x000fe20003f86070 */
[----:B--2---:R0:W-:Y:S04]  /*0120*/  STL.64 [R1+0x5c0], R28 ;  /* 0x0005c01c01007387 */ /* 0x0041e80000100a00 */
[----:B0-----:R-:W2:Y:S04]  /*0130*/  LDL.64 R28, [R1+0x2e8] ;  /* 0x0002e800011c7983 */ /* 0x001ea80000100a00 */
[----:B------:R-:W-:Y:S01]  /*0140*/  @P2 MOV R24, 0x8 ;  /* 0x0000000800182802 */ /* 0x000fe20000000f00 */
[----:B--2---:R0:W-:Y:S04]  /*0150*/  STL.64 [R1+0x5c8], R28 ;  /* 0x0005c81c01007387 */ /* 0x0041e80000100a00 */
[CC--:B------:R-:W-:Y:S01]  /*0160*/  @P2 IMAD.WIDE.U32 R22, R0.reuse, R24.reuse, c[0x0][0x1b0] ;  /* 0x00006c0000162625 */ /* 0x0c0fe200078e0018 */
[----:B------:R1:W2:Y:S04]  /*0170*/  LDL.64 R6, [R1+0x2d8] ;  /* 0x0002d80001067983 */ /* 0x0002a80000100a00 */
[----:B------:R1:W3:Y:S04]  /*0180*/  LDL.64 R4, [R1+0x2b0] ;  /* 0x0002b00001047983 */ /* 0x0002e80000100a00 */
[----:B0-----:R1:W4:Y:S04]  /*0190*/  LDL.64 R28, [R1+0x2f8] ;  /* 0x0002f800011c7983 */ /* 0x0013280000100a00 */
[----:B------:R1:W2:Y:S04]  /*01a0*/  LDL.64 R2, [R1+0x2a8] ;  /* 0x0002a80001027983 */ /* 0x0002a80000100a00 */
[----:B------:R1:W2:Y:S04]  /*01b0*/  LDL.64 R8, [R1+0x2f0] ;  /* 0x0002f00001087983 */ /* 0x0002a80000100a00 */
[----:B----4-:R-:W4:Y:S01]  /*01c0*/  @P2 LDG.E.64 R28, [R22.64] ;  /* 0x00000004161c2981 */ /* 0x010f22000c1e1b00 */
[----:B------:R-:W-:Y:S01]  /*01d0*/  @P2 IMAD.WIDE.U32 R24, R0, R24, c[0x0][0x1b8] ;  /* 0x00006e0000182625 */ /* 0x000fe200078e0018 */
[----:B------:R-:W-:-:S02]  /*01e0*/  @P5 MOV R20, 0x8 ;  /* 0x0000000800145802 */ /* 0x000fc40000000f00 */
[----:B------:R-:W-:Y:S02]  /*01f0*/  @P2 LOP3.LUT R0, R0, 0x20, RZ, 0xfc, !PT ;  /* 0x0000002000002812 */ /* 0x000fe400078efcff */
[----:B--2---:R-:W2:Y:S04]  /*0200*/  @P2 LDG.E.64 R8, [R24.64] ;  /* 0x0000000418082981 */ /* 0x004ea8000c1e1b00 */
[----:B----4-:R0:W-:Y:S04]  /*0210*/  @P2 STL.64 [R1+0x2f8], R28 ;  /* 0x0002f81c01002387 */ /* 0x0101e80000100a00 */
[----:B0-----:R1:W4:Y:S01]  /*0220*/  LDL.LU.64 R28, [R1+0x5c8] ;  /* 0x0005c800011c7983 */ /* 0x0013220000300a00 */
[----:B------:R-:W-:-:S05]  /*0230*/  @P5 IMAD.WIDE.U32 R12, R0, R20, c[0x0][0x1b0] ;  /* 0x00006c00000c5625 */ /* 0x000fca00078e0014 */
[----:B----4-:R-:W4:Y:S04]  /*0240*/  @P5 LDG.E.64 R28, [R12.64] ;  /* 0x000000040c1c5981 */ /* 0x010f28000c1e1b00 */
[----:B--2---:R-:W-:Y:S01]  /*0250*/  @P2 STL.64 [R1+0x2f0], R8 ;  /* 0x0002f00801002387 */ /* 0x004fe20000100a00 */
[C---:B------:R-:W-:Y:S01]  /*0260*/  @P5 IMAD.WIDE.U32 R20, R0.reuse, R20, c[0x0][0x1b8] ;  /* 0x00006e0000145625 */ /* 0x040fe200078e0014 */
[----:B------:R-:W-:Y:S02]  /*0270*/  @P4 MOV R16, 0x8 ;  /* 0x0000000800104802 */ /* 0x000fe40000000f00 */
[----:B----4-:R0:W-:Y:S04]  /*0280*/  @P5 STL.64 [R1+0x2e8], R28 ;  /* 0x0002e81c01005387 */ /* 0x0101e80000100a00 */
[----:B0-----:R1:W2:Y:S04]  /*0290*/  LDL.LU.64 R28, [R1+0x5c0] ;  /* 0x0005c000011c7983 */ /* 0x0012a80000300a00 */
[----:B------:R1:W4:Y:S01]  /*02a0*/  LDL.64 R12, [R1+0x2d0] ;  /* 0x0002d000010c7983 */ /* 0x0003220000100a00 */
[----:B------:R-:W-:-:S05]  /*02b0*/  @P5 IADD3 R0, R0, 0x20, RZ ;  /* 0x0000002000005810 */ /* 0x000fca0007ffe0ff */
[----:B------:R-:W-:-:S05]  /*02c0*/  @P4 IMAD.WIDE.U32 R18, R0, R16, c[0x0][0x1b0] ;  /* 0x00006c0000124625 */ /* 0x000fca00078e0010 */
[----:B------:R-:W3:Y:S01]  /*02d0*/  @P4 LDG.E.64 R6, [R18.64] ;  /* 0x0000000412064981 */ /* 0x000ee2000c1e1b00 */
[----:B------:R-:W-:Y:S01]  /*02e0*/  @P4 IMAD.WIDE.U32 R16, R0, R16, c[0x0][0x1b8] ;  /* 0x00006e0000104625 */ /* 0x000fe200078e0010 */
[C---:B------:R-:W-:Y:S02]  /*02f0*/  ISETP.GE.U32.AND P3, PT, R26.reuse, 0x80, PT ;  /* 0x000000801a00780c */ /* 0x040fe40003f66070 */
[----:B--2---:R-:W2:Y:S04]  /*0300*/  @P5 LDG.E.64 R28, [R20.64] ;  /* 0x00000004141c5981 */ /* 0x004ea8000c1e1b00 */
[----:B----4-:R0:W4:Y:S01]  /*0310*/  @P4 LDG.E.64 R12, [R16.64] ;  /* 0x00000004100c4981 */ /* 0x010122000c1e1b00 */
[C---:B------:R-:W-:Y:S02]  /*0320*/  ISETP.GE.U32.AND P0, PT, R26.reuse, 0xa0, PT ;  /* 0x000000a01a00780c */ /* 0x040fe40003f06070 */
[----:B------:R-:W-:-:S04]  /*0330*/  ISETP.GE.U32.AND P1, PT, R26, 0xc0, PT ;  /* 0x000000c01a00780c */ /* 0x000fc80003f26070 */
[----:B------:R-:W-:Y:S02]  /*0340*/  @P3 MOV R14, 0x8 ;  /* 0x00000008000e3802 */ /* 0x000fe40000000f00 */
[----:B------:R-:W-:-:S05]  /*0350*/  @P4 IADD3 R0, R0, 0x20, RZ ;  /* 0x0000002000004810 */ /* 0x000fca0007ffe0ff */
[----:B------:R-:W-:Y:S01]  /*0360*/  @P3 IMAD.WIDE.U32 R10, R0, R14, c[0x0][0x1b0] ;  /* 0x00006c00000a3625 */ /* 0x000fe200078e000e */
[----:B------:R-:W-:-:S03]  /*0370*/  @P0 MOV R27, 0x8 ;  /* 0x00000008001b0802 */ /* 0x000fc60000000f00 */
[C---:B------:R-:W-:Y:S01]  /*0380*/  @P3 IMAD.WIDE.U32 R14, R0.reuse, R14, c[0x0][0x1b8] ;  /* 0x00006e00000e3625 */ /* 0x040fe200078e000e */
[----:B------:R-:W-:Y:S02]  /*0390*/  @P3 IADD3 R0, R0, 0x20, RZ ;  /* 0x0000002000003810 */ /* 0x000fe40007ffe0ff */
[----:B------:R-:W-:-:S03]  /*03a0*/  @P1 MOV R9, 0x8 ;  /* 0x0000000800091802 */ /* 0x000fc60000000f00 */
[----:B------:R-:W-:-:S04]  /*03b0*/  @P0 IMAD.WIDE.U32 R22, R0, R27, c[0x0][0x1b0] ;  /* 0x00006c0000160625 */ /* 0x000fc800078e001b */
[C---:B------:R-:W-:Y:S01]  /*03c0*/  @P0 IMAD.WIDE.U32 R24, R0.reuse, R27, c[0x0][0x1b8] ;  /* 0x00006e0000180625 */ /* 0x040fe200078e001b */
[----:B------:R-:W-:-:S04]  /*03d0*/  @P0 IADD3 R0, R0, 0x20, RZ ;  /* 0x0000002000000810 */ /* 0x000fc80007ffe0ff */
[----:B---3--:R-:W3:Y:S04]  /*03e0*/  @P0 LDG.E.64 R4, [R24.64] ;  /* 0x0000000418040981 */ /* 0x008ee8000c1e1b00 */
[----:B--2---:R2:W-:Y:S04]  /*03f0*/  @P5 STL.64 [R1+0x2e0], R28 ;  /* 0x0002e01c01005387 */ /* 0x0045e80000100a00 */
[----:B--2---:R1:W2:Y:S04]  /*0400*/  LDL.LU.64 R28, [R1+0x5b8] ;  /* 0x0005b800011c7983 */ /* 0x0042a80000300a00 */
[----:B------:R1:W2:Y:S04]  /*0410*/  LDL.64 R20, [R1+0x2b8] ;  /* 0x0002b80001147983 */ /* 0x0002a80000100a00 */
[----:B------:R0:W-:Y:S04]  /*0420*/  @P4 STL.64 [R1+0x2d8], R6 ;  /* 0x0002d80601004387 */ /* 0x0001e80000100a00 */
[----:B0-----:R1:W2:Y:S04]  /*0430*/  LDL.LU.64 R6, [R1+0x5b0] ;  /* 0x0005b00001067983 */ /* 0x0012a80000300a00 */
[----:B------:R1:W2:Y:S04]  /*0440*/  LDL.64 R18, [R1+0x2c0] ;  /* 0x0002c00001127983 */ /* 0x0002a80000100a00 */
[----:B------:R1:W2:Y:S04]  /*0450*/  LDL.64 R16, [R1+0x2c8] ;  /* 0x0002c80001107983 */ /* 0x0002a80000100a00 */
[----:B----4-:R0:W-:Y:S02]  /*0460*/  @P4 STL.64 [R1+0x2d0], R12 ;  /* 0x0002d00c01004387 */ /* 0x0101e40000100a00 */
[----:B0-----:R-:W-:-:S05]  /*0470*/  @P1 IMAD.WIDE.U32 R12, R0, R9, c[0x0][0x1b0] ;  /* 0x00006c00000c1625 */ /* 0x001fca00078e0009 */
[----:B------:R-:W4:Y:S04]  /*0480*/  @P1 LDG.E.64 R2, [R12.64] ;  /* 0x000000040c021981 */ /* 0x000f28000c1e1b00 */
[----:B---3--:R0:W-:Y:S04]  /*0490*/  @P0 STL.64 [R1+0x2b0], R4 ;  /* 0x0002b00401000387 */ /* 0x0081e80000100a00 */
[----:B0-----:R1:W3:Y:S01]  /*04a0*/  LDL.64 R4, [R1+0x2a0] ;  /* 0x0002a00001047983 */ /* 0x0012e20000100a00 */
[----:B------:R-:W-:-:S03]  /*04b0*/  ISETP.GE.U32.AND P2, PT, R26, 0xe0, PT ;  /* 0x000000e01a00780c */ /* 0x000fc60003f46070 */
[----:B--2---:R-:W2:Y:S04]  /*04c0*/  @P0 LDG.E.64 R20, [R22.64] ;  /* 0x0000000416140981 */ /* 0x004ea8000c1e1b00 */
[----:B------:R0:W2:Y:S04]  /*04d0*/  @P3 LDG.E.64 R18, [R14.64] ;  /* 0x000000040e123981 */ /* 0x0000a8000c1e1b00 */
[----:B------:R-:W3:Y:S04]  /*04e0*/  @P3 LDG.E.64 R16, [R10.64] ;  /* 0x000000040a103981 */ /* 0x000ee8000c1e1b00 */
[----:B----4-:R4:W-:Y:S01]  /*04f0*/  @P1 STL.64 [R1+0x2a8], R2 ;  /* 0x0002a80201001387 */ /* 0x0109e20000100a00 */
[----:B0-----:R-:W-:-:S03]  /*0500*/  @P2 MOV R14, 0x8 ;  /* 0x00000008000e2802 */ /* 0x001fc60000000f00 */
[----:B------:R1:W3:Y:S04]  /*0510*/  LDL.64 R24, [R1+0x280] ;  /* 0x0002800001187983 */ /* 0x0002e80000100a00 */
[----:B----4-:R1:W4:Y:S04]  /*0520*/  LDL.64 R2, [R1+0x298] ;  /* 0x0002980001027983 */ /* 0x0103280000100a00 */
[----:B--2---:R0:W-:Y:S04]  /*0530*/  @P3 STL.64 [R1+0x2c0], R18 ;  /* 0x0002c01201003387 */ /* 0x0041e80000100a00 */
[----:B---3--:R2:W-:Y:S01]  /*0540*/  @P3 STL.64 [R1+0x2c8], R16 ;  /* 0x0002c81001003387 */ /* 0x0085e20000100a00 */
[C---:B0-----:R-:W-:Y:S01]  /*0550*/  @P1 IMAD.WIDE.U32 R18, R0.reuse, R9, c[0x0][0x1b8] ;  /* 0x00006e0000121625 */ /* 0x041fe200078e0009 */
[----:B------:R-:W-:-:S04]  /*0560*/  @P1 IADD3 R0, R0, 0x20, RZ ;  /* 0x0000002000001810 */ /* 0x000fc80007ffe0ff */
[----:B------:R-:W3:Y:S01]  /*0570*/  @P1 LDG.E.64 R4, [R18.64] ;  /* 0x0000000412041981 */ /* 0x000ee2000c1e1b00 */
[----:B--2---:R-:W-:-:S05]  /*0580*/  @P2 IMAD.WIDE.U32 R16, R0, R14, c[0x0][0x1b0] ;  /* 0x00006c0000102625 */ /* 0x004fca00078e000e */
[----:B----4-:R-:W2:Y:S04]  /*0590*/  @P2 LDG.E.64 R2, [R16.64] ;  /* 0x0000000410022981 */ /* 0x010ea8000c1e1b00 */
[----:B------:R-:W-:Y:S04]  /*05a0*/  @P0 STL.64 [R1+0x2b8], R20 ;  /* 0x0002b81401000387 */ /* 0x000fe80000100a00 */
[----:B---3--:R0:W-:Y:S04]  /*05b0*/  @P1 STL.64 [R1+0x2a0], R4 ;  /* 0x0002a00401001387 */ /* 0x0081e80000100a00 */
[----:B0-----:R1:W3:Y:S04]  /*05c0*/  LDL.LU.64 R4, [R1+0x5a8] ;  /* 0x0005a80001047983 */ /* 0x0012e80000300a00 */
[----:B------:R1:W4:Y:S04]  /*05d0*/  LDL.64 R18, [R1+0x288] ;  /* 0x0002880001127983 */ /* 0x0003280000100a00 */
[----:B--2---:R0:W-:Y:S04]  /*05e0*/  @P2 STL.64 [R1+0x298], R2 ;  /* 0x0002980201002387 */ /* 0x0041e80000100a00 */
[----:B0-----:R1:W2:Y:S04]  /*05f0*/  LDL.LU.64 R2, [R1+0x5a0] ;  /* 0x0005a00001027983 */ /* 0x0012a80000300a00 */
[----:B------:R1:W2:Y:S01]  /*0600*/  LDL.64 R16, [R1+0x290] ;  /* 0x0002900001107983 */ /* 0x0002a20000100a00 */
[----:B------:R-:W-:Y:S01]  /*0610*/  ISETP.GE.U32.AND P3, PT, R26, 0x100, PT ;  /* 0x000001001a00780c */ /* 0x000fe20003f66070 */
[C---:B------:R-:W-:Y:S01]  /*0620*/  @P2 IMAD.WIDE.U32 R14, R0.reuse, R14, c[0x0][0x1b8] ;  /* 0x00006e00000e2625 */ /* 0x040fe200078e000e */
[----:B------:R-:W-:-:S11]  /*0630*/  @P2 IADD3 R0, R0, 0x20, RZ ;  /* 0x0000002000002810 */ /* 0x000fd60007ffe0ff */
[----:B------:R-:W-:-:S05]  /*0640*/  @P3 MOV R10, 0x8 ;  /* 0x00000008000a3802 */ /* 0x000fca0000000f00 */
[----:B------:R-:W-:-:S04]  /*0650*/  @P3 IMAD.WIDE.U32 R12, R0, R10, c[0x0][0x1b0] ;  /* 0x00006c00000c3625 */ /* 0x000fc800078e000a */
[----:B------:R-:W-:-:S05]  /*0660*/  @P3 IMAD.WIDE.U32 R10, R0, R10, c[0x0][0x1b8] ;  /* 0x00006e00000a3625 */ /* 0x000fca00078e000a */
[----:B------:R-:W3:Y:S01]  /*0670*/  @P3 LDG.E.64 R24, [R10.64] ;  /* 0x000000040a183981 */ /* 0x000ee2000c1e1b00 */
[----:B------:R-:W-:Y:S02]  /*0680*/  ISETP.GE.U32.AND P4, PT, R26, 0x120, PT ;  /* 0x000001201a00780c */ /* 0x000fe40003f86070 */
[----:B------:R-:W-:-:S11]  /*0690*/  @P3 IADD3 R0, R0, 0x20, RZ ;  /* 0x0000002000003810 */ /* 0x000fd60007ffe0ff */
[----:B------:R-:W-:-:S05]  /*06a0*/  @P4 MOV R20, 0x8 ;  /* 0x0000000800144802 */ /* 0x000fca0000000f00 */
[----:B------:R-:W-:-:S04]  /*06b0*/  @P4 IMAD.WIDE.U32 R8, R0, R20, c[0x0][0x1b0] ;  /* 0x00006c0000084625 */ /* 0x000fc800078e0014 */
[----:B------:R-:W-:Y:S01]  /*06c0*/  @P4 IMAD.WIDE.U32 R20, R0, R20, c[0x0][0x1b8] ;  /* 0x00006e0000144625 */ /* 0x000fe200078e0014 */
[----:B------:R1:W-:Y:S04]  /*06d0*/  STL [R1+0x4], RZ ;  /* 0x000004ff01007387 */ /* 0x0003e80000100800 */
[----:B------:R1:W5:Y:S04]  /*06e0*/  @P4 LDG.E.64 R6, [R20.64] ;  /* 0x0000000414064981 */ /* 0x000368000c1e1b00 */
[----:B----4-:R0:W4:Y:S04]  /*06f0*/  @P3 LDG.E.64 R18, [R12.64] ;  /* 0x000000040c123981 */ /* 0x010128000c1e1b00 */
[----:B--2---:R-:W2:Y:S04]  /*0700*/  @P2 LDG.E.64 R16, [R14.64] ;  /* 0x000000040e102981 */ /* 0x004ea8000c1e1b00 */
        /* <DEDUP_REMOVED lines=8> */
[----:B------:R-:W1:Y:S01]  /*0790*/  S2R R27, SR_TID.X ;  /* 0x00000000001b7919 */ /* 0x000e620000002100 */
[----:B------:R-:W-:-:S03]  /*07a0*/  ISETP.GE.U32.AND P5, PT, R26, 0x140, PT ;  /* 0x000001401a00780c */ /* 0x000fc60003fa6070 */
[----:B------:R0:W5:Y:S04]  /*07b0*/  @P4 LDG.E.64 R28, [R8.64] ;  /* 0x00000004081c4981 */ /* 0x000168000c1e1b00 */
[----:B0-----:R-:W0:Y:S06]  /*07c0*/  S2R R8, SR_CTAID.X ;  /* 0x0000000000087919 */ /* 0x001e2c0000002500 */
[----:B------:R-:W-:-:S02]  /*07d0*/  @P5 MOV R22, 0x8 ;  /* 0x0000000800165802 */ /* 0x000fc40000000f00 */
[----:B------:R-:W-:-:S05]  /*07e0*/  @P4 IADD3 R0, R0, 0x20, RZ ;  /* 0x0000002000004810 */ /* 0x000fca0007ffe0ff */
[----:B------:R-:W-:-:S04]  /*07f0*/  @P5 IMAD.WIDE.U32 R12, R0, R22, c[0x0][0x1b0] ;  /* 0x00006c00000c5625 */ /* 0x000fc800078e0016 */
[----:B------:R-:W-:Y:S01]  /*0800*/  @P5 IMAD.WIDE.U32 R22, R0, R22, c[0x0][0x1b8] ;  /* 0x00006e0000165625 */ /* 0x000fe200078e0016 */
[----:B-1----:R-:W-:Y:S01]  /*0810*/  SHF.R.U32.HI R0, RZ, 0x5, R27 ;  /* 0x00000005ff007819 */ /* 0x002fe2000001161b */
[----:B---3--:R1:W5:Y:S04]  /*0820*/  @P5 LDG.E.64 R4, [R12.64] ;  /* 0x000000040c045981 */ /* 0x008368000c1e1b00 */
[----:B------:R1:W5:Y:S01]  /*0830*/  @P5 LDG.E.64 R2, [R22.64] ;  /* 0x0000000416025981 */ /* 0x000362000c1e1b00 */
[----:B0-----:R-:W-:-:S04]  /*0840*/  LEA R0, R8, R0, 0x2 ;  /* 0x0000000008007211 */ /* 0x001fc800078e10ff */
[----:B------:R-:W-:Y:S01]  /*0850*/  ISETP.GE.AND P5, PT, R0, c[0x0][0x164], PT ;  /* 0x0000590000007a0c */ /* 0x000fe20003fa6270 */
[----:B------:R-:W-:Y:S01]  /*0860*/  BSSY B0, `(.L_x_2072) ;  /* 0x0000974000007945 */ /* 0x000fe20003800000 */
[----:B--2---:R1:W-:Y:S04]  /*0870*/  @P2 STL.64 [R1+0x290], R16 ;  /* 0x0002901001002387 */ /* 0x0043e80000100a00 */
[----:B------:R1:W-:Y:S04]  /*0880*/  STL [R1+0x260], RZ ;  /* 0x000260ff01007387 */ /* 0x0003e80000100800 */
[----:B----4-:R1:W-:Y:S04]  /*0890*/  @P3 STL.64 [R1+0x288], R18 ;  /* 0x0002881201003387 */ /* 0x0103e80000100a00 */
[----:B------:R1:W-:Y:S04]  /*08a0*/  STL [R1+0x26c], RZ ;  /* 0x00026cff01007387 */ /* 0x0003e80000100800 */
        /* <DEDUP_REMOVED lines=150> */
[----:B------:R-:W-:Y:S05]  /*1210*/  @P5 BRA `(.L_x_2073) ;  /* 0x00008d8000005947 */ /* 0x000fea0003800000 */
[----:B------:R-:W2:Y:S04]  /*1220*/  LDL.LU.64 R14, [R1+0x2f8] ;  /* 0x0002f800010e7983 */ /* 0x000ea80000300a00 */
[----:B-1----:R-:W3:Y:S04]  /*1230*/  LDL.LU.64 R16, [R1+0x2f0] ;  /* 0x0002f00001107983 */ /* 0x002ee80000300a00 */
[----:B------:R-:W4:Y:S04]  /*1240*/  LDL.LU.64 R18, [R1+0x2e8] ;  /* 0x0002e80001127983 */ /* 0x000f280000300a00 */
[----:B------:R-:W4:Y:S04]  /*1250*/  LDL.LU.64 R22, [R1+0x2e0] ;  /* 0x0002e00001167983 */ /* 0x000f280000300a00 */
[----:B------:R-:W-:Y:S04]  /*1260*/  STL [R1+0x5e4], R0 ;  /* 0x0005e40001007387 */ /* 0x000fe80000100800 */
[----:B-----5:R-:W-:Y:S04]  /*1270*/  STL.64 [R1+0x5d8], R28 ;  /* 0x0005d81c01007387 */ /* 0x020fe80000100a00 */
[----:B------:R0:W-:Y:S04]  /*1280*/  STL.64 [R1+0x5d0], R6 ;  /* 0x0005d00601007387 */ /* 0x0001e80000100a00 */
[----:B0-----:R-:W4:Y:S04]  /*1290*/  LDL.LU.64 R6, [R1+0x2d8] ;  /* 0x0002d80001067983 */ /* 0x001f280000300a00 */
[----:B------:R0:W-:Y:S04]  /*12a0*/  STL.64 [R1+0x5c8], R4 ;  /* 0x0005c80401007387 */ /* 0x0001e80000100a00 */
[----:B0-----:R-:W4:Y:S04]  /*12b0*/  LDL.LU.64 R4, [R1+0x2d0] ;  /* 0x0002d00001047983 */ /* 0x001f280000300a00 */
[----:B------:R0:W-:Y:S04]  /*12c0*/  STL.64 [R1+0x5c0], R2 ;  /* 0x0005c00201007387 */ /* 0x0001e80000100a00 */
[----:B------:R-:W-:Y:S01]  /*12d0*/  STL [R1+0x5a0], R26 ;  /* 0x0005a01a01007387 */ /* 0x000fe20000100800 */
[----:B--2---:R-:W-:-:S03]  /*12e0*/  SHF.R.U32.HI R27, RZ, 0x10, R15 ;  /* 0x00000010ff1b7819 */ /* 0x004fc6000001160f */
[----:B------:R-:W-:Y:S01]  /*12f0*/  STL [R1+0x4], R15 ;  /* 0x0000040f01007387 */ /* 0x000fe20000100800 */
[----:B------:R-:W-:Y:S02]  /*1300*/  SHF.R.U64 R20, R14, 0x10, R15 ;  /* 0x000000100e147819 */ /* 0x000fe4000000120f */
[----:B---3--:R-:W-:Y:S01]  /*1310*/  SHF.R.U64 R21, R16, 0x10, R17 ;  /* 0x0000001010157819 */ /* 0x008fe20000001211 */
[----:B0-----:R-:W2:Y:S01]  /*1320*/  LDL.LU.64 R2, [R1+0x2c8] ;  /* 0x0002c80001027983 */ /* 0x001ea20000300a00 */
[----:B------:R-:W-:-:S03]  /*1330*/  MOV R25, R14 ;  /* 0x0000000e00197202 */ /* 0x000fc60000000f00 */
[----:B------:R-:W-:Y:S04]  /*1340*/  STL [R1+0x5e0], R27 ;  /* 0x0005e01b01007387 */ /* 0x000fe80000100800 */
[----:B------:R-:W-:Y:S04]  /*1350*/  STL [R1+0x2f8], R16 ;  /* 0x0002f81001007387 */ /* 0x000fe80000100800 */
[----:B------:R0:W-:Y:S04]  /*1360*/  STL.64 [R1+0x5e8], R20 ;  /* 0x0005e81401007387 */ /* 0x0001e80000100a00 */
[----:B------:R1:W-:Y:S04]  /*1370*/  STL [R1+0x2fc], R17 ;  /* 0x0002fc1101007387 */ /* 0x0003e80000100800 */
[----:B0-----:R-:W3:Y:S01]  /*1380*/  LDL.LU.64 R20, [R1+0x2c0] ;  /* 0x0002c00001147983 */ /* 0x001ee20000300a00 */
[----:B------:R-:W-:-:S03]  /*1390*/  SHF.R.U32.HI R0, RZ, 0x10, R17 ;  /* 0x00000010ff007819 */ /* 0x000fc60000011611 */
[----:B-1----:R-:W3:Y:S01]  /*13a0*/  LDL.LU.64 R16, [R1+0x2b8] ;  /* 0x0002b80001107983 */ /* 0x002ee20000300a00 */
[----:B----4-:R-:W-:Y:S02]  /*13b0*/  MOV R8, R18 ;  /* 0x0000001200087202 */ /* 0x010fe40000000f00 */
[--C-:B------:R-:W-:Y:S01]  /*13c0*/  SHF.R.U64 R9, R18, 0x10, R19.reuse ;  /* 0x0000001012097819 */ /* 0x100fe20000001213 */
[----:B------:R0:W-:Y:S01]  /*13d0*/  STL [R1+0x2f0], R0 ;  /* 0x0002f00001007387 */ /* 0x0001e20000100800 */
[----:B------:R-:W-:Y:S02]  /*13e0*/  MOV R11, R19 ;  /* 0x00000013000b7202 */ /* 0x000fe40000000f00 */
[----:B------:R-:W-:Y:S02]  /*13f0*/  SHF.R.U32.HI R10, RZ, 0x10, R19 ;  /* 0x00000010ff0a7819 */ /* 0x000fe40000011613 */
[----:B------:R-:W4:Y:S01]  /*1400*/  LDL.LU.64 R18, [R1+0x2b0] ;  /* 0x0002b00001127983 */ /* 0x000f220000300a00 */
[----:B------:R-:W-:-:S02]  /*1410*/  MOV R12, R22 ;  /* 0x00000016000c7202 */ /* 0x000fc40000000f00 */
[----:B------:R-:W-:Y:S02]  /*1420*/  SHF.R.U64 R13, R22, 0x10, R23 ;  /* 0x00000010160d7819 */ /* 0x000fe40000001217 */
[--C-:B------:R-:W-:Y:S01]  /*1430*/  SHF.R.U64 R22, R6, 0x10, R7.reuse ;  /* 0x0000001006167819 */ /* 0x100fe20000001207 */
[----:B------:R-:W-:Y:S04]  /*1440*/  STL [R1+0x2e0], R6 ;  /* 0x0002e00601007387 */ /* 0x000fe80000100800 */
[----:B------:R-:W4:Y:S04]  /*1450*/  LDL.LU.64 R26, [R1+0x2a8] ;  /* 0x0002a800011a7983 */ /* 0x000f280000300a00 */
[----:B------:R-:W-:Y:S04]  /*1460*/  STL [R1+0x5bc], R22 ;  /* 0x0005bc1601007387 */ /* 0x000fe80000100800 */
[----:B------:R1:W-:Y:S04]  /*1470*/  STL [R1+0x2e4], R7 ;  /* 0x0002e40701007387 */ /* 0x0003e80000100800 */
[----:B------:R-:W4:Y:S01]  /*1480*/  LDL.LU.64 R28, [R1+0x2a0] ;  /* 0x0002a000011c7983 */ /* 0x000f220000300a00 */
[----:B0-----:R-:W-:-:S03]  /*1490*/  SHF.R.U32.HI R0, RZ, 0x10, R7 ;  /* 0x00000010ff007819 */ /* 0x001fc60000011607 */
[----:B------:R-:W-:Y:S04]  /*14a0*/  STL [R1+0x2dc], R4 ;  /* 0x0002dc0401007387 */ /* 0x000fe80000100800 */
[----:B------:R0:W-:Y:S04]  /*14b0*/  STL [R1+0x2d8], R0 ;  /* 0x0002d80001007387 */ /* 0x0001e80000100800 */
[----:B-1----:R-:W4:Y:S01]  /*14c0*/  LDL.LU.64 R6, [R1+0x298] ;  /* 0x0002980001067983 */ /* 0x002f220000300a00 */
[----:B------:R-:W-:Y:S02]  /*14d0*/  MOV R15, R23 ;  /* 0x00000017000f7202 */ /* 0x000fe40000000f00 */
[----:B------:R-:W-:-:S02]  /*14e0*/  SHF.R.U32.HI R14, RZ, 0x10, R23 ;  /* 0x00000010ff0e7819 */ /* 0x000fc40000011617 */
[--C-:B------:R-:W-:Y:S02]  /*14f0*/  SHF.R.U64 R23, R4, 0x10, R5.reuse ;  /* 0x0000001004177819 */ /* 0x100fe40000001205 */
[----:B0-----:R-:W-:-:S03]  /*1500*/  SHF.R.U32.HI R0, RZ, 0x10, R5 ;  /* 0x00000010ff007819 */ /* 0x001fc60000011605 */
[----:B------:R-:W-:Y:S04]  /*1510*/  STL [R1+0x5b8], R23 ;  /* 0x0005b81701007387 */ /* 0x000fe80000100800 */
[----:B------:R0:W-:Y:S04]  /*1520*/  STL [R1+0x2e8], R5 ;  /* 0x0002e80501007387 */ /* 0x0001e80000100800 */
[----:B0-----:R-:W4:Y:S04]  /*1530*/  LDL.LU.64 R4, [R1+0x290] ;  /* 0x0002900001047983 */ /* 0x001f280000300a00 */
[----:B------:R2:W-:Y:S02]  /*1540*/  STL [R1+0x2d0], R0 ;  /* 0x0002d00001007387 */ /* 0x0005e40000100800 */
[----:B--2---:R-:W-:-:S02]  /*1550*/  SHF.R.U32.HI R0, RZ, 0x10, R3 ;  /* 0x00000010ff007819 */ /* 0x004fc40000011603 */
[----:B------:R-:W-:Y:S04]  /*1560*/  STL [R1+0x2d4], R2 ;  /* 0x0002d40201007387 */ /* 0x000fe80000100800 */
[----:B------:R0:W-:Y:S04]  /*1570*/  STL [R1+0x2ec], R3 ;  /* 0x0002ec0301007387 */ /* 0x0001e80000100800 */
[----:B------:R-:W2:Y:S01]  /*1580*/  LDL.LU.64 R22, [R1+0x288] ;  /* 0x0002880001167983 */ /* 0x000ea20000300a00 */
[----:B------:R-:W-:-:S03]  /*1590*/  SHF.R.U64 R24, R2, 0x10, R3 ;  /* 0x0000001002187819 */ /* 0x000fc60000001203 */
[----:B---3--:R-:W-:Y:S04]  /*15a0*/  STL [R1+0x2cc], R20 ;  /* 0x0002cc1401007387 */ /* 0x008fe80000100800 */
[----:B------:R1:W-:Y:S04]  /*15b0*/  STL [R1+0x2c8], R0 ;  /* 0x0002c80001007387 */ /* 0x0003e80000100800 */
[----:B0-----:R-:W3:Y:S01]  /*15c0*/  LDL.LU.64 R2, [R1+0x280] ;  /* 0x0002800001027983 */ /* 0x001ee20000300a00 */
[----:B-1----:R-:W-:-:S05]  /*15d0*/  SHF.R.U64 R0, R20, 0x10, R21 ;  /* 0x0000001014007819 */ /* 0x002fca0000001215 */
[----:B------:R0:W-:Y:S04]  /*15e0*/  STL [R1+0x2c0], R0 ;  /* 0x0002c00001007387 */ /* 0x0001e80000100800 */
[----:B------:R1:W-:Y:S01]  /*15f0*/  STL [R1+0x300], R21 ;  /* 0x0003001501007387 */ /* 0x0003e20000100800 */
[----:B0-----:R-:W-:-:S03]  /*1600*/  SHF.R.U32.HI R0, RZ, 0x10, R21 ;  /* 0x00000010ff007819 */ /* 0x001fc60000011615 */
[----:B-1----:R-:W3:Y:S04]  /*1610*/  LDL.LU.64 R20, [R1+0x5e8] ;  /* 0x0005e80001147983 */ /* 0x002ee80000300a00 */
[----:B------:R-:W-:Y:S04]  /*1620*/  STL [R1+0x2f4], R16 ;  /* 0x0002f41001007387 */ /* 0x000fe80000100800 */
[----:B------:R0:W-:Y:S02]  /*1630*/  STL [R1+0x2c4], R0 ;  /* 0x0002c40001007387 */ /* 0x0001e40000100800 */
[----:B0-----:R-:W-:-:S02]  /*1640*/  SHF.R.U64 R0, R16, 0x10, R17 ;  /* 0x0000001010007819 */ /* 0x001fc40000001211 */
[----:B------:R-:W-:-:S03]  /*1650*/  SHF.R.U32.HI R16, RZ, 0x10, R17 ;  /* 0x00000010ff107819 */ /* 0x000fc60000011611 */
[----:B------:R0:W-:Y:S04]  /*1660*/  STL [R1+0x2b8], R0 ;  /* 0x0002b80001007387 */ /* 0x0001e80000100800 */
[----:B0-----:R-:W3:Y:S04]  /*1670*/  LDL.LU R0, [R1+0x5e4] ;  /* 0x0005e40001007983 */ /* 0x001ee80000300800 */
[----:B------:R0:W-:Y:S04]  /*1680*/  STL [R1+0x304], R17 ;  /* 0x0003041101007387 */ /* 0x0001e80000100800 */
[----:B----4-:R-:W-:Y:S04]  /*1690*/  STL [R1+0x308], R18 ;  /* 0x0003081201007387 */ /* 0x010fe80000100800 */
[----:B------:R1:W-:Y:S01]  /*16a0*/  STL [R1+0x2bc], R16 ;  /* 0x0002bc1001007387 */ /* 0x0003e20000100800 */
[----:B0-----:R-:W-:-:S03]  /*16b0*/  SHF.R.U64 R17, R26, 0x10, R27 ;  /* 0x000000101a117819 */ /* 0x001fc6000000121b */
[----:B------:R0:W-:Y:S01]  /*16c0*/  STL [R1+0x30c], R19 ;  /* 0x00030c1301007387 */ /* 0x0001e20000100800 */
[--C-:B-1----:R-:W-:Y:S02]  /*16d0*/  SHF.R.U64 R16, R18, 0x10, R19.reuse ;  /* 0x0000001012107819 */ /* 0x102fe40000001213 */
[----:B------:R-:W-:-:S03]  /*16e0*/  SHF.R.U32.HI R18, RZ, 0x10, R19 ;  /* 0x00000010ff127819 */ /* 0x000fc60000011613 */
[----:B------:R1:W-:Y:S01]  /*16f0*/  STL [R1+0x2b0], R16 ;  /* 0x0002b01001007387 */ /* 0x0003e20000100800 */
[----:B0-----:R-:W-:-:S03]  /*1700*/  MOV R19, R27 ;  /* 0x0000001b00137202 */ /* 0x001fc60000000f00 */
[----:B------:R0:W-:Y:S01]  /*1710*/  STL [R1+0x2b4], R18 ;  /* 0x0002b41201007387 */ /* 0x0001e20000100800 */
[----:B-1----:R-:W-:Y:S02]  /*1720*/  MOV R16, R26 ;  /* 0x0000001a00107202 */ /* 0x002fe40000000f00 */
[----:B------:R-:W-:Y:S02]  /*1730*/  SHF.R.U64 R26, R28, 0x10, R29 ;  /* 0x000000101c1a7819 */ /* 0x000fe4000000121d */
[----:B0-----:R-:W-:Y:S02]  /*1740*/  SHF.R.U32.HI R18, RZ, 0x10, R27 ;  /* 0x00000010ff127819 */ /* 0x001fe4000001161b */
[----:B------:R-:W4:Y:S04]  /*1750*/  LDL.LU R27, [R1+0x5e0] ;  /* 0x0005e000011b7983 */ /* 0x000f280000300800 */
[----:B------:R-:W-:Y:S04]  /*1760*/  STL [R1+0x2a8], R28 ;  /* 0x0002a81c01007387 */ /* 0x000fe80000100800 */
[----:B------:R-:W-:Y:S04]  /*1770*/  STL [R1+0x310], R29 ;  /* 0x0003101d01007387 */ /* 0x000fe80000100800 */
[----:B------:R0:W-:Y:S02]  /*1780*/  STL [R1+0x2a0], R26 ;  /* 0x0002a01a01007387 */ /* 0x0001e40000100800 */
[----:B0-----:R-:W-:-:S02]  /*1790*/  SHF.R.U32.HI R26, RZ, 0x10, R29 ;  /* 0x00000010ff1a7819 */ /* 0x001fc4000001161d */
[----:B------:R-:W4:Y:S04]  /*17a0*/  LDL.LU.64 R28, [R1+0x5d8] ;  /* 0x0005d800011c7983 */ /* 0x000f280000300a00 */
[----:B------:R-:W-:Y:S04]  /*17b0*/  STL [R1+0x2ac], R6 ;  /* 0x0002ac0601007387 */ /* 0x000fe80000100800 */
[----:B------:R0:W-:Y:S04]  /*17c0*/  STL [R1+0x2a4], R26 ;  /* 0x0002a41a01007387 */ /* 0x0001e80000100800 */
[----:B------:R-:W-:Y:S01]  /*17d0*/  STL [R1+0x314], R7 ;  /* 0x0003140701007387 */ /* 0x000fe20000100800 */
[----:B0-----:R-:W-:-:S05]  /*17e0*/  SHF.R.U64 R26, R6, 0x10, R7 ;  /* 0x00000010061a7819 */ /* 0x001fca0000001207 */
[----:B------:R0:W-:Y:S02]  /*17f0*/  STL [R1+0x298], R26 ;  /* 0x0002981a01007387 */ /* 0x0001e40000100800 */
[----:B0-----:R-:W-:Y:S02]  /*1800*/  SHF.R.U32.HI R26, RZ, 0x10, R7 ;  /* 0x00000010ff1a7819 */ /* 0x001fe40000011607 */
        /* <DEDUP_REMOVED lines=8> */
[----:B--2---:R-:W-:Y:S04]  /*1890*/  STL [R1+0x31c], R22 ;  /* 0x00031c1601007387 */ /* 0x004fe80000100800 */
[----:B------:R0:W-:Y:S04]  /*18a0*/  STL [R1+0x294], R26 ;  /* 0x0002941a01007387 */ /* 0x0001e80000100800 */
[----:B------:R3:W-:Y:S01]  /*18b0*/  STL [R1+0x324], R23 ;  /* 0x0003241701007387 */ /* 0x0007e20000100800 */
[----:B0-----:R-:W-:-:S02]  /*18c0*/  SHF.R.U64 R26, R22, 0x10, R23 ;  /* 0x00000010161a7819 */ /* 0x001fc40000001217 */
[----:B------:R-:W-:-:S03]  /*18d0*/  SHF.R.U32.HI R22, RZ, 0x10, R23 ;  /* 0x00000010ff167819 */ /* 0x000fc60000011617 */
[----:B------:R0:W-:Y:S01]  /*18e0*/  STL [R1+0x288], R26 ;  /* 0x0002881a01007387 */ /* 0x0001e20000100800 */
[----:B---3--:R-:W-:-:S03]  /*18f0*/  SHF.R.U64 R23, R2, 0x10, R3 ;  /* 0x0000001002177819 */ /* 0x008fc60000001203 */
[----:B------:R-:W-:Y:S04]  /*1900*/  STL [R1+0x328], R2 ;  /* 0x0003280201007387 */ /* 0x000fe80000100800 */
[----:B------:R1:W-:Y:S01]  /*1910*/  STL [R1+0x28c], R22 ;  /* 0x00028c1601007387 */ /* 0x0003e20000100800 */
[----:B0-----:R-:W-:-:S03]  /*1920*/  SHF.R.U32.HI R26, RZ, 0x10, R3 ;  /* 0x00000010ff1a7819 */ /* 0x001fc60000011603 */
[----:B-1----:R-:W2:Y:S04]  /*1930*/  LDL.LU R22, [R1+0x2f8] ;  /* 0x0002f80001167983 */ /* 0x002ea80000300800 */
[----:B------:R-:W-:Y:S04]  /*1940*/  STL [R1+0x280], R23 ;  /* 0x0002801701007387 */ /* 0x000fe80000100800 */
[----:B------:R0:W-:Y:S04]  /*1950*/  STL [R1+0x330], R3 ;  /* 0x0003300301007387 */ /* 0x0001e80000100800 */
[----:B0-----:R-:W3:Y:S04]  /*1960*/  LDL.LU.64 R2, [R1+0x5c0] ;  /* 0x0005c00001027983 */ /* 0x001ee80000300a00 */
[----:B------:R-:W2:Y:S04]  /*1970*/  LDL.LU R23, [R1+0x2fc] ;  /* 0x0002fc0001177983 */ /* 0x000ea80000300800 */
[----:B------:R0:W-:Y:S04]  /*1980*/  STL [R1+0x284], R26 ;  /* 0x0002841a01007387 */ /* 0x0001e80000100800 */
[----:B----4-:R1:W-:Y:S01]  /*1990*/  STL [R1+0x32c], R28 ;  /* 0x00032c1c01007387 */ /* 0x0103e20000100800 */
[----:B0-----:R-:W-:-:S03]  /*19a0*/  SHF.R.U32.HI R26, RZ, 0x10, R29 ;  /* 0x00000010ff1a7819 */ /* 0x001fc6000001161d */
[----:B------:R-:W-:Y:S01]  /*19b0*/  STL [R1+0x338], R29 ;  /* 0x0003381d01007387 */ /* 0x000fe20000100800 */
[----:B-1----:R-:W-:-:S05]  /*19c0*/  SHF.R.U64 R28, R28, 0x10, R29 ;  /* 0x000000101c1c7819 */ /* 0x002fca000000121d */
[----:B------:R0:W-:Y:S04]  /*19d0*/  STL [R1+0x5a4], R28 ;  /* 0x0005a41c01007387 */ /* 0x0001e80000100800 */
[----:B0-----:R-:W4:Y:S04]  /*19e0*/  LDL.LU R28, [R1+0x2f0] ;  /* 0x0002f000011c7983 */ /* 0x001f280000300800 */
[----:B------:R-:W-:Y:S04]  /*19f0*/  STL [R1+0x334], R26 ;  /* 0x0003341a01007387 */ /* 0x000fe80000100800 */
[----:B------:R0:W-:Y:S04]  /*1a00*/  STL [R1+0x33c], R6 ;  /* 0x00033c0601007387 */ /* 0x0001e80000100800 */
[----:B------:R1:W-:Y:S01]  /*1a10*/  STL [R1+0x344], R7 ;  /* 0x0003440701007387 */ /* 0x0003e20000100800 */
[----:B0-----:R-:W-:-:S02]  /*1a20*/  SHF.R.U64 R6, R6, 0x10, R7 ;  /* 0x0000001006067819 */ /* 0x001fc40000001207 */
[----:B-1----:R-:W-:-:S05]  /*1a30*/  SHF.R.U32.HI R7, RZ, 0x10, R7 ;  /* 0x00000010ff077819 */ /* 0x002fca0000011607 */
[----:B------:R0:W-:Y:S04]  /*1a40*/  STL [R1+0x5ac], R7 ;  /* 0x0005ac0701007387 */ /* 0x0001e80000100800 */
[----:B0-----:R-:W4:Y:S04]  /*1a50*/  LDL.LU R7, [R1+0x4] ;  /* 0x0000040001077983 */ /* 0x001f280000300800 */
[----:B------:R-:W-:Y:S04]  /*1a60*/  STL [R1+0x5a8], R6 ;  /* 0x0005a80601007387 */ /* 0x000fe80000100800 */
[----:B------:R0:W-:Y:S04]  /*1a70*/  STL [R1+0x340], R4 ;  /* 0x0003400401007387 */ /* 0x0001e80000100800 */
[----:B------:R1:W-:Y:S01]  /*1a80*/  STL [R1+0x348], R5 ;  /* 0x0003480501007387 */ /* 0x0003e20000100800 */
[----:B0-----:R-:W-:-:S02]  /*1a90*/  SHF.R.U64 R4, R4, 0x10, R5 ;  /* 0x0000001004047819 */ /* 0x001fc40000001205 */
[----:B-1----:R-:W-:Y:S02]  /*1aa0*/  SHF.R.U32.HI R5, RZ, 0x10, R5 ;  /* 0x00000010ff057819 */ /* 0x002fe40000011605 */
[----:B------:R-:W-:-:S03]  /*1ab0*/  MOV R29, R0 ;  /* 0x00000000001d7202 */ /* 0x000fc60000000f00 */
[----:B------:R-:W-:Y:S01]  /*1ac0*/  STL [R1+0x5b4], R5 ;  /* 0x0005b40501007387 */ /* 0x000fe20000100800 */
[----:B------:R-:W-:-:S03]  /*1ad0*/  HADD2.F32 R0, -RZ, R20.H0_H0 ;  /* 0x20000014ff007230 */ /* 0x000fc60000004100 */
[----:B------:R0:W-:Y:S02]  /*1ae0*/  STL [R1+0x5b0], R4 ;  /* 0x0005b00401007387 */ /* 0x0001e40000100800 */
[----:B0-----:R-:W-:Y:S02]  /*1af0*/  HADD2.F32 R4, -RZ, R25.H0_H0 ;  /* 0x20000019ff047230 */ /* 0x001fe40000004100 */
[----:B---3--:R-:W-:Y:S04]  /*1b00*/  STL [R1+0x34c], R2 ;  /* 0x00034c0201007387 */ /* 0x008fe80000100800 */
[----:B------:R-:W-:Y:S04]  /*1b10*/  STL [R1+0x59c], R4 ;  /* 0x00059c0401007387 */ /* 0x000fe80000100800 */
[----:B------:R2:W-:Y:S02]  /*1b20*/  STL [R1+0x594], R0 ;  /* 0x0005940001007387 */ /* 0x0005e40000100800 */
[----:B--2---:R-:W-:-:S02]  /*1b30*/  HADD2.F32 R0, -RZ, R22.H0_H0 ;  /* 0x20000016ff007230 */ /* 0x004fc40000004100 */
[----:B----4-:R-:W-:-:S05]  /*1b40*/  HADD2.F32 R5, -RZ, R7.H0_H0 ;  /* 0x20000007ff057230 */ /* 0x010fca0000004100 */
[----:B------:R-:W-:Y:S04]  /*1b50*/  STL [R1+0x58c], R5 ;  /* 0x00058c0501007387 */ /* 0x000fe80000100800 */
[----:B------:R-:W2:Y:S01]  /*1b60*/  LDL.LU R22, [R1+0x2e0] ;  /* 0x0002e00001167983 */ /* 0x000ea20000300800 */
[----:B------:R-:W-:-:S05]  /*1b70*/  HADD2.F32 R4, -RZ, R27.H0_H0 ;  /* 0x2000001bff047230 */ /* 0x000fca0000004100 */
[----:B------:R0:W-:Y:S04]  /*1b80*/  STL [R1+0x584], R4 ;  /* 0x0005840401007387 */ /* 0x0001e80000100800 */
[----:B------:R1:W-:Y:S01]  /*1b90*/  STL [R1+0x598], R0 ;  /* 0x0005980001007387 */ /* 0x0003e20000100800 */
[----:B0-----:R-:W-:Y:S02]  /*1ba0*/  HADD2.F32 R4, -RZ, R21.H0_H0 ;  /* 0x20000015ff047230 */ /* 0x001fe40000004100 */
[----:B-1----:R-:W-:Y:S02]  /*1bb0*/  HADD2.F32 R0, -RZ, R23.H0_H0 ;  /* 0x20000017ff007230 */ /* 0x002fe40000004100 */
[----:B------:R-:W3:Y:S04]  /*1bc0*/  LDL.LU R23, [R1+0x2e4] ;  /* 0x0002e40001177983 */ /* 0x000ee80000300800 */
[----:B------:R0:W-:Y:S04]  /*1bd0*/  STL [R1+0x590], R4 ;  /* 0x0005900401007387 */ /* 0x0001e80000100800 */
[----:B------:R1:W-:Y:S01]  /*1be0*/  STL [R1+0x588], R0 ;  /* 0x0005880001007387 */ /* 0x0003e20000100800 */
[----:B0-----:R-:W-:-:S02]  /*1bf0*/  HADD2.F32 R4, -RZ, R28.H0_H0 ;  /* 0x2000001cff047230 */ /* 0x001fc40000004100 */
[----:B-1----:R-:W-:Y:S02]  /*1c00*/  HADD2.F32 R0, -RZ, R8.H0_H0 ;  /* 0x20000008ff007230 */ /* 0x002fe40000004100 */
[----:B------:R-:W4:Y:S04]  /*1c10*/  LDL.LU R8, [R1+0x2c0] ;  /* 0x0002c00001087983 */ /* 0x000f280000300800 */
[----:B------:R-:W-:Y:S04]  /*1c20*/  STL [R1+0x580], R4 ;  /* 0x0005800401007387 */ /* 0x000fe80000100800 */
[----:B------:R-:W4:Y:S04]  /*1c30*/  LDL.LU R21, [R1+0x300] ;  /* 0x0003000001157983 */ /* 0x000f280000300800 */
[----:B------:R0:W-:Y:S04]  /*1c40*/  STL [R1+0x57c], R0 ;  /* 0x00057c0001007387 */ /* 0x0001e80000100800 */
[----:B------:R-:W4:Y:S01]  /*1c50*/  LDL.LU R27, [R1+0x2c4] ;  /* 0x0002c400011b7983 */ /* 0x000f220000300800 */
[----:B------:R-:W-:-:S03]  /*1c60*/  HADD2.F32 R28, -RZ, R9.H0_H0 ;  /* 0x20000009ff1c7230 */ /* 0x000fc60000004100 */
[----:B------:R-:W4:Y:S04]  /*1c70*/  LDL.LU R20, [R1+0x2f4] ;  /* 0x0002f40001147983 */ /* 0x000f280000300800 */
[----:B------:R-:W4:Y:S04]  /*1c80*/  LDL.LU R25, [R1+0x2b8] ;  /* 0x0002b80001197983 */ /* 0x000f280000300800 */
[----:B0-----:R-:W4:Y:S04]  /*1c90*/  LDL.LU R0, [R1+0x304] ;  /* 0x0003040001007983 */ /* 0x001f280000300800 */
[----:B------:R-:W4:Y:S04]  /*1ca0*/  LDL.LU R4, [R1+0x2bc] ;  /* 0x0002bc0001047983 */ /* 0x000f280000300800 */
[----:B------:R-:W4:Y:S04]  /*1cb0*/  LDL.LU R5, [R1+0x308] ;  /* 0x0003080001057983 */ /* 0x000f280000300800 */
[----:B------:R-:W4:Y:S04]  /*1cc0*/  LDL.LU R6, [R1+0x2b0] ;  /* 0x0002b00001067983 */ /* 0x000f280000300800 */
[----:B------:R-:W4:Y:S04]  /*1cd0*/  LDL.LU R9, [R1+0x2cc] ;  /* 0x0002cc0001097983 */ /* 0x000f280000300800 */
[----:B------:R-:W4:Y:S01]  /*1ce0*/  LDL.LU R7, [R1+0x30c] ;  /* 0x00030c0001077983 */ /* 0x000f220000300800 */
[----:B------:R-:W-:-:S03]  /*1cf0*/  HADD2.F32 R10, -RZ, R10.H0_H0 ;  /* 0x2000000aff0a7230 */ /* 0x000fc60000004100 */
[----:B------:R0:W-:Y:S01]  /*1d00*/  STL [R1+0x574], R28 ;  /* 0x0005741c01007387 */ /* 0x0001e20000100800 */
[----:B------:R-:W-:Y:S02]  /*1d10*/  HADD2.F32 R12, -RZ, R12.H0_H0 ;  /* 0x2000000cff0c7230 */ /* 0x000fe40000004100 */
[----:B------:R-:W-:Y:S02]  /*1d20*/  HADD2.F32 R13, -RZ, R13.H0_H0 ;  /* 0x2000000dff0d7230 */ /* 0x000fe40000004100 */
[----:B0-----:R-:W-:Y:S02]  /*1d30*/  HADD2.F32 R28, -RZ, R11.H0_H0 ;  /* 0x2000000bff1c7230 */ /* 0x001fe40000004100 */
[----:B------:R-:W4:Y:S01]  /*1d40*/  LDL.LU R11, [R1+0x2c8] ;  /* 0x0002c800010b7983 */ /* 0x000f220000300800 */
[----:B------:R-:W-:-:S03]  /*1d50*/  HADD2.F32 R15, -RZ, R15.H0_H0 ;  /* 0x2000000fff0f7230 */ /* 0x000fc60000004100 */
[----:B------:R0:W-:Y:S01]  /*1d60*/  STL [R1+0x56c], R28 ;  /* 0x00056c1c01007387 */ /* 0x0001e20000100800 */
[----:B------:R-:W-:-:S03]  /*1d70*/  HADD2.F32 R14, -RZ, R14.H0_H0 ;  /* 0x2000000eff0e7230 */ /* 0x000fc60000004100 */
        /* <DEDUP_REMOVED lines=10> */
[----:B0-----:R-:W4:Y:S01]  /*1e20*/  LDL.LU R14, [R1+0x2dc] ;  /* 0x0002dc00010e7983 */ /* 0x001f220000300800 */
[----:B--2---:R-:W-:-:S05]  /*1e30*/  HADD2.F32 R22, -RZ, R22.H0_H0 ;  /* 0x20000016ff167230 */ /* 0x004fca0000004100 */
[----:B------:R0:W-:Y:S04]  /*1e40*/  STL [R1+0x55c], R22 ;  /* 0x00055c1601007387 */ /* 0x0001e80000100800 */
[----:B0-----:R-:W2:Y:S01]  /*1e50*/  LDL.LU R22, [R1+0x5bc] ;  /* 0x0005bc0001167983 */ /* 0x001ea20000300800 */
[----:B---3--:R-:W-:Y:S02]  /*1e60*/  HADD2.F32 R23, -RZ, R23.H0_H0 ;  /* 0x20000017ff177230 */ /* 0x008fe40000004100 */
[----:B--2---:R-:W-:-:S05]  /*1e70*/  HADD2.F32 R22, -RZ, R22.H0_H0 ;  /* 0x20000016ff167230 */ /* 0x004fca0000004100 */
[----:B------:R0:W-:Y:S04]  /*1e80*/  STL [R1+0x554], R22 ;  /* 0x0005541601007387 */ /* 0x0001e80000100800 */
[----:B0-----:R-:W2:Y:S04]  /*1e90*/  LDL.LU R22, [R1+0x2d8] ;  /* 0x0002d80001167983 */ /* 0x001ea80000300800 */
[----:B------:R0:W-:Y:S04]  /*1ea0*/  STL [R1+0x54c], R23 ;  /* 0x00054c1701007387 */ /* 0x0001e80000100800 */
[----:B0-----:R-:W3:Y:S01]  /*1eb0*/  LDL.LU R23, [R1+0x5b8] ;  /* 0x0005b80001177983 */ /* 0x001ee20000300800 */
[----:B----4-:R-:W-:-:S02]  /*1ec0*/  HADD2.F32 R9, -RZ, R9.H0_H0 ;  /* 0x20000009ff097230 */ /* 0x010fc40000004100 */
[----:B------:R-:W-:Y:S02]  /*1ed0*/  HADD2.F32 R8, -RZ, R8.H0_H0 ;  /* 0x20000008ff087230 */ /* 0x000fe40000004100 */
[----:B--2---:R-:W-:-:S05]  /*1ee0*/  HADD2.F32 R22, -RZ, R22.H0_H0 ;  /* 0x20000016ff167230 */ /* 0x004fca0000004100 */
[----:B------:R0:W-:Y:S02]  /*1ef0*/  STL [R1+0x544], R22 ;  /* 0x0005441601007387 */ /* 0x0001e40000100800 */
[----:B0-----:R-:W-:Y:S02]  /*1f00*/  HADD2.F32 R22, -RZ, R14.H0_H0 ;  /* 0x2000000eff167230 */ /* 0x001fe40000004100 */
[----:B---3--:R-:W-:-:S03]  /*1f10*/  HADD2.F32 R14, -RZ, R23.H0_H0 ;  /* 0x20000017ff0e7230 */ /* 0x008fc60000004100 */
[----:B------:R0:W-:Y:S04]  /*1f20*/  STL [R1+0x558], R22 ;  /* 0x0005581601007387 */ /* 0x0001e80000100800 */
[----:B------:R1:W-:Y:S01]  /*1f30*/  STL [R1+0x550], R14 ;  /* 0x0005500e01007387 */ /* 0x0003e20000100800 */
[----:B0-----:R-:W-:Y:S02]  /*1f40*/  HADD2.F32 R22, -RZ, R15.H0_H0 ;  /* 0x2000000fff167230 */ /* 0x001fe40000004100 */
[----:B------:R-:W-:Y:S02]  /*1f50*/  HADD2.F32 R15, -RZ, R13.H0_H0 ;  /* 0x2000000dff0f7230 */ /* 0x000fe40000004100 */
[----:B-1----:R-:W-:Y:S02]  /*1f60*/  HADD2.F32 R14, -RZ, R12.H0_H0 ;  /* 0x2000000cff0e7230 */ /* 0x002fe40000004100 */
[----:B------:R-:W-:Y:S01]  /*1f70*/  HADD2.F32 R13, -RZ, R24.H0_H0 ;  /* 0x20000018ff0d7230 */ /* 0x000fe20000004100 */
[----:B------:R-:W-:Y:S01]  /*1f80*/  STL [R1+0x548], R22 ;  /* 0x0005481601007387 */ /* 0x000fe20000100800 */
[----:B------:R-:W-:-:S02]  /*1f90*/  HADD2.F32 R12, -RZ, R10.H0_H0 ;  /* 0x2000000aff0c7230 */ /* 0x000fc40000004100 */
[----:B------:R-:W-:Y:S01]  /*1fa0*/  HADD2.F32 R10, -RZ, R11.H0_H0 ;  /* 0x2000000bff0a7230 */ /* 0x000fe20000004100 */
[----:B------:R-:W-:Y:S04]  /*1fb0*/  STL [R1+0x540], R15 ;  /* 0x0005400f01007387 */ /* 0x000fe80000100800 */
[----:B------:R-:W-:Y:S04]  /*1fc0*/  STL [R1+0x53c], R14 ;  /* 0x00053c0e01007387 */ /* 0x000fe80000100800 */
[----:B------:R-:W-:Y:S04]  /*1fd0*/  STL [R1+0x534], R13 ;  /* 0x0005340d01007387 */ /* 0x000fe80000100800 */
[----:B------:R-:W-:Y:S04]  /*1fe0*/  STL [R1+0x52c], R12 ;  /* 0x00052c0c01007387 */ /* 0x000fe80000100800 */
[----:B------:R0:W-:Y:S04]  /*1ff0*/  STL [R1+0x524], R10 ;  /* 0x0005240a01007387 */ /* 0x0001e80000100800 */
[----:B------:R1:W-:Y:S04]  /*2000*/  STL [R1+0x538], R9 ;  /* 0x0005380901007387 */ /* 0x0003e80000100800 */
[----:B------:R2:W-:Y:S01]  /*2010*/  STL [R1+0x530], R8 ;  /* 0x0005300801007387 */ /* 0x0005e20000100800 */
[----:B0-----:R-:W-:-:S02]  /*2020*/  HADD2.F32 R10, -RZ, R21.H0_H0 ;  /* 0x20000015ff0a7230 */ /* 0x001fc40000004100 */
[----:B-1----:R-:W-:-:S03]  /*2030*/  HADD2.F32 R9, -RZ, R27.H0_H0 ;  /* 0x2000001bff097230 */ /* 0x002fc60000004100 */
[----:B------:R0:W-:Y:S01]  /*2040*/  STL [R1+0x528], R10 ;  /* 0x0005280a01007387 */ /* 0x0001e20000100800 */
[----:B--2---:R-:W-:-:S03]  /*2050*/  HADD2.F32 R8, -RZ, R20.H0_H0 ;  /* 0x20000014ff087230 */ /* 0x004fc60000004100 */
[----:B------:R1:W-:Y:S04]  /*2060*/  STL [R1+0x520], R9 ;  /* 0x0005200901007387 */ /* 0x0003e80000100800 */
[----:B------:R2:W-:Y:S01]  /*2070*/  STL [R1+0x51c], R8 ;  /* 0x00051c0801007387 */ /* 0x0005e20000100800 */
[----:B0-----:R-:W-:Y:S02]  /*2080*/  HADD2.F32 R10, -RZ, R25.H0_H0 ;  /* 0x20000019ff0a7230 */ /* 0x001fe40000004100 */
[----:B-1----:R-:W-:-:S03]  /*2090*/  HADD2.F32 R9, -RZ, R0.H0_H0 ;  /* 0x20000000ff097230 */ /* 0x002fc60000004100 */
[----:B------:R-:W-:Y:S01]  /*20a0*/  STL [R1+0x514], R10 ;  /* 0x0005140a01007387 */ /* 0x000fe20000100800 */
[----:B------:R-:W-:Y:S02]  /*20b0*/  HADD2.F32 R0, -RZ, R5.H0_H0 ;  /* 0x20000005ff007230 */ /* 0x000fe40000004100 */
[----:B--2---:R-:W-:Y:S01]  /*20c0*/  HADD2.F32 R8, -RZ, R4.H0_H0 ;  /* 0x20000004ff087230 */ /* 0x004fe20000004100 */
[----:B------:R-:W-:Y:S01]  /*20d0*/  STL [R1+0x50c], R9 ;  /* 0x00050c0901007387 */ /* 0x000fe20000100800 */
[----:B------:R-:W-:-:S03]  /*20e0*/  HADD2.F32 R4, -RZ, R6.H0_H0 ;  /* 0x20000006ff047230 */ /* 0x000fc60000004100 */
[----:B------:R-:W-:Y:S04]  /*20f0*/  STL [R1+0x504], R8 ;  /* 0x0005040801007387 */ /* 0x000fe80000100800 */
[----:B------:R-:W2:Y:S04]  /*2100*/  LDL.LU R20, [R1+0x2a8] ;  /* 0x0002a80001147983 */ /* 0x000ea80000300800 */
[----:B------:R0:W-:Y:S04]  /*2110*/  STL [R1+0x518], R0 ;  /* 0x0005180001007387 */ /* 0x0001e80000100800 */
[----:B------:R1:W-:Y:S01]  /*2120*/  STL [R1+0x510], R4 ;  /* 0x0005100401007387 */ /* 0x0003e20000100800 */
[----:B------:R-:W-:-:S03]  /*2130*/  HADD2.F32 R6, -RZ, R16.H0_H0 ;  /* 0x20000010ff067230 */ /* 0x000fc60000004100 */
[----:B------:R-:W3:Y:S01]  /*2140*/  LDL.LU R25, [R1+0x2a0] ;  /* 0x0002a00001197983 */ /* 0x000ee20000300800 */
[----:B0-----:R-:W-:Y:S02]  /*2150*/  HADD2.F32 R0, -RZ, R7.H0_H0 ;  /* 0x20000007ff007230 */ /* 0x001fe40000004100 */
[----:B-1----:R-:W-:-:S03]  /*2160*/  HADD2.F32 R4, -RZ, R28.H0_H0 ;  /* 0x2000001cff047230 */ /* 0x002fc60000004100 */
[----:B------:R0:W-:Y:S04]  /*2170*/  STL [R1+0x508], R0 ;  /* 0x0005080001007387 */ /* 0x0001e80000100800 */
[----:B0-----:R-:W4:Y:S04]  /*2180*/  LDL.LU R0, [R1+0x310] ;  /* 0x0003100001007983 */ /* 0x001f280000300800 */
[----:B------:R0:W-:Y:S04]  /*2190*/  STL [R1+0x500], R4 ;  /* 0x0005000401007387 */ /* 0x0001e80000100800 */
[----:B------:R-:W4:Y:S04]  /*21a0*/  LDL.LU R5, [R1+0x2a4] ;  /* 0x0002a40001057983 */ /* 0x000f280000300800 */
[----:B0-----:R-:W4:Y:S04]  /*21b0*/  LDL.LU R4, [R1+0x2ac] ;  /* 0x0002ac0001047983 */ /* 0x001f280000300800 */
[----:B------:R0:W-:Y:S04]  /*21c0*/  STL [R1+0x4fc], R6 ;  /* 0x0004fc0601007387 */ /* 0x0001e80000100800 */
[----:B------:R-:W4:Y:S04]  /*21d0*/  LDL.LU R7, [R1+0x298] ;  /* 0x0002980001077983 */ /* 0x000f280000300800 */
[----:B0-----:R-:W4:Y:S04]  /*21e0*/  LDL.LU R6, [R1+0x314] ;  /* 0x0003140001067983 */ /* 0x001f280000300800 */
[----:B------:R-:W4:Y:S04]  /*21f0*/  LDL.LU R28, [R1+0x29c] ;  /* 0x00029c00011c7983 */ /* 0x000f280000300800 */
[----:B------:R-:W4:Y:S04]  /*2200*/  LDL.LU R16, [R1+0x294] ;  /* 0x0002940001107983 */ /* 0x000f280000300800 */
[----:B------:R-:W4:Y:S04]  /*2210*/  LDL.LU R24, [R1+0x31c] ;  /* 0x00031c0001187983 */ /* 0x000f280000300800 */
[----:B------:R-:W4:Y:S01]  /*2220*/  LDL.LU R23, [R1+0x288] ;  /* 0x0002880001177983 */ /* 0x000f220000300800 */
[----:B------:R-:W-:-:S03]  /*2230*/  HADD2.F32 R9, -RZ, R17.H0_H0 ;  /* 0x20000011ff097230 */ /* 0x000fc60000004100 */
[----:B------:R-:W4:Y:S04]  /*2240*/  LDL.LU R22, [R1+0x324] ;  /* 0x0003240001167983 */ /* 0x000f280000300800 */
[----:B------:R-:W4:Y:S04]  /*2250*/  LDL.LU R14, [R1+0x28c] ;  /* 0x00028c00010e7983 */ /* 0x000f280000300800 */
[----:B------:R-:W4:Y:S01]  /*2260*/  LDL.LU R15, [R1+0x328] ;  /* 0x00032800010f7983 */ /* 0x000f220000300800 */
[----:B------:R-:W-:-:S03]  /*2270*/  HADD2.F32 R8, -RZ, R19.H0_H0 ;  /* 0x20000013ff087230 */ /* 0x000fc60000004100 */
[----:B------:R-:W4:Y:S04]  /*2280*/  LDL.LU R13, [R1+0x280] ;  /* 0x00028000010d7983 */ /* 0x000f280000300800 */
[----:B------:R-:W4:Y:S04]  /*2290*/  LDL.LU R12, [R1+0x330] ;  /* 0x00033000010c7983 */ /* 0x000f280000300800 */
[----:B------:R-:W4:Y:S04]  /*22a0*/  LDL.LU R10, [R1+0x284] ;  /* 0x00028400010a7983 */ /* 0x000f280000300800 */
[----:B------:R-:W4:Y:S04]  /*22b0*/  LDL.LU R11, [R1+0x32c] ;  /* 0x00032c00010b7983 */ /* 0x000f280000300800 */
[----:B------:R-:W4:Y:S04]  /*22c0*/  LDL.LU R17, [R1+0x320] ;  /* 0x0003200001117983 */ /* 0x000f280000300800 */
[----:B------:R0:W-:Y:S01]  /*22d0*/  STL [R1+0x4f4], R9 ;  /* 0x0004f40901007387 */ /* 0x0001e20000100800 */
[----:B------:R-:W-:-:S03]  /*22e0*/  HADD2.F32 R27, -RZ, R18.H0_H0 ;  /* 0x20000012ff1b7230 */ /* 0x000fc60000004100 */
[----:B------:R-:W4:Y:S04]  /*22f0*/  LDL.LU R19, [R1+0x290] ;  /* 0x0002900001137983 */ /* 0x000f280000300800 */
[----:B0-----:R-:W4:Y:S04]  /*2300*/  LDL.LU R9, [R1+0x338] ;  /* 0x0003380001097983 */ /* 0x001f280000300800 */
[----:B------:R0:W-:Y:S04]  /*2310*/  STL [R1+0x4ec], R8 ;  /* 0x0004ec0801007387 */ /* 0x0001e80000100800 */
[----:B0-----:R-:W4:Y:S04]  /*2320*/  LDL.LU R8, [R1+0x334] ;  /* 0x0003340001087983 */ /* 0x001f280000300800 */
[----:B------:R-:W4:Y:S04]  /*2330*/  LDL.LU R21, [R1+0x33c] ;  /* 0x00033c0001157983 */ /* 0x000f280000300800 */
[----:B------:R-:W4:Y:S04]  /*2340*/  LDL.LU R18, [R1+0x318] ;  /* 0x0003180001127983 */ /* 0x000f280000300800 */
[----:B------:R0:W-:Y:S04]  /*2350*/  STL [R1+0x4e4], R27 ;  /* 0x0004e41b01007387 */ /* 0x0001e80000100800 */
[----:B0-----:R-:W4:Y:S01]  /*2360*/  LDL.LU R27, [R1+0x344] ;  /* 0x00034400011b7983 */ /* 0x001f220000300800 */
[----:B--2---:R-:W-:-:S05]  /*2370*/  HADD2.F32 R20, -RZ, R20.H0_H0 ;  /* 0x20000014ff147230 */ /* 0x004fca0000004100 */
[----:B------:R0:W-:Y:S01]  /*2380*/  STL [R1+0x4f8], R20 ;  /* 0x0004f81401007387 */ /* 0x0001e20000100800 */
[----:B---3--:R-:W-:-:S03]  /*2390*/  HADD2.F32 R25, -RZ, R25.H0_H0 ;  /* 0x20000019ff197230 */ /* 0x008fc60000004100 */
[----:B0-----:R-:W2:Y:S04]  /*23a0*/  LDL.LU R20, [R1+0x340] ;  /* 0x0003400001147983 */ /* 0x001ea80000300800 */
[----:B------:R0:W-:Y:S01]  /*23b0*/  STL [R1+0x4f0], R25 ;  /* 0x0004f01901007387 */ /* 0x0001e20000100800 */
[----:B----4-:R-:W-:-:S03]  /*23c0*/  HADD2.F32 R0, -RZ, R0.H0_H0 ;  /* 0x20000000ff007230 */ /* 0x010fc60000004100 */
[----:B0-----:R-:W3:Y:S04]  /*23d0*/  LDL.LU R25, [R1+0x348] ;  /* 0x0003480001197983 */ /* 0x001ee80000300800 */
[----:B------:R0:W-:Y:S01]  /*23e0*/  STL [R1+0x4e8], R0 ;  /* 0x0004e80001007387 */ /* 0x0001e20000100800 */
[----:B------:R-:W-:Y:S02]  /*23f0*/  HADD2.F32 R5, -RZ, R5.H0_H0 ;  /* 0x20000005ff057230 */ /* 0x000fe40000004100 */
[----:B------:R-:W-:Y:S01]  /*2400*/  HADD2.F32 R4, -RZ, R4.H0_H0 ;  /* 0x20000004ff047230 */ /* 0x000fe20000004100 */
[----:B0-----:R-:W4:Y:S04]  /*2410*/  LDL.LU R0, [R1+0x34c] ;  /* 0x00034c0001007983 */ /* 0x001f280000300800 */
[----:B------:R0:W-:Y:S01]  /*2420*/  STL [R1+0x4e0], R5 ;  /* 0x0004e00501007387 */ /* 0x0001e20000100800 */
[----:B------:R-:W-:-:S02]  /*2430*/  HADD2.F32 R7, -RZ, R7.H0_H0 ;  /* 0x20000007ff077230 */ /* 0x000fc40000004100 */
[----:B------:R-:W-:Y:S01]  /*2440*/  HADD2.F32 R6, -RZ, R6.H0_H0 ;  /* 0x20000006ff067230 */ /* 0x000fe20000004100 */
[----:B0-----:R-:W2:Y:S01]  /*2450*/  LDL.LU R5, [R1+0x5b4] ;  /* 0x0005b40001057983 */ /* 0x001ea20000300800 */
[----:B------:R-:W-:-:S03]  /*2460*/  HADD2.F32 R28, -RZ, R28.H0_H0 ;  /* 0x2000001cff1c7230 */ /* 0x000fc60000004100 */
[----:B------:R0:W-:Y:S04]  /*2470*/  STL [R1+0x4dc], R4 ;  /* 0x0004dc0401007387 */ /* 0x0001e80000100800 */
[----:B0-----:R-:W3:Y:S04]  /*2480*/  LDL.LU R4, [R1+0x5b0] ;  /* 0x0005b00001047983 */ /* 0x001ee80000300800 */
[----:B------:R0:W-:Y:S04]  /*2490*/  STL [R1+0x4d4], R7 ;  /* 0x0004d40701007387 */ /* 0x0001e80000100800 */
[----:B0-----:R-:W4:Y:S04]  /*24a0*/  LDL.LU R7, [R1+0x5ac] ;  /* 0x0005ac0001077983 */ /* 0x001f280000300800 */
[----:B------:R0:W-:Y:S04]  /*24b0*/  STL [R1+0x4cc], R6 ;  /* 0x0004cc0601007387 */ /* 0x0001e80000100800 */
[----:B0-----:R-:W4:Y:S04]  /*24c0*/  LDL.LU R6, [R1+0x5a8] ;  /* 0x0005a80001067983 */ /* 0x001f280000300800 */
[----:B------:R0:W-:Y:S04]  /*24d0*/  STL [R1+0x4c4], R28 ;  /* 0x0004c41c01007387 */ /* 0x0001e80000100800 */
[----:B0-----:R-:W4:Y:S01]  /*24e0*/  LDL.LU R28, [R1+0x5a4] ;  /* 0x0005a400011c7983 */ /* 0x001f220000300800 */
[----:B------:R-:W-:-:S02]  /*24f0*/  HADD2.F32 R19, -RZ, R19.H0_H0 ;  /* 0x20000013ff137230 */ /* 0x000fc40000004100 */
[----:B------:R-:W-:Y:S02]  /*2500*/  HADD2.F32 R15, -RZ, R15.H0_H0 ;  /* 0x2000000fff0f7230 */ /* 0x000fe40000004100 */
[----:B------:R-:W-:Y:S02]  /*2510*/  HADD2.F32 R11, -RZ, R11.H0_H0 ;  /* 0x2000000bff0b7230 */ /* 0x000fe40000004100 */
[----:B------:R-:W-:-:S05]  /*2520*/  HADD2.F32 R18, -RZ, R18.H0_H0 ;  /* 0x20000012ff127230 */ /* 0x000fca0000004100 */
[----:B------:R0:W-:Y:S04]  /*2530*/  STL [R1+0x4d8], R18 ;  /* 0x0004d81201007387 */ /* 0x0001e80000100800 */
[----:B------:R-:W-:Y:S01]  /*2540*/  STL [R1+0x4d0], R19 ;  /* 0x0004d01301007387 */ /* 0x000fe20000100800 */
[----:B0-----:R-:W-:Y:S02]  /*2550*/  HADD2.F32 R18, -RZ, R17.H0_H0 ;  /* 0x20000011ff127230 */ /* 0x001fe40000004100 */
[----:B------:R-:W-:Y:S02]  /*2560*/  HADD2.F32 R17, -RZ, R16.H0_H0 ;  /* 0x20000010ff117230 */ /* 0x000fe40000004100 */
[----:B------:R-:W-:Y:S01]  /*2570*/  HADD2.F32 R16, -RZ, R24.H0_H0 ;  /* 0x20000018ff107230 */ /* 0x000fe20000004100 */
[----:B------:R0:W-:Y:S04]  /*2580*/  STL [R1+0x4c8], R18 ;  /* 0x0004c81201007387 */ /* 0x0001e80000100800 */
[----:B------:R1:W-:Y:S04]  /*2590*/  STL [R1+0x4c0], R17 ;  /* 0x0004c01101007387 */ /* 0x0003e80000100800 */
[----:B------:R1:W-:Y:S01]  /*25a0*/  STL [R1+0x4bc], R16 ;  /* 0x0004bc1001007387 */ /* 0x0003e20000100800 */
[----:B0-----:R-:W-:-:S02]  /*25b0*/  HADD2.F32 R18, -RZ, R23.H0_H0 ;  /* 0x20000017ff127230 */ /* 0x001fc40000004100 */
[----:B-1----:R-:W-:-:S03]  /*25c0*/  HADD2.F32 R17, -RZ, R22.H0_H0 ;  /* 0x20000016ff117230 */ /* 0x002fc60000004100 */
[----:B------:R-:W-:Y:S01]  /*25d0*/  STL [R1+0x4b4], R18 ;  /* 0x0004b41201007387 */ /* 0x000fe20000100800 */
[----:B------:R-:W-:Y:S02]  /*25e0*/  HADD2.F32 R16, -RZ, R14.H0_H0 ;  /* 0x2000000eff107230 */ /* 0x000fe40000004100 */
[----:B------:R-:W-:Y:S01]  /*25f0*/  HADD2.F32 R14, -RZ, R13.H0_H0 ;  /* 0x2000000dff0e7230 */ /* 0x000fe20000004100 */
[----:B------:R-:W-:Y:S01]  /*2600*/  STL [R1+0x4ac], R17 ;  /* 0x0004ac1101007387 */ /* 0x000fe20000100800 */
[----:B------:R-:W-:Y:S02]  /*2610*/  HADD2.F32 R13, -RZ, R12.H0_H0 ;  /* 0x2000000cff0d7230 */ /* 0x000fe40000004100 */
[----:B------:R-:W-:Y:S01]  /*2620*/  HADD2.F32 R12, -RZ, R10.H0_H0 ;  /* 0x2000000aff0c7230 */ /* 0x000fe20000004100 */
[----:B------:R-:W-:Y:S01]  /*2630*/  STL [R1+0x4a4], R16 ;  /* 0x0004a41001007387 */ /* 0x000fe20000100800 */
[----:B------:R-:W-:-:S03]  /*2640*/  HADD2.F32 R9, -RZ, R9.H0_H0 ;  /* 0x20000009ff097230 */ /* 0x000fc60000004100 */
[----:B------:R-:W-:Y:S01]  /*2650*/  STL [R1+0x4b8], R15 ;  /* 0x0004b80f01007387 */ /* 0x000fe20000100800 */
[----:B------:R-:W-:-:S03]  /*2660*/  HADD2.F32 R8, -RZ, R8.H0_H0 ;  /* 0x20000008ff087230 */ /* 0x000fc60000004100 */
[----:B------:R-:W-:Y:S04]  /*2670*/  STL [R1+0x4b0], R14 ;  /* 0x0004b00e01007387 */ /* 0x000fe80000100800 */
[----:B------:R-:W-:Y:S04]  /*2680*/  STL [R1+0x4a8], R13 ;  /* 0x0004a80d01007387 */ /* 0x000fe80000100800 */
[----:B------:R-:W-:Y:S04]  /*2690*/  STL [R1+0x4a0], R12 ;  /* 0x0004a00c01007387 */ /* 0x000fe80000100800 */
[----:B------:R-:W-:Y:S01]  /*26a0*/  STL [R1+0x49c], R11 ;  /* 0x00049c0b01007387 */ /* 0x000fe20000100800 */
[----:B------:R-:W-:-:S02]  /*26b0*/  SHF.R.U64 R2, R2, 0x10, R3 ;  /* 0x0000001002027819 */ /* 0x000fc40000001203 */
[----:B------:R-:W-:Y:S02]  /*26c0*/  MOV R26, R3 ;  /* 0x00000003001a7202 */ /* 0x000fe40000000f00 */
[----:B------:R-:W-:Y:S01]  /*26d0*/  SHF.R.U32.HI R3, RZ, 0x10, R3 ;  /* 0x00000010ff037819 */ /* 0x000fe20000011603 */
[----:B--2---:R-:W-:Y:S02]  /*26e0*/  HADD2.F32 R5, -RZ, R5.H0_H0 ;  /* 0x20000005ff057230 */ /* 0x004fe40000004100 */
[----:B---3--:R-:W-:Y:S02]  /*26f0*/  HADD2.F32 R4, -RZ, R4.H0_H0 ;  /* 0x20000004ff047230 */ /* 0x008fe40000004100 */
[----:B----4-:R-:W-:-:S05]  /*2700*/  HADD2.F32 R10, -RZ, R28.H0_H0 ;  /* 0x2000001cff0a7230 */ /* 0x010fca0000004100 */
[----:B------:R0:W-:Y:S04]  /*2710*/  STL [R1+0x494], R10 ;  /* 0x0004940a01007387 */ /* 0x0001e80000100800 */
[----:B------:R1:W-:Y:S04]  /*2720*/  STL [R1+0x48c], R9 ;  /* 0x00048c0901007387 */ /* 0x0003e80000100800 */
[----:B------:R2:W-:Y:S01]  /*2730*/  STL [R1+0x484], R8 ;  /* 0x0004840801007387 */ /* 0x0005e20000100800 */
[----:B0-----:R-:W-:Y:S02]  /*2740*/  HADD2.F32 R10, -RZ, R21.H0_H0 ;  /* 0x20000015ff0a7230 */ /* 0x001fe40000004100 */
[----:B-1----:R-:W-:-:S02]  /*2750*/  HADD2.F32 R9, -RZ, R6.H0_H0 ;  /* 0x20000006ff097230 */ /* 0x002fc40000004100 */
[----:B------:R-:W-:Y:S02]  /*2760*/  HADD2.F32 R6, -RZ, R7.H0_H0 ;  /* 0x20000007ff067230 */ /* 0x000fe40000004100 */
[----:B--2---:R-:W-:Y:S01]  /*2770*/  HADD2.F32 R8, -RZ, R27.H0_H0 ;  /* 0x2000001bff087230 */ /* 0x004fe20000004100 */
[----:B------:R-:W-:Y:S01]  /*2780*/  STL [R1+0x498], R10 ;  /* 0x0004980a01007387 */ /* 0x000fe20000100800 */
[----:B------:R-:W-:-:S03]  /*2790*/  HADD2.F32 R7, -RZ, R20.H0_H0 ;  /* 0x20000014ff077230 */ /* 0x000fc60000004100 */
[----:B------:R-:W-:Y:S04]  /*27a0*/  STL [R1+0x490], R9 ;  /* 0x0004900901007387 */ /* 0x000fe80000100800 */
[----:B------:R-:W-:Y:S04]  /*27b0*/  STL [R1+0x488], R8 ;  /* 0x0004880801007387 */ /* 0x000fe80000100800 */
[----:B------:R0:W-:Y:S04]  /*27c0*/  STL [R1+0x480], R6 ;  /* 0x0004800601007387 */ /* 0x0001e80000100800 */
[----:B------:R-:W-:Y:S04]  /*27d0*/  STL [R1+0x47c], R7 ;  /* 0x00047c0701007387 */ /* 0x000fe80000100800 */
[----:B------:R1:W-:Y:S01]  /*27e0*/  STL [R1+0x474], R4 ;  /* 0x0004740401007387 */ /* 0x0003e20000100800 */
[----:B0-----:R-:W-:-:S05]  /*27f0*/  HADD2.F32 R6, -RZ, R25.H0_H0 ;  /* 0x20000019ff067230 */ /* 0x001fca0000004100 */
[----:B------:R-:W-:Y:S01]  /*2800*/  STL [R1+0x46c], R6 ;  /* 0x00046c0601007387 */ /* 0x000fe20000100800 */
[----:B-1----:R-:W-:Y:S02]  /*2810*/  HADD2.F32 R4, -RZ, R0.H0_H0 ;  /* 0x20000000ff047230 */ /* 0x002fe40000004100 */
[----:B------:R-:W-:Y:S01]  /*2820*/  HADD2.F32 R0, -RZ, R2.H0_H0 ;  /* 0x20000002ff007230 */ /* 0x000fe20000004100 */
[----:B------:R-:W-:Y:S01]  /*2830*/  STL [R1+0x464], R5 ;  /* 0x0004640501007387 */ /* 0x000fe20000100800 */
[----:B------:R-:W-:-:S03]  /*2840*/  HADD2.F32 R2, -RZ, R26.H0_H0 ;  /* 0x2000001aff027230 */ /* 0x000fc60000004100 */
[----:B------:R-:W-:Y:S04]  /*2850*/  STL [R1+0x478], R4 ;  /* 0x0004780401007387 */ /* 0x000fe80000100800 */
[----:B------:R0:W5:Y:S04]  /*2860*/  LDL.LU R26, [R1+0x5a0] ;  /* 0x0005a000011a7983 */ /* 0x0001680000300800 */
[----:B------:R1:W-:Y:S04]  /*2870*/  STL [R1+0x470], R0 ;  /* 0x0004700001007387 */ /* 0x0003e80000100800 */
[----:B------:R0:W-:Y:S01]  /*2880*/  STL [R1+0x468], R2 ;  /* 0x0004680201007387 */ /* 0x0001e20000100800 */
[----:B-1----:R-:W-:-:S03]  /*2890*/  HADD2.F32 R0, -RZ, R3.H0_H0 ;  /* 0x20000003ff007230 */ /* 0x002fc60000004100 */
[----:B------:R0:W-:Y:S04]  /*28a0*/  STL [R1+0x4], RZ ;  /* 0x000004ff01007387 */ /* 0x0001e80000100800 */
[----:B------:R0:W-:Y:S02]  /*28b0*/  STL [R1+0x460], R0 ;  /* 0x0004600001007387 */ /* 0x0001e40000100800 */
.L_x_2116:
[----:B------:R-:W-:-:S10]  /*28c0*/  HFMA2.MMA R12, -RZ, RZ, 0, 2.384185791015625e-07 ;  /* 0x00000004ff0c7435 */ /* 0x000fd400000001ff */
[----:B0-----:R-:W-:-:S04]  /*28d0*/  IMAD.WIDE R2, R29, R12, c[0x0][0x1a0] ;  /* 0x000068001d027625 */ /* 0x001fc800078e020c */
[C---:B------:R-:W-:Y:S01]  /*28e0*/  IMAD.WIDE R12, R29.reuse, R12, c[0x0][0x1a8] ;  /* 0x00006a001d0c7625 */ /* 0x040fe200078e020c */
[----:B------:R-:W0:Y:S04]  /*28f0*/  S2R R14, SR_TID.X ;  /* 0x00000000000e7919 */ /* 0x000e280000002100 */
[----:B-----5:R1:W5:Y:S01]  /*2900*/  LDG.E R0, [R12.64] ;  /* 0x000000040c007981 */ /* 0x020362000c1e1900 */
[----:B------:R-:W2:Y:S03]  /*2910*/  LDC.U8 R28, c[0x0][0x1f0] ;  /* 0x00007c00ff1c7b82 */ /* 0x000ea60000000000 */
[----:B------:R3:W5:Y:S01]  /*2920*/  LDG.E R27, [R2.64] ;  /* 0x00000004021b7981 */ /* 0x000762000c1e1900 */
[----:B------:R-:W-:Y:S01]  /*2930*/  LOP3.LUT P5, RZ, R26, 0xffffffe0, RZ, 0xc0, !PT ;  /* 0xffffffe01aff7812 */ /* 0x000fe200078ac0ff */
[----:B---3--:R-:W-:-:S05]  /*2940*/  IMAD R2, R29, c[0x0][0x168], RZ ;  /* 0x00005a001d027a24 */ /* 0x008fca00078e02ff */
[----:B------:R-:W-:-:S04]  /*2950*/  SHF.R.S32.HI R3, RZ, 0x1f, R2 ;  /* 0x0000001fff037819 */ /* 0x000fc80000011402 */
[----:B------:R-:W-:Y:S02]  /*2960*/  LEA.HI R2, R3, R2, RZ, 0x2 ;  /* 0x0000000203027211 */ /* 0x000fe400078f10ff */
[----:B0-----:R-:W-:Y:S01]  /*2970*/  LOP3.LUT R3, R14, 0x1f, RZ, 0xc0, !PT ;  /* 0x0000001f0e037812 */ /* 0x001fe200078ec0ff */
[----:B------:R-:W-:Y:S03]  /*2980*/  BSSY B1, `(.L_x_2074) ;  /* 0x000007d000017945 */ /* 0x000fe60003800000 */
[----:B------:R-:W-:Y:S01]  /*2990*/  LEA.HI.SX32 R3, R2, R3, 0x1e ;  /* 0x0000000302037211 */ /* 0x000fe200078ff2ff */
[----:B------:R-:W-:-:S03]  /*29a0*/  CS2R R24, SRZ ;  /* 0x0000000000187805 */ /* 0x000fc6000001ff00 */
[----:B------:R-:W-:Y:S01]  /*29b0*/  MOV R2, R3 ;  /* 0x0000000300027202 */ /* 0x000fe20000000f00 */
[----:B------:R-:W-:Y:S05]  /*29c0*/  @!P5 BRA `(.L_x_2075) ;  /* 0x000007800000d947 */ /* 0x000fea0003800000 */
[----:B-12---:R0:W2:Y:S04]  /*29d0*/  LDL.64 R16, [R1+0x310] ;  /* 0x0003100001107983 */ /* 0x0060a80000100a00 */
[----:B------:R0:W2:Y:S01]  /*29e0*/  LDL.64 R18, [R1+0x318] ;  /* 0x0003180001127983 */ /* 0x0000a20000100a00 */
[----:B------:R-:W-:-:S03]  /*29f0*/  ISETP.NE.U32.AND P5, PT, RZ, c[0x0][0x218], PT ;  /* 0x00008600ff007a0c */ /* 0x000fc60003fa5070 */
[----:B------:R1:W-:Y:S01]  /*2a00*/  STL [R1+0x5b4], R9 ;  /* 0x0005b40901007387 */ /* 0x0003e20000100800 */
[----:B------:R-:W-:-:S03]  /*2a10*/  ISETP.NE.AND.EX P5, PT, RZ, c[0x0][0x21c], PT, P5 ;  /* 0x00008700ff007a0c */ /* 0x000fc60003fa5350 */
[----:B------:R3:W-:Y:S04]  /*2a20*/  STL [R1+0x5b0], R8 ;  /* 0x0005b00801007387 */ /* 0x0007e80000100800 */
[----:B------:R-:W-:Y:S04]  /*2a30*/  STL [R1+0x5ac], R7 ;  /* 0x0005ac0701007387 */ /* 0x000fe80000100800 */
[----:B------:R-:W-:Y:S02]  /*2a40*/  STL [R1+0x5a8], R6 ;  /* 0x0005a80601007387 */ /* 0x000fe40000100800 */
[----:B------:R-:W-:-:S02]  /*2a50*/  @P5 LEA R12, P6, R3, c[0x0][0x218], 0x4 ;  /* 0x00008600030c5a11 */ /* 0x000fc400078c20ff */
[----:B------:R-:W-:Y:S02]  /*2a60*/  STL [R1+0x5a4], R5 ;  /* 0x0005a40501007387 */ /* 0x000fe40000100800 */
[C---:B------:R-:W-:Y:S02]  /*2a70*/  @P5 LEA.HI.X R13, R3.reuse, c[0x0][0x21c], RZ, 0x4, P6 ;  /* 0x00008700030d5a11 */ /* 0x040fe400030f24ff */
[----:B------:R4:W-:Y:S04]  /*2a80*/  STL [R1+0x5a0], R4 ;  /* 0x0005a00401007387 */ /* 0x0009e80000100800 */
[----:B-1----:R-:W2:Y:S04]  /*2a90*/  LDL R9, [R1+0x598] ;  /* 0x0005980001097983 */ /* 0x002ea80000100800 */
[----:B---3--:R-:W3:Y:S04]  /*2aa0*/  LDL.LU R8, [R1] ;  /* 0x0000000001087983 */ /* 0x008ee80000300800 */
[----:B----4-:R-:W4:Y:S04]  /*2ab0*/  LDL R4, [R1+0x59c] ;  /* 0x00059c0001047983 */ /* 0x010f280000100800 */
[----:B------:R-:W3:Y:S04]  /*2ac0*/  LDL.LU R7, [R1+0xa0] ;  /* 0x0000a00001077983 */ /* 0x000ee80000300800 */
[----:B------:R-:W3:Y:S04]  /*2ad0*/  LDL.LU R6, [R1+0x140] ;  /* 0x0001400001067983 */ /* 0x000ee80000300800 */
[----:B------:R-:W3:Y:S04]  /*2ae0*/  LDL R5, [R1+0x590] ;  /* 0x0005900001057983 */ /* 0x000ee80000100800 */
[----:B--2---:R-:W2:Y:S04]  /*2af0*/  @P5 LDG.E.128 R16, [R12.64] ;  /* 0x000000040c105981 */ /* 0x004ea8000c1e1d00 */
[----:B--2---:R1:W-:Y:S04]  /*2b00*/  @P5 STL.64 [R1+0x310], R16 ;  /* 0x0003101001005387 */ /* 0x0043e80000100a00 */
[----:B------:R2:W-:Y:S01]  /*2b10*/  @P5 STL.64 [R1+0x318], R18 ;  /* 0x0003181201005387 */ /* 0x0005e20000100a00 */
[----:B------:R-:W-:-:S04]  /*2b20*/  LEA R20, P5, R3, c[0x0][0x188], 0x4 ;  /* 0x0000620003147a11 */ /* 0x000fc800078a20ff */
[----:B------:R-:W-:-:S06]  /*2b30*/  LEA.HI.X R21, R3, c[0x0][0x18c], RZ, 0x4, P5 ;  /* 0x0000630003157a11 */ /* 0x000fcc00028f24ff */
[----:B------:R-:W3:Y:S01]  /*2b40*/  LDG.E.128 R20, [R20.64] ;  /* 0x0000000414147981 */ /* 0x000ee2000c1e1d00 */
[----:B------:R-:W-:Y:S02]  /*2b50*/  ISETP.NE.AND P5, PT, R28, RZ, PT ;  /* 0x000000ff1c00720c */ /* 0x000fe40003fa5270 */
[----:B-1----:R-:W-:Y:S02]  /*2b60*/  MOV R16, 0x10 ;  /* 0x0000001000107802 */ /* 0x002fe40000000f00 */
[----:B-----5:R-:W-:-:S03]  /*2b70*/  FSEL R2, R27, RZ, !P5 ;  /* 0x000000ff1b027208 */ /* 0x020fc60006800000 */
[----:B------:R-:W-:-:S04]  /*2b80*/  IMAD.WIDE.U32 R12, R3, R16, c[0x0][0x210] ;  /* 0x00008400030c7625 */ /* 0x000fc800078e0010 */
[----:B------:R-:W-:Y:S02]  /*2b90*/  IMAD.WIDE.U32 R16, R3, R16, c[0x0][0x208] ;  /* 0x0000820003107625 */ /* 0x000fe400078e0010 */
[----:B------:R-:W4:Y:S04]  /*2ba0*/  LDG.E.128 R12, [R12.64] ;  /* 0x000000040c0c7981 */ /* 0x000f28000c1e1d00 */
[----:B--2---:R-:W2:Y:S01]  /*2bb0*/  LDG.E.128 R16, [R16.64] ;  /* 0x0000000410107981 */ /* 0x004ea2000c1e1d00 */
[----:B---3--:R-:W-:-:S04]  /*2bc0*/  FADD.FTZ R20, -R2, R20 ;  /* 0x0000001402147221 */ /* 0x008fc80000010100 */
[----:B------:R-:W-:Y:S02]  /*2bd0*/  FMUL.FTZ R24, R0, R20 ;  /* 0x0000001400187220 */ /* 0x000fe40000410000 */
[----:B------:R-:W3:Y:S01]  /*2be0*/  LDL.LU R20, [R1+0x1e0] ;  /* 0x0001e00001147983 */ /* 0x000ee20000300800 */
[C---:B------:R-:W-:Y:S02]  /*2bf0*/  FADD.FTZ R21, -R2.reuse, R21 ;  /* 0x0000001502157221 */ /* 0x040fe40000010100 */
[C---:B------:R-:W-:Y:S02]  /*2c00*/  FADD.FTZ R22, -R2.reuse, R22 ;  /* 0x0000001602167221 */ /* 0x040fe40000010100 */
[----:B------:R-:W-:Y:S02]  /*2c10*/  FADD.FTZ R23, -R2, R23 ;  /* 0x0000001702177221 */ /* 0x000fe40000010100 */
[----:B----4-:R-:W-:Y:S02]  /*2c20*/  FMUL.FTZ R2, R9, R12 ;  /* 0x0000000c09027220 */ /* 0x010fe40000410000 */
[----:B------:R-:W4:Y:S01]  /*2c30*/  LDL.LU R9, [R1+0x1e4] ;  /* 0x0001e40001097983 */ /* 0x000f220000300800 */
[----:B--2---:R-:W-:-:S03]  /*2c40*/  FFMA.FTZ R8, R16, R24, R8 ;  /* 0x0000001810087223 */ /* 0x004fc60000010008 */
[----:B------:R-:W2:Y:S01]  /*2c50*/  LDL R25, [R1+0x594] ;  /* 0x0005940001197983 */ /* 0x000ea20000100800 */
[----:B------:R-:W-:-:S03]  /*2c60*/  FFMA.FTZ R4, R4, R16, R2 ;  /* 0x0000001004047223 */ /* 0x000fc60000010002 */
[----:B------:R-:W-:Y:S01]  /*2c70*/  STL [R1+0x348], R24 ;  /* 0x0003481801007387 */ /* 0x000fe20000100800 */
[----:B---3--:R-:W-:-:S05]  /*2c80*/  FADD.FTZ R20, R20, R16 ;  /* 0x0000001014147221 */ /* 0x008fca0000010000 */
[----:B------:R1:W-:Y:S04]  /*2c90*/  STL [R1+0x1e0], R20 ;  /* 0x0001e01401007387 */ /* 0x0003e80000100800 */
[----:B------:R3:W-:Y:S01]  /*2ca0*/  STL [R1], R8 ;  /* 0x0000000801007387 */ /* 0x0007e20000100800 */
[----:B-1----:R-:W-:-:S03]  /*2cb0*/  FMUL.FTZ R20, R0, R21 ;  /* 0x0000001500147220 */ /* 0x002fc60000410000 */
[----:B---3--:R-:W3:Y:S04]  /*2cc0*/  LDL.LU R8, [R1+0xa4] ;  /* 0x0000a40001087983 */ /* 0x008ee80000300800 */
[----:B------:R-:W2:Y:S04]  /*2cd0*/  LDL.LU R16, [R1+0x144] ;  /* 0x0001440001107983 */ /* 0x000ea80000300800 */
[----:B------:R-:W2:Y:S01]  /*2ce0*/  LDL.LU R21, [R1+0x4] ;  /* 0x0000040001157983 */ /* 0x000ea20000300800 */
[----:B------:R-:W-:Y:S02]  /*2cf0*/  FADD.FTZ R7, R7, R12 ;  /* 0x0000000c07077221 */ /* 0x000fe40000010000 */
[----:B------:R-:W-:-:S03]  /*2d00*/  FFMA.FTZ R6, R12, R24, R6 ;  /* 0x000000180c067223 */ /* 0x000fc60000010006 */
[----:B------:R1:W-:Y:S01]  /*2d10*/  STL [R1+0xa0], R7 ;  /* 0x0000a00701007387 */ /* 0x0003e20000100800 */
[----:B----4-:R-:W-:-:S03]  /*2d20*/  FADD.FTZ R9, R9, R17 ;  /* 0x0000001109097221 */ /* 0x010fc60000010000 */
[----:B------:R-:W-:Y:S01]  /*2d30*/  STL [R1+0x3c0], R4 ;  /* 0x0003c00401007387 */ /* 0x000fe20000100800 */
[----:B------:R-:W-:-:S03]  /*2d40*/  FMUL.FTZ R2, R5, R13 ;  /* 0x0000000d05027220 */ /* 0x000fc60000410000 */
[----:B------:R4:W-:Y:S04]  /*2d50*/  STL [R1+0x140], R6 ;  /* 0x0001400601007387 */ /* 0x0009e80000100800 */
[----:B-1----:R-:W2:Y:S04]  /*2d60*/  LDL.LU R7, [R1+0x1e8] ;  /* 0x0001e80001077983 */ /* 0x002ea80000300800 */
[----:B----4-:R-:W4:Y:S04]  /*2d70*/  LDL.LU R6, [R1+0x8] ;  /* 0x0000080001067983 */ /* 0x010f280000300800 */
[----:B------:R-:W4:Y:S04]  /*2d80*/  LDL.LU R5, [R1+0xa8] ;  /* 0x0000a80001057983 */ /* 0x000f280000300800 */
[----:B------:R-:W4:Y:S04]  /*2d90*/  LDL.LU R12, [R1+0x148] ;  /* 0x00014800010c7983 */ /* 0x000f280000300800 */
[----:B------:R1:W-:Y:S04]  /*2da0*/  STL [R1+0x1e4], R9 ;  /* 0x0001e40901007387 */ /* 0x0003e80000100800 */
[----:B-1----:R0:W5:Y:S04]  /*2db0*/  LDL.LU R9, [R1+0x5b4] ;  /* 0x0005b40001097983 */ /* 0x0021680000300800 */
[----:B------:R-:W-:Y:S01]  /*2dc0*/  STL [R1+0x398], R20 ;  /* 0x0003981401007387 */ /* 0x000fe20000100800 */
[----:B---3--:R-:W-:-:S02]  /*2dd0*/  FADD.FTZ R8, R8, R13 ;  /* 0x0000000d08087221 */ /* 0x008fc40000010000 */
[----:B--2---:R-:W-:-:S05]  /*2de0*/  FFMA.FTZ R21, R17, R20, R21 ;  /* 0x0000001411157223 */ /* 0x004fca0000010015 */
[----:B------:R1:W-:Y:S01]  /*2df0*/  STL [R1+0x4], R21 ;  /* 0x0000041501007387 */ /* 0x0003e20000100800 */
[----:B------:R-:W-:Y:S02]  /*2e00*/  FFMA.FTZ R16, R13, R20, R16 ;  /* 0x000000140d107223 */ /* 0x000fe40000010010 */
[----:B-1----:R-:W-:Y:S02]  /*2e10*/  FFMA.FTZ R21, R25, R17, R2 ;  /* 0x0000001119157223 */ /* 0x002fe40000010002 */
[----:B------:R-:W2:Y:S04]  /*2e20*/  LDL R2, [R1+0x588] ;  /* 0x0005880001027983 */ /* 0x000ea80000100800 */
[----:B------:R-:W3:Y:S04]  /*2e30*/  LDL.LU R17, [R1+0xac] ;  /* 0x0000ac0001117983 */ /* 0x000ee80000300800 */
[----:B------:R-:W3:Y:S04]  /*2e40*/  LDL.LU R25, [R1+0x14c] ;  /* 0x00014c0001197983 */ /* 0x000ee80000300800 */
[----:B------:R1:W-:Y:S04]  /*2e50*/  STL [R1+0xa4], R8 ;  /* 0x0000a40801007387 */ /* 0x0003e80000100800 */
[----:B-1----:R0:W5:Y:S04]  /*2e60*/  LDL.LU R8, [R1+0x5b0] ;  /* 0x0005b00001087983 */ /* 0x0021680000300800 */
[----:B------:R-:W3:Y:S01]  /*2e70*/  LDL R13, [R1+0x58c] ;  /* 0x00058c00010d7983 */ /* 0x000ee20000100800 */
[----:B------:R-:W-:-:S03]  /*2e80*/  FADD.FTZ R7, R7, R18 ;  /* 0x0000001207077221 */ /* 0x000fc60000010000 */
[----:B------:R1:W-:Y:S01]  /*2e90*/  STL [R1+0x144], R16 ;  /* 0x0001441001007387 */ /* 0x0003e20000100800 */
[----:B----4-:R-:W-:Y:S02]  /*2ea0*/  FADD.FTZ R5, R5, R14 ;  /* 0x0000000e05057221 */ /* 0x010fe40000010000 */
[----:B-1----:R-:W-:Y:S02]  /*2eb0*/  FMUL.FTZ R16, R0, R22 ;  /* 0x0000001600107220 */ /* 0x002fe40000410000 */
[----:B------:R-:W4:Y:S02]  /*2ec0*/  LDL R22, [R1+0x584] ;  /* 0x0005840001167983 */ /* 0x000f240000100800 */
[-C--:B------:R-:W-:Y:S02]  /*2ed0*/  FFMA.FTZ R6, R18, R16.reuse, R6 ;  /* 0x0000001012067223 */ /* 0x080fe40000010006 */
[----:B------:R-:W-:Y:S04]  /*2ee0*/  STL [R1+0x438], R21 ;  /* 0x0004381501007387 */ /* 0x000fe80000100800 */
[----:B------:R1:W-:Y:S01]  /*2ef0*/  STL [R1+0x1e8], R7 ;  /* 0x0001e80701007387 */ /* 0x0003e20000100800 */
[----:B------:R-:W-:-:S03]  /*2f00*/  FFMA.FTZ R12, R14, R16, R12 ;  /* 0x000000100e0c7223 */ /* 0x000fc6000001000c */
[----:B-1----:R0:W5:Y:S04]  /*2f10*/  LDL.LU R7, [R1+0x5ac] ;  /* 0x0005ac0001077983 */ /* 0x0021680000300800 */
[----:B------:R-:W-:Y:S04]  /*2f20*/  STL [R1+0x370], R16 ;  /* 0x0003701001007387 */ /* 0x000fe80000100800 */
[----:B------:R1:W-:Y:S04]  /*2f30*/  STL [R1+0x8], R6 ;  /* 0x0000080601007387 */ /* 0x0003e80000100800 */
[----:B-1----:R0:W5:Y:S01]  /*2f40*/  LDL.LU R6, [R1+0x5a8] ;  /* 0x0005a80001067983 */ /* 0x0021620000300800 */
[----:B--2---:R-:W-:-:S04]  /*2f50*/  FMUL.FTZ R2, R2, R14 ;  /* 0x0000000e02027220 */ /* 0x004fc80000410000 */
[----:B---3--:R-:W-:Y:S02]  /*2f60*/  FFMA.FTZ R13, R13, R18, R2 ;  /* 0x000000120d0d7223 */ /* 0x008fe40000010002 */
[----:B------:R-:W2:Y:S04]  /*2f70*/  LDL R2, [R1+0x580] ;  /* 0x0005800001027983 */ /* 0x000ea80000100800 */
[----:B------:R-:W3:Y:S04]  /*2f80*/  LDL.LU R18, [R1+0xc] ;  /* 0x00000c0001127983 */ /* 0x000ee80000300800 */
[----:B------:R1:W-:Y:S04]  /*2f90*/  STL [R1+0xa8], R5 ;  /* 0x0000a80501007387 */ /* 0x0003e80000100800 */
[----:B-1----:R0:W5:Y:S04]  /*2fa0*/  LDL.LU R5, [R1+0x5a4] ;  /* 0x0005a40001057983 */ /* 0x0021680000300800 */
[----:B------:R-:W4:Y:S04]  /*2fb0*/  LDL.LU R14, [R1+0x1ec] ;  /* 0x0001ec00010e7983 */ /* 0x000f280000300800 */
[----:B------:R1:W-:Y:S01]  /*2fc0*/  STL [R1+0x148], R12 ;  /* 0x0001480c01007387 */ /* 0x0003e20000100800 */
[----:B------:R-:W-:-:S03]  /*2fd0*/  FADD.FTZ R17, R17, R15 ;  /* 0x0000000f11117221 */ /* 0x000fc60000010000 */
[----:B------:R-:W-:Y:S01]  /*2fe0*/  STL [R1+0x410], R13 ;  /* 0x0004100d01007387 */ /* 0x000fe20000100800 */
[----:B-1----:R-:W-:-:S04]  /*2ff0*/  FMUL.FTZ R12, R0, R23 ;  /* 0x00000017000c7220 */ /* 0x002fc80000410000 */
[----:B------:R-:W-:Y:S01]  /*3000*/  FFMA.FTZ R25, R15, R12, R25 ;  /* 0x0000000c0f197223 */ /* 0x000fe20000010019 */
[----:B------:R-:W-:Y:S01]  /*3010*/  STL [R1+0x344], R12 ;  /* 0x0003440c01007387 */ /* 0x000fe20000100800 */
[----:B------:R-:W-:Y:S02]  /*3020*/  FFMA.FTZ R24, R24, R4, RZ ;  /* 0x0000000418187223 */ /* 0x000fe400000100ff */
[----:B--2---:R-:W-:Y:S02]  /*3030*/  FMUL.FTZ R2, R2, R15 ;  /* 0x0000000f02027220 */ /* 0x004fe40000410000 */
[----:B---3--:R-:W-:Y:S02]  /*3040*/  FFMA.FTZ R18, R19, R12, R18 ;  /* 0x0000000c13127223 */ /* 0x008fe40000010012 */
[----:B----4-:R-:W-:Y:S02]  /*3050*/  FFMA.FTZ R2, R22, R19, R2 ;  /* 0x0000001316027223 */ /* 0x010fe40000010002 */
[----:B------:R-:W-:-:S05]  /*3060*/  FADD.FTZ R14, R14, R19 ;  /* 0x000000130e0e7221 */ /* 0x000fca0000010000 */
[----:B------:R-:W-:Y:S04]  /*3070*/  STL [R1+0x1ec], R14 ;  /* 0x0001ec0e01007387 */ /* 0x000fe80000100800 */
[----:B------:R-:W-:Y:S04]  /*3080*/  STL [R1+0xc], R18 ;  /* 0x00000c1201007387 */ /* 0x000fe80000100800 */
[----:B------:R1:W-:Y:S04]  /*3090*/  STL [R1+0x14c], R25 ;  /* 0x00014c1901007387 */ /* 0x0003e80000100800 */
[----:B------:R-:W-:Y:S04]  /*30a0*/  STL [R1+0xac], R17 ;  /* 0x0000ac1101007387 */ /* 0x000fe80000100800 */
[----:B------:R2:W-:Y:S01]  /*30b0*/  STL [R1+0x3e8], R2 ;  /* 0x0003e80201007387 */ /* 0x0005e20000100800 */
[----:B-1----:R-:W-:-:S03]  /*30c0*/  FADD.FTZ R25, RZ, R4 ;  /* 0x00000004ff197221 */ /* 0x002fc60000010000 */
[----:B------:R0:W5:Y:S01]  /*30d0*/  LDL.LU R4, [R1+0x5a0] ;  /* 0x0005a00001047983 */ /* 0x0001620000300800 */
[----:B------:R-:W-:Y:S02]  /*30e0*/  FFMA.FTZ R24, R20, R21, R24 ;  /* 0x0000001514187223 */ /* 0x000fe40000010018 */
[----:B------:R-:W-:Y:S02]  /*30f0*/  FADD.FTZ R25, R25, R21 ;  /* 0x0000001519197221 */ /* 0x000fe40000010000 */
[----:B------:R-:W-:Y:S02]  /*3100*/  FFMA.FTZ R24, R16, R13, R24 ;  /* 0x0000000d10187223 */ /* 0x000fe40000010018 */
[----:B------:R-:W-:Y:S02]  /*3110*/  FADD.FTZ R25, R25, R13 ;  /* 0x0000000d19197221 */ /* 0x000fe40000010000 */
[----:B------:R-:W-:Y:S02]  /*3120*/  FFMA.FTZ R24, R12, R2, R24 ;  /* 0x000000020c187223 */ /* 0x000fe40000010018 */
[----:B------:R-:W-:Y:S01]  /*3130*/  FADD.FTZ R25, R25, R2 ;  /* 0x0000000219197221 */ /* 0x000fe20000010000 */
[----:B--2---:R-:W-:-:S02]  /*3140*/  IADD3 R2, R3, 0x20, RZ ;  /* 0x0000002003027810 */ /* 0x004fc40007ffe0ff */
.L_x_2075:
[----:B012---:R-:W-:Y:S05]  /*3150*/  BSYNC B1 ;  /* 0x0000000000017941 */ /* 0x007fea0003800000 */
.L_x_2074:
[----:B------:R-:W-:Y:S01]  /*3160*/  ISETP.GE.U32.AND P5, PT, R26, 0x40, PT ;  /* 0x000000401a00780c */ /* 0x000fe20003fa6070 */
[----:B------:R-:W-:-:S12]  /*3170*/  BSSY B1, `(.L_x_2076) ;  /* 0x000007e000017945 */ /* 0x000fd80003800000 */
[----:B------:R-:W-:Y:S05]  /*3180*/  @!P5 BRA `(.L_x_2077) ;  /* 0x000007c00000d947 */ /* 0x000fea0003800000 */
[----:B------:R0:W2:Y:S04]  /*3190*/  LDL.64 R16, [R1+0x300] ;  /* 0x0003000001107983 */ /* 0x0000a80000100a00 */
[----:B------:R0:W2:Y:S01]  /*31a0*/  LDL.64 R18, [R1+0x308] ;  /* 0x0003080001127983 */ /* 0x0000a20000100a00 */
[----:B------:R-:W-:-:S03]  /*31b0*/  ISETP.NE.U32.AND P5, PT, RZ, c[0x0][0x218], PT ;  /* 0x00008600ff007a0c */ /* 0x000fc60003fa5070 */
[----:B------:R-:W-:Y:S01]  /*31c0*/  STL [R1+0x5bc], R10 ;  /* 0x0005bc0a01007387 */ /* 0x000fe20000100800 */
[----:B------:R-:W-:-:S03]  /*31d0*/  ISETP.NE.AND.EX P5, PT, RZ, c[0x0][0x21c], PT, P5 ;  /* 0x00008700ff007a0c */ /* 0x000fc60003fa5350 */
[----:B-----5:R-:W-:Y:S04]  /*31e0*/  STL [R1+0x5b8], R9 ;  /* 0x0005b80901007387 */ /* 0x020fe80000100800 */
[----:B------:R-:W-:Y:S04]  /*31f0*/  STL [R1+0x5b4], R8 ;  /* 0x0005b40801007387 */ /* 0x000fe80000100800 */
[----:B------:R-:W-:Y:S02]  /*3200*/  STL [R1+0x5b0], R7 ;  /* 0x0005b00701007387 */ /* 0x000fe40000100800 */
[----:B------:R-:W-:-:S02]  /*3210*/  @P5 LEA R12, P6, R2, c[0x0][0x218], 0x4 ;  /* 0x00008600020c5a11 */ /* 0x000fc400078c20ff */
[----:B------:R-:W-:Y:S02]  /*3220*/  STL [R1+0x5ac], R6 ;  /* 0x0005ac0601007387 */ /* 0x000fe40000100800 */
[C---:B------:R-:W-:Y:S02]  /*3230*/  @P5 LEA.HI.X R13, R2.reuse, c[0x0][0x21c], RZ, 0x4, P6 ;  /* 0x00008700020d5a11 */ /* 0x040fe400030f24ff */
[----:B------:R-:W-:Y:S04]  /*3240*/  STL [R1+0x5a8], R5 ;  /* 0x0005a80501007387 */ /* 0x000fe80000100800 */
[----:B------:R1:W-:Y:S04]  /*3250*/  STL [R1+0x5a4], R4 ;  /* 0x0005a40401007387 */ /* 0x0003e80000100800 */
[----:B------:R-:W-:Y:S04]  /*3260*/  STL [R1+0x5a0], R3 ;  /* 0x0005a00301007387 */ /* 0x000fe80000100800 */
[----:B-1----:R-:W3:Y:S04]  /*3270*/  LDL R4, [R1+0x578] ;  /* 0x0005780001047983 */ /* 0x002ee80000100800 */
[----:B--2---:R-:W2:Y:S04]  /*3280*/  @P5 LDG.E.128 R16, [R12.64] ;  /* 0x000000040c105981 */ /* 0x004ea8000c1e1d00 */
[----:B--2---:R1:W-:Y:S04]  /*3290*/  @P5 STL.64 [R1+0x300], R16 ;  /* 0x0003001001005387 */ /* 0x0043e80000100a00 */
[----:B------:R2:W-:Y:S01]  /*32a0*/  @P5 STL.64 [R1+0x308], R18 ;  /* 0x0003081201005387 */ /* 0x0005e20000100a00 */
[----:B------:R-:W-:-:S03]  /*32b0*/  LEA R20, P5, R2, c[0x0][0x188], 0x4 ;  /* 0x0000620002147a11 */ /* 0x000fc600078a20ff */
[----:B------:R-:W4:Y:S01]  /*32c0*/  LDL.LU R8, [R1+0x1d0] ;  /* 0x0001d00001087983 */ /* 0x000f220000300800 */
[----:B-1----:R-:W-:Y:S01]  /*32d0*/  HFMA2.MMA R16, -RZ, RZ, 0, 9.5367431640625e-07 ;  /* 0x00000010ff107435 */ /* 0x002fe200000001ff */
[C---:B------:R-:W-:Y:S02]  /*32e0*/  LEA.HI.X R21, R2.reuse, c[0x0][0x18c], RZ, 0x4, P5 ;  /* 0x0000630002157a11 */ /* 0x040fe400028f24ff */
[----:B------:R-:W3:Y:S04]  /*32f0*/  LDL.LU R7, [R1+0x270] ;  /* 0x0002700001077983 */ /* 0x000ee80000300800 */
[----:B------:R-:W3:Y:S03]  /*3300*/  LDL R3, [R1+0x57c] ;  /* 0x00057c0001037983 */ /* 0x000ee60000100800 */
[CC--:B------:R-:W-:Y:S01]  /*3310*/  IMAD.WIDE.U32 R12, R2.reuse, R16.reuse, c[0x0][0x210] ;  /* 0x00008400020c7625 */ /* 0x0c0fe200078e0010 */
[----:B------:R-:W3:Y:S03]  /*3320*/  LDG.E.128 R20, [R20.64] ;  /* 0x0000000414147981 */ /* 0x000ee6000c1e1d00 */
[----:B------:R-:W-:Y:S01]  /*3330*/  IMAD.WIDE.U32 R16, R2, R16, c[0x0][0x208] ;  /* 0x0000820002107625 */ /* 0x000fe200078e0010 */
[----:B------:R-:W-:Y:S01]  /*3340*/  ISETP.NE.AND P5, PT, R28, RZ, PT ;  /* 0x000000ff1c00720c */ /* 0x000fe20003fa5270 */
[----:B------:R-:W4:Y:S04]  /*3350*/  LDG.E.128 R12, [R12.64] ;  /* 0x000000040c0c7981 */ /* 0x000f28000c1e1d00 */
[----:B--2---:R-:W2:Y:S01]  /*3360*/  LDG.E.128 R16, [R16.64] ;  /* 0x0000000410107981 */ /* 0x004ea2000c1e1d00 */
[----:B------:R-:W-:-:S03]  /*3370*/  FSEL R28, R27, RZ, !P5 ;  /* 0x000000ff1b1c7208 */ /* 0x000fc60006800000 */
[----:B------:R-:W2:Y:S04]  /*3380*/  LDL.LU R10, [R1+0x90] ;  /* 0x00009000010a7983 */ /* 0x000ea80000300800 */
[----:B------:R-:W2:Y:S04]  /*3390*/  LDL.LU R6, [R1+0x130] ;  /* 0x0001300001067983 */ /* 0x000ea80000300800 */
[----:B------:R-:W2:Y:S04]  /*33a0*/  LDL R5, [R1+0x570] ;  /* 0x0005700001057983 */ /* 0x000ea80000100800 */
[----:B------:R-:W2:Y:S01]  /*33b0*/  LDL.LU R9, [R1+0x1d4] ;  /* 0x0001d40001097983 */ /* 0x000ea20000300800 */
[----:B---3--:R-:W-:-:S02]  /*33c0*/  FADD.FTZ R20, -R28, R20 ;  /* 0x000000141c147221 */ /* 0x008fc40000010100 */
[C---:B------:R-:W-:Y:S02]  /*33d0*/  FADD.FTZ R21, -R28.reuse, R21 ;  /* 0x000000151c157221 */ /* 0x040fe40000010100 */
[C---:B------:R-:W-:Y:S02]  /*33e0*/  FADD.FTZ R22, -R28.reuse, R22 ;  /* 0x000000161c167221 */ /* 0x040fe40000010100 */
[----:B------:R-:W-:Y:S02]  /*33f0*/  FADD.FTZ R23, -R28, R23 ;  /* 0x000000171c177221 */ /* 0x000fe40000010100 */
[----:B------:R-:W-:Y:S02]  /*3400*/  FMUL.FTZ R28, R0, R20 ;  /* 0x00000014001c7220 */ /* 0x000fe40000410000 */
[----:B----4-:R-:W-:Y:S02]  /*3410*/  FMUL.FTZ R20, R4, R12 ;  /* 0x0000000c04147220 */ /* 0x010fe40000410000 */
[----:B--2---:R-:W-:Y:S01]  /*3420*/  FADD.FTZ R8, R8, R16 ;  /* 0x0000001008087221 */ /* 0x004fe20000010000 */
[----:B------:R-:W2:Y:S01]  /*3430*/  LDL R4, [R1+0x574] ;  /* 0x0005740001047983 */ /* 0x000ea20000100800 */
[----:B------:R-:W-:-:S03]  /*3440*/  FFMA.FTZ R3, R3, R16, R20 ;  /* 0x0000001003037223 */ /* 0x000fc60000010014 */
[----:B------:R-:W-:Y:S04]  /*3450*/  STL [R1+0x3bc], R28 ;  /* 0x0003bc1c01007387 */ /* 0x000fe80000100800 */
[----:B------:R1:W-:Y:S04]  /*3460*/  STL [R1+0x1d0], R8 ;  /* 0x0001d00801007387 */ /* 0x0003e80000100800 */
[----:B------:R-:W3:Y:S01]  /*3470*/  LDL.LU R20, [R1+0x274] ;  /* 0x0002740001147983 */ /* 0x000ee20000300800 */
[----:B------:R-:W-:-:S03]  /*3480*/  FFMA.FTZ R7, R16, R28, R7 ;  /* 0x0000001c10077223 */ /* 0x000fc60000010007 */
[----:B-1----:R-:W4:Y:S04]  /*3490*/  LDL.LU R8, [R1+0x94] ;  /* 0x0000940001087983 */ /* 0x002f280000300800 */
[----:B------:R1:W-:Y:S04]  /*34a0*/  STL [R1+0x270], R7 ;  /* 0x0002700701007387 */ /* 0x0003e80000100800 */
[----:B------:R-:W2:Y:S01]  /*34b0*/  LDL.LU R16, [R1+0x134] ;  /* 0x0001340001107983 */ /* 0x000ea20000300800 */
[----:B------:R-:W-:Y:S02]  /*34c0*/  FADD.FTZ R10, R10, R12 ;  /* 0x0000000c0a0a7221 */ /* 0x000fe40000010000 */
[----:B------:R-:W-:-:S02]  /*34d0*/  FFMA.FTZ R6, R12, R28, R6 ;  /* 0x0000001c0c067223 */ /* 0x000fc40000010006 */
[----:B------:R-:W-:Y:S01]  /*34e0*/  FMUL.FTZ R21, R0, R21 ;  /* 0x0000001500157220 */ /* 0x000fe20000410000 */
[----:B-1----:R-:W2:Y:S01]  /*34f0*/  LDL.LU R7, [R1+0x1d8] ;  /* 0x0001d80001077983 */ /* 0x002ea20000300800 */
[----:B------:R-:W-:-:S03]  /*3500*/  FADD.FTZ R9, R9, R17 ;  /* 0x0000001109097221 */ /* 0x000fc60000010000 */
[----:B------:R1:W-:Y:S01]  /*3510*/  STL [R1+0x90], R10 ;  /* 0x0000900a01007387 */ /* 0x0003e20000100800 */
[----:B------:R-:W-:-:S03]  /*3520*/  FMUL.FTZ R12, R5, R13 ;  /* 0x0000000d050c7220 */ /* 0x000fc60000410000 */
[----:B-1----:R0:W5:Y:S04]  /*3530*/  LDL.LU R10, [R1+0x5bc] ;  /* 0x0005bc00010a7983 */ /* 0x0021680000300800 */
[----:B------:R-:W-:Y:S04]  /*3540*/  STL [R1+0x45c], R3 ;  /* 0x00045c0301007387 */ /* 0x000fe80000100800 */
[----:B------:R1:W-:Y:S04]  /*3550*/  STL [R1+0x130], R6 ;  /* 0x0001300601007387 */ /* 0x0003e80000100800 */
[----:B-1----:R-:W2:Y:S04]  /*3560*/  LDL.LU R6, [R1+0x278] ;  /* 0x0002780001067983 */ /* 0x002ea80000300800 */
[----:B------:R-:W2:Y:S04]  /*3570*/  LDL.LU R5, [R1+0x98] ;  /* 0x0000980001057983 */ /* 0x000ea80000300800 */
[----:B------:R1:W-:Y:S04]  /*3580*/  STL [R1+0x1d4], R9 ;  /* 0x0001d40901007387 */ /* 0x0003e80000100800 */
[----:B-1----:R0:W5:Y:S04]  /*3590*/  LDL.LU R9, [R1+0x5b8] ;  /* 0x0005b80001097983 */ /* 0x0021680000300800 */
[----:B------:R-:W-:Y:S01]  /*35a0*/  STL [R1+0x394], R21 ;  /* 0x0003941501007387 */ /* 0x000fe20000100800 */
[----:B---3--:R-:W-:-:S05]  /*35b0*/  FFMA.FTZ R20, R17, R21, R20 ;  /* 0x0000001511147223 */ /* 0x008fca0000010014 */
[----:B------:R2:W-:Y:S01]  /*35c0*/  STL [R1+0x274], R20 ;  /* 0x0002741401007387 */ /* 0x0005e20000100800 */
[----:B----4-:R-:W-:Y:S02]  /*35d0*/  FADD.FTZ R8, R8, R13 ;  /* 0x0000000d08087221 */ /* 0x010fe40000010000 */
[----:B--2---:R-:W-:Y:S02]  /*35e0*/  FFMA.FTZ R20, R4, R17, R12 ;  /* 0x0000001104147223 */ /* 0x004fe4000001000c */
[----:B------:R-:W2:Y:S01]  /*35f0*/  LDL R12, [R1+0x568] ;  /* 0x00056800010c7983 */ /* 0x000ea20000100800 */
[----:B------:R-:W-:-:S03]  /*3600*/  FFMA.FTZ R16, R13, R21, R16 ;  /* 0x000000150d107223 */ /* 0x000fc60000010010 */
[----:B------:R-:W3:Y:S04]  /*3610*/  LDL R17, [R1+0x56c] ;  /* 0x00056c0001117983 */ /* 0x000ee80000100800 */
[----:B------:R-:W4:Y:S04]  /*3620*/  LDL.LU R4, [R1+0x1dc] ;  /* 0x0001dc0001047983 */ /* 0x000f280000300800 */
[----:B------:R1:W-:Y:S04]  /*3630*/  STL [R1+0x94], R8 ;  /* 0x0000940801007387 */ /* 0x0003e80000100800 */
[----:B-1----:R0:W5:Y:S04]  /*3640*/  LDL.LU R8, [R1+0x5b4] ;  /* 0x0005b40001087983 */ /* 0x0021680000300800 */
[----:B------:R-:W4:Y:S01]  /*3650*/  LDL.LU R13, [R1+0x138] ;  /* 0x00013800010d7983 */ /* 0x000f220000300800 */
[----:B------:R-:W-:-:S03]  /*3660*/  FADD.FTZ R7, R7, R18 ;  /* 0x0000001207077221 */ /* 0x000fc60000010000 */
[----:B------:R1:W-:Y:S02]  /*3670*/  STL [R1+0x134], R16 ;  /* 0x0001341001007387 */ /* 0x0003e40000100800 */
[----:B-1----:R-:W-:Y:S02]  /*3680*/  FMUL.FTZ R16, R0, R22 ;  /* 0x0000001600107220 */ /* 0x002fe40000410000 */
[----:B------:R-:W4:Y:S02]  /*3690*/  LDL.LU R22, [R1+0x13c] ;  /* 0x00013c0001167983 */ /* 0x000f240000300800 */
[----:B------:R-:W-:Y:S02]  /*36a0*/  FFMA.FTZ R6, R18, R16, R6 ;  /* 0x0000001012067223 */ /* 0x000fe40000010006 */
[----:B------:R-:W-:Y:S01]  /*36b0*/  STL [R1+0x434], R20 ;  /* 0x0004341401007387 */ /* 0x000fe20000100800 */
[----:B------:R-:W-:-:S03]  /*36c0*/  FADD.FTZ R5, R5, R14 ;  /* 0x0000000e05057221 */ /* 0x000fc60000010000 */
[----:B------:R1:W-:Y:S04]  /*36d0*/  STL [R1+0x1d8], R7 ;  /* 0x0001d80701007387 */ /* 0x0003e80000100800 */
        /* <DEDUP_REMOVED lines=9> */
[----:B-1----:R0:W5:Y:S01]  /*3770*/  LDL.LU R5, [R1+0x5a8] ;  /* 0x0005a80001057983 */ /* 0x0021620000300800 */
[----:B----4-:R-:W-:-:S03]  /*3780*/  FFMA.FTZ R13, R14, R16, R13 ;  /* 0x000000100e0d7223 */ /* 0x010fc6000001000d */
[----:B------:R-:W4:Y:S04]  /*3790*/  LDL R14, [R1+0x564] ;  /* 0x00056400010e7983 */ /* 0x000f280000100800 */
[----:B------:R1:W-:Y:S02]  /*37a0*/  STL [R1+0x138], R13 ;  /* 0x0001380d01007387 */ /* 0x0003e40000100800 */
[----:B-1----:R-:W-:Y:S02]  /*37b0*/  FMUL.FTZ R13, R0, R23 ;  /* 0x00000017000d7220 */ /* 0x002fe40000410000 */
[----:B------:R-:W4:Y:S01]  /*37c0*/  LDL.LU R23, [R1+0x27c] ;  /* 0x00027c0001177983 */ /* 0x000f220000300800 */
[----:B------:R-:W-:-:S03]  /*37d0*/  FADD.FTZ R4, R4, R19 ;  /* 0x0000001304047221 */ /* 0x000fc60000010000 */
[----:B------:R-:W-:Y:S01]  /*37e0*/  STL [R1+0x40c], R17 ;  /* 0x00040c1101007387 */ /* 0x000fe20000100800 */
[----:B------:R-:W-:-:S03]  /*37f0*/  FFMA.FTZ R22, R15, R13, R22 ;  /* 0x0000000d0f167223 */ /* 0x000fc60000010016 */
[----:B------:R1:W-:Y:S01]  /*3800*/  STL [R1+0x1dc], R4 ;  /* 0x0001dc0401007387 */ /* 0x0003e20000100800 */
[----:B------:R-:W-:-:S03]  /*3810*/  FADD.FTZ R25, R25, R3 ;  /* 0x0000000319197221 */ /* 0x000fc60000010000 */
[----:B-1----:R0:W5:Y:S04]  /*3820*/  LDL.LU R4, [R1+0x5a4] ;  /* 0x0005a40001047983 */ /* 0x0021680000300800 */
[----:B------:R0:W-:Y:S01]  /*3830*/  STL [R1+0x340], R13 ;  /* 0x0003400d01007387 */ /* 0x0001e20000100800 */
[----:B--2---:R-:W-:Y:S02]  /*3840*/  FMUL.FTZ R12, R12, R15 ;  /* 0x0000000f0c0c7220 */ /* 0x004fe40000410000 */
[----:B---3--:R-:W-:Y:S02]  /*3850*/  FADD.FTZ R18, R18, R15 ;  /* 0x0000000f12127221 */ /* 0x008fe40000010000 */
[----:B----4-:R-:W-:Y:S02]  /*3860*/  FFMA.FTZ R14, R14, R19, R12 ;  /* 0x000000130e0e7223 */ /* 0x010fe4000001000c */
[----:B------:R-:W-:-:S02]  /*3870*/  FFMA.FTZ R12, R28, R3, R24 ;  /* 0x000000031c0c7223 */ /* 0x000fc40000010018 */
[----:B------:R-:W-:-:S05]  /*3880*/  FFMA.FTZ R23, R19, R13, R23 ;  /* 0x0000000d13177223 */ /* 0x000fca0000010017 */
[----:B------:R0:W-:Y:S04]  /*3890*/  STL [R1+0x27c], R23 ;  /* 0x00027c1701007387 */ /* 0x0001e80000100800 */
[----:B------:R0:W-:Y:S04]  /*38a0*/  STL [R1+0x3e4], R14 ;  /* 0x0003e40e01007387 */ /* 0x0001e80000100800 */
[----:B------:R0:W-:Y:S04]  /*38b0*/  STL [R1+0x9c], R18 ;  /* 0x00009c1201007387 */ /* 0x0001e80000100800 */
[----:B------:R0:W-:Y:S04]  /*38c0*/  STL [R1+0x13c], R22 ;  /* 0x00013c1601007387 */ /* 0x0001e80000100800 */
[----:B------:R0:W5:Y:S01]  /*38d0*/  LDL.LU R3, [R1+0x5a0] ;  /* 0x0005a00001037983 */ /* 0x0001620000300800 */
[----:B------:R-:W-:-:S02]  /*38e0*/  FADD.FTZ R25, R25, R20 ;  /* 0x0000001419197221 */ /* 0x000fc40000010000 */
[----:B------:R-:W-:Y:S02]  /*38f0*/  FFMA.FTZ R12, R21, R20, R12 ;  /* 0x00000014150c7223 */ /* 0x000fe4000001000c */
[----:B------:R-:W-:Y:S02]  /*3900*/  FADD.FTZ R25, R25, R17 ;  /* 0x0000001119197221 */ /* 0x000fe40000010000 */
[----:B------:R-:W-:Y:S01]  /*3910*/  FFMA.FTZ R12, R16, R17, R12 ;  /* 0x00000011100c7223 */ /* 0x000fe2000001000c */
[----:B------:R-:W-:Y:S01]  /*3920*/  IADD3 R2, R2, 0x20, RZ ;  /* 0x0000002002027810 */ /* 0x000fe20007ffe0ff */
[----:B------:R-:W-:Y:S02]  /*3930*/  FADD.FTZ R25, R25, R14 ;  /* 0x0000000e19197221 */ /* 0x000fe40000010000 */
[----:B------:R-:W-:Y:S02]  /*3940*/  FFMA.FTZ R24, R13, R14, R12 ;  /* 0x0000000e0d187223 */ /* 0x000fe4000001000c */
.L_x_2077:
[----:B0-----:R-:W-:Y:S05]  /*3950*/  BSYNC B1 ;  /* 0x0000000000017941 */ /* 0x001fea0003800000 */
.L_x_2076:
[----:B------:R-:W-:Y:S01]  /*3960*/  ISETP.GE.U32.AND P5, PT, R26, 0x60, PT ;  /* 0x000000601a00780c */ /* 0x000fe20003fa6070 */
[----:B------:R-:W-:-:S12]  /*3970*/  BSSY B1, `(.L_x_2078) ;  /* 0x000007f000017945 */ /* 0x000fd80003800000 */
[----:B------:R-:W-:Y:S05]  /*3980*/  @!P5 BRA `(.L_x_2079) ;  /* 0x000007d00000d947 */ /* 0x000fea0003800000 */
[----:B------:R0:W2:Y:S04]  /*3990*/  LDL.64 R16, [R1+0x2f0] ;  /* 0x0002f00001107983 */ /* 0x0000a80000100a00 */
[----:B------:R0:W2:Y:S01]  /*39a0*/  LDL.64 R18, [R1+0x2f8] ;  /* 0x0002f80001127983 */ /* 0x0000a20000100a00 */
[----:B------:R-:W-:Y:S01]  /*39b0*/  ISETP.NE.U32.AND P5, PT, RZ, c[0x0][0x218], PT ;  /* 0x00008600ff007a0c */ /* 0x000fe20003fa5070 */
[----:B------:R-:W1:Y:S02]  /*39c0*/  LDC.U8 R14, c[0x0][0x1f0] ;  /* 0x00007c00ff0e7b82 */ /* 0x000e640000000000 */
[----:B-----5:R-:W-:Y:S01]  /*39d0*/  STL [R1+0x5bc], R10 ;  /* 0x0005bc0a01007387 */ /* 0x020fe20000100800 */
[----:B------:R-:W-:-:S03]  /*39e0*/  ISETP.NE.AND.EX P5, PT, RZ, c[0x0][0x21c], PT, P5 ;  /* 0x00008700ff007a0c */ /* 0x000fc60003fa5350 */
[----:B------:R-:W-:Y:S04]  /*39f0*/  STL [R1+0x5b8], R9 ;  /* 0x0005b80901007387 */ /* 0x000fe80000100800 */
        /* <DEDUP_REMOVED lines=8> */
[----:B---3--:R-:W3:Y:S04]  /*3a80*/  LDL R4, [R1+0x558] ;  /* 0x0005580001047983 */ /* 0x008ee80000100800 */
[----:B--2---:R-:W2:Y:S04]  /*3a90*/  @P5 LDG.E.128 R16, [R12.64] ;  /* 0x000000040c105981 */ /* 0x004ea8000c1e1d00 */
[----:B--2---:R2:W-:Y:S04]  /*3aa0*/  @P5 STL.64 [R1+0x2f0], R16 ;  /* 0x0002f01001005387 */ /* 0x0045e80000100a00 */
[----:B------:R4:W-:Y:S01]  /*3ab0*/  @P5 STL.64 [R1+0x2f8], R18 ;  /* 0x0002f81201005387 */ /* 0x0009e20000100a00 */
[----:B------:R-:W-:-:S03]  /*3ac0*/  LEA R20, P5, R2, c[0x0][0x188], 0x4 ;  /* 0x0000620002147a11 */ /* 0x000fc600078a20ff */
[----:B------:R-:W3:Y:S01]  /*3ad0*/  LDL.LU R8, [R1+0x1c0] ;  /* 0x0001c00001087983 */ /* 0x000ee20000300800 */
[----:B--2---:R-:W-:Y:S01]  /*3ae0*/  HFMA2.MMA R16, -RZ, RZ, 0, 9.5367431640625e-07 ;  /* 0x00000010ff107435 */ /* 0x004fe200000001ff */
[----:B------:R-:W-:Y:S02]  /*3af0*/  LEA.HI.X R21, R2, c[0x0][0x18c], RZ, 0x4, P5 ;  /* 0x0000630002157a11 */ /* 0x000fe400028f24ff */
[----:B------:R-:W2:Y:S01]  /*3b00*/  LDL.LU R7, [R1+0x260] ;  /* 0x0002600001077983 */ /* 0x000ea20000300800 */
[----:B-1----:R-:W-:-:S03]  /*3b10*/  ISETP.NE.AND P5, PT, R14, RZ, PT ;  /* 0x000000ff0e00720c */ /* 0x002fc60003fa5270 */
[----:B------:R-:W2:Y:S03]  /*3b20*/  LDL R3, [R1+0x55c] ;  /* 0x00055c0001037983 */ /* 0x000ea60000100800 */
[CC--:B------:R-:W-:Y:S01]  /*3b30*/  IMAD.WIDE.U32 R12, R2.reuse, R16.reuse, c[0x0][0x210] ;  /* 0x00008400020c7625 */ /* 0x0c0fe200078e0010 */
[----:B------:R-:W2:Y:S03]  /*3b40*/  LDG.E.128 R20, [R20.64] ;  /* 0x0000000414147981 */ /* 0x000ea6000c1e1d00 */
[----:B------:R-:W-:Y:S01]  /*3b50*/  IMAD.WIDE.U32 R16, R2, R16, c[0x0][0x208] ;  /* 0x0000820002107625 */ /* 0x000fe200078e0010 */
[----:B------:R-:W-:Y:S01]  /*3b60*/  FSEL R28, R27, RZ, !P5 ;  /* 0x000000ff1b1c7208 */ /* 0x000fe20006800000 */
[----:B------:R-:W3:Y:S04]  /*3b70*/  LDG.E.128 R12, [R12.64] ;  /* 0x000000040c0c7981 */ /* 0x000ee8000c1e1d00 */
[----:B----4-:R-:W4:Y:S04]  /*3b80*/  LDG.E.128 R16, [R16.64] ;  /* 0x0000000410107981 */ /* 0x010f28000c1e1d00 */
[----:B------:R-:W4:Y:S04]  /*3b90*/  LDL.LU R10, [R1+0x80] ;  /* 0x00008000010a7983 */ /* 0x000f280000300800 */
[----:B------:R-:W4:Y:S04]  /*3ba0*/  LDL.LU R6, [R1+0x120] ;  /* 0x0001200001067983 */ /* 0x000f280000300800 */
[----:B------:R-:W4:Y:S04]  /*3bb0*/  LDL R5, [R1+0x550] ;  /* 0x0005500001057983 */ /* 0x000f280000100800 */
[----:B------:R-:W4:Y:S01]  /*3bc0*/  LDL.LU R9, [R1+0x1c4] ;  /* 0x0001c40001097983 */ /* 0x000f220000300800 */
[----:B--2---:R-:W-:-:S02]  /*3bd0*/  FADD.FTZ R20, -R28, R20 ;  /* 0x000000141c147221 */ /* 0x004fc40000010100 */
[C---:B------:R-:W-:Y:S02]  /*3be0*/  FADD.FTZ R21, -R28.reuse, R21 ;  /* 0x000000151c157221 */ /* 0x040fe40000010100 */
[C---:B------:R-:W-:Y:S02]  /*3bf0*/  FADD.FTZ R22, -R28.reuse, R22 ;  /* 0x000000161c167221 */ /* 0x040fe40000010100 */
[----:B------:R-:W-:Y:S02]  /*3c00*/  FADD.FTZ R23, -R28, R23 ;  /* 0x000000171c177221 */ /* 0x000fe40000010100 */
[----:B------:R-:W-:Y:S02]  /*3c10*/  FMUL.FTZ R28, R0, R20 ;  /* 0x00000014001c7220 */ /* 0x000fe40000410000 */
[----:B---3--:R-:W-:Y:S02]  /*3c20*/  FMUL.FTZ R20, R4, R12 ;  /* 0x0000000c04147220 */ /* 0x008fe40000410000 */
[----:B----4-:R-:W-:Y:S01]  /*3c30*/  FADD.FTZ R8, R8, R16 ;  /* 0x0000001008087221 */ /* 0x010fe20000010000 */
        /* <DEDUP_REMOVED lines=82> */
.L_x_2079:
[----:B0-----:R-:W-:Y:S05]  /*4160*/  BSYNC B1 ;  /* 0x0000000000017941 */ /* 0x001fea0003800000 */
.L_x_2078:
        /* <DEDUP_REMOVED lines=128> */
.L_x_2081:
[----:B0-----:R-:W-:Y:S05]  /*4970*/  BSYNC B1 ;  /* 0x0000000000017941 */ /* 0x001fea0003800000 */
.L_x_2080:
[----:B------:R-:W-:Y:S01]  /*4980*/  BSSY B1, `(.L_x_2082) ;  /* 0x000007f000017945 */ /* 0x000fe20003800000 */
        /* <DEDUP_REMOVED lines=126> */
.L_x_2083:
[----:B0-----:R-:W-:Y:S05]  /*5170*/  BSYNC B1 ;  /* 0x0000000000017941 */ /* 0x001fea0003800000 */
.L_x_2082:
        /* <DEDUP_REMOVED lines=127> */
.L_x_2085:
[----:B0-----:R-:W-:Y:S05]  /*5970*/  BSYNC B1 ;  /* 0x0000000000017941 */ /* 0x001fea0003800000 */
.L_x_2084:
        /* <DEDUP_REMOVED lines=127> */
.L_x_2087:
[----:B0-----:R-:W-:Y:S05]  /*6170*/  BSYNC B1 ;  /* 0x0000000000017941 */ /* 0x001fea0003800000 */
.L_x_2086:
        /* <DEDUP_REMOVED lines=127> */
.L_x_2089:
[----:B0-----:R-:W-:Y:S05]  /*6970*/  BSYNC B1 ;  /* 0x0000000000017941 */ /* 0x001fea0003800000 */
.L_x_2088:
        /* <DEDUP_REMOVED lines=127> */
.L_x_2091:
[----:B0-----:R-:W-:Y:S05]  /*7170*/  BSYNC B1 ;  /* 0x0000000000017941 */ /* 0x001fea0003800000 */
.L_x_2090:
        /* <DEDUP_REMOVED lines=9> */
[----:B------:R3:W-:Y:S04]  /*7210*/  STL [R1+0x5b0], R7 ;  /* 0x0005b00701007387 */ /* 0x0007e80000100800 */
[----:B------:R4:W-:Y:S04]  /*7220*/  STL [R1+0x5ac], R6 ;  /* 0x0005ac0601007387 */ /* 0x0009e80000100800 */
[----:B------:R0:W-:Y:S02]  /*7230*/  STL [R1+0x5a8], R5 ;  /* 0x0005a80501007387 */ /* 0x0001e40000100800 */
[----:B------:R-:W-:-:S02]  /*7240*/  @P5 LEA R12, P6, R2, c[0x0][0x218], 0x4 ;  /* 0x00008600020c5a11 */ /* 0x000fc400078c20ff */
[----:B------:R-:W-:Y:S02]  /*7250*/  STL [R1+0x5a4], R4 ;  /* 0x0005a40401007387 */ /* 0x000fe40000100800 */
[----:B------:R-:W-:Y:S02]  /*7260*/  @P5 LEA.HI.X R13, R2, c[0x0][0x21c], RZ, 0x4, P6 ;  /* 0x00008700020d5a11 */ /* 0x000fe400030f24ff */
[----:B------:R-:W-:Y:S04]  /*7270*/  STL [R1+0x5a0], R3 ;  /* 0x0005a00301007387 */ /* 0x000fe80000100800 */
[----:B---3--:R-:W3:Y:S04]  /*7280*/  LDL R7, [R1+0x478] ;  /* 0x0004780001077983 */ /* 0x008ee80000100800 */
[----:B--2---:R-:W2:Y:S04]  /*7290*/  @P5 LDG.E.128 R16, [R12.64] ;  /* 0x000000040c105981 */ /* 0x004ea8000c1e1d00 */
[----:B--2---:R2:W-:Y:S04]  /*72a0*/  @P5 STL.64 [R1+0x280], R16 ;  /* 0x0002801001005387 */ /* 0x0045e80000100a00 */
[----:B------:R2:W-:Y:S01]  /*72b0*/  @P5 STL.64 [R1+0x288], R18 ;  /* 0x0002881201005387 */ /* 0x0005e20000100a00 */
[----:B-1----:R-:W-:Y:S01]  /*72c0*/  ISETP.NE.AND P5, PT, R14, RZ, PT ;  /* 0x000000ff0e00720c */ /* 0x002fe20003fa5270 */
[----:B------:R-:W-:-:S02]  /*72d0*/  HFMA2.MMA R12, -RZ, RZ, 0, 9.5367431640625e-07 ;  /* 0x00000010ff0c7435 */ /* 0x000fc400000001ff */
[----:B----4-:R-:W4:Y:S01]  /*72e0*/  LDL.LU R6, [R1+0x1f0] ;  /* 0x0001f00001067983 */ /* 0x010f220000300800 */
[----:B------:R-:W-:Y:S02]  /*72f0*/  FSEL R27, R27, RZ, !P5 ;  /* 0x000000ff1b1b7208 */ /* 0x000fe40006800000 */
[C---:B------:R-:W-:Y:S01]  /*7300*/  LEA R20, P5, R2.reuse, c[0x0][0x188], 0x4 ;  /* 0x0000620002147a11 */ /* 0x040fe200078a20ff */
[----:B0-----:R-:W3:Y:S03]  /*7310*/  LDL R5, [R1+0x47c] ;  /* 0x00047c0001057983 */ /* 0x001ee60000100800 */
[C---:B------:R-:W-:Y:S01]  /*7320*/  LEA.HI.X R21, R2.reuse, c[0x0][0x18c], RZ, 0x4, P5 ;  /* 0x0000630002157a11 */ /* 0x040fe200028f24ff */
[CC--:B--2---:R-:W-:Y:S01]  /*7330*/  IMAD.WIDE.U32 R16, R2.reuse, R12.reuse, c[0x0][0x208] ;  /* 0x0000820002107625 */ /* 0x0c4fe200078e000c */
[----:B------:R-:W2:Y:S04]  /*7340*/  LDL.LU R4, [R1+0xb0] ;  /* 0x0000b00001047983 */ /* 0x000ea80000300800 */
[----:B------:R-:W2:Y:S01]  /*7350*/  LDG.E.128 R20, [R20.64] ;  /* 0x0000000414147981 */ /* 0x000ea2000c1e1d00 */
[----:B------:R-:W-:-:S03]  /*7360*/  IMAD.WIDE.U32 R12, R2, R12, c[0x0][0x210] ;  /* 0x00008400020c7625 */ /* 0x000fc600078e000c */
[----:B------:R-:W3:Y:S04]  /*7370*/  LDL R3, [R1+0x470] ;  /* 0x0004700001037983 */ /* 0x000ee80000100800 */
[----:B------:R-:W4:Y:S04]  /*7380*/  LDG.E.128 R16, [R16.64] ;  /* 0x0000000410107981 */ /* 0x000f28000c1e1d00 */
[----:B------:R-:W3:Y:S01]  /*7390*/  LDG.E.128 R12, [R12.64] ;  /* 0x000000040c0c7981 */ /* 0x000ee2000c1e1d00 */
[C---:B--2---:R-:W-:Y:S02]  /*73a0*/  FADD.FTZ R20, -R27.reuse, R20 ;  /* 0x000000141b147221 */ /* 0x044fe40000010100 */
[----:B------:R-:W-:-:S02]  /*73b0*/  FADD.FTZ R21, -R27, R21 ;  /* 0x000000151b157221 */ /* 0x000fc40000010100 */
[C---:B------:R-:W-:Y:S02]  /*73c0*/  FADD.FTZ R22, -R27.reuse, R22 ;  /* 0x000000161b167221 */ /* 0x040fe40000010100 */
[----:B------:R-:W-:Y:S02]  /*73d0*/  FADD.FTZ R23, -R27, R23 ;  /* 0x000000171b177221 */ /* 0x000fe40000010100 */
[----:B------:R-:W2:Y:S01]  /*73e0*/  LDL.LU R27, [R1+0x150] ;  /* 0x00015000011b7983 */ /* 0x000ea20000300800 */
[----:B------:R-:W-:-:S03]  /*73f0*/  FMUL.FTZ R28, R0, R20 ;  /* 0x00000014001c7220 */ /* 0x000fc60000410000 */
[----:B------:R-:W2:Y:S01]  /*7400*/  LDL.LU R20, [R1+0x10] ;  /* 0x0000100001147983 */ /* 0x000ea20000300800 */
[----:B----4-:R-:W-:Y:S02]  /*7410*/  FFMA.FTZ R6, R16, R28, R6 ;  /* 0x0000001c10067223 */ /* 0x010fe40000010006 */
[----:B---3--:R-:W-:Y:S01]  /*7420*/  FMUL.FTZ R2, R7, R12 ;  /* 0x0000000c07027220 */ /* 0x008fe20000410000 */
[----:B------:R-:W3:Y:S04]  /*7430*/  LDL.LU R8, [R1+0x154] ;  /* 0x0001540001087983 */ /* 0x000ee80000300800 */
[----:B------:R-:W4:Y:S04]  /*7440*/  LDL.LU R7, [R1+0x1f4] ;  /* 0x0001f40001077983 */ /* 0x000f280000300800 */
[----:B------:R-:W-:Y:S01]  /*7450*/  STL [R1+0x39c], R28 ;  /* 0x00039c1c01007387 */ /* 0x000fe20000100800 */
[----:B--2---:R-:W-:-:S02]  /*7460*/  FADD.FTZ R27, R27, R16 ;  /* 0x000000101b1b7221 */ /* 0x004fc40000010000 */
[----:B------:R-:W-:-:S03]  /*7470*/  FADD.FTZ R20, R20, R12 ;  /* 0x0000000c14147221 */ /* 0x000fc60000010000 */
[----:B------:R0:W-:Y:S04]  /*7480*/  STL [R1+0x150], R27 ;  /* 0x0001501b01007387 */ /* 0x0001e80000100800 */
[----:B------:R1:W-:Y:S01]  /*7490*/  STL [R1+0x1f0], R6 ;  /* 0x0001f00601007387 */ /* 0x0003e20000100800 */
[----:B0-----:R-:W-:-:S03]  /*74a0*/  FFMA.FTZ R27, R5, R16, R2 ;  /* 0x00000010051b7223 */ /* 0x001fc60000010002 */
[----:B-1----:R-:W2:Y:S04]  /*74b0*/  LDL.LU R6, [R1+0x14] ;  /* 0x0000140001067983 */ /* 0x002ea80000300800 */
[----:B------:R-:W2:Y:S04]  /*74c0*/  LDL.LU R16, [R1+0xb4] ;  /* 0x0000b40001107983 */ /* 0x000ea80000300800 */
[----:B------:R-:W2:Y:S04]  /*74d0*/  LDL.LU R5, [R1+0x158] ;  /* 0x0001580001057983 */ /* 0x000ea80000300800 */
[----:B------:R0:W-:Y:S02]  /*74e0*/  STL [R1+0x10], R20 ;  /* 0x0000101401007387 */ /* 0x0001e40000100800 */
[----:B0-----:R-:W-:-:S02]  /*74f0*/  FMUL.FTZ R20, R0, R21 ;  /* 0x0000001500147220 */ /* 0x001fc40000410000 */
[----:B------:R-:W2:Y:S01]  /*7500*/  LDL R21, [R1+0x474] ;  /* 0x0004740001157983 */ /* 0x000ea20000100800 */
[----:B------:R-:W-:Y:S02]  /*7510*/  FFMA.FTZ R4, R12, R28, R4 ;  /* 0x0000001c0c047223 */ /* 0x000fe40000010004 */
[----:B---3--:R-:W-:Y:S01]  /*7520*/  FADD.FTZ R8, R8, R17 ;  /* 0x0000001108087221 */ /* 0x008fe20000010000 */
[----:B------:R-:W-:Y:S01]  /*7530*/  STL [R1+0x43c], R27 ;  /* 0x00043c1b01007387 */ /* 0x000fe20000100800 */
[----:B------:R-:W-:-:S03]  /*7540*/  FMUL.FTZ R2, R3, R13 ;  /* 0x0000000d03027220 */ /* 0x000fc60000410000 */
[----:B------:R0:W-:Y:S01]  /*7550*/  STL [R1+0xb0], R4 ;  /* 0x0000b00401007387 */ /* 0x0001e20000100800 */
[----:B----4-:R-:W-:-:S03]  /*7560*/  FFMA.FTZ R7, R17, R20, R7 ;  /* 0x0000001411077223 */ /* 0x010fc60000010007 */
[----:B0-----:R-:W3:Y:S04]  /*7570*/  LDL.LU R4, [R1+0x1f8] ;  /* 0x0001f80001047983 */ /* 0x001ee80000300800 */
[----:B------:R-:W4:Y:S04]  /*7580*/  LDL.LU R3, [R1+0x18] ;  /* 0x0000180001037983 */ /* 0x000f280000300800 */
[----:B------:R-:W3:Y:S04]  /*7590*/  LDL.LU R12, [R1+0xb8] ;  /* 0x0000b800010c7983 */ /* 0x000ee80000300800 */
        /* <DEDUP_REMOVED lines=8> */
[----:B------:R-:W-:Y:S02]  /*7620*/  FADD.FTZ R6, R6, R13 ;  /* 0x0000000d06067221 */ /* 0x000fe40000010000 */
[----:B------:R-:W-:-:S03]  /*7630*/  FFMA.FTZ R16, R13, R20, R16 ;  /* 0x000000140d107223 */ /* 0x000fc60000010010 */
[----:B------:R1:W-:Y:S01]  /*7640*/  STL [R1+0x14], R6 ;  /* 0x0000140601007387 */ /* 0x0003e20000100800 */
[----:B------:R-:W-:-:S03]  /*7650*/  FADD.FTZ R5, R5, R18 ;  /* 0x0000001205057221 */ /* 0x000fc60000010000 */
[----:B-1----:R0:W5:Y:S04]  /*7660*/  LDL.LU R6, [R1+0x5ac] ;  /* 0x0005ac0001067983 */ /* 0x0021680000300800 */
[----:B------:R-:W2:Y:S04]  /*7670*/  LDL R13, [R1+0x464] ;  /* 0x00046400010d7983 */ /* 0x000ea80000100800 */
[----:B------:R1:W-:Y:S01]  /*7680*/  STL [R1+0xb4], R16 ;  /* 0x0000b41001007387 */ /* 0x0003e20000100800 */
[----:B----4-:R-:W-:Y:S02]  /*7690*/  FADD.FTZ R3, R3, R14 ;  /* 0x0000000e03037221 */ /* 0x010fe40000010000 */
[----:B-1----:R-:W-:-:S02]  /*76a0*/  FMUL.FTZ R16, R0, R22 ;  /* 0x0000001600107220 */ /* 0x002fc40000410000 */
[----:B------:R-:W4:Y:S02]  /*76b0*/  LDL.LU R22, [R1+0xbc] ;  /* 0x0000bc0001167983 */ /* 0x000f240000300800 */
[-C--:B---3--:R-:W-:Y:S02]  /*76c0*/  FFMA.FTZ R4, R18, R16.reuse, R4 ;  /* 0x0000001012047223 */ /* 0x088fe40000010004 */
        /* <DEDUP_REMOVED lines=8> */
[----:B------:R-:W-:Y:S02]  /*7750*/  FFMA.FTZ R17, R17, R18, R2 ;  /* 0x0000001211117223 */ /* 0x000fe40000010002 */
[----:B------:R-:W2:Y:S04]  /*7760*/  LDL R2, [R1+0x460] ;  /* 0x0004600001027983 */ /* 0x000ea80000100800 */
[----:B------:R-:W3:Y:S04]  /*7770*/  LDL.LU R18, [R1+0x1c] ;  /* 0x00001c0001127983 */ /* 0x000ee80000300800 */
[----:B------:R1:W-:Y:S04]  /*7780*/  STL [R1+0x18], R3 ;  /* 0x0000180301007387 */ /* 0x0003e80000100800 */
[----:B-1----:R0:W5:Y:S04]  /*7790*/  LDL.LU R3, [R1+0x5a0] ;  /* 0x0005a00001037983 */ /* 0x0021680000300800 */
[----:B------:R-:W3:Y:S04]  /*77a0*/  LDL.LU R14, [R1+0x1fc] ;  /* 0x0001fc00010e7983 */ /* 0x000ee80000300800 */
[----:B------:R1:W-:Y:S02]  /*77b0*/  STL [R1+0xb8], R12 ;  /* 0x0000b80c01007387 */ /* 0x0003e40000100800 */
[----:B-1----:R-:W-:-:S02]  /*77c0*/  FMUL.FTZ R12, R0, R23 ;  /* 0x00000017000c7220 */ /* 0x002fc40000410000 */
[----:B------:R-:W3:Y:S02]  /*77d0*/  LDL.LU R23, [R1+0x15c] ;  /* 0x00015c0001177983 */ /* 0x000ee40000300800 */
[----:B----4-:R-:W-:Y:S02]  /*77e0*/  FFMA.FTZ R22, R15, R12, R22 ;  /* 0x0000000c0f167223 */ /* 0x010fe40000010016 */
[----:B------:R0:W-:Y:S04]  /*77f0*/  STL [R1+0x3ec], R17 ;  /* 0x0003ec1101007387 */ /* 0x0001e80000100800 */
[----:B------:R0:W-:Y:S01]  /*7800*/  STL [R1+0x320], R12 ;  /* 0x0003200c01007387 */ /* 0x0001e20000100800 */
[----:B------:R-:W-:-:S04]  /*7810*/  FADD.FTZ R25, R25, R27 ;  /* 0x0000001b19197221 */ /* 0x000fc80000010000 */
[----:B------:R-:W-:-:S04]  /*7820*/  FADD.FTZ R25, R25, R21 ;  /* 0x0000001519197221 */ /* 0x000fc80000010000 */
[----:B------:R-:W-:Y:S02]  /*7830*/  FADD.FTZ R25, R25, R17 ;  /* 0x0000001119197221 */ /* 0x000fe40000010000 */
[----:B--2---:R-:W-:-:S04]  /*7840*/  FMUL.FTZ R2, R2, R15 ;  /* 0x0000000f02027220 */ /* 0x004fc80000410000 */
[----:B------:R-:W-:Y:S02]  /*7850*/  FFMA.FTZ R13, R13, R19, R2 ;  /* 0x000000130d0d7223 */ /* 0x000fe40000010002 */
[----:B---3--:R-:W-:Y:S02]  /*7860*/  FADD.FTZ R18, R18, R15 ;  /* 0x0000000f12127221 */ /* 0x008fe40000010000 */
[----:B------:R-:W-:Y:S02]  /*7870*/  FFMA.FTZ R14, R19, R12, R14 ;  /* 0x0000000c130e7223 */ /* 0x000fe4000001000e */
[----:B------:R-:W-:-:S05]  /*7880*/  FADD.FTZ R23, R23, R19 ;  /* 0x0000001317177221 */ /* 0x000fca0000010000 */
[----:B------:R0:W-:Y:S04]  /*7890*/  STL [R1+0x15c], R23 ;  /* 0x00015c1701007387 */ /* 0x0001e80000100800 */
[----:B------:R0:W-:Y:S04]  /*78a0*/  STL [R1+0x1fc], R14 ;  /* 0x0001fc0e01007387 */ /* 0x0001e80000100800 */
[----:B------:R0:W-:Y:S04]  /*78b0*/  STL [R1+0x3c4], R13 ;  /* 0x0003c40d01007387 */ /* 0x0001e80000100800 */
[----:B------:R0:W-:Y:S04]  /*78c0*/  STL [R1+0x1c], R18 ;  /* 0x00001c1201007387 */ /* 0x0001e80000100800 */
[----:B------:R0:W-:Y:S01]  /*78d0*/  STL [R1+0xbc], R22 ;  /* 0x0000bc1601007387 */ /* 0x0001e20000100800 */
[----:B------:R-:W-:-:S04]  /*78e0*/  FFMA.FTZ R2, R28, R27, R24 ;  /* 0x0000001b1c027223 */ /* 0x000fc80000010018 */
[----:B------:R-:W-:-:S04]  /*78f0*/  FFMA.FTZ R2, R20, R21, R2 ;  /* 0x0000001514027223 */ /* 0x000fc80000010002 */
[----:B------:R-:W-:Y:S02]  /*7900*/  FFMA.FTZ R2, R16, R17, R2 ;  /* 0x0000001110027223 */ /* 0x000fe40000010002 */
[----:B------:R-:W-:Y:S02]  /*7910*/  FADD.FTZ R25, R25, R13 ;  /* 0x0000000d19197221 */ /* 0x000fe40000010000 */
[----:B------:R-:W-:Y:S02]  /*7920*/  FFMA.FTZ R24, R12, R13, R2 ;  /* 0x0000000d0c187223 */ /* 0x000fe40000010002 */
.L_x_2093:
[----:B0-----:R-:W-:Y:S05]  /*7930*/  BSYNC B1 ;  /* 0x0000000000017941 */ /* 0x001fea0003800000 */
.L_x_2092:
[----:B------:R-:W-:Y:S05]  /*7940*/  BRA.DIV ~URZ, `(.L_x_2094) ;  /* 0x00006b027f007947 */ /* 0x000fea000b800000 */
[----:B------:R0:W1:Y:S02]  /*7950*/  SHFL.BFLY PT, R14, R25, 0x1, 0x1f ;  /* 0x0c201f00190e7f89 */ /* 0x00006400000e0000 */
.L_x_2135:
[----:B------:R-:W-:Y:S05]  /*7960*/  BRA.DIV ~URZ, `(.L_x_2095) ;  /* 0x00006b627f007947 */ /* 0x000fea000b800000 */
[----:B-1----:R-:W-:Y:S01]  /*7970*/  FADD.FTZ R14, R14, R25 ;  /* 0x000000190e0e7221 */ /* 0x002fe20000010000 */
[----:B------:R-:W1:Y:S04]  /*7980*/  SHFL.BFLY PT, R2, R24, 0x1, 0x1f ;  /* 0x0c201f0018027f89 */ /* 0x000e6800000e0000 */
[----:B------:R-:W2:Y:S01]  /*7990*/  SHFL.BFLY PT, R15, R14, 0x2, 0x1f ;  /* 0x0c401f000e0f7f89 */ /* 0x000ea200000e0000 */
[----:B-1----:R-:W-:-:S02]  /*79a0*/  FADD.FTZ R24, R2, R24 ;  /* 0x0000001802187221 */ /* 0x002fc40000010000 */
[----:B--2---:R-:W-:-:S03]  /*79b0*/  FADD.FTZ R15, R15, R14 ;  /* 0x0000000e0f0f7221 */ /* 0x004fc60000010000 */
        /* <DEDUP_REMOVED lines=12> */
.L_x_2136:
[----:B---3--:R-:W3:Y:S01]  /*7a80*/  LDC.U8 R20, c[0x0][0x1f0] ;  /* 0x00007c00ff147b82 */ /* 0x008ee20000000000 */
[----:B------:R-:W-:Y:S01]  /*7a90*/  LOP3.LUT P5, RZ, R26, 0xffffffe0, RZ, 0xc0, !PT ;  /* 0xffffffe01aff7812 */ /* 0x000fe200078ac0ff */
[----:B------:R-:W-:Y:S01]  /*7aa0*/  FADD.FTZ R16, R16, R15 ;  /* 0x0000000f10107221 */ /* 0x000fe20000010000 */
[----:B------:R-:W-:Y:S01]  /*7ab0*/  BSSY B1, `(.L_x_2096) ;  /* 0x000003c000017945 */ /* 0x000fe20003800000 */
[----:B-1----:R-:W-:Y:S02]  /*7ac0*/  FADD.FTZ R2, R2, R14 ;  /* 0x0000000e02027221 */ /* 0x002fe40000010000 */
[----:B------:R-:W-:Y:S02]  /*7ad0*/  FMUL.FTZ R16, R16, c[0x0][0x1e0] ;  /* 0x0000780010107a20 */ /* 0x000fe40000410000 */
[----:B------:R-:W-:-:S06]  /*7ae0*/  FMUL.FTZ R2, R2, c[0x0][0x1e0] ;  /* 0x0000780002027a20 */ /* 0x000fcc0000410000 */
[----:B------:R-:W-:Y:S05]  /*7af0*/  @!P5 BRA `(.L_x_2097) ;  /* 0x000003700000d947 */ /* 0x000fea0003800000 */
[----:B--2---:R-:W2:Y:S04]  /*7b00*/  LDL R15, [R1+0x348] ;  /* 0x00034800010f7983 */ /* 0x004ea80000100800 */
[----:B------:R-:W4:Y:S04]  /*7b10*/  LDL R28, [R1+0x398] ;  /* 0x00039800011c7983 */ /* 0x000f280000100800 */
[----:B---3--:R-:W3:Y:S04]  /*7b20*/  LDL R13, [R1+0x370] ;  /* 0x00037000010d7983 */ /* 0x008ee80000100800 */
[----:B-----5:R-:W3:Y:S04]  /*7b30*/  LDL R27, [R1+0x344] ;  /* 0x00034400011b7983 */ /* 0x020ee80000100800 */
[----:B------:R-:W3:Y:S04]  /*7b40*/  LDL R18, [R1+0x3c0] ;  /* 0x0003c00001127983 */ /* 0x000ee80000100800 */
[----:B------:R-:W3:Y:S04]  /*7b50*/  LDL R17, [R1+0x438] ;  /* 0x0004380001117983 */ /* 0x000ee80000100800 */
[----:B0-----:R-:W3:Y:S04]  /*7b60*/  LDL R25, [R1+0x410] ;  /* 0x0004100001197983 */ /* 0x001ee80000100800 */
[----:B------:R-:W3:Y:S04]  /*7b70*/  LDL R24, [R1+0x3e8] ;  /* 0x0003e80001187983 */ /* 0x000ee80000100800 */
[----:B------:R-:W3:Y:S04]  /*7b80*/  LDL R23, [R1+0x310] ;  /* 0x0003100001177983 */ /* 0x000ee80000100800 */
[----:B------:R-:W3:Y:S04]  /*7b90*/  LDL R22, [R1+0x314] ;  /* 0x0003140001167983 */ /* 0x000ee80000100800 */
[----:B------:R-:W3:Y:S04]  /*7ba0*/  LDL R21, [R1+0x318] ;  /* 0x0003180001157983 */ /* 0x000ee80000100800 */
[----:B------:R-:W3:Y:S01]  /*7bb0*/  LDL R19, [R1+0x31c] ;  /* 0x00031c0001137983 */ /* 0x000ee20000100800 */
[----:B------:R-:W-:-:S04]  /*7bc0*/  ISETP.NE.AND P5, PT, R20, RZ, PT ;  /* 0x000000ff1400720c */ /* 0x000fc80003fa5270 */
[----:B------:R-:W-:Y:S02]  /*7bd0*/  FSEL R12, R16, RZ, !P5 ;  /* 0x000000ff100c7208 */ /* 0x000fe40006800000 */
[----:B------:R-:W-:-:S04]  /*7be0*/  ISETP.NE.U32.AND P5, PT, RZ, c[0x0][0x218], PT ;  /* 0x00008600ff007a0c */ /* 0x000fc80003fa5070 */
[----:B------:R-:W-:Y:S01]  /*7bf0*/  ISETP.NE.AND.EX P5, PT, RZ, c[0x0][0x21c], PT, P5 ;  /* 0x00008700ff007a0c */ /* 0x000fe20003fa5350 */
[-CC-:B--2---:R-:W-:Y:S02]  /*7c00*/  FFMA.FTZ R15, R15, R2.reuse, R12.reuse ;  /* 0x000000020f0f7223 */ /* 0x184fe4000001000c */
[-CC-:B----4-:R-:W-:Y:S02]  /*7c10*/  FFMA.FTZ R14, R28, R2.reuse, R12.reuse ;  /* 0x000000021c0e7223 */ /* 0x190fe4000001000c */
[-CC-:B---3--:R-:W-:Y:S02]  /*7c20*/  FFMA.FTZ R13, R13, R2.reuse, R12.reuse ;  /* 0x000000020d0d7223 */ /* 0x188fe4000001000c */
[----:B------:R-:W-:Y:S02]  /*7c30*/  FFMA.FTZ R12, R27, R2, R12 ;  /* 0x000000021b0c7223 */ /* 0x000fe4000001000c */
[----:B------:R-:W-:Y:S02]  /*7c40*/  FADD.FTZ R18, R18, -R15 ;  /* 0x8000000f12127221 */ /* 0x000fe40000010000 */
[----:B------:R-:W-:-:S02]  /*7c50*/  FADD.FTZ R17, R17, -R14 ;  /* 0x8000000e11117221 */ /* 0x000fc40000010000 */
[----:B------:R-:W-:Y:S02]  /*7c60*/  FADD.FTZ R14, R25, -R13 ;  /* 0x8000000d190e7221 */ /* 0x000fe40000010000 */
[----:B------:R-:W-:Y:S01]  /*7c70*/  FMUL.FTZ R13, R0, R17 ;  /* 0x00000011000d7220 */ /* 0x000fe20000410000 */
[----:B------:R-:W-:Y:S01]  /*7c80*/  HFMA2.MMA R17, -RZ, RZ, 0, 9.5367431640625e-07 ;  /* 0x00000010ff117435 */ /* 0x000fe200000001ff */
[----:B------:R-:W-:Y:S02]  /*7c90*/  FADD.FTZ R15, R24, -R12 ;  /* 0x8000000c180f7221 */ /* 0x000fe40000010000 */
[C---:B------:R-:W-:Y:S02]  /*7ca0*/  FMUL.FTZ R12, R0.reuse, R18 ;  /* 0x00000012000c7220 */ /* 0x040fe40000410000 */
[C---:B------:R-:W-:Y:S02]  /*7cb0*/  FMUL.FTZ R14, R0.reuse, R14 ;  /* 0x0000000e000e7220 */ /* 0x040fe40000410000 */
[----:B------:R-:W-:-:S02]  /*7cc0*/  FMUL.FTZ R15, R0, R15 ;  /* 0x0000000f000f7220 */ /* 0x000fc40000410000 */
[----:B------:R-:W-:Y:S02]  /*7cd0*/  @P5 FADD.FTZ R12, R23, R12 ;  /* 0x0000000c170c5221 */ /* 0x000fe40000010000 */
[----:B------:R-:W-:Y:S02]  /*7ce0*/  @P5 FADD.FTZ R13, R22, R13 ;  /* 0x0000000d160d5221 */ /* 0x000fe40000010000 */
[----:B------:R-:W-:Y:S02]  /*7cf0*/  @P5 FADD.FTZ R14, R21, R14 ;  /* 0x0000000e150e5221 */ /* 0x000fe40000010000 */
[----:B------:R-:W-:Y:S01]  /*7d00*/  @P5 FADD.FTZ R15, R19, R15 ;  /* 0x0000000f130f5221 */ /* 0x000fe20000010000 */
[----:B------:R-:W-:-:S04]  /*7d10*/  ISETP.NE.U32.AND P5, PT, RZ, c[0x0][0x258], PT ;  /* 0x00009600ff007a0c */ /* 0x000fc80003fa5070 */
[----:B------:R-:W-:-:S04]  /*7d20*/  ISETP.NE.AND.EX P5, PT, RZ, c[0x0][0x25c], PT, P5 ;  /* 0x00009700ff007a0c */ /* 0x000fc80003fa5350 */
[----:B------:R-:W-:Y:S02]  /*7d30*/  SEL R4, R12, R4, P5 ;  /* 0x000000040c047207 */ /* 0x000fe40002800000 */
[----:B------:R-:W-:Y:S02]  /*7d40*/  SEL R5, R13, R5, P5 ;  /* 0x000000050d057207 */ /* 0x000fe40002800000 */
[----:B------:R-:W-:Y:S02]  /*7d50*/  SEL R6, R14, R6, P5 ;  /* 0x000000060e067207 */ /* 0x000fe40002800000 */
[----:B------:R-:W-:-:S03]  /*7d60*/  SEL R7, R15, R7, P5 ;  /* 0x000000070f077207 */ /* 0x000fc60002800000 */
[----:B------:R-:W-:-:S05]  /*7d70*/  @P5 IMAD.WIDE.U32 R18, R3, R17, c[0x0][0x258] ;  /* 0x0000960003125625 */ /* 0x000fca00078e0011 */
[----:B------:R0:W-:Y:S01]  /*7d80*/  @P5 STG.E.128 [R18.64], R4 ;  /* 0x0000000412005986 */ /* 0x0001e2000c101d04 */
[----:B------:R-:W-:-:S04]  /*7d90*/  ISETP.NE.U32.AND P5, PT, RZ, c[0x0][0x250], PT ;  /* 0x00009400ff007a0c */ /* 0x000fc80003fa5070 */
[----:B------:R-:W-:-:S04]  /*7da0*/  ISETP.NE.AND.EX P5, PT, RZ, c[0x0][0x254], PT, P5 ;  /* 0x00009500ff007a0c */ /* 0x000fc80003fa5350 */
[----:B------:R-:W-:Y:S02]  /*7db0*/  SEL R8, R12, R8, P5 ;  /* 0x000000080c087207 */ /* 0x000fe40002800000 */
[----:B------:R-:W-:Y:S02]  /*7dc0*/  SEL R9, R13, R9, P5 ;  /* 0x000000090d097207 */ /* 0x000fe40002800000 */
[----:B------:R-:W-:Y:S02]  /*7dd0*/  SEL R10, R14, R10, P5 ;  /* 0x0000000a0e0a7207 */ /* 0x000fe40002800000 */
[----:B------:R-:W-:Y:S02]  /*7de0*/  SEL R11, R15, R11, P5 ;  /* 0x0000000b0f0b7207 */ /* 0x000fe40002800000 */
[----:B------:R-:W-:Y:S01]  /*7df0*/  ISETP.NE.U32.AND P5, PT, RZ, c[0x0][0x250], PT ;  /* 0x00009400ff007a0c */ /* 0x000fe20003fa5070 */
[----:B0-----:R-:W-:-:S03]  /*7e00*/  IMAD.WIDE.U32 R18, R3, R17, c[0x0][0x248] ;  /* 0x0000920003127625 */ /* 0x001fc600078e0011 */
[----:B------:R-:W-:Y:S02]  /*7e10*/  ISETP.NE.AND.EX P5, PT, RZ, c[0x0][0x254], PT, P5 ;  /* 0x00009500ff007a0c */ /* 0x000fe40003fa5350 */
[----:B------:R0:W-:Y:S11]  /*7e20*/  STG.E.128 [R18.64], R12 ;  /* 0x0000000c12007986 */ /* 0x0001f6000c101d04 */
[----:B0-----:R-:W-:-:S04]  /*7e30*/  @P5 LEA R12, P6, R3, c[0x0][0x250], 0x4 ;  /* 0x00009400030c5a11 */ /* 0x001fc800078c20ff */
[C---:B------:R-:W-:Y:S02]  /*7e40*/  @P5 LEA.HI.X R13, R3.reuse, c[0x0][0x254], RZ, 0x4, P6 ;  /* 0x00009500030d5a11 */ /* 0x040fe400030f24ff */
[----:B------:R-:W-:-:S03]  /*7e50*/  IADD3 R3, R3, 0x20, RZ ;  /* 0x0000002003037810 */ /* 0x000fc60007ffe0ff */
[----:B------:R0:W-:Y:S04]  /*7e60*/  @P5 STG.E.128 [R12.64], R8 ;  /* 0x000000080c005986 */ /* 0x0001e8000c101d04 */
.L_x_2097:
[----:B------:R-:W-:Y:S05]  /*7e70*/  BSYNC B1 ;  /* 0x0000000000017941 */ /* 0x000fea0003800000 */
.L_x_2096:
[----:B------:R-:W-:Y:S01]  /*7e80*/  ISETP.GE.U32.AND P5, PT, R26, 0x40, PT ;  /* 0x000000401a00780c */ /* 0x000fe20003fa6070 */
[----:B------:R-:W-:-:S12]  /*7e90*/  BSSY B1, `(.L_x_2098) ;  /* 0x0000039000017945 */ /* 0x000fd80003800000 */
[----:B------:R-:W-:Y:S05]  /*7ea0*/  @!P5 BRA `(.L_x_2099) ;  /* 0x000003700000d947 */ /* 0x000fea0003800000 */
[----:B--2---:R-:W2:Y:S04]  /*7eb0*/  LDL R15, [R1+0x3bc] ;  /* 0x0003bc00010f7983 */ /* 0x004ea80000100800 */
[----:B------:R-:W4:Y:S04]  /*7ec0*/  LDL R14, [R1+0x394] ;  /* 0x00039400010e7983 */ /* 0x000f280000100800 */
[----:B0--3--:R-:W3:Y:S04]  /*7ed0*/  LDL R13, [R1+0x36c] ;  /* 0x00036c00010d7983 */ /* 0x009ee80000100800 */
[----:B-----5:R-:W3:Y:S04]  /*7ee0*/  LDL R27, [R1+0x340] ;  /* 0x00034000011b7983 */ /* 0x020ee80000100800 */
        /* <DEDUP_REMOVED lines=20> */
[----:B------:R-:W-:Y:S01]  /*8030*/  MOV R17, 0x10 ;  /* 0x0000001000117802 */ /* 0x000fe20000000f00 */
        /* <DEDUP_REMOVED lines=30> */
.L_x_2099:
[----:B------:R-:W-:Y:S05]  /*8220*/  BSYNC B1 ;  /* 0x0000000000017941 */ /* 0x000fea0003800000 */
.L_x_2098:
        /* <DEDUP_REMOVED lines=58> */
.L_x_2101:
[----:B------:R-:W-:Y:S05]  /*85d0*/  BSYNC B1 ;  /* 0x0000000000017941 */ /* 0x000fea0003800000 */
.L_x_2100:
        /* <DEDUP_REMOVED lines=58> */
.L_x_2103:
[----:B------:R-:W-:Y:S05]  /*8980*/  BSYNC B1 ;  /* 0x0000000000017941 */ /* 0x000fea0003800000 */
.L_x_2102:
[----:B------:R-:W-:Y:S01]  /*8990*/  BSSY B1, `(.L_x_2104) ;  /* 0x0000039000017945 */ /* 0x000fe20003800000 */
        /* <DEDUP_REMOVED lines=56> */
.L_x_2105:
[----:B------:R-:W-:Y:S05]  /*8d20*/  BSYNC B1 ;  /* 0x0000000000017941 */ /* 0x000fea0003800000 */
.L_x_2104:
        /* <DEDUP_REMOVED lines=57> */
.L_x_2107:
[----:B------:R-:W-:Y:S05]  /*90c0*/  BSYNC B1 ;  /* 0x0000000000017941 */ /* 0x000fea0003800000 */
.L_x_2106:
        /* <DEDUP_REMOVED lines=57> */
.L_x_2109:
[----:B------:R-:W-:Y:S05]  /*9460*/  BSYNC B1 ;  /* 0x0000000000017941 */ /* 0x000fea0003800000 */
.L_x_2108:
        /* <DEDUP_REMOVED lines=57> */
.L_x_2111:
[----:B------:R-:W-:Y:S05]  /*9800*/  BSYNC B1 ;  /* 0x0000000000017941 */ /* 0x000fea0003800000 */
.L_x_2110:
        /* <DEDUP_REMOVED lines=57> */
.L_x_2113:
[----:B------:R-:W-:Y:S05]  /*9ba0*/  BSYNC B1 ;  /* 0x0000000000017941 */ /* 0x000fea0003800000 */
.L_x_2112:
[----:B------:R-:W-:Y:S01]  /*9bb0*/  ISETP.GE.U32.AND P5, PT, R26, 0x140, PT ;  /* 0x000001401a00780c */ /* 0x000fe20003fa6070 */
[----:B------:R-:W-:-:S12]  /*9bc0*/  BSSY B1, `(.L_x_2114) ;  /* 0x0000038000017945 */ /* 0x000fd80003800000 */
[----:B------:R-:W-:Y:S05]  /*9bd0*/  @!P5 BRA `(.L_x_2115) ;  /* 0x000003600000d947 */ /* 0x000fea0003800000 */
[----:B0-----:R-:W4:Y:S04]  /*9be0*/  LDL R12, [R1+0x39c] ;  /* 0x00039c00010c7983 */ /* 0x001f280000100800 */
[----:B--2---:R-:W2:Y:S04]  /*9bf0*/  LDL R13, [R1+0x374] ;  /* 0x00037400010d7983 */ /* 0x004ea80000100800 */
[----:B---3--:R-:W3:Y:S04]  /*9c00*/  LDL R14, [R1+0x34c] ;  /* 0x00034c00010e7983 */ /* 0x008ee80000100800 */
[----:B------:R-:W3:Y:S04]  /*9c10*/  LDL R24, [R1+0x320] ;  /* 0x0003200001187983 */ /* 0x000ee80000100800 */
[----:B------:R-:W3:Y:S04]  /*9c20*/  LDL R23, [R1+0x43c] ;  /* 0x00043c0001177983 */ /* 0x000ee80000100800 */
[----:B------:R-:W3:Y:S04]  /*9c30*/  LDL R22, [R1+0x414] ;  /* 0x0004140001167983 */ /* 0x000ee80000100800 */
[----:B------:R-:W3:Y:S04]  /*9c40*/  LDL R21, [R1+0x3ec] ;  /* 0x0003ec0001157983 */ /* 0x000ee80000100800 */
[----:B------:R-:W3:Y:S01]  /*9c50*/  LDL R15, [R1+0x3c4] ;  /* 0x0003c400010f7983 */ /* 0x000ee20000100800 */
[----:B------:R-:W-:-:S03]  /*9c60*/  ISETP.NE.AND P5, PT, R20, RZ, PT ;  /* 0x000000ff1400720c */ /* 0x000fc60003fa5270 */
[----:B------:R-:W3:Y:S04]  /*9c70*/  LDL R17, [R1+0x28c] ;  /* 0x00028c0001117983 */ /* 0x000ee80000100800 */
[----:B------:R-:W3:Y:S04]  /*9c80*/  LDL R20, [R1+0x280] ;  /* 0x0002800001147983 */ /* 0x000ee80000100800 */
[----:B------:R-:W3:Y:S04]  /*9c90*/  LDL R19, [R1+0x284] ;  /* 0x0002840001137983 */ /* 0x000ee80000100800 */
[----:B------:R-:W3:Y:S01]  /*9ca0*/  LDL R18, [R1+0x288] ;  /* 0x0002880001127983 */ /* 0x000ee20000100800 */
[----:B------:R-:W-:-:S02]  /*9cb0*/  FSEL R16, R16, RZ, !P5 ;  /* 0x000000ff10107208 */ /* 0x000fc40006800000 */
[----:B------:R-:W-:-:S04]  /*9cc0*/  ISETP.NE.U32.AND P5, PT, RZ, c[0x0][0x218], PT ;  /* 0x00008600ff007a0c */ /* 0x000fc80003fa5070 */
[----:B------:R-:W-:Y:S01]  /*9cd0*/  ISETP.NE.AND.EX P5, PT, RZ, c[0x0][0x21c], PT, P5 ;  /* 0x00008700ff007a0c */ /* 0x000fe20003fa5350 */
[-CC-:B----4-:R-:W-:Y:S02]  /*9ce0*/  FFMA.FTZ R12, R12, R2.reuse, R16.reuse ;  /* 0x000000020c0c7223 */ /* 0x190fe40000010010 */
[-CC-:B--2---:R-:W-:Y:S02]  /*9cf0*/  FFMA.FTZ R13, R13, R2.reuse, R16.reuse ;  /* 0x000000020d0d7223 */ /* 0x184fe40000010010 */
[-CC-:B---3--:R-:W-:Y:S02]  /*9d00*/  FFMA.FTZ R14, R14, R2.reuse, R16.reuse ;  /* 0x000000020e0e7223 */ /* 0x188fe40000010010 */
[----:B------:R-:W-:Y:S02]  /*9d10*/  FFMA.FTZ R2, R24, R2, R16 ;  /* 0x0000000218027223 */ /* 0x000fe40000010010 */
[----:B------:R-:W-:Y:S02]  /*9d20*/  FADD.FTZ R12, R23, -R12 ;  /* 0x8000000c170c7221 */ /* 0x000fe40000010000 */
[----:B------:R-:W-:-:S02]  /*9d30*/  FADD.FTZ R13, R22, -R13 ;  /* 0x8000000d160d7221 */ /* 0x000fc40000010000 */
[C---:B-----5:R-:W-:Y:S02]  /*9d40*/  FMUL.FTZ R12, R0.reuse, R12 ;  /* 0x0000000c000c7220 */ /* 0x060fe40000410000 */
[----:B------:R-:W-:Y:S02]  /*9d50*/  FADD.FTZ R14, R21, -R14 ;  /* 0x8000000e150e7221 */ /* 0x000fe40000010000 */
[C---:B------:R-:W-:Y:S02]  /*9d60*/  FMUL.FTZ R13, R0.reuse, R13 ;  /* 0x0000000d000d7220 */ /* 0x040fe40000410000 */
[----:B------:R-:W-:Y:S02]  /*9d70*/  FADD.FTZ R2, R15, -R2 ;  /* 0x800000020f027221 */ /* 0x000fe40000010000 */
[C---:B------:R-:W-:Y:S02]  /*9d80*/  FMUL.FTZ R14, R0.reuse, R14 ;  /* 0x0000000e000e7220 */ /* 0x040fe40000410000 */
[----:B------:R-:W-:Y:S01]  /*9d90*/  FMUL.FTZ R15, R0, R2 ;  /* 0x00000002000f7220 */ /* 0x000fe20000410000 */
[----:B------:R-:W-:Y:S01]  /*9da0*/  MOV R0, 0x10 ;  /* 0x0000001000007802 */ /* 0x000fe20000000f00 */
[----:B------:R-:W-:-:S02]  /*9db0*/  @P5 FADD.FTZ R12, R20, R12 ;  /* 0x0000000c140c5221 */ /* 0x000fc40000010000 */
        /* <DEDUP_REMOVED lines=21> */
[----:B------:R-:W-:-:S04]  /*9f10*/  @P5 LEA R2, P6, R3, c[0x0][0x250], 0x4 ;  /* 0x0000940003025a11 */ /* 0x000fc800078c20ff */
[----:B------:R-:W-:-:S05]  /*9f20*/  @P5 LEA.HI.X R3, R3, c[0x0][0x254], RZ, 0x4, P6 ;  /* 0x0000950003035a11 */ /* 0x000fca00030f24ff */
[----:B------:R0:W-:Y:S04]  /*9f30*/  @P5 STG.E.128 [R2.64], R8 ;  /* 0x0000000802005986 */ /* 0x0001e8000c101d04 */
.L_x_2115:
[----:B------:R-:W-:Y:S05]  /*9f40*/  BSYNC B1 ;  /* 0x0000000000017941 */ /* 0x000fea0003800000 */
.L_x_2114:
[----:B-----5:R-:W-:-:S04]  /*9f50*/  MOV R0, c[0x0][0x160] ;  /* 0x0000580000007a02 */ /* 0x020fc80000000f00 */
[----:B------:R-:W-:-:S04]  /*9f60*/  LEA R29, R0, R29, 0x2 ;  /* 0x0000001d001d7211 */ /* 0x000fc800078e10ff */
[----:B------:R-:W-:-:S13]  /*9f70*/  ISETP.GE.AND P5, PT, R29, c[0x0][0x164], PT ;  /* 0x000059001d007a0c */ /* 0x000fda0003fa6270 */
[----:B0-23--:R-:W-:Y:S01]  /*9f80*/  @P5 CALL.REL.NOINC `(.L_x_2073) ;  /* 0x0000001000005944 */ /* 0x00dfe20003c00000 */
[----:B------:R-:W-:Y:S05]  /*9f90*/  BRA `(.L_x_2116) ;  /* 0xffff892000007947 */ /* 0x000fea000383ffff */
.L_x_2073:
[----:B------:R-:W-:Y:S05]  /*9fa0*/  BSYNC B0 ;  /* 0x0000000000007941 */ /* 0x000fea0003800000 */
.L_x_2072:
        /* <DEDUP_REMOVED lines=18> */
[----:B-1----:R-:W0:Y:S04]  /*a0d0*/  S2R R25, SR_TID.X ;  /* 0x0000000000197919 */ /* 0x002e280000002100 */
[----:B---3--:R-:W-:Y:S04]  /*a0e0*/  STL.64 [R1+0x760], R6 ;  /* 0x0007600601007387 */ /* 0x008fe80000100a00 */
[----:B--2---:R1:W-:Y:S04]  /*a0f0*/  STL.64 [R1+0x758], R4 ;  /* 0x0007580401007387 */ /* 0x0043e80000100a00 */
[----:B-1----:R-:W2:Y:S04]  /*a100*/  LDL.LU.64 R4, [R1+0x1e0] ;  /* 0x0001e00001047983 */ /* 0x002ea80000300a00 */
[----:B------:R-:W2:Y:S01]  /*a110*/  LDL.LU.64 R6, [R1+0x1e8] ;  /* 0x0001e80001067983 */ /* 0x000ea20000300a00 */
[----:B0-----:R-:W-:-:S02]  /*a120*/  SHF.R.U32.HI R2, RZ, 0x5, R25 ;  /* 0x00000005ff027819 */ /* 0x001fc40000011619 */
[----:B------:R-:W-:Y:S01]  /*a130*/  LOP3.LUT R0, R25, 0x1f, RZ, 0xc0, !PT ;  /* 0x0000001f19007812 */ /* 0x000fe200078ec0ff */
[----:B------:R-:W3:Y:S04]  /*a140*/  LDL.LU.64 R8, [R1+0x180] ;  /* 0x0001800001087983 */ /* 0x000ee80000300a00 */
[----:B------:R-:W3:Y:S01]  /*a150*/  LDL.LU.64 R10, [R1+0x188] ;  /* 0x00018800010a7983 */ /* 0x000ee20000300a00 */
[----:B------:R-:W-:-:S03]  /*a160*/  IMAD R0, R2, 0x140, R0 ;  /* 0x0000014002007824 */ /* 0x000fc600078e0200 */
[----:B------:R-:W4:Y:S04]  /*a170*/  LDL.LU.64 R20, [R1+0x170] ;  /* 0x0001700001147983 */ /* 0x000f280000300a00 */
[----:B------:R-:W4:Y:S04]  /*a180*/  LDL.LU.64 R22, [R1+0x178] ;  /* 0x0001780001167983 */ /* 0x000f280000300a00 */
[----:B------:R-:W3:Y:S04]  /*a190*/  LDL.LU.64 R16, [R1+0x160] ;  /* 0x0001600001107983 */ /* 0x000ee80000300a00 */
[----:B------:R-:W3:Y:S04]  /*a1a0*/  LDL.LU.64 R18, [R1+0x168] ;  /* 0x0001680001127983 */ /* 0x000ee80000300a00 */
[----:B------:R-:W3:Y:S04]  /*a1b0*/  LDL.LU.64 R12, [R1+0x150] ;  /* 0x00015000010c7983 */ /* 0x000ee80000300a00 */
[----:B------:R-:W3:Y:S04]  /*a1c0*/  LDL.LU.64 R14, [R1+0x158] ;  /* 0x00015800010e7983 */ /* 0x000ee80000300a00 */
[----:B--2---:R0:W-:Y:S04]  /*a1d0*/  STS.128 [R0.X16], R4 ;  /* 0x0000000400007388 */ /* 0x0041e8000000cc00 */
[----:B0-----:R-:W2:Y:S04]  /*a1e0*/  LDL.LU.64 R6, [R1+0x760] ;  /* 0x0007600001067983 */ /* 0x001ea80000300a00 */
[----:B------:R-:W2:Y:S04]  /*a1f0*/  LDL.LU.64 R4, [R1+0x758] ;  /* 0x0007580001047983 */ /* 0x000ea80000300a00 */
[----:B--2---:R0:W-:Y:S04]  /*a200*/  STS.128 [R0.X16+0x200], R4 ;  /* 0x0002000400007388 */ /* 0x0041e8000000cc00 */
        /* <DEDUP_REMOVED lines=10> */
[----:B------:R-:W2:Y:S01]  /*a2b0*/  LDL.LU.64 R4, [R1+0x718] ;  /* 0x0007180001047983 */ /* 0x000ea20000300a00 */
[----:B------:R-:W-:Y:S03]  /*a2c0*/  WARPSYNC 0xffffffff ;  /* 0xffffffff00007948 */ /* 0x000fe60003800000 */
[----:B---3--:R-:W-:Y:S04]  /*a2d0*/  STS.128 [R0.X16+0xc00], R8 ;  /* 0x000c000800007388 */ /* 0x008fe8000000cc00 */
[----:B----4-:R-:W-:Y:S04]  /*a2e0*/  STS.128 [R0.X16+0xe00], R20 ;  /* 0x000e001400007388 */ /* 0x010fe8000000cc00 */
[----:B------:R-:W-:Y:S04]  /*a2f0*/  STS.128 [R0.X16+0x1000], R16 ;  /* 0x0010001000007388 */ /* 0x000fe8000000cc00 */
[----:B------:R-:W-:Y:S04]  /*a300*/  STS.128 [R0.X16+0x1200], R12 ;  /* 0x0012000c00007388 */ /* 0x000fe8000000cc00 */
[----:B--2---:R-:W-:Y:S04]  /*a310*/  STS.128 [R0.X16+0xa00], R4 ;  /* 0x000a000400007388 */ /* 0x004fe8000000cc00 */
        /* <DEDUP_REMOVED lines=95> */
[----:B--2---:R-:W2:Y:S04]  /*a910*/  LDL.LU.64 R20, [R1] ;  /* 0x0000000001147983 */ /* 0x004ea80000300a00 */
        /* <DEDUP_REMOVED lines=34> */
[----:B---3--:R-:W-:Y:S04]  /*ab40*/  STS.128 [R0.X16+0xc00], R8 ;  /* 0x000c000800007388 */ /* 0x008fe8000000cc00 */
[----:B----4-:R-:W-:Y:S04]  /*ab50*/  STS.128 [R0.X16+0xe00], R16 ;  /* 0x000e001000007388 */ /* 0x010fe8000000cc00 */
[----:B------:R-:W-:Y:S04]  /*ab60*/  STS.128 [R0.X16+0x1000], R12 ;  /* 0x0010000c00007388 */ /* 0x000fe8000000cc00 */
[----:B------:R-:W-:Y:S04]  /*ab70*/  STS.128 [R0.X16+0x1200], R4 ;  /* 0x0012000400007388 */ /* 0x000fe8000000cc00 */
[----:B--2---:R0:W-:Y:S04]  /*ab80*/  STS.128 [R0.X16+0xa00], R20 ;  /* 0x000a001400007388 */ /* 0x0041e8000000cc00 */
        /* <DEDUP_REMOVED lines=270> */
[----:B----4-:R-:W-:Y:S04]  /*bc70*/  STS.128 [R0.X16+0xe00], R4 ;  /* 0x000e000400007388 */ /* 0x010fe8000000cc00 */
[----:B---3--:R-:W-:Y:S04]  /*bc80*/  STS.128 [R0.X16+0x1000], R8 ;  /* 0x0010000800007388 */ /* 0x008fe8000000cc00 */
[----:B--2---:R0:W-:Y:S04]  /*bc90*/  STS.128 [R0.X16+0xc00], R16 ;  /* 0x000c001000007388 */ /* 0x0041e8000000cc00 */
[----:B0-----:R-:W2:Y:S04]  /*bca0*/  LDL.LU.64 R18, [R1+0x5d8] ;  /* 0x0005d80001127983 */ /* 0x001ea80000300a00 */
[----:B------:R-:W3:Y:S04]  /*bcb0*/  LDL.LU R16, [R1+0x5d0] ;  /* 0x0005d00001107983 */ /* 0x000ee80000300800 */
[----:B------:R-:W4:Y:S04]  /*bcc0*/  LDL.LU.64 R6, [R1+0x5c8] ;  /* 0x0005c80001067983 */ /* 0x000f280000300a00 */
[----:B------:R-:W4:Y:S04]  /*bcd0*/  LDL.LU.64 R4, [R1+0x5c0] ;  /* 0x0005c00001047983 */ /* 0x000f280000300a00 */
[----:B------:R-:W4:Y:S04]  /*bce0*/  LDL.LU.64 R10, [R1+0x5b8] ;  /* 0x0005b800010a7983 */ /* 0x000f280000300a00 */
[----:B------:R0:W-:Y:S04]  /*bcf0*/  STS.128 [R0.X16+0x1200], R12 ;  /* 0x0012000c00007388 */ /* 0x0001e8000000cc00 */
        /* <DEDUP_REMOVED lines=105> */
.L_x_2118:
[----:B------:R-:W-:Y:S05]  /*c390*/  BSYNC B0 ;  /* 0x0000000000007941 */ /* 0x000fea0003800000 */
.L_x_2117:
        /* <DEDUP_REMOVED lines=22> */
.L_x_2120:
[----:B------:R-:W-:Y:S05]  /*c500*/  BSYNC B0 ;  /* 0x0000000000007941 */ /* 0x000fea0003800000 */
.L_x_2119:
        /* <DEDUP_REMOVED lines=22> */
.L_x_2122:
[----:B------:R-:W-:Y:S05]  /*c670*/  BSYNC B0 ;  /* 0x0000000000007941 */ /* 0x000fea0003800000 */
.L_x_2121:
        /* <DEDUP_REMOVED lines=332> */
.L_x_2124:
[----:B------:R-:W-:Y:S05]  /*db40*/  BSYNC B0 ;  /* 0x0000000000007941 */ /* 0x000fea0003800000 */
.L_x_2123:
        /* <DEDUP_REMOVED lines=25> */
.L_x_2126:
[----:B------:R-:W-:Y:S05]  /*dce0*/  BSYNC B0 ;  /* 0x0000000000007941 */ /* 0x000fea0003800000 */
.L_x_2125:
        /* <DEDUP_REMOVED lines=24> */
.L_x_2128:
[----:B------:R-:W-:Y:S05]  /*de70*/  BSYNC B0 ;  /* 0x0000000000007941 */ /* 0x000fea0003800000 */
.L_x_2127:
        /* <DEDUP_REMOVED lines=25> */
.L_x_2130:
[----:B------:R-:W-:Y:S05]  /*e010*/  BSYNC B0 ;  /* 0x0000000000007941 */ /* 0x000fea0003800000 */
.L_x_2129:
        /* <DEDUP_REMOVED lines=25> */
.L_x_2132:
[----:B------:R-:W-:Y:S05]  /*e1b0*/  BSYNC B0 ;  /* 0x0000000000007941 */ /* 0x000fea0003800000 */
.L_x_2131:
        /* <DEDUP_REMOVED lines=25> */
.L_x_2134:
[----:B------:R-:W-:Y:S05]  /*e350*/  BSYNC B0 ;  /* 0x0000000000007941 */ /* 0x000fea0003800000 */
.L_x_2133:
        /* <DEDUP_REMOVED lines=15> */
.L_x_2094:
[----:B------:R-:W-:Y:S01]  /*e450*/  HFMA2.MMA R13, -RZ, RZ, 0, 5.9604644775390625e-08 ;  /* 0x00000001ff0d7435 */ /* 0x000fe200000001ff */
[----:B------:R-:W-:-:S02]  /*e460*/  MOV R2, R25 ;  /* 0x0000001900027202 */ /* 0x000fc40000000f00 */
[----:B------:R-:W-:Y:S02]  /*e470*/  MOV R18, 0x1f ;  /* 0x0000001f00127802 */ /* 0x000fe40000000f00 */
[----:B------:R-:W-:Y:S02]  /*e480*/  MOV R17, 0xffffffff ;  /* 0xffffffff00117802 */ /* 0x000fe40000000f00 */
[----:B------:R-:W-:Y:S02]  /*e490*/  MOV R12, 0xe4b0 ;  /* 0x0000e4b0000c7802 */ /* 0x000fe40000000f00 */
[----:B-----5:R-:W-:Y:S05]  /*e4a0*/  CALL.REL.NOINC `($__internal_96_$__cuda_sm70_shflsync_bfly_p) ;  /* 0x0000045000007944 */ /* 0x020fea0003c00000 */
[----:B-1----:R-:W-:Y:S01]  /*e4b0*/  MOV R14, R2 ;  /* 0x00000002000e7202 */ /* 0x002fe20000000f00 */
[----:B------:R-:W-:Y:S05]  /*e4c0*/  BRA `(.L_x_2135) ;  /* 0xffff949000007947 */ /* 0x000fea000383ffff */
.L_x_2095:
[----:B------:R-:W-:Y:S01]  /*e4d0*/  HFMA2.MMA R13, -RZ, RZ, 0, 5.9604644775390625e-08 ;  /* 0x00000001ff0d7435 */ /* 0x000fe200000001ff */
[----:B------:R-:W-:Y:S02]  /*e4e0*/  MOV R2, R24 ;  /* 0x0000001800027202 */ /* 0x000fe40000000f00 */
[----:B------:R-:W-:Y:S02]  /*e4f0*/  MOV R18, 0x1f ;  /* 0x0000001f00127802 */ /* 0x000fe40000000f00 */
[----:B------:R-:W-:-:S02]  /*e500*/  MOV R17, 0xffffffff ;  /* 0xffffffff00117802 */ /* 0x000fc40000000f00 */
[----:B------:R-:W-:Y:S02]  /*e510*/  MOV R12, 0xe530 ;  /* 0x0000e530000c7802 */ /* 0x000fe40000000f00 */
[----:B01---5:R-:W-:Y:S05]  /*e520*/  CALL.REL.NOINC `($__internal_96_$__cuda_sm70_shflsync_bfly_p) ;  /* 0x000003d000007944 */ /* 0x023fea0003c00000 */
[----:B------:R-:W-:Y:S01]  /*e530*/  FADD.FTZ R15, R14, R25 ;  /* 0x000000190e0f7221 */ /* 0x000fe20000010000 */
[----:B------:R-:W-:Y:S01]  /*e540*/  HFMA2.MMA R13, -RZ, RZ, 0, 1.1920928955078125e-07 ;  /* 0x00000002ff0d7435 */ /* 0x000fe200000001ff */
[----:B-1----:R-:W-:Y:S01]  /*e550*/  FADD.FTZ R14, R24, R2 ;  /* 0x00000002180e7221 */ /* 0x002fe20000010000 */
[----:B------:R-:W-:Y:S02]  /*e560*/  MOV R18, 0x1f ;  /* 0x0000001f00127802 */ /* 0x000fe40000000f00 */
[----:B------:R-:W-:Y:S02]  /*e570*/  MOV R17, 0xffffffff ;  /* 0xffffffff00117802 */ /* 0x000fe40000000f00 */
[----:B------:R-:W-:Y:S02]  /*e580*/  MOV R2, R15 ;  /* 0x0000000f00027202 */ /* 0x000fe40000000f00 */
[----:B------:R-:W-:Y:S02]  /*e590*/  MOV R12, 0xe5b0 ;  /* 0x0000e5b0000c7802 */ /* 0x000fe40000000f00 */
[----:B------:R-:W-:Y:S05]  /*e5a0*/  CALL.REL.NOINC `($__internal_96_$__cuda_sm70_shflsync_bfly_p) ;  /* 0x0000035000007944 */ /* 0x000fea0003c00000 */
[----:B------:R-:W-:Y:S01]  /*e5b0*/  HFMA2.MMA R13, -RZ, RZ, 0, 1.1920928955078125e-07 ;  /* 0x00000002ff0d7435 */ /* 0x000fe200000001ff */
[----:B-1----:R-:W-:-:S02]  /*e5c0*/  MOV R16, R2 ;  /* 0x0000000200107202 */ /* 0x002fc40000000f00 */
[----:B------:R-:W-:Y:S02]  /*e5d0*/  MOV R2, R14 ;  /* 0x0000000e00027202 */ /* 0x000fe40000000f00 */
[----:B------:R-:W-:Y:S02]  /*e5e0*/  MOV R18, 0x1f ;  /* 0x0000001f00127802 */ /* 0x000fe40000000f00 */
[----:B------:R-:W-:Y:S02]  /*e5f0*/  MOV R17, 0xffffffff ;  /* 0xffffffff00117802 */ /* 0x000fe40000000f00 */
[----:B------:R-:W-:Y:S02]  /*e600*/  MOV R12, 0xe620 ;  /* 0x0000e620000c7802 */ /* 0x000fe40000000f00 */
[----:B------:R-:W-:Y:S05]  /*e610*/  CALL.REL.NOINC `($__internal_96_$__cuda_sm70_shflsync_bfly_p) ;  /* 0x000002e000007944 */ /* 0x000fea0003c00000 */
[----:B------:R-:W-:Y:S01]  /*e620*/  FADD.FTZ R15, R16, R15 ;  /* 0x0000000f100f7221 */ /* 0x000fe20000010000 */
[----:B------:R-:W-:Y:S01]  /*e630*/  HFMA2.MMA R13, -RZ, RZ, 0, 2.384185791015625e-07 ;  /* 0x00000004ff0d7435 */ /* 0x000fe200000001ff */
[----:B-1----:R-:W-:Y:S01]  /*e640*/  FADD.FTZ R14, R14, R2 ;  /* 0x000000020e0e7221 */ /* 0x002fe20000010000 */
[----:B------:R-:W-:Y:S02]  /*e650*/  MOV R18, 0x1f ;  /* 0x0000001f00127802 */ /* 0x000fe40000000f00 */
[----:B------:R-:W-:-:S02]  /*e660*/  MOV R17, 0xffffffff ;  /* 0xffffffff00117802 */ /* 0x000fc40000000f00 */
[----:B------:R-:W-:Y:S02]  /*e670*/  MOV R2, R15 ;  /* 0x0000000f00027202 */ /* 0x000fe40000000f00 */
[----:B------:R-:W-:Y:S02]  /*e680*/  MOV R12, 0xe6a0 ;  /* 0x0000e6a0000c7802 */ /* 0x000fe40000000f00 */
[----:B------:R-:W-:Y:S05]  /*e690*/  CALL.REL.NOINC `($__internal_96_$__cuda_sm70_shflsync_bfly_p) ;  /* 0x0000026000007944 */ /* 0x000fea0003c00000 */
[----:B------:R-:W-:Y:S01]  /*e6a0*/  HFMA2.MMA R13, -RZ, RZ, 0, 2.384185791015625e-07 ;  /* 0x00000004ff0d7435 */ /* 0x000fe200000001ff */
[----:B-1----:R-:W-:Y:S02]  /*e6b0*/  MOV R16, R2 ;  /* 0x0000000200107202 */ /* 0x002fe40000000f00 */
[----:B------:R-:W-:Y:S02]  /*e6c0*/  MOV R2, R14 ;  /* 0x0000000e00027202 */ /* 0x000fe40000000f00 */
[----:B------:R-:W-:Y:S02]  /*e6d0*/  MOV R18, 0x1f ;  /* 0x0000001f00127802 */ /* 0x000fe40000000f00 */
[----:B------:R-:W-:Y:S02]  /*e6e0*/  MOV R17, 0xffffffff ;  /* 0xffffffff00117802 */ /* 0x000fe40000000f00 */
[----:B------:R-:W-:-:S02]  /*e6f0*/  MOV R12, 0xe710 ;  /* 0x0000e710000c7802 */ /* 0x000fc40000000f00 */
[----:B------:R-:W-:Y:S05]  /*e700*/  CALL.REL.NOINC `($__internal_96_$__cuda_sm70_shflsync_bfly_p) ;  /* 0x000001f000007944 */ /* 0x000fea0003c00000 */
[----:B------:R-:W-:Y:S01]  /*e710*/  FADD.FTZ R15, R16, R15 ;  /* 0x0000000f100f7221 */ /* 0x000fe20000010000 */
[----:B------:R-:W-:Y:S01]  /*e720*/  HFMA2.MMA R13, -RZ, RZ, 0, 4.76837158203125e-07 ;  /* 0x00000008ff0d7435 */ /* 0x000fe200000001ff */
[----:B-1----:R-:W-:Y:S01]  /*e730*/  FADD.FTZ R14, R14, R2 ;  /* 0x000000020e0e7221 */ /* 0x002fe20000010000 */
[----:B------:R-:W-:-:S02]  /*e740*/  MOV R18, 0x1f ;  /* 0x0000001f00127802 */ /* 0x000fc40000000f00 */
[----:B------:R-:W-:Y:S02]  /*e750*/  MOV R17, 0xffffffff ;  /* 0xffffffff00117802 */ /* 0x000fe40000000f00 */
[----:B------:R-:W-:Y:S02]  /*e760*/  MOV R2, R15 ;  /* 0x0000000f00027202 */ /* 0x000fe40000000f00 */
[----:B------:R-:W-:Y:S02]  /*e770*/  MOV R12, 0xe790 ;  /* 0x0000e790000c7802 */ /* 0x000fe40000000f00 */
[----:B------:R-:W-:Y:S05]  /*e780*/  CALL.REL.NOINC `($__internal_96_$__cuda_sm70_shflsync_bfly_p) ;  /* 0x0000017000007944 */ /* 0x000fea0003c00000 */
[----:B------:R-:W-:Y:S01]  /*e790*/  HFMA2.MMA R13, -RZ, RZ, 0, 4.76837158203125e-07 ;  /* 0x00000008ff0d7435 */ /* 0x000fe200000001ff */
[----:B-1----:R-:W-:Y:S02]  /*e7a0*/  MOV R16, R2 ;  /* 0x0000000200107202 */ /* 0x002fe40000000f00 */
[----:B------:R-:W-:Y:S02]  /*e7b0*/  MOV R2, R14 ;  /* 0x0000000e00027202 */ /* 0x000fe40000000f00 */
[----:B------:R-:W-:Y:S02]  /*e7c0*/  MOV R18, 0x1f ;  /* 0x0000001f00127802 */ /* 0x000fe40000000f00 */
[----:B------:R-:W-:-:S02]  /*e7d0*/  MOV R17, 0xffffffff ;  /* 0xffffffff00117802 */ /* 0x000fc40000000f00 */
[----:B------:R-:W-:Y:S02]  /*e7e0*/  MOV R12, 0xe800 ;  /* 0x0000e800000c7802 */ /* 0x000fe40000000f00 */
[----:B------:R-:W-:Y:S05]  /*e7f0*/  CALL.REL.NOINC `($__internal_96_$__cuda_sm70_shflsync_bfly_p) ;  /* 0x0000010000007944 */ /* 0x000fea0003c00000 */
[----:B------:R-:W-:Y:S01]  /*e800*/  FADD.FTZ R15, R16, R15 ;  /* 0x0000000f100f7221 */ /* 0x000fe20000010000 */
[----:B------:R-:W-:Y:S01]  /*e810*/  HFMA2.MMA R13, -RZ, RZ, 0, 9.5367431640625e-07 ;  /* 0x00000010ff0d7435 */ /* 0x000fe200000001ff */
[----:B-1----:R-:W-:Y:S01]  /*e820*/  FADD.FTZ R14, R14, R2 ;  /* 0x000000020e0e7221 */ /* 0x002fe20000010000 */
[----:B------:R-:W-:Y:S02]  /*e830*/  MOV R18, 0x1f ;  /* 0x0000001f00127802 */ /* 0x000fe40000000f00 */
[----:B------:R-:W-:Y:S02]  /*e840*/  MOV R17, 0xffffffff ;  /* 0xffffffff00117802 */ /* 0x000fe40000000f00 */
[----:B------:R-:W-:Y:S02]  /*e850*/  MOV R2, R15 ;  /* 0x0000000f00027202 */ /* 0x000fe40000000f00 */
[----:B------:R-:W-:Y:S02]  /*e860*/  MOV R12, 0xe880 ;  /* 0x0000e880000c7802 */ /* 0x000fe40000000f00 */
[----:B------:R-:W-:Y:S05]  /*e870*/  CALL.REL.NOINC `($__internal_96_$__cuda_sm70_shflsync_bfly_p) ;  /* 0x0000008000007944 */ /* 0x000fea0003c00000 */
[----:B------:R-:W-:Y:S01]  /*e880*/  HFMA2.MMA R13, -RZ, RZ, 0, 9.5367431640625e-07 ;  /* 0x00000010ff0d7435 */ /* 0x000fe200000001ff */
[----:B-1----:R-:W-:-:S02]  /*e890*/  MOV R16, R2 ;  /* 0x0000000200107202 */ /* 0x002fc40000000f00 */
[----:B------:R-:W-:Y:S02]  /*e8a0*/  MOV R2, R14 ;  /* 0x0000000e00027202 */ /* 0x000fe40000000f00 */
[----:B------:R-:W-:Y:S02]  /*e8b0*/  MOV R18, 0x1f ;  /* 0x0000001f00127802 */ /* 0x000fe40000000f00 */
[----:B------:R-:W-:Y:S02]  /*e8c0*/  MOV R17, 0xffffffff ;  /* 0xffffffff00117802 */ /* 0x000fe40000000f00 */
[----:B------:R-:W-:Y:S02]  /*e8d0*/  MOV R12, 0xe8f0 ;  /* 0x0000e8f0000c7802 */ /* 0x000fe40000000f00 */
[----:B------:R-:W-:Y:S05]  /*e8e0*/  CALL.REL.NOINC `($__internal_96_$__cuda_sm70_shflsync_bfly_p) ;  /* 0x0000001000007944 */ /* 0x000fea0003c00000 */
[----:B-1----:R-:W-:Y:S05]  /*e8f0*/  BRA `(.L_x_2136) ;  /* 0xffff918000007947 */ /* 0x002fea000383ffff */
        .weak           $__internal_96_$__cuda_sm70_shflsync_bfly_p
        .type           $__internal_96_$__cuda_sm70_shflsync_bfly_p,@function
        .size           $__internal_96_$__cuda_sm70_shflsync_bfly_p,(.L_x_2922 - $__internal_96_$__cuda_sm70_shflsync_bfly_p)
$__internal_96_$__cuda_sm70_shflsync_bfly_p:
[----:B------:R-:W-:Y:S04]  /*e900*/  WARPSYNC R17 ;  /* 0x0000001100007348 */ /* 0x000fe80003800000 */
[----:B------:R0:W1:Y:S02]  /*e910*/  SHFL.BFLY PT, R2, R2, R13, R18 ;  /* 0x0c00000d02027389 */ /* 0x00006400000e0012 */
[----:B0-----:R-:W-:-:S06]  /*e920*/  HFMA2.MMA R13, -RZ, RZ, 0, 0 ;  /* 0x00000000ff0d7435 */ /* 0x001fcc00000001ff */
[----:B------:R-:W-:Y:S05]  /*e930*/  RET.REL.NODEC R12 `(_ZN10layer_norm31ln_parallel_residual_bwd_kernelINS_13Kernel_traitsI6__halfffffjLj1280ELj1ELj4ELj1ELj16ENS_18Kernel_traits_baseILj1280ES2_ffffjLj128EEEEELb0ELb0ELb0EEEvNS_9BwdParamsE) ;  /* 0xffff16c00c007950 */ /* 0x000fea0003c3ffff */
.L_x_2137:
        /* <DEDUP_REMOVED lines=12> */
.L_x_2922:


//--------------------- .text._ZN10layer_norm31ln_parallel_residual_bwd_kernelINS_13Kernel_traitsI6__halfffffjLj1280ELj1ELj4ELj1ELj16ENS_18Kernel_traits_baseILj1280ES2_ffffjLj128EEEEELb0ELb0ELb1EEEvNS_9BwdParamsE --------------------------
	.section	.text._ZN10layer_norm31ln_parallel_residual_bwd_kernelINS_13Kernel_traitsI6__halfffffjLj1280ELj1ELj4ELj1ELj16ENS_18Kernel_traits_baseILj1280ES2_ffffjLj128EEEEELb0ELb0ELb1EEEvNS_9BwdParamsE,"ax",@progbits
	.sectioninfo	@"SHI_REGISTERS=255"
	.align	128
        .global         _ZN10layer_norm31ln_parallel_residual_bwd_kernelINS_13Kernel_traitsI6__halfffffjLj1280ELj1ELj4ELj1ELj16ENS_18Kernel_traits_baseILj1280ES2_ffffjLj128EEEEELb0ELb0ELb1EEEvNS_9BwdParamsE
        .type           _ZN10layer_norm31ln_parallel_residual_bwd_kernelINS_13Kernel_traitsI6__halfffffjLj1280ELj1ELj4ELj1ELj16ENS_18Kernel_traits_baseILj1280ES2_ffffjLj128EEEEELb0ELb0ELb1EEEvNS_9BwdParamsE,@function
        .size           _ZN10layer_norm31ln_parallel_residual_bwd_kernelINS_13Kernel_traitsI6__halfffffjLj1280ELj1ELj4ELj1ELj16ENS_18Kernel_traits_baseILj1280ES2_ffffjLj128EEEEELb0ELb0ELb1EEEvNS_9BwdParamsE,(.L_x_2923 - _ZN10layer_norm31ln_parallel_residual_bwd_kernelINS_13Kernel_traitsI6__halfffffjLj1280ELj1ELj4ELj1ELj16ENS_18Kernel_traits_baseILj1280ES2_ffffjLj128EEEEELb0ELb0ELb1EEEvNS_9BwdParamsE)
        .other          _ZN10layer_norm31ln_parallel_residual_bwd_kernelINS_13Kernel_traitsI6__halfffffjLj1280ELj1ELj4ELj1ELj16ENS_18Kernel_traits_baseILj1280ES2_ffffjLj128EEEEELb0ELb0ELb1EEEvNS_9BwdParamsE,@"STO_CUDA_ENTRY STV_DEFAULT"
_ZN10layer_norm31ln_parallel_residual_bwd_kernelINS_13Kernel_traitsI6__halfffffjLj1280ELj1ELj4ELj1ELj16ENS_18Kernel_traits_baseILj1280ES2_ffffjLj128EEEEELb0ELb0ELb1EEEvNS_9BwdParamsE:
.text._ZN10layer_norm31ln_parallel_residual_bwd_kernelINS_13Kernel_traitsI6__halfffffjLj1280ELj1ELj4ELj1ELj16ENS_18Kernel_traits_baseILj1280ES2_ffffjLj128EEEEELb0ELb0ELb1EEEvNS_9BwdParamsE:
        /* <DEDUP_REMOVED lines=91> */
.L_x_2139:
[----:B------:R-:W-:-:S04]  /*05b0*/  SHF.L.U32 R0, R2, 0x3, RZ ;  /* 0x0000000302007819 */ /* 0x000fc800000006ff */
[----:B------:R-:W-:-:S04]  /*05c0*/  LOP3.LUT R0, R0, 0xf8, RZ, 0xc0, !PT ;  /* 0x000000f800007812 */ /* 0x000fc800078ec0ff */
[----:B------:R-:W-:-:S04]  /*05d0*/  IADD3 R2, P0, R0, c[0x0][0x1b0], RZ ;  /* 0x00006c0000027a10 */ /* 0x000fc80007f1e0ff */
[----:B------:R-:W-:-:S05]  /*05e0*/  IADD3.X R3, RZ, c[0x0][0x1b4], RZ, P0, !PT ;  /* 0x00006d00ff037a10 */ /* 0x000fca00007fe4ff */
[----:B------:R-:W2:Y:S04]  /*05f0*/  LDG.E.64 R6, [R2.64] ;  /* 0x0000000402067981 */ /* 0x000ea8000c1e1b00 */
[----:B------:R2:W3:Y:S04]  /*0600*/  LDG.E.64 R10, [R2.64+0x100] ;  /* 0x00010004020a7981 */ /* 0x0004e8000c1e1b00 */
[----:B------:R2:W4:Y:S04]  /*0610*/  LDG.E.64 R14, [R2.64+0x200] ;  /* 0x00020004020e7981 */ /* 0x000528000c1e1b00 */
[----:B------:R2:W5:Y:S04]  /*0620*/  LDG.E.64 R16, [R2.64+0x300] ;  /* 0x0003000402107981 */ /* 0x000568000c1e1b00 */
[----:B------:R2:W5:Y:S04]  /*0630*/  LDG.E.64 R22, [R2.64+0x400] ;  /* 0x0004000402167981 */ /* 0x000568000c1e1b00 */
[----:B------:R2:W5:Y:S04]  /*0640*/  LDG.E.64 R26, [R2.64+0x500] ;  /* 0x00050004021a7981 */ /* 0x000568000c1e1b00 */
[----:B------:R2:W5:Y:S04]  /*0650*/  LDG.E.64 R30, [R2.64+0x600] ;  /* 0x00060004021e7981 */ /* 0x000568000c1e1b00 */
[----:B------:R2:W5:Y:S01]  /*0660*/  LDG.E.64 R32, [R2.64+0x700] ;  /* 0x0007000402207981 */ /* 0x000562000c1e1b00 */
[----:B------:R-:W-:-:S03]  /*0670*/  IADD3 R4, P0, R0, c[0x0][0x1b8], RZ ;  /* 0x00006e0000047a10 */ /* 0x000fc60007f1e0ff */
[----:B------:R2:W5:Y:S01]  /*0680*/  LDG.E.64 R34, [R2.64+0x800] ;  /* 0x0008000402227981 */ /* 0x000562000c1e1b00 */
[----:B------:R-:W-:-:S03]  /*0690*/  IADD3.X R5, RZ, c[0x0][0x1bc], RZ, P0, !PT ;  /* 0x00006f00ff057a10 */ /* 0x000fc600007fe4ff */
[----:B------:R2:W5:Y:S04]  /*06a0*/  LDG.E.64 R62, [R2.64+0x900] ;  /* 0x00090004023e7981 */ /* 0x000568000c1e1b00 */
[----:B------:R0:W5:Y:S04]  /*06b0*/  LDG.E.64 R8, [R4.64] ;  /* 0x0000000404087981 */ /* 0x000168000c1e1b00 */
[----:B------:R-:W5:Y:S04]  /*06c0*/  LDG.E.64 R12, [R4.64+0x100] ;  /* 0x00010004040c7981 */ /* 0x000f68000c1e1b00 */
[----:B------:R-:W5:Y:S04]  /*06d0*/  LDG.E.64 R18, [R4.64+0x200] ;  /* 0x0002000404127981 */ /* 0x000f68000c1e1b00 */
[----:B------:R-:W5:Y:S04]  /*06e0*/  LDG.E.64 R20, [R4.64+0x300] ;  /* 0x0003000404147981 */ /* 0x000f68000c1e1b00 */
[----:B------:R-:W5:Y:S04]  /*06f0*/  LDG.E.64 R24, [R4.64+0x400] ;  /* 0x0004000404187981 */ /* 0x000f68000c1e1b00 */
[----:B------:R-:W5:Y:S04]  /*0700*/  LDG.E.64 R28, [R4.64+0x500] ;  /* 0x00050004041c7981 */ /* 0x000f68000c1e1b00 */
[----:B------:R-:W5:Y:S04]  /*0710*/  LDG.E.64 R56, [R4.64+0x600] ;  /* 0x0006000404387981 */ /* 0x000f68000c1e1b00 */
[----:B------:R-:W5:Y:S04]  /*0720*/  LDG.E.64 R58, [R4.64+0x700] ;  /* 0x00070004043a7981 */ /* 0x000f68000c1e1b00 */
[----:B------:R0:W5:Y:S04]  /*0730*/  LDG.E.64 R60, [R4.64+0x800] ;  /* 0x00080004043c7981 */ /* 0x000168000c1e1b00 */
[----:B------:R0:W5:Y:S01]  /*0740*/  LDG.E.64 R64, [R4.64+0x900] ;  /* 0x0009000404407981 */ /* 0x000162000c1e1b00 */
[----:B------:R-:W-:Y:S01]  /*0750*/  HFMA2.MMA R252, -RZ, RZ, 0, 0 ;  /* 0x00000000fffc7435 */ /* 0x000fe200000001ff */
[----:B------:R-:W-:Y:S01]  /*0760*/  BSSY B1, `(.L_x_2141) ;  /* 0x00005ec000017945 */ /* 0x000fe20003800000 */
[----:B------:R-:W-:Y:S01]  /*0770*/  HFMA2.MMA R185, -RZ, RZ, 0, 0 ;  /* 0x00000000ffb97435 */ /* 0x000fe200000001ff */
[----:B------:R-:W-:Y:S01]  /*0780*/  CS2R R242, SRZ ;  /* 0x0000000000f27805 */ /* 0x000fe2000001ff00 */
        /* <DEDUP_REMOVED lines=21> */
[----:B------:R-:W-:Y:S01]  /*08e0*/  CS2R R166, SRZ ;  /* 0x0000000000a67805 */ /* 0x000fe2000001ff00 */
[----:B------:R-:W-:Y:S01]  /*08f0*/  CS2R R164, SRZ ;  /* 0x0000000000a47805 */ /* 0x000fe2000001ff00 */
[----:B--2---:R-:W-:Y:S01]  /*0900*/  HADD2.F32 R2, -RZ, R6.H0_H0 ;  /* 0x20000006ff027230 */ /* 0x004fe20000004100 */
[--C-:B------:R-:W-:Y:S01]  /*0910*/  SHF.R.U64 R44, R6, 0x10, R7.reuse ;  /* 0x00000010062c7819 */ /* 0x100fe20000001207 */
[----:B------:R-:W-:Y:S01]  /*0920*/  HADD2.F32 R0, -RZ, R7.H0_H0 ;  /* 0x20000007ff007230 */ /* 0x000fe20000004100 */
[----:B------:R-:W-:-:S02]  /*0930*/  SHF.R.U32.HI R45, RZ, 0x10, R7 ;  /* 0x00000010ff2d7819 */ /* 0x000fc40000011607 */
[----:B------:R1:W-:Y:S01]  /*0940*/  STL [R1+0x2a0], R2 ;  /* 0x0002a00201007387 */ /* 0x0003e20000100800 */
[----:B---3--:R-:W-:Y:S01]  /*0950*/  SHF.R.U64 R46, R10, 0x10, R11 ;  /* 0x000000100a2e7819 */ /* 0x008fe2000000120b */
[----:B------:R-:W-:Y:S01]  /*0960*/  HADD2.F32 R55, -RZ, R44.H0_H0 ;  /* 0x2000002cff377230 */ /* 0x000fe20000004100 */
[--C-:B----4-:R-:W-:Y:S01]  /*0970*/  SHF.R.U64 R48, R14, 0x10, R15.reuse ;  /* 0x000000100e307819 */ /* 0x110fe2000000120f */
[----:B------:R2:W-:Y:S01]  /*0980*/  STL [R1+0x290], R0 ;  /* 0x0002900001007387 */ /* 0x0005e20000100800 */
[----:B------:R-:W-:Y:S01]  /*0990*/  SHF.R.U32.HI R49, RZ, 0x10, R15 ;  /* 0x00000010ff317819 */ /* 0x000fe2000001160f */
[----:B------:R-:W-:Y:S01]  /*09a0*/  HADD2.F32 R44, -RZ, R45.H0_H0 ;  /* 0x2000002dff2c7230 */ /* 0x000fe20000004100 */
[----:B-----5:R-:W-:Y:S01]  /*09b0*/  SHF.R.U64 R50, R16, 0x10, R17 ;  /* 0x0000001010327819 */ /* 0x020fe20000001211 */
[----:B------:R-:W-:Y:S01]  /*09c0*/  HADD2.F32 R46, -RZ, R46.H0_H0 ;  /* 0x2000002eff2e7230 */ /* 0x000fe20000004100 */
[----:B------:R-:W-:Y:S01]  /*09d0*/  SHF.R.U32.HI R47, RZ, 0x10, R11 ;  /* 0x00000010ff2f7819 */ /* 0x000fe2000001160b */
[----:B-1----:R-:W-:Y:S01]  /*09e0*/  HADD2.F32 R2, -RZ, R10.H0_H0 ;  /* 0x2000000aff027230 */ /* 0x002fe20000004100 */
[----:B------:R-:W-:-:S02]  /*09f0*/  SHF.R.U32.HI R51, RZ, 0x10, R17 ;  /* 0x00000010ff337819 */ /* 0x000fc40000011611 */
[--C-:B------:R-:W-:Y:S01]  /*0a00*/  SHF.R.U64 R52, R22, 0x10, R23.reuse ;  /* 0x0000001016347819 */ /* 0x100fe20000001217 */
[----:B--2---:R-:W-:Y:S01]  /*0a10*/  HADD2.F32 R0, -RZ, R11.H0_H0 ;  /* 0x2000000bff007230 */ /* 0x004fe20000004100 */
[----:B------:R1:W-:Y:S01]  /*0a20*/  STL [R1+0x280], R2 ;  /* 0x0002800201007387 */ /* 0x0003e20000100800 */
[----:B------:R-:W-:Y:S01]  /*0a30*/  HADD2.F32 R45, -RZ, R47.H0_H0 ;  /* 0x2000002fff2d7230 */ /* 0x000fe20000004100 */
[----:B------:R-:W-:Y:S02]  /*0a40*/  SHF.R.U32.HI R53, RZ, 0x10, R23 ;  /* 0x00000010ff357819 */ /* 0x000fe40000011617 */
[----:B------:R2:W-:Y:S01]  /*0a50*/  STL [R1+0x270], R0 ;  /* 0x0002700001007387 */ /* 0x0005e20000100800 */
[--C-:B------:R-:W-:Y:S02]  /*0a60*/  SHF.R.U64 R54, R26, 0x10, R27.reuse ;  /* 0x000000101a367819 */ /* 0x100fe4000000121b */
[----:B------:R-:W-:Y:S02]  /*0a70*/  SHF.R.U32.HI R43, RZ, 0x10, R27 ;  /* 0x00000010ff2b7819 */ /* 0x000fe4000001161b */
[--C-:B------:R-:W-:Y:S01]  /*0a80*/  SHF.R.U64 R42, R30, 0x10, R31.reuse ;  /* 0x000000101e2a7819 */ /* 0x100fe2000000121f */
[----:B-1----:R-:W-:Y:S01]  /*0a90*/  HADD2.F32 R2, -RZ, R14.H0_H0 ;  /* 0x2000000eff027230 */ /* 0x002fe20000004100 */
[----:B------:R-:W-:Y:S01]  /*0aa0*/  SHF.R.U32.HI R41, RZ, 0x10, R31 ;  /* 0x00000010ff297819 */ /* 0x000fe2000001161f */
[----:B------:R-:W-:Y:S01]  /*0ab0*/  HADD2.F32 R43, -RZ, R43.H0_H0 ;  /* 0x2000002bff2b7230 */ /* 0x000fe20000004100 */
[--C-:B------:R-:W-:Y:S01]  /*0ac0*/  SHF.R.U64 R40, R32, 0x10, R33.reuse ;  /* 0x0000001020287819 */ /* 0x100fe20000001221 */
[----:B--2---:R-:W-:Y:S01]  /*0ad0*/  HADD2.F32 R0, -RZ, R15.H0_H0 ;  /* 0x2000000fff007230 */ /* 0x004fe20000004100 */
[----:B------:R1:W-:Y:S01]  /*0ae0*/  STL [R1+0x260], R2 ;  /* 0x0002600201007387 */ /* 0x0003e20000100800 */
[----:B------:R-:W-:Y:S01]  /*0af0*/  SHF.R.U32.HI R39, RZ, 0x10, R33 ;  /* 0x00000010ff277819 */ /* 0x000fe20000011621 */
[----:B------:R-:W-:Y:S01]  /*0b00*/  HADD2.F32 R42, -RZ, R42.H0_H0 ;  /* 0x2000002aff2a7230 */ /* 0x000fe20000004100 */
[--C-:B------:R-:W-:Y:S01]  /*0b10*/  SHF.R.U64 R38, R34, 0x10, R35.reuse ;  /* 0x0000001022267819 */ /* 0x100fe20000001223 */
[----:B------:R2:W-:Y:S01]  /*0b20*/  STL [R1+0x250], R0 ;  /* 0x0002500001007387 */ /* 0x0005e20000100800 */
[----:B------:R-:W-:Y:S01]  /*0b30*/  SHF.R.U32.HI R37, RZ, 0x10, R35 ;  /* 0x00000010ff257819 */ /* 0x000fe20000011623 */
[----:B------:R-:W-:Y:S01]  /*0b40*/  HADD2.F32 R41, -RZ, R41.H0_H0 ;  /* 0x20000029ff297230 */ /* 0x000fe20000004100 */
[----:B------:R-:W-:Y:S01]  /*0b50*/  SHF.R.U64 R36, R62, 0x10, R63 ;  /* 0x000000103e247819 */ /* 0x000fe2000000123f */
[----:B------:R-:W-:-:S02]  /*0b60*/  HADD2.F32 R40, -RZ, R40.H0_H0 ;  /* 0x20000028ff287230 */ /* 0x000fc40000004100 */
[----:B-1----:R-:W-:Y:S02]  /*0b70*/  HADD2.F32 R2, -RZ, R16.H0_H0 ;  /* 0x20000010ff027230 */ /* 0x002fe40000004100 */
[----:B------:R-:W-:Y:S01]  /*0b80*/  HADD2.F32 R39, -RZ, R39.H0_H0 ;  /* 0x20000027ff277230 */ /* 0x000fe20000004100 */
[--C-:B------:R-:W-:Y:S01]  /*0b90*/  SHF.R.U64 R16, R18, 0x10, R19.reuse ;  /* 0x0000001012107819 */ /* 0x100fe20000001213 */
[----:B--2---:R-:W-:Y:S01]  /*0ba0*/  HADD2.F32 R0, -RZ, R17.H0_H0 ;  /* 0x20000011ff007230 */ /* 0x004fe20000004100 */
[----:B------:R1:W-:Y:S01]  /*0bb0*/  STL [R1+0x240], R2 ;  /* 0x0002400201007387 */ /* 0x0003e20000100800 */
[----:B------:R-:W-:Y:S01]  /*0bc0*/  SHF.R.U32.HI R15, RZ, 0x10, R19 ;  /* 0x00000010ff0f7819 */ /* 0x000fe20000011613 */
[----:B------:R-:W-:Y:S01]  /*0bd0*/  HADD2.F32 R38, -RZ, R38.H0_H0 ;  /* 0x20000026ff267230 */ /* 0x000fe20000004100 */
[----:B------:R-:W-:Y:S01]  /*0be0*/  SHF.R.U32.HI R17, RZ, 0x10, R13 ;  /* 0x00000010ff117819 */ /* 0x000fe2000001160d */
[----:B------:R2:W-:Y:S01]  /*0bf0*/  STL [R1+0x230], R0 ;  /* 0x0002300001007387 */ /* 0x0005e20000100800 */
[----:B------:R-:W-:Y:S01]  /*0c00*/  HADD2.F32 R37, -RZ, R37.H0_H0 ;  /* 0x20000025ff257230 */ /* 0x000fe20000004100 */
[----:B------:R-:W-:Y:S01]  /*0c10*/  SHF.R.U64 R14, R20, 0x10, R21 ;  /* 0x00000010140e7819 */ /* 0x000fe20000001215 */
[----:B------:R-:W-:Y:S01]  /*0c20*/  HADD2.F32 R36, -RZ, R36.H0_H0 ;  /* 0x20000024ff247230 */ /* 0x000fe20000004100 */
[----:B------:R-:W-:Y:S01]  /*0c30*/  SHF.R.U32.HI R11, RZ, 0x10, R25 ;  /* 0x00000010ff0b7819 */ /* 0x000fe20000011619 */
[----:B------:R-:W-:Y:S01]  /*0c40*/  HADD2.F32 R17, -RZ, R17.H0_H0 ;  /* 0x20000011ff117230 */ /* 0x000fe20000004100 */
[----:B------:R-:W-:Y:S01]  /*0c50*/  SHF.R.U64 R10, R28, 0x10, R29 ;  /* 0x000000101c0a7819 */ /* 0x000fe2000000121d */
[----:B-1----:R-:W-:-:S02]  /*0c60*/  HADD2.F32 R2, -RZ, R22.H0_H0 ;  /* 0x20000016ff027230 */ /* 0x002fc40000004100 */
[----:B------:R-:W-:Y:S01]  /*0c70*/  HADD2.F32 R16, -RZ, R16.H0_H0 ;  /* 0x20000010ff107230 */ /* 0x000fe20000004100 */
[----:B------:R-:W-:Y:S01]  /*0c80*/  SHF.R.U32.HI R7, RZ, 0x10, R57 ;  /* 0x00000010ff077819 */ /* 0x000fe20000011639 */
[----:B--2---:R-:W-:Y:S01]  /*0c90*/  HADD2.F32 R0, -RZ, R23.H0_H0 ;  /* 0x20000017ff007230 */ /* 0x004fe20000004100 */
[----:B------:R1:W-:Y:S01]  /*0ca0*/  STL [R1+0x220], R2 ;  /* 0x0002200201007387 */ /* 0x0003e20000100800 */
[----:B------:R-:W-:Y:S01]  /*0cb0*/  HADD2.F32 R15, -RZ, R15.H0_H0 ;  /* 0x2000000fff0f7230 */ /* 0x000fe20000004100 */
[--C-:B------:R-:W-:Y:S01]  /*0cc0*/  SHF.R.U64 R6, R58, 0x10, R59.reuse ;  /* 0x000000103a067819 */ /* 0x100fe2000000123b */
[----:B------:R-:W-:Y:S01]  /*0cd0*/  HADD2.F32 R14, -RZ, R14.H0_H0 ;  /* 0x2000000eff0e7230 */ /* 0x000fe20000004100 */
[----:B------:R2:W-:Y:S01]  /*0ce0*/  STL [R1+0x210], R0 ;  /* 0x0002100001007387 */ /* 0x0005e20000100800 */
[----:B------:R-:W-:Y:S01]  /*0cf0*/  HADD2.F32 R11, -RZ, R11.H0_H0 ;  /* 0x2000000bff0b7230 */ /* 0x000fe20000004100 */
[----:B0-----:R-:W-:Y:S01]  /*0d00*/  SHF.R.U32.HI R5, RZ, 0x10, R59 ;  /* 0x00000010ff057819 */ /* 0x001fe2000001163b */
[----:B------:R-:W-:Y:S01]  /*0d10*/  HADD2.F32 R10, -RZ, R10.H0_H0 ;  /* 0x2000000aff0a7230 */ /* 0x000fe20000004100 */
[--C-:B------:R-:W-:Y:S01]  /*0d20*/  SHF.R.U64 R4, R60, 0x10, R61.reuse ;  /* 0x000000103c047819 */ /* 0x100fe2000000123d */
[----:B------:R-:W-:Y:S01]  /*0d30*/  HADD2.F32 R7, -RZ, R7.H0_H0 ;  /* 0x20000007ff077230 */ /* 0x000fe20000004100 */
[----:B------:R-:W-:Y:S01]  /*0d40*/  SHF.R.U32.HI R3, RZ, 0x10, R61 ;  /* 0x00000010ff037819 */ /* 0x000fe2000001163d */
[----:B-1----:R-:W-:Y:S01]  /*0d50*/  HADD2.F32 R2, -RZ, R26.H0_H0 ;  /* 0x2000001aff027230 */ /* 0x002fe20000004100 */
[----:B------:R-:W-:Y:S01]  /*0d60*/  CS2R R22, SRZ ;  /* 0x0000000000167805 */ /* 0x000fe2000001ff00 */
[----:B------:R-:W-:-:S02]  /*0d70*/  HADD2.F32 R6, -RZ, R6.H0_H0 ;  /* 0x20000006ff067230 */ /* 0x000fc40000004100 */
[----:B--2---:R-:W-:Y:S01]  /*0d80*/  HADD2.F32 R0, -RZ, R27.H0_H0 ;  /* 0x2000001bff007230 */ /* 0x004fe20000004100 */
[----:B------:R0:W-:Y:S01]  /*0d90*/  STL [R1+0x200], R2 ;  /* 0x0002000201007387 */ /* 0x0001e20000100800 */
[----:B------:R-:W-:Y:S01]  /*0da0*/  HADD2.F32 R5, -RZ, R5.H0_H0 ;  /* 0x20000005ff057230 */ /* 0x000fe20000004100 */
[----:B------:R-:W-:Y:S01]  /*0db0*/  CS2R R26, SRZ ;  /* 0x00000000001a7805 */ /* 0x000fe2000001ff00 */
[----:B------:R-:W-:Y:S01]  /*0dc0*/  HADD2.F32 R4, -RZ, R4.H0_H0 ;  /* 0x20000004ff047230 */ /* 0x000fe20000004100 */
[----:B------:R1:W-:Y:S01]  /*0dd0*/  STL [R1+0x1f0], R0 ;  /* 0x0001f00001007387 */ /* 0x0003e20000100800 */
[----:B------:R-:W-:Y:S02]  /*0de0*/  HADD2.F32 R3, -RZ, R3.H0_H0 ;  /* 0x20000003ff037230 */ /* 0x000fe40000004100 */
[----:B0-----:R-:W-:Y:S02]  /*0df0*/  HADD2.F32 R2, -RZ, R30.H0_H0 ;  /* 0x2000001eff027230 */ /* 0x001fe40000004100 */
[----:B-1----:R-:W-:-:S03]  /*0e00*/  HADD2.F32 R0, -RZ, R31.H0_H0 ;  /* 0x2000001fff007230 */ /* 0x002fc60000004100 */
[----:B------:R0:W-:Y:S01]  /*0e10*/  STL [R1+0x1e0], R2 ;  /* 0x0001e00201007387 */ /* 0x0001e20000100800 */
[----:B------:R-:W-:-:S03]  /*0e20*/  CS2R R30, SRZ ;  /* 0x00000000001e7805 */ /* 0x000fc6000001ff00 */
[----:B------:R1:W-:Y:S01]  /*0e30*/  STL [R1+0x1d0], R0 ;  /* 0x0001d00001007387 */ /* 0x0003e20000100800 */
[----:B0-----:R-:W-:Y:S01]  /*0e40*/  HADD2.F32 R2, -RZ, R32.H0_H0 ;  /* 0x20000020ff027230 */ /* 0x001fe20000004100 */
[----:B------:R-:W-:Y:S01]  /*0e50*/  SHF.R.U64 R32, R12, 0x10, R13 ;  /* 0x000000100c207819 */ /* 0x000fe2000000120d */
[----:B-1----:R-:W-:-:S03]  /*0e60*/  HADD2.F32 R0, -RZ, R33.H0_H0 ;  /* 0x20000021ff007230 */ /* 0x002fc60000004100 */
[----:B------:R0:W-:Y:S01]  /*0e70*/  STL [R1+0x1c0], R2 ;  /* 0x0001c00201007387 */ /* 0x0001e20000100800 */
[--C-:B------:R-:W-:Y:S01]  /*0e80*/  SHF.R.U32.HI R33, RZ, 0x10, R9.reuse ;  /* 0x00000010ff217819 */ /* 0x100fe20000011609 */
[----:B------:R-:W-:Y:S02]  /*0e90*/  HADD2.F32 R32, -RZ, R32.H0_H0 ;  /* 0x20000020ff207230 */ /* 0x000fe40000004100 */
[----:B------:R1:W-:Y:S02]  /*0ea0*/  STL [R1+0x1b0], R0 ;  /* 0x0001b00001007387 */ /* 0x0003e40000100800 */
[----:B------:R-:W-:Y:S02]  /*0eb0*/  HADD2.F32 R33, -RZ, R33.H0_H0 ;  /* 0x20000021ff217230 */ /* 0x000fe40000004100 */
[----:B0-----:R-:W-:Y:S01]  /*0ec0*/  HADD2.F32 R2, -RZ, R34.H0_H0 ;  /* 0x20000022ff027230 */ /* 0x001fe20000004100 */
[----:B------:R-:W-:Y:S01]  /*0ed0*/  SHF.R.U64 R34, R8, 0x10, R9 ;  /* 0x0000001008227819 */ /* 0x000fe20000001209 */
[----:B-1----:R-:W-:-:S03]  /*0ee0*/  HADD2.F32 R0, -RZ, R35.H0_H0 ;  /* 0x20000023ff007230 */ /* 0x002fc60000004100 */
[----:B------:R0:W-:Y:S01]  /*0ef0*/  STL [R1+0x1a0], R2 ;  /* 0x0001a00201007387 */ /* 0x0001e20000100800 */
[----:B------:R-:W-:Y:S01]  /*0f00*/  SHF.R.U32.HI R35, RZ, 0x10, R63 ;  /* 0x00000010ff237819 */ /* 0x000fe2000001163f */
[----:B------:R-:W-:Y:S02]  /*0f10*/  HADD2.F32 R34, -RZ, R34.H0_H0 ;  /* 0x20000022ff227230 */ /* 0x000fe40000004100 */
[----:B------:R1:W-:Y:S02]  /*0f20*/  STL [R1+0x190], R0 ;  /* 0x0001900001007387 */ /* 0x0003e40000100800 */
[----:B------:R-:W-:Y:S02]  /*0f30*/  HADD2.F32 R35, -RZ, R35.H0_H0 ;  /* 0x20000023ff237230 */ /* 0x000fe40000004100 */
[----:B0-----:R-:W-:Y:S02]  /*0f40*/  HADD2.F32 R2, -RZ, R62.H0_H0 ;  /* 0x2000003eff027230 */ /* 0x001fe40000004100 */
[----:B-1----:R-:W-:-:S03]  /*0f50*/  HADD2.F32 R0, -RZ, R63.H0_H0 ;  /* 0x2000003fff007230 */ /* 0x002fc60000004100 */
[----:B------:R0:W-:Y:S04]  /*0f60*/  STL [R1+0x180], R2 ;  /* 0x0001800201007387 */ /* 0x0001e80000100800 */
[----:B------:R1:W-:Y:S01]  /*0f70*/  STL [R1+0x170], R0 ;  /* 0x0001700001007387 */ /* 0x0003e20000100800 */
        /* <DEDUP_REMOVED lines=17> */
[----:B------:R-:W-:-:S02]  /*1090*/  HADD2.F32 R18, -RZ, R65.H0_H0 ;  /* 0x20000041ff127230 */ /* 0x000fc40000004100 */
[----:B-1----:R-:W-:Y:S01]  /*10a0*/  HADD2.F32 R0, -RZ, R19.H0_H0 ;  /* 0x20000013ff007230 */ /* 0x002fe20000004100 */
[----:B------:R0:W-:Y:S01]  /*10b0*/  STL [R1+0x25c], R2 ;  /* 0x00025c0201007387 */ /* 0x0001e20000100800 */
[----:B------:R-:W-:-:S03]  /*10c0*/  HADD2.F32 R19, -RZ, R64.H0_H0 ;  /* 0x20000040ff137230 */ /* 0x000fc60000004100 */
[----:B------:R1:W-:Y:S01]  /*10d0*/  STL [R1+0x24c], R0 ;  /* 0x00024c0001007387 */ /* 0x0003e20000100800 */
[----:B0-----:R-:W-:Y:S02]  /*10e0*/  HADD2.F32 R2, -RZ, R20.H0_H0 ;  /* 0x20000014ff027230 */ /* 0x001fe40000004100 */
[----:B-1----:R-:W-:-:S03]  /*10f0*/  HADD2.F32 R0, -RZ, R21.H0_H0 ;  /* 0x20000015ff007230 */ /* 0x002fc60000004100 */
[----:B------:R0:W-:Y:S01]  /*1100*/  STL [R1+0x23c], R2 ;  /* 0x00023c0201007387 */ /* 0x0001e20000100800 */
[----:B------:R-:W-:-:S03]  /*1110*/  CS2R R20, SRZ ;  /* 0x0000000000147805 */ /* 0x000fc6000001ff00 */
        /* <DEDUP_REMOVED lines=13> */
[----:B------:R0:W-:Y:S04]  /*11f0*/  STL [R1+0x1dc], R2 ;  /* 0x0001dc0201007387 */ /* 0x0001e80000100800 */
        /* <DEDUP_REMOVED lines=8> */
[----:B------:R1:W-:Y:S04]  /*1280*/  STL [R1+0x18c], R0 ;  /* 0x00018c0001007387 */ /* 0x0003e80000100800 */
[----:B------:R-:W-:Y:S01]  /*1290*/  STL [R1+0x17c], R19 ;  /* 0x00017c1301007387 */ /* 0x000fe20000100800 */
[----:B0-----:R-:W-:-:S03]  /*12a0*/  SHF.R.U64 R2, R64, 0x10, R65 ;  /* 0x0000001040027819 */ /* 0x001fc60000001241 */
[----:B------:R-:W-:Y:S01]  /*12b0*/  STL [R1+0xc8], RZ ;  /* 0x0000c8ff01007387 */ /* 0x000fe20000100800 */
[----:B-1----:R-:W-:Y:S01]  /*12c0*/  SHF.R.U32.HI R0, RZ, 0x10, R65 ;  /* 0x00000010ff007819 */ /* 0x002fe20000011641 */
[----:B------:R-:W-:Y:S02]  /*12d0*/  HADD2.F32 R2, -RZ, R2.H0_H0 ;  /* 0x20000002ff027230 */ /* 0x000fe40000004100 */
[----:B------:R0:W-:Y:S02]  /*12e0*/  STL [R1+0x16c], R18 ;  /* 0x00016c1201007387 */ /* 0x0001e40000100800 */
[----:B------:R-:W-:Y:S02]  /*12f0*/  HADD2.F32 R0, -RZ, R0.H0_H0 ;  /* 0x20000000ff007230 */ /* 0x000fe40000004100 */
[----:B------:R-:W-:Y:S04]  /*1300*/  STL [R1+0xc4], RZ ;  /* 0x0000c4ff01007387 */ /* 0x000fe80000100800 */
[----:B------:R-:W-:Y:S01]  /*1310*/  STL [R1+0xc0], RZ ;  /* 0x0000c0ff01007387 */ /* 0x000fe20000100800 */
[----:B0-----:R-:W-:-:S03]  /*1320*/  CS2R R18, SRZ ;  /* 0x0000000000127805 */ /* 0x001fc6000001ff00 */
        /* <DEDUP_REMOVED lines=98> */
[----:B------:R0:W-:Y:S01]  /*1950*/  STL [R1+0x228], R44 ;  /* 0x0002282c01007387 */ /* 0x0001e20000100800 */
[----:B--2---:R-:W-:-:S03]  /*1960*/  HADD2.F32 R45, -RZ, R53.H0_H0 ;  /* 0x20000035ff2d7230 */ /* 0x004fc60000004100 */
[----:B------:R-:W-:Y:S04]  /*1970*/  STL [R1+0x218], R46 ;  /* 0x0002182e01007387 */ /* 0x000fe80000100800 */
[----:B------:R-:W-:Y:S01]  /*1980*/  STL [R1+0x208], R45 ;  /* 0x0002082d01007387 */ /* 0x000fe20000100800 */
[----:B0-----:R-:W-:-:S05]  /*1990*/  HADD2.F32 R44, -RZ, R54.H0_H0 ;  /* 0x20000036ff2c7230 */ /* 0x001fca0000004100 */
[----:B------:R-:W-:Y:S04]  /*19a0*/  STL [R1+0x1f8], R44 ;  /* 0x0001f82c01007387 */ /* 0x000fe80000100800 */
        /* <DEDUP_REMOVED lines=16> */
[----:B0-----:R-:W-:-:S03]  /*1ab0*/  CS2R R16, SRZ ;  /* 0x0000000000107805 */ /* 0x001fc6000001ff00 */
[----:B------:R-:W-:Y:S04]  /*1ac0*/  STL [R1+0x224], R13 ;  /* 0x0002240d01007387 */ /* 0x000fe80000100800 */
[----:B------:R0:W-:Y:S01]  /*1ad0*/  STL [R1+0x214], R12 ;  /* 0x0002140c01007387 */ /* 0x0001e20000100800 */
[----:B-1----:R-:W-:-:S03]  /*1ae0*/  CS2R R14, SRZ ;  /* 0x00000000000e7805 */ /* 0x002fc6000001ff00 */
[----:B------:R-:W-:Y:S04]  /*1af0*/  STL [R1+0x204], R11 ;  /* 0x0002040b01007387 */ /* 0x000fe80000100800 */
[----:B------:R1:W-:Y:S01]  /*1b00*/  STL [R1+0x1f4], R10 ;  /* 0x0001f40a01007387 */ /* 0x0003e20000100800 */
[----:B0-----:R-:W-:-:S03]  /*1b10*/  CS2R R12, SRZ ;  /* 0x00000000000c7805 */ /* 0x001fc6000001ff00 */
[----:B------:R-:W-:Y:S04]  /*1b20*/  STL [R1+0x1e4], R9 ;  /* 0x0001e40901007387 */ /* 0x000fe80000100800 */
[----:B------:R0:W-:Y:S01]  /*1b30*/  STL [R1+0x1d4], R8 ;  /* 0x0001d40801007387 */ /* 0x0001e20000100800 */
[----:B-1----:R-:W-:-:S03]  /*1b40*/  CS2R R10, SRZ ;  /* 0x00000000000a7805 */ /* 0x002fc6000001ff00 */
[----:B------:R1:W-:Y:S04]  /*1b50*/  STL [R1+0x1c4], R7 ;  /* 0x0001c40701007387 */ /* 0x0003e80000100800 */
[----:B------:R1:W-:Y:S01]  /*1b60*/  STL [R1+0x1b4], R6 ;  /* 0x0001b40601007387 */ /* 0x0003e20000100800 */
[----:B0-----:R-:W-:-:S03]  /*1b70*/  CS2R R8, SRZ ;  /* 0x0000000000087805 */ /* 0x001fc6000001ff00 */
[----:B------:R1:W-:Y:S04]  /*1b80*/  STL [R1+0x1a4], R5 ;  /* 0x0001a40501007387 */ /* 0x0003e80000100800 */
[----:B------:R1:W-:Y:S04]  /*1b90*/  STL [R1+0x194], R4 ;  /* 0x0001940401007387 */ /* 0x0003e80000100800 */
[----:B------:R1:W-:Y:S04]  /*1ba0*/  STL [R1+0x184], R3 ;  /* 0x0001840301007387 */ /* 0x0003e80000100800 */
[----:B------:R1:W-:Y:S04]  /*1bb0*/  STL [R1+0x174], R2 ;  /* 0x0001740201007387 */ /* 0x0003e80000100800 */
[----:B------:R1:W-:Y:S02]  /*1bc0*/  STL [R1+0x164], R0 ;  /* 0x0001640001007387 */ /* 0x0003e40000100800 */
.L_x_2155:
[----:B-1----:R-:W0:Y:S01]  /*1bd0*/  S2R R3, SR_TID.X ;  /* 0x0000000000037919 */ /* 0x002e220000002100 */
[----:B------:R-:W-:Y:S01]  /*1be0*/  IMAD R0, R177, c[0x0][0x168], RZ ;  /* 0x00005a00b1007a24 */ /* 0x000fe200078e02ff */
[----:B------:R-:W1:Y:S01]  /*1bf0*/  LDC.U8 R119, c[0x0][0x1f0] ;  /* 0x00007c00ff777b82 */ /* 0x000e620000000000 */
[----:B------:R-:W-:Y:S01]  /*1c00*/  MOV R205, 0x10 ;  /* 0x0000001000cd7802 */ /* 0x000fe20000000f00 */
[----:B------:R-:W2:Y:S02]  /*1c10*/  LDL R118, [R1+0x29c] ;  /* 0x00029c0001767983 */ /* 0x000ea40000100800 */
[----:B------:R-:W-:-:S02]  /*1c20*/  SHF.R.S32.HI R2, RZ, 0x1f, R0 ;  /* 0x0000001fff027819 */ /* 0x000fc40000011400 */
[----:B------:R-:W3:Y:S02]  /*1c30*/  LDL R117, [R1+0x2a0] ;  /* 0x0002a00001757983 */ /* 0x000ee40000100800 */
[----:B------:R-:W-:Y:S02]  /*1c40*/  LEA.HI R2, R2, R0, RZ, 0x2 ;  /* 0x0000000002027211 */ /* 0x000fe400078f10ff */
[----:B------:R-:W4:Y:S04]  /*1c50*/  LDL R194, [R1+0x294] ;  /* 0x0002940001c27983 */ /* 0x000f280000100800 */
[----:B------:R-:W2:Y:S04]  /*1c60*/  LDL R195, [R1+0x298] ;  /* 0x0002980001c37983 */ /* 0x000ea80000100800 */
[----:B------:R-:W2:Y:S01]  /*1c70*/  LDL R196, [R1+0x28c] ;  /* 0x00028c0001c47983 */ /* 0x000ea20000100800 */
[----:B0-----:R-:W-:-:S03]  /*1c80*/  LOP3.LUT R220, R3, 0x1f, RZ, 0xc0, !PT ;  /* 0x0000001f03dc7812 */ /* 0x001fc600078ec0ff */
[----:B------:R-:W2:Y:S01]  /*1c90*/  LDL R197, [R1+0x290] ;  /* 0x0002900001c57983 */ /* 0x000ea20000100800 */
[----:B------:R-:W-:Y:S02]  /*1ca0*/  MOV R3, 0x4 ;  /* 0x0000000400037802 */ /* 0x000fe40000000f00 */
[----:B------:R-:W-:Y:S01]  /*1cb0*/  LEA.HI.SX32 R220, R2, R220, 0x1e ;  /* 0x000000dc02dc7211 */ /* 0x000fe200078ff2ff */
[----:B------:R-:W2:Y:S03]  /*1cc0*/  LDL R198, [R1+0x284] ;  /* 0x0002840001c67983 */ /* 0x000ea60000100800 */
[----:B------:R-:W-:Y:S01]  /*1cd0*/  SHF.L.U32 R189, R220, 0x4, RZ ;  /* 0x00000004dcbd7819 */ /* 0x000fe200000006ff */
[----:B------:R-:W-:Y:S01]  /*1ce0*/  IMAD.WIDE R190, R177, R3, c[0x0][0x1a0] ;  /* 0x00006800b1be7625 */ /* 0x000fe200078e0203 */
[----:B------:R-:W-:Y:S01]  /*1cf0*/  SHF.R.U32.HI R188, RZ, 0x1c, R220 ;  /* 0x0000001cffbc7819 */ /* 0x000fe200000116dc */
[----:B------:R-:W2:Y:S01]  /*1d00*/  LDL R181, [R1+0x288] ;  /* 0x0002880001b57983 */ /* 0x000ea20000100800 */
[----:B------:R-:W-:-:S03]  /*1d10*/  IADD3 R152, P0, R189, c[0x0][0x188], RZ ;  /* 0x00006200bd987a10 */ /* 0x000fc60007f1e0ff */
[----:B------:R-:W2:Y:S01]  /*1d20*/  LDG.E R190, [R190.64] ;  /* 0x00000004bebe7981 */ /* 0x000ea2000c1e1900 */
[----:B------:R-:W-:Y:S01]  /*1d30*/  IADD3.X R153, R188, c[0x0][0x18c], RZ, P0, !PT ;  /* 0x00006300bc997a10 */ /* 0x000fe200007fe4ff */
[----:B------:R-:W-:Y:S02]  /*1d40*/  IMAD.WIDE R2, R177, R3, c[0x0][0x1a8] ;  /* 0x00006a00b1027625 */ /* 0x000fe400078e0203 */
[----:B------:R-:W3:Y:S04]  /*1d50*/  LDL R180, [R1+0x27c] ;  /* 0x00027c0001b47983 */ /* 0x000ee80000100800 */
[----:B------:R-:W3:Y:S04]  /*1d60*/  LDG.E.128 R152, [R152.64] ;  /* 0x0000000498987981 */ /* 0x000ee8000c1e1d00 */
[----:B------:R0:W4:Y:S01]  /*1d70*/  LDG.E R7, [R2.64] ;  /* 0x0000000402077981 */ /* 0x000122000c1e1900 */
[----:B------:R-:W-:-:S02]  /*1d80*/  IADD3 R0, R220, 0x40, RZ ;  /* 0x00000040dc007810 */ /* 0x000fc40007ffe0ff */
[----:B0-----:R-:W-:-:S04]  /*1d90*/  IADD3 R2, R220, 0x20, RZ ;  /* 0x00000020dc027810 */ /* 0x001fc80007ffe0ff */
[----:B------:R-:W-:Y:S02]  /*1da0*/  SHF.L.U32 R186, R2, 0x4, RZ ;  /* 0x0000000402ba7819 */ /* 0x000fe400000006ff */
[----:B------:R-:W-:Y:S02]  /*1db0*/  SHF.R.U32.HI R187, RZ, 0x1c, R2 ;  /* 0x0000001cffbb7819 */ /* 0x000fe40000011602 */
[----:B------:R-:W-:Y:S02]  /*1dc0*/  IADD3 R32, P0, R186, c[0x0][0x188], RZ ;  /* 0x00006200ba207a10 */ /* 0x000fe40007f1e0ff */
[----:B------:R-:W-:Y:S02]  /*1dd0*/  SHF.L.U32 R183, R0, 0x4, RZ ;  /* 0x0000000400b77819 */ /* 0x000fe400000006ff */
[----:B------:R-:W-:Y:S02]  /*1de0*/  IADD3 R113, R220, 0x60, RZ ;  /* 0x00000060dc717810 */ /* 0x000fe40007ffe0ff */
[----:B------:R-:W-:-:S02]  /*1df0*/  IADD3.X R33, R187, c[0x0][0x18c], RZ, P0, !PT ;  /* 0x00006300bb217a10 */ /* 0x000fc400007fe4ff */
[----:B------:R-:W-:Y:S02]  /*1e00*/  SHF.R.U32.HI R184, RZ, 0x1c, R0 ;  /* 0x0000001cffb87819 */ /* 0x000fe40000011600 */
[----:B------:R-:W-:Y:S02]  /*1e10*/  IADD3 R84, P0, R183, c[0x0][0x188], RZ ;  /* 0x00006200b7547a10 */ /* 0x000fe40007f1e0ff */
[C---:B------:R-:W-:Y:S02]  /*1e20*/  SHF.L.U32 R6, R113.reuse, 0x4, RZ ;  /* 0x0000000471067819 */ /* 0x040fe400000006ff */
[----:B------:R-:W-:Y:S01]  /*1e30*/  IADD3 R114, R220, 0x80, RZ ;  /* 0x00000080dc727810 */ /* 0x000fe20007ffe0ff */
[----:B------:R-:W-:Y:S01]  /*1e40*/  IMAD.WIDE.U32 R148, R113, R205, c[0x0][0x210] ;  /* 0x0000840071947625 */ /* 0x000fe200078e00cd */
[----:B------:R-:W-:Y:S01]  /*1e50*/  IADD3.X R85, R184, c[0x0][0x18c], RZ, P0, !PT ;  /* 0x00006300b8557a10 */ /* 0x000fe200007fe4ff */
[----:B------:R-:W4:Y:S01]  /*1e60*/  LDG.E.128 R32, [R32.64] ;  /* 0x0000000420207981 */ /* 0x000f22000c1e1d00 */
[----:B------:R-:W-:-:S02]  /*1e70*/  SHF.R.U32.HI R5, RZ, 0x1c, R113 ;  /* 0x0000001cff057819 */ /* 0x000fc40000011671 */
[----:B------:R-:W-:Y:S01]  /*1e80*/  IADD3 R92, P0, R6, c[0x0][0x188], RZ ;  /* 0x00006200065c7a10 */ /* 0x000fe20007f1e0ff */
[-C--:B------:R-:W-:Y:S01]  /*1e90*/  IMAD.WIDE.U32 R96, R113, R205.reuse, c[0x0][0x208] ;  /* 0x0000820071607625 */ /* 0x080fe200078e00cd */
[----:B------:R-:W-:Y:S01]  /*1ea0*/  SHF.L.U32 R4, R114, 0x4, RZ ;  /* 0x0000000472047819 */ /* 0x000fe200000006ff */
[----:B------:R-:W4:Y:S01]  /*1eb0*/  LDG.E.128 R84, [R84.64] ;  /* 0x0000000454547981 */ /* 0x000f22000c1e1d00 */
[----:B------:R-:W-:Y:S02]  /*1ec0*/  IADD3.X R93, R5, c[0x0][0x18c], RZ, P0, !PT ;  /* 0x00006300055d7a10 */ /* 0x000fe400007fe4ff */
[----:B------:R-:W-:Y:S02]  /*1ed0*/  ISETP.NE.U32.AND P0, PT, RZ, c[0x0][0x218], PT ;  /* 0x00008600ff007a0c */ /* 0x000fe40003f05070 */
[----:B------:R-:W-:Y:S01]  /*1ee0*/  IADD3 R116, R220, 0xa0, RZ ;  /* 0x000000a0dc747810 */ /* 0x000fe20007ffe0ff */
[----:B------:R-:W-:Y:S01]  /*1ef0*/  IMAD.WIDE.U32 R40, R2, R205, c[0x0][0x210] ;  /* 0x0000840002287625 */ /* 0x000fe200078e00cd */
[----:B------:R-:W-:Y:S01]  /*1f00*/  ISETP.NE.AND.EX P0, PT, RZ, c[0x0][0x21c], PT, P0 ;  /* 0x00008700ff007a0c */ /* 0x000fe20003f05300 */
[----:B------:R-:W4:Y:S01]  /*1f10*/  LDG.E.128 R148, [R148.64] ;  /* 0x0000000494947981 */ /* 0x000f22000c1e1d00 */
[----:B------:R-:W-:-:S02]  /*1f20*/  SHF.R.U32.HI R3, RZ, 0x1c, R114 ;  /* 0x0000001cff037819 */ /* 0x000fc40000011672 */
[----:B------:R-:W-:Y:S01]  /*1f30*/  IADD3 R100, P1, R4, c[0x0][0x188], RZ ;  /* 0x0000620004647a10 */ /* 0x000fe20007f3e0ff */
[-C--:B------:R-:W-:Y:S01]  /*1f40*/  IMAD.WIDE.U32 R36, R2, R205.reuse, c[0x0][0x208] ;  /* 0x0000820002247625 */ /* 0x080fe200078e00cd */
[----:B------:R-:W4:Y:S02]  /*1f50*/  LDG.E.128 R40, [R40.64] ;  /* 0x0000000428287981 */ /* 0x000f24000c1e1d00 */
[----:B------:R-:W-:Y:S01]  /*1f60*/  IADD3.X R101, R3, c[0x0][0x18c], RZ, P1, !PT ;  /* 0x0000630003657a10 */ /* 0x000fe20000ffe4ff */
[-C--:B------:R-:W-:Y:S01]  /*1f70*/  IMAD.WIDE.U32 R124, R0, R205.reuse, c[0x0][0x210] ;  /* 0x00008400007c7625 */ /* 0x080fe200078e00cd */
[----:B------:R-:W-:Y:S01]  /*1f80*/  IADD3 R120, R220, 0xc0, RZ ;  /* 0x000000c0dc787810 */ /* 0x000fe20007ffe0ff */
[----:B------:R-:W4:Y:S02]  /*1f90*/  LDG.E.128 R36, [R36.64] ;  /* 0x0000000424247981 */ /* 0x000f24000c1e1d00 */
[----:B------:R-:W-:Y:S02]  /*1fa0*/  @P0 LEA R108, P1, R2, c[0x0][0x218], 0x4 ;  /* 0x00008600026c0a11 */ /* 0x000fe400078220ff */
[C---:B------:R-:W-:Y:S01]  /*1fb0*/  @P0 LEA R110, P2, R0.reuse, c[0x0][0x218], 0x4 ;  /* 0x00008600006e0a11 */ /* 0x040fe200078420ff */
[----:B------:R-:W-:Y:S01]  /*1fc0*/  IMAD.WIDE.U32 R88, R0, R205, c[0x0][0x208] ;  /* 0x0000820000587625 */ /* 0x000fe200078e00cd */
[----:B------:R-:W-:Y:S01]  /*1fd0*/  @P0 LEA.HI.X R109, R2, c[0x0][0x21c], RZ, 0x4, P1 ;  /* 0x00008700026d0a11 */ /* 0x000fe200008f24ff */
[----:B------:R-:W4:Y:S01]  /*1fe0*/  LDG.E.128 R124, [R124.64] ;  /* 0x000000047c7c7981 */ /* 0x000f22000c1e1d00 */
[----:B------:R-:W-:-:S02]  /*1ff0*/  @P0 LEA R112, P1, R113, c[0x0][0x218], 0x4 ;  /* 0x0000860071700a11 */ /* 0x000fc400078220ff */
[----:B------:R-:W-:Y:S01]  /*2000*/  @P0 LEA.HI.X R111, R0, c[0x0][0x21c], RZ, 0x4, P2 ;  /* 0x00008700006f0a11 */ /* 0x000fe200010f24ff */
[----:B------:R0:W5:Y:S01]  /*2010*/  @P0 LDG.E.128 R56, [R108.64] ;  /* 0x000000046c380981 */ /* 0x000162000c1e1d00 */
[----:B------:R-:W-:Y:S02]  /*2020*/  @P0 LEA.HI.X R113, R113, c[0x0][0x21c], RZ, 0x4, P1 ;  /* 0x0000870071710a11 */ /* 0x000fe400008f24ff */
[----:B------:R-:W-:Y:S01]  /*2030*/  SHF.L.U32 R2, R116, 0x4, RZ ;  /* 0x0000000474027819 */ /* 0x000fe200000006ff */
[-C--:B------:R-:W-:Y:S01]  /*2040*/  IMAD.WIDE.U32 R156, R220, R205.reuse, c[0x0][0x210] ;  /* 0x00008400dc9c7625 */ /* 0x080fe200078e00cd */
[----:B------:R-:W-:Y:S01]  /*2050*/  SHF.R.U32.HI R0, RZ, 0x1c, R116 ;  /* 0x0000001cff007819 */ /* 0x000fe20000011674 */
[----:B------:R1:W5:Y:S01]  /*2060*/  @P0 LDG.E.128 R64, [R112.64] ;  /* 0x0000000470400981 */ /* 0x000362000c1e1d00 */
[----:B0-----:R-:W-:Y:S01]  /*2070*/  @P0 LEA R108, P2, R114, c[0x0][0x218], 0x4 ;  /* 0x00008600726c0a11 */ /* 0x001fe200078420ff */
[----:B------:R-:W-:Y:S02]  /*2080*/  IMAD.WIDE.U32 R160, R220, R205, c[0x0][0x208] ;  /* 0x00008200dca07625 */ /* 0x000fe400078e00cd */
[----:B------:R-:W4:Y:S01]  /*2090*/  LDG.E.128 R156, [R156.64] ;  /* 0x000000049c9c7981 */ /* 0x000f22000c1e1d00 */
[----:B------:R-:W-:-:S02]  /*20a0*/  @P0 LEA.HI.X R109, R114, c[0x0][0x21c], RZ, 0x4, P2 ;  /* 0x00008700726d0a11 */ /* 0x000fc400010f24ff */
[C---:B-1----:R-:W-:Y:S01]  /*20b0*/  @P0 LEA R112, P1, R116.reuse, c[0x0][0x218], 0x4 ;  /* 0x0000860074700a11 */ /* 0x042fe200078220ff */
[----:B------:R-:W4:Y:S03]  /*20c0*/  LDG.E.128 R160, [R160.64] ;  /* 0x00000004a0a07981 */ /* 0x000f26000c1e1d00 */
[----:B------:R-:W-:Y:S01]  /*20d0*/  @P0 LEA.HI.X R113, R116, c[0x0][0x21c], RZ, 0x4, P1 ;  /* 0x0000870074710a11 */ /* 0x000fe200008f24ff */
[----:B------:R0:W5:Y:S01]  /*20e0*/  @P0 LDG.E.128 R68, [R108.64] ;  /* 0x000000046c440981 */ /* 0x000162000c1e1d00 */
[----:B------:R-:W-:-:S03]  /*20f0*/  IADD3 R201, R220, 0xe0, RZ ;  /* 0x000000e0dcc97810 */ /* 0x000fc60007ffe0ff */
[----:B------:R1:W5:Y:S01]  /*2100*/  @P0 LDG.E.128 R60, [R110.64] ;  /* 0x000000046e3c0981 */ /* 0x000362000c1e1d00 */
[C---:B------:R-:W-:Y:S01]  /*2110*/  SHF.L.U32 R178, R120.reuse, 0x4, RZ ;  /* 0x0000000478b27819 */ /* 0x040fe200000006ff */
[-C--:B------:R-:W-:Y:S01]  /*2120*/  IMAD.WIDE.U32 R136, R120, R205.reuse, c[0x0][0x210] ;  /* 0x0000840078887625 */ /* 0x080fe200078e00cd */
[----:B------:R-:W-:Y:S01]  /*2130*/  SHF.R.U32.HI R179, RZ, 0x1c, R120 ;  /* 0x0000001cffb37819 */ /* 0x000fe20000011678 */
[----:B------:R1:W5:Y:S01]  /*2140*/  @P0 LDG.E.128 R72, [R112.64] ;  /* 0x0000000470480981 */ /* 0x000362000c1e1d00 */
[----:B0-----:R-:W-:Y:S01]  /*2150*/  IADD3 R108, P1, R2, c[0x0][0x188], RZ ;  /* 0x00006200026c7a10 */ /* 0x001fe20007f3e0ff */
[-C--:B------:R-:W-:Y:S02]  /*2160*/  IMAD.WIDE.U32 R144, R114, R205.reuse, c[0x0][0x210] ;  /* 0x0000840072907625 */ /* 0x080fe400078e00cd */
[----:B------:R-:W4:Y:S01]  /*2170*/  LDG.E.128 R88, [R88.64] ;  /* 0x0000000458587981 */ /* 0x000f22000c1e1d00 */
[----:B------:R-:W-:Y:S02]  /*2180*/  IADD3.X R109, R0, c[0x0][0x18c], RZ, P1, !PT ;  /* 0x00006300006d7a10 */ /* 0x000fe40000ffe4ff */
[----:B------:R-:W-:Y:S01]  /*2190*/  ISETP.NE.AND P1, PT, R119, RZ, PT ;  /* 0x000000ff7700720c */ /* 0x000fe20003f25270 */
[-C--:B------:R-:W-:Y:S01]  /*21a0*/  IMAD.WIDE.U32 R104, R114, R205.reuse, c[0x0][0x208] ;  /* 0x0000820072687625 */ /* 0x080fe200078e00cd */
[----:B-1----:R-:W-:Y:S01]  /*21b0*/  @P0 LEA R110, P2, R120, c[0x0][0x218], 0x4 ;  /* 0x00008600786e0a11 */ /* 0x002fe200078420ff */
[----:B------:R-:W4:Y:S02]  /*21c0*/  LDG.E.128 R92, [R92.64] ;  /* 0x000000045c5c7981 */ /* 0x000f24000c1e1d00 */
[----:B------:R-:W-:-:S02]  /*21d0*/  IMAD.WIDE.U32 R140, R116, R205, c[0x0][0x210] ;  /* 0x00008400748c7625 */ /* 0x000fc400078e00cd */
[----:B------:R-:W4:Y:S02]  /*21e0*/  LDG.E.128 R96, [R96.64] ;  /* 0x0000000460607981 */ /* 0x000f24000c1e1d00 */
[----:B------:R-:W-:Y:S02]  /*21f0*/  IMAD.WIDE.U32 R112, R116, R205, c[0x0][0x208] ;  /* 0x0000820074707625 */ /* 0x000fe400078e00cd */
[----:B------:R-:W4:Y:S04]  /*2200*/  LDG.E.128 R144, [R144.64] ;  /* 0x0000000490907981 */ /* 0x000f28000c1e1d00 */
[----:B------:R-:W4:Y:S04]  /*2210*/  LDG.E.128 R100, [R100.64] ;  /* 0x0000000464647981 */ /* 0x000f28000c1e1d00 */
[----:B------:R-:W4:Y:S01]  /*2220*/  LDG.E.128 R136, [R136.64] ;  /* 0x0000000488887981 */ /* 0x000f22000c1e1d00 */
[----:B--2---:R-:W-:-:S03]  /*2230*/  FSEL R190, R190, RZ, !P1 ;  /* 0x000000ffbebe7208 */ /* 0x004fc60004800000 */
[----:B------:R-:W2:Y:S01]  /*2240*/  LDG.E.128 R104, [R104.64] ;  /* 0x0000000468687981 */ /* 0x000ea2000c1e1d00 */
[----:B------:R-:W-:-:S03]  /*2250*/  @P0 LEA.HI.X R111, R120, c[0x0][0x21c], RZ, 0x4, P2 ;  /* 0x00008700786f0a11 */ /* 0x000fc600010f24ff */
[----:B------:R-:W2:Y:S01]  /*2260*/  LDG.E.128 R140, [R140.64] ;  /* 0x000000048c8c7981 */ /* 0x000ea2000c1e1d00 */
[C---:B---3--:R-:W-:Y:S02]  /*2270*/  FADD.FTZ R153, -R190.reuse, R153 ;  /* 0x00000099be997221 */ /* 0x048fe40000010100 */
[----:B------:R-:W-:Y:S02]  /*2280*/  FADD.FTZ R152, -R190, R152 ;  /* 0x00000098be987221 */ /* 0x000fe40000010100 */
[----:B------:R-:W-:-:S04]  /*2290*/  IMAD.WIDE.U32 R120, R120, R205, c[0x0][0x208] ;  /* 0x0000820078787625 */ /* 0x000fc800078e00cd */
[----:B----4-:R-:W-:Y:S02]  /*22a0*/  FADD.FTZ R32, -R190, R32 ;  /* 0x00000020be207221 */ /* 0x010fe40000010100 */
[----:B------:R-:W-:Y:S02]  /*22b0*/  FMUL.FTZ R192, R118, R156 ;  /* 0x0000009c76c07220 */ /* 0x000fe40000410000 */
[----:B------:R-:W-:Y:S02]  /*22c0*/  FMUL.FTZ R194, R194, R157 ;  /* 0x0000009dc2c27220 */ /* 0x000fe40000410000 */
[----:B------:R-:W-:Y:S02]  /*22d0*/  FADD.FTZ R241, R156, R241 ;  /* 0x000000f19cf17221 */ /* 0x000fe40000010000 */
[----:B------:R-:W-:Y:S02]  /*22e0*/  FADD.FTZ R223, R160, R223 ;  /* 0x000000dfa0df7221 */ /* 0x000fe40000010000 */
[----:B------:R-:W-:-:S02]  /*22f0*/  FADD.FTZ R222, R161, R222 ;  /* 0x000000dea1de7221 */ /* 0x000fc40000010000 */
[----:B------:R-:W-:Y:S02]  /*2300*/  FADD.FTZ R240, R157, R240 ;  /* 0x000000f09df07221 */ /* 0x000fe40000010000 */
[----:B------:R-:W-:Y:S02]  /*2310*/  FMUL.FTZ R200, R180, R40 ;  /* 0x00000028b4c87220 */ /* 0x000fe40000410000 */
[----:B------:R-:W-:Y:S02]  /*2320*/  FADD.FTZ R227, R36, R227 ;  /* 0x000000e324e37221 */ /* 0x000fe40000010000 */
[----:B------:R-:W-:Y:S01]  /*2330*/  FADD.FTZ R34, -R190, R34 ;  /* 0x00000022be227221 */ /* 0x000fe20000010100 */
[----:B------:R-:W-:Y:S01]  /*2340*/  @P0 LEA R114, P2, R201, c[0x0][0x218], 0x4 ;  /* 0x00008600c9720a11 */ /* 0x000fe200078420ff */
[C---:B------:R-:W-:Y:S01]  /*2350*/  FMUL.FTZ R193, R7.reuse, R153 ;  /* 0x0000009907c17220 */ /* 0x040fe20000410000 */
[----:B------:R0:W5:Y:S01]  /*2360*/  @P0 LDG.E.128 R76, [R110.64] ;  /* 0x000000046e4c0981 */ /* 0x000162000c1e1d00 */
[----:B------:R-:W-:-:S03]  /*2370*/  FMUL.FTZ R191, R7, R152 ;  /* 0x0000009807bf7220 */ /* 0x000fc60000410000 */
[----:B------:R-:W3:Y:S04]  /*2380*/  LDL R153, [R1+0x280] ;  /* 0x0002800001997983 */ /* 0x000ee80000100800 */
[----:B------:R-:W4:Y:S04]  /*2390*/  LDL.LU R152, [R1] ;  /* 0x0000000001987983 */ /* 0x000f280000300800 */
[----:B------:R-:W2:Y:S04]  /*23a0*/  LDL R204, [R1+0x26c] ;  /* 0x00026c0001cc7983 */ /* 0x000ea80000100800 */
[----:B------:R-:W2:Y:S04]  /*23b0*/  LDL R209, [R1+0x270] ;  /* 0x0002700001d17983 */ /* 0x000ea80000100800 */
[----:B------:R-:W2:Y:S04]  /*23c0*/  LDL R202, [R1+0x274] ;  /* 0x0002740001ca7983 */ /* 0x000ea80000100800 */
[----:B------:R-:W2:Y:S01]  /*23d0*/  LDL R203, [R1+0x278] ;  /* 0x0002780001cb7983 */ /* 0x000ea20000100800 */
[----:B------:R-:W-:-:S02]  /*23e0*/  FFMA.FTZ R9, R160, R191, R9 ;  /* 0x000000bfa0097223 */ /* 0x000fc40000010009 */
[----:B------:R-:W-:Y:S01]  /*23f0*/  FFMA.FTZ R192, R117, R160, R192 ;  /* 0x000000a075c07223 */ /* 0x000fe200000100c0 */
[----:B------:R-:W2:Y:S01]  /*2400*/  LDG.E.128 R120, [R120.64] ;  /* 0x0000000478787981 */ /* 0x000ea2000c1e1d00 */
[----:B------:R-:W-:Y:S02]  /*2410*/  FFMA.FTZ R237, R156, R191, R237 ;  /* 0x000000bf9ced7223 */ /* 0x000fe400000100ed */
[----:B------:R-:W-:Y:S02]  /*2420*/  FFMA.FTZ R8, R161, R193, R8 ;  /* 0x000000c1a1087223 */ /* 0x000fe40000010008 */
[----:B------:R-:W-:Y:S02]  /*2430*/  FFMA.FTZ R194, R195, R161, R194 ;  /* 0x000000a1c3c27223 */ /* 0x000fe400000100c2 */
[----:B------:R-:W-:Y:S02]  /*2440*/  FMUL.FTZ R199, R7, R32 ;  /* 0x0000002007c77220 */ /* 0x000fe40000410000 */
[----:B------:R-:W-:-:S02]  /*2450*/  FMUL.FTZ R198, R198, R159 ;  /* 0x0000009fc6c67220 */ /* 0x000fc40000410000 */
[----:B------:R-:W-:Y:S01]  /*2460*/  FADD.FTZ R33, -R190, R33 ;  /* 0x00000021be217221 */ /* 0x000fe20000010100 */
[----:B------:R-:W-:Y:S01]  /*2470*/  @P0 LEA.HI.X R115, R201, c[0x0][0x21c], RZ, 0x4, P2 ;  /* 0x00008700c9730a11 */ /* 0x000fe200010f24ff */
[----:B------:R-:W-:Y:S01]  /*2480*/  FFMA.FTZ R236, R157, R193, R236 ;  /* 0x000000c19dec7223 */ /* 0x000fe200000100ec */
[----:B------:R-:W-:Y:S01]  /*2490*/  SHF.R.U32.HI R180, RZ, 0x1c, R201 ;  /* 0x0000001cffb47819 */ /* 0x000fe200000116c9 */
[CC--:B------:R-:W-:Y:S01]  /*24a0*/  IMAD.WIDE.U32 R156, R201.reuse, R205.reuse, c[0x0][0x210] ;  /* 0x00008400c99c7625 */ /* 0x0c0fe200078e00cd */
[----:B0-----:R-:W2:Y:S03]  /*24b0*/  LDG.E.128 R108, [R108.64] ;  /* 0x000000046c6c7981 */ /* 0x001ea6000c1e1d00 */
[----:B------:R-:W-:-:S04]  /*24c0*/  IMAD.WIDE.U32 R160, R201, R205, c[0x0][0x208] ;  /* 0x00008200c9a07625 */ /* 0x000fc800078e00cd */
[----:B------:R-:W-:Y:S02]  /*24d0*/  FFMA.FTZ R13, R36, R199, R13 ;  /* 0x000000c7240d7223 */ /* 0x000fe4000001000d */
[----:B----4-:R-:W-:Y:S02]  /*24e0*/  FADD.FTZ R152, R40, R152 ;  /* 0x0000009828987221 */ /* 0x010fe40000010000 */
[----:B---3--:R-:W-:Y:S02]  /*24f0*/  FFMA.FTZ R200, R153, R36, R200 ;  /* 0x0000002499c87223 */ /* 0x008fe400000100c8 */
[----:B--2---:R-:W-:Y:S01]  /*2500*/  FMUL.FTZ R204, R204, R42 ;  /* 0x0000002acccc7220 */ /* 0x004fe20000410000 */
[----:B------:R0:W-:Y:S04]  /*2510*/  STL [R1], R152 ;  /* 0x0000009801007387 */ /* 0x0001e80000100800 */
[----:B------:R-:W2:Y:S04]  /*2520*/  LDL.LU R205, [R1+0x8] ;  /* 0x0000080001cd7983 */ /* 0x000ea80000300800 */
[----:B------:R-:W3:Y:S04]  /*2530*/  LDL R206, [R1+0x264] ;  /* 0x0002640001ce7983 */ /* 0x000ee80000100800 */
[----:B------:R-:W4:Y:S04]  /*2540*/  LDL R208, [R1+0x268] ;  /* 0x0002680001d07983 */ /* 0x000f280000100800 */
[----:B------:R-:W3:Y:S04]  /*2550*/  LDL.LU R207, [R1+0x4] ;  /* 0x0000040001cf7983 */ /* 0x000ee80000300800 */
[----:B------:R-:W3:Y:S01]  /*2560*/  LDL R36, [R1+0x25c] ;  /* 0x00025c0001247983 */ /* 0x000ee20000100800 */
[----:B------:R-:W-:-:S03]  /*2570*/  FFMA.FTZ R204, R209, R38, R204 ;  /* 0x00000026d1cc7223 */ /* 0x000fc600000100cc */
[----:B------:R-:W4:Y:S01]  /*2580*/  LDL R214, [R1+0x260] ;  /* 0x0002600001d67983 */ /* 0x000f220000100800 */
[----:B------:R-:W-:-:S03]  /*2590*/  FMUL.FTZ R202, R202, R41 ;  /* 0x00000029caca7220 */ /* 0x000fc60000410000 */
[----:B------:R-:W4:Y:S04]  /*25a0*/  LDL.LU R213, [R1+0x30] ;  /* 0x0000300001d57983 */ /* 0x000f280000300800 */
[----:B------:R-:W4:Y:S01]  /*25b0*/  LDL.LU R209, [R1+0x20] ;  /* 0x0000200001d17983 */ /* 0x000f220000300800 */
[----:B------:R-:W-:Y:S02]  /*25c0*/  FFMA.FTZ R202, R203, R37, R202 ;  /* 0x00000025cbca7223 */ /* 0x000fe400000100ca */
[----:B------:R-:W-:Y:S02]  /*25d0*/  FMUL.FTZ R203, R7, R34 ;  /* 0x0000002207cb7220 */ /* 0x000fe40000410000 */
[----:B------:R-:W-:Y:S01]  /*25e0*/  FFMA.FTZ R198, R181, R163, R198 ;  /* 0x000000a3b5c67223 */ /* 0x000fe200000100c6 */
[----:B------:R-:W4:Y:S01]  /*25f0*/  LDL R34, [R1+0x254] ;  /* 0x0002540001227983 */ /* 0x000f220000100800 */
[----:B------:R-:W-:Y:S01]  /*2600*/  SHF.L.U32 R181, R201, 0x4, RZ ;  /* 0x00000004c9b57819 */ /* 0x000fe200000006ff */
[----:B------:R-:W-:-:S02]  /*2610*/  FMUL.FTZ R201, R7, R33 ;  /* 0x0000002107c97220 */ /* 0x000fc40000410000 */
[----:B------:R-:W-:Y:S02]  /*2620*/  FADD.FTZ R252, R41, R252 ;  /* 0x000000fc29fc7221 */ /* 0x000fe40000010000 */
[----:B------:R-:W-:Y:S02]  /*2630*/  FADD.FTZ R229, R38, R229 ;  /* 0x000000e526e57221 */ /* 0x000fe40000010000 */
[----:B------:R-:W-:Y:S01]  /*2640*/  FADD.FTZ R226, R37, R226 ;  /* 0x000000e225e27221 */ /* 0x000fe20000010000 */
[----:B------:R-:W-:Y:S01]  /*2650*/  IADD3 R116, P2, R178, c[0x0][0x188], RZ ;  /* 0x00006200b2747a10 */ /* 0x000fe20007f5e0ff */
[----:B------:R-:W-:Y:S01]  /*2660*/  FFMA.FTZ R248, R41, R201, R248 ;  /* 0x000000c929f87223 */ /* 0x000fe200000100f8 */
[----:B------:R1:W5:Y:S01]  /*2670*/  @P0 LDG.E.128 R80, [R114.64] ;  /* 0x0000000472500981 */ /* 0x000362000c1e1d00 */
[----:B------:R-:W-:Y:S02]  /*2680*/  FFMA.FTZ R15, R38, R203, R15 ;  /* 0x000000cb260f7223 */ /* 0x000fe4000001000f */
[----:B------:R-:W-:Y:S01]  /*2690*/  FFMA.FTZ R12, R37, R201, R12 ;  /* 0x000000c9250c7223 */ /* 0x000fe2000001000c */
[----:B------:R-:W-:-:S02]  /*26a0*/  IADD3.X R117, R179, c[0x0][0x18c], RZ, P2, !PT ;  /* 0x00006300b3757a10 */ /* 0x000fc400017fe4ff */
[----:B0-----:R-:W-:-:S04]  /*26b0*/  IADD3 R152, P2, R181, c[0x0][0x188], RZ ;  /* 0x00006200b5987a10 */ /* 0x001fc80007f5e0ff */
[----:B------:R-:W-:Y:S01]  /*26c0*/  IADD3.X R153, R180, c[0x0][0x18c], RZ, P2, !PT ;  /* 0x00006300b4997a10 */ /* 0x000fe200017fe4ff */
[----:B------:R-:W-:Y:S01]  /*26d0*/  FFMA.FTZ R249, R40, R199, R249 ;  /* 0x000000c728f97223 */ /* 0x000fe200000100f9 */
[----:B------:R-:W-:Y:S01]  /*26e0*/  @P0 LEA R32, P2, R220, c[0x0][0x218], 0x4 ;  /* 0x00008600dc200a11 */ /* 0x000fe200078420ff */
[----:B------:R-:W-:Y:S01]  /*26f0*/  FADD.FTZ R84, -R190, R84 ;  /* 0x00000054be547221 */ /* 0x000fe20000010100 */
[----:B------:R-:W-:Y:S01]  /*2700*/  IADD3 R40, R220, 0x100, RZ ;  /* 0x00000100dc287810 */ /* 0x000fe20007ffe0ff */
[----:B------:R-:W-:Y:S01]  /*2710*/  FADD.FTZ R35, -R190, R35 ;  /* 0x00000023be237221 */ /* 0x000fe20000010100 */
[----:B------:R-:W-:Y:S01]  /*2720*/  @P0 LEA.HI.X R33, R220, c[0x0][0x21c], RZ, 0x4, P2 ;  /* 0x00008700dc210a11 */ /* 0x000fe200010f24ff */
[----:B------:R-:W-:Y:S01]  /*2730*/  FFMA.FTZ R251, R42, R203, R251 ;  /* 0x000000cb2afb7223 */ /* 0x000fe200000100fb */
[----:B-1----:R-:W4:Y:S04]  /*2740*/  LDG.E.128 R112, [R112.64] ;  /* 0x0000000470707981 */ /* 0x002f28000c1e1d00 */
[----:B------:R0:W5:Y:S01]  /*2750*/  @P0 LDG.E.128 R52, [R32.64] ;  /* 0x0000000420340981 */ /* 0x000162000c1e1d00 */
[----:B------:R-:W-:Y:S01]  /*2760*/  IADD3 R220, R220, 0x120, RZ ;  /* 0x00000120dcdc7810 */ /* 0x000fe20007ffe0ff */
[----:B------:R-:W-:-:S02]  /*2770*/  FADD.FTZ R85, -R190, R85 ;  /* 0x00000055be557221 */ /* 0x000fc40000010100 */
[----:B------:R-:W-:Y:S01]  /*2780*/  FADD.FTZ R228, R39, R228 ;  /* 0x000000e427e47221 */ /* 0x000fe20000010000 */
[----:B------:R-:W4:Y:S01]  /*2790*/  LDG.E.128 R116, [R116.64] ;  /* 0x0000000474747981 */ /* 0x000f22000c1e1d00 */
[----:B0-----:R-:W-:-:S04]  /*27a0*/  @P0 LEA R32, P2, R40, c[0x0][0x218], 0x4 ;  /* 0x0000860028200a11 */ /* 0x001fc800078420ff */
[----:B------:R-:W-:-:S05]  /*27b0*/  @P0 LEA.HI.X R33, R40, c[0x0][0x21c], RZ, 0x4, P2 ;  /* 0x0000870028210a11 */ /* 0x000fca00010f24ff */
[----:B------:R0:W5:Y:S02]  /*27c0*/  @P0 LDG.E.128 R48, [R32.64] ;  /* 0x0000000420300981 */ /* 0x000164000c1e1d00 */
[----:B0-----:R-:W-:-:S04]  /*27d0*/  @P0 LEA R32, P2, R220, c[0x0][0x218], 0x4 ;  /* 0x00008600dc200a11 */ /* 0x001fc800078420ff */
[----:B------:R-:W-:-:S05]  /*27e0*/  @P0 LEA.HI.X R33, R220, c[0x0][0x21c], RZ, 0x4, P2 ;  /* 0x00008700dc210a11 */ /* 0x000fca00010f24ff */
[----:B------:R0:W5:Y:S01]  /*27f0*/  @P0 LDG.E.128 R44, [R32.64] ;  /* 0x00000004202c0981 */ /* 0x000162000c1e1d00 */
[----:B--2---:R-:W-:-:S05]  /*2800*/  FADD.FTZ R205, R42, R205 ;  /* 0x000000cd2acd7221 */ /* 0x004fca0000010000 */
[----:B------:R-:W-:Y:S04]  /*2810*/  STL [R1+0x8], R205 ;  /* 0x000008cd01007387 */ /* 0x000fe80000100800 */
[----:B------:R-:W2:Y:S04]  /*2820*/  LDL R212, [R1+0x258] ;  /* 0x0002580001d47983 */ /* 0x000ea80000100800 */
[----:B------:R-:W2:Y:S04]  /*2830*/  LDL.LU R210, [R1+0x2c] ;  /* 0x00002c0001d27983 */ /* 0x000ea80000300800 */
[----:B------:R-:W2:Y:S01]  /*2840*/  LDL.LU R41, [R1+0x1c] ;  /* 0x00001c0001297983 */ /* 0x000ea20000300800 */
[----:B---3--:R-:W-:-:S02]  /*2850*/  FADD.FTZ R207, R43, R207 ;  /* 0x000000cf2bcf7221 */ /* 0x008fc40000010000 */
[----:B------:R-:W-:Y:S01]  /*2860*/  FMUL.FTZ R206, R206, R43 ;  /* 0x0000002bcece7220 */ /* 0x000fe20000410000 */
[----:B------:R-:W3:Y:S04]  /*2870*/  LDL R38, [R1+0x24c] ;  /* 0x00024c0001267983 */ /* 0x000ee80000100800 */
[----:B------:R-:W3:Y:S01]  /*2880*/  LDL R211, [R1+0x250] ;  /* 0x0002500001d37983 */ /* 0x000ee20000100800 */
[----:B----4-:R-:W-:-:S03]  /*2890*/  FFMA.FTZ R206, R208, R39, R206 ;  /* 0x00000027d0ce7223 */ /* 0x010fc600000100ce */
[----:B------:R1:W-:Y:S01]  /*28a0*/  STL [R1+0x4], R207 ;  /* 0x000004cf01007387 */ /* 0x0003e20000100800 */
[----:B------:R-:W-:-:S03]  /*28b0*/  FMUL.FTZ R208, R36, R124 ;  /* 0x0000007c24d07220 */ /* 0x000fc60000410000 */
[----:B------:R-:W4:Y:S04]  /*28c0*/  LDL.LU R37, [R1+0x38] ;  /* 0x0000380001257983 */ /* 0x000f280000300800 */
[----:B------:R-:W3:Y:S01]  /*28d0*/  LDL.LU R36, [R1+0x28] ;  /* 0x0000280001247983 */ /* 0x000ee20000300800 */
[C---:B-1----:R-:W-:Y:S02]  /*28e0*/  FMUL.FTZ R207, R7.reuse, R84 ;  /* 0x0000005407cf7220 */ /* 0x042fe40000410000 */
[C---:B------:R-:W-:Y:S01]  /*28f0*/  FADD.FTZ R213, R124.reuse, R213 ;  /* 0x000000d57cd57221 */ /* 0x040fe20000010000 */
[----:B------:R-:W4:Y:S01]  /*2900*/  LDL R42, [R1+0x248] ;  /* 0x00024800012a7983 */ /* 0x000f220000100800 */
[----:B------:R-:W-:Y:S02]  /*2910*/  FFMA.FTZ R209, R124, R207, R209 ;  /* 0x000000cf7cd17223 */ /* 0x000fe400000100d1 */
[----:B------:R-:W-:-:S02]  /*2920*/  FMUL.FTZ R205, R7, R35 ;  /* 0x0000002307cd7220 */ /* 0x000fc40000410000 */
[----:B------:R-:W4:Y:S04]  /*2930*/  LDL R35, [R1+0x244] ;  /* 0x0002440001237983 */ /* 0x000f280000100800 */
[----:B------:R-:W-:Y:S04]  /*2940*/  STL [R1+0x30], R213 ;  /* 0x000030d501007387 */ /* 0x000fe80000100800 */
[----:B------:R1:W-:Y:S02]  /*2950*/  STL [R1+0x20], R209 ;  /* 0x000020d101007387 */ /* 0x0003e40000100800 */
[----:B-1----:R-:W-:-:S02]  /*2960*/  FMUL.FTZ R209, R34, R125 ;  /* 0x0000007d22d17220 */ /* 0x002fc40000410000 */
[----:B------:R-:W4:Y:S04]  /*2970*/  LDL.LU R34, [R1+0x34] ;  /* 0x0000340001227983 */ /* 0x000f280000300800 */
[----:B0-----:R-:W4:Y:S01]  /*2980*/  LDL.LU R33, [R1+0x24] ;  /* 0x0000240001217983 */ /* 0x001f220000300800 */
[----:B------:R-:W-:-:S03]  /*2990*/  FMUL.FTZ R124, R7, R85 ;  /* 0x00000055077c7220 */ /* 0x000fc60000410000 */
[----:B------:R-:W4:Y:S04]  /*29a0*/  LDL R32, [R1+0x23c] ;  /* 0x00023c0001207983 */ /* 0x000f280000100800 */
[----:B------:R-:W4:Y:S01]  /*29b0*/  LDL R84, [R1+0x240] ;  /* 0x0002400001547983 */ /* 0x000f220000100800 */
[-C--:B------:R-:W-:Y:S02]  /*29c0*/  FFMA.FTZ R14, R39, R205.reuse, R14 ;  /* 0x000000cd270e7223 */ /* 0x080fe4000001000e */
[C---:B------:R-:W-:Y:S02]  /*29d0*/  FADD.FTZ R86, -R190.reuse, R86 ;  /* 0x00000056be567221 */ /* 0x040fe40000010100 */
[----:B------:R-:W-:Y:S02]  /*29e0*/  FADD.FTZ R87, -R190, R87 ;  /* 0x00000057be577221 */ /* 0x000fe40000010100 */
[----:B------:R-:W-:-:S02]  /*29f0*/  FFMA.FTZ R250, R43, R205, R250 ;  /* 0x000000cd2bfa7223 */ /* 0x000fc400000100fa */
[C---:B--2---:R-:W-:Y:S02]  /*2a00*/  FADD.FTZ R210, R125.reuse, R210 ;  /* 0x000000d27dd27221 */ /* 0x044fe40000010000 */
[----:B------:R-:W-:-:S03]  /*2a10*/  FFMA.FTZ R41, R125, R124, R41 ;  /* 0x0000007c7d297223 */ /* 0x000fc60000010029 */
[----:B------:R-:W-:Y:S04]  /*2a20*/  STL [R1+0x2c], R210 ;  /* 0x00002cd201007387 */ /* 0x000fe80000100800 */
[----:B------:R0:W-:Y:S04]  /*2a30*/  STL [R1+0x1c], R41 ;  /* 0x00001c2901007387 */ /* 0x0001e80000100800 */
[----:B0-----:R-:W2:Y:S04]  /*2a40*/  LDL.LU R41, [R1+0x60] ;  /* 0x0000600001297983 */ /* 0x001ea80000300800 */
[----:B------:R-:W2:Y:S01]  /*2a50*/  LDL.LU R39, [R1+0x50] ;  /* 0x0000500001277983 */ /* 0x000ea20000300800 */
[----:B------:R-:W-:-:S02]  /*2a60*/  FMUL.FTZ R125, R7, R86 ;  /* 0x00000056077d7220 */ /* 0x000fc40000410000 */
[----:B---3--:R-:W-:Y:S02]  /*2a70*/  FMUL.FTZ R210, R38, R126 ;  /* 0x0000007e26d27220 */ /* 0x008fe40000410000 */
[----:B------:R-:W3:Y:S01]  /*2a80*/  LDL R38, [R1+0x234] ;  /* 0x0002340001267983 */ /* 0x000ee20000100800 */
[C---:B----4-:R-:W-:Y:S02]  /*2a90*/  FADD.FTZ R37, R126.reuse, R37 ;  /* 0x000000257e257221 */ /* 0x050fe40000010000 */
[----:B------:R-:W-:-:S03]  /*2aa0*/  FFMA.FTZ R36, R126, R125, R36 ;  /* 0x0000007d7e247223 */ /* 0x000fc60000010024 */
[----:B------:R0:W-:Y:S04]  /*2ab0*/  STL [R1+0x38], R37 ;  /* 0x0000382501007387 */ /* 0x0001e80000100800 */
[----:B0-----:R-:W4:Y:S04]  /*2ac0*/  LDL R37, [R1+0x238] ;  /* 0x0002380001257983 */ /* 0x001f280000100800 */
[----:B------:R0:W-:Y:S04]  /*2ad0*/  STL [R1+0x28], R36 ;  /* 0x0000282401007387 */ /* 0x0001e80000100800 */
[----:B0-----:R-:W4:Y:S01]  /*2ae0*/  LDL.LU R36, [R1+0x5c] ;  /* 0x00005c0001247983 */ /* 0x001f220000300800 */
[----:B------:R-:W-:-:S02]  /*2af0*/  FMUL.FTZ R126, R7, R87 ;  /* 0x00000057077e7220 */ /* 0x000fc40000410000 */
[----:B------:R-:W-:Y:S01]  /*2b00*/  FADD.FTZ R34, R127, R34 ;  /* 0x000000227f227221 */ /* 0x000fe20000010000 */
[----:B------:R-:W4:Y:S01]  /*2b10*/  LDL.LU R43, [R1+0x4c] ;  /* 0x00004c00012b7983 */ /* 0x000f220000300800 */
[----:B------:R-:W-:Y:S02]  /*2b20*/  FFMA.FTZ R210, R211, R90, R210 ;  /* 0x0000005ad3d27223 */ /* 0x000fe400000100d2 */
[----:B------:R-:W-:Y:S02]  /*2b30*/  FFMA.FTZ R33, R127, R126, R33 ;  /* 0x0000007e7f217223 */ /* 0x000fe40000010021 */
[----:B------:R-:W-:Y:S02]  /*2b40*/  FMUL.FTZ R211, R35, R127 ;  /* 0x0000007f23d37220 */ /* 0x000fe40000410000 */
[----:B------:R-:W4:Y:S02]  /*2b50*/  LDL R35, [R1+0x22c] ;  /* 0x00022c0001237983 */ /* 0x000f240000100800 */
[----:B------:R-:W-:-:S02]  /*2b60*/  FFMA.FTZ R211, R42, R91, R211 ;  /* 0x0000005b2ad37223 */ /* 0x000fc400000100d3 */
[----:B------:R0:W-:Y:S04]  /*2b70*/  STL [R1+0x34], R34 ;  /* 0x0000342201007387 */ /* 0x0001e80000100800 */
[----:B0-----:R-:W4:Y:S04]  /*2b80*/  LDL R34, [R1+0x230] ;  /* 0x0002300001227983 */ /* 0x001f280000100800 */
[----:B------:R0:W-:Y:S04]  /*2b90*/  STL [R1+0x24], R33 ;  /* 0x0000242101007387 */ /* 0x0001e80000100800 */
[----:B------:R-:W4:Y:S04]  /*2ba0*/  LDL.LU R42, [R1+0x68] ;  /* 0x00006800012a7983 */ /* 0x000f280000300800 */
[----:B0-----:R-:W4:Y:S01]  /*2bb0*/  LDL.LU R33, [R1+0x58] ;  /* 0x0000580001217983 */ /* 0x001f220000300800 */
[----:B------:R-:W-:-:S02]  /*2bc0*/  FFMA.FTZ R209, R212, R89, R209 ;  /* 0x00000059d4d17223 */ /* 0x000fc400000100d1 */
[----:B------:R-:W-:Y:S02]  /*2bd0*/  FMUL.FTZ R212, R32, R148 ;  /* 0x0000009420d47220 */ /* 0x000fe40000410000 */
[----:B------:R-:W4:Y:S01]  /*2be0*/  LDL R32, [R1+0x224] ;  /* 0x0002240001207983 */ /* 0x000f220000100800 */
[----:B------:R-:W-:-:S04]  /*2bf0*/  FADD.FTZ R92, -R190, R92 ;  /* 0x0000005cbe5c7221 */ /* 0x000fc80000010100 */
[----:B------:R-:W-:Y:S02]  /*2c00*/  FMUL.FTZ R127, R7, R92 ;  /* 0x0000005c077f7220 */ /* 0x000fe40000410000 */
[C---:B------:R-:W-:Y:S02]  /*2c10*/  FADD.FTZ R93, -R190.reuse, R93 ;  /* 0x0000005dbe5d7221 */ /* 0x040fe40000010100 */
[----:B------:R-:W-:Y:S02]  /*2c20*/  FADD.FTZ R94, -R190, R94 ;  /* 0x0000005ebe5e7221 */ /* 0x000fe40000010100 */
[----:B------:R-:W-:Y:S02]  /*2c30*/  FFMA.FTZ R208, R214, R88, R208 ;  /* 0x00000058d6d07223 */ /* 0x000fe400000100d0 */
[C---:B--2---:R-:W-:Y:S02]  /*2c40*/  FADD.FTZ R41, R148.reuse, R41 ;  /* 0x0000002994297221 */ /* 0x044fe40000010000 */
[----:B------:R-:W-:-:S03]  /*2c50*/  FFMA.FTZ R39, R148, R127, R39 ;  /* 0x0000007f94277223 */ /* 0x000fc60000010027 */
[----:B------:R0:W-:Y:S04]  /*2c60*/  STL [R1+0x60], R41 ;  /* 0x0000602901007387 */ /* 0x0001e80000100800 */
[----:B0-----:R-:W2:Y:S04]  /*2c70*/  LDL R41, [R1+0x228] ;  /* 0x0002280001297983 */ /* 0x001ea80000100800 */
[----:B------:R0:W-:Y:S01]  /*2c80*/  STL [R1+0x50], R39 ;  /* 0x0000502701007387 */ /* 0x0001e20000100800 */
[----:B---3--:R-:W-:-:S03]  /*2c90*/  FMUL.FTZ R213, R38, R149 ;  /* 0x0000009526d57220 */ /* 0x008fc60000410000 */
[----:B0-----:R-:W3:Y:S04]  /*2ca0*/  LDL.LU R39, [R1+0x64] ;  /* 0x0000640001277983 */ /* 0x001ee80000300800 */
[----:B------:R-:W3:Y:S01]  /*2cb0*/  LDL.LU R38, [R1+0x54] ;  /* 0x0000540001267983 */ /* 0x000ee20000300800 */
[----:B----4-:R-:W-:-:S03]  /*2cc0*/  FFMA.FTZ R213, R37, R97, R213 ;  /* 0x0000006125d57223 */ /* 0x010fc600000100d5 */
[----:B------:R-:W4:Y:S01]  /*2cd0*/  LDL R37, [R1+0x21c] ;  /* 0x00021c0001257983 */ /* 0x000f220000100800 */
[----:B------:R-:W-:-:S05]  /*2ce0*/  FADD.FTZ R36, R149, R36 ;  /* 0x0000002495247221 */ /* 0x000fca0000010000 */
[----:B------:R0:W-:Y:S04]  /*2cf0*/  STL [R1+0x5c], R36 ;  /* 0x00005c2401007387 */ /* 0x0001e80000100800 */
[----:B0-----:R-:W4:Y:S01]  /*2d00*/  LDL R36, [R1+0x220] ;  /* 0x0002200001247983 */ /* 0x001f220000100800 */
[----:B------:R-:W-:Y:S02]  /*2d10*/  FMUL.FTZ R148, R7, R93 ;  /* 0x0000005d07947220 */ /* 0x000fe40000410000 */
[----:B------:R-:W-:Y:S02]  /*2d20*/  FMUL.FTZ R214, R35, R150 ;  /* 0x0000009623d67220 */ /* 0x000fe40000410000 */
[----:B------:R-:W-:Y:S01]  /*2d30*/  FFMA.FTZ R43, R149, R148, R43 ;  /* 0x00000094952b7223 */ /* 0x000fe2000001002b */
[----:B------:R-:W4:Y:S01]  /*2d40*/  LDL.LU R35, [R1+0x90] ;  /* 0x0000900001237983 */ /* 0x000f220000300800 */
[----:B------:R-:W-:-:S03]  /*2d50*/  FMUL.FTZ R149, R7, R94 ;  /* 0x0000005e07957220 */ /* 0x000fc60000410000 */
[----:B------:R0:W-:Y:S01]  /*2d60*/  STL [R1+0x4c], R43 ;  /* 0x00004c2b01007387 */ /* 0x0001e20000100800 */
[----:B------:R-:W-:-:S03]  /*2d70*/  FFMA.FTZ R214, R34, R98, R214 ;  /* 0x0000006222d67223 */ /* 0x000fc600000100d6 */
[----:B0-----:R-:W4:Y:S01]  /*2d80*/  LDL.LU R43, [R1+0x80] ;  /* 0x00008000012b7983 */ /* 0x001f220000300800 */
[----:B------:R-:W-:-:S03]  /*2d90*/  FFMA.FTZ R33, R150, R149, R33 ;  /* 0x0000009596217223 */ /* 0x000fc60000010021 */
[----:B------:R-:W4:Y:S04]  /*2da0*/  LDL R34, [R1+0x214] ;  /* 0x0002140001227983 */ /* 0x000f280000100800 */
[----:B------:R0:W-:Y:S04]  /*2db0*/  STL [R1+0x58], R33 ;  /* 0x0000582101007387 */ /* 0x0001e80000100800 */
[----:B0-----:R-:W4:Y:S01]  /*2dc0*/  LDL R33, [R1+0x218] ;  /* 0x0002180001217983 */ /* 0x001f220000100800 */
[----:B------:R-:W-:Y:S02]  /*2dd0*/  FADD.FTZ R42, R150, R42 ;  /* 0x0000002a962a7221 */ /* 0x000fe40000010000 */
[----:B------:R-:W-:-:S03]  /*2de0*/  FMUL.FTZ R215, R32, R151 ;  /* 0x0000009720d77220 */ /* 0x000fc60000410000 */
[----:B------:R0:W-:Y:S04]  /*2df0*/  STL [R1+0x68], R42 ;  /* 0x0000682a01007387 */ /* 0x0001e80000100800 */
[----:B0-----:R-:W4:Y:S04]  /*2e00*/  LDL.LU R42, [R1+0x8c] ;  /* 0x00008c00012a7983 */ /* 0x001f280000300800 */
[----:B------:R-:W4:Y:S01]  /*2e10*/  LDL.LU R32, [R1+0x7c] ;  /* 0x00007c0001207983 */ /* 0x000f220000300800 */
[----:B------:R-:W-:-:S04]  /*2e20*/  FADD.FTZ R95, -R190, R95 ;  /* 0x0000005fbe5f7221 */ /* 0x000fc80000010100 */
[----:B------:R-:W-:Y:S02]  /*2e30*/  FMUL.FTZ R150, R7, R95 ;  /* 0x0000005f07967220 */ /* 0x000fe40000410000 */
[----:B------:R-:W-:Y:S02]  /*2e40*/  FFMA.FTZ R212, R84, R96, R212 ;  /* 0x0000006054d47223 */ /* 0x000fe400000100d4 */
[----:B------:R-:W-:Y:S02]  /*2e50*/  FADD.FTZ R100, -R190, R100 ;  /* 0x00000064be647221 */ /* 0x000fe40000010100 */
[----:B--2---:R-:W-:Y:S02]  /*2e60*/  FFMA.FTZ R215, R41, R99, R215 ;  /* 0x0000006329d77223 */ /* 0x004fe400000100d7 */
[----:B------:R-:W2:Y:S01]  /*2e70*/  LDL R41, [R1+0x20c] ;  /* 0x00020c0001297983 */ /* 0x000ea20000100800 */
[C---:B---3--:R-:W-:Y:S02]  /*2e80*/  FADD.FTZ R39, R151.reuse, R39 ;  /* 0x0000002797277221 */ /* 0x048fe40000010000 */
[----:B------:R-:W-:-:S03]  /*2e90*/  FFMA.FTZ R38, R151, R150, R38 ;  /* 0x0000009697267223 */ /* 0x000fc60000010026 */
[----:B------:R0:W-:Y:S01]  /*2ea0*/  STL [R1+0x64], R39 ;  /* 0x0000642701007387 */ /* 0x0001e20000100800 */
[----:B----4-:R-:W-:-:S03]  /*2eb0*/  FMUL.FTZ R216, R37, R144 ;  /* 0x0000009025d87220 */ /* 0x010fc60000410000 */
[----:B0-----:R-:W3:Y:S04]  /*2ec0*/  LDL.LU R39, [R1+0x10] ;  /* 0x0000100001277983 */ /* 0x001ee80000300800 */
[----:B------:R0:W-:Y:S04]  /*2ed0*/  STL [R1+0x54], R38 ;  /* 0x0000542601007387 */ /* 0x0001e80000100800 */
[----:B0-----:R-:W4:Y:S04]  /*2ee0*/  LDL R38, [R1+0x210] ;  /* 0x0002100001267983 */ /* 0x001f280000100800 */
[----:B------:R-:W4:Y:S04]  /*2ef0*/  LDL.LU R84, [R1+0x98] ;  /* 0x0000980001547983 */ /* 0x000f280000300800 */
[----:B------:R-:W4:Y:S01]  /*2f00*/  LDL.LU R37, [R1+0x88] ;  /* 0x0000880001257983 */ /* 0x000f220000300800 */
[----:B------:R-:W-:-:S03]  /*2f10*/  FFMA.FTZ R216, R36, R104, R216 ;  /* 0x0000006824d87223 */ /* 0x000fc600000100d8 */
[----:B------:R-:W4:Y:S01]  /*2f20*/  LDL R36, [R1+0x204] ;  /* 0x0002040001247983 */ /* 0x000f220000100800 */
[----:B------:R-:W-:Y:S02]  /*2f30*/  FMUL.FTZ R151, R7, R100 ;  /* 0x0000006407977220 */ /* 0x000fe40000410000 */
[C---:B------:R-:W-:Y:S02]  /*2f40*/  FADD.FTZ R35, R144.reuse, R35 ;  /* 0x0000002390237221 */ /* 0x040fe40000010000 */
[----:B------:R-:W-:-:S03]  /*2f50*/  FFMA.FTZ R43, R144, R151, R43 ;  /* 0x00000097902b7223 */ /* 0x000fc6000001002b */
[----:B------:R0:W-:Y:S01]  /*2f60*/  STL [R1+0x90], R35 ;  /* 0x0000902301007387 */ /* 0x0001e20000100800 */
[----:B------:R-:W-:-:S03]  /*2f70*/  FMUL.FTZ R218, R34, R145 ;  /* 0x0000009122da7220 */ /* 0x000fc60000410000 */
[----:B0-----:R-:W4:Y:S04]  /*2f80*/  LDL.LU R35, [R1+0xc] ;  /* 0x00000c0001237983 */ /* 0x001f280000300800 */
[----:B------:R-:W4:Y:S01]  /*2f90*/  LDL R34, [R1+0x208] ;  /* 0x0002080001227983 */ /* 0x000f220000100800 */
[----:B------:R-:W-:-:S03]  /*2fa0*/  FFMA.FTZ R218, R33, R105, R218 ;  /* 0x0000006921da7223 */ /* 0x000fc600000100da */
[----:B------:R0:W-:Y:S04]  /*2fb0*/  STL [R1+0x80], R43 ;  /* 0x0000802b01007387 */ /* 0x0001e80000100800 */
[----:B0-----:R-:W4:Y:S04]  /*2fc0*/  LDL.LU R43, [R1+0x94] ;  /* 0x00009400012b7983 */ /* 0x001f280000300800 */
[----:B------:R-:W4:Y:S01]  /*2fd0*/  LDL.LU R33, [R1+0x84] ;  /* 0x0000840001217983 */ /* 0x000f220000300800 */
[----:B------:R-:W-:-:S04]  /*2fe0*/  FADD.FTZ R101, -R190, R101 ;  /* 0x00000065be657221 */ /* 0x000fc80000010100 */
[----:B------:R-:W-:Y:S02]  /*2ff0*/  FMUL.FTZ R144, R7, R101 ;  /* 0x0000006507907220 */ /* 0x000fe40000410000 */
[C---:B------:R-:W-:Y:S02]  /*3000*/  FADD.FTZ R42, R145.reuse, R42 ;  /* 0x0000002a912a7221 */ /* 0x040fe40000010000 */
[----:B------:R-:W-:-:S05]  /*3010*/  FFMA.FTZ R32, R145, R144, R32 ;  /* 0x0000009091207223 */ /* 0x000fca0000010020 */
[----:B------:R0:W-:Y:S04]  /*3020*/  STL [R1+0x7c], R32 ;  /* 0x00007c2001007387 */ /* 0x0001e80000100800 */
[----:B0-----:R-:W4:Y:S04]  /*3030*/  LDL R32, [R1+0x1fc] ;  /* 0x0001fc0001207983 */ /* 0x001f280000100800 */
[----:B------:R0:W-:Y:S04]  /*3040*/  STL [R1+0x8c], R42 ;  /* 0x00008c2a01007387 */ /* 0x0001e80000100800 */
[----:B------:R-:W4:Y:S04]  /*3050*/  LDL.LU R87, [R1+0x18] ;  /* 0x0000180001577983 */ /* 0x000f280000300800 */
[----:B0-----:R-:W4:Y:S01]  /*3060*/  LDL R42, [R1+0x200] ;  /* 0x00020000012a7983 */ /* 0x001f220000100800 */
[----:B------:R-:W-:-:S04]  /*3070*/  FADD.FTZ R102, -R190, R102 ;  /* 0x00000066be667221 */ /* 0x000fc80000010100 */
[----:B------:R-:W-:Y:S02]  /*3080*/  FMUL.FTZ R145, R7, R102 ;  /* 0x0000006607917220 */ /* 0x000fe40000410000 */
[----:B------:R-:W-:Y:S02]  /*3090*/  FADD.FTZ R103, -R190, R103 ;  /* 0x00000067be677221 */ /* 0x000fe40000010100 */
[----:B--2---:R-:W-:Y:S02]  /*30a0*/  FMUL.FTZ R219, R41, R146 ;  /* 0x0000009229db7220 */ /* 0x004fe40000410000 */
[----:B------:R-:W2:Y:S01]  /*30b0*/  LDL.LU R41, [R1+0xc4] ;  /* 0x0000c40001297983 */ /* 0x000ea20000300800 */
[----:B---3--:R-:W-:-:S05]  /*30c0*/  FADD.FTZ R39, R106, R39 ;  /* 0x000000276a277221 */ /* 0x008fca0000010000 */
[----:B------:R0:W-:Y:S04]  /*30d0*/  STL [R1+0x10], R39 ;  /* 0x0000102701007387 */ /* 0x0001e80000100800 */
[----:B------:R-:W3:Y:S01]  /*30e0*/  LDL.LU R86, [R1+0xb0] ;  /* 0x0000b00001567983 */ /* 0x000ee20000300800 */
[----:B----4-:R-:W-:-:S03]  /*30f0*/  FFMA.FTZ R219, R38, R106, R219 ;  /* 0x0000006a26db7223 */ /* 0x010fc600000100db */
[----:B0-----:R-:W4:Y:S04]  /*3100*/  LDL R39, [R1+0x1f4] ;  /* 0x0001f40001277983 */ /* 0x001f280000100800 */
[----:B------:R-:W4:Y:S01]  /*3110*/  LDL.LU R38, [R1+0x14] ;  /* 0x0000140001267983 */ /* 0x000f220000300800 */
[C---:B------:R-:W-:Y:S02]  /*3120*/  FADD.FTZ R84, R146.reuse, R84 ;  /* 0x0000005492547221 */ /* 0x040fe40000010000 */
[----:B------:R-:W-:-:S05]  /*3130*/  FFMA.FTZ R37, R146, R145, R37 ;  /* 0x0000009192257223 */ /* 0x000fca0000010025 */
[----:B------:R0:W-:Y:S01]  /*3140*/  STL [R1+0x88], R37 ;  /* 0x0000882501007387 */ /* 0x0001e20000100800 */
[----:B------:R-:W-:-:S03]  /*3150*/  FMUL.FTZ R221, R36, R147 ;  /* 0x0000009324dd7220 */ /* 0x000fc60000410000 */
[----:B0-----:R-:W4:Y:S04]  /*3160*/  LDL R37, [R1+0x1f8] ;  /* 0x0001f80001257983 */ /* 0x001f280000100800 */
[----:B------:R-:W-:Y:S04]  /*3170*/  STL [R1+0x98], R84 ;  /* 0x0000985401007387 */ /* 0x000fe80000100800 */
[----:B------:R-:W4:Y:S01]  /*3180*/  LDL.LU R36, [R1+0xc8] ;  /* 0x0000c80001247983 */ /* 0x000f220000300800 */
[----:B------:R-:W-:Y:S02]  /*3190*/  FADD.FTZ R35, R107, R35 ;  /* 0x000000236b237221 */ /* 0x000fe40000010000 */
[----:B------:R-:W-:-:S03]  /*31a0*/  FMUL.FTZ R146, R7, R103 ;  /* 0x0000006707927220 */ /* 0x000fc60000410000 */
[----:B------:R0:W-:Y:S01]  /*31b0*/  STL [R1+0xc], R35 ;  /* 0x00000c2301007387 */ /* 0x0001e20000100800 */
[----:B------:R-:W-:-:S03]  /*31c0*/  FFMA.FTZ R221, R34, R107, R221 ;  /* 0x0000006b22dd7223 */ /* 0x000fc600000100dd */
[----:B0-----:R-:W4:Y:S01]  /*31d0*/  LDL.LU R35, [R1+0xac] ;  /* 0x0000ac0001237983 */ /* 0x001f220000300800 */
[----:B------:R-:W-:-:S03]  /*31e0*/  FADD.FTZ R43, R147, R43 ;  /* 0x0000002b932b7221 */ /* 0x000fc60000010000 */
[----:B------:R-:W4:Y:S01]  /*31f0*/  LDL R85, [R1+0x1ec] ;  /* 0x0001ec0001557983 */ /* 0x000f220000100800 */
[----:B------:R-:W-:-:S03]  /*3200*/  FFMA.FTZ R33, R147, R146, R33 ;  /* 0x0000009293217223 */ /* 0x000fc60000010021 */
[----:B------:R-:W4:Y:S04]  /*3210*/  LDL.LU R34, [R1+0x40] ;  /* 0x0000400001227983 */ /* 0x000f280000300800 */
[----:B------:R-:W4:Y:S04]  /*3220*/  LDL R84, [R1+0x1f0] ;  /* 0x0001f00001547983 */ /* 0x000f280000100800 */
[----:B------:R0:W-:Y:S04]  /*3230*/  STL [R1+0x84], R33 ;  /* 0x0000842101007387 */ /* 0x0001e80000100800 */
[----:B------:R1:W-:Y:S04]  /*3240*/  STL [R1+0x94], R43 ;  /* 0x0000942b01007387 */ /* 0x0003e80000100800 */
[----:B0-----:R-:W4:Y:S01]  /*3250*/  LDL.LU R33, [R1+0xbc] ;  /* 0x0000bc0001217983 */ /* 0x001f220000300800 */
[----:B------:R-:W-:-:S02]  /*3260*/  FADD.FTZ R108, -R190, R108 ;  /* 0x0000006cbe6c7221 */ /* 0x000fc40000010100 */
[----:B------:R-:W-:Y:S01]  /*3270*/  FMUL.FTZ R32, R32, R140 ;  /* 0x0000008c20207220 */ /* 0x000fe20000410000 */
[----:B-1----:R-:W4:Y:S01]  /*3280*/  LDL.LU R43, [R1+0xb8] ;  /* 0x0000b800012b7983 */ /* 0x002f220000300800 */
[----:B------:R-:W-:-:S04]  /*3290*/  FMUL.FTZ R147, R7, R108 ;  /* 0x0000006c07937220 */ /* 0x000fc80000410000 */
[C---:B------:R-:W-:Y:S02]  /*32a0*/  FFMA.FTZ R29, R112.reuse, R147, R29 ;  /* 0x00000093701d7223 */ /* 0x040fe4000001001d */
[----:B------:R-:W-:Y:S02]  /*32b0*/  FADD.FTZ R87, R112, R87 ;  /* 0x0000005770577221 */ /* 0x000fe40000010000 */
[----:B------:R-:W-:Y:S02]  /*32c0*/  FFMA.FTZ R112, R42, R112, R32 ;  /* 0x000000702a707223 */ /* 0x000fe40000010020 */
[----:B------:R-:W4:Y:S04]  /*32d0*/  LDL R42, [R1+0x1e4] ;  /* 0x0001e400012a7983 */ /* 0x000f280000100800 */
[----:B------:R-:W-:Y:S01]  /*32e0*/  STL [R1+0x18], R87 ;  /* 0x0000185701007387 */ /* 0x000fe20000100800 */
[----:B------:R-:W-:-:S02]  /*32f0*/  FADD.FTZ R109, -R190, R109 ;  /* 0x0000006dbe6d7221 */ /* 0x000fc40000010100 */
[----:B--2---:R-:W-:-:S05]  /*3300*/  FADD.FTZ R41, R140, R41 ;  /* 0x000000298c297221 */ /* 0x004fca0000010000 */
[----:B------:R0:W-:Y:S04]  /*3310*/  STL [R1+0xc4], R41 ;  /* 0x0000c42901007387 */ /* 0x0001e80000100800 */
[----:B0-----:R-:W2:Y:S01]  /*3320*/  LDL.LU R41, [R1+0x3c] ;  /* 0x00003c0001297983 */ /* 0x001ea20000300800 */
[----:B---3--:R-:W-:Y:S02]  /*3330*/  FFMA.FTZ R86, R140, R147, R86 ;  /* 0x000000938c567223 */ /* 0x008fe40000010056 */
[----:B------:R-:W-:-:S03]  /*3340*/  FMUL.FTZ R140, R7, R109 ;  /* 0x0000006d078c7220 */ /* 0x000fc60000410000 */
[----:B------:R-:W-:Y:S01]  /*3350*/  STL [R1+0xb0], R86 ;  /* 0x0000b05601007387 */ /* 0x000fe20000100800 */
[----:B----4-:R-:W-:Y:S02]  /*3360*/  FMUL.FTZ R32, R39, R141 ;  /* 0x0000008d27207220 */ /* 0x010fe40000410000 */
[C---:B------:R-:W-:Y:S01]  /*3370*/  FADD.FTZ R38, R113.reuse, R38 ;  /* 0x0000002671267221 */ /* 0x040fe20000010000 */
[----:B------:R-:W3:Y:S01]  /*3380*/  LDL R39, [R1+0x1e8] ;  /* 0x0001e80001277983 */ /* 0x000ee20000100800 */
[----:B------:R-:W-:-:S03]  /*3390*/  FFMA.FTZ R28, R113, R140, R28 ;  /* 0x0000008c711c7223 */ /* 0x000fc6000001001c */
[----:B------:R0:W-:Y:S04]  /*33a0*/  STL [R1+0x14], R38 ;  /* 0x0000142601007387 */ /* 0x0001e80000100800 */
[----:B0-----:R-:W4:Y:S01]  /*33b0*/  LDL.LU R38, [R1+0xc0] ;  /* 0x0000c00001267983 */ /* 0x001f220000300800 */
[----:B------:R-:W-:-:S03]  /*33c0*/  FFMA.FTZ R113, R37, R113, R32 ;  /* 0x0000007125717223 */ /* 0x000fc60000010020 */
[----:B------:R-:W4:Y:S01]  /*33d0*/  LDL.LU R37, [R1+0xb4] ;  /* 0x0000b40001257983 */ /* 0x000f220000300800 */
[----:B------:R-:W-:-:S05]  /*33e0*/  FADD.FTZ R36, R141, R36 ;  /* 0x000000248d247221 */ /* 0x000fca0000010000 */
[----:B------:R0:W-:Y:S04]  /*33f0*/  STL [R1+0xc8], R36 ;  /* 0x0000c82401007387 */ /* 0x0001e80000100800 */
[----:B0-----:R-:W4:Y:S01]  /*3400*/  LDL R36, [R1+0x1dc] ;  /* 0x0001dc0001247983 */ /* 0x001f220000100800 */
[----:B------:R-:W-:-:S05]  /*3410*/  FFMA.FTZ R35, R141, R140, R35 ;  /* 0x0000008c8d237223 */ /* 0x000fca0000010023 */
[----:B------:R0:W-:Y:S01]  /*3420*/  STL [R1+0xac], R35 ;  /* 0x0000ac2301007387 */ /* 0x0001e20000100800 */
[----:B------:R-:W-:-:S03]  /*3430*/  FADD.FTZ R34, R114, R34 ;  /* 0x0000002272227221 */ /* 0x000fc60000010000 */
[----:B0-----:R-:W4:Y:S04]  /*3440*/  LDL.LU R35, [R1+0x48] ;  /* 0x0000480001237983 */ /* 0x001f280000300800 */
[----:B------:R0:W-:Y:S01]  /*3450*/  STL [R1+0x40], R34 ;  /* 0x0000402201007387 */ /* 0x0001e20000100800 */
[----:B------:R-:W-:-:S03]  /*3460*/  FADD.FTZ R33, R142, R33 ;  /* 0x000000218e217221 */ /* 0x000fc60000010000 */
[----:B0-----:R-:W4:Y:S04]  /*3470*/  LDL R34, [R1+0x1e0] ;  /* 0x0001e00001227983 */ /* 0x001f280000100800 */
[----:B------:R0:W-:Y:S04]  /*3480*/  STL [R1+0xbc], R33 ;  /* 0x0000bc2101007387 */ /* 0x0001e80000100800 */
[----:B0-----:R-:W4:Y:S01]  /*3490*/  LDL.LU R33, [R1+0xf4] ;  /* 0x0000f40001217983 */ /* 0x001f220000300800 */
[----:B------:R-:W-:-:S04]  /*34a0*/  FADD.FTZ R110, -R190, R110 ;  /* 0x0000006ebe6e7221 */ /* 0x000fc80000010100 */
[----:B------:R-:W-:Y:S02]  /*34b0*/  FMUL.FTZ R141, R7, R110 ;  /* 0x0000006e078d7220 */ /* 0x000fe40000410000 */
[C---:B------:R-:W-:Y:S02]  /*34c0*/  FADD.FTZ R230, R89.reuse, R230 ;  /* 0x000000e659e67221 */ /* 0x040fe40000010000 */
[----:B------:R-:W-:Y:S02]  /*34d0*/  FFMA.FTZ R43, R142, R141, R43 ;  /* 0x0000008d8e2b7223 */ /* 0x000fe4000001002b */
[----:B------:R-:W-:Y:S02]  /*34e0*/  FFMA.FTZ R16, R89, R124, R16 ;  /* 0x0000007c59107223 */ /* 0x000fe40000010010 */
[C---:B------:R-:W-:Y:S01]  /*34f0*/  FADD.FTZ R231, R88.reuse, R231 ;  /* 0x000000e758e77221 */ /* 0x040fe20000010000 */
[----:B------:R-:W4:Y:S01]  /*3500*/  LDL.LU R89, [R1+0xe0] ;  /* 0x0000e00001597983 */ /* 0x000f220000300800 */
[----:B------:R-:W-:-:S02]  /*3510*/  FFMA.FTZ R17, R88, R207, R17 ;  /* 0x000000cf58117223 */ /* 0x000fc40000010011 */
[----:B------:R-:W-:Y:S01]  /*3520*/  FMUL.FTZ R32, R85, R142 ;  /* 0x0000008e55207220 */ /* 0x000fe20000410000 */
[----:B------:R-:W4:Y:S01]  /*3530*/  LDL R88, [R1+0x1d4] ;  /* 0x0001d40001587983 */ /* 0x000f220000100800 */
[----:B------:R-:W-:-:S03]  /*3540*/  FFMA.FTZ R31, R114, R141, R31 ;  /* 0x0000008d721f7223 */ /* 0x000fc6000001001f */
[----:B------:R-:W4:Y:S01]  /*3550*/  LDL.LU R87, [R1+0x44] ;  /* 0x0000440001577983 */ /* 0x000f220000300800 */
[----:B------:R-:W-:-:S03]  /*3560*/  FFMA.FTZ R114, R84, R114, R32 ;  /* 0x0000007254727223 */ /* 0x000fc60000010020 */
[----:B------:R0:W-:Y:S04]  /*3570*/  STL [R1+0xb8], R43 ;  /* 0x0000b82b01007387 */ /* 0x0001e80000100800 */
[----:B------:R-:W4:Y:S01]  /*3580*/  LDL R86, [R1+0x1d8] ;  /* 0x0001d80001567983 */ /* 0x000f220000100800 */
[----:B------:R-:W-:-:S03]  /*3590*/  FMUL.FTZ R32, R42, R143 ;  /* 0x0000008f2a207220 */ /* 0x000fc60000410000 */
[----:B------:R-:W4:Y:S04]  /*35a0*/  LDL.LU R85, [R1+0xf8] ;  /* 0x0000f80001557983 */ /* 0x000f280000300800 */
[----:B------:R-:W4:Y:S04]  /*35b0*/  LDL.LU R84, [R1+0xdc] ;  /* 0x0000dc0001547983 */ /* 0x000f280000300800 */
[----:B0-----:R-:W4:Y:S01]  /*35c0*/  LDL R43, [R1+0x1cc] ;  /* 0x0001cc00012b7983 */ /* 0x001f220000100800 */
[----:B------:R-:W-:-:S04]  /*35d0*/  FADD.FTZ R111, -R190, R111 ;  /* 0x0000006fbe6f7221 */ /* 0x000fc80000010100 */
[----:B------:R-:W-:-:S04]  /*35e0*/  FMUL.FTZ R142, R7, R111 ;  /* 0x0000006f078e7220 */ /* 0x000fc80000410000 */
[C---:B------:R-:W-:Y:S02]  /*35f0*/  FFMA.FTZ R30, R115.reuse, R142, R30 ;  /* 0x0000008e731e7223 */ /* 0x040fe4000001001e */
[----:B--2---:R-:W-:-:S05]  /*3600*/  FADD.FTZ R41, R115, R41 ;  /* 0x0000002973297221 */ /* 0x004fca0000010000 */
[----:B------:R0:W-:Y:S04]  /*3610*/  STL [R1+0x3c], R41 ;  /* 0x00003c2901007387 */ /* 0x0001e80000100800 */
[----:B------:R-:W2:Y:S04]  /*3620*/  LDL.LU R42, [R1+0x70] ;  /* 0x00007000012a7983 */ /* 0x000ea80000300800 */
[----:B0-----:R-:W2:Y:S01]  /*3630*/  LDL R41, [R1+0x1d0] ;  /* 0x0001d00001297983 */ /* 0x001ea20000100800 */
[----:B---3--:R-:W-:-:S03]  /*3640*/  FFMA.FTZ R115, R39, R115, R32 ;  /* 0x0000007327737223 */ /* 0x008fc60000010020 */
[----:B------:R-:W3:Y:S01]  /*3650*/  LDL.LU R39, [R1+0xec] ;  /* 0x0000ec0001277983 */ /* 0x000ee20000300800 */
[C---:B----4-:R-:W-:Y:S02]  /*3660*/  FADD.FTZ R38, R143.reuse, R38 ;  /* 0x000000268f267221 */ /* 0x050fe40000010000 */
[----:B------:R-:W-:-:S03]  /*3670*/  FFMA.FTZ R37, R143, R142, R37 ;  /* 0x0000008e8f257223 */ /* 0x000fc60000010025 */
[----:B------:R0:W-:Y:S04]  /*3680*/  STL [R1+0xc0], R38 ;  /* 0x0000c02601007387 */ /* 0x0001e80000100800 */
[----:B------:R1:W-:Y:S04]  /*3690*/  STL [R1+0xb4], R37 ;  /* 0x0000b42501007387 */ /* 0x0003e80000100800 */
[----:B0-----:R-:W4:Y:S04]  /*36a0*/  LDL.LU R38, [R1+0xe8] ;  /* 0x0000e80001267983 */ /* 0x001f280000300800 */
[----:B-1----:R-:W4:Y:S01]  /*36b0*/  LDL R37, [R1+0x1c4] ;  /* 0x0001c40001257983 */ /* 0x002f220000100800 */
[----:B------:R-:W-:-:S03]  /*36c0*/  FMUL.FTZ R32, R36, R136 ;  /* 0x0000008824207220 */ /* 0x000fc60000410000 */
[----:B------:R-:W4:Y:S01]  /*36d0*/  LDL.LU R36, [R1+0x6c] ;  /* 0x00006c0001247983 */ /* 0x000f220000300800 */
[----:B------:R-:W-:-:S04]  /*36e0*/  FADD.FTZ R116, -R190, R116 ;  /* 0x00000074be747221 */ /* 0x000fc80000010100 */
[----:B------:R-:W-:-:S04]  /*36f0*/  FMUL.FTZ R116, R7, R116 ;  /* 0x0000007407747220 */ /* 0x000fc80000410000 */
[C---:B------:R-:W-:Y:S02]  /*3700*/  FFMA.FTZ R165, R120.reuse, R116, R165 ;  /* 0x0000007478a57223 */ /* 0x040fe400000100a5 */
[----:B------:R-:W-:-:S05]  /*3710*/  FADD.FTZ R35, R120, R35 ;  /* 0x0000002378237221 */ /* 0x000fca0000010000 */
[----:B------:R0:W-:Y:S01]  /*3720*/  STL [R1+0x48], R35 ;  /* 0x0000482301007387 */ /* 0x0001e20000100800 */
[----:B------:R-:W-:-:S03]  /*3730*/  FFMA.FTZ R120, R34, R120, R32 ;  /* 0x0000007822787223 */ /* 0x000fc60000010020 */
[----:B0-----:R-:W4:Y:S04]  /*3740*/  LDL R35, [R1+0x1c8] ;  /* 0x0001c80001237983 */ /* 0x001f280000100800 */
[----:B------:R-:W4:Y:S01]  /*3750*/  LDL.LU R34, [R1+0xf0] ;  /* 0x0000f00001227983 */ /* 0x000f220000300800 */
[----:B------:R-:W-:-:S05]  /*3760*/  FADD.FTZ R33, R136, R33 ;  /* 0x0000002188217221 */ /* 0x000fca0000010000 */
[----:B------:R0:W-:Y:S04]  /*3770*/  STL [R1+0xf4], R33 ;  /* 0x0000f42101007387 */ /* 0x0001e80000100800 */
[----:B0-----:R-:W4:Y:S01]  /*3780*/  LDL.LU R33, [R1+0xe4] ;  /* 0x0000e40001217983 */ /* 0x001f220000300800 */
[----:B------:R-:W-:Y:S02]  /*3790*/  FADD.FTZ R117, -R190, R117 ;  /* 0x00000075be757221 */ /* 0x000fe40000010100 */
[----:B------:R-:W-:Y:S02]  /*37a0*/  FMUL.FTZ R196, R196, R158 ;  /* 0x0000009ec4c47220 */ /* 0x000fe40000410000 */
[----:B------:R-:W-:Y:S02]  /*37b0*/  FMUL.FTZ R117, R7, R117 ;  /* 0x0000007507757220 */ /* 0x000fe40000410000 */
[----:B------:R-:W-:-:S02]  /*37c0*/  FFMA.FTZ R89, R136, R116, R89 ;  /* 0x0000007488597223 */ /* 0x000fc40000010059 */
[C---:B------:R-:W-:Y:S02]  /*37d0*/  FADD.FTZ R154, -R190.reuse, R154 ;  /* 0x0000009abe9a7221 */ /* 0x040fe40000010100 */
[----:B------:R-:W-:Y:S02]  /*37e0*/  FADD.FTZ R155, -R190, R155 ;  /* 0x0000009bbe9b7221 */ /* 0x000fe40000010100 */
[----:B------:R-:W-:Y:S01]  /*37f0*/  FADD.FTZ R87, R121, R87 ;  /* 0x0000005779577221 */ /* 0x000fe20000010000 */
[----:B------:R-:W-:Y:S01]  /*3800*/  STL [R1+0xe0], R89 ;  /* 0x0000e05901007387 */ /* 0x000fe20000100800 */
[----:B------:R-:W-:Y:S02]  /*3810*/  FFMA.FTZ R196, R197, R162, R196 ;  /* 0x000000a2c5c47223 */ /* 0x000fe400000100c4 */
[----:B------:R-:W-:Y:S01]  /*3820*/  FADD.FTZ R85, R137, R85 ;  /* 0x0000005589557221 */ /* 0x000fe20000010000 */
[----:B------:R-:W-:Y:S01]  /*3830*/  STL [R1+0x44], R87 ;  /* 0x0000445701007387 */ /* 0x000fe20000100800 */
[----:B------:R-:W-:-:S02]  /*3840*/  FMUL.FTZ R195, R7, R154 ;  /* 0x0000009a07c37220 */ /* 0x000fc40000410000 */
[----:B------:R-:W-:Y:S02]  /*3850*/  FFMA.FTZ R84, R137, R117, R84 ;  /* 0x0000007589547223 */ /* 0x000fe40000010054 */
[----:B------:R-:W-:Y:S01]  /*3860*/  FMUL.FTZ R197, R7, R155 ;  /* 0x0000009b07c57220 */ /* 0x000fe20000410000 */
[----:B------:R-:W-:Y:S01]  /*3870*/  STL [R1+0xf8], R85 ;  /* 0x0000f85501007387 */ /* 0x000fe20000100800 */
[C---:B------:R-:W-:Y:S02]  /*3880*/  FADD.FTZ R225, R162.reuse, R225 ;  /* 0x000000e1a2e17221 */ /* 0x040fe40000010000 */
[----:B------:R-:W-:Y:S01]  /*3890*/  FFMA.FTZ R11, R162, R195, R11 ;  /* 0x000000c3a20b7223 */ /* 0x000fe2000001000b */
[----:B------:R0:W-:Y:S01]  /*38a0*/  STL [R1+0xdc], R84 ;  /* 0x0000dc5401007387 */ /* 0x0001e20000100800 */
[C---:B------:R-:W-:Y:S02]  /*38b0*/  FADD.FTZ R224, R163.reuse, R224 ;  /* 0x000000e0a3e07221 */ /* 0x040fe40000010000 */
[----:B------:R-:W-:Y:S01]  /*38c0*/  FFMA.FTZ R10, R163, R197, R10 ;  /* 0x000000c5a30a7223 */ /* 0x000fe2000001000a */
[----:B------:R-:W4:Y:S01]  /*38d0*/  LDG.E.128 R152, [R152.64] ;  /* 0x0000000498987981 */ /* 0x000f22000c1e1d00 */
[----:B------:R-:W-:-:S02]  /*38e0*/  FADD.FTZ R232, R91, R232 ;  /* 0x000000e85be87221 */ /* 0x000fc40000010000 */
[----:B------:R-:W-:Y:S01]  /*38f0*/  FFMA.FTZ R18, R91, R126, R18 ;  /* 0x0000007e5b127223 */ /* 0x000fe20000010012 */
[----:B------:R-:W4:Y:S01]  /*3900*/  LDG.E.128 R160, [R160.64] ;  /* 0x00000004a0a07981 */ /* 0x000f22000c1e1d00 */
[----:B------:R-:W-:-:S03]  /*3910*/  FADD.FTZ R243, R158, R243 ;  /* 0x000000f39ef37221 */ /* 0x000fc60000010000 */
[----:B0-----:R-:W4:Y:S01]  /*3920*/  LDL R84, [R1+0x1bc] ;  /* 0x0001bc0001547983 */ /* 0x001f220000100800 */
[----:B------:R-:W-:-:S03]  /*3930*/  FFMA.FTZ R239, R158, R195, R239 ;  /* 0x000000c39eef7223 */ /* 0x000fc600000100ef */
[----:B------:R-:W4:Y:S01]  /*3940*/  LDL.LU R92, [R1+0x78] ;  /* 0x00007800015c7983 */ /* 0x000f220000300800 */
[C---:B------:R-:W-:Y:S02]  /*3950*/  FADD.FTZ R242, R159.reuse, R242 ;  /* 0x000000f29ff27221 */ /* 0x040fe40000010000 */
[----:B------:R-:W-:Y:S02]  /*3960*/  FFMA.FTZ R238, R159, R197, R238 ;  /* 0x000000c59fee7223 */ /* 0x000fe400000100ee */
[C---:B------:R-:W-:Y:S01]  /*3970*/  FADD.FTZ R233, R90.reuse, R233 ;  /* 0x000000e95ae97221 */ /* 0x040fe20000010000 */
[----:B------:R-:W4:Y:S01]  /*3980*/  LDG.E.128 R156, [R156.64] ;  /* 0x000000049c9c7981 */ /* 0x000f22000c1e1d00 */
[----:B------:R-:W-:Y:S02]  /*3990*/  FFMA.FTZ R19, R90, R125, R19 ;  /* 0x0000007d5a137223 */ /* 0x000fe40000010013 */
[----:B------:R-:W-:-:S04]  /*39a0*/  FADD.FTZ R118, -R190, R118 ;  /* 0x00000076be767221 */ /* 0x000fc80000010100 */
[----:B------:R-:W-:Y:S02]  /*39b0*/  FMUL.FTZ R118, R7, R118 ;  /* 0x0000007607767220 */ /* 0x000fe40000410000 */
[----:B------:R-:W-:Y:S02]  /*39c0*/  FMUL.FTZ R32, R88, R137 ;  /* 0x0000008958207220 */ /* 0x000fe40000410000 */
[----:B------:R-:W-:Y:S02]  /*39d0*/  FFMA.FTZ R164, R121, R117, R164 ;  /* 0x0000007579a47223 */ /* 0x000fe400000100a4 */
[----:B------:R-:W-:Y:S02]  /*39e0*/  FFMA.FTZ R121, R86, R121, R32 ;  /* 0x0000007956797223 */ /* 0x000fe40000010020 */
[----:B--2---:R-:W-:-:S05]  /*39f0*/  FADD.FTZ R42, R122, R42 ;  /* 0x0000002a7a2a7221 */ /* 0x004fca0000010000 */
[----:B------:R-:W-:Y:S04]  /*3a00*/  STL [R1+0x70], R42 ;  /* 0x0000702a01007387 */ /* 0x000fe80000100800 */
[----:B------:R-:W2:Y:S04]  /*3a10*/  LDL R91, [R1+0x1c0] ;  /* 0x0001c000015b7983 */ /* 0x000ea80000100800 */
[----:B------:R-:W2:Y:S04]  /*3a20*/  LDL.LU R90, [R1+0x124] ;  /* 0x00012400015a7983 */ /* 0x000ea80000300800 */
[----:B------:R-:W2:Y:S01]  /*3a30*/  LDL.LU R89, [R1+0x108] ;  /* 0x0001080001597983 */ /* 0x000ea20000300800 */
[----:B---3--:R-:W-:-:S05]  /*3a40*/  FADD.FTZ R39, R138, R39 ;  /* 0x000000278a277221 */ /* 0x008fca0000010000 */
[----:B------:R-:W-:Y:S01]  /*3a50*/  STL [R1+0xec], R39 ;  /* 0x0000ec2701007387 */ /* 0x000fe20000100800 */
[----:B----4-:R-:W-:-:S05]  /*3a60*/  FFMA.FTZ R38, R138, R118, R38 ;  /* 0x000000768a267223 */ /* 0x010fca0000010026 */
[----:B------:R-:W-:Y:S04]  /*3a70*/  STL [R1+0xe8], R38 ;  /* 0x0000e82601007387 */ /* 0x000fe80000100800 */
[----:B------:R-:W3:Y:S01]  /*3a80*/  LDL R87, [R1+0x1b4] ;  /* 0x0001b40001577983 */ /* 0x000ee20000100800 */
[----:B------:R-:W-:-:S05]  /*3a90*/  FADD.FTZ R36, R123, R36 ;  /* 0x000000247b247221 */ /* 0x000fca0000010000 */
[----:B------:R-:W-:Y:S04]  /*3aa0*/  STL [R1+0x6c], R36 ;  /* 0x00006c2401007387 */ /* 0x000fe80000100800 */
[----:B------:R-:W4:Y:S01]  /*3ab0*/  LDL.LU R86, [R1+0x74] ;  /* 0x0000740001567983 */ /* 0x000f220000300800 */
[----:B------:R-:W-:-:S03]  /*3ac0*/  FADD.FTZ R119, -R190, R119 ;  /* 0x00000077be777221 */ /* 0x000fc60000010100 */
[----:B------:R-:W3:Y:S01]  /*3ad0*/  LDL R85, [R1+0x1b8] ;  /* 0x0001b80001557983 */ /* 0x000ee20000100800 */
[----:B------:R-:W-:Y:S02]  /*3ae0*/  FMUL.FTZ R119, R7, R119 ;  /* 0x0000007707777220 */ /* 0x000fe40000410000 */
[C---:B------:R-:W-:Y:S02]  /*3af0*/  FADD.FTZ R247, R104.reuse, R247 ;  /* 0x000000f768f77221 */ /* 0x040fe40000010000 */
[----:B------:R-:W-:Y:S02]  /*3b00*/  FFMA.FTZ R25, R104, R151, R25 ;  /* 0x0000009768197223 */ /* 0x000fe40000010019 */
[----:B------:R-:W-:-:S05]  /*3b10*/  FADD.FTZ R34, R139, R34 ;  /* 0x000000228b227221 */ /* 0x000fca0000010000 */
[----:B------:R-:W-:Y:S01]  /*3b20*/  STL [R1+0xf0], R34 ;  /* 0x0000f02201007387 */ /* 0x000fe20000100800 */
[----:B------:R-:W-:-:S05]  /*3b30*/  FFMA.FTZ R33, R139, R119, R33 ;  /* 0x000000778b217223 */ /* 0x000fca0000010021 */
[----:B------:R-:W-:Y:S04]  /*3b40*/  STL [R1+0xe4], R33 ;  /* 0x0000e42101007387 */ /* 0x000fe80000100800 */
[----:B------:R-:W3:Y:S01]  /*3b50*/  LDL.LU R104, [R1+0x128] ;  /* 0x0001280001687983 */ /* 0x000ee20000300800 */
[C---:B------:R-:W-:Y:S02]  /*3b60*/  FADD.FTZ R246, R105.reuse, R246 ;  /* 0x000000f669f67221 */ /* 0x040fe40000010000 */
[----:B------:R-:W-:Y:S02]  /*3b70*/  FFMA.FTZ R24, R105, R144, R24 ;  /* 0x0000009069187223 */ /* 0x000fe40000010018 */
[----:B------:R-:W-:Y:S02]  /*3b80*/  FFMA.FTZ R26, R107, R146, R26 ;  /* 0x000000926b1a7223 */ /* 0x000fe4000001001a */
[----:B------:R-:W-:-:S02]  /*3b90*/  FADD.FTZ R110, -R190, R152 ;  /* 0x00000098be6e7221 */ /* 0x000fc40000010100 */
[----:B------:R-:W-:-:S05]  /*3ba0*/  FADD.FTZ R92, R160, R92 ;  /* 0x0000005ca05c7221 */ /* 0x000fca0000010000 */
[----:B------:R-:W-:Y:S04]  /*3bb0*/  STL [R1+0x78], R92 ;  /* 0x0000785c01007387 */ /* 0x000fe80000100800 */
[----:B------:R-:W3:Y:S01]  /*3bc0*/  LDL.LU R136, [R1+0x104] ;  /* 0x0001040001887983 */ /* 0x000ee20000300800 */
[----:B------:R-:W-:-:S03]  /*3bd0*/  FMUL.FTZ R110, R7, R110 ;  /* 0x0000006e076e7220 */ /* 0x000fc60000410000 */
[----:B------:R-:W3:Y:S01]  /*3be0*/  LDL R100, [R1+0x1ac] ;  /* 0x0001ac0001647983 */ /* 0x000ee20000100800 */
[----:B------:R-:W-:Y:S02]  /*3bf0*/  FFMA.FTZ R27, R106, R145, R27 ;  /* 0x000000916a1b7223 */ /* 0x000fe4000001001b */
[----:B--2---:R-:W-:-:S05]  /*3c00*/  FADD.FTZ R90, R156, R90 ;  /* 0x0000005a9c5a7221 */ /* 0x004fca0000010000 */
[----:B------:R-:W-:Y:S04]  /*3c10*/  STL [R1+0x124], R90 ;  /* 0x0001245a01007387 */ /* 0x000fe80000100800 */
[----:B------:R-:W2:Y:S01]  /*3c20*/  LDL.LU R105, [R1+0xa0] ;  /* 0x0000a00001697983 */ /* 0x000ea20000300800 */
[----:B------:R-:W-:-:S03]  /*3c30*/  FFMA.FTZ R89, R156, R110, R89 ;  /* 0x0000006e9c597223 */ /* 0x000fc60000010059 */
[----:B------:R-:W2:Y:S04]  /*3c40*/  LDL R109, [R1+0x1b0] ;  /* 0x0001b000016d7983 */ /* 0x000ea80000100800 */
[----:B------:R-:W-:Y:S04]  /*3c50*/  STL [R1+0x108], R89 ;  /* 0x0001085901007387 */ /* 0x000fe80000100800 */
[----:B------:R-:W2:Y:S04]  /*3c60*/  LDL.LU R107, [R1+0x11c] ;  /* 0x00011c00016b7983 */ /* 0x000ea80000300800 */
[----:B------:R-:W2:Y:S04]  /*3c70*/  LDL.LU R101, [R1+0x110] ;  /* 0x0001100001657983 */ /* 0x000ea80000300800 */
[----:B------:R-:W2:Y:S01]  /*3c80*/  LDL R106, [R1+0x1a4] ;  /* 0x0001a400016a7983 */ /* 0x000ea20000100800 */
[----:B----4-:R-:W-:-:S05]  /*3c90*/  FADD.FTZ R86, R161, R86 ;  /* 0x00000056a1567221 */ /* 0x010fca0000010000 */
[----:B------:R-:W-:Y:S04]  /*3ca0*/  STL [R1+0x74], R86 ;  /* 0x0000745601007387 */ /* 0x000fe80000100800 */
[----:B------:R-:W4:Y:S04]  /*3cb0*/  LDL.LU R102, [R1+0x9c] ;  /* 0x00009c0001667983 */ /* 0x000f280000300800 */
[----:B------:R-:W4:Y:S01]  /*3cc0*/  LDL R103, [R1+0x1a8] ;  /* 0x0001a80001677983 */ /* 0x000f220000100800 */
[----:B---3--:R-:W-:-:S05]  /*3cd0*/  FADD.FTZ R104, R157, R104 ;  /* 0x000000689d687221 */ /* 0x008fca0000010000 */
[----:B------:R0:W-:Y:S04]  /*3ce0*/  STL [R1+0x128], R104 ;  /* 0x0001286801007387 */ /* 0x0001e80000100800 */
[----:B0-----:R-:W3:Y:S01]  /*3cf0*/  LDL.LU R104, [R1+0x120] ;  /* 0x0001200001687983 */ /* 0x001ee20000300800 */
[----:B------:R-:W-:Y:S02]  /*3d00*/  FADD.FTZ R111, -R190, R153 ;  /* 0x00000099be6f7221 */ /* 0x000fe40000010100 */
[----:B------:R-:W-:Y:S02]  /*3d10*/  FMUL.FTZ R32, R43, R138 ;  /* 0x0000008a2b207220 */ /* 0x000fe40000410000 */
[----:B------:R-:W-:Y:S02]  /*3d20*/  FMUL.FTZ R111, R7, R111 ;  /* 0x0000006f076f7220 */ /* 0x000fe40000410000 */
[----:B------:R-:W-:-:S02]  /*3d30*/  FFMA.FTZ R167, R122, R118, R167 ;  /* 0x000000767aa77223 */ /* 0x000fc400000100a7 */
[----:B------:R-:W-:Y:S02]  /*3d40*/  FFMA.FTZ R122, R41, R122, R32 ;  /* 0x0000007a297a7223 */ /* 0x000fe40000010020 */
[C---:B------:R-:W-:Y:S02]  /*3d50*/  FADD.FTZ R235, R96.reuse, R235 ;  /* 0x000000eb60eb7221 */ /* 0x040fe40000010000 */
[----:B------:R-:W-:Y:S01]  /*3d60*/  FFMA.FTZ R21, R96, R127, R21 ;  /* 0x0000007f60157223 */ /* 0x000fe20000010015 */
[----:B------:R-:W-:Y:S01]  /*3d70*/  SHF.L.U32 R96, R40, 0x4, RZ ;  /* 0x0000000428607819 */ /* 0x000fe200000006ff */
[----:B------:R-:W-:Y:S02]  /*3d80*/  FMUL.FTZ R32, R37, R139 ;  /* 0x0000008b25207220 */ /* 0x000fe40000410000 */
[----:B------:R-:W-:Y:S02]  /*3d90*/  FFMA.FTZ R166, R123, R119, R166 ;  /* 0x000000777ba67223 */ /* 0x000fe400000100a6 */
[----:B------:R-:W-:-:S02]  /*3da0*/  FADD.FTZ R108, -R190, R154 ;  /* 0x0000009abe6c7221 */ /* 0x000fc40000010100 */
[C---:B------:R-:W-:Y:S02]  /*3db0*/  FADD.FTZ R234, R97.reuse, R234 ;  /* 0x000000ea61ea7221 */ /* 0x040fe40000010000 */
[----:B------:R-:W-:Y:S01]  /*3dc0*/  FFMA.FTZ R20, R97, R148, R20 ;  /* 0x0000009461147223 */ /* 0x000fe20000010014 */
[----:B------:R-:W-:Y:S01]  /*3dd0*/  SHF.R.U32.HI R97, RZ, 0x1c, R40 ;  /* 0x0000001cff617819 */ /* 0x000fe20000011628 */
[----:B------:R-:W-:Y:S02]  /*3de0*/  FFMA.FTZ R123, R35, R123, R32 ;  /* 0x0000007b237b7223 */ /* 0x000fe40000010020 */
[----:B------:R-:W-:Y:S01]  /*3df0*/  FFMA.FTZ R136, R157, R111, R136 ;  /* 0x0000006f9d887223 */ /* 0x000fe20000010088 */
[----:B------:R-:W-:-:S04]  /*3e00*/  IADD3 R32, P0, R96, c[0x0][0x188], RZ ;  /* 0x0000620060207a10 */ /* 0x000fc80007f1e0ff */
[----:B------:R-:W-:Y:S01]  /*3e10*/  STL [R1+0x104], R136 ;  /* 0x0001048801007387 */ /* 0x000fe20000100800 */
[----:B------:R-:W-:Y:S01]  /*3e20*/  MOV R88, 0x10 ;  /* 0x0000001000587802 */ /* 0x000fe20000000f00 */
[----:B------:R-:W-:Y:S01]  /*3e30*/  FMUL.FTZ R108, R7, R108 ;  /* 0x0000006c076c7220 */ /* 0x000fe20000410000 */
[----:B------:R-:W-:Y:S01]  /*3e40*/  IADD3.X R33, R97, c[0x0][0x18c], RZ, P0, !PT ;  /* 0x0000630061217a10 */ /* 0x000fe200007fe4ff */
[----:B------:R-:W-:Y:S02]  /*3e50*/  FMUL.FTZ R100, R100, R158 ;  /* 0x0000009e64647220 */ /* 0x000fe40000410000 */
[----:B------:R-:W-:-:S03]  /*3e60*/  IMAD.WIDE.U32 R36, R40, R88, c[0x0][0x210] ;  /* 0x0000840028247625 */ /* 0x000fc600078e0058 */
[----:B------:R-:W3:Y:S01]  /*3e70*/  LDG.E.128 R32, [R32.64] ;  /* 0x0000000420207981 */ /* 0x000ee2000c1e1d00 */
[----:B------:R-:W-:Y:S02]  /*3e80*/  FFMA.FTZ R171, R162, R108, R171 ;  /* 0x0000006ca2ab7223 */ /* 0x000fe400000100ab */
[----:B------:R-:W-:Y:S01]  /*3e90*/  IMAD.WIDE.U32 R40, R40, R88, c[0x0][0x208] ;  /* 0x0000820028287625 */ /* 0x000fe200078e0058 */
[----:B------:R-:W3:Y:S05]  /*3ea0*/  LDG.E.128 R36, [R36.64] ;  /* 0x0000000424247981 */ /* 0x000eea000c1e1d00 */
[----:B------:R-:W3:Y:S01]  /*3eb0*/  LDG.E.128 R40, [R40.64] ;  /* 0x0000000428287981 */ /* 0x000ee2000c1e1d00 */
[----:B--2---:R-:W-:-:S05]  /*3ec0*/  FADD.FTZ R105, R162, R105 ;  /* 0x00000069a2697221 */ /* 0x004fca0000010000 */
[----:B------:R0:W-:Y:S04]  /*3ed0*/  STL [R1+0xa0], R105 ;  /* 0x0000a06901007387 */ /* 0x0001e80000100800 */
[----:B0-----:R-:W2:Y:S01]  /*3ee0*/  LDL.LU R105, [R1+0x10c] ;  /* 0x00010c0001697983 */ /* 0x001ea20000300800 */
[C---:B------:R-:W-:Y:S02]  /*3ef0*/  FFMA.FTZ R101, R158.reuse, R108, R101 ;  /* 0x0000006c9e657223 */ /* 0x040fe40000010065 */
[----:B------:R-:W-:Y:S02]  /*3f00*/  FADD.FTZ R107, R158, R107 ;  /* 0x0000006b9e6b7221 */ /* 0x000fe40000010000 */
[----:B------:R-:W-:Y:S01]  /*3f10*/  FFMA.FTZ R162, R109, R162, R100 ;  /* 0x000000a26da27223 */ /* 0x000fe20000010064 */
[----:B------:R0:W-:Y:S01]  /*3f20*/  STL [R1+0x110], R101 ;  /* 0x0001106501007387 */ /* 0x0001e20000100800 */
[----:B------:R-:W-:-:S02]  /*3f30*/  FADD.FTZ R109, -R190, R155 ;  /* 0x0000009bbe6d7221 */ /* 0x000fc40000010100 */
[----:B------:R-:W-:Y:S02]  /*3f40*/  FMUL.FTZ R100, R106, R159 ;  /* 0x0000009f6a647220 */ /* 0x000fe40000410000 */
[----:B------:R-:W-:Y:S01]  /*3f50*/  FMUL.FTZ R109, R7, R109 ;  /* 0x0000006d076d7220 */ /* 0x000fe20000410000 */
[----:B0-----:R-:W2:Y:S04]  /*3f60*/  LDL R101, [R1+0x19c] ;  /* 0x00019c0001657983 */ /* 0x001ea80000100800 */
[----:B------:R-:W-:Y:S04]  /*3f70*/  STL [R1+0x11c], R107 ;  /* 0x00011c6b01007387 */ /* 0x000fe80000100800 */
[----:B------:R-:W2:Y:S01]  /*3f80*/  LDL.LU R154, [R1+0xa8] ;  /* 0x0000a800019a7983 */ /* 0x000ea20000300800 */
[----:B------:R-:W-:-:S03]  /*3f90*/  FFMA.FTZ R170, R163, R109, R170 ;  /* 0x0000006da3aa7223 */ /* 0x000fc600000100aa */
[----:B------:R-:W2:Y:S04]  /*3fa0*/  LDL R136, [R1+0x1a0] ;  /* 0x0001a00001887983 */ /* 0x000ea80000100800 */
[----:B------:R-:W2:Y:S01]  /*3fb0*/  LDL.LU R153, [R1+0x154] ;  /* 0x0001540001997983 */ /* 0x000ea20000300800 */
[----:B----4-:R-:W-:Y:S02]  /*3fc0*/  FADD.FTZ R102, R163, R102 ;  /* 0x00000066a3667221 */ /* 0x010fe40000010000 */
[----:B------:R-:W-:-:S03]  /*3fd0*/  FFMA.FTZ R163, R103, R163, R100 ;  /* 0x000000a367a37223 */ /* 0x000fc60000010064 */
[----:B------:R0:W-:Y:S04]  /*3fe0*/  STL [R1+0x9c], R102 ;  /* 0x00009c6601007387 */ /* 0x0001e80000100800 */
[----:B0-----:R-:W4:Y:S04]  /*3ff0*/  LDL.LU R102, [R1+0x118] ;  /* 0x0001180001667983 */ /* 0x001f280000300800 */
[----:B------:R-:W4:Y:S04]  /*4000*/  LDL R103, [R1+0x194] ;  /* 0x0001940001677983 */ /* 0x000f280000100800 */
[----:B------:R-:W4:Y:S04]  /*4010*/  LDL.LU R152, [R1+0xa4] ;  /* 0x0000a40001987983 */ /* 0x000f280000300800 */
[----:B------:R-:W4:Y:S04]  /*4020*/  LDL R143, [R1+0x198] ;  /* 0x00019800018f7983 */ /* 0x000f280000100800 */
[----:B------:R-:W4:Y:S01]  /*4030*/  LDL.LU R139, [R1+0x158] ;  /* 0x00015800018b7983 */ /* 0x000f220000300800 */
[----:B---3--:R-:W-:-:S05]  /*4040*/  FADD.FTZ R104, R159, R104 ;  /* 0x000000689f687221 */ /* 0x008fca0000010000 */
[----:B------:R0:W-:Y:S04]  /*4050*/  STL [R1+0x120], R104 ;  /* 0x0001206801007387 */ /* 0x0001e80000100800 */
[----:B0-----:R-:W3:Y:S01]  /*4060*/  LDL.LU R104, [R1+0x114] ;  /* 0x0001140001687983 */ /* 0x001ee20000300800 */
[----:B------:R-:W-:-:S04]  /*4070*/  FADD.FTZ R32, -R190, R32 ;  /* 0x00000020be207221 */ /* 0x000fc80000010100 */
[----:B------:R-:W-:-:S04]  /*4080*/  FMUL.FTZ R100, R7, R32 ;  /* 0x0000002007647220 */ /* 0x000fc80000410000 */
[----:B------:R-:W-:Y:S02]  /*4090*/  FFMA.FTZ R173, R40, R100, R173 ;  /* 0x0000006428ad7223 */ /* 0x000fe400000100ad */
[----:B--2---:R-:W-:-:S05]  /*40a0*/  FFMA.FTZ R105, R159, R109, R105 ;  /* 0x0000006d9f697223 */ /* 0x004fca0000010069 */
[----:B------:R0:W-:Y:S04]  /*40b0*/  STL [R1+0x10c], R105 ;  /* 0x00010c6901007387 */ /* 0x0001e80000100800 */
[----:B0-----:R-:W2:Y:S04]  /*40c0*/  LDL R105, [R1+0x18c] ;  /* 0x00018c0001697983 */ /* 0x001ea80000100800 */
[----:B------:R-:W2:Y:S04]  /*40d0*/  LDL.LU R138, [R1+0xd0] ;  /* 0x0000d000018a7983 */ /* 0x000ea80000300800 */
[----:B------:R-:W2:Y:S01]  /*40e0*/  LDL R137, [R1+0x190] ;  /* 0x0001900001897983 */ /* 0x000ea20000100800 */
[----:B------:R-:W-:-:S03]  /*40f0*/  FMUL.FTZ R101, R101, R36 ;  /* 0x0000002465657220 */ /* 0x000fc60000410000 */
[----:B------:R-:W2:Y:S04]  /*4100*/  LDL.LU R107, [R1+0x14c] ;  /* 0x00014c00016b7983 */ /* 0x000ea80000300800 */
[----:B------:R-:W2:Y:S01]  /*4110*/  LDL.LU R106, [R1+0x130] ;  /* 0x00013000016a7983 */ /* 0x000ea20000300800 */
[----:B------:R-:W-:-:S03]  /*4120*/  FFMA.FTZ R101, R136, R40, R101 ;  /* 0x0000002888657223 */ /* 0x000fc60000010065 */
[----:B------:R-:W2:Y:S01]  /*4130*/  LDL R32, [R1+0x184] ;  /* 0x0001840001207983 */ /* 0x000ea20000100800 */
[----:B------:R-:W-:-:S03]  /*4140*/  FADD.FTZ R154, R40, R154 ;  /* 0x0000009a289a7221 */ /* 0x000fc60000010000 */
[----:B------:R-:W2:Y:S01]  /*4150*/  LDL.LU R136, [R1+0xcc] ;  /* 0x0000cc0001887983 */ /* 0x000ea20000300800 */
[----:B------:R-:W-:-:S03]  /*4160*/  FADD.FTZ R153, R36, R153 ;  /* 0x0000009924997221 */ /* 0x000fc60000010000 */
[----:B------:R-:W-:Y:S01]  /*4170*/  STL [R1+0xa8], R154 ;  /* 0x0000a89a01007387 */ /* 0x000fe20000100800 */
[----:B----4-:R-:W-:-:S05]  /*4180*/  FFMA.FTZ R102, R36, R100, R102 ;  /* 0x0000006424667223 */ /* 0x010fca0000010066 */
[----:B------:R0:W-:Y:S01]  /*4190*/  STL [R1+0x118], R102 ;  /* 0x0001186601007387 */ /* 0x0001e20000100800 */
[----:B------:R-:W-:-:S03]  /*41a0*/  FADD.FTZ R152, R41, R152 ;  /* 0x0000009829987221 */ /* 0x000fc60000010000 */
[----:B------:R-:W-:Y:S04]  /*41b0*/  STL [R1+0x154], R153 ;  /* 0x0001549901007387 */ /* 0x000fe80000100800 */
[----:B------:R-:W-:Y:S04]  /*41c0*/  STL [R1+0xa4], R152 ;  /* 0x0000a49801007387 */ /* 0x000fe80000100800 */
[----:B------:R-:W4:Y:S04]  /*41d0*/  LDL R40, [R1+0x188] ;  /* 0x0001880001287983 */ /* 0x000f280000100800 */
[----:B------:R-:W4:Y:S01]  /*41e0*/  LDL.LU R36, [R1+0x150] ;  /* 0x0001500001247983 */ /* 0x000f220000300800 */
[----:B------:R-:W-:-:S04]  /*41f0*/  FADD.FTZ R33, -R190, R33 ;  /* 0x00000021be217221 */ /* 0x000fc80000010100 */
[----:B0-----:R-:W-:Y:S02]  /*4200*/  FMUL.FTZ R102, R7, R33 ;  /* 0x0000002107667220 */ /* 0x001fe40000410000 */
[----:B------:R-:W-:-:S05]  /*4210*/  FADD.FTZ R139, R37, R139 ;  /* 0x0000008b258b7221 */ /* 0x000fca0000010000 */
[----:B------:R-:W-:Y:S01]  /*4220*/  STL [R1+0x158], R139 ;  /* 0x0001588b01007387 */ /* 0x000fe20000100800 */
[----:B---3--:R-:W-:-:S05]  /*4230*/  FFMA.FTZ R104, R37, R102, R104 ;  /* 0x0000006625687223 */ /* 0x008fca0000010068 */
[----:B------:R0:W-:Y:S04]  /*4240*/  STL [R1+0x114], R104 ;  /* 0x0001146801007387 */ /* 0x0001e80000100800 */
[----:B------:R-:W3:Y:S01]  /*4250*/  LDL.LU R33, [R1+0x12c] ;  /* 0x00012c0001217983 */ /* 0x000ee20000300800 */
[----:B------:R-:W-:Y:S02]  /*4260*/  FMUL.FTZ R84, R84, R156 ;  /* 0x0000009c54547220 */ /* 0x000fe40000410000 */
[----:B------:R-:W-:Y:S02]  /*4270*/  FFMA.FTZ R169, R160, R110, R169 ;  /* 0x0000006ea0a97223 */ /* 0x000fe400000100a9 */
[----:B------:R-:W-:Y:S02]  /*4280*/  FFMA.FTZ R160, R91, R160, R84 ;  /* 0x000000a05ba07223 */ /* 0x000fe40000010054 */
[----:B------:R-:W-:-:S02]  /*4290*/  FADD.FTZ R244, R99, R244 ;  /* 0x000000f463f47221 */ /* 0x000fc40000010000 */
[----:B------:R-:W-:Y:S01]  /*42a0*/  FFMA.FTZ R22, R99, R150, R22 ;  /* 0x0000009663167223 */ /* 0x000fe20000010016 */
[----:B------:R-:W-:Y:S01]  /*42b0*/  SHF.L.U32 R99, R220, 0x4, RZ ;  /* 0x00000004dc637819 */ /* 0x000fe200000006ff */
[----:B------:R-:W-:Y:S02]  /*42c0*/  FMUL.FTZ R84, R87, R157 ;  /* 0x0000009d57547220 */ /* 0x000fe40000410000 */
[----:B------:R-:W-:Y:S02]  /*42d0*/  FADD.FTZ R34, -R190, R34 ;  /* 0x00000022be227221 */ /* 0x000fe40000010100 */
[----:B------:R-:W-:Y:S02]  /*42e0*/  FFMA.FTZ R168, R161, R111, R168 ;  /* 0x0000006fa1a87223 */ /* 0x000fe400000100a8 */
[C---:B------:R-:W-:Y:S02]  /*42f0*/  FADD.FTZ R245, R98.reuse, R245 ;  /* 0x000000f562f57221 */ /* 0x040fe40000010000 */
[----:B------:R-:W-:Y:S01]  /*4300*/  FFMA.FTZ R23, R98, R149, R23 ;  /* 0x0000009562177223 */ /* 0x000fe20000010017 */
[----:B------:R-:W-:Y:S01]  /*4310*/  SHF.R.U32.HI R98, RZ, 0x1c, R220 ;  /* 0x0000001cff627819 */ /* 0x000fe200000116dc */
[----:B------:R-:W-:Y:S01]  /*4320*/  FFMA.FTZ R161, R85, R161, R84 ;  /* 0x000000a155a17223 */ /* 0x000fe20000010054 */
[----:B------:R-:W-:Y:S01]  /*4330*/  IADD3 R84, P0, R99, c[0x0][0x188], RZ ;  /* 0x0000620063547a10 */ /* 0x000fe20007f1e0ff */
[----:B0-----:R-:W-:-:S03]  /*4340*/  FMUL.FTZ R104, R7, R34 ;  /* 0x0000002207687220 */ /* 0x001fc60000410000 */
[----:B------:R-:W-:Y:S01]  /*4350*/  IADD3.X R85, R98, c[0x0][0x18c], RZ, P0, !PT ;  /* 0x0000630062557a10 */ /* 0x000fe200007fe4ff */
[----:B------:R-:W-:-:S04]  /*4360*/  IMAD.WIDE.U32 R92, R220, R88, c[0x0][0x208] ;  /* 0x00008200dc5c7625 */ /* 0x000fc800078e0058 */
[----:B------:R-:W-:Y:S01]  /*4370*/  IMAD.WIDE.U32 R88, R220, R88, c[0x0][0x210] ;  /* 0x00008400dc587625 */ /* 0x000fe200078e0058 */
[----:B------:R-:W3:Y:S03]  /*4380*/  LDG.E.128 R84, [R84.64] ;  /* 0x0000000454547981 */ /* 0x000ee6000c1e1d00 */
[----:B------:R-:W-:Y:S01]  /*4390*/  FMUL.FTZ R103, R103, R37 ;  /* 0x0000002567677220 */ /* 0x000fe20000410000 */
[----:B------:R-:W3:Y:S04]  /*43a0*/  LDG.E.128 R92, [R92.64] ;  /* 0x000000045c5c7981 */ /* 0x000ee8000c1e1d00 */
[----:B------:R-:W3:Y:S01]  /*43b0*/  LDG.E.128 R88, [R88.64] ;  /* 0x0000000458587981 */ /* 0x000ee2000c1e1d00 */
[----:B------:R-:W-:-:S02]  /*43c0*/  FFMA.FTZ R103, R143, R41, R103 ;  /* 0x000000298f677223 */ /* 0x000fc40000010067 */
[----:B------:R-:W-:Y:S02]  /*43d0*/  FFMA.FTZ R175, R42, R104, R175 ;  /* 0x000000682aaf7223 */ /* 0x000fe400000100af */
[----:B------:R-:W-:Y:S02]  /*43e0*/  FFMA.FTZ R172, R41, R102, R172 ;  /* 0x0000006629ac7223 */ /* 0x000fe400000100ac */
[----:B------:R-:W-:Y:S02]  /*43f0*/  FADD.FTZ R35, -R190, R35 ;  /* 0x00000023be237221 */ /* 0x000fe40000010100 */
[----:B--2---:R-:W-:-:S05]  /*4400*/  FADD.FTZ R138, R42, R138 ;  /* 0x0000008a2a8a7221 */ /* 0x004fca0000010000 */
[----:B------:R-:W-:Y:S01]  /*4410*/  STL [R1+0xd0], R138 ;  /* 0x0000d08a01007387 */ /* 0x000fe20000100800 */
[C---:B------:R-:W-:Y:S02]  /*4420*/  FADD.FTZ R107, R38.reuse, R107 ;  /* 0x0000006b266b7221 */ /* 0x040fe40000010000 */
[----:B------:R-:W-:-:S05]  /*4430*/  FFMA.FTZ R106, R38, R104, R106 ;  /* 0x00000068266a7223 */ /* 0x000fca000001006a */
[----:B------:R-:W-:Y:S01]  /*4440*/  STL [R1+0x130], R106 ;  /* 0x0001306a01007387 */ /* 0x000fe20000100800 */
[----:B------:R-:W-:-:S03]  /*4450*/  FADD.FTZ R136, R43, R136 ;  /* 0x000000882b887221 */ /* 0x000fc60000010000 */
[----:B------:R0:W-:Y:S01]  /*4460*/  STL [R1+0x14c], R107 ;  /* 0x00014c6b01007387 */ /* 0x0001e20000100800 */
[----:B------:R-:W-:Y:S02]  /*4470*/  FMUL.FTZ R105, R105, R38 ;  /* 0x0000002669697220 */ /* 0x000fe40000410000 */
[----:B0-----:R-:W-:Y:S02]  /*4480*/  FMUL.FTZ R107, R32, R39 ;  /* 0x00000027206b7220 */ /* 0x001fe40000410000 */
[----:B------:R-:W2:Y:S04]  /*4490*/  LDL R32, [R1+0x17c] ;  /* 0x00017c0001207983 */ /* 0x000ea80000100800 */
[----:B------:R-:W2:Y:S04]  /*44a0*/  LDL.LU R156, [R1+0xd8] ;  /* 0x0000d800019c7983 */ /* 0x000ea80000300800 */
[----:B------:R-:W2:Y:S04]  /*44b0*/  LDL R155, [R1+0x180] ;  /* 0x00018000019b7983 */ /* 0x000ea80000100800 */
[----:B------:R-:W2:Y:S04]  /*44c0*/  LDL.LU R154, [R1+0x15c] ;  /* 0x00015c00019a7983 */ /* 0x000ea80000300800 */
[----:B------:R0:W-:Y:S04]  /*44d0*/  STL [R1+0xcc], R136 ;  /* 0x0000cc8801007387 */ /* 0x0001e80000100800 */
[----:B------:R-:W2:Y:S01]  /*44e0*/  LDL.LU R153, [R1+0x138] ;  /* 0x0001380001997983 */ /* 0x000ea20000300800 */
[----:B------:R-:W-:-:S03]  /*44f0*/  FFMA.FTZ R105, R137, R42, R105 ;  /* 0x0000002a89697223 */ /* 0x000fc60000010069 */
[----:B------:R-:W2:Y:S04]  /*4500*/  LDL R152, [R1+0x174] ;  /* 0x0001740001987983 */ /* 0x000ea80000100800 */
[----:B------:R-:W2:Y:S01]  /*4510*/  LDL.LU R143, [R1+0xd4] ;  /* 0x0000d400018f7983 */ /* 0x000ea20000300800 */
[----:B----4-:R-:W-:-:S03]  /*4520*/  FADD.FTZ R36, R39, R36 ;  /* 0x0000002427247221 */ /* 0x010fc60000010000 */
[----:B------:R-:W4:Y:S04]  /*4530*/  LDL R139, [R1+0x178] ;  /* 0x00017800018b7983 */ /* 0x000f280000100800 */
[----:B------:R-:W4:Y:S01]  /*4540*/  LDL.LU R138, [R1+0x160] ;  /* 0x00016000018a7983 */ /* 0x000f220000300800 */
[----:B------:R-:W-:-:S03]  /*4550*/  FFMA.FTZ R107, R40, R43, R107 ;  /* 0x0000002b286b7223 */ /* 0x000fc6000001006b */
[----:B------:R-:W4:Y:S04]  /*4560*/  LDL.LU R137, [R1+0x134] ;  /* 0x0001340001897983 */ /* 0x000f280000300800 */
[----:B0-----:R-:W4:Y:S04]  /*4570*/  LDL R136, [R1+0x16c] ;  /* 0x00016c0001887983 */ /* 0x001f280000100800 */
[----:B------:R-:W4:Y:S04]  /*4580*/  LDL.LU R42, [R1+0x100] ;  /* 0x00010000012a7983 */ /* 0x000f280000300800 */
[----:B------:R-:W4:Y:S04]  /*4590*/  LDL R41, [R1+0x170] ;  /* 0x0001700001297983 */ /* 0x000f280000100800 */
[----:B------:R-:W4:Y:S04]  /*45a0*/  LDL.LU R40, [R1+0x144] ;  /* 0x0001440001287983 */ /* 0x000f280000300800 */
[----:B------:R-:W4:Y:S04]  /*45b0*/  LDL.LU R38, [R1+0x140] ;  /* 0x0001400001267983 */ /* 0x000f280000300800 */
[----:B------:R0:W-:Y:S04]  /*45c0*/  STL [R1+0x150], R36 ;  /* 0x0001502401007387 */ /* 0x0001e80000100800 */
[----:B------:R-:W4:Y:S01]  /*45d0*/  LDL R37, [R1+0x164] ;  /* 0x0001640001257983 */ /* 0x000f220000100800 */
[----:B------:R-:W-:-:S03]  /*45e0*/  FMUL.FTZ R106, R7, R35 ;  /* 0x00000023076a7220 */ /* 0x000fc60000410000 */
[----:B0-----:R-:W4:Y:S04]  /*45f0*/  LDL.LU R36, [R1+0xfc] ;  /* 0x0000fc0001247983 */ /* 0x001f280000300800 */
[----:B------:R-:W4:Y:S01]  /*4600*/  LDL R35, [R1+0x168] ;  /* 0x0001680001237983 */ /* 0x000f220000100800 */
[----:B---3--:R-:W-:-:S05]  /*4610*/  FFMA.FTZ R33, R39, R106, R33 ;  /* 0x0000006a27217223 */ /* 0x008fca0000010021 */
[----:B------:R0:W-:Y:S04]  /*4620*/  STL [R1+0x12c], R33 ;  /* 0x00012c2101007387 */ /* 0x0001e80000100800 */
[----:B------:R-:W3:Y:S04]  /*4630*/  LDL.LU R34, [R1+0x148] ;  /* 0x0001480001227983 */ /* 0x000ee80000300800 */
[----:B0-----:R-:W3:Y:S01]  /*4640*/  LDL.LU R33, [R1+0x13c] ;  /* 0x00013c0001217983 */ /* 0x001ee20000300800 */
[C---:B------:R-:W-:Y:S02]  /*4650*/  FADD.FTZ R84, -R190.reuse, R84 ;  /* 0x00000054be547221 */ /* 0x040fe40000010100 */
[----:B------:R-:W-:-:S02]  /*4660*/  FADD.FTZ R85, -R190, R85 ;  /* 0x00000055be557221 */ /* 0x000fc40000010100 */
[C---:B------:R-:W-:Y:S02]  /*4670*/  FMUL.FTZ R84, R7.reuse, R84 ;  /* 0x0000005407547220 */ /* 0x040fe40000410000 */
[----:B------:R-:W-:Y:S02]  /*4680*/  FMUL.FTZ R85, R7, R85 ;  /* 0x0000005507557220 */ /* 0x000fe40000410000 */
[----:B------:R-:W-:Y:S02]  /*4690*/  FFMA.FTZ R182, R92, R84, R182 ;  /* 0x000000545cb67223 */ /* 0x000fe400000100b6 */
[----:B------:R-:W-:Y:S02]  /*46a0*/  FADD.FTZ R86, -R190, R86 ;  /* 0x00000056be567221 */ /* 0x000fe40000010100 */
[----:B------:R-:W-:Y:S02]  /*46b0*/  FFMA.FTZ R176, R93, R85, R176 ;  /* 0x000000555db07223 */ /* 0x000fe400000100b0 */
[----:B------:R-:W-:-:S02]  /*46c0*/  FMUL.FTZ R86, R7, R86 ;  /* 0x0000005607567220 */ /* 0x000fc40000410000 */
[----:B------:R-:W-:Y:S02]  /*46d0*/  FADD.FTZ R87, -R190, R87 ;  /* 0x00000057be577221 */ /* 0x000fe40000010100 */
[----:B------:R-:W-:Y:S02]  /*46e0*/  FFMA.FTZ R217, R94, R86, R217 ;  /* 0x000000565ed97223 */ /* 0x000fe400000100d9 */
[----:B------:R-:W-:-:S04]  /*46f0*/  FMUL.FTZ R87, R7, R87 ;  /* 0x0000005707577220 */ /* 0x000fc80000410000 */
[----:B------:R-:W-:Y:S02]  /*4700*/  FFMA.FTZ R185, R95, R87, R185 ;  /* 0x000000575fb97223 */ /* 0x000fe400000100b9 */
[----:B--2---:R-:W-:Y:S02]  /*4710*/  FMUL.FTZ R32, R32, R88 ;  /* 0x0000005820207220 */ /* 0x004fe40000410000 */
[----:B------:R-:W-:Y:S02]  /*4720*/  FADD.FTZ R156, R92, R156 ;  /* 0x0000009c5c9c7221 */ /* 0x000fe40000010000 */
[----:B------:R-:W-:Y:S02]  /*4730*/  FFMA.FTZ R92, R155, R92, R32 ;  /* 0x0000005c9b5c7223 */ /* 0x000fe40000010020 */
[C---:B------:R-:W-:Y:S01]  /*4740*/  FADD.FTZ R154, R88.reuse, R154 ;  /* 0x0000009a589a7221 */ /* 0x040fe20000010000 */
[----:B------:R-:W-:Y:S01]  /*4750*/  STL [R1+0xd8], R156 ;  /* 0x0000d89c01007387 */ /* 0x000fe20000100800 */
[----:B------:R-:W-:-:S02]  /*4760*/  FFMA.FTZ R153, R88, R84, R153 ;  /* 0x0000005458997223 */ /* 0x000fc40000010099 */
[----:B------:R-:W-:Y:S01]  /*4770*/  FMUL.FTZ R32, R152, R89 ;  /* 0x0000005998207220 */ /* 0x000fe20000410000 */
[----:B------:R-:W-:Y:S01]  /*4780*/  STL [R1+0x15c], R154 ;  /* 0x00015c9a01007387 */ /* 0x000fe20000100800 */
[----:B------:R-:W-:-:S03]  /*4790*/  FADD.FTZ R143, R93, R143 ;  /* 0x0000008f5d8f7221 */ /* 0x000fc60000010000 */
[----:B------:R-:W-:Y:S01]  /*47a0*/  STL [R1+0x138], R153 ;  /* 0x0001389901007387 */ /* 0x000fe20000100800 */
[----:B----4-:R-:W-:Y:S02]  /*47b0*/  FFMA.FTZ R93, R139, R93, R32 ;  /* 0x0000005d8b5d7223 */ /* 0x010fe40000010020 */
[C---:B------:R-:W-:Y:S01]  /*47c0*/  FADD.FTZ R138, R89.reuse, R138 ;  /* 0x0000008a598a7221 */ /* 0x040fe20000010000 */
[----:B------:R-:W-:Y:S01]  /*47d0*/  STL [R1+0xd4], R143 ;  /* 0x0000d48f01007387 */ /* 0x000fe20000100800 */
[----:B------:R-:W-:Y:S02]  /*47e0*/  FFMA.FTZ R137, R89, R85, R137 ;  /* 0x0000005559897223 */ /* 0x000fe40000010089 */
[----:B------:R-:W-:Y:S01]  /*47f0*/  FMUL.FTZ R32, R136, R90 ;  /* 0x0000005a88207220 */ /* 0x000fe20000410000 */
[----:B------:R-:W-:Y:S01]  /*4800*/  STL [R1+0x160], R138 ;  /* 0x0001608a01007387 */ /* 0x000fe20000100800 */
[----:B------:R-:W-:-:S03]  /*4810*/  FADD.FTZ R42, R94, R42 ;  /* 0x0000002a5e2a7221 */ /* 0x000fc60000010000 */
[----:B------:R-:W-:Y:S01]  /*4820*/  STL [R1+0x134], R137 ;  /* 0x0001348901007387 */ /* 0x000fe20000100800 */
[----:B------:R-:W-:Y:S02]  /*4830*/  FFMA.FTZ R94, R41, R94, R32 ;  /* 0x0000005e295e7223 */ /* 0x000fe40000010020 */
[C---:B------:R-:W-:Y:S01]  /*4840*/  FADD.FTZ R40, R90.reuse, R40 ;  /* 0x000000285a287221 */ /* 0x040fe20000010000 */
[----:B------:R-:W-:Y:S01]  /*4850*/  STL [R1+0x100], R42 ;  /* 0x0001002a01007387 */ /* 0x000fe20000100800 */
[----:B------:R-:W-:-:S03]  /*4860*/  FFMA.FTZ R38, R90, R86, R38 ;  /* 0x000000565a267223 */ /* 0x000fc60000010026 */
[----:B------:R-:W-:Y:S04]  /*4870*/  STL [R1+0x144], R40 ;  /* 0x0001442801007387 */ /* 0x000fe80000100800 */
[----:B------:R-:W-:Y:S01]  /*4880*/  STL [R1+0x140], R38 ;  /* 0x0001402601007387 */ /* 0x000fe20000100800 */
[----:B------:R-:W-:Y:S02]  /*4890*/  FMUL.FTZ R32, R37, R91 ;  /* 0x0000005b25207220 */ /* 0x000fe40000410000 */
[----:B------:R-:W-:Y:S02]  /*48a0*/  FADD.FTZ R36, R95, R36 ;  /* 0x000000245f247221 */ /* 0x000fe40000010000 */
[----:B------:R-:W-:-:S03]  /*48b0*/  FFMA.FTZ R95, R35, R95, R32 ;  /* 0x0000005f235f7223 */ /* 0x000fc60000010020 */
[----:B------:R0:W-:Y:S01]  /*48c0*/  STL [R1+0xfc], R36 ;  /* 0x0000fc2401007387 */ /* 0x0001e20000100800 */
[----:B------:R-:W-:-:S04]  /*48d0*/  FFMA.FTZ R35, R191, R192, RZ ;  /* 0x000000c0bf237223 */ /* 0x000fc800000100ff */
[----:B------:R-:W-:Y:S02]  /*48e0*/  FFMA.FTZ R35, R193, R194, R35 ;  /* 0x000000c2c1237223 */ /* 0x000fe40000010023 */
[----:B0-----:R-:W-:-:S04]  /*48f0*/  FADD.FTZ R36, RZ, R192 ;  /* 0x000000c0ff247221 */ /* 0x001fc80000010000 */
        /* <DEDUP_REMOVED lines=63> */
[C---:B---3--:R-:W-:Y:S02]  /*4cf0*/  FADD.FTZ R34, R91.reuse, R34 ;  /* 0x000000225b227221 */ /* 0x048fe40000010000 */
[----:B------:R-:W-:Y:S02]  /*4d00*/  FFMA.FTZ R33, R91, R87, R33 ;  /* 0x000000575b217223 */ /* 0x000fe40000010021 */
[----:B------:R-:W-:-:S02]  /*4d10*/  FADD.FTZ R36, R103, R36 ;  /* 0x0000002467247221 */ /* 0x000fc40000010000 */
[----:B------:R-:W-:Y:S01]  /*4d20*/  FFMA.FTZ R35, R102, R103, R35 ;  /* 0x0000006766237223 */ /* 0x000fe20000010023 */
[----:B------:R0:W-:Y:S01]  /*4d30*/  STL [R1+0x148], R34 ;  /* 0x0001482201007387 */ /* 0x0001e20000100800 */
[----:B------:R-:W-:Y:S02]  /*4d40*/  FADD.FTZ R36, R105, R36 ;  /* 0x0000002469247221 */ /* 0x000fe40000010000 */
[----:B------:R-:W-:Y:S01]  /*4d50*/  FFMA.FTZ R35, R104, R105, R35 ;  /* 0x0000006968237223 */ /* 0x000fe20000010023 */
[----:B------:R0:W-:Y:S01]  /*4d60*/  STL [R1+0x13c], R33 ;  /* 0x00013c2101007387 */ /* 0x0001e20000100800 */
        /* <DEDUP_REMOVED lines=13> */
.L_x_2156:
        /* <DEDUP_REMOVED lines=18> */
.L_x_2157:
[----:B--2---:R-:W-:Y:S01]  /*4f60*/  FADD.FTZ R37, R37, R36 ;  /* 0x0000002425257221 */ /* 0x004fe20000010000 */
[----:B------:R-:W-:Y:S01]  /*4f70*/  ISETP.NE.U32.AND P0, PT, RZ, c[0x0][0x218], PT ;  /* 0x00008600ff007a0c */ /* 0x000fe20003f05070 */
[----:B0-----:R-:W-:Y:S01]  /*4f80*/  FADD.FTZ R32, R32, R35 ;  /* 0x0000002320207221 */ /* 0x001fe20000010000 */
[----:B------:R-:W-:Y:S01]  /*4f90*/  IADD3 R40, P3, R189, c[0x0][0x248], RZ ;  /* 0x00009200bd287a10 */ /* 0x000fe20007f7e0ff */
[----:B------:R-:W-:Y:S01]  /*4fa0*/  FMUL.FTZ R37, R37, c[0x0][0x1e0] ;  /* 0x0000780025257a20 */ /* 0x000fe20000410000 */
[----:B------:R-:W-:Y:S01]  /*4fb0*/  ISETP.NE.AND.EX P0, PT, RZ, c[0x0][0x21c], PT, P0 ;  /* 0x00008700ff007a0c */ /* 0x000fe20003f05300 */
[----:B------:R-:W-:Y:S01]  /*4fc0*/  FMUL.FTZ R89, R32, c[0x0][0x1e0] ;  /* 0x0000780020597a20 */ /* 0x000fe20000410000 */
[----:B------:R-:W-:Y:S02]  /*4fd0*/  ISETP.NE.U32.AND P2, PT, RZ, c[0x0][0x250], PT ;  /* 0x00009400ff007a0c */ /* 0x000fe40003f45070 */
[----:B------:R-:W-:Y:S02]  /*4fe0*/  FSEL R88, R37, RZ, !P1 ;  /* 0x000000ff25587208 */ /* 0x000fe40004800000 */
[----:B------:R-:W-:-:S02]  /*4ff0*/  ISETP.NE.U32.AND P1, PT, RZ, c[0x0][0x258], PT ;  /* 0x00009600ff007a0c */ /* 0x000fc40003f25070 */
[----:B------:R-:W-:Y:S01]  /*5000*/  IADD3.X R41, R188, c[0x0][0x24c], RZ, P3, !PT ;  /* 0x00009300bc297a10 */ /* 0x000fe20001ffe4ff */
[-CC-:B------:R-:W-:Y:S01]  /*5010*/  FFMA.FTZ R32, R191, R89.reuse, R88.reuse ;  /* 0x00000059bf207223 */ /* 0x180fe20000010058 */
[----:B------:R-:W-:Y:S01]  /*5020*/  ISETP.NE.AND.EX P1, PT, RZ, c[0x0][0x25c], PT, P1 ;  /* 0x00009700ff007a0c */ /* 0x000fe20003f25310 */
[-CC-:B------:R-:W-:Y:S01]  /*5030*/  FFMA.FTZ R33, R193, R89.reuse, R88.reuse ;  /* 0x00000059c1217223 */ /* 0x180fe20000010058 */
[----:B------:R-:W-:Y:S01]  /*5040*/  ISETP.NE.U32.AND P3, PT, RZ, c[0x0][0x250], PT ;  /* 0x00009400ff007a0c */ /* 0x000fe20003f65070 */
[-CC-:B------:R-:W-:Y:S01]  /*5050*/  FFMA.FTZ R34, R195, R89.reuse, R88.reuse ;  /* 0x00000059c3227223 */ /* 0x180fe20000010058 */
[----:B------:R-:W-:Y:S01]  /*5060*/  IADD3 R90, P5, R186, c[0x0][0x248], RZ ;  /* 0x00009200ba5a7a10 */ /* 0x000fe20007fbe0ff */
[-CC-:B-1----:R-:W-:Y:S01]  /*5070*/  FFMA.FTZ R35, R197, R89.reuse, R88.reuse ;  /* 0x00000059c5237223 */ /* 0x182fe20000010058 */
[----:B------:R-:W-:Y:S01]  /*5080*/  ISETP.NE.AND.EX P2, PT, RZ, c[0x0][0x254], PT, P2 ;  /* 0x00009500ff007a0c */ /* 0x000fe20003f45320 */
[-CC-:B------:R-:W-:Y:S02]  /*5090*/  FFMA.FTZ R124, R124, R89.reuse, R88.reuse ;  /* 0x000000597c7c7223 */ /* 0x180fe40000010058 */
[----:B------:R-:W-:-:S02]  /*50a0*/  FFMA.FTZ R125, R125, R89, R88 ;  /* 0x000000597d7d7223 */ /* 0x000fc40000010058 */
[----:B------:R-:W-:Y:S02]  /*50b0*/  FFMA.FTZ R126, R126, R89, R88 ;  /* 0x000000597e7e7223 */ /* 0x000fe40000010058 */
[----:B------:R-:W-:Y:S02]  /*50c0*/  FADD.FTZ R32, R192, -R32 ;  /* 0x80000020c0207221 */ /* 0x000fe40000010000 */
[----:B------:R-:W-:Y:S02]  /*50d0*/  FADD.FTZ R33, R194, -R33 ;  /* 0x80000021c2217221 */ /* 0x000fe40000010000 */
[----:B------:R-:W-:Y:S02]  /*50e0*/  FADD.FTZ R34, R196, -R34 ;  /* 0x80000022c4227221 */ /* 0x000fe40000010000 */
[----:B------:R-:W-:Y:S02]  /*50f0*/  FADD.FTZ R35, R198, -R35 ;  /* 0x80000023c6237221 */ /* 0x000fe40000010000 */
[----:B------:R-:W-:-:S02]  /*5100*/  FADD.FTZ R209, R209, -R124 ;  /* 0x8000007cd1d17221 */ /* 0x000fc40000010000 */
[----:B------:R-:W-:Y:S02]  /*5110*/  FADD.FTZ R210, R210, -R125 ;  /* 0x8000007dd2d27221 */ /* 0x000fe40000010000 */
[----:B------:R-:W-:Y:S02]  /*5120*/  FADD.FTZ R211, R211, -R126 ;  /* 0x8000007ed3d37221 */ /* 0x000fe40000010000 */
        /* <DEDUP_REMOVED lines=20> */
[----:B------:R-:W-:Y:S02]  /*5270*/  FFMA.FTZ R119, R119, R89, R88 ;  /* 0x0000005977777223 */ /* 0x000fe40000010058 */
[----:B------:R-:W-:-:S02]  /*5280*/  FMUL.FTZ R32, R7, R32 ;  /* 0x0000002007207220 */ /* 0x000fc40000410000 */
[C---:B------:R-:W-:Y:S02]  /*5290*/  FMUL.FTZ R33, R7.reuse, R33 ;  /* 0x0000002107217220 */ /* 0x040fe40000410000 */
[C---:B------:R-:W-:Y:S02]  /*52a0*/  FMUL.FTZ R34, R7.reuse, R34 ;  /* 0x0000002207227220 */ /* 0x040fe40000410000 */
[----:B------:R-:W-:Y:S02]  /*52b0*/  FMUL.FTZ R35, R7, R35 ;  /* 0x0000002307237220 */ /* 0x000fe40000410000 */
        /* <DEDUP_REMOVED lines=21> */
[----:B-----5:R-:W-:Y:S02]  /*5410*/  @P0 FADD.FTZ R32, R52, R32 ;  /* 0x0000002034200221 */ /* 0x020fe40000010000 */
[----:B------:R-:W-:Y:S02]  /*5420*/  @P0 FADD.FTZ R33, R53, R33 ;  /* 0x0000002135210221 */ /* 0x000fe40000010000 */
[----:B------:R-:W-:Y:S02]  /*5430*/  @P0 FADD.FTZ R34, R54, R34 ;  /* 0x0000002236220221 */ /* 0x000fe40000010000 */
[----:B------:R-:W-:Y:S01]  /*5440*/  @P0 FADD.FTZ R35, R55, R35 ;  /* 0x0000002337230221 */ /* 0x000fe20000010000 */
[----:B------:R-:W-:Y:S05]  /*5450*/  @!P1 BRA `(.L_x_2144) ;  /* 0x0000009000009947 */ /* 0x000fea0003800000 */
[----:B------:R-:W-:Y:S02]  /*5460*/  ISETP.NE.U32.AND P4, PT, RZ, c[0x0][0x258], PT ;  /* 0x00009600ff007a0c */ /* 0x000fe40003f85070 */
[----:B------:R-:W-:Y:S02]  /*5470*/  IADD3 R42, P6, R189, c[0x0][0x258], RZ ;  /* 0x00009600bd2a7a10 */ /* 0x000fe40007fde0ff */
[----:B------:R-:W-:-:S02]  /*5480*/  ISETP.NE.AND.EX P4, PT, RZ, c[0x0][0x25c], PT, P4 ;  /* 0x00009700ff007a0c */ /* 0x000fc40003f85340 */
[----:B------:R-:W-:Y:S02]  /*5490*/  IADD3.X R43, R188, c[0x0][0x25c], RZ, P6, !PT ;  /* 0x00009700bc2b7a10 */ /* 0x000fe400037fe4ff */
[----:B------:R-:W-:Y:S02]  /*54a0*/  SEL R39, R35, R135, P4 ;  /* 0x0000008723277207 */ /* 0x000fe40002000000 */
[----:B------:R-:W-:Y:S02]  /*54b0*/  SEL R38, R34, R134, P4 ;  /* 0x0000008622267207 */ /* 0x000fe40002000000 */
[----:B------:R-:W-:Y:S02]  /*54c0*/  SEL R37, R33, R133, P4 ;  /* 0x0000008521257207 */ /* 0x000fe40002000000 */
[----:B------:R-:W-:-:S05]  /*54d0*/  SEL R36, R32, R132, P4 ;  /* 0x0000008420247207 */ /* 0x000fca0002000000 */
[----:B------:R0:W-:Y:S02]  /*54e0*/  STG.E.128 [R42.64], R36 ;  /* 0x000000242a007986 */ /* 0x0001e4000c101d04 */
.L_x_2144:
[----:B------:R1:W-:Y:S01]  /*54f0*/  STG.E.128 [R40.64], R32 ;  /* 0x0000002028007986 */ /* 0x0003e2000c101d04 */
[----:B------:R-:W-:Y:S05]  /*5500*/  @!P2 BRA `(.L_x_2145) ;  /* 0x000000900000a947 */ /* 0x000fea0003800000 */
[----:B------:R-:W-:Y:S02]  /*5510*/  ISETP.NE.U32.AND P4, PT, RZ, c[0x0][0x250], PT ;  /* 0x00009400ff007a0c */ /* 0x000fe40003f85070 */
[----:B0-----:R-:W-:Y:S02]  /*5520*/  IADD3 R36, P6, R189, c[0x0][0x250], RZ ;  /* 0x00009400bd247a10 */ /* 0x001fe40007fde0ff */
[----:B------:R-:W-:Y:S02]  /*5530*/  ISETP.NE.AND.EX P4, PT, RZ, c[0x0][0x254], PT, P4 ;  /* 0x00009500ff007a0c */ /* 0x000fe40003f85340 */
[----:B------:R-:W-:Y:S02]  /*5540*/  IADD3.X R37, R188, c[0x0][0x254], RZ, P6, !PT ;  /* 0x00009500bc257a10 */ /* 0x000fe400037fe4ff */
[----:B-1----:R-:W-:Y:S02]  /*5550*/  SEL R35, R35, R131, P4 ;  /* 0x0000008323237207 */ /* 0x002fe40002000000 */
[----:B------:R-:W-:-:S02]  /*5560*/  SEL R34, R34, R130, P4 ;  /* 0x0000008222227207 */ /* 0x000fc40002000000 */
[----:B------:R-:W-:Y:S02]  /*5570*/  SEL R33, R33, R129, P4 ;  /* 0x0000008121217207 */ /* 0x000fe40002000000 */
[----:B------:R-:W-:-:S05]  /*5580*/  SEL R32, R32, R128, P4 ;  /* 0x0000008020207207 */ /* 0x000fca0002000000 */
[----:B------:R0:W-:Y:S02]  /*5590*/  STG.E.128 [R36.64], R32 ;  /* 0x0000002024007986 */ /* 0x0001e4000c101d04 */
.L_x_2145:
[----:B01----:R-:W-:Y:S01]  /*55a0*/  FMUL.FTZ R35, R7, R206 ;  /* 0x000000ce07237220 */ /* 0x003fe20000410000 */
[----:B------:R-:W-:Y:S01]  /*55b0*/  IADD3.X R91, R187, c[0x0][0x24c], RZ, P5, !PT ;  /* 0x00009300bb5b7a10 */ /* 0x000fe20002ffe4ff */
[C---:B------:R-:W-:Y:S01]  /*55c0*/  FMUL.FTZ R34, R7.reuse, R204 ;  /* 0x000000cc07227220 */ /* 0x040fe20000410000 */
[----:B------:R-:W-:Y:S01]  /*55d0*/  ISETP.NE.U32.AND P4, PT, RZ, c[0x0][0x258], PT ;  /* 0x00009600ff007a0c */ /* 0x000fe20003f85070 */
[C---:B------:R-:W-:Y:S01]  /*55e0*/  FMUL.FTZ R33, R7.reuse, R202 ;  /* 0x000000ca07217220 */ /* 0x040fe20000410000 */
[----:B------:R-:W-:Y:S01]  /*55f0*/  ISETP.NE.AND.EX P3, PT, RZ, c[0x0][0x254], PT, P3 ;  /* 0x00009500ff007a0c */ /* 0x000fe20003f65330 */
[----:B------:R-:W-:Y:S01]  /*5600*/  FMUL.FTZ R32, R7, R200 ;  /* 0x000000c807207220 */ /* 0x000fe20000410000 */
[----:B------:R-:W-:Y:S01]  /*5610*/  @P2 IADD3 R112, P5, R186, c[0x0][0x250], RZ ;  /* 0x00009400ba702a10 */ /* 0x000fe20007fbe0ff */
[----:B------:R-:W-:Y:S01]  /*5620*/  @P0 FADD.FTZ R35, R59, R35 ;  /* 0x000000233b230221 */ /* 0x000fe20000010000 */
[----:B------:R-:W-:Y:S01]  /*5630*/  ISETP.NE.AND.EX P4, PT, RZ, c[0x0][0x25c], PT, P4 ;  /* 0x00009700ff007a0c */ /* 0x000fe20003f85340 */
[----:B------:R-:W-:Y:S01]  /*5640*/  @P0 FADD.FTZ R34, R58, R34 ;  /* 0x000000223a220221 */ /* 0x000fe20000010000 */
[----:B------:R-:W-:Y:S01]  /*5650*/  @P2 IADD3.X R113, R187, c[0x0][0x254], RZ, P5, !PT ;  /* 0x00009500bb712a10 */ /* 0x000fe20002ffe4ff */
[----:B------:R-:W-:Y:S01]  /*5660*/  @P0 FADD.FTZ R33, R57, R33 ;  /* 0x0000002139210221 */ /* 0x000fe20000010000 */
[----:B------:R-:W-:Y:S01]  /*5670*/  SEL R39, R35, R131, P3 ;  /* 0x0000008323277207 */ /* 0x000fe20001800000 */
[----:B------:R-:W-:Y:S01]  /*5680*/  @P0 FADD.FTZ R32, R56, R32 ;  /* 0x0000002038200221 */ /* 0x000fe20000010000 */
[----:B------:R-:W-:-:S02]  /*5690*/  SEL R38, R34, R130, P3 ;  /* 0x0000008222267207 */ /* 0x000fc40001800000 */
[----:B------:R-:W-:Y:S02]  /*56a0*/  SEL R37, R33, R129, P3 ;  /* 0x0000008121257207 */ /* 0x000fe40001800000 */
[----:B------:R-:W-:Y:S01]  /*56b0*/  SEL R36, R32, R128, P3 ;  /* 0x0000008020247207 */ /* 0x000fe20001800000 */
[----:B------:R-:W-:Y:S05]  /*56c0*/  @!P1 BRA `(.L_x_2146) ;  /* 0x0000007000009947 */ /* 0x000fea0003800000 */
[----:B------:R-:W-:Y:S02]  /*56d0*/  IADD3 R186, P5, R186, c[0x0][0x258], RZ ;  /* 0x00009600baba7a10 */ /* 0x000fe40007fbe0ff */
[----:B------:R-:W-:Y:S02]  /*56e0*/  SEL R43, R35, R135, P4 ;  /* 0x00000087232b7207 */ /* 0x000fe40002000000 */
[----:B------:R-:W-:Y:S02]  /*56f0*/  IADD3.X R187, R187, c[0x0][0x25c], RZ, P5, !PT ;  /* 0x00009700bbbb7a10 */ /* 0x000fe40002ffe4ff */
[----:B------:R-:W-:Y:S02]  /*5700*/  SEL R42, R34, R134, P4 ;  /* 0x00000086222a7207 */ /* 0x000fe40002000000 */
[----:B------:R-:W-:-:S02]  /*5710*/  SEL R41, R33, R133, P4 ;  /* 0x0000008521297207 */ /* 0x000fc40002000000 */
[----:B------:R-:W-:-:S05]  /*5720*/  SEL R40, R32, R132, P4 ;  /* 0x0000008420287207 */ /* 0x000fca0002000000 */
[----:B------:R0:W-:Y:S02]  /*5730*/  STG.E.128 [R186.64], R40 ;  /* 0x00000028ba007986 */ /* 0x0001e4000c101d04 */
.L_x_2146:
[C---:B0-----:R-:W-:Y:S01]  /*5740*/  FMUL.FTZ R40, R7.reuse, R208 ;  /* 0x000000d007287220 */ /* 0x041fe20000410000 */
[----:B------:R-:W-:Y:S01]  /*5750*/  STG.E.128 [R90.64], R32 ;  /* 0x000000205a007986 */ /* 0x000fe2000c101d04 */
[C---:B------:R-:W-:Y:S02]  /*5760*/  FMUL.FTZ R41, R7.reuse, R209 ;  /* 0x000000d107297220 */ /* 0x040fe40000410000 */
[C---:B------:R-:W-:Y:S01]  /*5770*/  FMUL.FTZ R42, R7.reuse, R210 ;  /* 0x000000d2072a7220 */ /* 0x040fe20000410000 */
[----:B------:R0:W-:Y:S01]  /*5780*/  @P2 STG.E.128 [R112.64], R36 ;  /* 0x0000002470002986 */ /* 0x0001e2000c101d04 */
[----:B------:R-:W-:Y:S02]  /*5790*/  FMUL.FTZ R43, R7, R211 ;  /* 0x000000d3072b7220 */ /* 0x000fe40000410000 */
[-CC-:B------:R-:W-:Y:S02]  /*57a0*/  FFMA.FTZ R110, R110, R89.reuse, R88.reuse ;  /* 0x000000596e6e7223 */ /* 0x180fe40000010058 */
[----:B------:R-:W-:-:S02]  /*57b0*/  FFMA.FTZ R111, R111, R89, R88 ;  /* 0x000000596f6f7223 */ /* 0x000fc40000010058 */
[----:B------:R-:W-:Y:S02]  /*57c0*/  @P0 FADD.FTZ R40, R60, R40 ;  /* 0x000000283c280221 */ /* 0x000fe40000010000 */
[----:B------:R-:W-:Y:S02]  /*57d0*/  @P0 FADD.FTZ R41, R61, R41 ;  /* 0x000000293d290221 */ /* 0x000fe40000010000 */
[----:B------:R-:W-:Y:S02]  /*57e0*/  @P0 FADD.FTZ R42, R62, R42 ;  /* 0x0000002a3e2a0221 */ /* 0x000fe40000010000 */
[----:B------:R-:W-:Y:S01]  /*57f0*/  @P0 FADD.FTZ R43, R63, R43 ;  /* 0x0000002b3f2b0221 */ /* 0x000fe20000010000 */
[----:B0-----:R-:W-:Y:S01]  /*5800*/  IADD3 R36, P5, R183, c[0x0][0x248], RZ ;  /* 0x00009200b7247a10 */ /* 0x001fe20007fbe0ff */
[----:B------:R-:W-:Y:S05]  /*5810*/  @!P1 BRA `(.L_x_2147) ;  /* 0x0000007000009947 */ /* 0x000fea0003800000 */
[----:B------:R-:W-:Y:S02]  /*5820*/  IADD3 R38, P6, R183, c[0x0][0x258], RZ ;  /* 0x00009600b7267a10 */ /* 0x000fe40007fde0ff */
[----:B------:R-:W-:-:S02]  /*5830*/  SEL R35, R43, R135, P4 ;  /* 0x000000872b237207 */ /* 0x000fc40002000000 */
[----:B------:R-:W-:Y:S02]  /*5840*/  SEL R34, R42, R134, P4 ;  /* 0x000000862a227207 */ /* 0x000fe40002000000 */
[----:B------:R-:W-:Y:S02]  /*5850*/  SEL R33, R41, R133, P4 ;  /* 0x0000008529217207 */ /* 0x000fe40002000000 */
[----:B------:R-:W-:Y:S02]  /*5860*/  IADD3.X R39, R184, c[0x0][0x25c], RZ, P6, !PT ;  /* 0x00009700b8277a10 */ /* 0x000fe400037fe4ff */
[----:B------:R-:W-:-:S05]  /*5870*/  SEL R32, R40, R132, P4 ;  /* 0x0000008428207207 */ /* 0x000fca0002000000 */
[----:B------:R0:W-:Y:S02]  /*5880*/  STG.E.128 [R38.64], R32 ;  /* 0x0000002026007986 */ /* 0x0001e4000c101d04 */
.L_x_2147:
[----:B0-----:R-:W-:Y:S01]  /*5890*/  @P2 IADD3 R38, P6, R183, c[0x0][0x250], RZ ;  /* 0x00009400b7262a10 */ /* 0x001fe20007fde0ff */
[----:B------:R-:W-:Y:S01]  /*58a0*/  FADD.FTZ R160, R160, -R110 ;  /* 0x8000006ea0a07221 */ /* 0x000fe20000010000 */
[C---:B------:R-:W-:Y:S01]  /*58b0*/  IADD3.X R37, R184.reuse, c[0x0][0x24c], RZ, P5, !PT ;  /* 0x00009300b8257a10 */ /* 0x040fe20002ffe4ff */
[----:B------:R-:W-:Y:S01]  /*58c0*/  FADD.FTZ R161, R161, -R111 ;  /* 0x8000006fa1a17221 */ /* 0x000fe20000010000 */
[----:B------:R-:W-:Y:S02]  /*58d0*/  @P2 IADD3.X R39, R184, c[0x0][0x254], RZ, P6, !PT ;  /* 0x00009500b8272a10 */ /* 0x000fe400037fe4ff */
[----:B------:R-:W-:Y:S01]  /*58e0*/  SEL R35, R43, R131, P3 ;  /* 0x000000832b237207 */ /* 0x000fe20001800000 */
[----:B------:R0:W-:Y:S01]  /*58f0*/  STG.E.128 [R36.64], R40 ;  /* 0x0000002824007986 */ /* 0x0001e2000c101d04 */
[----:B------:R-:W-:Y:S02]  /*5900*/  SEL R34, R42, R130, P3 ;  /* 0x000000822a227207 */ /* 0x000fe40001800000 */
[----:B------:R-:W-:-:S02]  /*5910*/  SEL R33, R41, R129, P3 ;  /* 0x0000008129217207 */ /* 0x000fc40001800000 */
[----:B------:R-:W-:Y:S02]  /*5920*/  SEL R32, R40, R128, P3 ;  /* 0x0000008028207207 */ /* 0x000fe40001800000 */
[----:B------:R-:W-:-:S03]  /*5930*/  IADD3 R110, P5, R6, c[0x0][0x248], RZ ;  /* 0x00009200066e7a10 */ /* 0x000fc60007fbe0ff */
[----:B------:R1:W-:Y:S01]  /*5940*/  @P2 STG.E.128 [R38.64], R32 ;  /* 0x0000002026002986 */ /* 0x0003e2000c101d04 */
[----:B------:R-:W-:Y:S02]  /*5950*/  IADD3.X R111, R5, c[0x0][0x24c], RZ, P5, !PT ;  /* 0x00009300056f7a10 */ /* 0x000fe40002ffe4ff */
[----:B------:R-:W-:Y:S01]  /*5960*/  @P2 IADD3 R90, P5, R6, c[0x0][0x250], RZ ;  /* 0x00009400065a2a10 */ /* 0x000fe20007fbe0ff */
[C---:B0-----:R-:W-:Y:S02]  /*5970*/  FMUL.FTZ R36, R7.reuse, R212 ;  /* 0x000000d407247220 */ /* 0x041fe40000410000 */
[----:B------:R-:W-:Y:S02]  /*5980*/  FMUL.FTZ R37, R7, R213 ;  /* 0x000000d507257220 */ /* 0x000fe40000410000 */
[----:B------:R-:W-:Y:S02]  /*5990*/  @P0 FADD.FTZ R36, R64, R36 ;  /* 0x0000002440240221 */ /* 0x000fe40000010000 */
[----:B------:R-:W-:-:S02]  /*59a0*/  @P0 FADD.FTZ R37, R65, R37 ;  /* 0x0000002541250221 */ /* 0x000fc40000010000 */
[C---:B-1----:R-:W-:Y:S02]  /*59b0*/  FMUL.FTZ R38, R7.reuse, R214 ;  /* 0x000000d607267220 */ /* 0x042fe40000410000 */
[----:B------:R-:W-:Y:S02]  /*59c0*/  FMUL.FTZ R39, R7, R215 ;  /* 0x000000d707277220 */ /* 0x000fe40000410000 */
[----:B------:R-:W-:Y:S02]  /*59d0*/  @P0 FADD.FTZ R38, R66, R38 ;  /* 0x0000002642260221 */ /* 0x000fe40000010000 */
[----:B------:R-:W-:Y:S01]  /*59e0*/  @P0 FADD.FTZ R39, R67, R39 ;  /* 0x0000002743270221 */ /* 0x000fe20000010000 */
[----:B------:R-:W-:Y:S05]  /*59f0*/  @!P1 BRA `(.L_x_2148) ;  /* 0x0000007000009947 */ /* 0x000fea0003800000 */
[----:B------:R-:W-:Y:S02]  /*5a00*/  IADD3 R40, P6, R6, c[0x0][0x258], RZ ;  /* 0x0000960006287a10 */ /* 0x000fe40007fde0ff */
[----:B------:R-:W-:Y:S02]  /*5a10*/  SEL R35, R39, R135, P4 ;  /* 0x0000008727237207 */ /* 0x000fe40002000000 */
[----:B------:R-:W-:-:S02]  /*5a20*/  SEL R34, R38, R134, P4 ;  /* 0x0000008626227207 */ /* 0x000fc40002000000 */
[----:B------:R-:W-:Y:S02]  /*5a30*/  SEL R33, R37, R133, P4 ;  /* 0x0000008525217207 */ /* 0x000fe40002000000 */
[----:B------:R-:W-:Y:S02]  /*5a40*/  IADD3.X R41, R5, c[0x0][0x25c], RZ, P6, !PT ;  /* 0x0000970005297a10 */ /* 0x000fe400037fe4ff */
[----:B------:R-:W-:-:S05]  /*5a50*/  SEL R32, R36, R132, P4 ;  /* 0x0000008424207207 */ /* 0x000fca0002000000 */
[----:B------:R0:W-:Y:S02]  /*5a60*/  STG.E.128 [R40.64], R32 ;  /* 0x0000002028007986 */ /* 0x0001e4000c101d04 */
.L_x_2148:
[----:B------:R-:W-:Y:S01]  /*5a70*/  @P2 IADD3.X R91, R5, c[0x0][0x254], RZ, P5, !PT ;  /* 0x00009500055b2a10 */ /* 0x000fe20002ffe4ff */
[----:B------:R1:W-:Y:S01]  /*5a80*/  STG.E.128 [R110.64], R36 ;  /* 0x000000246e007986 */ /* 0x0003e2000c101d04 */
[----:B0-----:R-:W-:Y:S01]  /*5a90*/  SEL R40, R36, R128, P3 ;  /* 0x0000008024287207 */ /* 0x001fe20001800000 */
[----:B------:R-:W-:Y:S01]  /*5aa0*/  FMUL.FTZ R32, R7, R216 ;  /* 0x000000d807207220 */ /* 0x000fe20000410000 */
[----:B------:R-:W-:Y:S01]  /*5ab0*/  SEL R41, R37, R129, P3 ;  /* 0x0000008125297207 */ /* 0x000fe20001800000 */
[C---:B------:R-:W-:Y:S01]  /*5ac0*/  FMUL.FTZ R33, R7.reuse, R218 ;  /* 0x000000da07217220 */ /* 0x040fe20000410000 */
[----:B------:R-:W-:Y:S01]  /*5ad0*/  SEL R42, R38, R130, P3 ;  /* 0x00000082262a7207 */ /* 0x000fe20001800000 */
[----:B------:R-:W-:Y:S01]  /*5ae0*/  FMUL.FTZ R34, R7, R219 ;  /* 0x000000db07227220 */ /* 0x000fe20000410000 */
[----:B------:R-:W-:Y:S01]  /*5af0*/  SEL R43, R39, R131, P3 ;  /* 0x00000083272b7207 */ /* 0x000fe20001800000 */
[----:B------:R-:W-:Y:S01]  /*5b00*/  FMUL.FTZ R35, R7, R221 ;  /* 0x000000dd07237220 */ /* 0x000fe20000410000 */
[----:B------:R-:W-:Y:S01]  /*5b10*/  IADD3 R112, P6, R4, c[0x0][0x248], RZ ;  /* 0x0000920004707a10 */ /* 0x000fe20007fde0ff */
[----:B------:R-:W-:Y:S01]  /*5b20*/  @P0 FADD.FTZ R32, R68, R32 ;  /* 0x0000002044200221 */ /* 0x000fe20000010000 */
[----:B------:R-:W-:Y:S01]  /*5b30*/  @P2 IADD3 R114, P5, R4, c[0x0][0x250], RZ ;  /* 0x0000940004722a10 */ /* 0x000fe20007fbe0ff */
[----:B------:R0:W-:Y:S01]  /*5b40*/  @P2 STG.E.128 [R90.64], R40 ;  /* 0x000000285a002986 */ /* 0x0001e2000c101d04 */
[----:B------:R-:W-:Y:S01]  /*5b50*/  @P0 FADD.FTZ R33, R69, R33 ;  /* 0x0000002145210221 */ /* 0x000fe20000010000 */
[C---:B------:R-:W-:Y:S01]  /*5b60*/  IADD3.X R113, R3.reuse, c[0x0][0x24c], RZ, P6, !PT ;  /* 0x0000930003717a10 */ /* 0x040fe200037fe4ff */
[----:B------:R-:W-:Y:S01]  /*5b70*/  @P0 FADD.FTZ R34, R70, R34 ;  /* 0x0000002246220221 */ /* 0x000fe20000010000 */
[----:B------:R-:W-:Y:S01]  /*5b80*/  @P2 IADD3.X R115, R3, c[0x0][0x254], RZ, P5, !PT ;  /* 0x0000950003732a10 */ /* 0x000fe20002ffe4ff */
[----:B------:R-:W-:Y:S01]  /*5b90*/  @P0 FADD.FTZ R35, R71, R35 ;  /* 0x0000002347230221 */ /* 0x000fe20000010000 */
[----:B-1----:R-:W-:-:S02]  /*5ba0*/  SEL R37, R33, R129, P3 ;  /* 0x0000008121257207 */ /* 0x002fc40001800000 */
[----:B------:R-:W-:Y:S02]  /*5bb0*/  SEL R38, R34, R130, P3 ;  /* 0x0000008222267207 */ /* 0x000fe40001800000 */
[----:B------:R-:W-:Y:S02]  /*5bc0*/  SEL R39, R35, R131, P3 ;  /* 0x0000008323277207 */ /* 0x000fe40001800000 */
[----:B------:R-:W-:Y:S01]  /*5bd0*/  SEL R36, R32, R128, P3 ;  /* 0x0000008020247207 */ /* 0x000fe20001800000 */
[----:B------:R-:W-:Y:S05]  /*5be0*/  @!P1 BRA `(.L_x_2149) ;  /* 0x0000007000009947 */ /* 0x000fea0003800000 */
[----:B------:R-:W-:Y:S02]  /*5bf0*/  IADD3 R4, P5, R4, c[0x0][0x258], RZ ;  /* 0x0000960004047a10 */ /* 0x000fe40007fbe0ff */
[----:B0-----:R-:W-:Y:S02]  /*5c00*/  SEL R43, R35, R135, P4 ;  /* 0x00000087232b7207 */ /* 0x001fe40002000000 */
[----:B------:R-:W-:Y:S02]  /*5c10*/  IADD3.X R5, R3, c[0x0][0x25c], RZ, P5, !PT ;  /* 0x0000970003057a10 */ /* 0x000fe40002ffe4ff */
[----:B------:R-:W-:-:S02]  /*5c20*/  SEL R42, R34, R134, P4 ;  /* 0x00000086222a7207 */ /* 0x000fc40002000000 */
[----:B------:R-:W-:Y:S02]  /*5c30*/  SEL R41, R33, R133, P4 ;  /* 0x0000008521297207 */ /* 0x000fe40002000000 */
[----:B------:R-:W-:-:S05]  /*5c40*/  SEL R40, R32, R132, P4 ;  /* 0x0000008420287207 */ /* 0x000fca0002000000 */
[----:B------:R0:W-:Y:S02]  /*5c50*/  STG.E.128 [R4.64], R40 ;  /* 0x0000002804007986 */ /* 0x0001e4000c101d04 */
.L_x_2149:
[----:B------:R1:W-:Y:S01]  /*5c60*/  STG.E.128 [R112.64], R32 ;  /* 0x0000002070007986 */ /* 0x0003e2000c101d04 */
[C---:B0-----:R-:W-:Y:S01]  /*5c70*/  FMUL.FTZ R40, R7.reuse, R124 ;  /* 0x0000007c07287220 */ /* 0x041fe20000410000 */
[----:B------:R-:W-:Y:S01]  /*5c80*/  IADD3 R4, P5, R2, c[0x0][0x248], RZ ;  /* 0x0000920002047a10 */ /* 0x000fe20007fbe0ff */
[C---:B------:R-:W-:Y:S01]  /*5c90*/  FMUL.FTZ R41, R7.reuse, R125 ;  /* 0x0000007d07297220 */ /* 0x040fe20000410000 */
[----:B------:R1:W-:Y:S01]  /*5ca0*/  @P2 STG.E.128 [R114.64], R36 ;  /* 0x0000002472002986 */ /* 0x0003e2000c101d04 */
[C---:B------:R-:W-:Y:S02]  /*5cb0*/  FMUL.FTZ R42, R7.reuse, R126 ;  /* 0x0000007e072a7220 */ /* 0x040fe40000410000 */
[----:B------:R-:W-:Y:S02]  /*5cc0*/  FMUL.FTZ R43, R7, R116 ;  /* 0x00000074072b7220 */ /* 0x000fe40000410000 */
[-CC-:B------:R-:W-:Y:S02]  /*5cd0*/  FFMA.FTZ R108, R108, R89.reuse, R88.reuse ;  /* 0x000000596c6c7223 */ /* 0x180fe40000010058 */
[----:B------:R-:W-:-:S02]  /*5ce0*/  FFMA.FTZ R109, R109, R89, R88 ;  /* 0x000000596d6d7223 */ /* 0x000fc40000010058 */
[----:B------:R-:W-:Y:S02]  /*5cf0*/  @P0 FADD.FTZ R40, R72, R40 ;  /* 0x0000002848280221 */ /* 0x000fe40000010000 */
[----:B------:R-:W-:Y:S02]  /*5d00*/  @P0 FADD.FTZ R41, R73, R41 ;  /* 0x0000002949290221 */ /* 0x000fe40000010000 */
[----:B------:R-:W-:Y:S02]  /*5d10*/  @P0 FADD.FTZ R42, R74, R42 ;  /* 0x0000002a4a2a0221 */ /* 0x000fe40000010000 */
[----:B------:R-:W-:Y:S01]  /*5d20*/  @P0 FADD.FTZ R43, R75, R43 ;  /* 0x0000002b4b2b0221 */ /* 0x000fe20000010000 */
[----:B------:R-:W-:Y:S05]  /*5d30*/  @!P1 BRA `(.L_x_2150) ;  /* 0x0000007000009947 */ /* 0x000fea0003800000 */
[----:B-1----:R-:W-:Y:S02]  /*5d40*/  IADD3 R36, P6, R2, c[0x0][0x258], RZ ;  /* 0x0000960002247a10 */ /* 0x002fe40007fde0ff */
[----:B------:R-:W-:Y:S02]  /*5d50*/  SEL R35, R43, R135, P4 ;  /* 0x000000872b237207 */ /* 0x000fe40002000000 */
[----:B------:R-:W-:-:S02]  /*5d60*/  SEL R34, R42, R134, P4 ;  /* 0x000000862a227207 */ /* 0x000fc40002000000 */
[----:B------:R-:W-:Y:S02]  /*5d70*/  SEL R33, R41, R133, P4 ;  /* 0x0000008529217207 */ /* 0x000fe40002000000 */
[----:B------:R-:W-:Y:S02]  /*5d80*/  IADD3.X R37, R0, c[0x0][0x25c], RZ, P6, !PT ;  /* 0x0000970000257a10 */ /* 0x000fe400037fe4ff */
[----:B------:R-:W-:-:S05]  /*5d90*/  SEL R32, R40, R132, P4 ;  /* 0x0000008428207207 */ /* 0x000fca0002000000 */
[----:B------:R0:W-:Y:S02]  /*5da0*/  STG.E.128 [R36.64], R32 ;  /* 0x0000002024007986 */ /* 0x0001e4000c101d04 */
.L_x_2150:
[----:B------:R-:W-:Y:S01]  /*5db0*/  @P2 IADD3 R2, P6, R2, c[0x0][0x250], RZ ;  /* 0x0000940002022a10 */ /* 0x000fe20007fde0ff */
[C---:B01----:R-:W-:Y:S01]  /*5dc0*/  FMUL.FTZ R36, R7.reuse, R120 ;  /* 0x0000007807247220 */ /* 0x043fe20000410000 */
[C---:B------:R-:W-:Y:S01]  /*5dd0*/  IADD3.X R5, R0.reuse, c[0x0][0x24c], RZ, P5, !PT ;  /* 0x0000930000057a10 */ /* 0x040fe20002ffe4ff */
[C---:B------:R-:W-:Y:S01]  /*5de0*/  FMUL.FTZ R37, R7.reuse, R121 ;  /* 0x0000007907257220 */ /* 0x040fe20000410000 */
[----:B------:R-:W-:Y:S01]  /*5df0*/  @P2 IADD3.X R3, R0, c[0x0][0x254], RZ, P6, !PT ;  /* 0x0000950000032a10 */ /* 0x000fe200037fe4ff */
[----:B------:R-:W-:Y:S01]  /*5e00*/  FMUL.FTZ R38, R7, R122 ;  /* 0x0000007a07267220 */ /* 0x000fe20000410000 */
[----:B------:R-:W-:Y:S01]  /*5e10*/  SEL R35, R43, R131, P3 ;  /* 0x000000832b237207 */ /* 0x000fe20001800000 */
[----:B------:R-:W-:Y:S01]  /*5e20*/  FMUL.FTZ R39, R7, R123 ;  /* 0x0000007b07277220 */ /* 0x000fe20000410000 */
[----:B------:R-:W-:Y:S01]  /*5e30*/  SEL R34, R42, R130, P3 ;  /* 0x000000822a227207 */ /* 0x000fe20001800000 */
[----:B------:R-:W-:Y:S01]  /*5e40*/  STG.E.128 [R4.64], R40 ;  /* 0x0000002804007986 */ /* 0x000fe2000c101d04 */
[----:B------:R-:W-:Y:S01]  /*5e50*/  SEL R33, R41, R129, P3 ;  /* 0x0000008129217207 */ /* 0x000fe20001800000 */
[----:B------:R-:W-:Y:S01]  /*5e60*/  FADD.FTZ R162, R162, -R108 ;  /* 0x8000006ca2a27221 */ /* 0x000fe20000010000 */
[----:B------:R-:W-:Y:S01]  /*5e70*/  SEL R32, R40, R128, P3 ;  /* 0x0000008028207207 */ /* 0x000fe20001800000 */
[----:B------:R-:W-:Y:S01]  /*5e80*/  FADD.FTZ R163, R163, -R109 ;  /* 0x8000006da3a37221 */ /* 0x000fe20000010000 */
[----:B------:R-:W-:Y:S01]  /*5e90*/  IADD3 R90, P5, R178, c[0x0][0x248], RZ ;  /* 0x00009200b25a7a10 */ /* 0x000fe20007fbe0ff */
[----:B------:R-:W-:-:S02]  /*5ea0*/  @P0 FADD.FTZ R36, R76, R36 ;  /* 0x000000244c240221 */ /* 0x000fc40000010000 */
[----:B------:R0:W-:Y:S01]  /*5eb0*/  @P2 STG.E.128 [R2.64], R32 ;  /* 0x0000002002002986 */ /* 0x0001e2000c101d04 */
[----:B------:R-:W-:Y:S01]  /*5ec0*/  IADD3.X R91, R179, c[0x0][0x24c], RZ, P5, !PT ;  /* 0x00009300b35b7a10 */ /* 0x000fe20002ffe4ff */
[----:B------:R-:W-:Y:S02]  /*5ed0*/  @P0 FADD.FTZ R37, R77, R37 ;  /* 0x000000254d250221 */ /* 0x000fe40000010000 */
[----:B------:R-:W-:Y:S02]  /*5ee0*/  @P0 FADD.FTZ R38, R78, R38 ;  /* 0x000000264e260221 */ /* 0x000fe40000010000 */
[----:B------:R-:W-:Y:S01]  /*5ef0*/  @P0 FADD.FTZ R39, R79, R39 ;  /* 0x000000274f270221 */ /* 0x000fe20000010000 */
[----:B0-----:R-:W-:Y:S01]  /*5f00*/  @P2 IADD3 R2, P5, R178, c[0x0][0x250], RZ ;  /* 0x00009400b2022a10 */ /* 0x001fe20007fbe0ff */
        /* <DEDUP_REMOVED lines=8> */
.L_x_2151:
[----:B------:R-:W-:Y:S01]  /*5f90*/  @P2 IADD3.X R3, R179, c[0x0][0x254], RZ, P5, !PT ;  /* 0x00009500b3032a10 */ /* 0x000fe20002ffe4ff */
[----:B------:R1:W-:Y:S01]  /*5fa0*/  STG.E.128 [R90.64], R36 ;  /* 0x000000245a007986 */ /* 0x0003e2000c101d04 */
[----:B------:R-:W-:Y:S01]  /*5fb0*/  SEL R40, R36, R128, P3 ;  /* 0x0000008024287207 */ /* 0x000fe20001800000 */
[----:B0-----:R-:W-:Y:S01]  /*5fc0*/  FMUL.FTZ R32, R7, R160 ;  /* 0x000000a007207220 */ /* 0x001fe20000410000 */
[----:B------:R-:W-:Y:S01]  /*5fd0*/  SEL R41, R37, R129, P3 ;  /* 0x0000008125297207 */ /* 0x000fe20001800000 */
[C---:B------:R-:W-:Y:S01]  /*5fe0*/  FMUL.FTZ R33, R7.reuse, R161 ;  /* 0x000000a107217220 */ /* 0x040fe20000410000 */
[----:B------:R-:W-:Y:S01]  /*5ff0*/  SEL R42, R38, R130, P3 ;  /* 0x00000082262a7207 */ /* 0x000fe20001800000 */
[----:B------:R-:W-:Y:S01]  /*6000*/  FMUL.FTZ R34, R7, R162 ;  /* 0x000000a207227220 */ /* 0x000fe20000410000 */
[----:B------:R-:W-:Y:S01]  /*6010*/  SEL R43, R39, R131, P3 ;  /* 0x00000083272b7207 */ /* 0x000fe20001800000 */
[----:B------:R-:W-:Y:S01]  /*6020*/  FMUL.FTZ R35, R7, R163 ;  /* 0x000000a307237220 */ /* 0x000fe20000410000 */
[C---:B------:R-:W-:Y:S01]  /*6030*/  IADD3 R4, P6, R181.reuse, c[0x0][0x248], RZ ;  /* 0x00009200b5047a10 */ /* 0x040fe20007fde0ff */
[----:B------:R-:W-:Y:S01]  /*6040*/  @P0 FADD.FTZ R32, R80, R32 ;  /* 0x0000002050200221 */ /* 0x000fe20000010000 */
[----:B------:R-:W-:Y:S01]  /*6050*/  @P2 IADD3 R108, P5, R181, c[0x0][0x250], RZ ;  /* 0x00009400b56c2a10 */ /* 0x000fe20007fbe0ff */
[----:B------:R0:W-:Y:S01]  /*6060*/  @P2 STG.E.128 [R2.64], R40 ;  /* 0x0000002802002986 */ /* 0x0001e2000c101d04 */
[----:B------:R-:W-:Y:S01]  /*6070*/  @P0 FADD.FTZ R33, R81, R33 ;  /* 0x0000002151210221 */ /* 0x000fe20000010000 */
[----:B------:R-:W-:Y:S01]  /*6080*/  IADD3.X R5, R180, c[0x0][0x24c], RZ, P6, !PT ;  /* 0x00009300b4057a10 */ /* 0x000fe200037fe4ff */
        /* <DEDUP_REMOVED lines=8> */
[----:B0-----:R-:W-:Y:S02]  /*6110*/  IADD3 R2, P5, R181, c[0x0][0x258], RZ ;  /* 0x00009600b5027a10 */ /* 0x001fe40007fbe0ff */
[----:B------:R-:W-:Y:S02]  /*6120*/  SEL R43, R35, R135, P4 ;  /* 0x00000087232b7207 */ /* 0x000fe40002000000 */
[----:B------:R-:W-:Y:S02]  /*6130*/  IADD3.X R3, R180, c[0x0][0x25c], RZ, P5, !PT ;  /* 0x00009700b4037a10 */ /* 0x000fe40002ffe4ff */
[----:B------:R-:W-:-:S02]  /*6140*/  SEL R42, R34, R134, P4 ;  /* 0x00000086222a7207 */ /* 0x000fc40002000000 */
[----:B------:R-:W-:Y:S02]  /*6150*/  SEL R41, R33, R133, P4 ;  /* 0x0000008521297207 */ /* 0x000fe40002000000 */
[----:B------:R-:W-:-:S05]  /*6160*/  SEL R40, R32, R132, P4 ;  /* 0x0000008420287207 */ /* 0x000fca0002000000 */
[----:B------:R0:W-:Y:S02]  /*6170*/  STG.E.128 [R2.64], R40 ;  /* 0x0000002802007986 */ /* 0x0001e4000c101d04 */
.L_x_2152:
[----:B------:R1:W-:Y:S01]  /*6180*/  STG.E.128 [R4.64], R32 ;  /* 0x0000002004007986 */ /* 0x0003e2000c101d04 */
[-CC-:B------:R-:W-:Y:S02]  /*6190*/  FFMA.FTZ R100, R100, R89.reuse, R88.reuse ;  /* 0x0000005964647223 */ /* 0x180fe40000010058 */
[-CC-:B------:R-:W-:Y:S01]  /*61a0*/  FFMA.FTZ R102, R102, R89.reuse, R88.reuse ;  /* 0x0000005966667223 */ /* 0x180fe20000010058 */
[----:B------:R2:W-:Y:S01]  /*61b0*/  @P2 STG.E.128 [R108.64], R36 ;  /* 0x000000246c002986 */ /* 0x0005e2000c101d04 */
[-CC-:B------:R-:W-:Y:S02]  /*61c0*/  FFMA.FTZ R104, R104, R89.reuse, R88.reuse ;  /* 0x0000005968687223 */ /* 0x180fe40000010058 */
[----:B------:R-:W-:Y:S02]  /*61d0*/  FFMA.FTZ R106, R106, R89, R88 ;  /* 0x000000596a6a7223 */ /* 0x000fe40000010058 */
[----:B------:R-:W-:Y:S02]  /*61e0*/  FADD.FTZ R100, R101, -R100 ;  /* 0x8000006465647221 */ /* 0x000fe40000010000 */
[----:B------:R-:W-:-:S02]  /*61f0*/  FADD.FTZ R102, R103, -R102 ;  /* 0x8000006667667221 */ /* 0x000fc40000010000 */
[----:B------:R-:W-:Y:S02]  /*6200*/  FADD.FTZ R104, R105, -R104 ;  /* 0x8000006869687221 */ /* 0x000fe40000010000 */
[----:B------:R-:W-:Y:S02]  /*6210*/  FADD.FTZ R106, R107, -R106 ;  /* 0x8000006a6b6a7221 */ /* 0x000fe40000010000 */
[C---:B-1----:R-:W-:Y:S02]  /*6220*/  FMUL.FTZ R32, R7.reuse, R100 ;  /* 0x0000006407207220 */ /* 0x042fe40000410000 */
[C---:B------:R-:W-:Y:S02]  /*6230*/  FMUL.FTZ R33, R7.reuse, R102 ;  /* 0x0000006607217220 */ /* 0x040fe40000410000 */
[C---:B------:R-:W-:Y:S02]  /*6240*/  FMUL.FTZ R34, R7.reuse, R104 ;  /* 0x0000006807227220 */ /* 0x040fe40000410000 */
[----:B------:R-:W-:-:S02]  /*6250*/  FMUL.FTZ R35, R7, R106 ;  /* 0x0000006a07237220 */ /* 0x000fc40000410000 */
[----:B------:R-:W-:Y:S02]  /*6260*/  @P0 FADD.FTZ R32, R48, R32 ;  /* 0x0000002030200221 */ /* 0x000fe40000010000 */
[----:B------:R-:W-:Y:S02]  /*6270*/  @P0 FADD.FTZ R33, R49, R33 ;  /* 0x0000002131210221 */ /* 0x000fe40000010000 */
[----:B------:R-:W-:Y:S02]  /*6280*/  @P0 FADD.FTZ R34, R50, R34 ;  /* 0x0000002232220221 */ /* 0x000fe40000010000 */
[----:B------:R-:W-:Y:S01]  /*6290*/  @P0 FADD.FTZ R35, R51, R35 ;  /* 0x0000002333230221 */ /* 0x000fe20000010000 */
[----:B------:R-:W-:Y:S05]  /*62a0*/  @!P1 BRA `(.L_x_2153) ;  /* 0x0000007000009947 */ /* 0x000fea0003800000 */
[----:B0-2---:R-:W-:Y:S02]  /*62b0*/  IADD3 R2, P5, R96, c[0x0][0x258], RZ ;  /* 0x0000960060027a10 */ /* 0x005fe40007fbe0ff */
[----:B------:R-:W-:Y:S02]  /*62c0*/  SEL R39, R35, R135, P4 ;  /* 0x0000008723277207 */ /* 0x000fe40002000000 */
[----:B------:R-:W-:-:S02]  /*62d0*/  SEL R38, R34, R134, P4 ;  /* 0x0000008622267207 */ /* 0x000fc40002000000 */
[----:B------:R-:W-:Y:S02]  /*62e0*/  SEL R37, R33, R133, P4 ;  /* 0x0000008521257207 */ /* 0x000fe40002000000 */
[----:B------:R-:W-:Y:S02]  /*62f0*/  IADD3.X R3, R97, c[0x0][0x25c], RZ, P5, !PT ;  /* 0x0000970061037a10 */ /* 0x000fe40002ffe4ff */
[----:B------:R-:W-:-:S05]  /*6300*/  SEL R36, R32, R132, P4 ;  /* 0x0000008420247207 */ /* 0x000fca0002000000 */
[----:B------:R0:W-:Y:S02]  /*6310*/  STG.E.128 [R2.64], R36 ;  /* 0x0000002402007986 */ /* 0x0001e4000c101d04 */
.L_x_2153:
[-CC-:B--2---:R-:W-:Y:S01]  /*6320*/  FFMA.FTZ R84, R84, R89.reuse, R88.reuse ;  /* 0x0000005954547223 */ /* 0x184fe20000010058 */
[----:B0-----:R-:W-:Y:S01]  /*6330*/  IADD3 R2, P5, R96, c[0x0][0x248], RZ ;  /* 0x0000920060027a10 */ /* 0x001fe20007fbe0ff */
[-CC-:B------:R-:W-:Y:S01]  /*6340*/  FFMA.FTZ R85, R85, R89.reuse, R88.reuse ;  /* 0x0000005955557223 */ /* 0x180fe20000010058 */
[----:B------:R-:W-:Y:S01]  /*6350*/  MOV R0, c[0x0][0x160] ;  /* 0x0000580000007a02 */ /* 0x000fe20000000f00 */
[-CC-:B------:R-:W-:Y:S01]  /*6360*/  FFMA.FTZ R86, R86, R89.reuse, R88.reuse ;  /* 0x0000005956567223 */ /* 0x180fe20000010058 */
[----:B------:R-:W-:Y:S01]  /*6370*/  IADD3.X R3, R97, c[0x0][0x24c], RZ, P5, !PT ;  /* 0x0000930061037a10 */ /* 0x000fe20002ffe4ff */
[----:B------:R-:W-:Y:S01]  /*6380*/  FFMA.FTZ R87, R87, R89, R88 ;  /* 0x0000005957577223 */ /* 0x000fe20000010058 */
[----:B------:R-:W-:Y:S01]  /*6390*/  @P2 IADD3 R96, P5, R96, c[0x0][0x250], RZ ;  /* 0x0000940060602a10 */ /* 0x000fe20007fbe0ff */
[----:B------:R-:W-:Y:S01]  /*63a0*/  FADD.FTZ R84, R92, -R84 ;  /* 0x800000545c547221 */ /* 0x000fe20000010000 */
[----:B------:R-:W-:Y:S01]  /*63b0*/  LEA R177, R0, R177, 0x2 ;  /* 0x000000b100b17211 */ /* 0x000fe200078e10ff */
[----:B------:R-:W-:Y:S01]  /*63c0*/  FADD.FTZ R85, R93, -R85 ;  /* 0x800000555d557221 */ /* 0x000fe20000010000 */
[----:B------:R0:W-:Y:S01]  /*63d0*/  STG.E.128 [R2.64], R32 ;  /* 0x0000002002007986 */ /* 0x0001e2000c101d04 */
[----:B------:R-:W-:Y:S01]  /*63e0*/  FADD.FTZ R86, R94, -R86 ;  /* 0x800000565e567221 */ /* 0x000fe20000010000 */
[----:B------:R-:W-:Y:S01]  /*63f0*/  @P2 IADD3.X R97, R97, c[0x0][0x254], RZ, P5, !PT ;  /* 0x0000950061612a10 */ /* 0x000fe20002ffe4ff */
[----:B------:R-:W-:-:S02]  /*6400*/  FADD.FTZ R87, R95, -R87 ;  /* 0x800000575f577221 */ /* 0x000fc40000010000 */
[C---:B------:R-:W-:Y:S02]  /*6410*/  FMUL.FTZ R4, R7.reuse, R84 ;  /* 0x0000005407047220 */ /* 0x040fe40000410000 */
[C---:B------:R-:W-:Y:S02]  /*6420*/  FMUL.FTZ R5, R7.reuse, R85 ;  /* 0x0000005507057220 */ /* 0x040fe40000410000 */
[C---:B------:R-:W-:Y:S02]  /*6430*/  FMUL.FTZ R6, R7.reuse, R86 ;  /* 0x0000005607067220 */ /* 0x040fe40000410000 */
[----:B------:R-:W-:Y:S02]  /*6440*/  FMUL.FTZ R7, R7, R87 ;  /* 0x0000005707077220 */ /* 0x000fe40000410000 */
[----:B------:R-:W-:Y:S02]  /*6450*/  @P0 FADD.FTZ R4, R44, R4 ;  /* 0x000000042c040221 */ /* 0x000fe40000010000 */
[----:B------:R-:W-:-:S02]  /*6460*/  @P0 FADD.FTZ R5, R45, R5 ;  /* 0x000000052d050221 */ /* 0x000fc40000010000 */
[----:B------:R-:W-:Y:S01]  /*6470*/  @P0 FADD.FTZ R6, R46, R6 ;  /* 0x000000062e060221 */ /* 0x000fe20000010000 */
[----:B0-----:R-:W-:Y:S01]  /*6480*/  SEL R35, R35, R131, P3 ;  /* 0x0000008323237207 */ /* 0x001fe20001800000 */
[----:B------:R-:W-:Y:S01]  /*6490*/  @P0 FADD.FTZ R7, R47, R7 ;  /* 0x000000072f070221 */ /* 0x000fe20000010000 */
[----:B------:R-:W-:Y:S02]  /*64a0*/  @P1 IADD3 R2, P0, R99, c[0x0][0x258], RZ ;  /* 0x0000960063021a10 */ /* 0x000fe40007f1e0ff */
[----:B------:R-:W-:Y:S02]  /*64b0*/  SEL R34, R34, R130, P3 ;  /* 0x0000008222227207 */ /* 0x000fe40001800000 */
[----:B------:R-:W-:Y:S02]  /*64c0*/  SEL R33, R33, R129, P3 ;  /* 0x0000008121217207 */ /* 0x000fe40001800000 */
[----:B------:R-:W-:Y:S02]  /*64d0*/  SEL R32, R32, R128, P3 ;  /* 0x0000008020207207 */ /* 0x000fe40001800000 */
[----:B------:R-:W-:-:S02]  /*64e0*/  SEL R132, R4, R132, P4 ;  /* 0x0000008404847207 */ /* 0x000fc40002000000 */
[----:B------:R-:W-:Y:S01]  /*64f0*/  SEL R133, R5, R133, P4 ;  /* 0x0000008505857207 */ /* 0x000fe20002000000 */
[----:B------:R-:W-:Y:S01]  /*6500*/  @P2 STG.E.128 [R96.64], R32 ;  /* 0x0000002060002986 */ /* 0x000fe2000c101d04 */
[----:B------:R-:W-:Y:S02]  /*6510*/  SEL R134, R6, R134, P4 ;  /* 0x0000008606867207 */ /* 0x000fe40002000000 */
[----:B------:R-:W-:Y:S02]  /*6520*/  SEL R135, R7, R135, P4 ;  /* 0x0000008707877207 */ /* 0x000fe40002000000 */
[----:B------:R-:W-:Y:S02]  /*6530*/  @P1 IADD3.X R3, R98, c[0x0][0x25c], RZ, P0, !PT ;  /* 0x0000970062031a10 */ /* 0x000fe400007fe4ff */
[----:B------:R-:W-:Y:S02]  /*6540*/  SEL R128, R4, R128, P3 ;  /* 0x0000008004807207 */ /* 0x000fe40001800000 */
[----:B------:R-:W-:Y:S01]  /*6550*/  SEL R129, R5, R129, P3 ;  /* 0x0000008105817207 */ /* 0x000fe20001800000 */
[----:B------:R0:W-:Y:S01]  /*6560*/  @P1 STG.E.128 [R2.64], R132 ;  /* 0x0000008402001986 */ /* 0x0001e2000c101d04 */
[----:B------:R-:W-:-:S02]  /*6570*/  SEL R130, R6, R130, P3 ;  /* 0x0000008206827207 */ /* 0x000fc40001800000 */
[----:B------:R-:W-:Y:S02]  /*6580*/  SEL R131, R7, R131, P3 ;  /* 0x0000008307837207 */ /* 0x000fe40001800000 */
[----:B0-----:R-:W-:-:S04]  /*6590*/  IADD3 R2, P0, R99, c[0x0][0x248], RZ ;  /* 0x0000920063027a10 */ /* 0x001fc80007f1e0ff */
[----:B------:R-:W-:-:S05]  /*65a0*/  IADD3.X R3, R98, c[0x0][0x24c], RZ, P0, !PT ;  /* 0x0000930062037a10 */ /* 0x000fca00007fe4ff */
[----:B------:R0:W-:Y:S02]  /*65b0*/  STG.E.128 [R2.64], R4 ;  /* 0x0000000402007986 */ /* 0x0001e4000c101d04 */
[----:B0-----:R-:W-:-:S04]  /*65c0*/  @P2 IADD3 R2, P0, R99, c[0x0][0x250], RZ ;  /* 0x0000940063022a10 */ /* 0x001fc80007f1e0ff */
[----:B------:R-:W-:Y:S02]  /*65d0*/  @P2 IADD3.X R3, R98, c[0x0][0x254], RZ, P0, !PT ;  /* 0x0000950062032a10 */ /* 0x000fe400007fe4ff */
[----:B------:R-:W-:-:S03]  /*65e0*/  ISETP.GE.AND P0, PT, R177, c[0x0][0x164], PT ;  /* 0x00005900b1007a0c */ /* 0x000fc60003f06270 */
[----:B------:R0:W-:Y:S10]  /*65f0*/  @P2 STG.E.128 [R2.64], R128 ;  /* 0x0000008002002986 */ /* 0x0001f4000c101d04 */
[----:B0-----:R-:W-:Y:S01]  /*6600*/  @P0 CALL.REL.NOINC `(.L_x_2154) ;  /* 0x0000001000000944 */ /* 0x001fe20003c00000 */
[----:B------:R-:W-:Y:S05]  /*6610*/  BRA `(.L_x_2155) ;  /* 0xffffb5b000007947 */ /* 0x000fea000383ffff */
.L_x_2154:
[----:B------:R-:W-:Y:S05]  /*6620*/  BSYNC B1 ;  /* 0x0000000000017941 */ /* 0x000fea0003800000 */
.L_x_2141:
[----:B------:R0:W5:Y:S01]  /*6630*/  LDL.LU R52, [R1] ;  /* 0x0000000001347983 */ /* 0x0001620000300800 */
        /* <DEDUP_REMOVED lines=159> */
.L_x_2140:
[----:B0-----:R-:W-:Y:S05]  /*7030*/  BSYNC B0 ;  /* 0x0000000000007941 */ /* 0x001fea0003800000 */
.L_x_2138:
[----:B------:R-:W0:Y:S01]  /*7040*/  S2R R164, SR_TID.X ;  /* 0x0000000000a47919 */ /* 0x000e220000002100 */
[----:B------:R-:W-:Y:S01]  /*7050*/  WARPSYNC 0xffffffff ;  /* 0xffffffff00007948 */ /* 0x000fe20003800000 */
[----:B0-----:R-:W-:Y:S02]  /*7060*/  SHF.R.U32.HI R0, RZ, 0x5, R164 ;  /* 0x00000005ff007819 */ /* 0x001fe400000116a4 */
[----:B------:R-:W-:-:S05]  /*7070*/  LOP3.LUT R3, R164, 0x1f, RZ, 0xc0, !PT ;  /* 0x0000001fa4037812 */ /* 0x000fca00078ec0ff */
[----:B------:R-:W-:-:S05]  /*7080*/  IMAD R0, R0, 0x140, R3 ;  /* 0x0000014000007824 */ /* 0x000fca00078e0203 */
[----:B------:R-:W-:Y:S04]  /*7090*/  STS.128 [R0.X16], R32 ;  /* 0x0000002000007388 */ /* 0x000fe8000000cc00 */
[----:B------:R-:W-:Y:S04]  /*70a0*/  STS.128 [R0.X16+0x200], R44 ;  /* 0x0002002c00007388 */ /* 0x000fe8000000cc00 */
[----:B------:R-:W-:Y:S04]  /*70b0*/  STS.128 [R0.X16+0x400], R56 ;  /* 0x0004003800007388 */ /* 0x000fe8000000cc00 */
[----:B------:R-:W-:Y:S04]  /*70c0*/  STS.128 [R0.X16+0x600], R68 ;  /* 0x0006004400007388 */ /* 0x000fe8000000cc00 */
[----:B-----5:R-:W-:Y:S04]  /*70d0*/  STS.128 [R0.X16+0x800], R80 ;  /* 0x0008005000007388 */ /* 0x020fe8000000cc00 */
[----:B------:R-:W-:Y:S04]  /*70e0*/  STS.128 [R0.X16+0xa00], R92 ;  /* 0x000a005c00007388 */ /* 0x000fe8000000cc00 */
[----:B------:R-:W-:Y:S04]  /*70f0*/  STS.128 [R0.X16+0xc00], R104 ;  /* 0x000c006800007388 */ /* 0x000fe8000000cc00 */
[----:B------:R-:W-:Y:S04]  /*7100*/  STS.128 [R0.X16+0xe00], R120 ;  /* 0x000e007800007388 */ /* 0x000fe8000000cc00 */
[----:B------:R-:W-:Y:S04]  /*7110*/  STS.128 [R0.X16+0x1000], R136 ;  /* 0x0010008800007388 */ /* 0x000fe8000000cc00 */
[----:B------:R-:W-:Y:S04]  /*7120*/  STS.128 [R0.X16+0x1200], R160 ;  /* 0x001200a000007388 */ /* 0x000fe8000000cc00 */
        /* <DEDUP_REMOVED lines=66> */
[----:B------:R0:W-:Y:S04]  /*7550*/  STS.128 [R0.X16], R4 ;  /* 0x0000000400007388 */ /* 0x0001e8000000cc00 */
[----:B------:R1:W-:Y:S04]  /*7560*/  STS.128 [R0.X16+0x200], R8 ;  /* 0x0002000800007388 */ /* 0x0003e8000000cc00 */
[----:B------:R-:W-:Y:S04]  /*7570*/  STS.128 [R0.X16+0x400], R12 ;  /* 0x0004000c00007388 */ /* 0x000fe8000000cc00 */
[----:B------:R-:W-:Y:S04]  /*7580*/  STS.128 [R0.X16+0x600], R16 ;  /* 0x0006001000007388 */ /* 0x000fe8000000cc00 */
[----:B------:R-:W-:Y:S01]  /*7590*/  STS.128 [R0.X16+0x800], R20 ;  /* 0x0008001400007388 */ /* 0x000fe2000000cc00 */
[----:B0-----:R-:W-:-:S02]  /*75a0*/  FADD.FTZ R4, R32, R93 ;  /* 0x0000005d20047221 */ /* 0x001fc40000010000 */
[----:B------:R-:W-:Y:S01]  /*75b0*/  FADD.FTZ R5, R33, R92 ;  /* 0x0000005c21057221 */ /* 0x000fe20000010000 */
[----:B------:R-:W-:Y:S01]  /*75c0*/  STS.128 [R0.X16+0xa00], R24 ;  /* 0x000a001800007388 */ /* 0x000fe2000000cc00 */
[----:B------:R-:W-:Y:S02]  /*75d0*/  FADD.FTZ R6, R34, R95 ;  /* 0x0000005f22067221 */ /* 0x000fe40000010000 */
[----:B------:R-:W-:Y:S01]  /*75e0*/  FADD.FTZ R7, R35, R94 ;  /* 0x0000005e23077221 */ /* 0x000fe20000010000 */
[----:B------:R-:W-:Y:S01]  /*75f0*/  STS.128 [R0.X16+0xc00], R28 ;  /* 0x000c001c00007388 */ /* 0x000fe2000000cc00 */
[----:B-1----:R-:W-:Y:S02]  /*7600*/  FADD.FTZ R8, R44, R105 ;  /* 0x000000692c087221 */ /* 0x002fe40000010000 */
[----:B------:R-:W-:Y:S01]  /*7610*/  FADD.FTZ R9, R45, R104 ;  /* 0x000000682d097221 */ /* 0x000fe20000010000 */
[----:B------:R-:W-:Y:S01]  /*7620*/  STS.128 [R0.X16+0xe00], R116 ;  /* 0x000e007400007388 */ /* 0x000fe2000000cc00 */
[----:B------:R-:W-:-:S02]  /*7630*/  FADD.FTZ R10, R46, R107 ;  /* 0x0000006b2e0a7221 */ /* 0x000fc40000010000 */
[----:B------:R-:W-:Y:S01]  /*7640*/  FADD.FTZ R11, R47, R106 ;  /* 0x0000006a2f0b7221 */ /* 0x000fe20000010000 */
[----:B------:R-:W-:Y:S01]  /*7650*/  STS.128 [R0.X16+0x1000], R132 ;  /* 0x0010008400007388 */ /* 0x000fe2000000cc00 */
[----:B--2---:R-:W-:Y:S02]  /*7660*/  FADD.FTZ R4, R4, R123 ;  /* 0x0000007b04047221 */ /* 0x004fe40000010000 */
[----:B---3--:R-:W-:Y:S01]  /*7670*/  FADD.FTZ R5, R5, R122 ;  /* 0x0000007a05057221 */ /* 0x008fe20000010000 */
[----:B------:R-:W-:Y:S01]  /*7680*/  STS.128 [R0.X16+0x1200], R156 ;  /* 0x0012009c00007388 */ /* 0x000fe2000000cc00 */
        /* <DEDUP_REMOVED lines=84> */
[----:B------:R-:W-:Y:S01]  /*7bd0*/  STS.128 [R0.X16], R40 ;  /* 0x0000002800007388 */ /* 0x000fe2000000cc00 */
[----:B0-----:R-:W-:-:S03]  /*7be0*/  FADD.FTZ R69, R14, R69 ;  /* 0x000000450e457221 */ /* 0x001fc60000010000 */
[----:B------:R-:W-:Y:S01]  /*7bf0*/  STS.128 [R0.X16+0x200], R52 ;  /* 0x0002003400007388 */ /* 0x000fe2000000cc00 */
[----:B-1----:R-:W-:-:S03]  /*7c00*/  FADD.FTZ R27, R15, R68 ;  /* 0x000000440f1b7221 */ /* 0x002fc60000010000 */
[----:B------:R-:W-:Y:S01]  /*7c10*/  STS.128 [R0.X16+0x400], R64 ;  /* 0x0004004000007388 */ /* 0x000fe2000000cc00 */
[----:B--2---:R-:W-:-:S03]  /*7c20*/  FADD.FTZ R71, R16, R71 ;  /* 0x0000004710477221 */ /* 0x004fc60000010000 */
[----:B------:R-:W-:Y:S01]  /*7c30*/  STS.128 [R0.X16+0x600], R76 ;  /* 0x0006004c00007388 */ /* 0x000fe2000000cc00 */
[----:B---3--:R-:W-:-:S03]  /*7c40*/  FADD.FTZ R29, R17, R70 ;  /* 0x00000046111d7221 */ /* 0x008fc60000010000 */
[----:B------:R-:W-:Y:S04]  /*7c50*/  STS.128 [R0.X16+0x800], R88 ;  /* 0x0008005800007388 */ /* 0x000fe8000000cc00 */
        /* <DEDUP_REMOVED lines=83> */
[----:B------:R0:W-:Y:S01]  /*8190*/  STS.128 [R0.X16], R36 ;  /* 0x0000002400007388 */ /* 0x0001e2000000cc00 */
[----:B----4-:R-:W-:-:S03]  /*81a0*/  FADD.FTZ R79, R12, R79 ;  /* 0x0000004f0c4f7221 */ /* 0x010fc60000010000 */
[----:B------:R-:W-:Y:S01]  /*81b0*/  STS.128 [R0.X16+0x200], R48 ;  /* 0x0002003000007388 */ /* 0x000fe2000000cc00 */
[----:B------:R-:W-:-:S03]  /*81c0*/  FADD.FTZ R33, R13, R44 ;  /* 0x0000002c0d217221 */ /* 0x000fc60000010000 */
[----:B------:R-:W-:Y:S01]  /*81d0*/  STS.128 [R0.X16+0x400], R60 ;  /* 0x0004003c00007388 */ /* 0x000fe2000000cc00 */
[----:B------:R-:W-:-:S03]  /*81e0*/  FADD.FTZ R81, R14, R81 ;  /* 0x000000510e517221 */ /* 0x000fc60000010000 */
[----:B------:R-:W-:Y:S04]  /*81f0*/  STS.128 [R0.X16+0x600], R72 ;  /* 0x0006004800007388 */ /* 0x000fe8000000cc00 */
[----:B------:R-:W-:Y:S04]  /*8200*/  STS.128 [R0.X16+0x800], R84 ;  /* 0x0008005400007388 */ /* 0x000fe8000000cc00 */
[----:B------:R-:W-:Y:S04]  /*8210*/  STS.128 [R0.X16+0xa00], R96 ;  /* 0x000a006000007388 */ /* 0x000fe8000000cc00 */
[----:B------:R-:W-:Y:S04]  /*8220*/  STS.128 [R0.X16+0xc00], R108 ;  /* 0x000c006c00007388 */ /* 0x000fe8000000cc00 */
[----:B------:R-:W-:Y:S04]  /*8230*/  STS.128 [R0.X16+0xe00], R124 ;  /* 0x000e007c00007388 */ /* 0x000fe8000000cc00 */
[----:B------:R-:W-:Y:S04]  /*8240*/  STS.128 [R0.X16+0x1000], R140 ;  /* 0x0010008c00007388 */ /* 0x000fe8000000cc00 */
[----:B------:R-:W-:Y:S04]  /*8250*/  STS.128 [R0.X16+0x1200], R148 ;  /* 0x0012009400007388 */ /* 0x000fe8000000cc00 */
        /* <DEDUP_REMOVED lines=35> */
[----:B------:R-:W4:Y:S02]  /*8490*/  LDS R53, [R164.X4+0x2e00] ;  /* 0x002e0000a4357984 */ /* 0x000f240000004800 */
[----:B------:R-:W-:-:S02]  /*84a0*/  FADD.FTZ R0, R0, R39 ;  /* 0x0000002700007221 */ /* 0x000fc40000010000 */
[----:B------:R-:W4:Y:S01]  /*84b0*/  LDS R24, [R164.X4+0x800] ;  /* 0x00080000a4187984 */ /* 0x000f220000004800 */
[----:B------:R-:W-:-:S03]  /*84c0*/  FADD.FTZ R20, RZ, R20 ;  /* 0x00000014ff147221 */ /* 0x000fc60000010000 */
[----:B------:R-:W4:Y:S01]  /*84d0*/  LDS R39, [R164.X4+0x1c00] ;  /* 0x001c0000a4277984 */ /* 0x000f220000004800 */
[----:B------:R-:W-:-:S03]  /*84e0*/  FADD.FTZ R49, R0, R49 ;  /* 0x0000003100317221 */ /* 0x000fc60000010000 */
[----:B------:R-:W-:Y:S01]  /*84f0*/  STG.E [R12.64], R47 ;  /* 0x0000002f0c007986 */ /* 0x000fe2000c101904 */
[----:B------:R-:W-:-:S03]  /*8500*/  FADD.FTZ R20, R20, R41 ;  /* 0x0000002914147221 */ /* 0x000fc60000010000 */
[----:B------:R-:W4:Y:S01]  /*8510*/  LDS R47, [R164.X4+0x3000] ;  /* 0x00300000a42f7984 */ /* 0x000f220000004800 */
[----:B------:R-:W-:-:S03]  /*8520*/  FADD.FTZ R20, R20, R51 ;  /* 0x0000003314147221 */ /* 0x000fc60000010000 */
[----:B------:R-:W4:Y:S01]  /*8530*/  LDS R0, [R164.X4+0xa00] ;  /* 0x000a0000a4007984 */ /* 0x000f220000004800 */
[----:B-1----:R-:W-:-:S03]  /*8540*/  FADD.FTZ R41, R49, R26 ;  /* 0x0000001a31297221 */ /* 0x002fc60000010000 */
[----:B------:R-:W-:Y:S01]  /*8550*/  STG.E [R14.64], R2 ;  /* 0x000000020e007986 */ /* 0x000fe2000c101904 */
[----:B--2---:R-:W-:-:S03]  /*8560*/  FADD.FTZ R61, R20, R61 ;  /* 0x0000003d143d7221 */ /* 0x004fc60000010000 */
[----:B------:R-:W-:Y:S04]  /*8570*/  STG.E [R16.64], R55 ;  /* 0x0000003710007986 */ /* 0x000fe8000c101904 */
[----:B------:R-:W-:Y:S01]  /*8580*/  STG.E [R18.64], R31 ;  /* 0x0000001f12007986 */ /* 0x000fe2000c101904 */
[----:B0-----:R-:W-:-:S03]  /*8590*/  FADD.FTZ R22, RZ, R22 ;  /* 0x00000016ff167221 */ /* 0x001fc60000010000 */
[----:B------:R-:W0:Y:S01]  /*85a0*/  LDS R63, [R164.X4+0x4200] ;  /* 0x00420000a43f7984 */ /* 0x000e220000004800 */
[----:B---3--:R-:W-:-:S03]  /*85b0*/  FADD.FTZ R22, R22, R43 ;  /* 0x0000002b16167221 */ /* 0x008fc60000010000 */
[----:B------:R-:W1:Y:S01]  /*85c0*/  LDS R31, [R164.X4+0x1e00] ;  /* 0x001e0000a41f7984 */ /* 0x000e620000004800 */
[----:B----4-:R-:W-:-:S03]  /*85d0*/  FADD.FTZ R22, R22, R53 ;  /* 0x0000003516167221 */ /* 0x010fc60000010000 */
[----:B------:R-:W2:Y:S01]  /*85e0*/  LDS R2, [R164.X4+0xc00] ;  /* 0x000c0000a4027984 */ /* 0x000ea20000004800 */
[----:B------:R-:W-:-:S03]  /*85f0*/  FADD.FTZ R24, RZ, R24 ;  /* 0x00000018ff187221 */ /* 0x000fc60000010000 */
[----:B------:R-:W-:Y:S01]  /*8600*/  STG.E [R12.64+0x200], R23 ;  /* 0x000200170c007986 */ /* 0x000fe2000c101904 */
[----:B------:R-:W-:-:S03]  /*8610*/  FADD.FTZ R24, R24, R39 ;  /* 0x0000002718187221 */ /* 0x000fc60000010000 */
[----:B------:R-:W-:Y:S04]  /*8620*/  STG.E [R14.64+0x200], R3 ;  /* 0x000200030e007986 */ /* 0x000fe8000c101904 */
        /* <DEDUP_REMOVED lines=12> */
[----:B--2---:R-:W-:-:S03]  /*86f0*/  FADD.FTZ R2, RZ, R2 ;  /* 0x00000002ff027221 */ /* 0x004fc60000010000 */
        /* <DEDUP_REMOVED lines=13> */
[----:B------:R-:W4:Y:S01]  /*87d0*/  LDS R30, [R164.X4+0x4a00] ;  /* 0x004a0000a41e7984 */ /* 0x000f220000004800 */
[----:B0-----:R-:W-:-:S03]  /*87e0*/  FADD.FTZ R2, R2, R51 ;  /* 0x0000003302027221 */ /* 0x001fc60000010000 */
[----:B------:R-:W0:Y:S01]  /*87f0*/  LDS R43, [R164.X4+0x3800] ;  /* 0x00380000a42b7984 */ /* 0x000e220000004800 */
[----:B-1----:R-:W-:-:S03]  /*8800*/  FADD.FTZ R3, R3, R26 ;  /* 0x0000001a03037221 */ /* 0x002fc60000010000 */
[----:B------:R-:W1:Y:S01]  /*8810*/  LDS R41, [R164.X4+0x2600] ;  /* 0x00260000a4297984 */ /* 0x000e620000004800 */
[----:B--2---:R-:W-:-:S03]  /*8820*/  FADD.FTZ R20, RZ, R20 ;  /* 0x00000014ff147221 */ /* 0x004fc60000010000 */
        /* <DEDUP_REMOVED lines=12> */
[----:B------:R-:W-:-:S03]  /*88f0*/  FADD.FTZ R3, R3, R30 ;  /* 0x0000001e03037221 */ /* 0x000fc60000010000 */
        /* <DEDUP_REMOVED lines=31> */
.L_x_2142:
[----:B0-----:R-:W-:Y:S01]  /*8af0*/  HFMA2.MMA R34, -RZ, RZ, 0, 5.9604644775390625e-08 ;  /* 0x00000001ff227435 */ /* 0x001fe200000001ff */
[----:B------:R-:W-:-:S02]  /*8b00*/  MOV R33, R36 ;  /* 0x0000002400217202 */ /* 0x000fc40000000f00 */
[----:B------:R-:W-:Y:S02]  /*8b10*/  MOV R39, 0x1f ;  /* 0x0000001f00277802 */ /* 0x000fe40000000f00 */
[----:B------:R-:W-:Y:S02]  /*8b20*/  MOV R38, 0xffffffff ;  /* 0xffffffff00267802 */ /* 0x000fe40000000f00 */
[----:B------:R-:W-:Y:S02]  /*8b30*/  MOV R32, 0x8b50 ;  /* 0x00008b5000207802 */ /* 0x000fe40000000f00 */
[----:B-----5:R-:W-:Y:S05]  /*8b40*/  CALL.REL.NOINC `($__internal_97_$__cuda_sm70_shflsync_bfly_p) ;  /* 0x0000046000007944 */ /* 0x020fea0003c00000 */
[----:B-1----:R-:W-:Y:S01]  /*8b50*/  MOV R37, R34 ;  /* 0x0000002200257202 */ /* 0x002fe20000000f00 */
[----:B------:R-:W-:Y:S05]  /*8b60*/  BRA `(.L_x_2156) ;  /* 0xffffc2d000007947 */ /* 0x000fea000383ffff */
.L_x_2143:
[----:B------:R-:W-:Y:S01]  /*8b70*/  HFMA2.MMA R34, -RZ, RZ, 0, 5.9604644775390625e-08 ;  /* 0x00000001ff227435 */ /* 0x000fe200000001ff */
[----:B------:R-:W-:Y:S02]  /*8b80*/  MOV R33, R35 ;  /* 0x0000002300217202 */ /* 0x000fe40000000f00 */
[----:B------:R-:W-:Y:S02]  /*8b90*/  MOV R39, 0x1f ;  /* 0x0000001f00277802 */ /* 0x000fe40000000f00 */
[----:B------:R-:W-:-:S02]  /*8ba0*/  MOV R38, 0xffffffff ;  /* 0xffffffff00267802 */ /* 0x000fc40000000f00 */
[----:B------:R-:W-:Y:S02]  /*8bb0*/  MOV R32, 0x8bd0 ;  /* 0x00008bd000207802 */ /* 0x000fe40000000f00 */
[----:B01---5:R-:W-:Y:S05]  /*8bc0*/  CALL.REL.NOINC `($__internal_97_$__cuda_sm70_shflsync_bfly_p) ;  /* 0x000003e000007944 */ /* 0x023fea0003c00000 */
[----:B------:R-:W-:Y:S01]  /*8bd0*/  FADD.FTZ R36, R36, R37 ;  /* 0x0000002524247221 */ /* 0x000fe20000010000 */
[----:B------:R-:W-:Y:S01]  /*8be0*/  MOV R39, 0x1f ;  /* 0x0000001f00277802 */ /* 0x000fe20000000f00 */
[----:B-1----:R-:W-:Y:S01]  /*8bf0*/  FADD.FTZ R35, R35, R34 ;  /* 0x0000002223237221 */ /* 0x002fe20000010000 */
[----:B------:R-:W-:Y:S01]  /*8c00*/  HFMA2.MMA R34, -RZ, RZ, 0, 1.1920928955078125e-07 ;  /* 0x00000002ff227435 */ /* 0x000fe200000001ff */
[----:B------:R-:W-:Y:S02]  /*8c10*/  MOV R38, 0xffffffff ;  /* 0xffffffff00267802 */ /* 0x000fe40000000f00 */
[----:B------:R-:W-:Y:S02]  /*8c20*/  MOV R33, R36 ;  /* 0x0000002400217202 */ /* 0x000fe40000000f00 */
[----:B------:R-:W-:Y:S02]  /*8c30*/  MOV R32, 0x8c50 ;  /* 0x00008c5000207802 */ /* 0x000fe40000000f00 */
[----:B------:R-:W-:Y:S05]  /*8c40*/  CALL.REL.NOINC `($__internal_97_$__cuda_sm70_shflsync_bfly_p) ;  /* 0x0000036000007944 */ /* 0x000fea0003c00000 */
[----:B-1----:R-:W-:Y:S01]  /*8c50*/  MOV R37, R34 ;  /* 0x0000002200257202 */ /* 0x002fe20000000f00 */
[----:B------:R-:W-:Y:S01]  /*8c60*/  HFMA2.MMA R34, -RZ, RZ, 0, 1.1920928955078125e-07 ;  /* 0x00000002ff227435 */ /* 0x000fe200000001ff */
[----:B------:R-:W-:-:S02]  /*8c70*/  MOV R33, R35 ;  /* 0x0000002300217202 */ /* 0x000fc40000000f00 */
[----:B------:R-:W-:Y:S02]  /*8c80*/  MOV R39, 0x1f ;  /* 0x0000001f00277802 */ /* 0x000fe40000000f00 */
[----:B------:R-:W-:Y:S02]  /*8c90*/  MOV R38, 0xffffffff ;  /* 0xffffffff00267802 */ /* 0x000fe40000000f00 */
[----:B------:R-:W-:Y:S02]  /*8ca0*/  MOV R32, 0x8cc0 ;  /* 0x00008cc000207802 */ /* 0x000fe40000000f00 */
[----:B------:R-:W-:Y:S05]  /*8cb0*/  CALL.REL.NOINC `($__internal_97_$__cuda_sm70_shflsync_bfly_p) ;  /* 0x000002f000007944 */ /* 0x000fea0003c00000 */
[----:B------:R-:W-:Y:S01]  /*8cc0*/  FADD.FTZ R36, R37, R36 ;  /* 0x0000002425247221 */ /* 0x000fe20000010000 */
[----:B------:R-:W-:Y:S01]  /*8cd0*/  MOV R39, 0x1f ;  /* 0x0000001f00277802 */ /* 0x000fe20000000f00 */
[----:B-1----:R-:W-:Y:S01]  /*8ce0*/  FADD.FTZ R35, R35, R34 ;  /* 0x0000002223237221 */ /* 0x002fe20000010000 */
[----:B------:R-:W-:Y:S01]  /*8cf0*/  HFMA2.MMA R34, -RZ, RZ, 0, 2.384185791015625e-07 ;  /* 0x00000004ff227435 */ /* 0x000fe200000001ff */
[----:B------:R-:W-:Y:S02]  /*8d00*/  MOV R38, 0xffffffff ;  /* 0xffffffff00267802 */ /* 0x000fe40000000f00 */
[----:B------:R-:W-:-:S02]  /*8d10*/  MOV R33, R36 ;  /* 0x0000002400217202 */ /* 0x000fc40000000f00 */
[----:B------:R-:W-:Y:S02]  /*8d20*/  MOV R32, 0x8d40 ;  /* 0x00008d4000207802 */ /* 0x000fe40000000f00 */
[----:B------:R-:W-:Y:S05]  /*8d30*/  CALL.REL.NOINC `($__internal_97_$__cuda_sm70_shflsync_bfly_p) ;  /* 0x0000027000007944 */ /* 0x000fea0003c00000 */
[----:B-1----:R-:W-:Y:S01]  /*8d40*/  MOV R37, R34 ;  /* 0x0000002200257202 */ /* 0x002fe20000000f00 */
[----:B------:R-:W-:Y:S01]  /*8d50*/  HFMA2.MMA R34, -RZ, RZ, 0, 2.384185791015625e-07 ;  /* 0x00000004ff227435 */ /* 0x000fe200000001ff */
[----:B------:R-:W-:Y:S02]  /*8d60*/  MOV R33, R35 ;  /* 0x0000002300217202 */ /* 0x000fe40000000f00 */
[----:B------:R-:W-:Y:S02]  /*8d70*/  MOV R39, 0x1f ;  /* 0x0000001f00277802 */ /* 0x000fe40000000f00 */
[----:B------:R-:W-:Y:S02]  /*8d80*/  MOV R38, 0xffffffff ;  /* 0xffffffff00267802 */ /* 0x000fe40000000f00 */
[----:B------:R-:W-:Y:S02]  /*8d90*/  MOV R32, 0x8db0 ;  /* 0x00008db000207802 */ /* 0x000fe40000000f00 */
[----:B------:R-:W-:Y:S05]  /*8da0*/  CALL.REL.NOINC `($__internal_97_$__cuda_sm70_shflsync_bfly_p) ;  /* 0x0000020000007944 */ /* 0x000fea0003c00000 */
[----:B------:R-:W-:Y:S01]  /*8db0*/  FADD.FTZ R36, R37, R36 ;  /* 0x0000002425247221 */ /* 0x000fe20000010000 */
[----:B------:R-:W-:Y:S01]  /*8dc0*/  MOV R39, 0x1f ;  /* 0x0000001f00277802 */ /* 0x000fe20000000f00 */
[----:B-1----:R-:W-:Y:S01]  /*8dd0*/  FADD.FTZ R35, R35, R34 ;  /* 0x0000002223237221 */ /* 0x002fe20000010000 */
[----:B------:R-:W-:Y:S01]  /*8de0*/  HFMA2.MMA R34, -RZ, RZ, 0, 4.76837158203125e-07 ;  /* 0x00000008ff227435 */ /* 0x000fe200000001ff */
[----:B------:R-:W-:-:S02]  /*8df0*/  MOV R38, 0xffffffff ;  /* 0xffffffff00267802 */ /* 0x000fc40000000f00 */
[----:B------:R-:W-:Y:S02]  /*8e00*/  MOV R33, R36 ;  /* 0x0000002400217202 */ /* 0x000fe40000000f00 */
[----:B------:R-:W-:Y:S02]  /*8e10*/  MOV R32, 0x8e30 ;  /* 0x00008e3000207802 */ /* 0x000fe40000000f00 */
[----:B------:R-:W-:Y:S05]  /*8e20*/  CALL.REL.NOINC `($__internal_97_$__cuda_sm70_shflsync_bfly_p) ;  /* 0x0000018000007944 */ /* 0x000fea0003c00000 */
[----:B-1----:R-:W-:Y:S01]  /*8e30*/  MOV R37, R34 ;  /* 0x0000002200257202 */ /* 0x002fe20000000f00 */
[----:B------:R-:W-:Y:S01]  /*8e40*/  HFMA2.MMA R34, -RZ, RZ, 0, 4.76837158203125e-07 ;  /* 0x00000008ff227435 */ /* 0x000fe200000001ff */
[----:B------:R-:W-:Y:S02]  /*8e50*/  MOV R33, R35 ;  /* 0x0000002300217202 */ /* 0x000fe40000000f00 */
[----:B------:R-:W-:Y:S02]  /*8e60*/  MOV R39, 0x1f ;  /* 0x0000001f00277802 */ /* 0x000fe40000000f00 */
[----:B------:R-:W-:Y:S02]  /*8e70*/  MOV R38, 0xffffffff ;  /* 0xffffffff00267802 */ /* 0x000fe40000000f00 */
[----:B------:R-:W-:-:S02]  /*8e80*/  MOV R32, 0x8ea0 ;  /* 0x00008ea000207802 */ /* 0x000fc40000000f00 */
[----:B------:R-:W-:Y:S05]  /*8e90*/  CALL.REL.NOINC `($__internal_97_$__cuda_sm70_shflsync_bfly_p) ;  /* 0x0000011000007944 */ /* 0x000fea0003c00000 */
[----:B------:R-:W-:Y:S01]  /*8ea0*/  FADD.FTZ R36, R37, R36 ;  /* 0x0000002425247221 */ /* 0x000fe20000010000 */
[----:B------:R-:W-:Y:S01]  /*8eb0*/  MOV R39, 0x1f ;  /* 0x0000001f00277802 */ /* 0x000fe20000000f00 */
[----:B-1----:R-:W-:Y:S01]  /*8ec0*/  FADD.FTZ R35, R35, R34 ;  /* 0x0000002223237221 */ /* 0x002fe20000010000 */
[----:B------:R-:W-:Y:S01]  /*8ed0*/  HFMA2.MMA R34, -RZ, RZ, 0, 9.5367431640625e-07 ;  /* 0x00000010ff227435 */ /* 0x000fe200000001ff */
[----:B------:R-:W-:-:S02]  /*8ee0*/  MOV R38, 0xffffffff ;  /* 0xffffffff00267802 */ /* 0x000fc40000000f00 */
[----:B------:R-:W-:Y:S02]  /*8ef0*/  MOV R33, R36 ;  /* 0x0000002400217202 */ /* 0x000fe40000000f00 */
[----:B------:R-:W-:Y:S02]  /*8f00*/  MOV R32, 0x8f20 ;  /* 0x00008f2000207802 */ /* 0x000fe40000000f00 */
[----:B------:R-:W-:Y:S05]  /*8f10*/  CALL.REL.NOINC `($__internal_97_$__cuda_sm70_shflsync_bfly_p) ;  /* 0x0000009000007944 */ /* 0x000fea0003c00000 */
[----:B-1----:R-:W-:Y:S01]  /*8f20*/  MOV R37, R34 ;  /* 0x0000002200257202 */ /* 0x002fe20000000f00 */
[----:B------:R-:W-:Y:S01]  /*8f30*/  HFMA2.MMA R34, -RZ, RZ, 0, 9.5367431640625e-07 ;  /* 0x00000010ff227435 */ /* 0x000fe200000001ff */
[----:B------:R-:W-:Y:S02]  /*8f40*/  MOV R33, R35 ;  /* 0x0000002300217202 */ /* 0x000fe40000000f00 */
[----:B------:R-:W-:Y:S02]  /*8f50*/  MOV R39, 0x1f ;  /* 0x0000001f00277802 */ /* 0x000fe40000000f00 */
[----:B------:R-:W-:Y:S02]  /*8f60*/  MOV R38, 0xffffffff ;  /* 0xffffffff00267802 */ /* 0x000fe40000000f00 */
[----:B------:R-:W-:-:S02]  /*8f70*/  MOV R32, 0x8f90 ;  /* 0x00008f9000207802 */ /* 0x000fc40000000f00 */
[----:B------:R-:W-:Y:S05]  /*8f80*/  CALL.REL.NOINC `($__internal_97_$__cuda_sm70_shflsync_bfly_p) ;  /* 0x0000002000007944 */ /* 0x000fea0003c00000 */
[----:B-1----:R-:W-:Y:S01]  /*8f90*/  MOV R32, R34 ;  /* 0x0000002200207202 */ /* 0x002fe20000000f00 */
[----:B------:R-:W-:Y:S05]  /*8fa0*/  BRA `(.L_x_2157) ;  /* 0xffffbfb000007947 */ /* 0x000fea000383ffff */
        .weak           $__internal_97_$__cuda_sm70_shflsync_bfly_p
        .type           $__internal_97_$__cuda_sm70_shflsync_bfly_p,@function
        .size           $__internal_97_$__cuda_sm70_shflsync_bfly_p,(.L_x_2923 - $__internal_97_$__cuda_sm70_shflsync_bfly_p)
$__internal_97_$__cuda_sm70_shflsync_bfly_p:
[----:B------:R-:W-:Y:S04]  /*8fb0*/  WARPSYNC R38 ;  /* 0x0000002600007348 */ /* 0x000fe80003800000 */
[----:B------:R0:W1:Y:S02]  /*8fc0*/  SHFL.BFLY PT, R34, R33, R34, R39 ;  /* 0x0c00002221227389 */ /* 0x00006400000e0027 */
[----:B0-----:R-:W-:-:S06]  /*8fd0*/  HFMA2.MMA R33, -RZ, RZ, 0, 0 ;  /* 0x00000000ff217435 */ /* 0x001fcc00000001ff */
[----:B------:R-:W-:Y:S05]  /*8fe0*/  RET.REL.NODEC R32 `(_ZN10layer_norm31ln_parallel_residual_bwd_kernelINS_13Kernel_traitsI6__halfffffjLj1280ELj1ELj4ELj1ELj16ENS_18Kernel_traits_baseILj1280ES2_ffffjLj128EEEEELb0ELb0ELb1EEEvNS_9BwdParamsE) ;  /* 0xffff701020007950 */ /* 0x000fea0003c3ffff */
.L_x_2158:
        /* <DEDUP_REMOVED lines=9> */
.L_x_2923:


//--------------------- .text._ZN10layer_norm31ln_parallel_residual_bwd_kernelINS_13Kernel_traitsI6__halfffffjLj1280ELj1ELj4ELj1ELj16ENS_18Kernel_traits_baseILj1280ES2_ffffjLj128EEEEELb0ELb1ELb0EEEvNS_9BwdParamsE --------------------------
	.section	.text._ZN10layer_norm31ln_parallel_residual_bwd_kernelINS_13Kernel_traitsI6__halfffffjLj1280ELj1ELj4ELj1ELj16ENS_18Kernel_traits_baseILj1280ES2_ffffjLj128EEEEELb0ELb1ELb0EEEvNS_9BwdParamsE,"ax",@progbits
	.sectioninfo	@"SHI_REGISTERS=255"
	.align	128
        .global         _ZN10layer_norm31ln_parallel_residual_bwd_kernelINS_13Kernel_traitsI6__halfffffjLj1280ELj1ELj4ELj1ELj16ENS_18Kernel_traits_baseILj1280ES2_ffffjLj128EEEEELb0ELb1ELb0EEEvNS_9BwdParamsE
        .type           _ZN10layer_norm31ln_parallel_residual_bwd_kernelINS_13Kernel_traitsI6__halfffffjLj1280ELj1ELj4ELj1ELj16ENS_18Kernel_traits_baseILj1280ES2_ffffjLj128EEEEELb0ELb1ELb0EEEvNS_9BwdParamsE,@function
        .size           _ZN10layer_norm31ln_parallel_residual_bwd_kernelINS_13Kernel_traitsI6__halfffffjLj1280ELj1ELj4ELj1ELj16ENS_18Kernel_traits_baseILj1280ES2_ffffjLj128EEEEELb0ELb1ELb0EEEvNS_9BwdParamsE,(.L_x_2924 - _ZN10layer_norm31ln_parallel_residual_bwd_kernelINS_13Kernel_traitsI6__halfffffjLj1280ELj1ELj4ELj1ELj16ENS_18Kernel_traits_baseILj1280ES2_ffffjLj128EEEEELb0ELb1ELb0EEEvNS_9BwdParamsE)
        .other          _ZN10layer_norm31ln_parallel_residual_bwd_kernelINS_13Kernel_traitsI6__halfffffjLj1280ELj1ELj4ELj1ELj16ENS_18Kernel_traits_baseILj1280ES2_ffffjLj128EEEEELb0ELb1ELb0EEEvNS_9BwdParamsE,@"STO_CUDA_ENTRY STV_DEFAULT"
_ZN10layer_norm31ln_parallel_residual_bwd_kernelINS_13Kernel_traitsI6__halfffffjLj1280ELj1ELj4ELj1ELj16ENS_18Kernel_traits_baseILj1280ES2_ffffjLj128EEEEELb0ELb1ELb0EEEvNS_9BwdParamsE:
.text._ZN10layer_norm31ln_parallel_residual_bwd_kernelINS_13Kernel_traitsI6__halfffffjLj1280ELj1ELj4ELj1ELj16ENS_18Kernel_traits_baseILj1280ES2_ffffjLj128EEEEELb0ELb1ELb0EEEvNS_9BwdParamsE:
[----:B------:R-:W-:Y:S02]  /*0000*/  MOV R1, c[0x0][0x28] ;  /* 0x00000a0000017a02 */ /* 0x000fe40000000f00 */
[----:B------:R-:W0:Y:S01]  /*0010*/  S2R R44, SR_TID.X ;  /* 0x00000000002c7919 */ /* 0x000e220000002100 */
[----:B------:R-:W-:Y:S01]  /*0020*/  MOV R0, c[0x0][0x168] ;  /* 0x00005a0000007a02 */ /* 0x000fe20000000f00 */
[----:B------:R-:W-:Y:S01]  /*0030*/  ULDC.64 UR4, c[0x0][0x118] ;  /* 0x0000460000047ab9 */ /* 0x000fe20000000a00 */
[----:B------:R-:W-:Y:S02]  /*0040*/  IADD3 R1, R1, -0x30, RZ ;  /* 0xffffffd001017810 */ /* 0x000fe40007ffe0ff */
[----:B------:R-:W-:-:S04]  /*0050*/  SHF.R.S32.HI R0, RZ, 0x1f, R0 ;  /* 0x0000001fff007819 */ /* 0x000fc80000011400 */
[----:B------:R-:W-:Y:S02]  /*0060*/  LEA.HI R0, R0, c[0x0][0x168], RZ, 0x2 ;  /* 0x00005a0000007a11 */ /* 0x000fe400078f10ff */
[----:B0-----:R-:W-:-:S04]  /*0070*/  LOP3.LUT R3, R44, 0x1f, RZ, 0xc, !PT ;  /* 0x0000001f2c037812 */ /* 0x001fc800078e0cff */
[----:B------:R-:W-:Y:S02]  /*0080*/  LEA.HI.SX32 R3, R0, R3, 0x1e ;  /* 0x0000000300037211 */ /* 0x000fe400078ff2ff */
[----:B------:R-:W-:Y:S02]  /*0090*/  LOP3.LUT R0, R44, 0x1f, RZ, 0xc0, !PT ;  /* 0x0000001f2c007812 */ /* 0x000fe400078ec0ff */
[C---:B------:R-:W-:Y:S02]  /*00a0*/  LOP3.LUT P3, RZ, R3.reuse, 0xffffffe0, RZ, 0xc0, !PT ;  /* 0xffffffe003ff7812 */ /* 0x040fe4000786c0ff */
[C---:B------:R-:W-:Y:S02]  /*00b0*/  ISETP.GE.U32.AND P1, PT, R3.reuse, 0x40, PT ;  /* 0x000000400300780c */ /* 0x040fe40003f26070 */
[C---:B------:R-:W-:Y:S02]  /*00c0*/  ISETP.GE.U32.AND P2, PT, R3.reuse, 0x60, PT ;  /* 0x000000600300780c */ /* 0x040fe40003f46070 */
[----:B------:R-:W-:-:S02]  /*00d0*/  ISETP.GE.U32.AND P6, PT, R3, 0x80, PT ;  /* 0x000000800300780c */ /* 0x000fc40003fc6070 */
[----:B------:R-:W-:Y:S02]  /*00e0*/  ISETP.GE.U32.AND P0, PT, R3, 0xa0, PT ;  /* 0x000000a00300780c */ /* 0x000fe40003f06070 */
[----:B------:R-:W-:Y:S02]  /*00f0*/  P2R R42, PR, RZ, 0x40 ;  /* 0x00000040ff2a7803 */ /* 0x000fe40000000000 */
[----:B------:R-:W-:Y:S02]  /*0100*/  P2R R2, PR, RZ, 0x1 ;  /* 0x00000001ff027803 */ /* 0x000fe40000000000 */
[----:B------:R-:W-:Y:S02]  /*0110*/  @P3 MOV R5, 0x8 ;  /* 0x0000000800053802 */ /* 0x000fe40000000f00 */
[----:B------:R-:W-:Y:S02]  /*0120*/  @P1 MOV R27, 0x8 ;  /* 0x00000008001b1802 */ /* 0x000fe40000000f00 */
[----:B------:R-:W-:Y:S01]  /*0130*/  @P2 MOV R29, 0x8 ;  /* 0x00000008001d2802 */ /* 0x000fe20000000f00 */
[C---:B------:R-:W-:Y:S01]  /*0140*/  @P3 IMAD.WIDE.U32 R4, R0.reuse, R5, c[0x0][0x1b0] ;  /* 0x00006c0000043625 */ /* 0x040fe200078e0005 */
[----:B------:R-:W-:-:S02]  /*0150*/  @P3 LOP3.LUT R0, R0, 0x20, RZ, 0xfc, !PT ;  /* 0x0000002000003812 */ /* 0x000fc400078efcff */
[----:B------:R-:W-:Y:S02]  /*0160*/  @P6 MOV R31, 0x8 ;  /* 0x00000008001f6802 */ /* 0x000fe40000000f00 */
[----:B------:R-:W-:Y:S01]  /*0170*/  @P0 MOV R33, 0x8 ;  /* 0x0000000800210802 */ /* 0x000fe20000000f00 */
[C---:B------:R-:W-:Y:S01]  /*0180*/  @P1 IMAD.WIDE.U32 R26, R0.reuse, R27, c[0x0][0x1b0] ;  /* 0x00006c00001a1625 */ /* 0x040fe200078e001b */
[----:B------:R-:W-:Y:S01]  /*0190*/  @P1 IADD3 R0, R0, 0x20, RZ ;  /* 0x0000002000001810 */ /* 0x000fe20007ffe0ff */
[----:B------:R0:W5:Y:S01]  /*01a0*/  @P3 LDG.E.64 R6, [R4.64] ;  /* 0x0000000404063981 */ /* 0x000162000c1e1b00 */
[----:B------:R-:W-:-:S03]  /*01b0*/  ISETP.GE.U32.AND P1, PT, R3, 0xc0, PT ;  /* 0x000000c00300780c */ /* 0x000fc60003f26070 */
[C---:B------:R-:W-:Y:S01]  /*01c0*/  @P2 IMAD.WIDE.U32 R28, R0.reuse, R29, c[0x0][0x1b0] ;  /* 0x00006c00001c2625 */ /* 0x040fe200078e001d */
[----:B------:R-:W-:Y:S02]  /*01d0*/  @P2 IADD3 R0, R0, 0x20, RZ ;  /* 0x0000002000002810 */ /* 0x000fe40007ffe0ff */
[----:B------:R-:W-:-:S03]  /*01e0*/  ISETP.GE.U32.AND P2, PT, R3, 0xe0, PT ;  /* 0x000000e00300780c */ /* 0x000fc60003f46070 */
[C---:B------:R-:W-:Y:S01]  /*01f0*/  @P6 IMAD.WIDE.U32 R30, R0.reuse, R31, c[0x0][0x1b0] ;  /* 0x00006c00001e6625 */ /* 0x040fe200078e001f */
[----:B------:R-:W-:Y:S02]  /*0200*/  @P6 IADD3 R0, R0, 0x20, RZ ;  /* 0x0000002000006810 */ /* 0x000fe40007ffe0ff */
[C---:B------:R-:W-:Y:S02]  /*0210*/  ISETP.GE.U32.AND P3, PT, R3.reuse, 0x100, PT ;  /* 0x000001000300780c */ /* 0x040fe40003f66070 */
[----:B------:R-:W-:Y:S01]  /*0220*/  @P1 MOV R35, 0x8 ;  /* 0x0000000800231802 */ /* 0x000fe20000000f00 */
[C---:B------:R-:W-:Y:S01]  /*0230*/  @P0 IMAD.WIDE.U32 R32, R0.reuse, R33, c[0x0][0x1b0] ;  /* 0x00006c0000200625 */ /* 0x040fe200078e0021 */
[----:B------:R-:W-:Y:S02]  /*0240*/  @P0 IADD3 R0, R0, 0x20, RZ ;  /* 0x0000002000000810 */ /* 0x000fe40007ffe0ff */
[C---:B------:R-:W-:Y:S02]  /*0250*/  ISETP.GE.U32.AND P0, PT, R3.reuse, 0x40, PT ;  /* 0x000000400300780c */ /* 0x040fe40003f06070 */
[C---:B------:R-:W-:Y:S01]  /*0260*/  ISETP.GE.U32.AND P6, PT, R3.reuse, 0x60, PT ;  /* 0x000000600300780c */ /* 0x040fe20003fc6070 */
[----:B------:R-:W-:Y:S01]  /*0270*/  @P1 IMAD.WIDE.U32 R34, R0, R35, c[0x0][0x1b0] ;  /* 0x00006c0000221625 */ /* 0x000fe200078e0023 */
[----:B------:R-:W-:-:S02]  /*0280*/  ISETP.GE.U32.AND P4, PT, R3, 0x120, PT ;  /* 0x000001200300780c */ /* 0x000fc40003f86070 */
[----:B------:R-:W-:Y:S02]  /*0290*/  @P2 MOV R37, 0x8 ;  /* 0x0000000800252802 */ /* 0x000fe40000000f00 */
[----:B------:R-:W-:Y:S01]  /*02a0*/  @P1 IADD3 R0, R0, 0x20, RZ ;  /* 0x0000002000001810 */ /* 0x000fe20007ffe0ff */
[----:B------:R1:W5:Y:S01]  /*02b0*/  @P1 LDG.E.64 R16, [R34.64] ;  /* 0x0000000422101981 */ /* 0x000362000c1e1b00 */
[----:B------:R-:W-:-:S03]  /*02c0*/  @P3 MOV R39, 0x8 ;  /* 0x0000000800273802 */ /* 0x000fc60000000f00 */
[C---:B------:R-:W-:Y:S01]  /*02d0*/  @P2 IMAD.WIDE.U32 R36, R0.reuse, R37, c[0x0][0x1b0] ;  /* 0x00006c0000242625 */ /* 0x040fe200078e0025 */
[----:B------:R-:W-:Y:S01]  /*02e0*/  @P2 IADD3 R0, R0, 0x20, RZ ;  /* 0x0000002000002810 */ /* 0x000fe20007ffe0ff */
[----:B------:R1:W5:Y:S01]  /*02f0*/  @P0 LDG.E.64 R8, [R26.64] ;  /* 0x000000041a080981 */ /* 0x000362000c1e1b00 */
[----:B------:R-:W-:-:S03]  /*0300*/  ISETP.NE.AND P0, PT, R2, RZ, PT ;  /* 0x000000ff0200720c */ /* 0x000fc60003f05270 */
[----:B------:R1:W5:Y:S01]  /*0310*/  @P6 LDG.E.64 R10, [R28.64] ;  /* 0x000000041c0a6981 */ /* 0x000362000c1e1b00 */
[----:B------:R-:W-:Y:S01]  /*0320*/  ISETP.NE.AND P6, PT, R42, RZ, PT ;  /* 0x000000ff2a00720c */ /* 0x000fe20003fc5270 */
[C---:B------:R-:W-:Y:S01]  /*0330*/  @P3 IMAD.WIDE.U32 R38, R0.reuse, R39, c[0x0][0x1b0] ;  /* 0x00006c0000263625 */ /* 0x040fe200078e0027 */
[----:B------:R-:W-:Y:S01]  /*0340*/  @P4 MOV R41, 0x8 ;  /* 0x0000000800294802 */ /* 0x000fe20000000f00 */
[----:B------:R1:W5:Y:S01]  /*0350*/  @P2 LDG.E.64 R18, [R36.64] ;  /* 0x0000000424122981 */ /* 0x000362000c1e1b00 */
[----:B------:R-:W-:-:S03]  /*0360*/  @P3 IADD3 R0, R0, 0x20, RZ ;  /* 0x0000002000003810 */ /* 0x000fc60007ffe0ff */
[----:B------:R1:W5:Y:S02]  /*0370*/  @P3 LDG.E.64 R20, [R38.64] ;  /* 0x0000000426143981 */ /* 0x000364000c1e1b00 */
[----:B------:R-:W-:Y:S02]  /*0380*/  @P4 IMAD.WIDE.U32 R40, R0, R41, c[0x0][0x1b0] ;  /* 0x00006c0000284625 */ /* 0x000fe400078e0029 */
[----:B------:R1:W5:Y:S04]  /*0390*/  @P0 LDG.E.64 R14, [R32.64] ;  /* 0x00000004200e0981 */ /* 0x000368000c1e1b00 */
[----:B------:R1:W5:Y:S04]  /*03a0*/  @P6 LDG.E.64 R12, [R30.64] ;  /* 0x000000041e0c6981 */ /* 0x000368000c1e1b00 */
[----:B------:R1:W5:Y:S01]  /*03b0*/  @P4 LDG.E.64 R22, [R40.64] ;  /* 0x0000000428164981 */ /* 0x000362000c1e1b00 */
[----:B------:R-:W-:-:S03]  /*03c0*/  ISETP.GE.U32.AND P5, PT, R3, 0x140, PT ;  /* 0x000001400300780c */ /* 0x000fc60003fa6070 */
[----:B------:R-:W2:Y:S01]  /*03d0*/  S2R R43, SR_CTAID.X ;  /* 0x00000000002b7919 */ /* 0x000ea20000002500 */
[----:B------:R-:W-:-:S09]  /*03e0*/  @P4 IADD3 R0, R0, 0x20, RZ ;  /* 0x0000002000004810 */ /* 0x000fd20007ffe0ff */
[----:B0-----:R-:W-:-:S05]  /*03f0*/  @P5 MOV R5, 0x8 ;  /* 0x0000000800055802 */ /* 0x001fca0000000f00 */
[----:B------:R-:W-:Y:S01]  /*0400*/  @P5 IMAD.WIDE.U32 R4, R0, R5, c[0x0][0x1b0] ;  /* 0x00006c0000045625 */ /* 0x000fe200078e0005 */
[----:B------:R-:W-:-:S04]  /*0410*/  SHF.R.U32.HI R0, RZ, 0x5, R44 ;  /* 0x00000005ff007819 */ /* 0x000fc8000001162c */
[----:B------:R1:W5:Y:S01]  /*0420*/  @P5 LDG.E.64 R24, [R4.64] ;  /* 0x0000000404185981 */ /* 0x000362000c1e1b00 */
[----:B--2---:R-:W-:-:S04]  /*0430*/  LEA R0, R43, R0, 0x2 ;  /* 0x000000002b007211 */ /* 0x004fc800078e10ff */
        /* <DEDUP_REMOVED lines=43> */
[----:B-1---5:R-:W-:Y:S01]  /*06f0*/  MOV R2, R6 ;  /* 0x0000000600027202 */ /* 0x022fe20000000f00 */
[----:B------:R-:W-:Y:S01]  /*0700*/  HFMA2.MMA R129, -RZ, RZ, 0, 0 ;  /* 0x00000000ff817435 */ /* 0x000fe200000001ff */
[----:B------:R-:W-:-:S02]  /*0710*/  SHF.R.U64 R29, R6, 0x10, R7 ;  /* 0x00000010061d7819 */ /* 0x000fc40000001207 */
[----:B------:R-:W-:Y:S02]  /*0720*/  MOV R4, R7 ;  /* 0x0000000700047202 */ /* 0x000fe40000000f00 */
[----:B------:R-:W-:Y:S02]  /*0730*/  SHF.R.U32.HI R28, RZ, 0x10, R7 ;  /* 0x00000010ff1c7819 */ /* 0x000fe40000011607 */
[----:B------:R-:W-:Y:S02]  /*0740*/  MOV R5, R8 ;  /* 0x0000000800057202 */ /* 0x000fe40000000f00 */
[--C-:B------:R-:W-:Y:S02]  /*0750*/  SHF.R.U64 R27, R8, 0x10, R9.reuse ;  /* 0x00000010081b7819 */ /* 0x100fe40000001209 */
[----:B------:R-:W-:Y:S02]  /*0760*/  MOV R6, R9 ;  /* 0x0000000900067202 */ /* 0x000fe40000000f00 */
[----:B------:R-:W-:-:S02]  /*0770*/  SHF.R.U32.HI R26, RZ, 0x10, R9 ;  /* 0x00000010ff1a7819 */ /* 0x000fc40000011609 */
[----:B------:R-:W-:Y:S02]  /*0780*/  MOV R7, R10 ;  /* 0x0000000a00077202 */ /* 0x000fe40000000f00 */
[--C-:B------:R-:W-:Y:S02]  /*0790*/  SHF.R.U64 R10, R10, 0x10, R11.reuse ;  /* 0x000000100a0a7819 */ /* 0x100fe4000000120b */
[----:B------:R-:W-:Y:S02]  /*07a0*/  MOV R8, R11 ;  /* 0x0000000b00087202 */ /* 0x000fe40000000f00 */
[----:B------:R-:W-:Y:S01]  /*07b0*/  SHF.R.U32.HI R9, RZ, 0x10, R11 ;  /* 0x00000010ff097819 */ /* 0x000fe2000001160b */
[----:B------:R-:W-:Y:S01]  /*07c0*/  HADD2.F32 R11, -RZ, R2.H0_H0 ;  /* 0x20000002ff0b7230 */ /* 0x000fe20000004100 */
[----:B------:R-:W-:Y:S01]  /*07d0*/  MOV R252, R12 ;  /* 0x0000000c00fc7202 */ /* 0x000fe20000000f00 */
[----:B------:R-:W-:Y:S01]  /*07e0*/  HADD2.F32 R2, -RZ, R4.H0_H0 ;  /* 0x20000004ff027230 */ /* 0x000fe20000004100 */
[--C-:B------:R-:W-:Y:S01]  /*07f0*/  SHF.R.U64 R251, R12, 0x10, R13.reuse ;  /* 0x000000100cfb7819 */ /* 0x100fe2000000120d */
[----:B------:R-:W-:Y:S01]  /*0800*/  HADD2.F32 R12, -RZ, R29.H0_H0 ;  /* 0x2000001dff0c7230 */ /* 0x000fe20000004100 */
[----:B------:R0:W-:Y:S01]  /*0810*/  STL [R1+0x2c], R11 ;  /* 0x00002c0b01007387 */ /* 0x0001e20000100800 */
[----:B------:R-:W-:Y:S01]  /*0820*/  HADD2.F32 R4, -RZ, R5.H0_H0 ;  /* 0x20000005ff047230 */ /* 0x000fe20000004100 */
[----:B------:R-:W-:Y:S01]  /*0830*/  MOV R250, R13 ;  /* 0x0000000d00fa7202 */ /* 0x000fe20000000f00 */
[----:B------:R-:W-:Y:S01]  /*0840*/  HADD2.F32 R5, -RZ, R6.H0_H0 ;  /* 0x20000006ff057230 */ /* 0x000fe20000004100 */
[----:B------:R-:W-:Y:S01]  /*0850*/  STL [R1+0x28], R12 ;  /* 0x0000280c01007387 */ /* 0x000fe20000100800 */
[----:B------:R-:W-:Y:S01]  /*0860*/  SHF.R.U32.HI R249, RZ, 0x10, R13 ;  /* 0x00000010fff97819 */ /* 0x000fe2000001160d */
[----:B------:R-:W-:Y:S01]  /*0870*/  HADD2.F32 R252, -RZ, R252.H0_H0 ;  /* 0x200000fcfffc7230 */ /* 0x000fe20000004100 */
[----:B------:R-:W-:Y:S01]  /*0880*/  MOV R248, R14 ;  /* 0x0000000e00f87202 */ /* 0x000fe20000000f00 */
[----:B------:R1:W-:Y:S01]  /*0890*/  STL [R1+0x24], R2 ;  /* 0x0000240201007387 */ /* 0x0003e20000100800 */
[--C-:B------:R-:W-:Y:S01]  /*08a0*/  SHF.R.U64 R247, R14, 0x10, R15.reuse ;  /* 0x000000100ef77819 */ /* 0x100fe2000000120f */
[----:B0-----:R-:W-:Y:S01]  /*08b0*/  HADD2.F32 R11, -RZ, R28.H0_H0 ;  /* 0x2000001cff0b7230 */ /* 0x001fe20000004100 */
[----:B------:R-:W-:Y:S01]  /*08c0*/  MOV R246, R15 ;  /* 0x0000000f00f67202 */ /* 0x000fe20000000f00 */
[----:B------:R-:W-:Y:S01]  /*08d0*/  HADD2.F32 R251, -RZ, R251.H0_H0 ;  /* 0x200000fbfffb7230 */ /* 0x000fe20000004100 */
[----:B------:R-:W-:Y:S01]  /*08e0*/  SHF.R.U32.HI R245, RZ, 0x10, R15 ;  /* 0x00000010fff57819 */ /* 0x000fe2000001160f */
[----:B------:R-:W-:Y:S01]  /*08f0*/  HADD2.F32 R250, -RZ, R250.H0_H0 ;  /* 0x200000fafffa7230 */ /* 0x000fe20000004100 */
[----:B------:R-:W-:Y:S01]  /*0900*/  STL [R1+0x20], R11 ;  /* 0x0000200b01007387 */ /* 0x000fe20000100800 */
[----:B------:R-:W-:Y:S01]  /*0910*/  MOV R244, R16 ;  /* 0x0000001000f47202 */ /* 0x000fe20000000f00 */
[----:B------:R-:W-:Y:S01]  /*0920*/  HADD2.F32 R249, -RZ, R249.H0_H0 ;  /* 0x200000f9fff97230 */ /* 0x000fe20000004100 */
[--C-:B------:R-:W-:Y:S01]  /*0930*/  SHF.R.U64 R243, R16, 0x10, R17.reuse ;  /* 0x0000001010f37819 */ /* 0x100fe20000001211 */
[----:B-1----:R-:W-:Y:S01]  /*0940*/  HADD2.F32 R2, -RZ, R27.H0_H0 ;  /* 0x2000001bff027230 */ /* 0x002fe20000004100 */
[----:B------:R0:W-:Y:S01]  /*0950*/  STL [R1+0x1c], R4 ;  /* 0x00001c0401007387 */ /* 0x0001e20000100800 */
[----:B------:R-:W-:Y:S01]  /*0960*/  MOV R242, R17 ;  /* 0x0000001100f27202 */ /* 0x000fe20000000f00 */
[----:B------:R-:W-:Y:S01]  /*0970*/  HADD2.F32 R248, -RZ, R248.H0_H0 ;  /* 0x200000f8fff87230 */ /* 0x000fe20000004100 */
[----:B------:R-:W-:Y:S01]  /*0980*/  SHF.R.U32.HI R241, RZ, 0x10, R17 ;  /* 0x00000010fff17819 */ /* 0x000fe20000011611 */
[----:B------:R1:W-:Y:S01]  /*0990*/  STL [R1+0x18], R2 ;  /* 0x0000180201007387 */ /* 0x0003e20000100800 */
[----:B------:R-:W-:Y:S01]  /*09a0*/  MOV R240, R18 ;  /* 0x0000001200f07202 */ /* 0x000fe20000000f00 */
[----:B------:R-:W-:Y:S01]  /*09b0*/  HADD2.F32 R247, -RZ, R247.H0_H0 ;  /* 0x200000f7fff77230 */ /* 0x000fe20000004100 */
[--C-:B------:R-:W-:Y:S01]  /*09c0*/  SHF.R.U64 R239, R18, 0x10, R19.reuse ;  /* 0x0000001012ef7819 */ /* 0x100fe20000001213 */
[----:B------:R2:W-:Y:S01]  /*09d0*/  STL [R1+0x14], R5 ;  /* 0x0000140501007387 */ /* 0x0005e20000100800 */
[----:B------:R-:W-:Y:S01]  /*09e0*/  MOV R238, R19 ;  /* 0x0000001300ee7202 */ /* 0x000fe20000000f00 */
[----:B0-----:R-:W-:Y:S01]  /*09f0*/  HADD2.F32 R4, -RZ, R26.H0_H0 ;  /* 0x2000001aff047230 */ /* 0x001fe20000004100 */
[----:B------:R-:W-:Y:S01]  /*0a00*/  SHF.R.U32.HI R237, RZ, 0x10, R19 ;  /* 0x00000010ffed7819 */ /* 0x000fe20000011613 */
[----:B------:R-:W-:Y:S01]  /*0a10*/  HADD2.F32 R246, -RZ, R246.H0_H0 ;  /* 0x200000f6fff67230 */ /* 0x000fe20000004100 */
[----:B------:R-:W-:Y:S01]  /*0a20*/  MOV R236, R20 ;  /* 0x0000001400ec7202 */ /* 0x000fe20000000f00 */
[----:B-1----:R-:W-:Y:S01]  /*0a30*/  HADD2.F32 R2, -RZ, R7.H0_H0 ;  /* 0x20000007ff027230 */ /* 0x002fe20000004100 */
[----:B------:R0:W-:Y:S01]  /*0a40*/  STL [R1+0x10], R4 ;  /* 0x0000100401007387 */ /* 0x0001e20000100800 */
[--C-:B------:R-:W-:Y:S01]  /*0a50*/  SHF.R.U64 R235, R20, 0x10, R21.reuse ;  /* 0x0000001014eb7819 */ /* 0x100fe20000001215 */
[----:B------:R-:W-:Y:S01]  /*0a60*/  HADD2.F32 R245, -RZ, R245.H0_H0 ;  /* 0x200000f5fff57230 */ /* 0x000fe20000004100 */
[----:B------:R-:W-:Y:S01]  /*0a70*/  MOV R234, R21 ;  /* 0x0000001500ea7202 */ /* 0x000fe20000000f00 */
[----:B--2---:R-:W-:Y:S01]  /*0a80*/  HADD2.F32 R5, -RZ, R10.H0_H0 ;  /* 0x2000000aff057230 */ /* 0x004fe20000004100 */
[----:B------:R1:W-:Y:S01]  /*0a90*/  STL [R1+0xc], R2 ;  /* 0x00000c0201007387 */ /* 0x0003e20000100800 */
[----:B------:R-:W-:Y:S01]  /*0aa0*/  SHF.R.U32.HI R233, RZ, 0x10, R21 ;  /* 0x00000010ffe97819 */ /* 0x000fe20000011615 */
[----:B------:R-:W-:Y:S01]  /*0ab0*/  HADD2.F32 R244, -RZ, R244.H0_H0 ;  /* 0x200000f4fff47230 */ /* 0x000fe20000004100 */
[----:B------:R-:W-:Y:S01]  /*0ac0*/  MOV R232, R22 ;  /* 0x0000001600e87202 */ /* 0x000fe20000000f00 */
[----:B------:R2:W-:Y:S01]  /*0ad0*/  STL [R1+0x8], R5 ;  /* 0x0000080501007387 */ /* 0x0005e20000100800 */
[----:B0-----:R-:W-:Y:S01]  /*0ae0*/  HADD2.F32 R4, -RZ, R8.H0_H0 ;  /* 0x20000008ff047230 */ /* 0x001fe20000004100 */
[--C-:B------:R-:W-:Y:S01]  /*0af0*/  SHF.R.U64 R231, R22, 0x10, R23.reuse ;  /* 0x0000001016e77819 */ /* 0x100fe20000001217 */
[----:B------:R-:W-:Y:S01]  /*0b00*/  HADD2.F32 R243, -RZ, R243.H0_H0 ;  /* 0x200000f3fff37230 */ /* 0x000fe20000004100 */
[----:B------:R-:W-:Y:S01]  /*0b10*/  MOV R230, R23 ;  /* 0x0000001700e67202 */ /* 0x000fe20000000f00 */
[----:B------:R-:W-:Y:S01]  /*0b20*/  HADD2.F32 R242, -RZ, R242.H0_H0 ;  /* 0x200000f2fff27230 */ /* 0x000fe20000004100 */
[----:B------:R2:W-:Y:S01]  /*0b30*/  STL [R1+0x4], R4 ;  /* 0x0000040401007387 */ /* 0x0005e20000100800 */
[----:B-1----:R-:W-:Y:S01]  /*0b40*/  HADD2.F32 R2, -RZ, R9.H0_H0 ;  /* 0x20000009ff027230 */ /* 0x002fe20000004100 */
[----:B------:R-:W-:Y:S01]  /*0b50*/  SHF.R.U32.HI R229, RZ, 0x10, R23 ;  /* 0x00000010ffe57819 */ /* 0x000fe20000011617 */
[----:B------:R-:W-:Y:S01]  /*0b60*/  HADD2.F32 R241, -RZ, R241.H0_H0 ;  /* 0x200000f1fff17230 */ /* 0x000fe20000004100 */
[----:B------:R-:W-:Y:S01]  /*0b70*/  MOV R228, R24 ;  /* 0x0000001800e47202 */ /* 0x000fe20000000f00 */
[----:B------:R-:W-:Y:S01]  /*0b80*/  HADD2.F32 R240, -RZ, R240.H0_H0 ;  /* 0x200000f0fff07230 */ /* 0x000fe20000004100 */
[----:B------:R2:W-:Y:S01]  /*0b90*/  STL [R1], R2 ;  /* 0x0000000201007387 */ /* 0x0005e20000100800 */
[--C-:B------:R-:W-:Y:S01]  /*0ba0*/  SHF.R.U64 R227, R24, 0x10, R25.reuse ;  /* 0x0000001018e37819 */ /* 0x100fe20000001219 */
[----:B------:R-:W-:Y:S01]  /*0bb0*/  HADD2.F32 R239, -RZ, R239.H0_H0 ;  /* 0x200000efffef7230 */ /* 0x000fe20000004100 */
[----:B------:R-:W-:Y:S01]  /*0bc0*/  MOV R226, R25 ;  /* 0x0000001900e27202 */ /* 0x000fe20000000f00 */
[----:B------:R-:W-:Y:S01]  /*0bd0*/  HADD2.F32 R238, -RZ, R238.H0_H0 ;  /* 0x200000eeffee7230 */ /* 0x000fe20000004100 */
[----:B------:R-:W-:Y:S01]  /*0be0*/  SHF.R.U32.HI R225, RZ, 0x10, R25 ;  /* 0x00000010ffe17819 */ /* 0x000fe20000011619 */
[----:B------:R-:W-:-:S02]  /*0bf0*/  HADD2.F32 R237, -RZ, R237.H0_H0 ;  /* 0x200000edffed7230 */ /* 0x000fc40000004100 */
[----:B------:R-:W-:Y:S02]  /*0c00*/  HADD2.F32 R236, -RZ, R236.H0_H0 ;  /* 0x200000ecffec7230 */ /* 0x000fe40000004100 */
[----:B------:R-:W-:Y:S02]  /*0c10*/  HADD2.F32 R235, -RZ, R235.H0_H0 ;  /* 0x200000ebffeb7230 */ /* 0x000fe40000004100 */
[----:B------:R-:W-:Y:S02]  /*0c20*/  HADD2.F32 R234, -RZ, R234.H0_H0 ;  /* 0x200000eaffea7230 */ /* 0x000fe40000004100 */
[----:B------:R-:W-:Y:S02]  /*0c30*/  HADD2.F32 R233, -RZ, R233.H0_H0 ;  /* 0x200000e9ffe97230 */ /* 0x000fe40000004100 */
[----:B------:R-:W-:Y:S02]  /*0c40*/  HADD2.F32 R232, -RZ, R232.H0_H0 ;  /* 0x200000e8ffe87230 */ /* 0x000fe40000004100 */
[----:B------:R-:W-:-:S02]  /*0c50*/  HADD2.F32 R231, -RZ, R231.H0_H0 ;  /* 0x200000e7ffe77230 */ /* 0x000fc40000004100 */
[----:B------:R-:W-:Y:S02]  /*0c60*/  HADD2.F32 R230, -RZ, R230.H0_H0 ;  /* 0x200000e6ffe67230 */ /* 0x000fe40000004100 */
[----:B------:R-:W-:Y:S02]  /*0c70*/  HADD2.F32 R229, -RZ, R229.H0_H0 ;  /* 0x200000e5ffe57230 */ /* 0x000fe40000004100 */
[----:B------:R-:W-:Y:S02]  /*0c80*/  HADD2.F32 R228, -RZ, R228.H0_H0 ;  /* 0x200000e4ffe47230 */ /* 0x000fe40000004100 */
[----:B------:R-:W-:Y:S02]  /*0c90*/  HADD2.F32 R227, -RZ, R227.H0_H0 ;  /* 0x200000e3ffe37230 */ /* 0x000fe40000004100 */
[----:B------:R-:W-:Y:S02]  /*0ca0*/  HADD2.F32 R226, -RZ, R226.H0_H0 ;  /* 0x200000e2ffe27230 */ /* 0x000fe40000004100 */
[----:B--2---:R-:W-:-:S02]  /*0cb0*/  HADD2.F32 R225, -RZ, R225.H0_H0 ;  /* 0x200000e1ffe17230 */ /* 0x004fc40000004100 */
.L_x_2203:
[----:B------:R-:W-:-:S05]  /*0cc0*/  MOV R160, 0x4 ;  /* 0x0000000400a07802 */ /* 0x000fca0000000f00 */
[CC--:B------:R-:W-:Y:S01]  /*0cd0*/  IMAD.WIDE R162, R0.reuse, R160.reuse, c[0x0][0x1a0] ;  /* 0x0000680000a27625 */ /* 0x0c0fe200078e02a0 */
[----:B------:R-:W0:Y:S03]  /*0ce0*/  S2R R164, SR_TID.X ;  /* 0x0000000000a47919 */ /* 0x000e260000002100 */
[C---:B------:R-:W-:Y:S01]  /*0cf0*/  IMAD.WIDE R160, R0.reuse, R160, c[0x0][0x1a8] ;  /* 0x00006a0000a07625 */ /* 0x040fe200078e02a0 */
[----:B------:R1:W5:Y:S03]  /*0d00*/  LDG.E R188, [R162.64] ;  /* 0x00000004a2bc7981 */ /* 0x000366000c1e1900 */
        /* <DEDUP_REMOVED lines=11> */
[----:B-1----:R-:W-:Y:S01]  /*0dc0*/  ISETP.NE.U32.AND P5, PT, RZ, c[0x0][0x218], PT ;  /* 0x00008600ff007a0c */ /* 0x002fe20003fa5070 */
[----:B------:R-:W0:Y:S01]  /*0dd0*/  LDC.U8 R166, c[0x0][0x1f0] ;  /* 0x00007c00ffa67b82 */ /* 0x000e220000000000 */
[----:B------:R-:W2:Y:S02]  /*0de0*/  LDL R205, [R1+0x2c] ;  /* 0x00002c0001cd7983 */ /* 0x000ea40000100800 */
[----:B------:R-:W-:Y:S01]  /*0df0*/  ISETP.NE.AND.EX P5, PT, RZ, c[0x0][0x21c], PT, P5 ;  /* 0x00008700ff007a0c */ /* 0x000fe20003fa5350 */
[----:B------:R-:W-:Y:S01]  /*0e00*/  HFMA2.MMA R21, -RZ, RZ, 0, 9.5367431640625e-07 ;  /* 0x00000010ff157435 */ /* 0x000fe200000001ff */
[----:B------:R-:W3:Y:S04]  /*0e10*/  LDL R203, [R1+0x28] ;  /* 0x0000280001cb7983 */ /* 0x000ee80000100800 */
[----:B------:R-:W4:Y:S04]  /*0e20*/  LDL R171, [R1+0x24] ;  /* 0x0000240001ab7983 */ /* 0x000f280000100800 */
[----:B------:R-:W2:Y:S03]  /*0e30*/  LDL R27, [R1+0x20] ;  /* 0x00002000011b7983 */ /* 0x000ea60000100800 */
[----:B------:R-:W-:-:S04]  /*0e40*/  @P5 LEA R160, P6, R2, c[0x0][0x218], 0x4 ;  /* 0x0000860002a05a11 */ /* 0x000fc800078c20ff */
[----:B------:R-:W-:-:S05]  /*0e50*/  @P5 LEA.HI.X R161, R2, c[0x0][0x21c], RZ, 0x4, P6 ;  /* 0x0000870002a15a11 */ /* 0x000fca00030f24ff */
[----:B------:R1:W5:Y:S01]  /*0e60*/  @P5 LDG.E.128 R48, [R160.64] ;  /* 0x00000004a0305981 */ /* 0x000362000c1e1d00 */
[----:B------:R-:W-:-:S04]  /*0e70*/  LEA R164, P5, R2, c[0x0][0x188], 0x4 ;  /* 0x0000620002a47a11 */ /* 0x000fc800078a20ff */
[----:B------:R-:W-:Y:S02]  /*0e80*/  LEA.HI.X R165, R2, c[0x0][0x18c], RZ, 0x4, P5 ;  /* 0x0000630002a57a11 */ /* 0x000fe400028f24ff */
[----:B0-----:R-:W-:Y:S01]  /*0e90*/  ISETP.NE.AND P5, PT, R166, RZ, PT ;  /* 0x000000ffa600720c */ /* 0x001fe20003fa5270 */
[----:B-1----:R-:W-:-:S03]  /*0ea0*/  IMAD.WIDE.U32 R160, R2, R21, c[0x0][0x208] ;  /* 0x0000820002a07625 */ /* 0x002fc600078e0015 */
[----:B------:R-:W2:Y:S04]  /*0eb0*/  LDG.E.128 R164, [R164.64] ;  /* 0x00000004a4a47981 */ /* 0x000ea8000c1e1d00 */
[----:B------:R-:W3:Y:S01]  /*0ec0*/  LDG.E.128 R160, [R160.64] ;  /* 0x00000004a0a07981 */ /* 0x000ee2000c1e1d00 */
[----:B-----5:R-:W-:Y:S02]  /*0ed0*/  FSEL R15, R188, RZ, !P5 ;  /* 0x000000ffbc0f7208 */ /* 0x020fe40006800000 */
[----:B------:R-:W-:-:S03]  /*0ee0*/  IADD3 R196, R2, 0x20, RZ ;  /* 0x0000002002c47810 */ /* 0x000fc60007ffe0ff */
[C---:B--2---:R-:W-:Y:S02]  /*0ef0*/  FADD.FTZ R164, -R15.reuse, R164 ;  /* 0x000000a40fa47221 */ /* 0x044fe40000010100 */
[C---:B------:R-:W-:Y:S02]  /*0f00*/  FADD.FTZ R165, -R15.reuse, R165 ;  /* 0x000000a50fa57221 */ /* 0x040fe40000010100 */
[C---:B------:R-:W-:Y:S02]  /*0f10*/  FADD.FTZ R166, -R15.reuse, R166 ;  /* 0x000000a60fa67221 */ /* 0x040fe40000010100 */
[----:B------:R-:W-:Y:S02]  /*0f20*/  FADD.FTZ R167, -R15, R167 ;  /* 0x000000a70fa77221 */ /* 0x000fe40000010100 */
[C---:B------:R-:W-:Y:S02]  /*0f30*/  FMUL.FTZ R15, R4.reuse, R164 ;  /* 0x000000a4040f7220 */ /* 0x040fe40000410000 */
[----:B------:R-:W-:-:S02]  /*0f40*/  FMUL.FTZ R224, R4, R165 ;  /* 0x000000a504e07220 */ /* 0x000fc40000410000 */
[----:B---3--:R-:W-:Y:S02]  /*0f50*/  FMUL.FTZ R21, R205, R160 ;  /* 0x000000a0cd157220 */ /* 0x008fe40000410000 */
[----:B------:R-:W-:Y:S02]  /*0f60*/  FADD.FTZ R88, R88, R160 ;  /* 0x000000a058587221 */ /* 0x000fe40000010000 */
[----:B------:R-:W-:Y:S02]  /*0f70*/  FFMA.FTZ R128, R160, R15, R128 ;  /* 0x0000000fa0807223 */ /* 0x000fe40000010080 */
[----:B------:R-:W-:Y:S02]  /*0f80*/  FADD.FTZ R89, R89, R161 ;  /* 0x000000a159597221 */ /* 0x000fe40000010000 */
[----:B------:R-:W-:Y:S02]  /*0f90*/  FFMA.FTZ R129, R161, R224, R129 ;  /* 0x000000e0a1817223 */ /* 0x000fe40000010081 */
[----:B------:R-:W-:-:S02]  /*0fa0*/  FMUL.FTZ R205, R203, R161 ;  /* 0x000000a1cbcd7220 */ /* 0x000fc40000410000 */
[----:B------:R-:W-:Y:S02]  /*0fb0*/  FADD.FTZ R161, RZ, R21 ;  /* 0x00000015ffa17221 */ /* 0x000fe40000010000 */
[----:B------:R-:W-:Y:S02]  /*0fc0*/  FFMA.FTZ R160, R15, R21, RZ ;  /* 0x000000150fa07223 */ /* 0x000fe400000100ff */
[----:B------:R-:W-:Y:S02]  /*0fd0*/  FMUL.FTZ R206, R4, R166 ;  /* 0x000000a604ce7220 */ /* 0x000fe40000410000 */
[----:B----4-:R-:W-:Y:S02]  /*0fe0*/  FMUL.FTZ R203, R171, R162 ;  /* 0x000000a2abcb7220 */ /* 0x010fe40000410000 */
        /* <DEDUP_REMOVED lines=12> */
.L_x_2162:
[----:B-1----:R-:W-:Y:S05]  /*10b0*/  BSYNC B1 ;  /* 0x0000000000017941 */ /* 0x002fea0003800000 */
.L_x_2161:
[----:B------:R-:W-:Y:S01]  /*10c0*/  ISETP.GE.U32.AND P5, PT, R3, 0x40, PT ;  /* 0x000000400300780c */ /* 0x000fe20003fa6070 */
[----:B------:R-:W-:-:S12]  /*10d0*/  BSSY B1, `(.L_x_2163) ;  /* 0x0000031000017945 */ /* 0x000fd80003800000 */
[----:B------:R-:W-:Y:S05]  /*10e0*/  @!P5 BRA `(.L_x_2164) ;  /* 0x000002f00000d947 */ /* 0x000fea0003800000 */
[----:B------:R-:W-:Y:S01]  /*10f0*/  ISETP.NE.U32.AND P5, PT, RZ, c[0x0][0x218], PT ;  /* 0x00008600ff007a0c */ /* 0x000fe20003fa5070 */
[----:B------:R-:W0:Y:S01]  /*1100*/  LDC.U8 R162, c[0x0][0x1f0] ;  /* 0x00007c00ffa27b82 */ /* 0x000e220000000000 */
[----:B------:R-:W2:Y:S02]  /*1110*/  LDL R180, [R1+0x1c] ;  /* 0x00001c0001b47983 */ /* 0x000ea40000100800 */
[----:B------:R-:W-:Y:S02]  /*1120*/  ISETP.NE.AND.EX P5, PT, RZ, c[0x0][0x21c], PT, P5 ;  /* 0x00008700ff007a0c */ /* 0x000fe40003fa5350 */
[----:B------:R-:W3:Y:S04]  /*1130*/  LDL R170, [R1+0x18] ;  /* 0x0000180001aa7983 */ /* 0x000ee80000100800 */
[----:B------:R-:W4:Y:S07]  /*1140*/  LDL R169, [R1+0x14] ;  /* 0x0000140001a97983 */ /* 0x000f2e0000100800 */
[----:B------:R-:W-:-:S04]  /*1150*/  @P5 LEA R160, P6, R196, c[0x0][0x218], 0x4 ;  /* 0x00008600c4a05a11 */ /* 0x000fc800078c20ff */
[----:B------:R-:W-:-:S05]  /*1160*/  @P5 LEA.HI.X R161, R196, c[0x0][0x21c], RZ, 0x4, P6 ;  /* 0x00008700c4a15a11 */ /* 0x000fca00030f24ff */
[----:B------:R1:W5:Y:S02]  /*1170*/  @P5 LDG.E.128 R44, [R160.64] ;  /* 0x00000004a02c5981 */ /* 0x000364000c1e1d00 */
[----:B-1----:R-:W-:-:S04]  /*1180*/  LEA R160, P5, R196, c[0x0][0x188], 0x4 ;  /* 0x00006200c4a07a11 */ /* 0x002fc800078a20ff */
[----:B------:R-:W-:Y:S02]  /*1190*/  LEA.HI.X R161, R196, c[0x0][0x18c], RZ, 0x4, P5 ;  /* 0x00006300c4a17a11 */ /* 0x000fe400028f24ff */
[----:B0-----:R-:W-:-:S04]  /*11a0*/  ISETP.NE.AND P5, PT, R162, RZ, PT ;  /* 0x000000ffa200720c */ /* 0x001fc80003fa5270 */
[----:B------:R-:W2:Y:S01]  /*11b0*/  LDG.E.128 R160, [R160.64] ;  /* 0x00000004a0a07981 */ /* 0x000ea2000c1e1d00 */
[----:B------:R-:W-:-:S10]  /*11c0*/  HFMA2.MMA R164, -RZ, RZ, 0, 9.5367431640625e-07 ;  /* 0x00000010ffa47435 */ /* 0x000fd400000001ff */
[----:B------:R-:W-:-:S06]  /*11d0*/  IMAD.WIDE.U32 R164, R196, R164, c[0x0][0x208] ;  /* 0x00008200c4a47625 */ /* 0x000fcc00078e00a4 */
[----:B------:R-:W3:Y:S01]  /*11e0*/  LDG.E.128 R164, [R164.64] ;  /* 0x00000004a4a47981 */ /* 0x000ee2000c1e1d00 */
[----:B-----5:R-:W-:-:S05]  /*11f0*/  FSEL R30, R188, RZ, !P5 ;  /* 0x000000ffbc1e7208 */ /* 0x020fca0006800000 */
[C---:B--2---:R-:W-:Y:S02]  /*1200*/  FADD.FTZ R160, -R30.reuse, R160 ;  /* 0x000000a01ea07221 */ /* 0x044fe40000010100 */
[C---:B------:R-:W-:Y:S02]  /*1210*/  FADD.FTZ R161, -R30.reuse, R161 ;  /* 0x000000a11ea17221 */ /* 0x040fe40000010100 */
[C---:B------:R-:W-:Y:S02]  /*1220*/  FADD.FTZ R162, -R30.reuse, R162 ;  /* 0x000000a21ea27221 */ /* 0x040fe40000010100 */
[----:B------:R-:W-:Y:S02]  /*1230*/  FADD.FTZ R163, -R30, R163 ;  /* 0x000000a31ea37221 */ /* 0x000fe40000010100 */
[----:B------:R-:W2:Y:S01]  /*1240*/  LDL R30, [R1+0x10] ;  /* 0x00001000011e7983 */ /* 0x000ea20000100800 */
[C---:B------:R-:W-:Y:S02]  /*1250*/  FMUL.FTZ R223, R4.reuse, R160 ;  /* 0x000000a004df7220 */ /* 0x040fe40000410000 */
[----:B------:R-:W-:-:S02]  /*1260*/  FMUL.FTZ R222, R4, R161 ;  /* 0x000000a104de7220 */ /* 0x000fc40000410000 */
[----:B---3--:R-:W-:Y:S02]  /*1270*/  FMUL.FTZ R200, R180, R164 ;  /* 0x000000a4b4c87220 */ /* 0x008fe40000410000 */
[----:B------:R-:W-:Y:S02]  /*1280*/  FMUL.FTZ R180, R170, R165 ;  /* 0x000000a5aab47220 */ /* 0x000fe40000410000 */
[----:B------:R-:W-:Y:S02]  /*1290*/  FADD.FTZ R187, R187, R200 ;  /* 0x000000c8bbbb7221 */ /* 0x000fe40000010000 */
[----:B------:R-:W-:Y:S02]  /*12a0*/  FFMA.FTZ R186, R223, R200, R186 ;  /* 0x000000c8dfba7223 */ /* 0x000fe400000100ba */
[----:B------:R-:W-:Y:S02]  /*12b0*/  FMUL.FTZ R199, R4, R162 ;  /* 0x000000a204c77220 */ /* 0x000fe40000410000 */
[----:B----4-:R-:W-:-:S02]  /*12c0*/  FMUL.FTZ R170, R169, R166 ;  /* 0x000000a6a9aa7220 */ /* 0x010fc40000410000 */
        /* <DEDUP_REMOVED lines=14> */
[----:B--2---:R-:W-:-:S04]  /*13b0*/  FMUL.FTZ R30, R30, R167 ;  /* 0x000000a71e1e7220 */ /* 0x004fc80000410000 */
[----:B------:R-:W-:Y:S02]  /*13c0*/  FADD.FTZ R187, R187, R30 ;  /* 0x0000001ebbbb7221 */ /* 0x000fe40000010000 */
[----:B------:R-:W-:Y:S02]  /*13d0*/  FFMA.FTZ R186, R169, R30, R186 ;  /* 0x0000001ea9ba7223 */ /* 0x000fe400000100ba */
.L_x_2164:
[----:B------:R-:W-:Y:S05]  /*13e0*/  BSYNC B1 ;  /* 0x0000000000017941 */ /* 0x000fea0003800000 */
.L_x_2163:
        /* <DEDUP_REMOVED lines=8> */
[----:B------:R-:W4:Y:S04]  /*1470*/  LDL R168, [R1+0x4] ;  /* 0x0000040001a87983 */ /* 0x000f280000100800 */
[----:B------:R-:W2:Y:S03]  /*1480*/  LDL R31, [R1] ;  /* 0x00000000011f7983 */ /* 0x000ea60000100800 */
[----:B------:R-:W-:-:S04]  /*1490*/  @P5 LEA R160, P6, R196, c[0x0][0x218], 0x4 ;  /* 0x00008600c4a05a11 */ /* 0x000fc800078c20ff */
[----:B------:R-:W-:-:S05]  /*14a0*/  @P5 LEA.HI.X R161, R196, c[0x0][0x21c], RZ, 0x4, P6 ;  /* 0x00008700c4a15a11 */ /* 0x000fca00030f24ff */
[----:B------:R1:W5:Y:S01]  /*14b0*/  @P5 LDG.E.128 R40, [R160.64] ;  /* 0x00000004a0285981 */ /* 0x000362000c1e1d00 */
[----:B------:R-:W-:-:S04]  /*14c0*/  LEA R164, P5, R196, c[0x0][0x188], 0x4 ;  /* 0x00006200c4a47a11 */ /* 0x000fc800078a20ff */
[----:B------:R-:W-:Y:S02]  /*14d0*/  LEA.HI.X R165, R196, c[0x0][0x18c], RZ, 0x4, P5 ;  /* 0x00006300c4a57a11 */ /* 0x000fe400028f24ff */
[----:B0-----:R-:W-:Y:S01]  /*14e0*/  ISETP.NE.AND P5, PT, R162, RZ, PT ;  /* 0x000000ffa200720c */ /* 0x001fe20003fa5270 */
[----:B-1----:R-:W-:-:S03]  /*14f0*/  HFMA2.MMA R160, -RZ, RZ, 0, 9.5367431640625e-07 ;  /* 0x00000010ffa07435 */ /* 0x002fc600000001ff */
[----:B------:R-:W2:Y:S07]  /*1500*/  LDG.E.128 R164, [R164.64] ;  /* 0x00000004a4a47981 */ /* 0x000eae000c1e1d00 */
[----:B------:R-:W-:-:S06]  /*1510*/  IMAD.WIDE.U32 R160, R196, R160, c[0x0][0x208] ;  /* 0x00008200c4a07625 */ /* 0x000fcc00078e00a0 */
[----:B------:R-:W3:Y:S01]  /*1520*/  LDG.E.128 R160, [R160.64] ;  /* 0x00000004a0a07981 */ /* 0x000ee2000c1e1d00 */
[----:B-----5:R-:W-:Y:S02]  /*1530*/  FSEL R22, R188, RZ, !P5 ;  /* 0x000000ffbc167208 */ /* 0x020fe40006800000 */
[----:B------:R-:W-:-:S03]  /*1540*/  IADD3 R196, R196, 0x20, RZ ;  /* 0x00000020c4c47810 */ /* 0x000fc60007ffe0ff */
[C---:B--2---:R-:W-:Y:S02]  /*1550*/  FADD.FTZ R164, -R22.reuse, R164 ;  /* 0x000000a416a47221 */ /* 0x044fe40000010100 */
[----:B------:R-:W-:Y:S02]  /*1560*/  FADD.FTZ R165, -R22, R165 ;  /* 0x000000a516a57221 */ /* 0x000fe40000010100 */
[----:B------:R-:W-:Y:S02]  /*1570*/  FMUL.FTZ R221, R4, R164 ;  /* 0x000000a404dd7220 */ /* 0x000fe40000410000 */
[----:B------:R-:W-:Y:S02]  /*1580*/  FADD.FTZ R166, -R22, R166 ;  /* 0x000000a616a67221 */ /* 0x000fe40000010100 */
[----:B------:R-:W-:Y:S02]  /*1590*/  FMUL.FTZ R220, R4, R165 ;  /* 0x000000a504dc7220 */ /* 0x000fe40000410000 */
[----:B---3--:R-:W-:-:S02]  /*15a0*/  FMUL.FTZ R198, R197, R160 ;  /* 0x000000a0c5c67220 */ /* 0x008fc40000410000 */
[----:B------:R-:W-:Y:S02]  /*15b0*/  FMUL.FTZ R179, R179, R161 ;  /* 0x000000a1b3b37220 */ /* 0x000fe40000410000 */
[----:B------:R-:W-:Y:S02]  /*15c0*/  FADD.FTZ R187, R187, R198 ;  /* 0x000000c6bbbb7221 */ /* 0x000fe40000010000 */
[----:B------:R-:W-:Y:S02]  /*15d0*/  FFMA.FTZ R186, R221, R198, R186 ;  /* 0x000000c6ddba7223 */ /* 0x000fe400000100ba */
[----:B------:R-:W-:Y:S02]  /*15e0*/  FADD.FTZ R22, -R22, R167 ;  /* 0x000000a716167221 */ /* 0x000fe40000010100 */
[----:B------:R-:W-:Y:S02]  /*15f0*/  FMUL.FTZ R197, R4, R166 ;  /* 0x000000a604c57220 */ /* 0x000fe40000410000 */
[----:B----4-:R-:W-:-:S02]  /*1600*/  FMUL.FTZ R168, R168, R162 ;  /* 0x000000a2a8a87220 */ /* 0x010fc40000410000 */
        /* <DEDUP_REMOVED lines=16> */
.L_x_2166:
[----:B------:R-:W-:Y:S05]  /*1710*/  BSYNC B1 ;  /* 0x0000000000017941 */ /* 0x000fea0003800000 */
.L_x_2165:
[----:B------:R-:W-:Y:S01]  /*1720*/  ISETP.GE.U32.AND P5, PT, R3, 0x80, PT ;  /* 0x000000800300780c */ /* 0x000fe20003fa6070 */
[----:B------:R-:W-:-:S12]  /*1730*/  BSSY B1, `(.L_x_2167) ;  /* 0x000002d000017945 */ /* 0x000fd80003800000 */
[----:B------:R-:W-:Y:S05]  /*1740*/  @!P5 BRA `(.L_x_2168) ;  /* 0x000002b00000d947 */ /* 0x000fea0003800000 */
[----:B------:R-:W-:Y:S01]  /*1750*/  ISETP.NE.U32.AND P5, PT, RZ, c[0x0][0x218], PT ;  /* 0x00008600ff007a0c */ /* 0x000fe20003fa5070 */
[----:B------:R-:W0:Y:S03]  /*1760*/  LDC.U8 R162, c[0x0][0x1f0] ;  /* 0x00007c00ffa27b82 */ /* 0x000e260000000000 */
[----:B------:R-:W-:-:S13]  /*1770*/  ISETP.NE.AND.EX P5, PT, RZ, c[0x0][0x21c], PT, P5 ;  /* 0x00008700ff007a0c */ /* 0x000fda0003fa5350 */
[----:B------:R-:W-:-:S04]  /*1780*/  @P5 LEA R160, P6, R196, c[0x0][0x218], 0x4 ;  /* 0x00008600c4a05a11 */ /* 0x000fc800078c20ff */
[----:B------:R-:W-:-:S05]  /*1790*/  @P5 LEA.HI.X R161, R196, c[0x0][0x21c], RZ, 0x4, P6 ;  /* 0x00008700c4a15a11 */ /* 0x000fca00030f24ff */
[----:B------:R1:W5:Y:S01]  /*17a0*/  @P5 LDG.E.128 R36, [R160.64] ;  /* 0x00000004a0245981 */ /* 0x000362000c1e1d00 */
[----:B------:R-:W-:-:S04]  /*17b0*/  LEA R164, P5, R196, c[0x0][0x188], 0x4 ;  /* 0x00006200c4a47a11 */ /* 0x000fc800078a20ff */
[----:B------:R-:W-:Y:S02]  /*17c0*/  LEA.HI.X R165, R196, c[0x0][0x18c], RZ, 0x4, P5 ;  /* 0x00006300c4a57a11 */ /* 0x000fe400028f24ff */
[----:B0-----:R-:W-:Y:S01]  /*17d0*/  ISETP.NE.AND P5, PT, R162, RZ, PT ;  /* 0x000000ffa200720c */ /* 0x001fe20003fa5270 */
[----:B-1----:R-:W-:-:S03]  /*17e0*/  HFMA2.MMA R160, -RZ, RZ, 0, 9.5367431640625e-07 ;  /* 0x00000010ffa07435 */ /* 0x002fc600000001ff */
[----:B------:R-:W2:Y:S01]  /*17f0*/  LDG.E.128 R164, [R164.64] ;  /* 0x00000004a4a47981 */ /* 0x000ea2000c1e1d00 */
[----:B-----5:R-:W-:-:S06]  /*1800*/  FSEL R23, R188, RZ, !P5 ;  /* 0x000000ffbc177208 */ /* 0x020fcc0006800000 */
[----:B------:R-:W-:-:S06]  /*1810*/  IMAD.WIDE.U32 R160, R196, R160, c[0x0][0x208] ;  /* 0x00008200c4a07625 */ /* 0x000fcc00078e00a0 */
[----:B------:R-:W3:Y:S01]  /*1820*/  LDG.E.128 R160, [R160.64] ;  /* 0x00000004a0a07981 */ /* 0x000ee2000c1e1d00 */
[----:B------:R-:W-:Y:S01]  /*1830*/  IADD3 R196, R196, 0x20, RZ ;  /* 0x00000020c4c47810 */ /* 0x000fe20007ffe0ff */
[C---:B--2---:R-:W-:Y:S02]  /*1840*/  FADD.FTZ R164, -R23.reuse, R164 ;  /* 0x000000a417a47221 */ /* 0x044fe40000010100 */
[C---:B------:R-:W-:Y:S02]  /*1850*/  FADD.FTZ R165, -R23.reuse, R165 ;  /* 0x000000a517a57221 */ /* 0x040fe40000010100 */
[C---:B------:R-:W-:Y:S02]  /*1860*/  FMUL.FTZ R219, R4.reuse, R164 ;  /* 0x000000a404db7220 */ /* 0x040fe40000410000 */
[----:B------:R-:W-:Y:S02]  /*1870*/  FADD.FTZ R166, -R23, R166 ;  /* 0x000000a617a67221 */ /* 0x000fe40000010100 */
[----:B------:R-:W-:-:S02]  /*1880*/  FMUL.FTZ R218, R4, R165 ;  /* 0x000000a504da7220 */ /* 0x000fc40000410000 */
[----:B---3--:R-:W-:Y:S02]  /*1890*/  FMUL.FTZ R195, R252, R160 ;  /* 0x000000a0fcc37220 */ /* 0x008fe40000410000 */
[----:B------:R-:W-:Y:S02]  /*18a0*/  FMUL.FTZ R178, R251, R161 ;  /* 0x000000a1fbb27220 */ /* 0x000fe40000410000 */
[----:B------:R-:W-:Y:S02]  /*18b0*/  FADD.FTZ R187, R187, R195 ;  /* 0x000000c3bbbb7221 */ /* 0x000fe40000010000 */
[----:B------:R-:W-:Y:S02]  /*18c0*/  FFMA.FTZ R186, R219, R195, R186 ;  /* 0x000000c3dbba7223 */ /* 0x000fe400000100ba */
[----:B------:R-:W-:Y:S02]  /*18d0*/  FADD.FTZ R24, -R23, R167 ;  /* 0x000000a717187221 */ /* 0x000fe40000010100 */
[----:B------:R-:W-:-:S02]  /*18e0*/  FMUL.FTZ R194, R4, R166 ;  /* 0x000000a604c27220 */ /* 0x000fc40000410000 */
        /* <DEDUP_REMOVED lines=17> */
.L_x_2168:
[----:B------:R-:W-:Y:S05]  /*1a00*/  BSYNC B1 ;  /* 0x0000000000017941 */ /* 0x000fea0003800000 */
.L_x_2167:
[----:B------:R-:W-:Y:S01]  /*1a10*/  BSSY B1, `(.L_x_2169) ;  /* 0x000002d000017945 */ /* 0x000fe20003800000 */
        /* <DEDUP_REMOVED lines=44> */
.L_x_2170:
[----:B------:R-:W-:Y:S05]  /*1ce0*/  BSYNC B1 ;  /* 0x0000000000017941 */ /* 0x000fea0003800000 */
.L_x_2169:
        /* <DEDUP_REMOVED lines=45> */
.L_x_2172:
[----:B------:R-:W-:Y:S05]  /*1fc0*/  BSYNC B1 ;  /* 0x0000000000017941 */ /* 0x000fea0003800000 */
.L_x_2171:
        /* <DEDUP_REMOVED lines=45> */
.L_x_2174:
[----:B------:R-:W-:Y:S05]  /*22a0*/  BSYNC B1 ;  /* 0x0000000000017941 */ /* 0x000fea0003800000 */
.L_x_2173:
        /* <DEDUP_REMOVED lines=45> */
.L_x_2176:
[----:B------:R-:W-:Y:S05]  /*2580*/  BSYNC B1 ;  /* 0x0000000000017941 */ /* 0x000fea0003800000 */
.L_x_2175:
        /* <DEDUP_REMOVED lines=45> */
.L_x_2178:
[----:B------:R-:W-:Y:S05]  /*2860*/  BSYNC B1 ;  /* 0x0000000000017941 */ /* 0x000fea0003800000 */
.L_x_2177:
        /* <DEDUP_REMOVED lines=9> */
[----:B0-----:R-:W-:-:S04]  /*2900*/  ISETP.NE.AND P5, PT, R162, RZ, PT ;  /* 0x000000ffa200720c */ /* 0x001fc80003fa5270 */
[----:B-----5:R-:W-:Y:S02]  /*2910*/  FSEL R188, R188, RZ, !P5 ;  /* 0x000000ffbcbc7208 */ /* 0x020fe40006800000 */
[----:B------:R-:W-:Y:S01]  /*2920*/  LEA R164, P5, R196, c[0x0][0x188], 0x4 ;  /* 0x00006200c4a47a11 */ /* 0x000fe200078a20ff */
[----:B-1----:R-:W-:-:S03]  /*2930*/  HFMA2.MMA R160, -RZ, RZ, 0, 9.5367431640625e-07 ;  /* 0x00000010ffa07435 */ /* 0x002fc600000001ff */
[----:B------:R-:W-:-:S06]  /*2940*/  LEA.HI.X R165, R196, c[0x0][0x18c], RZ, 0x4, P5 ;  /* 0x00006300c4a57a11 */ /* 0x000fcc00028f24ff */
[----:B------:R-:W2:Y:S01]  /*2950*/  LDG.E.128 R164, [R164.64] ;  /* 0x00000004a4a47981 */ /* 0x000ea2000c1e1d00 */
[----:B------:R-:W-:-:S06]  /*2960*/  IMAD.WIDE.U32 R160, R196, R160, c[0x0][0x208] ;  /* 0x00008200c4a07625 */ /* 0x000fcc00078e00a0 */
[----:B------:R-:W3:Y:S01]  /*2970*/  LDG.E.128 R160, [R160.64] ;  /* 0x00000004a0a07981 */ /* 0x000ee2000c1e1d00 */
[C---:B--2---:R-:W-:Y:S02]  /*2980*/  FADD.FTZ R164, -R188.reuse, R164 ;  /* 0x000000a4bca47221 */ /* 0x044fe40000010100 */
[----:B------:R-:W-:Y:S02]  /*2990*/  FADD.FTZ R165, -R188, R165 ;  /* 0x000000a5bca57221 */ /* 0x000fe40000010100 */
[----:B------:R-:W-:Y:S02]  /*29a0*/  FMUL.FTZ R207, R4, R164 ;  /* 0x000000a404cf7220 */ /* 0x000fe40000410000 */
[----:B---3--:R-:W-:Y:S02]  /*29b0*/  FMUL.FTZ R202, R228, R160 ;  /* 0x000000a0e4ca7220 */ /* 0x008fe40000410000 */
[----:B------:R-:W-:Y:S02]  /*29c0*/  FADD.FTZ R166, -R188, R166 ;  /* 0x000000a6bca67221 */ /* 0x000fe40000010100 */
[----:B------:R-:W-:-:S02]  /*29d0*/  FMUL.FTZ R204, R4, R165 ;  /* 0x000000a504cc7220 */ /* 0x000fc40000410000 */
[----:B------:R-:W-:Y:S02]  /*29e0*/  FMUL.FTZ R172, R227, R161 ;  /* 0x000000a1e3ac7220 */ /* 0x000fe40000410000 */
[----:B------:R-:W-:Y:S02]  /*29f0*/  FADD.FTZ R187, R187, R202 ;  /* 0x000000cabbbb7221 */ /* 0x000fe40000010000 */
[----:B------:R-:W-:Y:S02]  /*2a00*/  FFMA.FTZ R186, R207, R202, R186 ;  /* 0x000000cacfba7223 */ /* 0x000fe400000100ba */
[----:B------:R-:W-:Y:S02]  /*2a10*/  FADD.FTZ R14, -R188, R167 ;  /* 0x000000a7bc0e7221 */ /* 0x000fe40000010100 */
[----:B------:R-:W-:Y:S02]  /*2a20*/  FMUL.FTZ R201, R4, R166 ;  /* 0x000000a604c97220 */ /* 0x000fe40000410000 */
        /* <DEDUP_REMOVED lines=17> */
.L_x_2180:
[----:B------:R-:W-:Y:S05]  /*2b40*/  BSYNC B1 ;  /* 0x0000000000017941 */ /* 0x000fea0003800000 */
.L_x_2179:
[----:B------:R-:W-:Y:S05]  /*2b50*/  BRA.DIV ~URZ, `(.L_x_2181) ;  /* 0x000032227f007947 */ /* 0x000fea000b800000 */
[----:B------:R0:W1:Y:S02]  /*2b60*/  SHFL.BFLY PT, R163, R187, 0x1, 0x1f ;  /* 0x0c201f00bba37f89 */ /* 0x00006400000e0000 */
.L_x_2204:
        /* <DEDUP_REMOVED lines=18> */
.L_x_2205:
        /* <DEDUP_REMOVED lines=8> */
[----:B--2---:R-:W-:Y:S01]  /*2d10*/  ISETP.NE.AND P5, PT, R188, RZ, PT ;  /* 0x000000ffbc00720c */ /* 0x004fe20003fa5270 */
[----:B-1----:R-:W-:-:S03]  /*2d20*/  HFMA2.MMA R186, -RZ, RZ, 0, 9.5367431640625e-07 ;  /* 0x00000010ffba7435 */ /* 0x002fc600000001ff */
[----:B------:R-:W-:Y:S02]  /*2d30*/  FSEL R163, R164, RZ, !P5 ;  /* 0x000000ffa4a37208 */ /* 0x000fe40006800000 */
[----:B------:R-:W-:-:S03]  /*2d40*/  ISETP.NE.U32.AND P5, PT, RZ, c[0x0][0x218], PT ;  /* 0x00008600ff007a0c */ /* 0x000fc60003fa5070 */
[-CC-:B------:R-:W-:Y:S01]  /*2d50*/  FFMA.FTZ R160, R15, R165.reuse, R163.reuse ;  /* 0x000000a50fa07223 */ /* 0x180fe200000100a3 */
[----:B------:R-:W-:Y:S01]  /*2d60*/  ISETP.NE.AND.EX P5, PT, RZ, c[0x0][0x21c], PT, P5 ;  /* 0x00008700ff007a0c */ /* 0x000fe20003fa5350 */
        /* <DEDUP_REMOVED lines=37> */
.L_x_2184:
[----:B------:R-:W-:Y:S05]  /*2fc0*/  BSYNC B1 ;  /* 0x0000000000017941 */ /* 0x000fea0003800000 */
.L_x_2183:
[----:B------:R-:W-:Y:S01]  /*2fd0*/  ISETP.GE.U32.AND P5, PT, R3, 0x40, PT ;  /* 0x000000400300780c */ /* 0x000fe20003fa6070 */
[----:B------:R-:W-:-:S12]  /*2fe0*/  BSSY B1, `(.L_x_2185) ;  /* 0x000002d000017945 */ /* 0x000fd80003800000 */
[----:B------:R-:W-:Y:S05]  /*2ff0*/  @!P5 BRA `(.L_x_2186) ;  /* 0x000002b00000d947 */ /* 0x000fea0003800000 */
[----:B--2---:R-:W-:Y:S02]  /*3000*/  ISETP.NE.AND P5, PT, R188, RZ, PT ;  /* 0x000000ffbc00720c */ /* 0x004fe40003fa5270 */
[----:B-1----:R-:W-:Y:S02]  /*3010*/  MOV R186, 0x10 ;  /* 0x0000001000ba7802 */ /* 0x002fe40000000f00 */
[----:B------:R-:W-:Y:S02]  /*3020*/  FSEL R163, R164, RZ, !P5 ;  /* 0x000000ffa4a37208 */ /* 0x000fe40006800000 */
[----:B------:R-:W-:-:S03]  /*3030*/  ISETP.NE.U32.AND P5, PT, RZ, c[0x0][0x218], PT ;  /* 0x00008600ff007a0c */ /* 0x000fc60003fa5070 */
[-CC-:B0-----:R-:W-:Y:S01]  /*3040*/  FFMA.FTZ R160, R223, R165.reuse, R163.reuse ;  /* 0x000000a5dfa07223 */ /* 0x181fe200000100a3 */
        /* <DEDUP_REMOVED lines=38> */
.L_x_2186:
[----:B------:R-:W-:Y:S05]  /*32b0*/  BSYNC B1 ;  /* 0x0000000000017941 */ /* 0x000fea0003800000 */
.L_x_2185:
[----:B------:R-:W-:Y:S01]  /*32c0*/  ISETP.GE.U32.AND P5, PT, R3, 0x60, PT ;  /* 0x000000600300780c */ /* 0x000fe20003fa6070 */
[----:B------:R-:W-:-:S12]  /*32d0*/  BSSY B1, `(.L_x_2187) ;  /* 0x000002d000017945 */ /* 0x000fd80003800000 */
[----:B------:R-:W-:Y:S05]  /*32e0*/  @!P5 BRA `(.L_x_2188) ;  /* 0x000002b00000d947 */ /* 0x000fea0003800000 */
[----:B--2---:R-:W-:Y:S01]  /*32f0*/  ISETP.NE.AND P5, PT, R188, RZ, PT ;  /* 0x000000ffbc00720c */ /* 0x004fe20003fa5270 */
[----:B-1----:R-:W-:-:S03]  /*3300*/  HFMA2.MMA R186, -RZ, RZ, 0, 9.5367431640625e-07 ;  /* 0x00000010ffba7435 */ /* 0x002fc600000001ff */
        /* <DEDUP_REMOVED lines=41> */
.L_x_2188:
[----:B------:R-:W-:Y:S05]  /*35a0*/  BSYNC B1 ;  /* 0x0000000000017941 */ /* 0x000fea0003800000 */
.L_x_2187:
        /* <DEDUP_REMOVED lines=46> */
.L_x_2190:
[----:B------:R-:W-:Y:S05]  /*3890*/  BSYNC B1 ;  /* 0x0000000000017941 */ /* 0x000fea0003800000 */
.L_x_2189:
[----:B------:R-:W-:Y:S01]  /*38a0*/  BSSY B1, `(.L_x_2191) ;  /* 0x000002d000017945 */ /* 0x000fe20003800000 */
        /* <DEDUP_REMOVED lines=44> */
.L_x_2192:
[----:B------:R-:W-:Y:S05]  /*3b70*/  BSYNC B1 ;  /* 0x0000000000017941 */ /* 0x000fea0003800000 */
.L_x_2191:
[----:B------:R-:W-:Y:S01]  /*3b80*/  BSSY B1, `(.L_x_2193) ;  /* 0x000002d000017945 */ /* 0x000fe20003800000 */
        /* <DEDUP_REMOVED lines=44> */
.L_x_2194:
[----:B------:R-:W-:Y:S05]  /*3e50*/  BSYNC B1 ;  /* 0x0000000000017941 */ /* 0x000fea0003800000 */
.L_x_2193:
        /* <DEDUP_REMOVED lines=45> */
.L_x_2196:
[----:B------:R-:W-:Y:S05]  /*4130*/  BSYNC B1 ;  /* 0x0000000000017941 */ /* 0x000fea0003800000 */
.L_x_2195:
        /* <DEDUP_REMOVED lines=45> */
.L_x_2198:
[----:B------:R-:W-:Y:S05]  /*4410*/  BSYNC B1 ;  /* 0x0000000000017941 */ /* 0x000fea0003800000 */
.L_x_2197:
        /* <DEDUP_REMOVED lines=45> */
.L_x_2200:
[----:B------:R-:W-:Y:S05]  /*46f0*/  BSYNC B1 ;  /* 0x0000000000017941 */ /* 0x000fea0003800000 */
.L_x_2199:
[----:B------:R-:W-:Y:S01]  /*4700*/  ISETP.GE.U32.AND P5, PT, R3, 0x140, PT ;  /* 0x000001400300780c */ /* 0x000fe20003fa6070 */
[----:B------:R-:W-:-:S12]  /*4710*/  BSSY B1, `(.L_x_2201) ;  /* 0x000002c000017945 */ /* 0x000fd80003800000 */
[----:B------:R-:W-:Y:S05]  /*4720*/  @!P5 BRA `(.L_x_2202) ;  /* 0x000002a00000d947 */ /* 0x000fea0003800000 */
[----:B--2---:R-:W-:-:S04]  /*4730*/  ISETP.NE.AND P5, PT, R188, RZ, PT ;  /* 0x000000ffbc00720c */ /* 0x004fc80003fa5270 */
        /* <DEDUP_REMOVED lines=39> */
[----:B------:R-:W-:-:S05]  /*49b0*/  @P5 LEA.HI.X R161, R2, c[0x0][0x254], RZ, 0x4, P6 ;  /* 0x0000950002a15a11 */ /* 0x000fca00030f24ff */
[----:B------:R0:W-:Y:S04]  /*49c0*/  @P5 STG.E.128 [R160.64], R156 ;  /* 0x0000009ca0005986 */ /* 0x0001e8000c101d04 */
.L_x_2202:
[----:B------:R-:W-:Y:S05]  /*49d0*/  BSYNC B1 ;  /* 0x0000000000017941 */ /* 0x000fea0003800000 */
.L_x_2201:
[----:B------:R-:W-:-:S04]  /*49e0*/  MOV R2, c[0x0][0x160] ;  /* 0x0000580000027a02 */ /* 0x000fc80000000f00 */
[----:B------:R-:W-:-:S04]  /*49f0*/  LEA R0, R2, R0, 0x2 ;  /* 0x0000000002007211 */ /* 0x000fc800078e10ff */
[----:B------:R-:W-:-:S13]  /*4a00*/  ISETP.GE.AND P5, PT, R0, c[0x0][0x164], PT ;  /* 0x0000590000007a0c */ /* 0x000fda0003fa6270 */
[----:B012---:R-:W-:Y:S01]  /*4a10*/  @P5 CALL.REL.NOINC `(.L_x_2160) ;  /* 0x0000001000005944 */ /* 0x007fe20003c00000 */
[----:B------:R-:W-:Y:S05]  /*4a20*/  BRA `(.L_x_2203) ;  /* 0xffffc29000007947 */ /* 0x000fea000383ffff */
.L_x_2160:
[----:B-1----:R-:W-:Y:S05]  /*4a30*/  BSYNC B0 ;  /* 0x0000000000007941 */ /* 0x002fea0003800000 */
.L_x_2159:
        /* <DEDUP_REMOVED lines=8> */
[----:B------:R-:W-:Y:S04]  /*4ac0*/  STS.128 [R0.X16], R88 ;  /* 0x0000005800007388 */ /* 0x000fe8000000cc00 */
[----:B------:R-:W-:Y:S04]  /*4ad0*/  STS.128 [R0.X16+0x200], R84 ;  /* 0x0002005400007388 */ /* 0x000fe8000000cc00 */
        /* <DEDUP_REMOVED lines=12> */
[----:B-----5:R-:W3:Y:S04]  /*4ba0*/  LDS R14, [R160.X4+0x1600] ;  /* 0x00160000a00e7984 */ /* 0x020ee80000004800 */
        /* <DEDUP_REMOVED lines=84> */
[----:B------:R-:W-:Y:S01]  /*50f0*/  STS.128 [R0.X16], R128 ;  /* 0x0000008000007388 */ /* 0x000fe2000000cc00 */
[----:B---3--:R-:W-:-:S03]  /*5100*/  FADD.FTZ R9, R9, R34 ;  /* 0x0000002209097221 */ /* 0x008fc60000010000 */
[----:B------:R-:W-:Y:S01]  /*5110*/  STS.128 [R0.X16+0x200], R124 ;  /* 0x0002007c00007388 */ /* 0x000fe2000000cc00 */
        /* <DEDUP_REMOVED lines=198> */
.L_x_2181:
[----:B------:R-:W-:Y:S01]  /*5d80*/  HFMA2.MMA R162, -RZ, RZ, 0, 5.9604644775390625e-08 ;  /* 0x00000001ffa27435 */ /* 0x000fe200000001ff */
[----:B------:R-:W-:-:S02]  /*5d90*/  MOV R161, R187 ;  /* 0x000000bb00a17202 */ /* 0x000fc40000000f00 */
[----:B------:R-:W-:Y:S02]  /*5da0*/  MOV R165, 0x1f ;  /* 0x0000001f00a57802 */ /* 0x000fe40000000f00 */
[----:B------:R-:W-:Y:S02]  /*5db0*/  MOV R164, 0xffffffff ;  /* 0xffffffff00a47802 */ /* 0x000fe40000000f00 */
[----:B------:R-:W-:Y:S02]  /*5dc0*/  MOV R160, 0x5de0 ;  /* 0x00005de000a07802 */ /* 0x000fe40000000f00 */
[----:B-----5:R-:W-:Y:S05]  /*5dd0*/  CALL.REL.NOINC `($__internal_98_$__cuda_sm70_shflsync_bfly_p) ;  /* 0x0000046000007944 */ /* 0x020fea0003c00000 */
[----:B-1----:R-:W-:Y:S01]  /*5de0*/  MOV R163, R162 ;  /* 0x000000a200a37202 */ /* 0x002fe20000000f00 */
[----:B------:R-:W-:Y:S05]  /*5df0*/  BRA `(.L_x_2204) ;  /* 0xffffcd7000007947 */ /* 0x000fea000383ffff */
.L_x_2182:
[----:B------:R-:W-:Y:S01]  /*5e00*/  HFMA2.MMA R162, -RZ, RZ, 0, 5.9604644775390625e-08 ;  /* 0x00000001ffa27435 */ /* 0x000fe200000001ff */
[----:B------:R-:W-:Y:S02]  /*5e10*/  MOV R161, R186 ;  /* 0x000000ba00a17202 */ /* 0x000fe40000000f00 */
[----:B------:R-:W-:Y:S02]  /*5e20*/  MOV R165, 0x1f ;  /* 0x0000001f00a57802 */ /* 0x000fe40000000f00 */
[----:B------:R-:W-:-:S02]  /*5e30*/  MOV R164, 0xffffffff ;  /* 0xffffffff00a47802 */ /* 0x000fc40000000f00 */
[----:B------:R-:W-:Y:S02]  /*5e40*/  MOV R160, 0x5e60 ;  /* 0x00005e6000a07802 */ /* 0x000fe40000000f00 */
[----:B01---5:R-:W-:Y:S05]  /*5e50*/  CALL.REL.NOINC `($__internal_98_$__cuda_sm70_shflsync_bfly_p) ;  /* 0x000003e000007944 */ /* 0x023fea0003c00000 */
[----:B------:R-:W-:Y:S01]  /*5e60*/  FADD.FTZ R187, R163, R187 ;  /* 0x000000bba3bb7221 */ /* 0x000fe20000010000 */
[----:B------:R-:W-:Y:S01]  /*5e70*/  MOV R165, 0x1f ;  /* 0x0000001f00a57802 */ /* 0x000fe20000000f00 */
[----:B-1----:R-:W-:Y:S01]  /*5e80*/  FADD.FTZ R186, R186, R162 ;  /* 0x000000a2baba7221 */ /* 0x002fe20000010000 */
[----:B------:R-:W-:Y:S01]  /*5e90*/  HFMA2.MMA R162, -RZ, RZ, 0, 1.1920928955078125e-07 ;  /* 0x00000002ffa27435 */ /* 0x000fe200000001ff */
[----:B------:R-:W-:Y:S02]  /*5ea0*/  MOV R164, 0xffffffff ;  /* 0xffffffff00a47802 */ /* 0x000fe40000000f00 */
[----:B------:R-:W-:Y:S02]  /*5eb0*/  MOV R161, R187 ;  /* 0x000000bb00a17202 */ /* 0x000fe40000000f00 */
[----:B------:R-:W-:Y:S02]  /*5ec0*/  MOV R160, 0x5ee0 ;  /* 0x00005ee000a07802 */ /* 0x000fe40000000f00 */
[----:B------:R-:W-:Y:S05]  /*5ed0*/  CALL.REL.NOINC `($__internal_98_$__cuda_sm70_shflsync_bfly_p) ;  /* 0x0000036000007944 */ /* 0x000fea0003c00000 */
[----:B-1----:R-:W-:Y:S01]  /*5ee0*/  MOV R163, R162 ;  /* 0x000000a200a37202 */ /* 0x002fe20000000f00 */
[----:B------:R-:W-:Y:S01]  /*5ef0*/  HFMA2.MMA R162, -RZ, RZ, 0, 1.1920928955078125e-07 ;  /* 0x00000002ffa27435 */ /* 0x000fe200000001ff */
[----:B------:R-:W-:-:S02]  /*5f00*/  MOV R161, R186 ;  /* 0x000000ba00a17202 */ /* 0x000fc40000000f00 */
[----:B------:R-:W-:Y:S02]  /*5f10*/  MOV R165, 0x1f ;  /* 0x0000001f00a57802 */ /* 0x000fe40000000f00 */
[----:B------:R-:W-:Y:S02]  /*5f20*/  MOV R164, 0xffffffff ;  /* 0xffffffff00a47802 */ /* 0x000fe40000000f00 */
[----:B------:R-:W-:Y:S02]  /*5f30*/  MOV R160, 0x5f50 ;  /* 0x00005f5000a07802 */ /* 0x000fe40000000f00 */
[----:B------:R-:W-:Y:S05]  /*5f40*/  CALL.REL.NOINC `($__internal_98_$__cuda_sm70_shflsync_bfly_p) ;  /* 0x000002f000007944 */ /* 0x000fea0003c00000 */
[----:B------:R-:W-:Y:S01]  /*5f50*/  FADD.FTZ R187, R163, R187 ;  /* 0x000000bba3bb7221 */ /* 0x000fe20000010000 */
[----:B------:R-:W-:Y:S01]  /*5f60*/  MOV R165, 0x1f ;  /* 0x0000001f00a57802 */ /* 0x000fe20000000f00 */
[----:B-1----:R-:W-:Y:S01]  /*5f70*/  FADD.FTZ R186, R186, R162 ;  /* 0x000000a2baba7221 */ /* 0x002fe20000010000 */
[----:B------:R-:W-:Y:S01]  /*5f80*/  HFMA2.MMA R162, -RZ, RZ, 0, 2.384185791015625e-07 ;  /* 0x00000004ffa27435 */ /* 0x000fe200000001ff */
[----:B------:R-:W-:Y:S02]  /*5f90*/  MOV R164, 0xffffffff ;  /* 0xffffffff00a47802 */ /* 0x000fe40000000f00 */
[----:B------:R-:W-:-:S02]  /*5fa0*/  MOV R161, R187 ;  /* 0x000000bb00a17202 */ /* 0x000fc40000000f00 */
[----:B------:R-:W-:Y:S02]  /*5fb0*/  MOV R160, 0x5fd0 ;  /* 0x00005fd000a07802 */ /* 0x000fe40000000f00 */
[----:B------:R-:W-:Y:S05]  /*5fc0*/  CALL.REL.NOINC `($__internal_98_$__cuda_sm70_shflsync_bfly_p) ;  /* 0x0000027000007944 */ /* 0x000fea0003c00000 */
[----:B-1----:R-:W-:Y:S01]  /*5fd0*/  MOV R163, R162 ;  /* 0x000000a200a37202 */ /* 0x002fe20000000f00 */
[----:B------:R-:W-:Y:S01]  /*5fe0*/  HFMA2.MMA R162, -RZ, RZ, 0, 2.384185791015625e-07 ;  /* 0x00000004ffa27435 */ /* 0x000fe200000001ff */
[----:B------:R-:W-:Y:S02]  /*5ff0*/  MOV R161, R186 ;  /* 0x000000ba00a17202 */ /* 0x000fe40000000f00 */
[----:B------:R-:W-:Y:S02]  /*6000*/  MOV R165, 0x1f ;  /* 0x0000001f00a57802 */ /* 0x000fe40000000f00 */
[----:B------:R-:W-:Y:S02]  /*6010*/  MOV R164, 0xffffffff ;  /* 0xffffffff00a47802 */ /* 0x000fe40000000f00 */
[----:B------:R-:W-:Y:S02]  /*6020*/  MOV R160, 0x6040 ;  /* 0x0000604000a07802 */ /* 0x000fe40000000f00 */
[----:B------:R-:W-:Y:S05]  /*6030*/  CALL.REL.NOINC `($__internal_98_$__cuda_sm70_shflsync_bfly_p) ;  /* 0x0000020000007944 */ /* 0x000fea0003c00000 */
[----:B------:R-:W-:Y:S01]  /*6040*/  FADD.FTZ R187, R163, R187 ;  /* 0x000000bba3bb7221 */ /* 0x000fe20000010000 */
[----:B------:R-:W-:Y:S01]  /*6050*/  MOV R165, 0x1f ;  /* 0x0000001f00a57802 */ /* 0x000fe20000000f00 */
[----:B-1----:R-:W-:Y:S01]  /*6060*/  FADD.FTZ R186, R186, R162 ;  /* 0x000000a2baba7221 */ /* 0x002fe20000010000 */
[----:B------:R-:W-:Y:S01]  /*6070*/  HFMA2.MMA R162, -RZ, RZ, 0, 4.76837158203125e-07 ;  /* 0x00000008ffa27435 */ /* 0x000fe200000001ff */
[----:B------:R-:W-:-:S02]  /*6080*/  MOV R164, 0xffffffff ;  /* 0xffffffff00a47802 */ /* 0x000fc40000000f00 */
[----:B------:R-:W-:Y:S02]  /*6090*/  MOV R161, R187 ;  /* 0x000000bb00a17202 */ /* 0x000fe40000000f00 */
[----:B------:R-:W-:Y:S02]  /*60a0*/  MOV R160, 0x60c0 ;  /* 0x000060c000a07802 */ /* 0x000fe40000000f00 */
[----:B------:R-:W-:Y:S05]  /*60b0*/  CALL.REL.NOINC `($__internal_98_$__cuda_sm70_shflsync_bfly_p) ;  /* 0x0000018000007944 */ /* 0x000fea0003c00000 */
[----:B-1----:R-:W-:Y:S01]  /*60c0*/  MOV R163, R162 ;  /* 0x000000a200a37202 */ /* 0x002fe20000000f00 */
[----:B------:R-:W-:Y:S01]  /*60d0*/  HFMA2.MMA R162, -RZ, RZ, 0, 4.76837158203125e-07 ;  /* 0x00000008ffa27435 */ /* 0x000fe200000001ff */
[----:B------:R-:W-:Y:S02]  /*60e0*/  MOV R161, R186 ;  /* 0x000000ba00a17202 */ /* 0x000fe40000000f00 */
[----:B------:R-:W-:Y:S02]  /*60f0*/  MOV R165, 0x1f ;  /* 0x0000001f00a57802 */ /* 0x000fe40000000f00 */
[----:B------:R-:W-:Y:S02]  /*6100*/  MOV R164, 0xffffffff ;  /* 0xffffffff00a47802 */ /* 0x000fe40000000f00 */
[----:B------:R-:W-:-:S02]  /*6110*/  MOV R160, 0x6130 ;  /* 0x0000613000a07802 */ /* 0x000fc40000000f00 */
[----:B------:R-:W-:Y:S05]  /*6120*/  CALL.REL.NOINC `($__internal_98_$__cuda_sm70_shflsync_bfly_p) ;  /* 0x0000011000007944 */ /* 0x000fea0003c00000 */
[----:B------:R-:W-:Y:S01]  /*6130*/  FADD.FTZ R187, R163, R187 ;  /* 0x000000bba3bb7221 */ /* 0x000fe20000010000 */
[----:B------:R-:W-:Y:S01]  /*6140*/  MOV R165, 0x1f ;  /* 0x0000001f00a57802 */ /* 0x000fe20000000f00 */
[----:B-1----:R-:W-:Y:S01]  /*6150*/  FADD.FTZ R186, R186, R162 ;  /* 0x000000a2baba7221 */ /* 0x002fe20000010000 */
[----:B------:R-:W-:Y:S01]  /*6160*/  HFMA2.MMA R162, -RZ, RZ, 0, 9.5367431640625e-07 ;  /* 0x00000010ffa27435 */ /* 0x000fe200000001ff */
[----:B------:R-:W-:-:S02]  /*6170*/  MOV R164, 0xffffffff ;  /* 0xffffffff00a47802 */ /* 0x000fc40000000f00 */
[----:B------:R-:W-:Y:S02]  /*6180*/  MOV R161, R187 ;  /* 0x000000bb00a17202 */ /* 0x000fe40000000f00 */
[----:B------:R-:W-:Y:S02]  /*6190*/  MOV R160, 0x61b0 ;  /* 0x000061b000a07802 */ /* 0x000fe40000000f00 */
[----:B------:R-:W-:Y:S05]  /*61a0*/  CALL.REL.NOINC `($__internal_98_$__cuda_sm70_shflsync_bfly_p) ;  /* 0x0000009000007944 */ /* 0x000fea0003c00000 */
[----:B-1----:R-:W-:Y:S01]  /*61b0*/  MOV R163, R162 ;  /* 0x000000a200a37202 */ /* 0x002fe20000000f00 */
[----:B------:R-:W-:Y:S01]  /*61c0*/  HFMA2.MMA R162, -RZ, RZ, 0, 9.5367431640625e-07 ;  /* 0x00000010ffa27435 */ /* 0x000fe200000001ff */
[----:B------:R-:W-:Y:S02]  /*61d0*/  MOV R161, R186 ;  /* 0x000000ba00a17202 */ /* 0x000fe40000000f00 */
[----:B------:R-:W-:Y:S02]  /*61e0*/  MOV R165, 0x1f ;  /* 0x0000001f00a57802 */ /* 0x000fe40000000f00 */
[----:B------:R-:W-:Y:S02]  /*61f0*/  MOV R164, 0xffffffff ;  /* 0xffffffff00a47802 */ /* 0x000fe40000000f00 */
[----:B------:R-:W-:-:S02]  /*6200*/  MOV R160, 0x6220 ;  /* 0x0000622000a07802 */ /* 0x000fc40000000f00 */
[----:B------:R-:W-:Y:S05]  /*6210*/  CALL.REL.NOINC `($__internal_98_$__cuda_sm70_shflsync_bfly_p) ;  /* 0x0000002000007944 */ /* 0x000fea0003c00000 */
[----:B-1----:R-:W-:Y:S01]  /*6220*/  MOV R160, R162 ;  /* 0x000000a200a07202 */ /* 0x002fe20000000f00 */
[----:B------:R-:W-:Y:S05]  /*6230*/  BRA `(.L_x_2205) ;  /* 0xffffca5000007947 */ /* 0x000fea000383ffff */
        .weak           $__internal_98_$__cuda_sm70_shflsync_bfly_p
        .type           $__internal_98_$__cuda_sm70_shflsync_bfly_p,@function
        .size           $__internal_98_$__cuda_sm70_shflsync_bfly_p,(.L_x_2924 - $__internal_98_$__cuda_sm70_shflsync_bfly_p)
$__internal_98_$__cuda_sm70_shflsync_bfly_p:
[----:B------:R-:W-:Y:S04]  /*6240*/  WARPSYNC R164 ;  /* 0x000000a400007348 */ /* 0x000fe80003800000 */
[----:B------:R0:W1:Y:S02]  /*6250*/  SHFL.BFLY PT, R162, R161, R162, R165 ;  /* 0x0c0000a2a1a27389 */ /* 0x00006400000e00a5 */
[----:B0-----:R-:W-:-:S06]  /*6260*/  HFMA2.MMA R161, -RZ, RZ, 0, 0 ;  /* 0x00000000ffa17435 */ /* 0x001fcc00000001ff */
[----:B------:R-:W-:Y:S05]  /*6270*/  RET.REL.NODEC R160 `(_ZN10layer_norm31ln_parallel_residual_bwd_kernelINS_13Kernel_traitsI6__halfffffjLj1280ELj1ELj4ELj1ELj16ENS_18Kernel_traits_baseILj1280ES2_ffffjLj128EEEEELb0ELb1ELb0EEEvNS_9BwdParamsE) ;  /* 0xffff9d80a0007950 */ /* 0x000fea0003c3ffff */
.L_x_2206:
        /* <DEDUP_REMOVED lines=16> */
.L_x_2924:


//--------------------- .text._ZN10layer_norm31ln_parallel_residual_bwd_kernelINS_13Kernel_traitsI6__halfffffjLj1280ELj1ELj4ELj1ELj16ENS_18Kernel_traits_baseILj1280ES2_ffffjLj128EEEEELb0ELb1ELb1EEEvNS_9BwdParamsE --------------------------
	.section	.text._ZN10layer_norm31ln_parallel_residual_bwd_kernelINS_13Kernel_traitsI6__halfffffjLj1280ELj1ELj4ELj1ELj16ENS_18Kernel_traits_baseILj1280ES2_ffffjLj128EEEEELb0ELb1ELb1EEEvNS_9BwdParamsE,"ax",@progbits
	.sectioninfo	@"SHI_REGISTERS=255"
	.align	128
        .global         _ZN10layer_norm31ln_parallel_residual_bwd_kernelINS_13Kernel_traitsI6__halfffffjLj1280ELj1ELj4ELj1ELj16ENS_18Kernel_traits_baseILj1280ES2_ffffjLj128EEEEELb0ELb1ELb1EEEvNS_9BwdParamsE
        .type           _ZN10layer_norm31ln_parallel_residual_bwd_kernelINS_13Kernel_traitsI6__halfffffjLj1280ELj1ELj4ELj1ELj16ENS_18Kernel_traits_baseILj1280ES2_ffffjLj128EEEEELb0ELb1ELb1EEEvNS_9BwdParamsE,@function
        .size           _ZN10layer_norm31ln_parallel_residual_bwd_kernelINS_13Kernel_traitsI6__halfffffjLj1280ELj1ELj4ELj1ELj16ENS_18Kernel_traits_baseILj1280ES2_ffffjLj128EEEEELb0ELb1ELb1EEEvNS_9BwdParamsE,(.L_x_2925 - _ZN10layer_norm31ln_parallel_residual_bwd_kernelINS_13Kernel_traitsI6__halfffffjLj1280ELj1ELj4ELj1ELj16ENS_18Kernel_traits_baseILj1280ES2_ffffjLj128EEEEELb0ELb1ELb1EEEvNS_9BwdParamsE)
        .other          _ZN10layer_norm31ln_parallel_residual_bwd_kernelINS_13Kernel_traitsI6__halfffffjLj1280ELj1ELj4ELj1ELj16ENS_18Kernel_traits_baseILj1280ES2_ffffjLj128EEEEELb0ELb1ELb1EEEvNS_9BwdParamsE,@"STO_CUDA_ENTRY STV_DEFAULT"
_ZN10layer_norm31ln_parallel_residual_bwd_kernelINS_13Kernel_traitsI6__halfffffjLj1280ELj1ELj4ELj1ELj16ENS_18Kernel_traits_baseILj1280ES2_ffffjLj128EEEEELb0ELb1ELb1EEEvNS_9BwdParamsE:
.text._ZN10layer_norm31ln_parallel_residual_bwd_kernelINS_13Kernel_traitsI6__halfffffjLj1280ELj1ELj4ELj1ELj16ENS_18Kernel_traits_baseILj1280ES2_ffffjLj128EEEEELb0ELb1ELb1EEEvNS_9BwdParamsE:
        /* <DEDUP_REMOVED lines=51> */
.L_x_2208:
        /* <DEDUP_REMOVED lines=11> */
[----:B------:R2:W5:Y:S04]  /*03e0*/  LDG.E.64 R18, [R2.64+0x700] ;  /* 0x0007000402127981 */ /* 0x000568000c1e1b00 */
        /* <DEDUP_REMOVED lines=39> */
[--C-:B---3--:R-:W-:Y:S01]  /*0660*/  SHF.R.U64 R49, R6, 0x10, R7.reuse ;  /* 0x0000001006317819 */ /* 0x108fe20000001207 */
[----:B------:R-:W-:Y:S01]  /*0670*/  HADD2.F32 R51, -RZ, R51.H0_H0 ;  /* 0x20000033ff337230 */ /* 0x000fe20000004100 */
[----:B------:R-:W-:Y:S01]  /*0680*/  SHF.R.U32.HI R48, RZ, 0x10, R7 ;  /* 0x00000010ff307819 */ /* 0x000fe20000011607 */
[----:B------:R1:W-:Y:S01]  /*0690*/  STL [R1+0xb0], R2 ;  /* 0x0000b00201007387 */ /* 0x0003e20000100800 */
[--C-:B----4-:R-:W-:Y:S01]  /*06a0*/  SHF.R.U64 R47, R8, 0x10, R9.reuse ;  /* 0x00000010082f7819 */ /* 0x110fe20000001209 */
[----:B------:R-:W-:Y:S01]  /*06b0*/  HADD2.F32 R50, -RZ, R50.H0_H0 ;  /* 0x20000032ff327230 */ /* 0x000fe20000004100 */
[----:B------:R-:W-:Y:S01]  /*06c0*/  SHF.R.U32.HI R46, RZ, 0x10, R9 ;  /* 0x00000010ff2e7819 */ /* 0x000fe20000011609 */
[----:B------:R-:W-:Y:S01]  /*06d0*/  HADD2.F32 R49, -RZ, R49.H0_H0 ;  /* 0x20000031ff317230 */ /* 0x000fe20000004100 */
[--C-:B-----5:R-:W-:Y:S01]  /*06e0*/  SHF.R.U64 R45, R10, 0x10, R11.reuse ;  /* 0x000000100a2d7819 */ /* 0x120fe2000000120b */
[----:B0-----:R-:W-:Y:S01]  /*06f0*/  HADD2.F32 R3, -RZ, R6.H0_H0 ;  /* 0x20000006ff037230 */ /* 0x001fe20000004100 */
[----:B------:R-:W-:Y:S01]  /*0700*/  SHF.R.U32.HI R44, RZ, 0x10, R11 ;  /* 0x00000010ff2c7819 */ /* 0x000fe2000001160b */
[----:B------:R-:W-:Y:S01]  /*0710*/  HADD2.F32 R48, -RZ, R48.H0_H0 ;  /* 0x20000030ff307230 */ /* 0x000fe20000004100 */
[--C-:B------:R-:W-:Y:S01]  /*0720*/  SHF.R.U64 R43, R12, 0x10, R13.reuse ;  /* 0x000000100c2b7819 */ /* 0x100fe2000000120d */
[----:B-1----:R-:W-:Y:S01]  /*0730*/  HADD2.F32 R2, -RZ, R7.H0_H0 ;  /* 0x20000007ff027230 */ /* 0x002fe20000004100 */
[----:B------:R0:W-:Y:S01]  /*0740*/  STL [R1+0xa8], R3 ;  /* 0x0000a80301007387 */ /* 0x0001e20000100800 */
[----:B------:R-:W-:Y:S01]  /*0750*/  SHF.R.U32.HI R42, RZ, 0x10, R13 ;  /* 0x00000010ff2a7819 */ /* 0x000fe2000001160d */
[----:B------:R-:W-:Y:S01]  /*0760*/  HADD2.F32 R47, -RZ, R47.H0_H0 ;  /* 0x2000002fff2f7230 */ /* 0x000fe20000004100 */
[--C-:B------:R-:W-:Y:S01]  /*0770*/  SHF.R.U64 R41, R14, 0x10, R15.reuse ;  /* 0x000000100e297819 */ /* 0x100fe2000000120f */
[----:B------:R1:W-:Y:S01]  /*0780*/  STL [R1+0xa0], R2 ;  /* 0x0000a00201007387 */ /* 0x0003e20000100800 */
[----:B------:R-:W-:Y:S01]  /*0790*/  HADD2.F32 R46, -RZ, R46.H0_H0 ;  /* 0x2000002eff2e7230 */ /* 0x000fe20000004100 */
[----:B------:R-:W-:Y:S01]  /*07a0*/  SHF.R.U32.HI R40, RZ, 0x10, R15 ;  /* 0x00000010ff287819 */ /* 0x000fe2000001160f */
[----:B------:R-:W-:Y:S01]  /*07b0*/  HADD2.F32 R45, -RZ, R45.H0_H0 ;  /* 0x2000002dff2d7230 */ /* 0x000fe20000004100 */
[--C-:B------:R-:W-:Y:S01]  /*07c0*/  SHF.R.U64 R39, R16, 0x10, R17.reuse ;  /* 0x0000001010277819 */ /* 0x100fe20000001211 */
[----:B------:R-:W-:Y:S01]  /*07d0*/  HADD2.F32 R44, -RZ, R44.H0_H0 ;  /* 0x2000002cff2c7230 */ /* 0x000fe20000004100 */
[----:B------:R-:W-:Y:S01]  /*07e0*/  SHF.R.U32.HI R38, RZ, 0x10, R17 ;  /* 0x00000010ff267819 */ /* 0x000fe20000011611 */
[----:B0-----:R-:W-:Y:S01]  /*07f0*/  HADD2.F32 R3, -RZ, R8.H0_H0 ;  /* 0x20000008ff037230 */ /* 0x001fe20000004100 */
[--C-:B------:R-:W-:Y:S01]  /*0800*/  SHF.R.U64 R37, R18, 0x10, R19.reuse ;  /* 0x0000001012257819 */ /* 0x100fe20000001213 */
[----:B------:R-:W-:Y:S01]  /*0810*/  HADD2.F32 R43, -RZ, R43.H0_H0 ;  /* 0x2000002bff2b7230 */ /* 0x000fe20000004100 */
[----:B------:R-:W-:Y:S01]  /*0820*/  SHF.R.U32.HI R36, RZ, 0x10, R19 ;  /* 0x00000010ff247819 */ /* 0x000fe20000011613 */
[----:B-1----:R-:W-:Y:S01]  /*0830*/  HADD2.F32 R2, -RZ, R9.H0_H0 ;  /* 0x20000009ff027230 */ /* 0x002fe20000004100 */
[----:B------:R0:W-:Y:S01]  /*0840*/  STL [R1+0x98], R3 ;  /* 0x0000980301007387 */ /* 0x0001e20000100800 */
[----:B------:R-:W-:Y:S01]  /*0850*/  HADD2.F32 R42, -RZ, R42.H0_H0 ;  /* 0x2000002aff2a7230 */ /* 0x000fe20000004100 */
[--C-:B------:R-:W-:Y:S01]  /*0860*/  SHF.R.U64 R35, R20, 0x10, R21.reuse ;  /* 0x0000001014237819 */ /* 0x100fe20000001215 */
[----:B------:R-:W-:Y:S01]  /*0870*/  HADD2.F32 R41, -RZ, R41.H0_H0 ;  /* 0x20000029ff297230 */ /* 0x000fe20000004100 */
[----:B------:R1:W-:Y:S01]  /*0880*/  STL [R1+0x90], R2 ;  /* 0x0000900201007387 */ /* 0x0003e20000100800 */
[----:B------:R-:W-:Y:S01]  /*0890*/  HADD2.F32 R40, -RZ, R40.H0_H0 ;  /* 0x20000028ff287230 */ /* 0x000fe20000004100 */
[----:B------:R-:W-:Y:S01]  /*08a0*/  SHF.R.U32.HI R34, RZ, 0x10, R21 ;  /* 0x00000010ff227819 */ /* 0x000fe20000011615 */
[----:B------:R-:W-:Y:S01]  /*08b0*/  HADD2.F32 R39, -RZ, R39.H0_H0 ;  /* 0x20000027ff277230 */ /* 0x000fe20000004100 */
[--C-:B------:R-:W-:Y:S01]  /*08c0*/  SHF.R.U32.HI R32, RZ, 0x10, R23.reuse ;  /* 0x00000010ff207819 */ /* 0x100fe20000011617 */
[----:B------:R-:W-:Y:S01]  /*08d0*/  HADD2.F32 R38, -RZ, R38.H0_H0 ;  /* 0x20000026ff267230 */ /* 0x000fe20000004100 */
[----:B------:R-:W-:Y:S01]  /*08e0*/  SHF.R.U64 R33, R22, 0x10, R23 ;  /* 0x0000001016217819 */ /* 0x000fe20000001217 */
[----:B0-----:R-:W-:Y:S01]  /*08f0*/  HADD2.F32 R3, -RZ, R10.H0_H0 ;  /* 0x2000000aff037230 */ /* 0x001fe20000004100 */
[----:B------:R-:W-:Y:S01]  /*0900*/  CS2R R4, SRZ ;  /* 0x0000000000047805 */ /* 0x000fe2000001ff00 */
[----:B------:R-:W-:Y:S01]  /*0910*/  HADD2.F32 R37, -RZ, R37.H0_H0 ;  /* 0x20000025ff257230 */ /* 0x000fe20000004100 */
[----:B------:R-:W-:Y:S01]  /*0920*/  CS2R R6, SRZ ;  /* 0x0000000000067805 */ /* 0x000fe2000001ff00 */
[----:B-1----:R-:W-:Y:S01]  /*0930*/  HADD2.F32 R2, -RZ, R11.H0_H0 ;  /* 0x2000000bff027230 */ /* 0x002fe20000004100 */
[----:B------:R0:W-:Y:S01]  /*0940*/  STL [R1+0x88], R3 ;  /* 0x0000880301007387 */ /* 0x0001e20000100800 */
[----:B------:R-:W-:Y:S01]  /*0950*/  HADD2.F32 R36, -RZ, R36.H0_H0 ;  /* 0x20000024ff247230 */ /* 0x000fe20000004100 */
[----:B------:R-:W-:Y:S01]  /*0960*/  CS2R R8, SRZ ;  /* 0x0000000000087805 */ /* 0x000fe2000001ff00 */
[----:B------:R-:W-:Y:S01]  /*0970*/  HADD2.F32 R35, -RZ, R35.H0_H0 ;  /* 0x20000023ff237230 */ /* 0x000fe20000004100 */
[----:B------:R1:W-:Y:S01]  /*0980*/  STL [R1+0x80], R2 ;  /* 0x0000800201007387 */ /* 0x0003e20000100800 */
[----:B------:R-:W-:Y:S01]  /*0990*/  HADD2.F32 R34, -RZ, R34.H0_H0 ;  /* 0x20000022ff227230 */ /* 0x000fe20000004100 */
[----:B------:R-:W-:Y:S01]  /*09a0*/  CS2R R10, SRZ ;  /* 0x00000000000a7805 */ /* 0x000fe2000001ff00 */
[----:B------:R-:W-:-:S02]  /*09b0*/  HADD2.F32 R32, -RZ, R32.H0_H0 ;  /* 0x20000020ff207230 */ /* 0x000fc40000004100 */
[----:B------:R-:W-:Y:S02]  /*09c0*/  HADD2.F32 R33, -RZ, R33.H0_H0 ;  /* 0x20000021ff217230 */ /* 0x000fe40000004100 */
[----:B0-----:R-:W-:Y:S02]  /*09d0*/  HADD2.F32 R3, -RZ, R12.H0_H0 ;  /* 0x2000000cff037230 */ /* 0x001fe40000004100 */
[----:B-1----:R-:W-:Y:S01]  /*09e0*/  HADD2.F32 R2, -RZ, R13.H0_H0 ;  /* 0x2000000dff027230 */ /* 0x002fe20000004100 */
[----:B------:R-:W-:Y:S02]  /*09f0*/  CS2R R12, SRZ ;  /* 0x00000000000c7805 */ /* 0x000fe4000001ff00 */
[----:B------:R0:W-:Y:S04]  /*0a00*/  STL [R1+0x78], R3 ;  /* 0x0000780301007387 */ /* 0x0001e80000100800 */
[----:B------:R1:W-:Y:S01]  /*0a10*/  STL [R1+0x70], R2 ;  /* 0x0000700201007387 */ /* 0x0003e20000100800 */
[----:B0-----:R-:W-:-:S02]  /*0a20*/  HADD2.F32 R3, -RZ, R14.H0_H0 ;  /* 0x2000000eff037230 */ /* 0x001fc40000004100 */
        /* <DEDUP_REMOVED lines=21> */
[----:B------:R-:W-:Y:S01]  /*0b80*/  STL [R1+0x28], R3 ;  /* 0x0000280301007387 */ /* 0x000fe20000100800 */
[----:B------:R-:W-:-:S03]  /*0b90*/  CS2R R22, SRZ ;  /* 0x0000000000167805 */ /* 0x000fc6000001ff00 */
[----:B------:R-:W-:Y:S04]  /*0ba0*/  STL [R1+0x18], RZ ;  /* 0x000018ff01007387 */ /* 0x000fe80000100800 */
[----:B------:R0:W-:Y:S04]  /*0bb0*/  STL [R1+0x20], R2 ;  /* 0x0000200201007387 */ /* 0x0001e80000100800 */
[----:B------:R1:W-:Y:S04]  /*0bc0*/  STL [R1+0x14], RZ ;  /* 0x000014ff01007387 */ /* 0x0003e80000100800 */
[----:B------:R1:W-:Y:S01]  /*0bd0*/  STL [R1+0x10], RZ ;  /* 0x000010ff01007387 */ /* 0x0003e20000100800 */
[----:B0-----:R-:W-:-:S03]  /*0be0*/  CS2R R2, SRZ ;  /* 0x0000000000027805 */ /* 0x001fc6000001ff00 */
[----:B------:R1:W-:Y:S04]  /*0bf0*/  STL [R1+0xc], RZ ;  /* 0x00000cff01007387 */ /* 0x0003e80000100800 */
[----:B------:R1:W-:Y:S04]  /*0c00*/  STL [R1+0x8], RZ ;  /* 0x000008ff01007387 */ /* 0x0003e80000100800 */
[----:B------:R1:W-:Y:S04]  /*0c10*/  STL [R1+0x4], RZ ;  /* 0x000004ff01007387 */ /* 0x0003e80000100800 */
[----:B------:R1:W-:Y:S04]  /*0c20*/  STL [R1], RZ ;  /* 0x000000ff01007387 */ /* 0x0003e80000100800 */
[----:B------:R1:W-:Y:S04]  /*0c30*/  STL [R1+0xb4], R51 ;  /* 0x0000b43301007387 */ /* 0x0003e80000100800 */
        /* <DEDUP_REMOVED lines=18> */
[----:B------:R1:W-:Y:S02]  /*0d60*/  STL [R1+0x24], R33 ;  /* 0x0000242101007387 */ /* 0x0003e40000100800 */
.L_x_2224:
[----:B------:R-:W0:Y:S01]  /*0d70*/  S2R R82, SR_TID.X ;  /* 0x0000000000527919 */ /* 0x000e220000002100 */
[----:B------:R-:W-:Y:S01]  /*0d80*/  IMAD R80, R0, c[0x0][0x168], RZ ;  /* 0x00005a0000507a24 */ /* 0x000fe200078e02ff */
[----:B------:R-:W-:-:S04]  /*0d90*/  MOV R122, 0x4 ;  /* 0x00000004007a7802 */ /* 0x000fc80000000f00 */
[----:B------:R-:W-:-:S04]  /*0da0*/  SHF.R.S32.HI R81, RZ, 0x1f, R80 ;  /* 0x0000001fff517819 */ /* 0x000fc80000011450 */
[----:B------:R-:W-:Y:S01]  /*0db0*/  LEA.HI R145, R81, R80, RZ, 0x2 ;  /* 0x0000005051917211 */ /* 0x000fe200078f10ff */
[----:B------:R-:W-:-:S05]  /*0dc0*/  IMAD.WIDE R80, R0, R122, c[0x0][0x1a0] ;  /* 0x0000680000507625 */ /* 0x000fca00078e027a */
[----:B------:R2:W3:Y:S01]  /*0dd0*/  LDG.E R211, [R80.64] ;  /* 0x0000000450d37981 */ /* 0x0004e2000c1e1900 */
[----:B0-----:R-:W-:-:S04]  /*0de0*/  LOP3.LUT R82, R82, 0x1f, RZ, 0xc0, !PT ;  /* 0x0000001f52527812 */ /* 0x001fc800078ec0ff */
[----:B------:R-:W-:-:S04]  /*0df0*/  LEA.HI.SX32 R145, R145, R82, 0x1e ;  /* 0x0000005291917211 */ /* 0x000fc800078ff2ff */
[C---:B------:R-:W-:Y:S02]  /*0e00*/  SHF.L.U32 R207, R145.reuse, 0x4, RZ ;  /* 0x0000000491cf7819 */ /* 0x040fe400000006ff */
[----:B------:R-:W-:Y:S02]  /*0e10*/  IADD3 R149, R145, 0x20, RZ ;  /* 0x0000002091957810 */ /* 0x000fe40007ffe0ff */
[----:B------:R-:W-:Y:S02]  /*0e20*/  SHF.R.U32.HI R206, RZ, 0x1c, R145 ;  /* 0x0000001cffce7819 */ /* 0x000fe40000011691 */
[----:B--2---:R-:W-:Y:S02]  /*0e30*/  IADD3 R80, P0, R207, c[0x0][0x188], RZ ;  /* 0x00006200cf507a10 */ /* 0x004fe40007f1e0ff */
[----:B------:R-:W-:Y:S02]  /*0e40*/  IADD3 R150, R145, 0x40, RZ ;  /* 0x0000004091967810 */ /* 0x000fe40007ffe0ff */
[----:B------:R-:W-:-:S02]  /*0e50*/  SHF.L.U32 R201, R149, 0x4, RZ ;  /* 0x0000000495c97819 */ /* 0x000fc400000006ff */
[----:B------:R-:W-:Y:S02]  /*0e60*/  IADD3 R153, R145, 0x60, RZ ;  /* 0x0000006091997810 */ /* 0x000fe40007ffe0ff */
[----:B------:R-:W-:Y:S02]  /*0e70*/  IADD3.X R81, R206, c[0x0][0x18c], RZ, P0, !PT ;  /* 0x00006300ce517a10 */ /* 0x000fe400007fe4ff */
[----:B------:R-:W-:Y:S02]  /*0e80*/  SHF.R.U32.HI R202, RZ, 0x1c, R149 ;  /* 0x0000001cffca7819 */ /* 0x000fe40000011695 */
[----:B------:R-:W-:Y:S02]  /*0e90*/  SHF.L.U32 R197, R150, 0x4, RZ ;  /* 0x0000000496c57819 */ /* 0x000fe400000006ff */
[----:B------:R-:W-:Y:S02]  /*0ea0*/  IADD3 R84, P0, R201, c[0x0][0x188], RZ ;  /* 0x00006200c9547a10 */ /* 0x000fe40007f1e0ff */
[----:B------:R-:W-:Y:S01]  /*0eb0*/  MOV R159, 0x10 ;  /* 0x00000010009f7802 */ /* 0x000fe20000000f00 */
[----:B------:R-:W0:Y:S01]  /*0ec0*/  LDC.U8 R218, c[0x0][0x1f0] ;  /* 0x00007c00ffda7b82 */ /* 0x000e220000000000 */
[----:B------:R-:W-:Y:S01]  /*0ed0*/  IADD3 R154, R145, 0x80, RZ ;  /* 0x00000080919a7810 */ /* 0x000fe20007ffe0ff */
[----:B------:R-:W-:Y:S01]  /*0ee0*/  IMAD.WIDE R122, R0, R122, c[0x0][0x1a8] ;  /* 0x00006a00007a7625 */ /* 0x000fe200078e027a */
[----:B------:R-:W-:Y:S01]  /*0ef0*/  SHF.L.U32 R196, R153, 0x4, RZ ;  /* 0x0000000499c47819 */ /* 0x000fe200000006ff */
[----:B------:R-:W2:Y:S01]  /*0f00*/  LDG.E.128 R80, [R80.64] ;  /* 0x0000000450507981 */ /* 0x000ea2000c1e1d00 */
[----:B------:R-:W-:-:S02]  /*0f10*/  IADD3 R157, R145, 0xa0, RZ ;  /* 0x000000a0919d7810 */ /* 0x000fc40007ffe0ff */
[----:B------:R-:W-:Y:S02]  /*0f20*/  SHF.R.U32.HI R198, RZ, 0x1c, R150 ;  /* 0x0000001cffc67819 */ /* 0x000fe40000011696 */
[----:B------:R-:W-:Y:S02]  /*0f30*/  IADD3 R88, P1, R197, c[0x0][0x188], RZ ;  /* 0x00006200c5587a10 */ /* 0x000fe40007f3e0ff */
[----:B------:R-:W-:Y:S02]  /*0f40*/  IADD3.X R85, R202, c[0x0][0x18c], RZ, P0, !PT ;  /* 0x00006300ca557a10 */ /* 0x000fe400007fe4ff */
[----:B------:R-:W-:Y:S02]  /*0f50*/  SHF.R.U32.HI R194, RZ, 0x1c, R153 ;  /* 0x0000001cffc27819 */ /* 0x000fe40000011699 */
[C---:B------:R-:W-:Y:S02]  /*0f60*/  IADD3 R158, R145.reuse, 0xc0, RZ ;  /* 0x000000c0919e7810 */ /* 0x040fe40007ffe0ff */
[----:B------:R-:W-:-:S02]  /*0f70*/  IADD3 R191, R145, 0xe0, RZ ;  /* 0x000000e091bf7810 */ /* 0x000fc40007ffe0ff */
[----:B------:R-:W-:Y:S02]  /*0f80*/  SHF.L.U32 R192, R154, 0x4, RZ ;  /* 0x000000049ac07819 */ /* 0x000fe400000006ff */
[----:B------:R-:W-:Y:S02]  /*0f90*/  SHF.R.U32.HI R188, RZ, 0x1c, R154 ;  /* 0x0000001cffbc7819 */ /* 0x000fe4000001169a */
[C---:B------:R-:W-:Y:S02]  /*0fa0*/  IADD3 R212, R145.reuse, 0x100, RZ ;  /* 0x0000010091d47810 */ /* 0x040fe40007ffe0ff */
[C---:B------:R-:W-:Y:S01]  /*0fb0*/  IADD3 R210, R145.reuse, 0x120, RZ ;  /* 0x0000012091d27810 */ /* 0x040fe20007ffe0ff */
[----:B------:R-:W-:Y:S01]  /*0fc0*/  IMAD.WIDE.U32 R120, R145, R159, c[0x0][0x208] ;  /* 0x0000820091787625 */ /* 0x000fe200078e009f */
[----:B------:R-:W-:Y:S01]  /*0fd0*/  IADD3 R92, P0, R196, c[0x0][0x188], RZ ;  /* 0x00006200c45c7a10 */ /* 0x000fe20007f1e0ff */
[----:B------:R-:W2:Y:S01]  /*0fe0*/  LDG.E.128 R84, [R84.64] ;  /* 0x0000000454547981 */ /* 0x000ea2000c1e1d00 */
[----:B------:R-:W-:-:S02]  /*0ff0*/  SHF.L.U32 R183, R157, 0x4, RZ ;  /* 0x000000049db77819 */ /* 0x000fc400000006ff */
[----:B------:R-:W-:Y:S01]  /*1000*/  IADD3.X R89, R198, c[0x0][0x18c], RZ, P1, !PT ;  /* 0x00006300c6597a10 */ /* 0x000fe20000ffe4ff */
[-C--:B------:R-:W-:Y:S01]  /*1010*/  IMAD.WIDE.U32 R124, R149, R159.reuse, c[0x0][0x208] ;  /* 0x00008200957c7625 */ /* 0x080fe200078e009f */
[----:B------:R-:W-:Y:S01]  /*1020*/  IADD3 R96, P1, R192, c[0x0][0x188], RZ ;  /* 0x00006200c0607a10 */ /* 0x000fe20007f3e0ff */
[----:B------:R1:W2:Y:S01]  /*1030*/  LDG.E R177, [R122.64] ;  /* 0x000000047ab17981 */ /* 0x0002a2000c1e1900 */
[----:B------:R-:W-:Y:S02]  /*1040*/  IADD3.X R93, R194, c[0x0][0x18c], RZ, P0, !PT ;  /* 0x00006300c25d7a10 */ /* 0x000fe400007fe4ff */
[----:B------:R-:W-:Y:S01]  /*1050*/  SHF.L.U32 R169, R158, 0x4, RZ ;  /* 0x000000049ea97819 */ /* 0x000fe200000006ff */
[----:B------:R-:W-:Y:S01]  /*1060*/  IMAD.WIDE.U32 R132, R153, R159, c[0x0][0x208] ;  /* 0x0000820099847625 */ /* 0x000fe200078e009f */
[----:B------:R-:W-:Y:S01]  /*1070*/  SHF.R.U32.HI R184, RZ, 0x1c, R157 ;  /* 0x0000001cffb87819 */ /* 0x000fe2000001169d */
[----:B------:R-:W2:Y:S01]  /*1080*/  LDG.E.128 R88, [R88.64] ;  /* 0x0000000458587981 */ /* 0x000ea2000c1e1d00 */
[----:B------:R-:W-:-:S02]  /*1090*/  IADD3 R100, P0, R183, c[0x0][0x188], RZ ;  /* 0x00006200b7647a10 */ /* 0x000fc40007f1e0ff */
[----:B------:R-:W-:Y:S01]  /*10a0*/  SHF.L.U32 R171, R191, 0x4, RZ ;  /* 0x00000004bfab7819 */ /* 0x000fe200000006ff */
[----:B------:R-:W2:Y:S01]  /*10b0*/  LDG.E.128 R92, [R92.64] ;  /* 0x000000045c5c7981 */ /* 0x000ea2000c1e1d00 */
[----:B------:R-:W-:Y:S02]  /*10c0*/  IADD3.X R97, R188, c[0x0][0x18c], RZ, P1, !PT ;  /* 0x00006300bc617a10 */ /* 0x000fe40000ffe4ff */
[----:B------:R-:W-:Y:S01]  /*10d0*/  SHF.R.U32.HI R170, RZ, 0x1c, R158 ;  /* 0x0000001cffaa7819 */ /* 0x000fe2000001169e */
[-C--:B------:R-:W-:Y:S01]  /*10e0*/  IMAD.WIDE.U32 R140, R157, R159.reuse, c[0x0][0x208] ;  /* 0x000082009d8c7625 */ /* 0x080fe200078e009f */
[----:B------:R-:W-:Y:S01]  /*10f0*/  IADD3 R104, P1, R169, c[0x0][0x188], RZ ;  /* 0x00006200a9687a10 */ /* 0x000fe20007f3e0ff */
[----:B------:R-:W2:Y:S01]  /*1100*/  LDG.E.128 R124, [R124.64] ;  /* 0x000000047c7c7981 */ /* 0x000ea2000c1e1d00 */
[----:B------:R-:W-:Y:S02]  /*1110*/  SHF.L.U32 R173, R212, 0x4, RZ ;  /* 0x00000004d4ad7819 */ /* 0x000fe400000006ff */
[----:B------:R-:W-:Y:S01]  /*1120*/  IADD3.X R101, R184, c[0x0][0x18c], RZ, P0, !PT ;  /* 0x00006300b8657a10 */ /* 0x000fe200007fe4ff */
[----:B------:R-:W-:Y:S01]  /*1130*/  IMAD.WIDE.U32 R128, R150, R159, c[0x0][0x208] ;  /* 0x0000820096807625 */ /* 0x000fe200078e009f */
[----:B------:R-:W-:Y:S01]  /*1140*/  SHF.R.U32.HI R172, RZ, 0x1c, R191 ;  /* 0x0000001cffac7819 */ /* 0x000fe200000116bf */
[----:B------:R-:W2:Y:S01]  /*1150*/  LDG.E.128 R132, [R132.64] ;  /* 0x0000000484847981 */ /* 0x000ea2000c1e1d00 */
[----:B------:R-:W-:-:S02]  /*1160*/  IADD3 R108, P0, R171, c[0x0][0x188], RZ ;  /* 0x00006200ab6c7a10 */ /* 0x000fc40007f1e0ff */
[----:B------:R-:W-:Y:S01]  /*1170*/  IADD3.X R105, R170, c[0x0][0x18c], RZ, P1, !PT ;  /* 0x00006300aa697a10 */ /* 0x000fe20000ffe4ff */
[----:B------:R-:W2:Y:S01]  /*1180*/  LDG.E.128 R100, [R100.64] ;  /* 0x0000000464647981 */ /* 0x000ea2000c1e1d00 */
[----:B------:R-:W-:Y:S02]  /*1190*/  SHF.R.U32.HI R174, RZ, 0x1c, R212 ;  /* 0x0000001cffae7819 */ /* 0x000fe400000116d4 */
[----:B------:R-:W-:Y:S01]  /*11a0*/  IADD3 R112, P1, R173, c[0x0][0x188], RZ ;  /* 0x00006200ad707a10 */ /* 0x000fe20007f3e0ff */
[----:B------:R-:W2:Y:S01]  /*11b0*/  LDG.E.128 R128, [R128.64] ;  /* 0x0000000480807981 */ /* 0x000ea2000c1e1d00 */
[----:B------:R-:W-:Y:S02]  /*11c0*/  IADD3.X R109, R172, c[0x0][0x18c], RZ, P0, !PT ;  /* 0x00006300ac6d7a10 */ /* 0x000fe400007fe4ff */
[----:B------:R-:W-:Y:S01]  /*11d0*/  IADD3.X R113, R174, c[0x0][0x18c], RZ, P1, !PT ;  /* 0x00006300ae717a10 */ /* 0x000fe20000ffe4ff */
[----:B------:R-:W3:Y:S04]  /*11e0*/  LDG.E.128 R104, [R104.64] ;  /* 0x0000000468687981 */ /* 0x000ee8000c1e1d00 */
[----:B------:R-:W3:Y:S04]  /*11f0*/  LDG.E.128 R108, [R108.64] ;  /* 0x000000046c6c7981 */ /* 0x000ee8000c1e1d00 */
[----:B------:R-:W3:Y:S01]  /*1200*/  LDG.E.128 R112, [R112.64] ;  /* 0x0000000470707981 */ /* 0x000ee2000c1e1d00 */
[----:B------:R-:W-:-:S02]  /*1210*/  SHF.L.U32 R175, R210, 0x4, RZ ;  /* 0x00000004d2af7819 */ /* 0x000fc400000006ff */
[----:B------:R-:W-:Y:S01]  /*1220*/  SHF.R.U32.HI R176, RZ, 0x1c, R210 ;  /* 0x0000001cffb07819 */ /* 0x000fe200000116d2 */
[----:B-1----:R-:W3:Y:S01]  /*1230*/  LDG.E.128 R120, [R120.64] ;  /* 0x0000000478787981 */ /* 0x002ee2000c1e1d00 */
[----:B------:R-:W-:-:S03]  /*1240*/  IADD3 R116, P0, R175, c[0x0][0x188], RZ ;  /* 0x00006200af747a10 */ /* 0x000fc60007f1e0ff */
[----:B------:R-:W3:Y:S01]  /*1250*/  LDG.E.128 R96, [R96.64] ;  /* 0x0000000460607981 */ /* 0x000ee2000c1e1d00 */
[----:B------:R-:W-:Y:S02]  /*1260*/  IADD3.X R117, R176, c[0x0][0x18c], RZ, P0, !PT ;  /* 0x00006300b0757a10 */ /* 0x000fe400007fe4ff */
[----:B------:R-:W-:Y:S01]  /*1270*/  ISETP.NE.U32.AND P0, PT, RZ, c[0x0][0x218], PT ;  /* 0x00008600ff007a0c */ /* 0x000fe20003f05070 */
[----:B------:R-:W3:Y:S03]  /*1280*/  LDG.E.128 R140, [R140.64] ;  /* 0x000000048c8c7981 */ /* 0x000ee6000c1e1d00 */
[----:B------:R-:W-:Y:S01]  /*1290*/  ISETP.NE.AND.EX P0, PT, RZ, c[0x0][0x21c], PT, P0 ;  /* 0x00008700ff007a0c */ /* 0x000fe20003f05300 */
[----:B------:R-:W3:-:S12]  /*12a0*/  LDG.E.128 R116, [R116.64] ;  /* 0x0000000474747981 */ /* 0x000ed8000c1e1d00 */
[----:B------:R-:W-:-:S04]  /*12b0*/  @P0 LEA R144, P1, R145, c[0x0][0x218], 0x4 ;  /* 0x0000860091900a11 */ /* 0x000fc800078220ff */
[----:B------:R-:W-:Y:S02]  /*12c0*/  @P0 LEA.HI.X R145, R145, c[0x0][0x21c], RZ, 0x4, P1 ;  /* 0x0000870091910a11 */ /* 0x000fe400008f24ff */
[----:B------:R-:W-:-:S03]  /*12d0*/  @P0 LEA R148, P1, R149, c[0x0][0x218], 0x4 ;  /* 0x0000860095940a11 */ /* 0x000fc600078220ff */
[----:B------:R1:W5:Y:S01]  /*12e0*/  @P0 LDG.E.128 R32, [R144.64] ;  /* 0x0000000490200981 */ /* 0x000362000c1e1d00 */
[----:B------:R-:W-:-:S05]  /*12f0*/  @P0 LEA.HI.X R149, R149, c[0x0][0x21c], RZ, 0x4, P1 ;  /* 0x0000870095950a11 */ /* 0x000fca00008f24ff */
[----:B------:R0:W5:Y:S02]  /*1300*/  @P0 LDG.E.128 R36, [R148.64] ;  /* 0x0000000494240981 */ /* 0x000164000c1e1d00 */
[----:B0-----:R-:W-:-:S04]  /*1310*/  @P0 LEA R148, P1, R150, c[0x0][0x218], 0x4 ;  /* 0x0000860096940a11 */ /* 0x001fc800078220ff */
[----:B------:R-:W-:Y:S02]  /*1320*/  @P0 LEA.HI.X R149, R150, c[0x0][0x21c], RZ, 0x4, P1 ;  /* 0x0000870096950a11 */ /* 0x000fe400008f24ff */
[----:B------:R-:W-:-:S03]  /*1330*/  @P0 LEA R152, P1, R153, c[0x0][0x218], 0x4 ;  /* 0x0000860099980a11 */ /* 0x000fc600078220ff */
[----:B------:R0:W5:Y:S01]  /*1340*/  @P0 LDG.E.128 R40, [R148.64] ;  /* 0x0000000494280981 */ /* 0x000162000c1e1d00 */
[----:B------:R-:W-:-:S05]  /*1350*/  @P0 LEA.HI.X R153, R153, c[0x0][0x21c], RZ, 0x4, P1 ;  /* 0x0000870099990a11 */ /* 0x000fca00008f24ff */
[----:B------:R0:W5:Y:S02]  /*1360*/  @P0 LDG.E.128 R44, [R152.64] ;  /* 0x00000004982c0981 */ /* 0x000164000c1e1d00 */
[----:B0-----:R-:W-:-:S04]  /*1370*/  @P0 LEA R152, P1, R154, c[0x0][0x218], 0x4 ;  /* 0x000086009a980a11 */ /* 0x001fc800078220ff */
[----:B------:R-:W-:Y:S02]  /*1380*/  @P0 LEA.HI.X R153, R154, c[0x0][0x21c], RZ, 0x4, P1 ;  /* 0x000087009a990a11 */ /* 0x000fe400008f24ff */
[----:B------:R-:W-:Y:S01]  /*1390*/  @P0 LEA R156, P1, R157, c[0x0][0x218], 0x4 ;  /* 0x000086009d9c0a11 */ /* 0x000fe200078220ff */
[----:B------:R-:W-:Y:S02]  /*13a0*/  IMAD.WIDE.U32 R148, R191, R159, c[0x0][0x208] ;  /* 0x00008200bf947625 */ /* 0x000fe400078e009f */
[----:B------:R0:W5:Y:S01]  /*13b0*/  @P0 LDG.E.128 R48, [R152.64] ;  /* 0x0000000498300981 */ /* 0x000162000c1e1d00 */
[----:B------:R-:W-:Y:S01]  /*13c0*/  @P0 LEA.HI.X R157, R157, c[0x0][0x21c], RZ, 0x4, P1 ;  /* 0x000087009d9d0a11 */ /* 0x000fe200008f24ff */
[----:B--2---:R-:W-:-:S04]  /*13d0*/  FADD.FTZ R193, R129, R193 ;  /* 0x000000c181c17221 */ /* 0x004fc80000010000 */
[----:B------:R2:W5:Y:S01]  /*13e0*/  @P0 LDG.E.128 R52, [R156.64] ;  /* 0x000000049c340981 */ /* 0x000562000c1e1d00 */
[----:B------:R-:W-:Y:S02]  /*13f0*/  FADD.FTZ R199, R131, R199 ;  /* 0x000000c783c77221 */ /* 0x000fe40000010000 */
[----:B------:R-:W-:Y:S01]  /*1400*/  FADD.FTZ R204, R132, R204 ;  /* 0x000000cc84cc7221 */ /* 0x000fe20000010000 */
[----:B------:R-:W4:Y:S01]  /*1410*/  LDG.E.128 R148, [R148.64] ;  /* 0x0000000494947981 */ /* 0x000f22000c1e1d00 */
[----:B--2---:R-:W-:-:S04]  /*1420*/  @P0 LEA R156, P1, R158, c[0x0][0x218], 0x4 ;  /* 0x000086009e9c0a11 */ /* 0x004fc800078220ff */
[----:B------:R-:W-:Y:S02]  /*1430*/  @P0 LEA.HI.X R157, R158, c[0x0][0x21c], RZ, 0x4, P1 ;  /* 0x000087009e9d0a11 */ /* 0x000fe400008f24ff */
[----:B------:R-:W-:-:S03]  /*1440*/  @P0 LEA R190, P1, R191, c[0x0][0x218], 0x4 ;  /* 0x00008600bfbe0a11 */ /* 0x000fc600078220ff */
[----:B------:R2:W5:Y:S01]  /*1450*/  @P0 LDG.E.128 R56, [R156.64] ;  /* 0x000000049c380981 */ /* 0x000562000c1e1d00 */
[----:B------:R-:W-:-:S05]  /*1460*/  @P0 LEA.HI.X R191, R191, c[0x0][0x21c], RZ, 0x4, P1 ;  /* 0x00008700bfbf0a11 */ /* 0x000fca00008f24ff */
[----:B------:R0:W5:Y:S02]  /*1470*/  @P0 LDG.E.128 R60, [R190.64] ;  /* 0x00000004be3c0981 */ /* 0x000164000c1e1d00 */
[----:B0-----:R-:W-:-:S04]  /*1480*/  @P0 LEA R190, P1, R212, c[0x0][0x218], 0x4 ;  /* 0x00008600d4be0a11 */ /* 0x001fc800078220ff */
[----:B------:R-:W-:-:S05]  /*1490*/  @P0 LEA.HI.X R191, R212, c[0x0][0x21c], RZ, 0x4, P1 ;  /* 0x00008700d4bf0a11 */ /* 0x000fca00008f24ff */
[----:B------:R0:W5:Y:S02]  /*14a0*/  @P0 LDG.E.128 R64, [R190.64] ;  /* 0x00000004be400981 */ /* 0x000164000c1e1d00 */
[----:B0-----:R-:W-:-:S04]  /*14b0*/  @P0 LEA R190, P1, R210, c[0x0][0x218], 0x4 ;  /* 0x00008600d2be0a11 */ /* 0x001fc800078220ff */
[----:B------:R-:W-:-:S05]  /*14c0*/  @P0 LEA.HI.X R191, R210, c[0x0][0x21c], RZ, 0x4, P1 ;  /* 0x00008700d2bf0a11 */ /* 0x000fca00008f24ff */
[----:B------:R0:W5:Y:S01]  /*14d0*/  @P0 LDG.E.128 R68, [R190.64] ;  /* 0x00000004be440981 */ /* 0x000162000c1e1d00 */
[----:B------:R-:W-:-:S04]  /*14e0*/  ISETP.NE.AND P0, PT, R218, RZ, PT ;  /* 0x000000ffda00720c */ /* 0x000fc80003f05270 */
[----:B---3--:R-:W-:-:S05]  /*14f0*/  FSEL R239, R211, RZ, !P0 ;  /* 0x000000ffd3ef7208 */ /* 0x008fca0004000000 */
[C---:B------:R-:W-:Y:S02]  /*1500*/  FADD.FTZ R228, -R239.reuse, R92 ;  /* 0x0000005cefe47221 */ /* 0x040fe40000010100 */
[----:B------:R-:W3:Y:S01]  /*1510*/  LDL R92, [R1+0x9c] ;  /* 0x00009c00015c7983 */ /* 0x000ee20000100800 */
[----:B0-----:R-:W-:-:S03]  /*1520*/  FADD.FTZ R190, -R239, R95 ;  /* 0x0000005fefbe7221 */ /* 0x001fc60000010100 */
[----:B------:R-:W4:Y:S01]  /*1530*/  LDL R95, [R1+0x94] ;  /* 0x00009400015f7983 */ /* 0x000f220000100800 */
[C---:B------:R-:W-:Y:S02]  /*1540*/  FADD.FTZ R222, -R239.reuse, R101 ;  /* 0x00000065efde7221 */ /* 0x040fe40000010100 */
[C---:B------:R-:W-:Y:S02]  /*1550*/  FADD.FTZ R101, -R239.reuse, R109 ;  /* 0x0000006def657221 */ /* 0x040fe40000010100 */
[C---:B------:R-:W-:Y:S01]  /*1560*/  FADD.FTZ R223, -R239.reuse, R100 ;  /* 0x00000064efdf7221 */ /* 0x040fe20000010100 */
[----:B------:R-:W4:Y:S01]  /*1570*/  LDL R109, [R1+0x8c] ;  /* 0x00008c00016d7983 */ /* 0x000f220000100800 */
[----:B------:R-:W-:-:S03]  /*1580*/  FADD.FTZ R100, -R239, R112 ;  /* 0x00000070ef647221 */ /* 0x000fc60000010100 */
[----:B------:R-:W4:Y:S01]  /*1590*/  LDL R112, [R1+0x88] ;  /* 0x0000880001707983 */ /* 0x000f220000100800 */
        /* <DEDUP_REMOVED lines=9> */
[----:B------:R-:W4:Y:S04]  /*1630*/  LDL R85, [R1+0xb4] ;  /* 0x0000b40001557983 */ /* 0x000f280000100800 */
[----:B------:R-:W4:Y:S01]  /*1640*/  LDL R94, [R1+0x98] ;  /* 0x00009800015e7983 */ /* 0x000f220000100800 */
[C---:B------:R-:W-:Y:S02]  /*1650*/  FADD.FTZ R233, -R239.reuse, R87 ;  /* 0x00000057efe97221 */ /* 0x040fe40000010100 */
[C---:B------:R-:W-:Y:S01]  /*1660*/  FADD.FTZ R218, -R239.reuse, R106 ;  /* 0x0000006aefda7221 */ /* 0x040fe20000010100 */
[----:B------:R-:W4:Y:S01]  /*1670*/  LDL R88, [R1+0xa8] ;  /* 0x0000a80001587983 */ /* 0x000f220000100800 */
[C---:B------:R-:W-:Y:S02]  /*1680*/  FADD.FTZ R231, -R239.reuse, R89 ;  /* 0x00000059efe77221 */ /* 0x040fe40000010100 */
[----:B--2---:R-:W-:Y:S01]  /*1690*/  IMAD.WIDE.U32 R156, R210, R159, c[0x0][0x208] ;  /* 0x00008200d29c7625 */ /* 0x004fe200078e009f */
[----:B------:R-:W2:Y:S04]  /*16a0*/  LDL R87, [R1+0xac] ;  /* 0x0000ac0001577983 */ /* 0x000ea80000100800 */
[----:B------:R-:W2:Y:S01]  /*16b0*/  LDL R106, [R1+0x90] ;  /* 0x00009000016a7983 */ /* 0x000ea20000100800 */
[----:B------:R-:W-:-:S02]  /*16c0*/  FADD.FTZ R210, -R239, R93 ;  /* 0x0000005defd27221 */ /* 0x000fc40000010100 */
[C---:B------:R-:W-:Y:S01]  /*16d0*/  FADD.FTZ R229, -R239.reuse, R91 ;  /* 0x0000005befe57221 */ /* 0x040fe20000010100 */
[----:B------:R-:W2:Y:S01]  /*16e0*/  LDL R89, [R1+0xa4] ;  /* 0x0000a40001597983 */ /* 0x000ea20000100800 */
[C---:B------:R-:W-:Y:S02]  /*16f0*/  FADD.FTZ R221, -R239.reuse, R102 ;  /* 0x00000066efdd7221 */ /* 0x040fe40000010100 */
[C---:B------:R-:W-:Y:S02]  /*1700*/  FADD.FTZ R241, -R239.reuse, R81 ;  /* 0x00000051eff17221 */ /* 0x040fe40000010100 */
[C---:B------:R-:W-:Y:S02]  /*1710*/  FADD.FTZ R102, -R239.reuse, R108 ;  /* 0x0000006cef667221 */ /* 0x040fe40000010100 */
[----:B------:R-:W-:Y:S01]  /*1720*/  FADD.FTZ R81, -R239, R110 ;  /* 0x0000006eef517221 */ /* 0x000fe20000010100 */
[----:B------:R-:W2:Y:S01]  /*1730*/  LDL R108, [R1+0x84] ;  /* 0x00008400016c7983 */ /* 0x000ea20000100800 */
[----:B------:R-:W-:-:S04]  /*1740*/  FMUL.FTZ R110, R177, R228 ;  /* 0x000000e4b16e7220 */ /* 0x000fc80000410000 */
[----:B------:R-:W-:Y:S02]  /*1750*/  FFMA.FTZ R27, R132, R110, R27 ;  /* 0x0000006e841b7223 */ /* 0x000fe4000001001b */
[----:B---3--:R-:W-:Y:S02]  /*1760*/  FMUL.FTZ R93, R92, R127 ;  /* 0x0000007f5c5d7220 */ /* 0x008fe40000410000 */
[----:B------:R-:W-:-:S04]  /*1770*/  FMUL.FTZ R92, R177, R231 ;  /* 0x000000e7b15c7220 */ /* 0x000fc80000410000 */
[----:B------:R-:W-:Y:S02]  /*1780*/  FFMA.FTZ R160, R129, R92, R160 ;  /* 0x0000005c81a07223 */ /* 0x000fe400000100a0 */
[----:B----4-:R-:W-:Y:S02]  /*1790*/  FMUL.FTZ R129, R95, R129 ;  /* 0x000000815f817220 */ /* 0x010fe40000410000 */
[----:B------:R-:W-:-:S04]  /*17a0*/  FMUL.FTZ R95, R177, R229 ;  /* 0x000000e5b15f7220 */ /* 0x000fc80000410000 */
[----:B------:R-:W-:Y:S02]  /*17b0*/  FFMA.FTZ R30, R131, R95, R30 ;  /* 0x0000005f831e7223 */ /* 0x000fe4000001001e */
[----:B------:R-:W-:Y:S02]  /*17c0*/  FMUL.FTZ R131, R109, R131 ;  /* 0x000000836d837220 */ /* 0x000fe40000410000 */
[----:B------:R-:W-:Y:S02]  /*17d0*/  FMUL.FTZ R109, R177, R210 ;  /* 0x000000d2b16d7220 */ /* 0x000fe40000410000 */
[----:B------:R-:W-:Y:S02]  /*17e0*/  FMUL.FTZ R210, R112, R132 ;  /* 0x0000008470d27220 */ /* 0x000fe40000410000 */
[----:B------:R-:W3:Y:S01]  /*17f0*/  LDL R132, [R1+0x64] ;  /* 0x0000640001847983 */ /* 0x000ee20000100800 */
[C---:B------:R-:W-:Y:S02]  /*1800*/  FADD.FTZ R240, -R239.reuse, R80 ;  /* 0x00000050eff07221 */ /* 0x040fe40000010100 */
[----:B------:R-:W-:Y:S01]  /*1810*/  FADD.FTZ R237, -R239, R83 ;  /* 0x00000053efed7221 */ /* 0x000fe20000010100 */
[----:B------:R-:W4:Y:S01]  /*1820*/  LDL R112, [R1+0x68] ;  /* 0x0000680001707983 */ /* 0x000f220000100800 */
[----:B------:R-:W-:-:S02]  /*1830*/  FMUL.FTZ R83, R177, R240 ;  /* 0x000000f0b1537220 */ /* 0x000fc40000410000 */
[C---:B------:R-:W-:Y:S02]  /*1840*/  FADD.FTZ R238, -R239.reuse, R82 ;  /* 0x00000052efee7221 */ /* 0x040fe40000010100 */
[----:B------:R-:W-:Y:S02]  /*1850*/  FADD.FTZ R219, -R239, R105 ;  /* 0x00000069efdb7221 */ /* 0x000fe40000010100 */
[C---:B------:R-:W-:Y:S02]  /*1860*/  FADD.FTZ R180, R120.reuse, R180 ;  /* 0x000000b478b47221 */ /* 0x040fe40000010000 */
[----:B------:R-:W-:Y:S02]  /*1870*/  FFMA.FTZ R167, R120, R83, R167 ;  /* 0x0000005378a77223 */ /* 0x000fe400000100a7 */
[----:B------:R-:W-:-:S04]  /*1880*/  IMAD.WIDE.U32 R136, R154, R159, c[0x0][0x208] ;  /* 0x000082009a887625 */ /* 0x000fc800078e009f */
[----:B------:R-:W-:Y:S02]  /*1890*/  FADD.FTZ R105, -R239, R115 ;  /* 0x00000073ef697221 */ /* 0x000fe40000010100 */
[----:B------:R-:W-:Y:S01]  /*18a0*/  FMUL.FTZ R120, R84, R120 ;  /* 0x0000007854787220 */ /* 0x000fe20000410000 */
[----:B------:R-:W4:Y:S01]  /*18b0*/  LDL R115, [R1+0x80] ;  /* 0x0000800001737983 */ /* 0x000f220000100800 */
[C---:B------:R-:W-:Y:S02]  /*18c0*/  FMUL.FTZ R84, R177.reuse, R238 ;  /* 0x000000eeb1547220 */ /* 0x040fe40000410000 */
[----:B------:R-:W-:Y:S01]  /*18d0*/  FMUL.FTZ R91, R90, R126 ;  /* 0x0000007e5a5b7220 */ /* 0x000fe20000410000 */
[----:B------:R-:W4:Y:S01]  /*18e0*/  LDG.E.128 R136, [R136.64] ;  /* 0x0000000488887981 */ /* 0x000f22000c1e1d00 */
[C---:B------:R-:W-:Y:S02]  /*18f0*/  FMUL.FTZ R82, R177.reuse, R241 ;  /* 0x000000f1b1527220 */ /* 0x040fe40000410000 */
[----:B------:R-:W-:-:S02]  /*1900*/  FMUL.FTZ R90, R177, R232 ;  /* 0x000000e8b15a7220 */ /* 0x000fc40000410000 */
[C---:B------:R-:W-:Y:S02]  /*1910*/  FADD.FTZ R220, -R239.reuse, R104 ;  /* 0x00000068efdc7221 */ /* 0x040fe40000010100 */
[C---:B------:R-:W-:Y:S02]  /*1920*/  FADD.FTZ R182, R122.reuse, R182 ;  /* 0x000000b67ab67221 */ /* 0x040fe40000010000 */
[----:B------:R-:W-:Y:S02]  /*1930*/  FFMA.FTZ R165, R122, R84, R165 ;  /* 0x000000547aa57223 */ /* 0x000fe400000100a5 */
[----:B------:R-:W-:Y:S02]  /*1940*/  FADD.FTZ R104, -R239, R114 ;  /* 0x00000072ef687221 */ /* 0x000fe40000010100 */
[----:B------:R-:W-:Y:S01]  /*1950*/  FMUL.FTZ R122, R86, R122 ;  /* 0x0000007a567a7220 */ /* 0x000fe20000410000 */
[----:B------:R-:W4:Y:S01]  /*1960*/  LDL R114, [R1+0x78] ;  /* 0x0000780001727983 */ /* 0x000f220000100800 */
[----:B------:R-:W-:-:S04]  /*1970*/  IMAD.WIDE.U32 R152, R212, R159, c[0x0][0x208] ;  /* 0x00008200d4987625 */ /* 0x000fc800078e009f */
[C---:B------:R-:W-:Y:S02]  /*1980*/  FADD.FTZ R179, R121.reuse, R179 ;  /* 0x000000b379b37221 */ /* 0x040fe40000010000 */
[----:B------:R-:W-:Y:S01]  /*1990*/  FFMA.FTZ R168, R121, R82, R168 ;  /* 0x0000005279a87223 */ /* 0x000fe200000100a8 */
[----:B------:R-:W4:Y:S01]  /*19a0*/  LDG.E.128 R152, [R152.64] ;  /* 0x0000000498987981 */ /* 0x000f22000c1e1d00 */
[----:B------:R-:W-:Y:S02]  /*19b0*/  FMUL.FTZ R86, R177, R236 ;  /* 0x000000ecb1567220 */ /* 0x000fe40000410000 */
[C---:B------:R-:W-:Y:S02]  /*19c0*/  FADD.FTZ R195, R128.reuse, R195 ;  /* 0x000000c380c37221 */ /* 0x040fe40000010000 */
[----:B------:R-:W-:Y:S02]  /*19d0*/  FFMA.FTZ R31, R128, R90, R31 ;  /* 0x0000005a801f7223 */ /* 0x000fe4000001001f */
[----:B------:R-:W-:-:S02]  /*19e0*/  FADD.FTZ R212, -R239, R107 ;  /* 0x0000006befd47221 */ /* 0x000fc40000010100 */
[----:B------:R-:W-:Y:S01]  /*19f0*/  FMUL.FTZ R121, R85, R121 ;  /* 0x0000007955797220 */ /* 0x000fe20000410000 */
[----:B------:R-:W4:Y:S01]  /*1a00*/  LDL R107, [R1+0x7c] ;  /* 0x00007c00016b7983 */ /* 0x000f220000100800 */
[----:B------:R-:W-:Y:S02]  /*1a10*/  FMUL.FTZ R128, R94, R128 ;  /* 0x000000805e807220 */ /* 0x000fe40000410000 */
[C---:B------:R-:W-:Y:S02]  /*1a20*/  FMUL.FTZ R85, R177.reuse, R237 ;  /* 0x000000edb1557220 */ /* 0x040fe40000410000 */
[----:B------:R-:W-:Y:S02]  /*1a30*/  FMUL.FTZ R94, R177, R230 ;  /* 0x000000e6b15e7220 */ /* 0x000fe40000410000 */
[----:B------:R-:W-:Y:S02]  /*1a40*/  FADD.FTZ R80, -R239, R111 ;  /* 0x0000006fef507221 */ /* 0x000fe40000010100 */
[C---:B------:R-:W-:Y:S01]  /*1a50*/  FADD.FTZ R186, R124.reuse, R186 ;  /* 0x000000ba7cba7221 */ /* 0x040fe20000010000 */
[----:B------:R-:W4:Y:S01]  /*1a60*/  LDL R111, [R1+0x70] ;  /* 0x00007000016f7983 */ /* 0x000f220000100800 */
[----:B------:R-:W-:-:S02]  /*1a70*/  FFMA.FTZ R163, R124, R86, R163 ;  /* 0x000000567ca37223 */ /* 0x000fc400000100a3 */
[----:B------:R-:W-:Y:S02]  /*1a80*/  FMUL.FTZ R124, R88, R124 ;  /* 0x0000007c587c7220 */ /* 0x000fe40000410000 */
[C---:B------:R-:W-:Y:S02]  /*1a90*/  FADD.FTZ R181, R123.reuse, R181 ;  /* 0x000000b57bb57221 */ /* 0x040fe40000010000 */
[----:B------:R-:W-:Y:S02]  /*1aa0*/  FFMA.FTZ R166, R123, R85, R166 ;  /* 0x000000557ba67223 */ /* 0x000fe400000100a6 */
[----:B------:R-:W-:Y:S02]  /*1ab0*/  FMUL.FTZ R88, R177, R234 ;  /* 0x000000eab1587220 */ /* 0x000fe40000410000 */
[C---:B------:R-:W-:Y:S02]  /*1ac0*/  FADD.FTZ R200, R130.reuse, R200 ;  /* 0x000000c882c87221 */ /* 0x040fe40000010000 */
[----:B------:R-:W-:-:S02]  /*1ad0*/  FFMA.FTZ R29, R130, R94, R29 ;  /* 0x0000005e821d7223 */ /* 0x000fc4000001001d */
[----:B--2---:R-:W-:Y:S02]  /*1ae0*/  FMUL.FTZ R123, R87, R123 ;  /* 0x0000007b577b7220 */ /* 0x004fe40000410000 */
[----:B------:R-:W-:Y:S02]  /*1af0*/  FMUL.FTZ R130, R106, R130 ;  /* 0x000000826a827220 */ /* 0x000fe40000410000 */
[----:B------:R-:W-:Y:S01]  /*1b00*/  FMUL.FTZ R87, R177, R235 ;  /* 0x000000ebb1577220 */ /* 0x000fe20000410000 */
[----:B------:R-:W2:Y:S01]  /*1b10*/  LDL R106, [R1+0x74] ;  /* 0x00007400016a7983 */ /* 0x000ea20000100800 */
[C---:B------:R-:W-:Y:S02]  /*1b20*/  FADD.FTZ R189, R126.reuse, R189 ;  /* 0x000000bd7ebd7221 */ /* 0x040fe40000010000 */
[----:B------:R-:W-:Y:S02]  /*1b30*/  FFMA.FTZ R161, R126, R88, R161 ;  /* 0x000000587ea17223 */ /* 0x000fe400000100a1 */
[----:B------:R-:W-:Y:S01]  /*1b40*/  FADD.FTZ R211, -R239, R103 ;  /* 0x00000067efd37221 */ /* 0x000fe20000010100 */
[----:B------:R-:W2:Y:S01]  /*1b50*/  LDL R126, [R1+0x5c] ;  /* 0x00005c00017e7983 */ /* 0x000ea20000100800 */
[----:B-1----:R-:W-:-:S03]  /*1b60*/  IMAD.WIDE.U32 R144, R158, R159, c[0x0][0x208] ;  /* 0x000082009e907625 */ /* 0x002fc600078e009f */
[----:B------:R-:W2:Y:S01]  /*1b70*/  LDG.E.128 R156, [R156.64] ;  /* 0x000000049c9c7981 */ /* 0x000ea2000c1e1d00 */
[----:B------:R-:W-:Y:S02]  /*1b80*/  FADD.FTZ R103, -R239, R113 ;  /* 0x00000071ef677221 */ /* 0x000fe40000010100 */
[C---:B------:R-:W-:Y:S01]  /*1b90*/  FADD.FTZ R185, R125.reuse, R185 ;  /* 0x000000b97db97221 */ /* 0x040fe20000010000 */
[----:B------:R-:W2:Y:S01]  /*1ba0*/  LDL R113, [R1+0x6c] ;  /* 0x00006c0001717983 */ /* 0x000ea20000100800 */
[----:B------:R-:W-:Y:S02]  /*1bb0*/  FFMA.FTZ R164, R125, R87, R164 ;  /* 0x000000577da47223 */ /* 0x000fe400000100a4 */
[----:B------:R-:W-:Y:S01]  /*1bc0*/  FMUL.FTZ R125, R89, R125 ;  /* 0x0000007d597d7220 */ /* 0x000fe20000410000 */
[----:B------:R-:W2:Y:S01]  /*1bd0*/  LDG.E.128 R144, [R144.64] ;  /* 0x0000000490907981 */ /* 0x000ea2000c1e1d00 */
[----:B------:R-:W-:Y:S02]  /*1be0*/  FMUL.FTZ R89, R177, R233 ;  /* 0x000000e9b1597220 */ /* 0x000fe40000410000 */
[----:B------:R-:W-:-:S02]  /*1bf0*/  FADD.FTZ R227, -R239, R96 ;  /* 0x00000060efe37221 */ /* 0x000fc40000010100 */
[C---:B------:R-:W-:Y:S02]  /*1c00*/  FADD.FTZ R96, -R239.reuse, R116 ;  /* 0x00000074ef607221 */ /* 0x040fe40000010100 */
[----:B------:R-:W-:Y:S02]  /*1c10*/  FADD.FTZ R226, -R239, R97 ;  /* 0x00000061efe27221 */ /* 0x000fe40000010100 */
[C---:B------:R-:W-:Y:S02]  /*1c20*/  FADD.FTZ R187, R127.reuse, R187 ;  /* 0x000000bb7fbb7221 */ /* 0x040fe40000010000 */
[----:B------:R-:W-:Y:S02]  /*1c30*/  FFMA.FTZ R162, R127, R89, R162 ;  /* 0x000000597fa27223 */ /* 0x000fe400000100a2 */
[----:B------:R-:W-:Y:S01]  /*1c40*/  FMUL.FTZ R116, R177, R191 ;  /* 0x000000bfb1747220 */ /* 0x000fe20000410000 */
[----:B------:R-:W2:Y:S01]  /*1c50*/  LDL R127, [R1+0x58] ;  /* 0x00005800017f7983 */ /* 0x000ea20000100800 */
[----:B------:R-:W-:-:S02]  /*1c60*/  FADD.FTZ R97, -R239, R117 ;  /* 0x00000075ef617221 */ /* 0x000fc40000010100 */
[C---:B------:R-:W-:Y:S02]  /*1c70*/  FADD.FTZ R203, R133.reuse, R203 ;  /* 0x000000cb85cb7221 */ /* 0x040fe40000010000 */
[----:B------:R-:W-:Y:S02]  /*1c80*/  FFMA.FTZ R28, R133, R109, R28 ;  /* 0x0000006d851c7223 */ /* 0x000fe4000001001c */
[----:B------:R-:W-:Y:S02]  /*1c90*/  FMUL.FTZ R191, R108, R133 ;  /* 0x000000856cbf7220 */ /* 0x000fe40000410000 */
[----:B------:R-:W2:Y:S01]  /*1ca0*/  LDL R133, [R1+0x60] ;  /* 0x0000600001857983 */ /* 0x000ea20000100800 */
[----:B------:R-:W-:Y:S02]  /*1cb0*/  FMUL.FTZ R117, R177, R222 ;  /* 0x000000deb1757220 */ /* 0x000fe40000410000 */
[C---:B------:R-:W-:Y:S01]  /*1cc0*/  FADD.FTZ R216, R141.reuse, R216 ;  /* 0x000000d88dd87221 */ /* 0x040fe20000010000 */
[----:B------:R-:W2:Y:S01]  /*1cd0*/  LDL R222, [R1+0x3c] ;  /* 0x00003c0001de7983 */ /* 0x000ea20000100800 */
[----:B------:R-:W-:-:S02]  /*1ce0*/  FFMA.FTZ R20, R141, R117, R20 ;  /* 0x000000758d147223 */ /* 0x000fc40000010014 */
[----:B---3--:R-:W-:Y:S02]  /*1cf0*/  FMUL.FTZ R141, R132, R141 ;  /* 0x0000008d848d7220 */ /* 0x008fe40000410000 */
[----:B------:R-:W3:Y:S01]  /*1d00*/  LDL R132, [R1+0x54] ;  /* 0x0000540001847983 */ /* 0x000ee20000100800 */
[----:B------:R-:W-:Y:S02]  /*1d10*/  FMUL.FTZ R108, R177, R190 ;  /* 0x000000beb16c7220 */ /* 0x000fe40000410000 */
[----:B------:R-:W-:Y:S02]  /*1d20*/  FADD.FTZ R225, -R239, R98 ;  /* 0x00000062efe17221 */ /* 0x000fe40000010100 */
[C---:B------:R-:W-:Y:S02]  /*1d30*/  FADD.FTZ R205, R135.reuse, R205 ;  /* 0x000000cd87cd7221 */ /* 0x040fe40000010000 */
[----:B------:R-:W-:Y:S02]  /*1d40*/  FFMA.FTZ R26, R135, R108, R26 ;  /* 0x0000006c871a7223 */ /* 0x000fe4000001001a */
[----:B------:R-:W-:-:S02]  /*1d50*/  FADD.FTZ R224, -R239, R99 ;  /* 0x00000063efe07221 */ /* 0x000fc40000010100 */
[----:B----4-:R-:W-:Y:S02]  /*1d60*/  FMUL.FTZ R190, R115, R134 ;  /* 0x0000008673be7220 */ /* 0x010fe40000410000 */
[----:B------:R-:W-:Y:S02]  /*1d70*/  FMUL.FTZ R115, R177, R227 ;  /* 0x000000e3b1737220 */ /* 0x000fe40000410000 */
[C---:B------:R-:W-:Y:S02]  /*1d80*/  FADD.FTZ R213, R136.reuse, R213 ;  /* 0x000000d588d57221 */ /* 0x040fe40000010000 */
[----:B------:R-:W-:Y:S02]  /*1d90*/  FFMA.FTZ R23, R136, R115, R23 ;  /* 0x0000007388177223 */ /* 0x000fe40000010017 */
[----:B------:R-:W-:Y:S02]  /*1da0*/  FADD.FTZ R99, -R239, R119 ;  /* 0x00000077ef637221 */ /* 0x000fe40000010100 */
[----:B------:R-:W-:-:S02]  /*1db0*/  FADD.FTZ R215, R138, R215 ;  /* 0x000000d78ad77221 */ /* 0x000fc40000010000 */
[C---:B------:R-:W-:Y:S02]  /*1dc0*/  FMUL.FTZ R211, R177.reuse, R211 ;  /* 0x000000d3b1d37220 */ /* 0x040fe40000410000 */
[----:B------:R-:W-:Y:S02]  /*1dd0*/  FMUL.FTZ R136, R114, R136 ;  /* 0x0000008872887220 */ /* 0x000fe40000410000 */
[----:B------:R-:W-:Y:S02]  /*1de0*/  FMUL.FTZ R114, R177, R225 ;  /* 0x000000e1b1727220 */ /* 0x000fe40000410000 */
[----:B------:R-:W-:Y:S02]  /*1df0*/  FADD.FTZ R209, R137, R209 ;  /* 0x000000d189d17221 */ /* 0x000fe40000010000 */
[----:B------:R-:W-:Y:S02]  /*1e00*/  FFMA.FTZ R21, R138, R114, R21 ;  /* 0x000000728a157223 */ /* 0x000fe40000010015 */
[----:B------:R-:W-:-:S02]  /*1e10*/  FADD.FTZ R242, R143, R242 ;  /* 0x000000f28ff27221 */ /* 0x000fc40000010000 */
[----:B------:R-:W-:Y:S02]  /*1e20*/  FFMA.FTZ R18, R143, R211, R18 ;  /* 0x000000d38f127223 */ /* 0x000fe40000010012 */
[----:B------:R-:W-:Y:S02]  /*1e30*/  FMUL.FTZ R135, R107, R135 ;  /* 0x000000876b877220 */ /* 0x000fe40000410000 */
[----:B------:R-:W-:-:S04]  /*1e40*/  FMUL.FTZ R107, R177, R226 ;  /* 0x000000e2b16b7220 */ /* 0x000fc80000410000 */
[----:B------:R-:W-:Y:S02]  /*1e50*/  FFMA.FTZ R24, R137, R107, R24 ;  /* 0x0000006b89187223 */ /* 0x000fe40000010018 */
[----:B------:R-:W-:Y:S02]  /*1e60*/  FMUL.FTZ R119, R111, R138 ;  /* 0x0000008a6f777220 */ /* 0x000fe40000410000 */
[----:B------:R-:W4:Y:S01]  /*1e70*/  LDL R138, [R1+0x50] ;  /* 0x00005000018a7983 */ /* 0x000f220000100800 */
[----:B------:R-:W-:Y:S02]  /*1e80*/  FADD.FTZ R98, -R239, R118 ;  /* 0x00000076ef627221 */ /* 0x000fe40000010100 */
[----:B------:R-:W-:Y:S02]  /*1e90*/  FADD.FTZ R214, R139, R214 ;  /* 0x000000d68bd67221 */ /* 0x000fe40000010000 */
[C---:B------:R-:W-:Y:S02]  /*1ea0*/  FADD.FTZ R208, R134.reuse, R208 ;  /* 0x000000d086d07221 */ /* 0x040fe40000010000 */
[----:B------:R-:W-:-:S02]  /*1eb0*/  FFMA.FTZ R25, R134, R116, R25 ;  /* 0x0000007486197223 */ /* 0x000fc40000010019 */
[C---:B------:R-:W-:Y:S02]  /*1ec0*/  FMUL.FTZ R134, R177.reuse, R221 ;  /* 0x000000ddb1867220 */ /* 0x040fe40000410000 */
[----:B--2---:R-:W-:Y:S02]  /*1ed0*/  FMUL.FTZ R137, R106, R137 ;  /* 0x000000896a897220 */ /* 0x004fe40000410000 */
[----:B------:R-:W-:Y:S02]  /*1ee0*/  FMUL.FTZ R106, R177, R224 ;  /* 0x000000e0b16a7220 */ /* 0x000fe40000410000 */
[----:B------:R-:W-:Y:S02]  /*1ef0*/  FMUL.FTZ R143, R126, R143 ;  /* 0x0000008f7e8f7220 */ /* 0x000fe40000410000 */
[----:B------:R-:W2:Y:S01]  /*1f00*/  LDL R126, [R1+0x4c] ;  /* 0x00004c00017e7983 */ /* 0x000ea20000100800 */
[----:B------:R-:W-:Y:S02]  /*1f10*/  FFMA.FTZ R22, R139, R106, R22 ;  /* 0x0000006a8b167223 */ /* 0x000fe40000010016 */
[----:B------:R-:W-:-:S02]  /*1f20*/  FMUL.FTZ R118, R113, R139 ;  /* 0x0000008b71767220 */ /* 0x000fc40000410000 */
[----:B------:R-:W-:Y:S02]  /*1f30*/  FMUL.FTZ R139, R177, R220 ;  /* 0x000000dcb18b7220 */ /* 0x000fe40000410000 */
[C---:B------:R-:W-:Y:S02]  /*1f40*/  FADD.FTZ R245, R144.reuse, R245 ;  /* 0x000000f590f57221 */ /* 0x040fe40000010000 */
[----:B------:R-:W-:Y:S02]  /*1f50*/  FFMA.FTZ R15, R144, R139, R15 ;  /* 0x0000008b900f7223 */ /* 0x000fe4000001000f */
[C---:B------:R-:W-:Y:S02]  /*1f60*/  FADD.FTZ R243, R142.reuse, R243 ;  /* 0x000000f38ef37221 */ /* 0x040fe40000010000 */
[----:B------:R-:W-:Y:S02]  /*1f70*/  FFMA.FTZ R17, R142, R134, R17 ;  /* 0x000000868e117223 */ /* 0x000fe40000010011 */
[----:B------:R-:W-:-:S02]  /*1f80*/  FADD.FTZ R244, R145, R244 ;  /* 0x000000f491f47221 */ /* 0x000fc40000010000 */
[----:B------:R-:W-:Y:S02]  /*1f90*/  FMUL.FTZ R144, R127, R144 ;  /* 0x000000907f907220 */ /* 0x000fe40000410000 */
[----:B------:R-:W2:Y:S01]  /*1fa0*/  LDL R127, [R1+0x48] ;  /* 0x00004800017f7983 */ /* 0x000ea20000100800 */
[----:B------:R-:W-:Y:S02]  /*1fb0*/  FMUL.FTZ R142, R133, R142 ;  /* 0x0000008e858e7220 */ /* 0x000fe40000410000 */
[----:B------:R-:W-:Y:S02]  /*1fc0*/  FMUL.FTZ R133, R177, R219 ;  /* 0x000000dbb1857220 */ /* 0x000fe40000410000 */
[----:B------:R-:W2:Y:S02]  /*1fd0*/  LDL R219, [R1+0x44] ;  /* 0x0000440001db7983 */ /* 0x000ea40000100800 */
[----:B------:R-:W-:Y:S02]  /*1fe0*/  FFMA.FTZ R16, R145, R133, R16 ;  /* 0x0000008591107223 */ /* 0x000fe40000010010 */
[----:B---3--:R-:W-:-:S02]  /*1ff0*/  FMUL.FTZ R145, R132, R145 ;  /* 0x0000009184917220 */ /* 0x008fc40000410000 */
[C---:B------:R-:W-:Y:S02]  /*2000*/  FMUL.FTZ R132, R177.reuse, R218 ;  /* 0x000000dab1847220 */ /* 0x040fe40000410000 */
[----:B------:R-:W3:Y:S04]  /*2010*/  LDL R218, [R1+0x40] ;  /* 0x0000400001da7983 */ /* 0x000ee80000100800 */
[----:B------:R-:W3:Y:S01]  /*2020*/  LDL.LU R221, [R1] ;  /* 0x0000000001dd7983 */ /* 0x000ee20000300800 */
[----:B------:R-:W-:Y:S02]  /*2030*/  FMUL.FTZ R111, R177, R223 ;  /* 0x000000dfb16f7220 */ /* 0x000fe40000410000 */
[C---:B------:R-:W-:Y:S01]  /*2040*/  FADD.FTZ R217, R140.reuse, R217 ;  /* 0x000000d98cd97221 */ /* 0x040fe20000010000 */
[----:B------:R-:W3:Y:S01]  /*2050*/  LDL R220, [R1+0x38] ;  /* 0x0000380001dc7983 */ /* 0x000ee20000100800 */
[----:B------:R-:W-:-:S02]  /*2060*/  FFMA.FTZ R19, R140, R111, R19 ;  /* 0x0000006f8c137223 */ /* 0x000fc40000010013 */
[----:B------:R-:W-:Y:S02]  /*2070*/  FMUL.FTZ R140, R112, R140 ;  /* 0x0000008c708c7220 */ /* 0x000fe40000410000 */
[----:B------:R-:W-:Y:S02]  /*2080*/  FADD.FTZ R112, RZ, R120 ;  /* 0x00000078ff707221 */ /* 0x000fe40000010000 */
[----:B------:R-:W-:Y:S02]  /*2090*/  FFMA.FTZ R113, R83, R120, RZ ;  /* 0x0000007853717223 */ /* 0x000fe400000100ff */
        /* <DEDUP_REMOVED lines=24> */
[C---:B------:R-:W-:Y:S02]  /*2220*/  FADD.FTZ R247, R146.reuse, R247 ;  /* 0x000000f792f77221 */ /* 0x040fe40000010000 */
[----:B------:R-:W-:Y:S02]  /*2230*/  FFMA.FTZ R13, R146, R132, R13 ;  /* 0x00000084920d7223 */ /* 0x000fe4000001000d */
[----:B----4-:R-:W-:-:S02]  /*2240*/  FMUL.FTZ R146, R138, R146 ;  /* 0x000000928a927220 */ /* 0x010fc40000410000 */
        /* <DEDUP_REMOVED lines=8> */
[----:B--2---:R-:W-:Y:S02]  /*22d0*/  FMUL.FTZ R147, R126, R147 ;  /* 0x000000937e937220 */ /* 0x004fe40000410000 */
[----:B------:R-:W-:Y:S02]  /*22e0*/  FMUL.FTZ R126, R177, R102 ;  /* 0x00000066b17e7220 */ /* 0x000fe40000410000 */
[----:B------:R-:W-:Y:S02]  /*22f0*/  FFMA.FTZ R102, R108, R135, R113 ;  /* 0x000000876c667223 */ /* 0x000fe40000010071 */
[----:B------:R-:W-:-:S02]  /*2300*/  FADD.FTZ R112, R112, R136 ;  /* 0x0000008870707221 */ /* 0x000fc40000010000 */
[----:B------:R-:W-:Y:S02]  /*2310*/  FFMA.FTZ R102, R115, R136, R102 ;  /* 0x0000008873667223 */ /* 0x000fe40000010066 */
[C---:B------:R-:W-:Y:S02]  /*2320*/  FADD.FTZ R249, R148.reuse, R249 ;  /* 0x000000f994f97221 */ /* 0x040fe40000010000 */
[----:B------:R-:W-:Y:S02]  /*2330*/  FFMA.FTZ R11, R148, R126, R11 ;  /* 0x0000007e940b7223 */ /* 0x000fe4000001000b */
[----:B------:R-:W-:Y:S02]  /*2340*/  FFMA.FTZ R102, R107, R137, R102 ;  /* 0x000000896b667223 */ /* 0x000fe40000010066 */
[----:B------:R-:W-:Y:S02]  /*2350*/  FADD.FTZ R248, R149, R248 ;  /* 0x000000f895f87221 */ /* 0x000fe40000010000 */
[----:B------:R-:W-:-:S02]  /*2360*/  FFMA.FTZ R102, R114, R119, R102 ;  /* 0x0000007772667223 */ /* 0x000fc40000010066 */
[----:B------:R-:W-:Y:S02]  /*2370*/  FMUL.FTZ R148, R127, R148 ;  /* 0x000000947f947220 */ /* 0x000fe40000410000 */
[C---:B------:R-:W-:Y:S02]  /*2380*/  FMUL.FTZ R127, R177.reuse, R101 ;  /* 0x00000065b17f7220 */ /* 0x040fe40000410000 */
[----:B------:R-:W-:Y:S02]  /*2390*/  FADD.FTZ R101, R112, R137 ;  /* 0x0000008970657221 */ /* 0x000fe40000010000 */
[----:B------:R-:W-:Y:S02]  /*23a0*/  FMUL.FTZ R112, R177, R81 ;  /* 0x00000051b1707220 */ /* 0x000fe40000410000 */
[----:B------:R-:W-:Y:S02]  /*23b0*/  FFMA.FTZ R12, R149, R127, R12 ;  /* 0x0000007f950c7223 */ /* 0x000fe4000001000c */
[----:B------:R-:W-:-:S02]  /*23c0*/  FADD.FTZ R251, R150, R251 ;  /* 0x000000fb96fb7221 */ /* 0x000fc40000010000 */
[----:B------:R-:W-:Y:S02]  /*23d0*/  FMUL.FTZ R149, R219, R149 ;  /* 0x00000095db957220 */ /* 0x000fe40000410000 */
[----:B------:R-:W-:Y:S01]  /*23e0*/  FFMA.FTZ R9, R150, R112, R9 ;  /* 0x0000007096097223 */ /* 0x000fe20000010009 */
[----:B------:R-:W2:Y:S01]  /*23f0*/  LDL R219, [R1+0x34] ;  /* 0x0000340001db7983 */ /* 0x000ea20000100800 */
[----:B------:R-:W-:Y:S02]  /*2400*/  FFMA.FTZ R81, R106, R118, R102 ;  /* 0x000000766a517223 */ /* 0x000fe40000010066 */
[----:B------:R-:W-:Y:S02]  /*2410*/  FMUL.FTZ R113, R177, R80 ;  /* 0x00000050b1717220 */ /* 0x000fe40000410000 */
[----:B---3--:R-:W-:Y:S02]  /*2420*/  FMUL.FTZ R150, R218, R150 ;  /* 0x00000096da967220 */ /* 0x008fe40000410000 */
[----:B------:R-:W3:Y:S01]  /*2430*/  LDL.LU R218, [R1+0x8] ;  /* 0x0000080001da7983 */ /* 0x000ee20000300800 */
[----:B------:R-:W-:-:S03]  /*2440*/  FADD.FTZ R221, R152, R221 ;  /* 0x000000dd98dd7221 */ /* 0x000fc60000010000 */
[----:B------:R-:W4:Y:S04]  /*2450*/  LDL R212, [R1+0x30] ;  /* 0x0000300001d47983 */ /* 0x000f280000100800 */
[----:B------:R-:W4:Y:S04]  /*2460*/  LDL.LU R102, [R1+0x4] ;  /* 0x0000040001667983 */ /* 0x000f280000300800 */
[----:B------:R0:W-:Y:S04]  /*2470*/  STL [R1], R221 ;  /* 0x000000dd01007387 */ /* 0x0001e80000100800 */
[----:B------:R-:W4:Y:S01]  /*2480*/  LDL R80, [R1+0x2c] ;  /* 0x00002c0001507983 */ /* 0x000f220000100800 */
[----:B------:R-:W-:-:S02]  /*2490*/  FADD.FTZ R250, R151, R250 ;  /* 0x000000fa97fa7221 */ /* 0x000fc40000010000 */
[----:B------:R-:W-:Y:S02]  /*24a0*/  FFMA.FTZ R10, R151, R113, R10 ;  /* 0x00000071970a7223 */ /* 0x000fe4000001000a */
[C---:B------:R-:W-:Y:S02]  /*24b0*/  FMUL.FTZ R100, R177.reuse, R100 ;  /* 0x00000064b1647220 */ /* 0x040fe40000410000 */
[----:B------:R-:W-:Y:S02]  /*24c0*/  FMUL.FTZ R151, R222, R151 ;  /* 0x00000097de977220 */ /* 0x000fe40000410000 */
[----:B------:R-:W-:Y:S01]  /*24d0*/  FMUL.FTZ R103, R177, R103 ;  /* 0x00000067b1677220 */ /* 0x000fe20000410000 */
[----:B------:R-:W4:Y:S01]  /*24e0*/  LDL.LU R222, [R1+0x10] ;  /* 0x0000100001de7983 */ /* 0x000f220000300800 */
[----:B------:R-:W-:-:S03]  /*24f0*/  FFMA.FTZ R7, R152, R100, R7 ;  /* 0x0000006498077223 */ /* 0x000fc60000010007 */
[----:B0-----:R-:W4:Y:S01]  /*2500*/  LDL R221, [R1+0x28] ;  /* 0x0000280001dd7983 */ /* 0x001f220000100800 */
[----:B------:R-:W-:Y:S02]  /*2510*/  FMUL.FTZ R152, R220, R152 ;  /* 0x00000098dc987220 */ /* 0x000fe40000410000 */
[C---:B------:R-:W-:Y:S01]  /*2520*/  FADD.FTZ R252, R153.reuse, R252 ;  /* 0x000000fc99fc7221 */ /* 0x040fe20000010000 */
[----:B------:R-:W4:Y:S01]  /*2530*/  LDL.LU R220, [R1+0xc] ;  /* 0x00000c0001dc7983 */ /* 0x000f220000300800 */
[----:B------:R-:W-:Y:S02]  /*2540*/  FFMA.FTZ R8, R153, R103, R8 ;  /* 0x0000006799087223 */ /* 0x000fe40000010008 */
[C---:B------:R-:W-:Y:S02]  /*2550*/  FMUL.FTZ R104, R177.reuse, R104 ;  /* 0x00000068b1687220 */ /* 0x040fe40000410000 */
[----:B------:R-:W-:Y:S02]  /*2560*/  FMUL.FTZ R105, R177, R105 ;  /* 0x00000069b1697220 */ /* 0x000fe40000410000 */
[----:B------:R-:W-:-:S02]  /*2570*/  FFMA.FTZ R5, R154, R104, R5 ;  /* 0x000000689a057223 */ /* 0x000fc40000010005 */
[----:B------:R-:W-:Y:S02]  /*2580*/  FFMA.FTZ R6, R155, R105, R6 ;  /* 0x000000699b067223 */ /* 0x000fe40000010006 */
[----:B--2---:R-:W-:Y:S02]  /*2590*/  FMUL.FTZ R153, R219, R153 ;  /* 0x00000099db997220 */ /* 0x004fe40000410000 */
[----:B------:R-:W2:Y:S01]  /*25a0*/  LDL R219, [R1+0x24] ;  /* 0x0000240001db7983 */ /* 0x000ea20000100800 */
[----:B---3--:R-:W-:Y:S02]  /*25b0*/  FADD.FTZ R218, R154, R218 ;  /* 0x000000da9ada7221 */ /* 0x008fe40000010000 */
[----:B----4-:R-:W-:-:S03]  /*25c0*/  FMUL.FTZ R154, R212, R154 ;  /* 0x0000009ad49a7220 */ /* 0x010fc60000410000 */
[----:B------:R0:W-:Y:S01]  /*25d0*/  STL [R1+0x8], R218 ;  /* 0x000008da01007387 */ /* 0x0001e20000100800 */
[----:B------:R-:W-:-:S03]  /*25e0*/  FADD.FTZ R102, R155, R102 ;  /* 0x000000669b667221 */ /* 0x000fc60000010000 */
[----:B0-----:R-:W3:Y:S01]  /*25f0*/  LDL.LU R218, [R1+0x18] ;  /* 0x0000180001da7983 */ /* 0x001ee20000300800 */
[----:B------:R-:W-:-:S03]  /*2600*/  FMUL.FTZ R155, R80, R155 ;  /* 0x0000009b509b7220 */ /* 0x000fc60000410000 */
[----:B------:R-:W4:Y:S04]  /*2610*/  LDL R212, [R1+0x20] ;  /* 0x0000200001d47983 */ /* 0x000f280000100800 */
[----:B------:R0:W-:Y:S04]  /*2620*/  STL [R1+0x4], R102 ;  /* 0x0000046601007387 */ /* 0x0001e80000100800 */
[----:B0-----:R-:W4:Y:S04]  /*2630*/  LDL.LU R102, [R1+0x14] ;  /* 0x0000140001667983 */ /* 0x001f280000300800 */
[----:B------:R-:W4:Y:S01]  /*2640*/  LDL R80, [R1+0x1c] ;  /* 0x00001c0001507983 */ /* 0x000f220000100800 */
        /* <DEDUP_REMOVED lines=30> */
[----:B------:R-:W-:-:S02]  /*2830*/  FMUL.FTZ R96, R177, R96 ;  /* 0x00000060b1607220 */ /* 0x000fc40000410000 */
[----:B------:R-:W-:Y:S02]  /*2840*/  FADD.FTZ R101, R101, R154 ;  /* 0x0000009a65657221 */ /* 0x000fe40000010000 */
[----:B------:R-:W-:Y:S02]  /*2850*/  FFMA.FTZ R81, R104, R154, R81 ;  /* 0x0000009a68517223 */ /* 0x000fe40000010051 */
[C---:B------:R-:W-:Y:S02]  /*2860*/  FADD.FTZ R222, R156.reuse, R222 ;  /* 0x000000de9cde7221 */ /* 0x040fe40000010000 */
[----:B------:R-:W-:Y:S02]  /*2870*/  FFMA.FTZ R3, R156, R96, R3 ;  /* 0x000000609c037223 */ /* 0x000fe40000010003 */
[----:B------:R-:W-:Y:S02]  /*2880*/  FMUL.FTZ R97, R177, R97 ;  /* 0x00000061b1617220 */ /* 0x000fe40000410000 */
[----:B------:R-:W-:-:S02]  /*2890*/  FMUL.FTZ R156, R221, R156 ;  /* 0x0000009cdd9c7220 */ /* 0x000fc40000410000 */
[----:B------:R-:W-:Y:S02]  /*28a0*/  FADD.FTZ R101, R101, R155 ;  /* 0x0000009b65657221 */ /* 0x000fe40000010000 */
[----:B------:R-:W-:Y:S02]  /*28b0*/  FFMA.FTZ R81, R105, R155, R81 ;  /* 0x0000009b69517223 */ /* 0x000fe40000010051 */
[C---:B------:R-:W-:Y:S02]  /*28c0*/  FADD.FTZ R220, R157.reuse, R220 ;  /* 0x000000dc9ddc7221 */ /* 0x040fe40000010000 */
[----:B------:R-:W-:Y:S02]  /*28d0*/  FFMA.FTZ R4, R157, R97, R4 ;  /* 0x000000619d047223 */ /* 0x000fe40000010004 */
[----:B------:R-:W-:Y:S02]  /*28e0*/  FMUL.FTZ R98, R177, R98 ;  /* 0x00000062b1627220 */ /* 0x000fe40000410000 */
[----:B------:R-:W-:-:S02]  /*28f0*/  FADD.FTZ R101, R101, R156 ;  /* 0x0000009c65657221 */ /* 0x000fc40000010000 */
[----:B------:R-:W-:Y:S02]  /*2900*/  FFMA.FTZ R81, R96, R156, R81 ;  /* 0x0000009c60517223 */ /* 0x000fe40000010051 */
[----:B------:R-:W-:Y:S02]  /*2910*/  FFMA.FTZ R178, R158, R98, R178 ;  /* 0x000000629eb27223 */ /* 0x000fe400000100b2 */
[----:B--2---:R-:W-:Y:S02]  /*2920*/  FMUL.FTZ R157, R219, R157 ;  /* 0x0000009ddb9d7220 */ /* 0x004fe40000410000 */
[----:B------:R-:W-:Y:S02]  /*2930*/  FMUL.FTZ R99, R177, R99 ;  /* 0x00000063b1637220 */ /* 0x000fe40000410000 */
[----:B------:R-:W-:Y:S02]  /*2940*/  FADD.FTZ R101, R101, R157 ;  /* 0x0000009d65657221 */ /* 0x000fe40000010000 */
[----:B------:R-:W-:Y:S01]  /*2950*/  FFMA.FTZ R81, R97, R157, R81 ;  /* 0x0000009d61517223 */ /* 0x000fe20000010051 */
[----:B------:R-:W-:Y:S01]  /*2960*/  STL [R1+0x10], R222 ;  /* 0x000010de01007387 */ /* 0x000fe20000100800 */
[----:B------:R-:W-:-:S03]  /*2970*/  FFMA.FTZ R2, R159, R99, R2 ;  /* 0x000000639f027223 */ /* 0x000fc60000010002 */
[----:B------:R-:W-:Y:S01]  /*2980*/  STL [R1+0xc], R220 ;  /* 0x00000cdc01007387 */ /* 0x000fe20000100800 */
[----:B---3--:R-:W-:Y:S02]  /*2990*/  FADD.FTZ R218, R158, R218 ;  /* 0x000000da9eda7221 */ /* 0x008fe40000010000 */
[----:B----4-:R-:W-:-:S03]  /*29a0*/  FMUL.FTZ R158, R212, R158 ;  /* 0x0000009ed49e7220 */ /* 0x010fc60000410000 */
[----:B------:R-:W-:Y:S01]  /*29b0*/  STL [R1+0x18], R218 ;  /* 0x000018da01007387 */ /* 0x000fe20000100800 */
[----:B------:R-:W-:Y:S02]  /*29c0*/  FADD.FTZ R101, R101, R158 ;  /* 0x0000009e65657221 */ /* 0x000fe40000010000 */
[----:B------:R-:W-:Y:S02]  /*29d0*/  FFMA.FTZ R81, R98, R158, R81 ;  /* 0x0000009e62517223 */ /* 0x000fe40000010051 */
[----:B------:R-:W-:Y:S02]  /*29e0*/  FADD.FTZ R102, R159, R102 ;  /* 0x000000669f667221 */ /* 0x000fe40000010000 */
[----:B------:R-:W-:-:S03]  /*29f0*/  FMUL.FTZ R159, R80, R159 ;  /* 0x0000009f509f7220 */ /* 0x000fc60000410000 */
[----:B------:R0:W-:Y:S01]  /*2a00*/  STL [R1+0x14], R102 ;  /* 0x0000146601007387 */ /* 0x0001e20000100800 */
[----:B------:R-:W-:Y:S02]  /*2a10*/  FADD.FTZ R212, R101, R159 ;  /* 0x0000009f65d47221 */ /* 0x000fe40000010000 */
[----:B0-----:R-:W-:Y:S01]  /*2a20*/  FFMA.FTZ R102, R99, R159, R81 ;  /* 0x0000009f63667223 */ /* 0x001fe20000010051 */
[----:B------:R-:W-:Y:S05]  /*2a30*/  BRA.DIV ~URZ, `(.L_x_2211) ;  /* 0x00002a727f007947 */ /* 0x000fea000b800000 */
[----:B------:R0:W1:Y:S02]  /*2a40*/  SHFL.BFLY PT, R218, R212, 0x1, 0x1f ;  /* 0x0c201f00d4da7f89 */ /* 0x00006400000e0000 */
.L_x_2225:
        /* <DEDUP_REMOVED lines=18> */
.L_x_2226:
[----:B--2---:R-:W-:Y:S01]  /*2b70*/  FADD.FTZ R218, R218, R212 ;  /* 0x000000d4dada7221 */ /* 0x004fe20000010000 */
[----:B------:R-:W-:Y:S01]  /*2b80*/  ISETP.NE.U32.AND P1, PT, RZ, c[0x0][0x258], PT ;  /* 0x00009600ff007a0c */ /* 0x000fe20003f25070 */
[----:B01----:R-:W-:Y:S01]  /*2b90*/  FADD.FTZ R102, R80, R102 ;  /* 0x0000006650667221 */ /* 0x003fe20000010000 */
[----:B------:R-:W-:Y:S01]  /*2ba0*/  ISETP.NE.U32.AND P2, PT, RZ, c[0x0][0x250], PT ;  /* 0x00009400ff007a0c */ /* 0x000fe20003f45070 */
[----:B------:R-:W-:Y:S01]  /*2bb0*/  FMUL.FTZ R101, R218, c[0x0][0x1e0] ;  /* 0x00007800da657a20 */ /* 0x000fe20000410000 */
[----:B------:R-:W-:Y:S01]  /*2bc0*/  ISETP.NE.AND.EX P1, PT, RZ, c[0x0][0x25c], PT, P1 ;  /* 0x00009700ff007a0c */ /* 0x000fe20003f25310 */
        /* <DEDUP_REMOVED lines=17> */
[-CC-:B------:R-:W-:Y:S02]  /*2ce0*/  FFMA.FTZ R123, R116, R102.reuse, R101.reuse ;  /* 0x00000066747b7223 */ /* 0x180fe40000010065 */
[----:B------:R-:W-:Y:S02]  /*2cf0*/  FADD.FTZ R212, R124, -R212 ;  /* 0x800000d47cd47221 */ /* 0x000fe40000010000 */
[-CC-:B------:R-:W-:Y:S01]  /*2d00*/  FFMA.FTZ R219, R88, R102.reuse, R101.reuse ;  /* 0x0000006658db7223 */ /* 0x180fe20000010065 */
[----:B------:R-:W-:Y:S01]  /*2d10*/  IADD3 R88, P3, R207, c[0x0][0x248], RZ ;  /* 0x00009200cf587a10 */ /* 0x000fe20007f7e0ff */
[----:B------:R-:W-:Y:S02]  /*2d20*/  FADD.FTZ R218, R125, -R218 ;  /* 0x800000da7dda7221 */ /* 0x000fe40000010000 */
        /* <DEDUP_REMOVED lines=8> */
[-CC-:B------:R-:W-:Y:S01]  /*2db0*/  FFMA.FTZ R220, R89, R102.reuse, R101.reuse ;  /* 0x0000006659dc7223 */ /* 0x180fe20000010065 */
[----:B------:R-:W-:Y:S01]  /*2dc0*/  IADD3.X R89, R206, c[0x0][0x24c], RZ, P3, !PT ;  /* 0x00009300ce597a10 */ /* 0x000fe20001ffe4ff */
[-CC-:B------:R-:W-:Y:S01]  /*2dd0*/  FFMA.FTZ R90, R90, R102.reuse, R101.reuse ;  /* 0x000000665a5a7223 */ /* 0x180fe20000010065 */
[----:B------:R-:W-:Y:S01]  /*2de0*/  ISETP.NE.U32.AND P3, PT, RZ, c[0x0][0x250], PT ;  /* 0x00009400ff007a0c */ /* 0x000fe20003f65070 */
        /* <DEDUP_REMOVED lines=10> */
[C---:B------:R-:W-:Y:S02]  /*2e90*/  FMUL.FTZ R80, R177.reuse, R80 ;  /* 0x00000050b1507220 */ /* 0x040fe40000410000 */
[C---:B------:R-:W-:Y:S02]  /*2ea0*/  FMUL.FTZ R81, R177.reuse, R81 ;  /* 0x00000051b1517220 */ /* 0x040fe40000410000 */
[C---:B------:R-:W-:Y:S02]  /*2eb0*/  FMUL.FTZ R82, R177.reuse, R82 ;  /* 0x00000052b1527220 */ /* 0x040fe40000410000 */
[----:B------:R-:W-:Y:S02]  /*2ec0*/  FMUL.FTZ R83, R177, R83 ;  /* 0x00000053b1537220 */ /* 0x000fe40000410000 */
[----:B------:R-:W-:Y:S01]  /*2ed0*/  FADD.FTZ R129, R129, -R92 ;  /* 0x8000005c81817221 */ /* 0x000fe20000010000 */
[----:B------:R-:W-:Y:S01]  /*2ee0*/  IADD3 R92, P5, R201, c[0x0][0x248], RZ ;  /* 0x00009200c95c7a10 */ /* 0x000fe20007fbe0ff */
        /* <DEDUP_REMOVED lines=33> */
.L_x_2213:
        /* <DEDUP_REMOVED lines=11> */
.L_x_2214:
[C---:B01----:R-:W-:Y:S01]  /*31b0*/  FMUL.FTZ R83, R177.reuse, R220 ;  /* 0x000000dcb1537220 */ /* 0x043fe20000410000 */
        /* <DEDUP_REMOVED lines=25> */
.L_x_2215:
[----:B------:R1:W-:Y:S01]  /*3350*/  STG.E.128 [R92.64], R80 ;  /* 0x000000505c007986 */ /* 0x0003e2000c101d04 */
[-CC-:B0-----:R-:W-:Y:S02]  /*3360*/  FFMA.FTZ R89, R126, R102.reuse, R101.reuse ;  /* 0x000000667e597223 */ /* 0x181fe40000010065 */
[----:B------:R-:W-:Y:S01]  /*3370*/  FFMA.FTZ R90, R127, R102, R101 ;  /* 0x000000667f5a7223 */ /* 0x000fe20000010065 */
[----:B------:R0:W-:Y:S01]  /*3380*/  @P2 STG.E.128 [R94.64], R84 ;  /* 0x000000545e002986 */ /* 0x0001e2000c101d04 */
[C---:B-1----:R-:W-:Y:S02]  /*3390*/  FMUL.FTZ R92, R177.reuse, R128 ;  /* 0x00000080b15c7220 */ /* 0x042fe40000410000 */
[C---:B------:R-:W-:Y:S02]  /*33a0*/  FMUL.FTZ R93, R177.reuse, R129 ;  /* 0x00000081b15d7220 */ /* 0x040fe40000410000 */
[----:B0-----:R-:W-:Y:S01]  /*33b0*/  FMUL.FTZ R94, R177, R130 ;  /* 0x00000082b15e7220 */ /* 0x001fe20000410000 */
[----:B------:R-:W-:Y:S01]  /*33c0*/  IADD3 R86, P5, R197, c[0x0][0x248], RZ ;  /* 0x00009200c5567a10 */ /* 0x000fe20007fbe0ff */
[----:B------:R-:W-:-:S02]  /*33d0*/  FMUL.FTZ R95, R177, R131 ;  /* 0x00000083b15f7220 */ /* 0x000fc40000410000 */
[----:B------:R-:W-:Y:S02]  /*33e0*/  @P0 FADD.FTZ R92, R40, R92 ;  /* 0x0000005c285c0221 */ /* 0x000fe40000010000 */
[----:B------:R-:W-:Y:S02]  /*33f0*/  @P0 FADD.FTZ R93, R41, R93 ;  /* 0x0000005d295d0221 */ /* 0x000fe40000010000 */
        /* <DEDUP_REMOVED lines=10> */
.L_x_2216:
[----:B------:R-:W-:Y:S01]  /*34a0*/  @P2 IADD3 R88, P6, R197, c[0x0][0x250], RZ ;  /* 0x00009400c5582a10 */ /* 0x000fe20007fde0ff */
[----:B------:R-:W-:Y:S01]  /*34b0*/  FADD.FTZ R148, R148, -R89 ;  /* 0x8000005994947221 */ /* 0x000fe20000010000 */
[C---:B------:R-:W-:Y:S01]  /*34c0*/  IADD3.X R87, R198.reuse, c[0x0][0x24c], RZ, P5, !PT ;  /* 0x00009300c6577a10 */ /* 0x040fe20002ffe4ff */
[----:B------:R-:W-:Y:S01]  /*34d0*/  FADD.FTZ R149, R149, -R90 ;  /* 0x8000005a95957221 */ /* 0x000fe20000010000 */
[----:B------:R-:W-:Y:S01]  /*34e0*/  @P2 IADD3.X R89, R198, c[0x0][0x254], RZ, P6, !PT ;  /* 0x00009500c6592a10 */ /* 0x000fe200037fe4ff */
[----:B------:R-:W-:Y:S01]  /*34f0*/  FMUL.FTZ R90, R177, R123 ;  /* 0x0000007bb15a7220 */ /* 0x000fe20000410000 */
[----:B0-----:R-:W-:Y:S01]  /*3500*/  SEL R83, R95, R79, P3 ;  /* 0x0000004f5f537207 */ /* 0x001fe20001800000 */
[----:B------:R0:W-:Y:S01]  /*3510*/  STG.E.128 [R86.64], R92 ;  /* 0x0000005c56007986 */ /* 0x0001e2000c101d04 */
[----:B------:R-:W-:Y:S01]  /*3520*/  SEL R82, R94, R78, P3 ;  /* 0x0000004e5e527207 */ /* 0x000fe20001800000 */
[----:B------:R-:W-:Y:S01]  /*3530*/  FMUL.FTZ R91, R177, R122 ;  /* 0x0000007ab15b7220 */ /* 0x000fe20000410000 */
[----:B------:R-:W-:Y:S01]  /*3540*/  SEL R81, R93, R77, P3 ;  /* 0x0000004d5d517207 */ /* 0x000fe20001800000 */
[----:B------:R-:W-:Y:S01]  /*3550*/  @P0 FADD.FTZ R90, R46, R90 ;  /* 0x0000005a2e5a0221 */ /* 0x000fe20000010000 */
[----:B------:R-:W-:Y:S01]  /*3560*/  SEL R80, R92, R76, P3 ;  /* 0x0000004c5c507207 */ /* 0x000fe20001800000 */
[----:B------:R-:W-:Y:S01]  /*3570*/  @P0 FADD.FTZ R91, R47, R91 ;  /* 0x0000005b2f5b0221 */ /* 0x000fe20000010000 */
[----:B------:R-:W-:-:S03]  /*3580*/  IADD3 R84, P5, R196, c[0x0][0x248], RZ ;  /* 0x00009200c4547a10 */ /* 0x000fc60007fbe0ff */
[----:B------:R1:W-:Y:S01]  /*3590*/  @P2 STG.E.128 [R88.64], R80 ;  /* 0x0000005058002986 */ /* 0x0003e2000c101d04 */
[----:B------:R-:W-:Y:S02]  /*35a0*/  IADD3.X R85, R194, c[0x0][0x24c], RZ, P5, !PT ;  /* 0x00009300c2557a10 */ /* 0x000fe40002ffe4ff */
[----:B0-----:R-:W-:Y:S01]  /*35b0*/  @P2 IADD3 R92, P5, R196, c[0x0][0x250], RZ ;  /* 0x00009400c45c2a10 */ /* 0x001fe20007fbe0ff */
[C---:B-1----:R-:W-:Y:S02]  /*35c0*/  FMUL.FTZ R88, R177.reuse, R125 ;  /* 0x0000007db1587220 */ /* 0x042fe40000410000 */
[----:B------:R-:W-:Y:S02]  /*35d0*/  FMUL.FTZ R89, R177, R124 ;  /* 0x0000007cb1597220 */ /* 0x000fe40000410000 */
[----:B------:R-:W-:Y:S02]  /*35e0*/  @P0 FADD.FTZ R88, R44, R88 ;  /* 0x000000582c580221 */ /* 0x000fe40000010000 */
[----:B------:R-:W-:Y:S01]  /*35f0*/  @P0 FADD.FTZ R89, R45, R89 ;  /* 0x000000592d590221 */ /* 0x000fe20000010000 */
        /* <DEDUP_REMOVED lines=8> */
.L_x_2217:
[----:B------:R1:W-:Y:S01]  /*3680*/  STG.E.128 [R84.64], R88 ;  /* 0x0000005854007986 */ /* 0x0003e2000c101d04 */
[----:B------:R-:W-:Y:S01]  /*3690*/  @P2 IADD3.X R93, R194, c[0x0][0x254], RZ, P5, !PT ;  /* 0x00009500c25d2a10 */ /* 0x000fe20002ffe4ff */
[C---:B0-----:R-:W-:Y:S01]  /*36a0*/  FMUL.FTZ R80, R177.reuse, R121 ;  /* 0x00000079b1507220 */ /* 0x041fe20000410000 */
[C---:B------:R-:W-:Y:S01]  /*36b0*/  IADD3 R94, P6, R192.reuse, c[0x0][0x248], RZ ;  /* 0x00009200c05e7a10 */ /* 0x040fe20007fde0ff */
[C---:B------:R-:W-:Y:S01]  /*36c0*/  FMUL.FTZ R81, R177.reuse, R120 ;  /* 0x00000078b1517220 */ /* 0x040fe20000410000 */
[----:B------:R-:W-:Y:S01]  /*36d0*/  @P2 IADD3 R106, P5, R192, c[0x0][0x250], RZ ;  /* 0x00009400c06a2a10 */ /* 0x000fe20007fbe0ff */
[C---:B------:R-:W-:Y:S01]  /*36e0*/  FMUL.FTZ R82, R177.reuse, R119 ;  /* 0x00000077b1527220 */ /* 0x040fe20000410000 */
[C---:B------:R-:W-:Y:S01]  /*36f0*/  IADD3.X R95, R188.reuse, c[0x0][0x24c], RZ, P6, !PT ;  /* 0x00009300bc5f7a10 */ /* 0x040fe200037fe4ff */
[----:B------:R-:W-:Y:S01]  /*3700*/  FMUL.FTZ R83, R177, R118 ;  /* 0x00000076b1537220 */ /* 0x000fe20000410000 */
[----:B------:R-:W-:Y:S01]  /*3710*/  @P2 IADD3.X R107, R188, c[0x0][0x254], RZ, P5, !PT ;  /* 0x00009500bc6b2a10 */ /* 0x000fe20002ffe4ff */
[----:B------:R-:W-:-:S02]  /*3720*/  @P0 FADD.FTZ R80, R48, R80 ;  /* 0x0000005030500221 */ /* 0x000fc40000010000 */
[----:B------:R-:W-:Y:S02]  /*3730*/  @P0 FADD.FTZ R81, R49, R81 ;  /* 0x0000005131510221 */ /* 0x000fe40000010000 */
[----:B------:R-:W-:Y:S02]  /*3740*/  @P0 FADD.FTZ R82, R50, R82 ;  /* 0x0000005232520221 */ /* 0x000fe40000010000 */
[----:B------:R-:W-:Y:S01]  /*3750*/  @P0 FADD.FTZ R83, R51, R83 ;  /* 0x0000005333530221 */ /* 0x000fe20000010000 */
[----:B-1----:R-:W-:Y:S02]  /*3760*/  SEL R88, R88, R76, P3 ;  /* 0x0000004c58587207 */ /* 0x002fe40001800000 */
[----:B------:R-:W-:Y:S02]  /*3770*/  SEL R89, R89, R77, P3 ;  /* 0x0000004d59597207 */ /* 0x000fe40001800000 */
[----:B------:R-:W-:Y:S02]  /*3780*/  SEL R90, R90, R78, P3 ;  /* 0x0000004e5a5a7207 */ /* 0x000fe40001800000 */
[----:B------:R-:W-:-:S02]  /*3790*/  SEL R91, R91, R79, P3 ;  /* 0x0000004f5b5b7207 */ /* 0x000fc40001800000 */
[----:B------:R-:W-:Y:S02]  /*37a0*/  SEL R87, R83, R79, P3 ;  /* 0x0000004f53577207 */ /* 0x000fe40001800000 */
[----:B------:R-:W-:Y:S01]  /*37b0*/  SEL R86, R82, R78, P3 ;  /* 0x0000004e52567207 */ /* 0x000fe20001800000 */
[----:B------:R0:W-:Y:S01]  /*37c0*/  @P2 STG.E.128 [R92.64], R88 ;  /* 0x000000585c002986 */ /* 0x0001e2000c101d04 */
[----:B------:R-:W-:Y:S02]  /*37d0*/  SEL R85, R81, R77, P3 ;  /* 0x0000004d51557207 */ /* 0x000fe40001800000 */
[----:B------:R-:W-:Y:S01]  /*37e0*/  SEL R84, R80, R76, P3 ;  /* 0x0000004c50547207 */ /* 0x000fe20001800000 */
[----:B------:R-:W-:Y:S05]  /*37f0*/  @!P1 BRA `(.L_x_2218) ;  /* 0x0000007000009947 */ /* 0x000fea0003800000 */
[----:B0-----:R-:W-:Y:S02]  /*3800*/  IADD3 R92, P5, R192, c[0x0][0x258], RZ ;  /* 0x00009600c05c7a10 */ /* 0x001fe40007fbe0ff */
[----:B------:R-:W-:Y:S02]  /*3810*/  SEL R91, R83, R75, P4 ;  /* 0x0000004b535b7207 */ /* 0x000fe40002000000 */
[----:B------:R-:W-:-:S02]  /*3820*/  SEL R90, R82, R74, P4 ;  /* 0x0000004a525a7207 */ /* 0x000fc40002000000 */
[----:B------:R-:W-:Y:S02]  /*3830*/  SEL R89, R81, R73, P4 ;  /* 0x0000004951597207 */ /* 0x000fe40002000000 */
[----:B------:R-:W-:Y:S02]  /*3840*/  IADD3.X R93, R188, c[0x0][0x25c], RZ, P5, !PT ;  /* 0x00009700bc5d7a10 */ /* 0x000fe40002ffe4ff */
[----:B------:R-:W-:-:S05]  /*3850*/  SEL R88, R80, R72, P4 ;  /* 0x0000004850587207 */ /* 0x000fca0002000000 */
[----:B------:R0:W-:Y:S02]  /*3860*/  STG.E.128 [R92.64], R88 ;  /* 0x000000585c007986 */ /* 0x0001e4000c101d04 */
.L_x_2218:
        /* <DEDUP_REMOVED lines=21> */
.L_x_2219:
[----:B0-----:R-:W-:Y:S01]  /*39c0*/  @P2 IADD3 R86, P6, R183, c[0x0][0x250], RZ ;  /* 0x00009400b7562a10 */ /* 0x001fe20007fde0ff */
[----:B------:R-:W-:Y:S01]  /*39d0*/  FADD.FTZ R112, R151, -R92 ;  /* 0x8000005c97707221 */ /* 0x000fe20000010000 */
[----:B------:R-:W-:Y:S01]  /*39e0*/  IADD3.X R85, R184, c[0x0][0x24c], RZ, P5, !PT ;  /* 0x00009300b8557a10 */ /* 0x000fe20002ffe4ff */
        /* <DEDUP_REMOVED lines=27> */
.L_x_2220:
        /* <DEDUP_REMOVED lines=26> */
[----:B------:R-:W-:Y:S02]  /*3d40*/  SEL R90, R82, R74, P4 ;  /* 0x0000004a525a7207 */ /* 0x000fe40002000000 */
[----:B------:R-:W-:-:S02]  /*3d50*/  SEL R89, R81, R73, P4 ;  /* 0x0000004951597207 */ /* 0x000fc40002000000 */
[----:B------:R-:W-:Y:S02]  /*3d60*/  IADD3.X R93, R172, c[0x0][0x25c], RZ, P5, !PT ;  /* 0x00009700ac5d7a10 */ /* 0x000fe40002ffe4ff */
[----:B------:R-:W-:-:S05]  /*3d70*/  SEL R88, R80, R72, P4 ;  /* 0x0000004850587207 */ /* 0x000fca0002000000 */
[----:B------:R0:W-:Y:S02]  /*3d80*/  STG.E.128 [R92.64], R88 ;  /* 0x000000585c007986 */ /* 0x0001e4000c101d04 */
.L_x_2221:
[----:B------:R1:W-:Y:S01]  /*3d90*/  STG.E.128 [R106.64], R80 ;  /* 0x000000506a007986 */ /* 0x0003e2000c101d04 */
[-CC-:B0-----:R-:W-:Y:S02]  /*3da0*/  FFMA.FTZ R89, R100, R102.reuse, R101.reuse ;  /* 0x0000006664597223 */ /* 0x181fe40000010065 */
        /* <DEDUP_REMOVED lines=24> */
.L_x_2222:
[C---:B0-----:R-:W-:Y:S01]  /*3f30*/  IADD3 R88, P5, R173.reuse, c[0x0][0x248], RZ ;  /* 0x00009200ad587a10 */ /* 0x041fe20007fbe0ff */
[-CC-:B------:R-:W-:Y:S01]  /*3f40*/  FFMA.FTZ R85, R96, R102.reuse, R101.reuse ;  /* 0x0000006660557223 */ /* 0x180fe20000010065 */
[----:B------:R-:W-:Y:S01]  /*3f50*/  @P2 IADD3 R90, P6, R173, c[0x0][0x250], RZ ;  /* 0x00009400ad5a2a10 */ /* 0x000fe20007fde0ff */
[-CC-:B------:R-:W-:Y:S01]  /*3f60*/  FFMA.FTZ R84, R97, R102.reuse, R101.reuse ;  /* 0x0000006661547223 */ /* 0x180fe20000010065 */
[----:B------:R-:W-:Y:S01]  /*3f70*/  IADD3.X R89, R174, c[0x0][0x24c], RZ, P5, !PT ;  /* 0x00009300ae597a10 */ /* 0x000fe20002ffe4ff */
[--C-:B------:R-:W-:Y:S01]  /*3f80*/  FFMA.FTZ R87, R98, R102, R101.reuse ;  /* 0x0000006662577223 */ /* 0x100fe20000010065 */
[----:B------:R-:W-:Y:S01]  /*3f90*/  SEL R86, R82, R78, P3 ;  /* 0x0000004e52567207 */ /* 0x000fe20001800000 */
[----:B------:R-:W-:Y:S01]  /*3fa0*/  FFMA.FTZ R102, R99, R102, R101 ;  /* 0x0000006663667223 */ /* 0x000fe20000010065 */
[----:B------:R-:W-:Y:S01]  /*3fb0*/  @P2 IADD3.X R91, R174, c[0x0][0x254], RZ, P6, !PT ;  /* 0x00009500ae5b2a10 */ /* 0x000fe200037fe4ff */
[----:B------:R-:W-:Y:S01]  /*3fc0*/  FADD.FTZ R156, R156, -R85 ;  /* 0x800000559c9c7221 */ /* 0x000fe20000010000 */
[----:B------:R-:W-:Y:S01]  /*3fd0*/  SEL R85, R81, R77, P3 ;  /* 0x0000004d51557207 */ /* 0x000fe20001800000 */
[----:B------:R-:W-:Y:S01]  /*3fe0*/  FADD.FTZ R92, R157, -R84 ;  /* 0x800000549d5c7221 */ /* 0x000fe20000010000 */
[----:B------:R-:W-:Y:S01]  /*3ff0*/  SEL R84, R80, R76, P3 ;  /* 0x0000004c50547207 */ /* 0x000fe20001800000 */
[----:B------:R-:W-:Y:S01]  /*4000*/  FADD.FTZ R158, R158, -R87 ;  /* 0x800000579e9e7221 */ /* 0x000fe20000010000 */
[----:B------:R-:W-:Y:S01]  /*4010*/  SEL R87, R83, R79, P3 ;  /* 0x0000004f53577207 */ /* 0x000fe20001800000 */
[----:B------:R-:W-:Y:S01]  /*4020*/  FADD.FTZ R102, R159, -R102 ;  /* 0x800000669f667221 */ /* 0x000fe20000010000 */
[----:B------:R0:W-:Y:S04]  /*4030*/  STG.E.128 [R88.64], R80 ;  /* 0x0000005058007986 */ /* 0x0001e8000c101d04 */
[----:B------:R1:W-:Y:S01]  /*4040*/  @P2 STG.E.128 [R90.64], R84 ;  /* 0x000000545a002986 */ /* 0x0003e2000c101d04 */
[----:B0-----:R-:W-:Y:S01]  /*4050*/  FMUL.FTZ R80, R177, R156 ;  /* 0x0000009cb1507220 */ /* 0x001fe20000410000 */
[----:B------:R-:W-:Y:S01]  /*4060*/  @P1 IADD3 R88, P6, R175, c[0x0][0x258], RZ ;  /* 0x00009600af581a10 */ /* 0x000fe20007fde0ff */
[----:B------:R-:W-:-:S02]  /*4070*/  FMUL.FTZ R81, R177, R92 ;  /* 0x0000005cb1517220 */ /* 0x000fc40000410000 */
[----:B------:R-:W-:Y:S01]  /*4080*/  FMUL.FTZ R82, R177, R158 ;  /* 0x0000009eb1527220 */ /* 0x000fe20000410000 */
[----:B-1----:R-:W-:Y:S01]  /*4090*/  IADD3 R84, P5, R175, c[0x0][0x248], RZ ;  /* 0x00009200af547a10 */ /* 0x002fe20007fbe0ff */
[----:B------:R-:W-:Y:S01]  /*40a0*/  FMUL.FTZ R83, R177, R102 ;  /* 0x00000066b1537220 */ /* 0x000fe20000410000 */
[----:B------:R-:W-:Y:S01]  /*40b0*/  @P1 IADD3.X R89, R176, c[0x0][0x25c], RZ, P6, !PT ;  /* 0x00009700b0591a10 */ /* 0x000fe200037fe4ff */
[----:B------:R-:W-:Y:S01]  /*40c0*/  @P0 FADD.FTZ R80, R68, R80 ;  /* 0x0000005044500221 */ /* 0x000fe20000010000 */
[----:B------:R-:W-:Y:S01]  /*40d0*/  @P2 IADD3 R86, P6, R175, c[0x0][0x250], RZ ;  /* 0x00009400af562a10 */ /* 0x000fe20007fde0ff */
[----:B------:R-:W-:Y:S01]  /*40e0*/  @P0 FADD.FTZ R81, R69, R81 ;  /* 0x0000005145510221 */ /* 0x000fe20000010000 */
[----:B------:R-:W-:Y:S01]  /*40f0*/  IADD3.X R85, R176, c[0x0][0x24c], RZ, P5, !PT ;  /* 0x00009300b0557a10 */ /* 0x000fe20002ffe4ff */
[----:B------:R-:W-:Y:S01]  /*4100*/  @P0 FADD.FTZ R82, R70, R82 ;  /* 0x0000005246520221 */ /* 0x000fe20000010000 */
[----:B------:R-:W-:Y:S01]  /*4110*/  SEL R72, R80, R72, P4 ;  /* 0x0000004850487207 */ /* 0x000fe20002000000 */
[----:B------:R-:W-:Y:S01]  /*4120*/  @P0 FADD.FTZ R83, R71, R83 ;  /* 0x0000005347530221 */ /* 0x000fe20000010000 */
[----:B------:R-:W-:-:S02]  /*4130*/  SEL R73, R81, R73, P4 ;  /* 0x0000004951497207 */ /* 0x000fc40002000000 */
[----:B------:R-:W-:Y:S02]  /*4140*/  SEL R74, R82, R74, P4 ;  /* 0x0000004a524a7207 */ /* 0x000fe40002000000 */
[----:B------:R-:W-:Y:S02]  /*4150*/  SEL R75, R83, R75, P4 ;  /* 0x0000004b534b7207 */ /* 0x000fe40002000000 */
[----:B------:R-:W-:Y:S02]  /*4160*/  @P2 IADD3.X R87, R176, c[0x0][0x254], RZ, P6, !PT ;  /* 0x00009500b0572a10 */ /* 0x000fe400037fe4ff */
[----:B------:R-:W-:Y:S01]  /*4170*/  SEL R76, R80, R76, P3 ;  /* 0x0000004c504c7207 */ /* 0x000fe20001800000 */
[----:B------:R0:W-:Y:S01]  /*4180*/  @P1 STG.E.128 [R88.64], R72 ;  /* 0x0000004858001986 */ /* 0x0001e2000c101d04 */
[----:B------:R-:W-:Y:S02]  /*4190*/  SEL R77, R81, R77, P3 ;  /* 0x0000004d514d7207 */ /* 0x000fe40001800000 */
[----:B------:R-:W-:Y:S01]  /*41a0*/  SEL R78, R82, R78, P3 ;  /* 0x0000004e524e7207 */ /* 0x000fe20001800000 */
[----:B------:R0:W-:Y:S01]  /*41b0*/  STG.E.128 [R84.64], R80 ;  /* 0x0000005054007986 */ /* 0x0001e2000c101d04 */
[----:B------:R-:W-:-:S02]  /*41c0*/  SEL R79, R83, R79, P3 ;  /* 0x0000004f534f7207 */ /* 0x000fc40001800000 */
[----:B------:R-:W-:-:S03]  /*41d0*/  MOV R91, c[0x0][0x160] ;  /* 0x00005800005b7a02 */ /* 0x000fc60000000f00 */
[----:B------:R0:W-:Y:S01]  /*41e0*/  @P2 STG.E.128 [R86.64], R76 ;  /* 0x0000004c56002986 */ /* 0x0001e2000c101d04 */
[----:B------:R-:W-:-:S04]  /*41f0*/  LEA R0, R91, R0, 0x2 ;  /* 0x000000005b007211 */ /* 0x000fc800078e10ff */
[----:B------:R-:W-:-:S13]  /*4200*/  ISETP.GE.AND P0, PT, R0, c[0x0][0x164], PT ;  /* 0x0000590000007a0c */ /* 0x000fda0003f06270 */
[----:B0-----:R-:W-:Y:S01]  /*4210*/  @P0 CALL.REL.NOINC `(.L_x_2223) ;  /* 0x0000001000000944 */ /* 0x001fe20003c00000 */
[----:B------:R-:W-:Y:S05]  /*4220*/  BRA `(.L_x_2224) ;  /* 0xffffcb4000007947 */ /* 0x000fea000383ffff */
.L_x_2223:
[----:B------:R-:W-:Y:S05]  /*4230*/  BSYNC B1 ;  /* 0x0000000000017941 */ /* 0x000fea0003800000 */
.L_x_2210:
        /* <DEDUP_REMOVED lines=12> */
[----:B------:R-:W-:Y:S01]  /*4300*/  MOV R30, R21 ;  /* 0x00000015001e7202 */ /* 0x000fe20000000f00 */
[----:B------:R0:W5:Y:S01]  /*4310*/  LDL.LU R8, [R1+0x10] ;  /* 0x0000100001087983 */ /* 0x0001620000300800 */
[----:B------:R-:W-:Y:S02]  /*4320*/  MOV R24, R19 ;  /* 0x0000001300187202 */ /* 0x000fe40000000f00 */
        /* <DEDUP_REMOVED lines=60> */
.L_x_2209:
[----:B0-----:R-:W-:Y:S05]  /*46f0*/  BSYNC B0 ;  /* 0x0000000000007941 */ /* 0x001fea0003800000 */
.L_x_2207:
[----:B------:R-:W0:Y:S01]  /*4700*/  S2R R76, SR_TID.X ;  /* 0x00000000004c7919 */ /* 0x000e220000002100 */
[----:B------:R-:W-:Y:S03]  /*4710*/  WARPSYNC 0xffffffff ;  /* 0xffffffff00007948 */ /* 0x000fe60003800000 */
[----:B------:R-:W1:Y:S01]  /*4720*/  S2R R74, SR_CTAID.X ;  /* 0x00000000004a7919 */ /* 0x000e620000002500 */
[----:B0-----:R-:W-:Y:S02]  /*4730*/  SHF.R.U32.HI R0, RZ, 0x5, R76 ;  /* 0x00000005ff007819 */ /* 0x001fe4000001164c */
[----:B------:R-:W-:-:S05]  /*4740*/  LOP3.LUT R3, R76, 0x1f, RZ, 0xc0, !PT ;  /* 0x0000001f4c037812 */ /* 0x000fca00078ec0ff */
[----:B------:R-:W-:-:S05]  /*4750*/  IMAD R0, R0, 0x140, R3 ;  /* 0x0000014000007824 */ /* 0x000fca00078e0203 */
        /* <DEDUP_REMOVED lines=8> */
[----:B-----5:R-:W-:Y:S04]  /*47e0*/  STS.128 [R0.X16+0x1000], R68 ;  /* 0x0010004400007388 */ /* 0x020fe8000000cc00 */
[----:B------:R-:W-:Y:S04]  /*47f0*/  STS.128 [R0.X16+0x1200], R8 ;  /* 0x0012000800007388 */ /* 0x000fe8000000cc00 */
        /* <DEDUP_REMOVED lines=39> */
[----:B----4-:R-:W-:Y:S02]  /*4a70*/  FADD.FTZ R4, RZ, R4 ;  /* 0x00000004ff047221 */ /* 0x010fe40000010000 */
[----:B------:R-:W-:Y:S01]  /*4a80*/  FADD.FTZ R3, R3, R36 ;  /* 0x0000002403037221 */ /* 0x000fe20000010000 */
[----:B------:R-:W4:Y:S01]  /*4a90*/  LDS R63, [R76.X4+0x3600] ;  /* 0x003600004c3f7984 */ /* 0x000f220000004800 */
[----:B------:R-:W-:Y:S02]  /*4aa0*/  FADD.FTZ R4, R4, R39 ;  /* 0x0000002704047221 */ /* 0x000fe40000010000 */
[----:B------:R-:W-:Y:S01]  /*4ab0*/  FADD.FTZ R5, RZ, R5 ;  /* 0x00000005ff057221 */ /* 0x000fe20000010000 */
        /* <DEDUP_REMOVED lines=19> */
[----:B------:R-:W-:Y:S01]  /*4bf0*/  LDS R70, [R76.X4+0x4800] ;  /* 0x004800004c467984 */ /* 0x000fe20000004800 */
[----:B---3--:R-:W-:-:S03]  /*4c00*/  FADD.FTZ R5, R5, R60 ;  /* 0x0000003c05057221 */ /* 0x008fc60000010000 */
[----:B------:R-:W1:Y:S01]  /*4c10*/  LDS R73, [R76.X4+0x4a00] ;  /* 0x004a00004c497984 */ /* 0x000e620000004800 */
[----:B----4-:R-:W-:-:S03]  /*4c20*/  FADD.FTZ R6, R6, R63 ;  /* 0x0000003f06067221 */ /* 0x010fc60000010000 */
[----:B------:R-:W2:Y:S01]  /*4c30*/  LDS R72, [R76.X4+0x4c00] ;  /* 0x004c00004c487984 */ /* 0x000ea20000004800 */
[----:B------:R-:W-:-:S03]  /*4c40*/  FADD.FTZ R7, R7, R62 ;  /* 0x0000003e07077221 */ /* 0x000fc60000010000 */
[----:B------:R-:W3:Y:S01]  /*4c50*/  LDS R75, [R76.X4+0x4e00] ;  /* 0x004e00004c4b7984 */ /* 0x000ee20000004800 */
[----:B------:R-:W-:-:S03]  /*4c60*/  FADD.FTZ R8, R8, R65 ;  /* 0x0000004108087221 */ /* 0x000fc60000010000 */
[----:B------:R-:W-:Y:S01]  /*4c70*/  BAR.SYNC.DEFER_BLOCKING 0x0 ;  /* 0x0000000000007b1d */ /* 0x000fe20000010000 */
[----:B------:R-:W-:Y:S02]  /*4c80*/  FADD.FTZ R9, R9, R64 ;  /* 0x0000004009097221 */ /* 0x000fe40000010000 */
[----:B------:R-:W-:Y:S02]  /*4c90*/  FADD.FTZ R67, R10, R67 ;  /* 0x000000430a437221 */ /* 0x000fe40000010000 */
[----:B------:R-:W-:Y:S02]  /*4ca0*/  FADD.FTZ R11, R11, R66 ;  /* 0x000000420b0b7221 */ /* 0x000fe40000010000 */
[----:B------:R-:W-:Y:S02]  /*4cb0*/  FADD.FTZ R69, R2, R69 ;  /* 0x0000004502457221 */ /* 0x000fe40000010000 */
[----:B0-----:R-:W-:Y:S01]  /*4cc0*/  FADD.FTZ R71, R4, R71 ;  /* 0x0000004704477221 */ /* 0x001fe20000010000 */
[----:B------:R-:W-:Y:S04]  /*4cd0*/  STS.128 [R0.X16], R32 ;  /* 0x0000002000007388 */ /* 0x000fe8000000cc00 */
        /* <DEDUP_REMOVED lines=10> */
[----:B------:R0:W-:Y:S04]  /*4d80*/  STS.128 [R0.X16+0x1000], R12 ;  /* 0x0010000c00007388 */ /* 0x0001e8000000cc00 */
[----:B------:R-:W-:Y:S04]  /*4d90*/  STS.128 [R0.X16+0x1200], R176 ;  /* 0x001200b000007388 */ /* 0x000fe8000000cc00 */
[----:B------:R-:W-:Y:S01]  /*4da0*/  BAR.SYNC.DEFER_BLOCKING 0x0 ;  /* 0x0000000000007b1d */ /* 0x000fe20000010000 */
[----:B0-----:R-:W-:-:S02]  /*4db0*/  IMAD R14, R74, c[0x0][0x168], RZ ;  /* 0x00005a004a0e7a24 */ /* 0x001fc400078e02ff */
[----:B------:R-:W-:-:S03]  /*4dc0*/  FADD.FTZ R13, R3, R68 ;  /* 0x00000044030d7221 */ /* 0x000fc60000010000 */
[----:B------:R-:W-:-:S04]  /*4dd0*/  IADD3 R14, P0, R14, R76, RZ ;  /* 0x0000004c0e0e7210 */ /* 0x000fc80007f1e0ff */
[----:B------:R-:W-:-:S04]  /*4de0*/  IADD3.X R15, RZ, RZ, RZ, P0, !PT ;  /* 0x000000ffff0f7210 */ /* 0x000fc800007fe4ff */
[C---:B------:R-:W-:Y:S01]  /*4df0*/  SHF.L.U64.HI R16, R14.reuse, 0x2, R15 ;  /* 0x000000020e107819 */ /* 0x040fe2000001020f */
[----:B------:R-:W-:Y:S01]  /*4e00*/  FADD.FTZ R15, R5, R70 ;  /* 0x00000046050f7221 */ /* 0x000fe20000010000 */
[----:B------:R-:W-:Y:S01]  /*4e10*/  SHF.L.U32 R14, R14, 0x2, RZ ;  /* 0x000000020e0e7819 */ /* 0x000fe200000006ff */
[----:B------:R-:W0:Y:S03]  /*4e20*/  LDS R32, [R76.X4] ;  /* 0x000000004c207984 */ /* 0x000e260000004800 */
[----:B------:R-:W-:Y:S01]  /*4e30*/  IADD3 R2, P0, R14, c[0x0][0x228], RZ ;  /* 0x00008a000e027a10 */ /* 0x000fe20007f1e0ff */
[----:B------:R-:W1:Y:S03]  /*4e40*/  LDS R21, [R76.X4+0x1400] ;  /* 0x001400004c157984 */ /* 0x000e660000004800 */
[----:B------:R-:W-:Y:S01]  /*4e50*/  IADD3.X R3, R16, c[0x0][0x22c], RZ, P0, !PT ;  /* 0x00008b0010037a10 */ /* 0x000fe200007fe4ff */
[----:B------:R-:W2:Y:S01]  /*4e60*/  LDS R0, [R76.X4+0x200] ;  /* 0x000200004c007984 */ /* 0x000ea20000004800 */
[----:B------:R-:W-:-:S03]  /*4e70*/  IADD3 R4, P0, R14, c[0x0][0x220], RZ ;  /* 0x000088000e047a10 */ /* 0x000fc60007f1e0ff */
[----:B------:R-:W3:Y:S01]  /*4e80*/  LDS R12, [R76.X4+0x2800] ;  /* 0x002800004c0c7984 */ /* 0x000ee20000004800 */
[----:B------:R-:W-:-:S03]  /*4e90*/  IADD3.X R5, R16, c[0x0][0x224], RZ, P0, !PT ;  /* 0x0000890010057a10 */ /* 0x000fc600007fe4ff */
        /* <DEDUP_REMOVED lines=32> */
[----:B------:R-:W2:Y:S04]  /*50a0*/  LDS R27, [R76.X4+0x2000] ;  /* 0x002000004c1b7984 */ /* 0x000ea80000004800 */
[----:B------:R-:W2:Y:S01]  /*50b0*/  LDS R16, [R76.X4+0x1000] ;  /* 0x001000004c107984 */ /* 0x000ea20000004800 */
[----:B---3--:R-:W-:-:S03]  /*50c0*/  FADD.FTZ R6, R6, R21 ;  /* 0x0000001506067221 */ /* 0x008fc60000010000 */
[----:B------:R-:W3:Y:S01]  /*50d0*/  LDS R47, [R76.X4+0x4200] ;  /* 0x004200004c2f7984 */ /* 0x000ee20000004800 */
[----:B------:R-:W-:Y:S02]  /*50e0*/  FADD.FTZ R6, R6, R35 ;  /* 0x0000002306067221 */ /* 0x000fe40000010000 */
[----:B----4-:R-:W-:Y:S01]  /*50f0*/  FADD.FTZ R45, R10, R45 ;  /* 0x0000002d0a2d7221 */ /* 0x010fe20000010000 */
[----:B------:R-:W4:Y:S01]  /*5100*/  LDS R39, [R76.X4+0x3200] ;  /* 0x003200004c277984 */ /* 0x000f220000004800 */
[----:B------:R-:W-:-:S03]  /*5110*/  FADD.FTZ R12, RZ, R12 ;  /* 0x0000000cff0c7221 */ /* 0x000fc60000010000 */
[----:B------:R-:W4:Y:S01]  /*5120*/  LDS R29, [R76.X4+0x2200] ;  /* 0x002200004c1d7984 */ /* 0x000f220000004800 */
[----:B------:R-:W-:-:S03]  /*5130*/  FADD.FTZ R8, R8, R23 ;  /* 0x0000001708087221 */ /* 0x000fc60000010000 */
        /* <DEDUP_REMOVED lines=12> */
[----:B------:R-:W-:-:S03]  /*5200*/  FADD.FTZ R16, RZ, R16 ;  /* 0x00000010ff107221 */ /* 0x000fc60000010000 */
[----:B------:R-:W2:Y:S01]  /*5210*/  LDS R18, [R76.X4+0x2600] ;  /* 0x002600004c127984 */ /* 0x000ea20000004800 */
[----:B---3--:R-:W-:-:S03]  /*5220*/  FADD.FTZ R47, R6, R47 ;  /* 0x0000002f062f7221 */ /* 0x008fc60000010000 */
        /* <DEDUP_REMOVED lines=40> */
.L_x_2211:
[----:B------:R-:W-:Y:S01]  /*54b0*/  HFMA2.MMA R101, -RZ, RZ, 0, 5.9604644775390625e-08 ;  /* 0x00000001ff657435 */ /* 0x000fe200000001ff */
[----:B------:R-:W-:-:S02]  /*54c0*/  MOV R81, R212 ;  /* 0x000000d400517202 */ /* 0x000fc40000000f00 */
[----:B------:R-:W-:Y:S02]  /*54d0*/  MOV R220, 0x1f ;  /* 0x0000001f00dc7802 */ /* 0x000fe40000000f00 */
[----:B------:R-:W-:Y:S02]  /*54e0*/  MOV R219, 0xffffffff ;  /* 0xffffffff00db7802 */ /* 0x000fe40000000f00 */
[----:B------:R-:W-:Y:S02]  /*54f0*/  MOV R80, 0x5510 ;  /* 0x0000551000507802 */ /* 0x000fe40000000f00 */
[----:B-----5:R-:W-:Y:S05]  /*5500*/  CALL.REL.NOINC `($__internal_99_$__cuda_sm70_shflsync_bfly_p) ;  /* 0x0000046000007944 */ /* 0x020fea0003c00000 */
[----:B-1----:R-:W-:Y:S01]  /*5510*/  MOV R218, R101 ;  /* 0x0000006500da7202 */ /* 0x002fe20000000f00 */
[----:B------:R-:W-:Y:S05]  /*5520*/  BRA `(.L_x_2225) ;  /* 0xffffd52000007947 */ /* 0x000fea000383ffff */
.L_x_2212:
[----:B------:R-:W-:Y:S01]  /*5530*/  HFMA2.MMA R101, -RZ, RZ, 0, 5.9604644775390625e-08 ;  /* 0x00000001ff657435 */ /* 0x000fe200000001ff */
[----:B------:R-:W-:Y:S02]  /*5540*/  MOV R81, R102 ;  /* 0x0000006600517202 */ /* 0x000fe40000000f00 */
[----:B------:R-:W-:Y:S02]  /*5550*/  MOV R220, 0x1f ;  /* 0x0000001f00dc7802 */ /* 0x000fe40000000f00 */
[----:B------:R-:W-:-:S02]  /*5560*/  MOV R219, 0xffffffff ;  /* 0xffffffff00db7802 */ /* 0x000fc40000000f00 */
[----:B------:R-:W-:Y:S02]  /*5570*/  MOV R80, 0x5590 ;  /* 0x0000559000507802 */ /* 0x000fe40000000f00 */
[----:B01---5:R-:W-:Y:S05]  /*5580*/  CALL.REL.NOINC `($__internal_99_$__cuda_sm70_shflsync_bfly_p) ;  /* 0x000003e000007944 */ /* 0x023fea0003c00000 */
[----:B------:R-:W-:Y:S01]  /*5590*/  FADD.FTZ R212, R212, R218 ;  /* 0x000000dad4d47221 */ /* 0x000fe20000010000 */
[----:B------:R-:W-:Y:S01]  /*55a0*/  MOV R220, 0x1f ;  /* 0x0000001f00dc7802 */ /* 0x000fe20000000f00 */
[----:B-1----:R-:W-:Y:S01]  /*55b0*/  FADD.FTZ R102, R102, R101 ;  /* 0x0000006566667221 */ /* 0x002fe20000010000 */
[----:B------:R-:W-:Y:S01]  /*55c0*/  HFMA2.MMA R101, -RZ, RZ, 0, 1.1920928955078125e-07 ;  /* 0x00000002ff657435 */ /* 0x000fe200000001ff */
[----:B------:R-:W-:Y:S02]  /*55d0*/  MOV R219, 0xffffffff ;  /* 0xffffffff00db7802 */ /* 0x000fe40000000f00 */
[----:B------:R-:W-:Y:S02]  /*55e0*/  MOV R81, R212 ;  /* 0x000000d400517202 */ /* 0x000fe40000000f00 */
[----:B------:R-:W-:Y:S02]  /*55f0*/  MOV R80, 0x5610 ;  /* 0x0000561000507802 */ /* 0x000fe40000000f00 */
[----:B------:R-:W-:Y:S05]  /*5600*/  CALL.REL.NOINC `($__internal_99_$__cuda_sm70_shflsync_bfly_p) ;  /* 0x0000036000007944 */ /* 0x000fea0003c00000 */
[----:B-1----:R-:W-:Y:S01]  /*5610*/  MOV R218, R101 ;  /* 0x0000006500da7202 */ /* 0x002fe20000000f00 */
[----:B------:R-:W-:Y:S01]  /*5620*/  HFMA2.MMA R101, -RZ, RZ, 0, 1.1920928955078125e-07 ;  /* 0x00000002ff657435 */ /* 0x000fe200000001ff */
[----:B------:R-:W-:-:S02]  /*5630*/  MOV R81, R102 ;  /* 0x0000006600517202 */ /* 0x000fc40000000f00 */
[----:B------:R-:W-:Y:S02]  /*5640*/  MOV R220, 0x1f ;  /* 0x0000001f00dc7802 */ /* 0x000fe40000000f00 */
[----:B------:R-:W-:Y:S02]  /*5650*/  MOV R219, 0xffffffff ;  /* 0xffffffff00db7802 */ /* 0x000fe40000000f00 */
[----:B------:R-:W-:Y:S02]  /*5660*/  MOV R80, 0x5680 ;  /* 0x0000568000507802 */ /* 0x000fe40000000f00 */
[----:B------:R-:W-:Y:S05]  /*5670*/  CALL.REL.NOINC `($__internal_99_$__cuda_sm70_shflsync_bfly_p) ;  /* 0x000002f000007944 */ /* 0x000fea0003c00000 */
[----:B------:R-:W-:Y:S01]  /*5680*/  FADD.FTZ R212, R218, R212 ;  /* 0x000000d4dad47221 */ /* 0x000fe20000010000 */
[----:B------:R-:W-:Y:S01]  /*5690*/  MOV R220, 0x1f ;  /* 0x0000001f00dc7802 */ /* 0x000fe20000000f00 */
[----:B-1----:R-:W-:Y:S01]  /*56a0*/  FADD.FTZ R102, R102, R101 ;  /* 0x0000006566667221 */ /* 0x002fe20000010000 */
[----:B------:R-:W-:Y:S01]  /*56b0*/  HFMA2.MMA R101, -RZ, RZ, 0, 2.384185791015625e-07 ;  /* 0x00000004ff657435 */ /* 0x000fe200000001ff */
[----:B------:R-:W-:Y:S02]  /*56c0*/  MOV R219, 0xffffffff ;  /* 0xffffffff00db7802 */ /* 0x000fe40000000f00 */
[----:B------:R-:W-:-:S02]  /*56d0*/  MOV R81, R212 ;  /* 0x000000d400517202 */ /* 0x000fc40000000f00 */
[----:B------:R-:W-:Y:S02]  /*56e0*/  MOV R80, 0x5700 ;  /* 0x0000570000507802 */ /* 0x000fe40000000f00 */
[----:B------:R-:W-:Y:S05]  /*56f0*/  CALL.REL.NOINC `($__internal_99_$__cuda_sm70_shflsync_bfly_p) ;  /* 0x0000027000007944 */ /* 0x000fea0003c00000 */
[----:B-1----:R-:W-:Y:S01]  /*5700*/  MOV R218, R101 ;  /* 0x0000006500da7202 */ /* 0x002fe20000000f00 */
[----:B------:R-:W-:Y:S01]  /*5710*/  HFMA2.MMA R101, -RZ, RZ, 0, 2.384185791015625e-07 ;  /* 0x00000004ff657435 */ /* 0x000fe200000001ff */
[----:B------:R-:W-:Y:S02]  /*5720*/  MOV R81, R102 ;  /* 0x0000006600517202 */ /* 0x000fe40000000f00 */
[----:B------:R-:W-:Y:S02]  /*5730*/  MOV R220, 0x1f ;  /* 0x0000001f00dc7802 */ /* 0x000fe40000000f00 */
[----:B------:R-:W-:Y:S02]  /*5740*/  MOV R219, 0xffffffff ;  /* 0xffffffff00db7802 */ /* 0x000fe40000000f00 */
[----:B------:R-:W-:Y:S02]  /*5750*/  MOV R80, 0x5770 ;  /* 0x0000577000507802 */ /* 0x000fe40000000f00 */
[----:B------:R-:W-:Y:S05]  /*5760*/  CALL.REL.NOINC `($__internal_99_$__cuda_sm70_shflsync_bfly_p) ;  /* 0x0000020000007944 */ /* 0x000fea0003c00000 */
[----:B------:R-:W-:Y:S01]  /*5770*/  FADD.FTZ R212, R218, R212 ;  /* 0x000000d4dad47221 */ /* 0x000fe20000010000 */
[----:B------:R-:W-:Y:S01]  /*5780*/  MOV R220, 0x1f ;  /* 0x0000001f00dc7802 */ /* 0x000fe20000000f00 */
[----:B-1----:R-:W-:Y:S01]  /*5790*/  FADD.FTZ R102, R102, R101 ;  /* 0x0000006566667221 */ /* 0x002fe20000010000 */
[----:B------:R-:W-:Y:S01]  /*57a0*/  HFMA2.MMA R101, -RZ, RZ, 0, 4.76837158203125e-07 ;  /* 0x00000008ff657435 */ /* 0x000fe200000001ff */
[----:B------:R-:W-:-:S02]  /*57b0*/  MOV R219, 0xffffffff ;  /* 0xffffffff00db7802 */ /* 0x000fc40000000f00 */
[----:B------:R-:W-:Y:S02]  /*57c0*/  MOV R81, R212 ;  /* 0x000000d400517202 */ /* 0x000fe40000000f00 */
[----:B------:R-:W-:Y:S02]  /*57d0*/  MOV R80, 0x57f0 ;  /* 0x000057f000507802 */ /* 0x000fe40000000f00 */
[----:B------:R-:W-:Y:S05]  /*57e0*/  CALL.REL.NOINC `($__internal_99_$__cuda_sm70_shflsync_bfly_p) ;  /* 0x0000018000007944 */ /* 0x000fea0003c00000 */
[----:B-1----:R-:W-:Y:S01]  /*57f0*/  MOV R218, R101 ;  /* 0x0000006500da7202 */ /* 0x002fe20000000f00 */
[----:B------:R-:W-:Y:S01]  /*5800*/  HFMA2.MMA R101, -RZ, RZ, 0, 4.76837158203125e-07 ;  /* 0x00000008ff657435 */ /* 0x000fe200000001ff */
[----:B------:R-:W-:Y:S02]  /*5810*/  MOV R81, R102 ;  /* 0x0000006600517202 */ /* 0x000fe40000000f00 */
[----:B------:R-:W-:Y:S02]  /*5820*/  MOV R220, 0x1f ;  /* 0x0000001f00dc7802 */ /* 0x000fe40000000f00 */
[----:B------:R-:W-:Y:S02]  /*5830*/  MOV R219, 0xffffffff ;  /* 0xffffffff00db7802 */ /* 0x000fe40000000f00 */
[----:B------:R-:W-:-:S02]  /*5840*/  MOV R80, 0x5860 ;  /* 0x0000586000507802 */ /* 0x000fc40000000f00 */
[----:B------:R-:W-:Y:S05]  /*5850*/  CALL.REL.NOINC `($__internal_99_$__cuda_sm70_shflsync_bfly_p) ;  /* 0x0000011000007944 */ /* 0x000fea0003c00000 */
[----:B------:R-:W-:Y:S01]  /*5860*/  FADD.FTZ R212, R218, R212 ;  /* 0x000000d4dad47221 */ /* 0x000fe20000010000 */
[----:B------:R-:W-:Y:S01]  /*5870*/  MOV R220, 0x1f ;  /* 0x0000001f00dc7802 */ /* 0x000fe20000000f00 */
[----:B-1----:R-:W-:Y:S01]  /*5880*/  FADD.FTZ R102, R102, R101 ;  /* 0x0000006566667221 */ /* 0x002fe20000010000 */
[----:B------:R-:W-:Y:S01]  /*5890*/  HFMA2.MMA R101, -RZ, RZ, 0, 9.5367431640625e-07 ;  /* 0x00000010ff657435 */ /* 0x000fe200000001ff */
[----:B------:R-:W-:-:S02]  /*58a0*/  MOV R219, 0xffffffff ;  /* 0xffffffff00db7802 */ /* 0x000fc40000000f00 */
[----:B------:R-:W-:Y:S02]  /*58b0*/  MOV R81, R212 ;  /* 0x000000d400517202 */ /* 0x000fe40000000f00 */
[----:B------:R-:W-:Y:S02]  /*58c0*/  MOV R80, 0x58e0 ;  /* 0x000058e000507802 */ /* 0x000fe40000000f00 */
[----:B------:R-:W-:Y:S05]  /*58d0*/  CALL.REL.NOINC `($__internal_99_$__cuda_sm70_shflsync_bfly_p) ;  /* 0x0000009000007944 */ /* 0x000fea0003c00000 */
[----:B-1----:R-:W-:Y:S01]  /*58e0*/  MOV R218, R101 ;  /* 0x0000006500da7202 */ /* 0x002fe20000000f00 */
[----:B------:R-:W-:Y:S01]  /*58f0*/  HFMA2.MMA R101, -RZ, RZ, 0, 9.5367431640625e-07 ;  /* 0x00000010ff657435 */ /* 0x000fe200000001ff */
[----:B------:R-:W-:Y:S02]  /*5900*/  MOV R81, R102 ;  /* 0x0000006600517202 */ /* 0x000fe40000000f00 */
[----:B------:R-:W-:Y:S02]  /*5910*/  MOV R220, 0x1f ;  /* 0x0000001f00dc7802 */ /* 0x000fe40000000f00 */
[----:B------:R-:W-:Y:S02]  /*5920*/  MOV R219, 0xffffffff ;  /* 0xffffffff00db7802 */ /* 0x000fe40000000f00 */
[----:B------:R-:W-:-:S02]  /*5930*/  MOV R80, 0x5950 ;  /* 0x0000595000507802 */ /* 0x000fc40000000f00 */
[----:B------:R-:W-:Y:S05]  /*5940*/  CALL.REL.NOINC `($__internal_99_$__cuda_sm70_shflsync_bfly_p) ;  /* 0x0000002000007944 */ /* 0x000fea0003c00000 */
[----:B-1----:R-:W-:Y:S01]  /*5950*/  MOV R80, R101 ;  /* 0x0000006500507202 */ /* 0x002fe20000000f00 */
[----:B------:R-:W-:Y:S05]  /*5960*/  BRA `(.L_x_2226) ;  /* 0xffffd20000007947 */ /* 0x000fea000383ffff */
        .weak           $__internal_99_$__cuda_sm70_shflsync_bfly_p
        .type           $__internal_99_$__cuda_sm70_shflsync_bfly_p,@function
        .size           $__internal_99_$__cuda_sm70_shflsync_bfly_p,(.L_x_2925 - $__internal_99_$__cuda_sm70_shflsync_bfly_p)
$__internal_99_$__cuda_sm70_shflsync_bfly_p:
[----:B------:R-:W-:Y:S04]  /*5970*/  WARPSYNC R219 ;  /* 0x000000db00007348 */ /* 0x000fe80003800000 */
[----:B------:R0:W1:Y:S02]  /*5980*/  SHFL.BFLY PT, R101, R81, R101, R220 ;  /* 0x0c00006551657389 */ /* 0x00006400000e00dc */
[----:B0-----:R-:W-:-:S06]  /*5990*/  HFMA2.MMA R81, -RZ, RZ, 0, 0 ;  /* 0x00000000ff517435 */ /* 0x001fcc00000001ff */
[----:B------:R-:W-:Y:S05]  /*59a0*/  RET.REL.NODEC R80 `(_ZN10layer_norm31ln_parallel_residual_bwd_kernelINS_13Kernel_traitsI6__halfffffjLj1280ELj1ELj4ELj1ELj16ENS_18Kernel_traits_baseILj1280ES2_ffffjLj128EEEEELb0ELb1ELb1EEEvNS_9BwdParamsE) ;  /* 0xffffa65050007950 */ /* 0x000fea0003c3ffff */
.L_x_2227:
        /* <DEDUP_REMOVED lines=13> */
.L_x_2925:


//--------------------- .text._ZN10layer_norm31ln_parallel_residual_bwd_kernelINS_13Kernel_traitsI6__halfffffjLj1280ELj1ELj4ELj1ELj16ENS_18Kernel_traits_baseILj1280ES2_ffffjLj128EEEEELb1ELb0ELb0EEEvNS_9BwdParamsE --------------------------
	.section	.text._ZN10layer_norm31ln_parallel_residual_bwd_kernelINS_13Kernel_traitsI6__halfffffjLj1280ELj1ELj4ELj1ELj16ENS_18Kernel_traits_baseILj1280ES2_ffffjLj128EEEEELb1ELb0ELb0EEEvNS_9BwdParamsE,"ax",@progbits
	.sectioninfo	@"SHI_REGISTERS=32"
	.align	128
        .global         _ZN10layer_norm31ln_parallel_residual_bwd_kernelINS_13Kernel_traitsI6__halfffffjLj1280ELj1ELj4ELj1ELj16ENS_18Kernel_traits_baseILj1280ES2_ffffjLj128EEEEELb1ELb0ELb0EEEvNS_9BwdParamsE
        .type           _ZN10layer_norm31ln_parallel_residual_bwd_kernelINS_13Kernel_traitsI6__halfffffjLj1280ELj1ELj4ELj1ELj16ENS_18Kernel_traits_baseILj1280ES2_ffffjLj128EEEEELb1ELb0ELb0EEEvNS_9BwdParamsE,@function
        .size           _ZN10layer_norm31ln_parallel_residual_bwd_kernelINS_13Kernel_traitsI6__halfffffjLj1280ELj1ELj4ELj1ELj16ENS_18Kernel_traits_baseILj1280ES2_ffffjLj128EEEEELb1ELb0ELb0EEEvNS_9BwdParamsE,(.L_x_2926 - _ZN10layer_norm31ln_parallel_residual_bwd_kernelINS_13Kernel_traitsI6__halfffffjLj1280ELj1ELj4ELj1ELj16ENS_18Kernel_traits_baseILj1280ES2_ffffjLj128EEEEELb1ELb0ELb0EEEvNS_9BwdParamsE)
        .other          _ZN10layer_norm31ln_parallel_residual_bwd_kernelINS_13Kernel_traitsI6__halfffffjLj1280ELj1ELj4ELj1ELj16ENS_18Kernel_traits_baseILj1280ES2_ffffjLj128EEEEELb1ELb0ELb0EEEvNS_9BwdParamsE,@"STO_CUDA_ENTRY STV_DEFAULT"
_ZN10layer_norm31ln_parallel_residual_bwd_kernelINS_13Kernel_traitsI6__halfffffjLj1280ELj1ELj4ELj1ELj16ENS_18Kernel_traits_baseILj1280ES2_ffffjLj128EEEEELb1ELb0ELb0EEEvNS_9BwdParamsE:
.text._ZN10layer_norm31ln_parallel_residual_bwd_kernelINS_13Kernel_traitsI6__halfffffjLj1280ELj1ELj4ELj1ELj16ENS_18Kernel_traits_baseILj1280ES2_ffffjLj128EEEEELb1ELb0ELb0EEEvNS_9BwdParamsE:
        /* <DEDUP_REMOVED lines=74> */
[----:B0-----:R1:W3:Y:S04]  /*04a0*/  LDL.64 R4, [R1+0x2a0] ;  /* 0x0002a00001047983 */ /* 0x0012e80000100a00 */
[----:B--2---:R-:W2:Y:S04]  /*04b0*/  @P2 LDG.E.64 R20, [R22.64] ;  /* 0x0000000416142981 */ /* 0x004ea8000c1e1b00 */
[----:B------:R0:W2:Y:S04]  /*04c0*/  @P3 LDG.E.64 R18, [R14.64] ;  /* 0x000000040e123981 */ /* 0x0000a8000c1e1b00 */
[----:B------:R-:W3:Y:S04]  /*04d0*/  @P3 LDG.E.64 R16, [R10.64] ;  /* 0x000000040a103981 */ /* 0x000ee8000c1e1b00 */
[----:B----4-:R4:W-:Y:S01]  /*04e0*/  @P0 STL.64 [R1+0x2a8], R2 ;  /* 0x0002a80201000387 */ /* 0x0109e20000100a00 */
[----:B------:R-:W-:-:S03]  /*04f0*/  ISETP.GE.U32.AND P1, PT, R29, 0xe0, PT ;  /* 0x000000e01d00780c */ /* 0x000fc60003f26070 */
[----:B------:R1:W3:Y:S04]  /*0500*/  LDL.64 R24, [R1] ;  /* 0x0000000001187983 */ /* 0x0002e80000100a00 */
[----:B----4-:R1:W4:Y:S06]  /*0510*/  LDL.64 R2, [R1+0x298] ;  /* 0x0002980001027983 */ /* 0x01032c0000100a00 */
[----:B0-----:R-:W-:Y:S01]  /*0520*/  @P1 MOV R14, 0x8 ;  /* 0x00000008000e1802 */ /* 0x001fe20000000f00 */
[----:B--2---:R0:W-:Y:S04]  /*0530*/  @P3 STL.64 [R1+0x2c0], R18 ;  /* 0x0002c01201003387 */ /* 0x0041e80000100a00 */
[----:B------:R-:W-:Y:S01]  /*0540*/  @P2 STL.64 [R1+0x2b8], R20 ;  /* 0x0002b81401002387 */ /* 0x000fe20000100a00 */
[C---:B0-----:R-:W-:Y:S01]  /*0550*/  @P0 IMAD.WIDE.U32 R18, R0.reuse, R9, c[0x0][0x1b8] ;  /* 0x00006e0000120625 */ /* 0x041fe200078e0009 */
[----:B------:R-:W-:-:S02]  /*0560*/  @P0 IADD3 R0, R0, 0x20, RZ ;  /* 0x0000002000000810 */ /* 0x000fc40007ffe0ff */
[----:B---3--:R0:W-:Y:S04]  /*0570*/  @P3 STL.64 [R1+0x2c8], R16 ;  /* 0x0002c81001003387 */ /* 0x0081e80000100a00 */
[----:B------:R-:W2:Y:S01]  /*0580*/  @P0 LDG.E.64 R4, [R18.64] ;  /* 0x0000000412040981 */ /* 0x000ea2000c1e1b00 */
[----:B0-----:R-:W-:-:S05]  /*0590*/  @P1 IMAD.WIDE.U32 R16, R0, R14, c[0x0][0x1b0] ;  /* 0x00006c0000101625 */ /* 0x001fca00078e000e */
[----:B----4-:R-:W3:Y:S04]  /*05a0*/  @P1 LDG.E.64 R2, [R16.64] ;  /* 0x0000000410021981 */ /* 0x010ee8000c1e1b00 */
[----:B--2---:R0:W-:Y:S04]  /*05b0*/  @P0 STL.64 [R1+0x2a0], R4 ;  /* 0x0002a00401000387 */ /* 0x0041e80000100a00 */
[----:B0-----:R1:W2:Y:S04]  /*05c0*/  LDL.LU.64 R4, [R1+0x600] ;  /* 0x0006000001047983 */ /* 0x0012a80000300a00 */
[----:B------:R1:W4:Y:S04]  /*05d0*/  LDL.64 R18, [R1+0x8] ;  /* 0x0000080001127983 */ /* 0x0003280000100a00 */
[----:B---3--:R0:W-:Y:S04]  /*05e0*/  @P1 STL.64 [R1+0x298], R2 ;  /* 0x0002980201001387 */ /* 0x0081e80000100a00 */
[----:B0-----:R1:W3:Y:S04]  /*05f0*/  LDL.LU.64 R2, [R1+0x5f8] ;  /* 0x0005f80001027983 */ /* 0x0012e80000300a00 */
[----:B------:R1:W2:Y:S01]  /*0600*/  LDL.64 R16, [R1+0x290] ;  /* 0x0002900001107983 */ /* 0x0002a20000100a00 */
[----:B------:R-:W-:Y:S01]  /*0610*/  ISETP.GE.U32.AND P2, PT, R29, 0x100, PT ;  /* 0x000001001d00780c */ /* 0x000fe20003f46070 */
[C---:B------:R-:W-:Y:S01]  /*0620*/  @P1 IMAD.WIDE.U32 R14, R0.reuse, R14, c[0x0][0x1b8] ;  /* 0x00006e00000e1625 */ /* 0x040fe200078e000e */
[----:B------:R-:W-:-:S11]  /*0630*/  @P1 IADD3 R0, R0, 0x20, RZ ;  /* 0x0000002000001810 */ /* 0x000fd60007ffe0ff */
[----:B------:R-:W-:-:S04]  /*0640*/  @P2 IMAD.MOV.U32 R10, RZ, RZ, 0x8 ;  /* 0x00000008ff0a2424 */ /* 0x000fc800078e00ff */
        /* <DEDUP_REMOVED lines=29> */
[----:B------:R1:W5:Y:S04]  /*0820*/  @P4 LDG.E.64 R4, [R12.64] ;  /* 0x000000040c044981 */ /* 0x000368000c1e1b00 */
[----:B---3--:R1:W5:Y:S01]  /*0830*/  @P4 LDG.E.64 R2, [R22.64] ;  /* 0x0000000416024981 */ /* 0x008362000c1e1b00 */
[----:B0-----:R-:W-:-:S04]  /*0840*/  LEA R0, R8, R0, 0x2 ;  /* 0x0000000008007211 */ /* 0x001fc800078e10ff */
[----:B------:R-:W-:Y:S01]  /*0850*/  ISETP.GE.AND P4, PT, R0, c[0x0][0x164], PT ;  /* 0x0000590000007a0c */ /* 0x000fe20003f86270 */
[----:B------:R-:W-:Y:S01]  /*0860*/  BSSY B0, `(.L_x_2228) ;  /* 0x0000ab7000007945 */ /* 0x000fe20003800000 */
[----:B--2---:R1:W-:Y:S04]  /*0870*/  @P1 STL.64 [R1+0x290], R16 ;  /* 0x0002901001001387 */ /* 0x0043e80000100a00 */
[----:B------:R1:W-:Y:S04]  /*0880*/  STL [R1+0x270], RZ ;  /* 0x000270ff01007387 */ /* 0x0003e80000100800 */
[----:B----4-:R1:W-:Y:S04]  /*0890*/  @P2 STL.64 [R1+0x8], R18 ;  /* 0x0000081201002387 */ /* 0x0103e80000100a00 */
[----:B------:R1:W-:Y:S04]  /*08a0*/  STL [R1+0x27c], RZ ;  /* 0x00027cff01007387 */ /* 0x0003e80000100800 */
[----:B------:R1:W-:Y:S04]  /*08b0*/  @P2 STL.64 [R1], R24 ;  /* 0x0000001801002387 */ /* 0x0003e80000100a00 */
        /* <DEDUP_REMOVED lines=150> */
[----:B-1----:R-:W2:Y:S04]  /*1220*/  LDL.LU.64 R12, [R1+0x2f8] ;  /* 0x0002f800010c7983 */ /* 0x002ea80000300a00 */
[----:B------:R-:W3:Y:S04]  /*1230*/  LDL.LU.64 R16, [R1+0x2f0] ;  /* 0x0002f00001107983 */ /* 0x000ee80000300a00 */
[----:B------:R-:W4:Y:S04]  /*1240*/  LDL.LU.64 R18, [R1+0x2e8] ;  /* 0x0002e80001127983 */ /* 0x000f280000300a00 */
[----:B------:R-:W4:Y:S04]  /*1250*/  LDL.LU.64 R10, [R1+0x2e0] ;  /* 0x0002e000010a7983 */ /* 0x000f280000300a00 */
[----:B------:R-:W4:Y:S04]  /*1260*/  LDL.LU.64 R14, [R1+0x2d8] ;  /* 0x0002d800010e7983 */ /* 0x000f280000300a00 */
[----:B-----5:R-:W-:Y:S04]  /*1270*/  STL.64 [R1+0x630], R26 ;  /* 0x0006301a01007387 */ /* 0x020fe80000100a00 */
[----:B------:R-:W-:Y:S04]  /*1280*/  STL.64 [R1+0x628], R6 ;  /* 0x0006280601007387 */ /* 0x000fe80000100a00 */
[----:B------:R0:W-:Y:S04]  /*1290*/  STL.64 [R1+0x620], R4 ;  /* 0x0006200401007387 */ /* 0x0001e80000100a00 */
[----:B0-----:R-:W4:Y:S04]  /*12a0*/  LDL.LU.64 R4, [R1+0x2d0] ;  /* 0x0002d00001047983 */ /* 0x001f280000300a00 */
[----:B------:R0:W-:Y:S04]  /*12b0*/  STL.64 [R1+0x618], R2 ;  /* 0x0006180201007387 */ /* 0x0001e80000100a00 */
[----:B------:R-:W-:Y:S01]  /*12c0*/  STL [R1+0x5f8], R29 ;  /* 0x0005f81d01007387 */ /* 0x000fe20000100800 */
[----:B--2---:R-:W-:-:S03]  /*12d0*/  SHF.R.U32.HI R28, RZ, 0x10, R13 ;  /* 0x00000010ff1c7819 */ /* 0x004fc6000001160d */
[----:B------:R-:W-:Y:S01]  /*12e0*/  STL [R1+0x14], R13 ;  /* 0x0000140d01007387 */ /* 0x000fe20000100800 */
[----:B------:R-:W-:Y:S02]  /*12f0*/  SHF.R.U64 R20, R12, 0x10, R13 ;  /* 0x000000100c147819 */ /* 0x000fe4000000120d */
[--C-:B---3--:R-:W-:Y:S01]  /*1300*/  SHF.R.U64 R21, R16, 0x10, R17.reuse ;  /* 0x0000001010157819 */ /* 0x108fe20000001211 */
[----:B------:R-:W-:Y:S01]  /*1310*/  STL [R1+0x638], R28 ;  /* 0x0006381c01007387 */ /* 0x000fe20000100800 */
[----:B0-----:R-:W-:Y:S02]  /*1320*/  SHF.R.U32.HI R2, RZ, 0x10, R17 ;  /* 0x00000010ff027819 */ /* 0x001fe40000011611 */
[----:B------:R-:W-:Y:S01]  /*1330*/  MOV R25, R12 ;  /* 0x0000000c00197202 */ /* 0x000fe20000000f00 */
[----:B------:R-:W-:Y:S04]  /*1340*/  STL [R1+0x2f8], R16 ;  /* 0x0002f81001007387 */ /* 0x000fe80000100800 */
[----:B------:R0:W-:Y:S04]  /*1350*/  STL.64 [R1+0x640], R20 ;  /* 0x0006401401007387 */ /* 0x0001e80000100a00 */
[----:B------:R-:W-:Y:S01]  /*1360*/  STL [R1+0x2fc], R17 ;  /* 0x0002fc1101007387 */ /* 0x000fe20000100800 */
[----:B----4-:R-:W-:-:S03]  /*1370*/  SHF.R.U64 R23, R10, 0x10, R11 ;  /* 0x000000100a177819 */ /* 0x010fc6000000120b */
[----:B0-----:R-:W2:Y:S01]  /*1380*/  LDL.LU.64 R20, [R1+0x2c0] ;  /* 0x0002c00001147983 */ /* 0x001ea20000300a00 */
[----:B------:R-:W-:-:S03]  /*1390*/  SHF.R.U64 R22, R18, 0x10, R19 ;  /* 0x0000001012167819 */ /* 0x000fc60000001213 */
[----:B------:R0:W-:Y:S04]  /*13a0*/  STL [R1+0x2f0], R2 ;  /* 0x0002f00201007387 */ /* 0x0001e80000100800 */
[----:B------:R-:W-:Y:S04]  /*13b0*/  STL [R1+0x2f4], R18 ;  /* 0x0002f41201007387 */ /* 0x000fe80000100800 */
[----:B------:R1:W-:Y:S01]  /*13c0*/  STL [R1+0x300], R19 ;  /* 0x0003001301007387 */ /* 0x0003e20000100800 */
[----:B0-----:R-:W-:-:S03]  /*13d0*/  SHF.R.U32.HI R2, RZ, 0x10, R19 ;  /* 0x00000010ff027819 */ /* 0x001fc60000011613 */
[----:B------:R-:W3:Y:S01]  /*13e0*/  LDL.LU.64 R16, [R1+0x2b8] ;  /* 0x0002b80001107983 */ /* 0x000ee20000300a00 */
[----:B------:R-:W-:-:S03]  /*13f0*/  MOV R8, R14 ;  /* 0x0000000e00087202 */ /* 0x000fc60000000f00 */
[----:B------:R0:W-:Y:S01]  /*1400*/  STL [R1+0x2e8], R2 ;  /* 0x0002e80201007387 */ /* 0x0001e20000100800 */
[----:B------:R-:W-:-:S03]  /*1410*/  SHF.R.U64 R9, R14, 0x10, R15 ;  /* 0x000000100e097819 */ /* 0x000fc6000000120f */
[----:B------:R-:W-:Y:S04]  /*1420*/  STL [R1+0x2ec], R10 ;  /* 0x0002ec0a01007387 */ /* 0x000fe80000100800 */
[----:B-1----:R-:W4:Y:S01]  /*1430*/  LDL.LU.64 R18, [R1+0x2b0] ;  /* 0x0002b00001127983 */ /* 0x002f220000300a00 */
[----:B0-----:R-:W-:-:S03]  /*1440*/  SHF.R.U32.HI R2, RZ, 0x10, R11 ;  /* 0x00000010ff027819 */ /* 0x001fc6000001160b */
[----:B------:R-:W-:Y:S04]  /*1450*/  STL [R1+0x614], R23 ;  /* 0x0006141701007387 */ /* 0x000fe80000100800 */
[----:B------:R-:W-:Y:S04]  /*1460*/  STL [R1+0x304], R11 ;  /* 0x0003040b01007387 */ /* 0x000fe80000100800 */
[----:B------:R-:W2:Y:S04]  /*1470*/  LDL.LU.64 R28, [R1+0x2a8] ;  /* 0x0002a800011c7983 */ /* 0x000ea80000300a00 */
[----:B------:R-:W2:Y:S04]  /*1480*/  LDL.LU.64 R26, [R1+0x2a0] ;  /* 0x0002a000011a7983 */ /* 0x000ea80000300a00 */
[----:B------:R-:W-:Y:S04]  /*1490*/  STL [R1+0x2e0], R2 ;  /* 0x0002e00201007387 */ /* 0x000fe80000100800 */
[----:B------:R-:W-:Y:S04]  /*14a0*/  STL [R1+0x60c], R8 ;  /* 0x00060c0801007387 */ /* 0x000fe80000100800 */
[----:B------:R0:W-:Y:S04]  /*14b0*/  STL [R1+0x610], R9 ;  /* 0x0006100901007387 */ /* 0x0001e80000100800 */
[----:B0-----:R-:W2:Y:S01]  /*14c0*/  LDL.LU.64 R8, [R1+0x2c8] ;  /* 0x0002c80001087983 */ /* 0x001ea20000300a00 */
[----:B------:R-:W-:-:S02]  /*14d0*/  MOV R11, R15 ;  /* 0x0000000f000b7202 */ /* 0x000fc40000000f00 */
[----:B------:R-:W-:Y:S01]  /*14e0*/  SHF.R.U32.HI R10, RZ, 0x10, R15 ;  /* 0x00000010ff0a7819 */ /* 0x000fe2000001160f */
[----:B------:R-:W3:Y:S01]  /*14f0*/  LDL.LU.64 R6, [R1+0x298] ;  /* 0x0002980001067983 */ /* 0x000ee20000300a00 */
[----:B------:R-:W-:Y:S02]  /*1500*/  MOV R12, R4 ;  /* 0x00000004000c7202 */ /* 0x000fe40000000f00 */
[--C-:B------:R-:W-:Y:S02]  /*1510*/  SHF.R.U64 R13, R4, 0x10, R5.reuse ;  /* 0x00000010040d7819 */ /* 0x100fe40000001205 */
[----:B------:R-:W-:Y:S02]  /*1520*/  MOV R15, R5 ;  /* 0x00000005000f7202 */ /* 0x000fe40000000f00 */
[----:B------:R-:W-:Y:S02]  /*1530*/  SHF.R.U32.HI R14, RZ, 0x10, R5 ;  /* 0x00000010ff0e7819 */ /* 0x000fe40000011605 */
[----:B------:R-:W3:Y:S04]  /*1540*/  LDL.LU.64 R4, [R1+0x290] ;  /* 0x0002900001047983 */ /* 0x000ee80000300a00 */
[----:B--2---:R0:W-:Y:S01]  /*1550*/  STL [R1+0x2d0], R8 ;  /* 0x0002d00801007387 */ /* 0x0041e20000100800 */
[----:B------:R-:W-:-:S03]  /*1560*/  SHF.R.U64 R24, R8, 0x10, R9 ;  /* 0x0000001008187819 */ /* 0x000fc60000001209 */
[----:B------:R-:W-:Y:S04]  /*1570*/  STL [R1+0x2d4], R9 ;  /* 0x0002d40901007387 */ /* 0x000fe80000100800 */
[----:B------:R-:W2:Y:S01]  /*1580*/  LDL.LU.64 R2, [R1+0x8] ;  /* 0x0000080001027983 */ /* 0x000ea20000300a00 */
[----:B------:R-:W-:Y:S02]  /*1590*/  SHF.R.U64 R23, R20, 0x10, R21 ;  /* 0x0000001014177819 */ /* 0x000fe40000001215 */
[----:B0-----:R-:W-:Y:S01]  /*15a0*/  SHF.R.U32.HI R8, RZ, 0x10, R9 ;  /* 0x00000010ff087819 */ /* 0x001fe20000011609 */
[----:B------:R-:W-:Y:S04]  /*15b0*/  STL [R1+0x2cc], R20 ;  /* 0x0002cc1401007387 */ /* 0x000fe80000100800 */
[----:B------:R0:W-:Y:S04]  /*15c0*/  STL [R1+0x2c8], R8 ;  /* 0x0002c80801007387 */ /* 0x0001e80000100800 */
[----:B0-----:R-:W2:Y:S04]  /*15d0*/  LDL.LU.64 R8, [R1] ;  /* 0x0000000001087983 */ /* 0x001ea80000300a00 */
[----:B------:R0:W-:Y:S04]  /*15e0*/  STL [R1+0x2c0], R23 ;  /* 0x0002c01701007387 */ /* 0x0001e80000100800 */
[----:B------:R1:W-:Y:S01]  /*15f0*/  STL [R1+0x2dc], R21 ;  /* 0x0002dc1501007387 */ /* 0x0003e20000100800 */
[----:B0-----:R-:W-:-:S03]  /*1600*/  SHF.R.U32.HI R23, RZ, 0x10, R21 ;  /* 0x00000010ff177819 */ /* 0x001fc60000011615 */
[----:B-1----:R-:W2:Y:S04]  /*1610*/  LDL.LU.64 R20, [R1+0x640] ;  /* 0x0006400001147983 */ /* 0x002ea80000300a00 */
[----:B---3--:R-:W-:Y:S04]  /*1620*/  STL [R1+0x2d8], R16 ;  /* 0x0002d81001007387 */ /* 0x008fe80000100800 */
[----:B------:R0:W-:Y:S04]  /*1630*/  STL [R1+0x2c4], R23 ;  /* 0x0002c41701007387 */ /* 0x0001e80000100800 */
[----:B------:R1:W-:Y:S01]  /*1640*/  STL [R1+0x2e4], R17 ;  /* 0x0002e41101007387 */ /* 0x0003e20000100800 */
[----:B0-----:R-:W-:-:S02]  /*1650*/  SHF.R.U64 R23, R16, 0x10, R17 ;  /* 0x0000001010177819 */ /* 0x001fc40000001211 */
[----:B------:R-:W-:Y:S02]  /*1660*/  SHF.R.U32.HI R16, RZ, 0x10, R17 ;  /* 0x00000010ff107819 */ /* 0x000fe40000011611 */
[----:B-1----:R-:W-:Y:S01]  /*1670*/  SHF.R.U64 R17, R28, 0x10, R29 ;  /* 0x000000101c117819 */ /* 0x002fe2000000121d */
[----:B------:R0:W-:Y:S04]  /*1680*/  STL [R1+0x2b8], R23 ;  /* 0x0002b81701007387 */ /* 0x0001e80000100800 */
[----:B----4-:R-:W-:Y:S04]  /*1690*/  STL [R1+0x308], R18 ;  /* 0x0003081201007387 */ /* 0x010fe80000100800 */
[----:B------:R1:W-:Y:S01]  /*16a0*/  STL [R1+0x2bc], R16 ;  /* 0x0002bc1001007387 */ /* 0x0003e20000100800 */
[----:B0-----:R-:W-:-:S03]  /*16b0*/  SHF.R.U64 R23, R26, 0x10, R27 ;  /* 0x000000101a177819 */ /* 0x001fc6000000121b */
[----:B------:R0:W-:Y:S01]  /*16c0*/  STL [R1+0x30c], R19 ;  /* 0x00030c1301007387 */ /* 0x0001e20000100800 */
[--C-:B-1----:R-:W-:Y:S02]  /*16d0*/  SHF.R.U64 R16, R18, 0x10, R19.reuse ;  /* 0x0000001012107819 */ /* 0x102fe40000001213 */
[----:B------:R-:W-:Y:S01]  /*16e0*/  SHF.R.U32.HI R18, RZ, 0x10, R19 ;  /* 0x00000010ff127819 */ /* 0x000fe20000011613 */
[----:B------:R-:W-:Y:S01]  /*16f0*/  HADD2.F32 R25, -RZ, R25.H0_H0 ;  /* 0x20000019ff197230 */ /* 0x000fe20000004100 */
[----:B0-----:R-:W-:Y:S01]  /*1700*/  MOV R19, R29 ;  /* 0x0000001d00137202 */ /* 0x001fe20000000f00 */
[----:B------:R0:W-:Y:S04]  /*1710*/  STL [R1+0x2b0], R16 ;  /* 0x0002b01001007387 */ /* 0x0001e80000100800 */
[----:B------:R1:W-:Y:S01]  /*1720*/  STL [R1+0x2b4], R18 ;  /* 0x0002b41201007387 */ /* 0x0003e20000100800 */
[----:B0-----:R-:W-:-:S03]  /*1730*/  IMAD.MOV.U32 R16, RZ, RZ, R28 ;  /* 0x000000ffff107224 */ /* 0x001fc600078e001c */
[----:B------:R-:W3:Y:S01]  /*1740*/  LDL.LU R28, [R1+0x638] ;  /* 0x00063800011c7983 */ /* 0x000ee20000300800 */
[----:B------:R-:W-:Y:S01]  /*1750*/  HADD2.F32 R11, -RZ, R11.H0_H0 ;  /* 0x2000000bff0b7230 */ /* 0x000fe20000004100 */
[----:B-1----:R-:W-:Y:S02]  /*1760*/  SHF.R.U32.HI R18, RZ, 0x10, R29 ;  /* 0x00000010ff127819 */ /* 0x002fe4000001161d */
        /* <DEDUP_REMOVED lines=11> */
[----:B------:R-:W3:Y:S04]  /*1820*/  LDL.LU.64 R6, [R1+0x628] ;  /* 0x0006280001067983 */ /* 0x000ee80000300a00 */
[----:B------:R-:W-:Y:S04]  /*1830*/  STL [R1+0x318], R4 ;  /* 0x0003180401007387 */ /* 0x000fe80000100800 */
[----:B------:R0:W-:Y:S04]  /*1840*/  STL [R1+0x29c], R23 ;  /* 0x00029c1701007387 */ /* 0x0001e80000100800 */
[----:B------:R-:W-:Y:S01]  /*1850*/  STL [R1+0x320], R5 ;  /* 0x0003200501007387 */ /* 0x000fe20000100800 */
[----:B0-----:R-:W-:-:S05]  /*1860*/  SHF.R.U64 R23, R4, 0x10, R5 ;  /* 0x0000001004177819 */ /* 0x001fca0000001205 */
[----:B------:R0:W-:Y:S02]  /*1870*/  STL [R1+0x290], R23 ;  /* 0x0002901701007387 */ /* 0x0001e40000100800 */
[----:B0-----:R-:W-:Y:S02]  /*1880*/  SHF.R.U32.HI R23, RZ, 0x10, R5 ;  /* 0x00000010ff177819 */ /* 0x001fe40000011605 */
[----:B------:R-:W3:Y:S04]  /*1890*/  LDL.LU.64 R4, [R1+0x620] ;  /* 0x0006200001047983 */ /* 0x000ee80000300a00 */
[----:B--2---:R-:W-:Y:S04]  /*18a0*/  STL [R1+0x31c], R2 ;  /* 0x00031c0201007387 */ /* 0x004fe80000100800 */
[----:B------:R0:W-:Y:S04]  /*18b0*/  STL [R1+0x294], R23 ;  /* 0x0002941701007387 */ /* 0x0001e80000100800 */
[----:B------:R-:W-:Y:S01]  /*18c0*/  STL [R1+0x324], R3 ;  /* 0x0003240301007387 */ /* 0x000fe20000100800 */
[----:B0-----:R-:W-:-:S05]  /*18d0*/  SHF.R.U64 R23, R2, 0x10, R3 ;  /* 0x0000001002177819 */ /* 0x001fca0000001203 */
[----:B------:R0:W-:Y:S02]  /*18e0*/  STL [R1+0x8], R23 ;  /* 0x0000081701007387 */ /* 0x0001e40000100800 */
[----:B0-----:R-:W-:Y:S02]  /*18f0*/  SHF.R.U32.HI R23, RZ, 0x10, R3 ;  /* 0x00000010ff177819 */ /* 0x001fe40000011603 */
[----:B------:R-:W2:Y:S04]  /*1900*/  LDL.LU.64 R2, [R1+0x618] ;  /* 0x0006180001027983 */ /* 0x000ea80000300a00 */
[----:B------:R-:W-:Y:S04]  /*1910*/  STL [R1+0x328], R8 ;  /* 0x0003280801007387 */ /* 0x000fe80000100800 */
[----:B------:R0:W-:Y:S04]  /*1920*/  STL [R1+0xc], R23 ;  /* 0x00000c1701007387 */ /* 0x0001e80000100800 */
[----:B------:R-:W-:Y:S01]  /*1930*/  STL [R1+0x334], R9 ;  /* 0x0003340901007387 */ /* 0x000fe20000100800 */
[----:B0-----:R-:W-:-:S02]  /*1940*/  SHF.R.U64 R23, R8, 0x10, R9 ;  /* 0x0000001008177819 */ /* 0x001fc40000001209 */
[----:B------:R-:W-:-:S03]  /*1950*/  SHF.R.U32.HI R8, RZ, 0x10, R9 ;  /* 0x00000010ff087819 */ /* 0x000fc60000011609 */
[----:B------:R-:W-:Y:S01]  /*1960*/  STL [R1], R23 ;  /* 0x0000001701007387 */ /* 0x000fe20000100800 */
[----:B------:R-:W-:-:S03]  /*1970*/  HADD2.F32 R20, -RZ, R20.H0_H0 ;  /* 0x20000014ff147230 */ /* 0x000fc60000004100 */
[----:B----4-:R0:W-:Y:S04]  /*1980*/  STL [R1+0x330], R26 ;  /* 0x0003301a01007387 */ /* 0x0101e80000100800 */
[----:B------:R-:W-:Y:S04]  /*1990*/  STL [R1+0x32c], R8 ;  /* 0x00032c0801007387 */ /* 0x000fe80000100800 */
[----:B------:R1:W-:Y:S01]  /*19a0*/  STL [R1+0x338], R27 ;  /* 0x0003381b01007387 */ /* 0x0003e20000100800 */
[--C-:B0-----:R-:W-:Y:S02]  /*19b0*/  SHF.R.U64 R26, R26, 0x10, R27.reuse ;  /* 0x000000101a1a7819 */ /* 0x101fe4000000121b */
[----:B-1----:R-:W-:-:S05]  /*19c0*/  SHF.R.U32.HI R27, RZ, 0x10, R27 ;  /* 0x00000010ff1b7819 */ /* 0x002fca000001161b */
[----:B------:R-:W-:Y:S04]  /*19d0*/  STL [R1+0x600], R27 ;  /* 0x0006001b01007387 */ /* 0x000fe80000100800 */
[----:B------:R-:W-:Y:S04]  /*19e0*/  STL [R1+0x5fc], R26 ;  /* 0x0005fc1a01007387 */ /* 0x000fe80000100800 */
[----:B---3--:R0:W-:Y:S04]  /*19f0*/  STL [R1+0x33c], R6 ;  /* 0x00033c0601007387 */ /* 0x0081e80000100800 */
[----:B------:R1:W-:Y:S01]  /*1a00*/  STL [R1+0x344], R7 ;  /* 0x0003440701007387 */ /* 0x0003e20000100800 */
[----:B0-----:R-:W-:-:S02]  /*1a10*/  SHF.R.U64 R6, R6, 0x10, R7 ;  /* 0x0000001006067819 */ /* 0x001fc40000001207 */
[----:B-1----:R-:W-:-:S05]  /*1a20*/  SHF.R.U32.HI R7, RZ, 0x10, R7 ;  /* 0x00000010ff077819 */ /* 0x002fca0000011607 */
[----:B------:R0:W-:Y:S04]  /*1a30*/  STL [R1+0x608], R7 ;  /* 0x0006080701007387 */ /* 0x0001e80000100800 */
[----:B0-----:R-:W3:Y:S04]  /*1a40*/  LDL.LU R7, [R1+0x2f4] ;  /* 0x0002f40001077983 */ /* 0x001ee80000300800 */
[----:B------:R0:W-:Y:S04]  /*1a50*/  STL [R1+0x604], R6 ;  /* 0x0006040601007387 */ /* 0x0001e80000100800 */
[----:B0-----:R-:W4:Y:S04]  /*1a60*/  LDL.LU R6, [R1+0x2f0] ;  /* 0x0002f00001067983 */ /* 0x001f280000300800 */
[----:B------:R-:W-:Y:S04]  /*1a70*/  STL [R1+0x340], R4 ;  /* 0x0003400401007387 */ /* 0x000fe80000100800 */
[----:B------:R-:W3:Y:S04]  /*1a80*/  LDL.LU R26, [R1+0x300] ;  /* 0x00030000011a7983 */ /* 0x000ee80000300800 */
[----:B------:R-:W3:Y:S04]  /*1a90*/  LDL.LU R27, [R1+0x2e8] ;  /* 0x0002e800011b7983 */ /* 0x000ee80000300800 */
[----:B------:R-:W-:Y:S04]  /*1aa0*/  STL [R1+0x348], R5 ;  /* 0x0003480501007387 */ /* 0x000fe80000100800 */
[----:B------:R-:W3:Y:S04]  /*1ab0*/  LDL.LU R23, [R1+0x2ec] ;  /* 0x0002ec0001177983 */ /* 0x000ee80000300800 */
[----:B--2---:R-:W-:Y:S04]  /*1ac0*/  STL [R1+0x34c], R2 ;  /* 0x00034c0201007387 */ /* 0x004fe80000100800 */
[----:B------:R-:W2:Y:S04]  /*1ad0*/  LDL.LU R9, [R1+0x304] ;  /* 0x0003040001097983 */ /* 0x000ea80000300800 */
[----:B------:R-:W2:Y:S04]  /*1ae0*/  LDL.LU R8, [R1+0x2e0] ;  /* 0x0002e00001087983 */ /* 0x000ea80000300800 */
[----:B------:R0:W-:Y:S04]  /*1af0*/  STL [R1+0x4], R0 ;  /* 0x0000040001007387 */ /* 0x0001e80000100800 */
[----:B0-----:R-:W2:Y:S04]  /*1b00*/  LDL.LU R0, [R1+0x2fc] ;  /* 0x0002fc0001007983 */ /* 0x001ea80000300800 */
[----:B------:R0:W-:Y:S04]  /*1b10*/  STL [R1+0x5f4], R25 ;  /* 0x0005f41901007387 */ /* 0x0001e80000100800 */
[----:B0-----:R-:W2:Y:S04]  /*1b20*/  LDL.LU R25, [R1+0x2f8] ;  /* 0x0002f80001197983 */ /* 0x001ea80000300800 */
[----:B------:R0:W-:Y:S04]  /*1b30*/  STL [R1+0x5ec], R20 ;  /* 0x0005ec1401007387 */ /* 0x0001e80000100800 */
[----:B0-----:R-:W2:Y:S01]  /*1b40*/  LDL.LU R20, [R1+0x14] ;  /* 0x0000140001147983 */ /* 0x001ea20000300800 */
[----:B------:R-:W-:-:S02]  /*1b50*/  HADD2.F32 R21, -RZ, R21.H0_H0 ;  /* 0x20000015ff157230 */ /* 0x000fc40000004100 */
[----:B----4-:R-:W-:Y:S02]  /*1b60*/  HADD2.F32 R6, -RZ, R6.H0_H0 ;  /* 0x20000006ff067230 */ /* 0x010fe40000004100 */
[----:B---3--:R-:W-:Y:S02]  /*1b70*/  HADD2.F32 R26, -RZ, R26.H0_H0 ;  /* 0x2000001aff1a7230 */ /* 0x008fe40000004100 */
[----:B------:R-:W-:Y:S02]  /*1b80*/  HADD2.F32 R27, -RZ, R27.H0_H0 ;  /* 0x2000001bff1b7230 */ /* 0x000fe40000004100 */
[----:B------:R-:W-:Y:S02]  /*1b90*/  HADD2.F32 R23, -RZ, R23.H0_H0 ;  /* 0x20000017ff177230 */ /* 0x000fe40000004100 */
[----:B--2---:R-:W-:Y:S02]  /*1ba0*/  HADD2.F32 R25, -RZ, R25.H0_H0 ;  /* 0x20000019ff197230 */ /* 0x004fe40000004100 */
[----:B------:R-:W-:-:S05]  /*1bb0*/  HADD2.F32 R20, -RZ, R20.H0_H0 ;  /* 0x20000014ff147230 */ /* 0x000fca0000004100 */
[----:B------:R0:W-:Y:S02]  /*1bc0*/  STL [R1+0x5e4], R20 ;  /* 0x0005e41401007387 */ /* 0x0001e40000100800 */
[----:B0-----:R-:W-:-:S05]  /*1bd0*/  HADD2.F32 R20, -RZ, R28.H0_H0 ;  /* 0x2000001cff147230 */ /* 0x001fca0000004100 */
[----:B------:R0:W-:Y:S04]  /*1be0*/  STL [R1+0x5dc], R20 ;  /* 0x0005dc1401007387 */ /* 0x0001e80000100800 */
[----:B------:R-:W-:Y:S01]  /*1bf0*/  STL [R1+0x5f0], R25 ;  /* 0x0005f01901007387 */ /* 0x000fe20000100800 */
[----:B0-----:R-:W-:-:S03]  /*1c00*/  HADD2.F32 R20, -RZ, R0.H0_H0 ;  /* 0x20000000ff147230 */ /* 0x001fc60000004100 */
[----:B------:R0:W-:Y:S01]  /*1c10*/  STL [R1+0x5e8], R21 ;  /* 0x0005e81501007387 */ /* 0x0001e20000100800 */
[----:B------:R-:W-:-:S03]  /*1c20*/  HADD2.F32 R0, -RZ, R7.H0_H0 ;  /* 0x20000007ff007230 */ /* 0x000fc60000004100 */
[----:B------:R1:W-:Y:S01]  /*1c30*/  STL [R1+0x5e0], R20 ;  /* 0x0005e01401007387 */ /* 0x0003e20000100800 */
[----:B------:R-:W-:-:S03]  /*1c40*/  HADD2.F32 R7, -RZ, R22.H0_H0 ;  /* 0x20000016ff077230 */ /* 0x000fc60000004100 */
[----:B0-----:R-:W2:Y:S04]  /*1c50*/  LDL.LU R21, [R1+0x2c4] ;  /* 0x0002c40001157983 */ /* 0x001ea80000300800 */
[----:B------:R-:W-:Y:S04]  /*1c60*/  STL [R1+0x5d8], R6 ;  /* 0x0005d80601007387 */ /* 0x000fe80000100800 */
[----:B------:R-:W3:Y:S04]  /*1c70*/  LDL.LU R28, [R1+0x2d8] ;  /* 0x0002d800011c7983 */ /* 0x000ee80000300800 */
[----:B------:R0:W-:Y:S04]  /*1c80*/  STL [R1+0x5d4], R0 ;  /* 0x0005d40001007387 */ /* 0x0001e80000100800 */
[----:B-1----:R-:W4:Y:S04]  /*1c90*/  LDL.LU R20, [R1+0x2b8] ;  /* 0x0002b80001147983 */ /* 0x002f280000300800 */
[----:B------:R-:W2:Y:S04]  /*1ca0*/  LDL.LU R25, [R1+0x2e4] ;  /* 0x0002e40001197983 */ /* 0x000ea80000300800 */
[----:B0-----:R-:W2:Y:S04]  /*1cb0*/  LDL.LU R0, [R1+0x2bc] ;  /* 0x0002bc0001007983 */ /* 0x001ea80000300800 */
[----:B------:R-:W2:Y:S04]  /*1cc0*/  LDL.LU R6, [R1+0x308] ;  /* 0x0003080001067983 */ /* 0x000ea80000300800 */
[----:B------:R-:W2:Y:S04]  /*1cd0*/  LDL.LU R22, [R1+0x2dc] ;  /* 0x0002dc0001167983 */ /* 0x000ea80000300800 */
[----:B------:R0:W-:Y:S04]  /*1ce0*/  STL [R1+0x5cc], R7 ;  /* 0x0005cc0701007387 */ /* 0x0001e80000100800 */
[----:B0-----:R-:W2:Y:S04]  /*1cf0*/  LDL.LU R7, [R1+0x2b0] ;  /* 0x0002b00001077983 */ /* 0x001ea80000300800 */
[----:B------:R0:W-:Y:S04]  /*1d00*/  STL [R1+0x5c4], R26 ;  /* 0x0005c41a01007387 */ /* 0x0001e80000100800 */
[----:B0-----:R-:W2:Y:S04]  /*1d10*/  LDL.LU R26, [R1+0x30c] ;  /* 0x00030c00011a7983 */ /* 0x001ea80000300800 */
[----:B------:R0:W-:Y:S04]  /*1d20*/  STL [R1+0x5bc], R27 ;  /* 0x0005bc1b01007387 */ /* 0x0001e80000100800 */
[----:B0-----:R-:W2:Y:S04]  /*1d30*/  LDL.LU R27, [R1+0x2b4] ;  /* 0x0002b400011b7983 */ /* 0x001ea80000300800 */
[----:B------:R0:W-:Y:S04]  /*1d40*/  STL [R1+0x5d0], R23 ;  /* 0x0005d01701007387 */ /* 0x0001e80000100800 */
[----:B0-----:R-:W2:Y:S01]  /*1d50*/  LDL.LU R23, [R1+0x614] ;  /* 0x0006140001177983 */ /* 0x001ea20000300800 */
[----:B------:R-:W-:-:S02]  /*1d60*/  HADD2.F32 R9, -RZ, R9.H0_H0 ;  /* 0x20000009ff097230 */ /* 0x000fc40000004100 */
[----:B------:R-:W-:Y:S02]  /*1d70*/  HADD2.F32 R8, -RZ, R8.H0_H0 ;  /* 0x20000008ff087230 */ /* 0x000fe40000004100 */
[----:B--2---:R-:W-:-:S05]  /*1d80*/  HADD2.F32 R23, -RZ, R23.H0_H0 ;  /* 0x20000017ff177230 */ /* 0x004fca0000004100 */
[----:B------:R0:W-:Y:S04]  /*1d90*/  STL [R1+0x5c8], R23 ;  /* 0x0005c81701007387 */ /* 0x0001e80000100800 */
[----:B0-----:R-:W2:Y:S04]  /*1da0*/  LDL.LU R23, [R1+0x2c0] ;  /* 0x0002c00001177983 */ /* 0x001ea80000300800 */
[----:B------:R0:W-:Y:S04]  /*1db0*/  STL [R1+0x5c0], R9 ;  /* 0x0005c00901007387 */ /* 0x0001e80000100800 */
[----:B0-----:R-:W2:Y:S04]  /*1dc0*/  LDL.LU R9, [R1+0x610] ;  /* 0x0006100001097983 */ /* 0x001ea80000300800 */
[----:B------:R0:W-:Y:S04]  /*1dd0*/  STL [R1+0x5b8], R8 ;  /* 0x0005b80801007387 */ /* 0x0001e80000100800 */
[----:B0-----:R-:W3:Y:S01]  /*1de0*/  LDL.LU R8, [R1+0x60c] ;  /* 0x00060c0001087983 */ /* 0x001ee20000300800 */
[----:B------:R-:W-:-:S02]  /*1df0*/  HADD2.F32 R10, -RZ, R10.H0_H0 ;  /* 0x2000000aff0a7230 */ /* 0x000fc40000004100 */
[----:B--2---:R-:W-:Y:S02]  /*1e00*/  HADD2.F32 R9, -RZ, R9.H0_H0 ;  /* 0x20000009ff097230 */ /* 0x004fe40000004100 */
[----:B---3--:R-:W-:-:S05]  /*1e10*/  HADD2.F32 R8, -RZ, R8.H0_H0 ;  /* 0x20000008ff087230 */ /* 0x008fca0000004100 */
[----:B------:R0:W-:Y:S04]  /*1e20*/  STL [R1+0x5b4], R8 ;  /* 0x0005b40801007387 */ /* 0x0001e80000100800 */
[----:B0-----:R-:W2:Y:S04]  /*1e30*/  LDL.LU R8, [R1+0x2cc] ;  /* 0x0002cc0001087983 */ /* 0x001ea80000300800 */
[----:B------:R0:W-:Y:S04]  /*1e40*/  STL [R1+0x5ac], R9 ;  /* 0x0005ac0901007387 */ /* 0x0001e80000100800 */
[----:B0-----:R-:W3:Y:S04]  /*1e50*/  LDL.LU R9, [R1+0x2c8] ;  /* 0x0002c80001097983 */ /* 0x001ee80000300800 */
[----:B------:R0:W-:Y:S04]  /*1e60*/  STL [R1+0x5a4], R11 ;  /* 0x0005a40b01007387 */ /* 0x0001e80000100800 */
[----:B0-----:R-:W4:Y:S04]  /*1e70*/  LDL.LU R11, [R1+0x2d4] ;  /* 0x0002d400010b7983 */ /* 0x001f280000300800 */
[----:B------:R0:W-:Y:S04]  /*1e80*/  STL [R1+0x59c], R10 ;  /* 0x00059c0a01007387 */ /* 0x0001e80000100800 */
[----:B0-----:R-:W4:Y:S01]  /*1e90*/  LDL.LU R10, [R1+0x2d0] ;  /* 0x0002d000010a7983 */ /* 0x001f220000300800 */
[----:B------:R-:W-:-:S02]  /*1ea0*/  HADD2.F32 R12, -RZ, R12.H0_H0 ;  /* 0x2000000cff0c7230 */ /* 0x000fc40000004100 */
[----:B------:R-:W-:-:S03]  /*1eb0*/  HADD2.F32 R13, -RZ, R13.H0_H0 ;  /* 0x2000000dff0d7230 */ /* 0x000fc60000004100 */
[----:B------:R0:W-:Y:S01]  /*1ec0*/  STL [R1+0x5b0], R12 ;  /* 0x0005b00c01007387 */ /* 0x0001e20000100800 */
[----:B------:R-:W-:-:S03]  /*1ed0*/  HADD2.F32 R14, -RZ, R14.H0_H0 ;  /* 0x2000000eff0e7230 */ /* 0x000fc60000004100 */
[----:B------:R-:W-:Y:S01]  /*1ee0*/  STL [R1+0x5a8], R13 ;  /* 0x0005a80d01007387 */ /* 0x000fe20000100800 */
[----:B0-----:R-:W-:-:S05]  /*1ef0*/  HADD2.F32 R12, -RZ, R15.H0_H0 ;  /* 0x2000000fff0c7230 */ /* 0x001fca0000004100 */
[----:B------:R0:W-:Y:S04]  /*1f00*/  STL [R1+0x5a0], R12 ;  /* 0x0005a00c01007387 */ /* 0x0001e80000100800 */
[----:B------:R-:W-:Y:S01]  /*1f10*/  STL [R1+0x598], R14 ;  /* 0x0005980e01007387 */ /* 0x000fe20000100800 */
[----:B0-----:R-:W-:Y:S02]  /*1f20*/  HADD2.F32 R12, -RZ, R24.H0_H0 ;  /* 0x20000018ff0c7230 */ /* 0x001fe40000004100 */
[----:B------:R-:W-:Y:S02]  /*1f30*/  HADD2.F32 R0, -RZ, R0.H0_H0 ;  /* 0x20000000ff007230 */ /* 0x000fe40000004100 */
[----:B------:R-:W-:Y:S02]  /*1f40*/  HADD2.F32 R6, -RZ, R6.H0_H0 ;  /* 0x20000006ff067230 */ /* 0x000fe40000004100 */
[----:B--2---:R-:W-:-:S02]  /*1f50*/  HADD2.F32 R8, -RZ, R8.H0_H0 ;  /* 0x20000008ff087230 */ /* 0x004fc40000004100 */
[----:B---3--:R-:W-:Y:S02]  /*1f60*/  HADD2.F32 R9, -RZ, R9.H0_H0 ;  /* 0x20000009ff097230 */ /* 0x008fe40000004100 */
[----:B----4-:R-:W-:Y:S02]  /*1f70*/  HADD2.F32 R13, -RZ, R10.H0_H0 ;  /* 0x2000000aff0d7230 */ /* 0x010fe40000004100 */
[----:B------:R-:W-:-:S03]  /*1f80*/  HADD2.F32 R10, -RZ, R11.H0_H0 ;  /* 0x2000000bff0a7230 */ /* 0x000fc60000004100 */
        /* <DEDUP_REMOVED lines=14> */
[----:B--2---:R-:W-:-:S03]  /*2070*/  HADD2.F32 R8, -RZ, R25.H0_H0 ;  /* 0x20000019ff087230 */ /* 0x004fc60000004100 */
[----:B------:R-:W-:Y:S04]  /*2080*/  STL [R1+0x56c], R9 ;  /* 0x00056c0901007387 */ /* 0x000fe80000100800 */
[----:B------:R0:W-:Y:S04]  /*2090*/  STL [R1+0x564], R8 ;  /* 0x0005640801007387 */ /* 0x0001e80000100800 */
[----:B------:R-:W2:Y:S04]  /*20a0*/  LDL.LU R20, [R1+0x2a8] ;  /* 0x0002a80001147983 */ /* 0x000ea80000300800 */
[----:B------:R1:W-:Y:S04]  /*20b0*/  STL [R1+0x55c], R0 ;  /* 0x00055c0001007387 */ /* 0x0003e80000100800 */
[----:B------:R3:W-:Y:S01]  /*20c0*/  STL [R1+0x570], R6 ;  /* 0x0005700601007387 */ /* 0x0007e20000100800 */
[----:B0-----:R-:W-:-:S03]  /*20d0*/  HADD2.F32 R8, -RZ, R27.H0_H0 ;  /* 0x2000001bff087230 */ /* 0x001fc60000004100 */
[----:B------:R-:W4:Y:S01]  /*20e0*/  LDL.LU R25, [R1+0x2a0] ;  /* 0x0002a00001197983 */ /* 0x000f220000300800 */
[----:B-1----:R-:W-:Y:S02]  /*20f0*/  HADD2.F32 R0, -RZ, R7.H0_H0 ;  /* 0x20000007ff007230 */ /* 0x002fe40000004100 */
[----:B---3--:R-:W-:-:S03]  /*2100*/  HADD2.F32 R6, -RZ, R26.H0_H0 ;  /* 0x2000001aff067230 */ /* 0x008fc60000004100 */
[----:B------:R0:W-:Y:S04]  /*2110*/  STL [R1+0x568], R0 ;  /* 0x0005680001007387 */ /* 0x0001e80000100800 */
[----:B0-----:R-:W3:Y:S04]  /*2120*/  LDL.LU R0, [R1+0x310] ;  /* 0x0003100001007983 */ /* 0x001ee80000300800 */
[----:B------:R0:W-:Y:S04]  /*2130*/  STL [R1+0x560], R6 ;  /* 0x0005600601007387 */ /* 0x0001e80000100800 */
[----:B------:R-:W3:Y:S04]  /*2140*/  LDL.LU R7, [R1+0x2a4] ;  /* 0x0002a40001077983 */ /* 0x000ee80000300800 */
[----:B0-----:R-:W3:Y:S04]  /*2150*/  LDL.LU R6, [R1+0x2ac] ;  /* 0x0002ac0001067983 */ /* 0x001ee80000300800 */
[----:B------:R0:W-:Y:S04]  /*2160*/  STL [R1+0x558], R8 ;  /* 0x0005580801007387 */ /* 0x0001e80000100800 */
[----:B------:R-:W3:Y:S04]  /*2170*/  LDL.LU R27, [R1+0x298] ;  /* 0x00029800011b7983 */ /* 0x000ee80000300800 */
[----:B------:R-:W3:Y:S04]  /*2180*/  LDL.LU R26, [R1+0x314] ;  /* 0x00031400011a7983 */ /* 0x000ee80000300800 */
[----:B------:R-:W3:Y:S04]  /*2190*/  LDL.LU R24, [R1+0x294] ;  /* 0x0002940001187983 */ /* 0x000ee80000300800 */
[----:B------:R-:W3:Y:S04]  /*21a0*/  LDL.LU R14, [R1+0x31c] ;  /* 0x00031c00010e7983 */ /* 0x000ee80000300800 */
[----:B------:R-:W3:Y:S01]  /*21b0*/  LDL.LU R15, [R1+0x8] ;  /* 0x00000800010f7983 */ /* 0x000ee20000300800 */
[----:B------:R-:W-:-:S03]  /*21c0*/  HADD2.F32 R22, -RZ, R16.H0_H0 ;  /* 0x20000010ff167230 */ /* 0x000fc60000004100 */
[----:B------:R-:W3:Y:S04]  /*21d0*/  LDL.LU R13, [R1+0x324] ;  /* 0x00032400010d7983 */ /* 0x000ee80000300800 */
[----:B------:R-:W3:Y:S04]  /*21e0*/  LDL.LU R12, [R1+0xc] ;  /* 0x00000c00010c7983 */ /* 0x000ee80000300800 */
[----:B------:R-:W3:Y:S01]  /*21f0*/  LDL.LU R10, [R1+0x328] ;  /* 0x00032800010a7983 */ /* 0x000ee20000300800 */
[----:B------:R-:W-:-:S03]  /*2200*/  HADD2.F32 R21, -RZ, R17.H0_H0 ;  /* 0x20000011ff157230 */ /* 0x000fc60000004100 */
[----:B------:R-:W3:Y:S04]  /*2210*/  LDL.LU R11, [R1] ;  /* 0x00000000010b7983 */ /* 0x000ee80000300800 */
[----:B------:R-:W3:Y:S04]  /*2220*/  LDL.LU R9, [R1+0x334] ;  /* 0x0003340001097983 */ /* 0x000ee80000300800 */
[----:B0-----:R-:W3:Y:S01]  /*2230*/  LDL.LU R8, [R1+0x32c] ;  /* 0x00032c0001087983 */ /* 0x001ee20000300800 */
[----:B------:R-:W-:-:S03]  /*2240*/  HADD2.F32 R28, -RZ, R19.H0_H0 ;  /* 0x20000013ff1c7230 */ /* 0x000fc60000004100 */
[----:B------:R-:W3:Y:S04]  /*2250*/  LDL.LU R23, [R1+0x330] ;  /* 0x0003300001177983 */ /* 0x000ee80000300800 */
[----:B------:R-:W3:Y:S04]  /*2260*/  LDL.LU R16, [R1+0x320] ;  /* 0x0003200001107983 */ /* 0x000ee80000300800 */
[----:B------:R0:W-:Y:S04]  /*2270*/  STL [R1+0x554], R22 ;  /* 0x0005541601007387 */ /* 0x0001e80000100800 */
[----:B------:R-:W3:Y:S04]  /*2280*/  LDL.LU R17, [R1+0x290] ;  /* 0x0002900001117983 */ /* 0x000ee80000300800 */
[----:B0-----:R-:W3:Y:S04]  /*2290*/  LDL.LU R22, [R1+0x338] ;  /* 0x0003380001167983 */ /* 0x001ee80000300800 */
[----:B------:R0:W-:Y:S04]  /*22a0*/  STL [R1+0x54c], R21 ;  /* 0x00054c1501007387 */ /* 0x0001e80000100800 */
[----:B------:R-:W3:Y:S04]  /*22b0*/  LDL.LU R19, [R1+0x318] ;  /* 0x0003180001137983 */ /* 0x000ee80000300800 */
[----:B0-----:R-:W3:Y:S04]  /*22c0*/  LDL.LU R21, [R1+0x33c] ;  /* 0x00033c0001157983 */ /* 0x001ee80000300800 */
[----:B------:R0:W-:Y:S02]  /*22d0*/  STL [R1+0x544], R28 ;  /* 0x0005441c01007387 */ /* 0x0001e40000100800 */
[----:B0-----:R-:W-:-:S02]  /*22e0*/  HADD2.F32 R28, -RZ, R18.H0_H0 ;  /* 0x20000012ff1c7230 */ /* 0x001fc40000004100 */
[----:B------:R-:W3:Y:S04]  /*22f0*/  LDL.LU R18, [R1+0x29c] ;  /* 0x00029c0001127983 */ /* 0x000ee80000300800 */
[----:B------:R0:W-:Y:S04]  /*2300*/  STL [R1+0x53c], R28 ;  /* 0x00053c1c01007387 */ /* 0x0001e80000100800 */
[----:B0-----:R-:W3:Y:S01]  /*2310*/  LDL.LU R28, [R1+0x344] ;  /* 0x00034400011c7983 */ /* 0x001ee20000300800 */
[----:B--2---:R-:W-:-:S05]  /*2320*/  HADD2.F32 R20, -RZ, R20.H0_H0 ;  /* 0x20000014ff147230 */ /* 0x004fca0000004100 */
[----:B------:R0:W-:Y:S01]  /*2330*/  STL [R1+0x550], R20 ;  /* 0x0005501401007387 */ /* 0x0001e20000100800 */
[----:B----4-:R-:W-:-:S03]  /*2340*/  HADD2.F32 R25, -RZ, R25.H0_H0 ;  /* 0x20000019ff197230 */ /* 0x010fc60000004100 */
[----:B0-----:R-:W2:Y:S04]  /*2350*/  LDL.LU R20, [R1+0x340] ;  /* 0x0003400001147983 */ /* 0x001ea80000300800 */
[----:B------:R0:W-:Y:S01]  /*2360*/  STL [R1+0x548], R25 ;  /* 0x0005481901007387 */ /* 0x0001e20000100800 */
[----:B---3--:R-:W-:-:S03]  /*2370*/  HADD2.F32 R0, -RZ, R0.H0_H0 ;  /* 0x20000000ff007230 */ /* 0x008fc60000004100 */
        /* <DEDUP_REMOVED lines=8> */
[----:B0-----:R-:W2:Y:S04]  /*2400*/  LDL.LU R7, [R1+0x608] ;  /* 0x0006080001077983 */ /* 0x001ea80000300800 */
[----:B------:R0:W-:Y:S04]  /*2410*/  STL [R1+0x534], R6 ;  /* 0x0005340601007387 */ /* 0x0001e80000100800 */
[----:B0-----:R-:W2:Y:S04]  /*2420*/  LDL.LU R6, [R1+0x604] ;  /* 0x0006040001067983 */ /* 0x001ea80000300800 */
[----:B------:R0:W-:Y:S04]  /*2430*/  STL [R1+0x52c], R27 ;  /* 0x00052c1b01007387 */ /* 0x0001e80000100800 */
[----:B0-----:R-:W2:Y:S04]  /*2440*/  LDL.LU R27, [R1+0x600] ;  /* 0x00060000011b7983 */ /* 0x001ea80000300800 */
[----:B------:R0:W-:Y:S04]  /*2450*/  STL [R1+0x524], R26 ;  /* 0x0005241a01007387 */ /* 0x0001e80000100800 */
[----:B0-----:R-:W3:Y:S01]  /*2460*/  LDL.LU R26, [R1+0x5fc] ;  /* 0x0005fc00011a7983 */ /* 0x001ee20000300800 */
[----:B------:R-:W-:-:S02]  /*2470*/  HADD2.F32 R15, -RZ, R15.H0_H0 ;  /* 0x2000000fff0f7230 */ /* 0x000fc40000004100 */
[----:B------:R-:W-:Y:S01]  /*2480*/  HADD2.F32 R11, -RZ, R11.H0_H0 ;  /* 0x2000000bff0b7230 */ /* 0x000fe20000004100 */
[--C-:B------:R-:W-:Y:S02]  /*2490*/  SHF.R.U64 R4, R4, 0x10, R5.reuse ;  /* 0x0000001004047819 */ /* 0x100fe40000001205 */
[----:B------:R-:W-:Y:S01]  /*24a0*/  SHF.R.U32.HI R5, RZ, 0x10, R5 ;  /* 0x00000010ff057819 */ /* 0x000fe20000011605 */
[----:B------:R-:W-:-:S05]  /*24b0*/  HADD2.F32 R18, -RZ, R18.H0_H0 ;  /* 0x20000012ff127230 */ /* 0x000fca0000004100 */
[----:B------:R0:W-:Y:S02]  /*24c0*/  STL [R1+0x51c], R18 ;  /* 0x00051c1201007387 */ /* 0x0001e40000100800 */
[----:B0-----:R-:W-:Y:S02]  /*24d0*/  HADD2.F32 R18, -RZ, R19.H0_H0 ;  /* 0x20000013ff127230 */ /* 0x001fe40000004100 */
[----:B------:R-:W-:-:S03]  /*24e0*/  HADD2.F32 R19, -RZ, R17.H0_H0 ;  /* 0x20000011ff137230 */ /* 0x000fc60000004100 */
[----:B------:R0:W-:Y:S01]  /*24f0*/  STL [R1+0x530], R18 ;  /* 0x0005301201007387 */ /* 0x0001e20000100800 */
[----:B------:R-:W-:-:S03]  /*2500*/  HADD2.F32 R17, -RZ, R24.H0_H0 ;  /* 0x20000018ff117230 */ /* 0x000fc60000004100 */
[----:B------:R-:W-:Y:S01]  /*2510*/  STL [R1+0x528], R19 ;  /* 0x0005281301007387 */ /* 0x000fe20000100800 */
[----:B0-----:R-:W-:Y:S02]  /*2520*/  HADD2.F32 R18, -RZ, R16.H0_H0 ;  /* 0x20000010ff127230 */ /* 0x001fe40000004100 */
        /* <DEDUP_REMOVED lines=9> */
[----:B------:R-:W-:Y:S01]  /*25c0*/  STL [R1+0x50c], R15 ;  /* 0x00050c0f01007387 */ /* 0x000fe20000100800 */
[----:B------:R-:W-:-:S03]  /*25d0*/  HADD2.F32 R8, -RZ, R23.H0_H0 ;  /* 0x20000017ff087230 */ /* 0x000fc60000004100 */
[----:B------:R-:W-:Y:S04]  /*25e0*/  STL [R1+0x504], R14 ;  /* 0x0005040e01007387 */ /* 0x000fe80000100800 */
[----:B------:R-:W-:Y:S04]  /*25f0*/  STL [R1+0x4fc], R13 ;  /* 0x0004fc0d01007387 */ /* 0x000fe80000100800 */
[----:B------:R-:W-:Y:S04]  /*2600*/  STL [R1+0x510], R12 ;  /* 0x0005100c01007387 */ /* 0x000fe80000100800 */
[----:B------:R-:W-:Y:S04]  /*2610*/  STL [R1+0x508], R11 ;  /* 0x0005080b01007387 */ /* 0x000fe80000100800 */
[----:B------:R-:W-:Y:S04]  /*2620*/  STL [R1+0x500], R10 ;  /* 0x0005000a01007387 */ /* 0x000fe80000100800 */
[----:B------:R0:W-:Y:S04]  /*2630*/  STL [R1+0x4f8], R9 ;  /* 0x0004f80901007387 */ /* 0x0001e80000100800 */
[----:B------:R2:W-:Y:S01]  /*2640*/  STL [R1+0x4f4], R8 ;  /* 0x0004f40801007387 */ /* 0x0005e20000100800 */
[----:B0-----:R-:W-:-:S02]  /*2650*/  HADD2.F32 R9, -RZ, R22.H0_H0 ;  /* 0x20000016ff097230 */ /* 0x001fc40000004100 */
[----:B------:R-:W-:Y:S01]  /*2660*/  HADD2.F32 R4, -RZ, R4.H0_H0 ;  /* 0x20000004ff047230 */ /* 0x000fe20000004100 */
[--C-:B------:R-:W-:Y:S01]  /*2670*/  SHF.R.U64 R2, R2, 0x10, R3.reuse ;  /* 0x0000001002027819 */ /* 0x100fe20000001203 */
[----:B------:R-:W-:Y:S01]  /*2680*/  HADD2.F32 R5, -RZ, R5.H0_H0 ;  /* 0x20000005ff057230 */ /* 0x000fe20000004100 */
[----:B------:R-:W-:Y:S02]  /*2690*/  MOV R29, R3 ;  /* 0x00000003001d7202 */ /* 0x000fe40000000f00 */
[----:B------:R-:W-:Y:S01]  /*26a0*/  SHF.R.U32.HI R3, RZ, 0x10, R3 ;  /* 0x00000010ff037819 */ /* 0x000fe20000011603 */
[----:B--2---:R-:W-:Y:S02]  /*26b0*/  HADD2.F32 R8, -RZ, R27.H0_H0 ;  /* 0x2000001bff087230 */ /* 0x004fe40000004100 */
[----:B---3--:R-:W-:-:S05]  /*26c0*/  HADD2.F32 R10, -RZ, R26.H0_H0 ;  /* 0x2000001aff0a7230 */ /* 0x008fca0000004100 */
        /* <DEDUP_REMOVED lines=16> */
[----:B----4-:R-:W-:Y:S02]  /*27d0*/  HADD2.F32 R4, -RZ, R0.H0_H0 ;  /* 0x20000000ff047230 */ /* 0x010fe40000004100 */
        /* <DEDUP_REMOVED lines=10> */
.L_x_2272:
[----:B------:R-:W2:Y:S01]  /*2880*/  LDL R15, [R1+0x4] ;  /* 0x00000400010f7983 */ /* 0x000ea20000100800 */
[----:B0-----:R-:W-:-:S03]  /*2890*/  HFMA2.MMA R2, -RZ, RZ, 0, 2.384185791015625e-07 ;  /* 0x00000004ff027435 */ /* 0x001fc600000001ff */
[----:B------:R-:W0:Y:S07]  /*28a0*/  S2R R14, SR_TID.X ;  /* 0x00000000000e7919 */ /* 0x000e2e0000002100 */
[----:B--2---:R-:W-:-:S04]  /*28b0*/  IMAD.WIDE R12, R15, R2, c[0x0][0x1a0] ;  /* 0x000068000f0c7625 */ /* 0x004fc800078e0202 */
[----:B------:R-:W-:Y:S01]  /*28c0*/  IMAD.WIDE R2, R15, R2, c[0x0][0x1a8] ;  /* 0x00006a000f027625 */ /* 0x000fe200078e0202 */
[----:B------:R-:W2:Y:S04]  /*28d0*/  LDG.E R28, [R12.64] ;  /* 0x000000040c1c7981 */ /* 0x000ea8000c1e1900 */
[----:B-----5:R1:W5:Y:S01]  /*28e0*/  LDG.E R0, [R2.64] ;  /* 0x0000000402007981 */ /* 0x020362000c1e1900 */
[----:B------:R-:W-:Y:S01]  /*28f0*/  LOP3.LUT P4, RZ, R29, 0xffffffe0, RZ, 0xc0, !PT ;  /* 0xffffffe01dff7812 */ /* 0x000fe2000788c0ff */
[----:B------:R-:W-:Y:S01]  /*2900*/  BSSY B1, `(.L_x_2230) ;  /* 0x000008e000017945 */ /* 0x000fe20003800000 */
[----:B------:R-:W-:Y:S01]  /*2910*/  CS2R R26, SRZ ;  /* 0x00000000001a7805 */ /* 0x000fe2000001ff00 */
[----:B-1----:R-:W-:-:S05]  /*2920*/  IMAD R2, R15, c[0x0][0x168], RZ ;  /* 0x00005a000f027a24 */ /* 0x002fca00078e02ff */
[----:B------:R-:W-:-:S04]  /*2930*/  SHF.R.S32.HI R3, RZ, 0x1f, R2 ;  /* 0x0000001fff037819 */ /* 0x000fc80000011402 */
[----:B------:R-:W-:Y:S02]  /*2940*/  LEA.HI R3, R3, R2, RZ, 0x2 ;  /* 0x0000000203037211 */ /* 0x000fe400078f10ff */
[----:B0-----:R-:W-:-:S04]  /*2950*/  LOP3.LUT R2, R14, 0x1f, RZ, 0xc0, !PT ;  /* 0x0000001f0e027812 */ /* 0x001fc800078ec0ff */
[----:B------:R-:W-:-:S04]  /*2960*/  LEA.HI.SX32 R3, R3, R2, 0x1e ;  /* 0x0000000203037211 */ /* 0x000fc800078ff2ff */
[----:B------:R-:W-:Y:S01]  /*2970*/  MOV R2, R3 ;  /* 0x0000000300027202 */ /* 0x000fe20000000f00 */
[----:B--2---:R0:W-:Y:S01]  /*2980*/  STL [R1], R28 ;  /* 0x0000001c01007387 */ /* 0x0041e20000100800 */
[----:B------:R-:W-:Y:S05]  /*2990*/  @!P4 BRA `(.L_x_2231) ;  /* 0x000008400000c947 */ /* 0x000fea0003800000 */
[----:B------:R1:W2:Y:S01]  /*29a0*/  LDL R15, [R1+0x374] ;  /* 0x00037400010f7983 */ /* 0x0002a20000100800 */
[----:B------:R-:W-:-:S03]  /*29b0*/  ISETP.NE.U32.AND P4, PT, RZ, c[0x0][0x250], PT ;  /* 0x00009400ff007a0c */ /* 0x000fc60003f85070 */
[----:B------:R1:W3:Y:S01]  /*29c0*/  LDL.64 R16, [R1+0x320] ;  /* 0x0003200001107983 */ /* 0x0002e20000100a00 */
[----:B------:R-:W-:Y:S02]  /*29d0*/  ISETP.NE.AND.EX P4, PT, RZ, c[0x0][0x254], PT, P4 ;  /* 0x00009500ff007a0c */ /* 0x000fe40003f85340 */
[C---:B------:R-:W-:Y:S01]  /*29e0*/  SHF.L.U32 R14, R3.reuse, 0x2, RZ ;  /* 0x00000002030e7819 */ /* 0x040fe200000006ff */
[----:B------:R1:W3:Y:S01]  /*29f0*/  LDL.64 R18, [R1+0x328] ;  /* 0x0003280001127983 */ /* 0x0002e20000100a00 */
[----:B------:R-:W-:-:S03]  /*2a00*/  SHF.L.U64.HI R2, R3, 0x2, RZ ;  /* 0x0000000203027819 */ /* 0x000fc600000102ff */
[----:B------:R-:W-:Y:S04]  /*2a10*/  STL [R1+0x608], R8 ;  /* 0x0006080801007387 */ /* 0x000fe80000100800 */
[----:B------:R-:W-:Y:S02]  /*2a20*/  STL [R1+0x604], R7 ;  /* 0x0006040701007387 */ /* 0x000fe40000100800 */
[----:B------:R-:W-:Y:S02]  /*2a30*/  @P4 IADD3 R12, P5, R14, c[0x0][0x198], RZ ;  /* 0x000066000e0c4a10 */ /* 0x000fe40007fbe0ff */
[----:B------:R-:W-:Y:S02]  /*2a40*/  STL [R1+0x600], R6 ;  /* 0x0006000601007387 */ /* 0x000fe40000100800 */
[----:B------:R-:W-:-:S02]  /*2a50*/  @P4 IADD3.X R13, R2, c[0x0][0x19c], RZ, P5, !PT ;  /* 0x00006700020d4a10 */ /* 0x000fc40002ffe4ff */
[----:B------:R-:W-:Y:S04]  /*2a60*/  STL [R1+0x5fc], R5 ;  /* 0x0005fc0501007387 */ /* 0x000fe80000100800 */
[----:B------:R4:W-:Y:S04]  /*2a70*/  STL [R1+0x5f8], R4 ;  /* 0x0005f80401007387 */ /* 0x0009e80000100800 */
[----:B--2---:R-:W2:Y:S04]  /*2a80*/  @P4 LDG.E R15, [R12.64] ;  /* 0x000000040c0f4981 */ /* 0x004ea8000c1e1900 */
[----:B--2---:R-:W-:Y:S01]  /*2a90*/  @P4 STL [R1+0x374], R15 ;  /* 0x0003740f01004387 */ /* 0x004fe20000100800 */
[----:B------:R-:W-:-:S04]  /*2aa0*/  ISETP.NE.U32.AND P4, PT, RZ, c[0x0][0x218], PT ;  /* 0x00008600ff007a0c */ /* 0x000fc80003f85070 */
[----:B------:R-:W-:-:S13]  /*2ab0*/  ISETP.NE.AND.EX P4, PT, RZ, c[0x0][0x21c], PT, P4 ;  /* 0x00008700ff007a0c */ /* 0x000fda0003f85340 */
[----:B------:R-:W-:-:S04]  /*2ac0*/  @P4 LEA R12, P5, R3, c[0x0][0x218], 0x4 ;  /* 0x00008600030c4a11 */ /* 0x000fc800078a20ff */
[----:B------:R-:W-:-:S05]  /*2ad0*/  @P4 LEA.HI.X R13, R3, c[0x0][0x21c], RZ, 0x4, P5 ;  /* 0x00008700030d4a11 */ /* 0x000fca00028f24ff */
[----:B---3--:R-:W2:Y:S04]  /*2ae0*/  @P4 LDG.E.128 R16, [R12.64] ;  /* 0x000000040c104981 */ /* 0x008ea8000c1e1d00 */
[----:B--2---:R2:W-:Y:S04]  /*2af0*/  @P4 STL.64 [R1+0x320], R16 ;  /* 0x0003201001004387 */ /* 0x0045e80000100a00 */
[----:B------:R3:W-:Y:S01]  /*2b00*/  @P4 STL.64 [R1+0x328], R18 ;  /* 0x0003281201004387 */ /* 0x0007e20000100a00 */
[----:B------:R-:W-:-:S03]  /*2b10*/  IADD3 R24, P4, R14, c[0x0][0x190], RZ ;  /* 0x000064000e187a10 */ /* 0x000fc60007f9e0ff */
[----:B----4-:R-:W4:Y:S01]  /*2b20*/  LDL R4, [R1+0x5f0] ;  /* 0x0005f00001047983 */ /* 0x010f220000100800 */
[----:B------:R-:W-:Y:S02]  /*2b30*/  IADD3.X R25, R2, c[0x0][0x194], RZ, P4, !PT ;  /* 0x0000650002197a10 */ /* 0x000fe400027fe4ff */
[C---:B------:R-:W-:Y:S01]  /*2b40*/  LEA R14, P4, R3.reuse, c[0x0][0x188], 0x4 ;  /* 0x00006200030e7a11 */ /* 0x040fe200078820ff */
[----:B--2---:R-:W2:Y:S01]  /*2b50*/  LDC.U8 R16, c[0x0][0x1f0] ;  /* 0x00007c00ff107b82 */ /* 0x004ea20000000000 */
[----:B------:R-:W4:Y:S02]  /*2b60*/  LDL.LU R8, [R1+0x1f0] ;  /* 0x0001f00001087983 */ /* 0x000f240000300800 */
[----:B------:R-:W-:Y:S02]  /*2b70*/  LEA.HI.X R15, R3, c[0x0][0x18c], RZ, 0x4, P4 ;  /* 0x00006300030f7a11 */ /* 0x000fe400020f24ff */
[----:B------:R0:W4:Y:S04]  /*2b80*/  LDG.E R24, [R24.64] ;  /* 0x0000000418187981 */ /* 0x000128000c1e1900 */
[----:B------:R0:W4:Y:S04]  /*2b90*/  LDG.E.128 R20, [R14.64] ;  /* 0x000000040e147981 */ /* 0x000128000c1e1d00 */
[----:B------:R-:W4:Y:S04]  /*2ba0*/  LDL.LU R7, [R1+0xb0] ;  /* 0x0000b00001077983 */ /* 0x000f280000300800 */
[----:B------:R-:W4:Y:S04]  /*2bb0*/  LDL.LU R6, [R1+0x150] ;  /* 0x0001500001067983 */ /* 0x000f280000300800 */
[----:B0-----:R-:W4:Y:S01]  /*2bc0*/  LDL R25, [R1+0x5f4] ;  /* 0x0005f40001197983 */ /* 0x001f220000100800 */
[----:B--2---:R-:W-:-:S03]  /*2bd0*/  ISETP.NE.AND P4, PT, R16, RZ, PT ;  /* 0x000000ff1000720c */ /* 0x004fc60003f85270 */
[----:B------:R-:W2:Y:S01]  /*2be0*/  LDL R5, [R1+0x5e8] ;  /* 0x0005e80001057983 */ /* 0x000ea20000100800 */
[----:B------:R-:W-:Y:S02]  /*2bf0*/  MOV R16, 0x10 ;  /* 0x0000001000107802 */ /* 0x000fe40000000f00 */
[----:B------:R-:W-:Y:S01]  /*2c00*/  FSEL R2, R28, RZ, !P4 ;  /* 0x000000ff1c027208 */ /* 0x000fe20006000000 */
[----:B------:R-:W2:Y:S02]  /*2c10*/  LDL.LU R27, [R1+0x1f4] ;  /* 0x0001f400011b7983 */ /* 0x000ea40000300800 */
[----:B------:R-:W-:-:S06]  /*2c20*/  IMAD.WIDE.U32 R12, R3, R16, c[0x0][0x210] ;  /* 0x00008400030c7625 */ /* 0x000fcc00078e0010 */
[----:B------:R-:W2:Y:S01]  /*2c30*/  LDG.E.128 R12, [R12.64] ;  /* 0x000000040c0c7981 */ /* 0x000ea2000c1e1d00 */
[----:B------:R-:W-:-:S06]  /*2c40*/  IMAD.WIDE.U32 R16, R3, R16, c[0x0][0x208] ;  /* 0x0000820003107625 */ /* 0x000fcc00078e0010 */
[----:B---3--:R-:W3:Y:S01]  /*2c50*/  LDG.E.128 R16, [R16.64] ;  /* 0x0000000410107981 */ /* 0x008ee2000c1e1d00 */
[--C-:B----4-:R-:W-:Y:S02]  /*2c60*/  FADD.FTZ R20, R20, -R2.reuse ;  /* 0x8000000214147221 */ /* 0x110fe40000010000 */
[--C-:B------:R-:W-:Y:S02]  /*2c70*/  FADD.FTZ R21, R21, -R2.reuse ;  /* 0x8000000215157221 */ /* 0x100fe40000010000 */
[--C-:B------:R-:W-:Y:S02]  /*2c80*/  FADD.FTZ R22, R22, -R2.reuse ;  /* 0x8000000216167221 */ /* 0x100fe40000010000 */
[----:B------:R-:W-:Y:S02]  /*2c90*/  FADD.FTZ R2, R23, -R2 ;  /* 0x8000000217027221 */ /* 0x000fe40000010000 */
[----:B------:R-:W4:Y:S01]  /*2ca0*/  LDL.LU R23, [R1+0x10] ;  /* 0x0000100001177983 */ /* 0x000f220000300800 */
[----:B-----5:R-:W-:-:S03]  /*2cb0*/  FMUL.FTZ R26, R0, R20 ;  /* 0x00000014001a7220 */ /* 0x020fc60000410000 */
[----:B------:R0:W-:Y:S04]  /*2cc0*/  STL [R1+0x34c], R24 ;  /* 0x00034c1801007387 */ /* 0x0001e80000100800 */
[----:B0-----:R-:W4:Y:S01]  /*2cd0*/  LDL.LU R24, [R1+0x14] ;  /* 0x0000140001187983 */ /* 0x001f220000300800 */
[----:B--2---:R-:W-:-:S03]  /*2ce0*/  FMUL.FTZ R20, R4, R12 ;  /* 0x0000000c04147220 */ /* 0x004fc60000410000 */
[----:B------:R-:W2:Y:S01]  /*2cf0*/  LDL R4, [R1+0x5ec] ;  /* 0x0005ec0001047983 */ /* 0x000ea20000100800 */
[----:B------:R-:W-:Y:S02]  /*2d00*/  FADD.FTZ R7, R7, R12 ;  /* 0x0000000c07077221 */ /* 0x000fe40000010000 */
[----:B---3--:R-:W-:-:S05]  /*2d10*/  FADD.FTZ R8, R8, R16 ;  /* 0x0000001008087221 */ /* 0x008fca0000010000 */
[----:B------:R0:W-:Y:S01]  /*2d20*/  STL [R1+0x1f0], R8 ;  /* 0x0001f00801007387 */ /* 0x0001e20000100800 */
[----:B------:R-:W-:-:S03]  /*2d30*/  FFMA.FTZ R6, R12, R26, R6 ;  /* 0x0000001a0c067223 */ /* 0x000fc60000010006 */
[----:B0-----:R1:W5:Y:S04]  /*2d40*/  LDL.LU R8, [R1+0x608] ;  /* 0x0006080001087983 */ /* 0x0013680000300800 */
[----:B------:R-:W-:Y:S01]  /*2d50*/  STL [R1+0x378], R26 ;  /* 0x0003781a01007387 */ /* 0x000fe20000100800 */
[----:B------:R-:W-:Y:S02]  /*2d60*/  FMUL.FTZ R21, R0, R21 ;  /* 0x0000001500157220 */ /* 0x000fe40000410000 */
[----:B------:R-:W-:Y:S02]  /*2d70*/  FMUL.FTZ R12, R5, R13 ;  /* 0x0000000d050c7220 */ /* 0x000fe40000410000 */
[----:B------:R-:W-:Y:S02]  /*2d80*/  FADD.FTZ R27, R27, R17 ;  /* 0x000000111b1b7221 */ /* 0x000fe40000010000 */
[----:B----4-:R-:W-:-:S05]  /*2d90*/  FFMA.FTZ R23, R16, R26, R23 ;  /* 0x0000001a10177223 */ /* 0x010fca0000010017 */
[----:B------:R0:W-:Y:S04]  /*2da0*/  STL [R1+0x10], R23 ;  /* 0x0000101701007387 */ /* 0x0001e80000100800 */
[----:B------:R3:W-:Y:S01]  /*2db0*/  STL [R1+0xb0], R7 ;  /* 0x0000b00701007387 */ /* 0x0007e20000100800 */
[----:B0-----:R-:W-:-:S03]  /*2dc0*/  FFMA.FTZ R23, R25, R16, R20 ;  /* 0x0000001019177223 */ /* 0x001fc60000010014 */
[----:B---3--:R-:W3:Y:S04]  /*2dd0*/  LDL.LU R7, [R1+0xb4] ;  /* 0x0000b40001077983 */ /* 0x008ee80000300800 */
[----:B------:R-:W4:Y:S04]  /*2de0*/  LDL.LU R16, [R1+0x154] ;  /* 0x0001540001107983 */ /* 0x000f280000300800 */
[----:B------:R0:W-:Y:S04]  /*2df0*/  STL [R1+0x150], R6 ;  /* 0x0001500601007387 */ /* 0x0001e80000100800 */
[----:B------:R-:W-:Y:S01]  /*2e00*/  STL [R1+0x418], R23 ;  /* 0x0004181701007387 */ /* 0x000fe20000100800 */
[----:B--2---:R-:W-:-:S03]  /*2e10*/  FFMA.FTZ R20, R4, R17, R12 ;  /* 0x0000001104147223 */ /* 0x004fc6000001000c */
[----:B0-----:R-:W2:Y:S04]  /*2e20*/  LDL.LU R6, [R1+0x1f8] ;  /* 0x0001f80001067983 */ /* 0x001ea80000300800 */
[----:B------:R-:W2:Y:S04]  /*2e30*/  LDL.LU R5, [R1+0x18] ;  /* 0x0000180001057983 */ /* 0x000ea80000300800 */
[----:B------:R-:W-:Y:S04]  /*2e40*/  STL [R1+0x3f0], R21 ;  /* 0x0003f01501007387 */ /* 0x000fe80000100800 */
[----:B------:R0:W-:Y:S01]  /*2e50*/  STL [R1+0x1f4], R27 ;  /* 0x0001f41b01007387 */ /* 0x0001e20000100800 */
[----:B------:R-:W-:-:S03]  /*2e60*/  FFMA.FTZ R24, R17, R21, R24 ;  /* 0x0000001511187223 */ /* 0x000fc60000010018 */
[----:B------:R-:W2:Y:S04]  /*2e70*/  LDL R12, [R1+0x5e0] ;  /* 0x0005e000010c7983 */ /* 0x000ea80000100800 */
[----:B------:R-:W2:Y:S04]  /*2e80*/  LDL R17, [R1+0x5e4] ;  /* 0x0005e40001117983 */ /* 0x000ea80000100800 */
[----:B------:R1:W-:Y:S04]  /*2e90*/  STL [R1+0x14], R24 ;  /* 0x0000141801007387 */ /* 0x0003e80000100800 */
[----:B------:R-:W2:Y:S04]  /*2ea0*/  LDL.LU R4, [R1+0xb8] ;  /* 0x0000b80001047983 */ /* 0x000ea80000300800 */
[----:B0-----:R-:W2:Y:S04]  /*2eb0*/  LDL R27, [R1+0x5dc] ;  /* 0x0005dc00011b7983 */ /* 0x001ea80000100800 */
[----:B------:R-:W2:Y:S04]  /*2ec0*/  LDL.LU R25, [R1+0xbc] ;  /* 0x0000bc0001197983 */ /* 0x000ea80000300800 */
[----:B-1----:R-:W2:Y:S01]  /*2ed0*/  LDL.LU R24, [R1+0x15c] ;  /* 0x00015c0001187983 */ /* 0x002ea20000300800 */
[----:B---3--:R-:W-:-:S02]  /*2ee0*/  FADD.FTZ R7, R7, R13 ;  /* 0x0000000d07077221 */ /* 0x008fc40000010000 */
[----:B----4-:R-:W-:-:S03]  /*2ef0*/  FFMA.FTZ R16, R13, R21, R16 ;  /* 0x000000150d107223 */ /* 0x010fc60000010010 */
[----:B------:R0:W-:Y:S04]  /*2f00*/  STL [R1+0xb4], R7 ;  /* 0x0000b40701007387 */ /* 0x0001e80000100800 */
[----:B0-----:R0:W5:Y:S04]  /*2f10*/  LDL.LU R7, [R1+0x604] ;  /* 0x0006040001077983 */ /* 0x0011680000300800 */
[----:B------:R-:W3:Y:S01]  /*2f20*/  LDL.LU R13, [R1+0x158] ;  /* 0x00015800010d7983 */ /* 0x000ee20000300800 */
[----:B--2---:R-:W-:-:S03]  /*2f30*/  FADD.FTZ R6, R6, R18 ;  /* 0x0000001206067221 */ /* 0x004fc60000010000 */
[----:B------:R1:W-:Y:S02]  /*2f40*/  STL [R1+0x154], R16 ;  /* 0x0001541001007387 */ /* 0x0003e40000100800 */
[----:B-1----:R-:W-:Y:S02]  /*2f50*/  FMUL.FTZ R16, R0, R22 ;  /* 0x0000001600107220 */ /* 0x002fe40000410000 */
[----:B------:R-:W2:Y:S02]  /*2f60*/  LDL.LU R22, [R1+0x1c] ;  /* 0x00001c0001167983 */ /* 0x000ea40000300800 */
[----:B------:R-:W-:Y:S02]  /*2f70*/  FFMA.FTZ R5, R18, R16, R5 ;  /* 0x0000001012057223 */ /* 0x000fe40000010005 */
[----:B------:R-:W-:Y:S01]  /*2f80*/  STL [R1+0x490], R20 ;  /* 0x0004901401007387 */ /* 0x000fe20000100800 */
[----:B------:R-:W-:-:S03]  /*2f90*/  FMUL.FTZ R12, R12, R14 ;  /* 0x0000000e0c0c7220 */ /* 0x000fc60000410000 */
[----:B------:R1:W-:Y:S01]  /*2fa0*/  STL [R1+0x1f8], R6 ;  /* 0x0001f80601007387 */ /* 0x0003e20000100800 */
[----:B------:R-:W-:-:S03]  /*2fb0*/  FFMA.FTZ R17, R17, R18, R12 ;  /* 0x0000001211117223 */ /* 0x000fc6000001000c */
[----:B-1----:R0:W5:Y:S04]  /*2fc0*/  LDL.LU R6, [R1+0x600] ;  /* 0x0006000001067983 */ /* 0x0021680000300800 */
[----:B------:R-:W-:Y:S04]  /*2fd0*/  STL [R1+0x3c8], R16 ;  /* 0x0003c81001007387 */ /* 0x000fe80000100800 */
[----:B------:R1:W-:Y:S04]  /*2fe0*/  STL [R1+0x18], R5 ;  /* 0x0000180501007387 */ /* 0x0003e80000100800 */
[----:B-1----:R0:W5:Y:S04]  /*2ff0*/  LDL.LU R5, [R1+0x5fc] ;  /* 0x0005fc0001057983 */ /* 0x0021680000300800 */
[----:B------:R-:W4:Y:S04]  /*3000*/  LDL R18, [R1+0x5d8] ;  /* 0x0005d80001127983 */ /* 0x000f280000100800 */
[----:B------:R-:W4:Y:S01]  /*3010*/  LDL.LU R12, [R1+0x1fc] ;  /* 0x0001fc00010c7983 */ /* 0x000f220000300800 */
[----:B------:R-:W-:-:S05]  /*3020*/  FADD.FTZ R4, R4, R14 ;  /* 0x0000000e04047221 */ /* 0x000fca0000010000 */
[----:B------:R1:W-:Y:S01]  /*3030*/  STL [R1+0xb8], R4 ;  /* 0x0000b80401007387 */ /* 0x0003e20000100800 */
[----:B------:R-:W-:-:S03]  /*3040*/  FADD.FTZ R25, R25, R15 ;  /* 0x0000000f19197221 */ /* 0x000fc60000010000 */
[----:B-1----:R0:W5:Y:S01]  /*3050*/  LDL.LU R4, [R1+0x5f8] ;  /* 0x0005f80001047983 */ /* 0x0021620000300800 */
[----:B---3--:R-:W-:-:S05]  /*3060*/  FFMA.FTZ R13, R14, R16, R13 ;  /* 0x000000100e0d7223 */ /* 0x008fca000001000d */
[----:B------:R1:W-:Y:S04]  /*3070*/  STL [R1+0x158], R13 ;  /* 0x0001580d01007387 */ /* 0x0003e80000100800 */
[----:B------:R-:W-:Y:S01]  /*3080*/  STL [R1+0x468], R17 ;  /* 0x0004681101007387 */ /* 0x000fe20000100800 */
[----:B-1----:R-:W-:-:S04]  /*3090*/  FMUL.FTZ R13, R0, R2 ;  /* 0x00000002000d7220 */ /* 0x002fc80000410000 */
[-C--:B--2---:R-:W-:Y:S01]  /*30a0*/  FFMA.FTZ R22, R19, R13.reuse, R22 ;  /* 0x0000000d13167223 */ /* 0x084fe20000010016 */
[----:B------:R-:W-:Y:S01]  /*30b0*/  STL [R1+0x3a0], R13 ;  /* 0x0003a00d01007387 */ /* 0x000fe20000100800 */
[----:B------:R-:W-:Y:S02]  /*30c0*/  FFMA.FTZ R24, R15, R13, R24 ;  /* 0x0000000d0f187223 */ /* 0x000fe40000010018 */
[----:B----4-:R-:W-:Y:S02]  /*30d0*/  FMUL.FTZ R2, R18, R15 ;  /* 0x0000000f12027220 */ /* 0x010fe40000410000 */
[----:B------:R-:W-:Y:S02]  /*30e0*/  FADD.FTZ R12, R12, R19 ;  /* 0x000000130c0c7221 */ /* 0x000fe40000010000 */
[----:B------:R-:W-:-:S03]  /*30f0*/  FFMA.FTZ R14, R27, R19, R2 ;  /* 0x000000131b0e7223 */ /* 0x000fc60000010002 */
[----:B------:R1:W-:Y:S04]  /*3100*/  STL [R1+0x1fc], R12 ;  /* 0x0001fc0c01007387 */ /* 0x0003e80000100800 */
[----:B------:R0:W-:Y:S04]  /*3110*/  STL [R1+0x1c], R22 ;  /* 0x00001c1601007387 */ /* 0x0001e80000100800 */
[----:B------:R0:W-:Y:S04]  /*3120*/  STL [R1+0x440], R14 ;  /* 0x0004400e01007387 */ /* 0x0001e80000100800 */
[----:B------:R0:W-:Y:S04]  /*3130*/  STL [R1+0xbc], R25 ;  /* 0x0000bc1901007387 */ /* 0x0001e80000100800 */
[----:B------:R0:W-:Y:S01]  /*3140*/  STL [R1+0x15c], R24 ;  /* 0x00015c1801007387 */ /* 0x0001e20000100800 */
[----:B------:R-:W-:-:S02]  /*3150*/  FFMA.FTZ R2, R26, R23, RZ ;  /* 0x000000171a027223 */ /* 0x000fc400000100ff */
[----:B-1----:R-:W-:Y:S02]  /*3160*/  FADD.FTZ R12, RZ, R23 ;  /* 0x00000017ff0c7221 */ /* 0x002fe40000010000 */
[----:B------:R-:W-:Y:S02]  /*3170*/  FFMA.FTZ R2, R21, R20, R2 ;  /* 0x0000001415027223 */ /* 0x000fe40000010002 */
[----:B------:R-:W-:Y:S02]  /*3180*/  FADD.FTZ R12, R12, R20 ;  /* 0x000000140c0c7221 */ /* 0x000fe40000010000 */
[----:B------:R-:W-:Y:S02]  /*3190*/  FFMA.FTZ R2, R16, R17, R2 ;  /* 0x0000001110027223 */ /* 0x000fe40000010002 */
[----:B------:R-:W-:Y:S02]  /*31a0*/  FADD.FTZ R12, R12, R17 ;  /* 0x000000110c0c7221 */ /* 0x000fe40000010000 */
[----:B------:R-:W-:Y:S01]  /*31b0*/  FFMA.FTZ R26, R13, R14, R2 ;  /* 0x0000000e0d1a7223 */ /* 0x000fe20000010002 */
[----:B------:R-:W-:Y:S01]  /*31c0*/  IADD3 R2, R3, 0x20, RZ ;  /* 0x0000002003027810 */ /* 0x000fe20007ffe0ff */
[----:B------:R-:W-:-:S02]  /*31d0*/  FADD.FTZ R27, R12, R14 ;  /* 0x0000000e0c1b7221 */ /* 0x000fc40000010000 */
.L_x_2231:
[----:B0-----:R-:W-:Y:S05]  /*31e0*/  BSYNC B1 ;  /* 0x0000000000017941 */ /* 0x001fea0003800000 */
.L_x_2230:
[----:B------:R-:W-:Y:S01]  /*31f0*/  ISETP.GE.U32.AND P4, PT, R29, 0x40, PT ;  /* 0x000000401d00780c */ /* 0x000fe20003f86070 */
[----:B------:R-:W-:-:S12]  /*3200*/  BSSY B1, `(.L_x_2232) ;  /* 0x0000088000017945 */ /* 0x000fd80003800000 */
        /* <DEDUP_REMOVED lines=8> */
[----:B-----5:R-:W-:Y:S04]  /*3290*/  STL [R1+0x60c], R8 ;  /* 0x00060c0801007387 */ /* 0x020fe80000100800 */
[----:B------:R1:W-:Y:S02]  /*32a0*/  STL [R1+0x608], R7 ;  /* 0x0006080701007387 */ /* 0x0003e40000100800 */
[----:B------:R-:W-:Y:S02]  /*32b0*/  @P4 IADD3 R12, P5, R15, c[0x0][0x198], RZ ;  /* 0x000066000f0c4a10 */ /* 0x000fe40007fbe0ff */
[----:B------:R-:W-:Y:S02]  /*32c0*/  STL [R1+0x604], R6 ;  /* 0x0006040601007387 */ /* 0x000fe40000100800 */
[----:B------:R-:W-:-:S02]  /*32d0*/  @P4 IADD3.X R13, R14, c[0x0][0x19c], RZ, P5, !PT ;  /* 0x000067000e0d4a10 */ /* 0x000fc40002ffe4ff */
[----:B------:R-:W-:Y:S04]  /*32e0*/  STL [R1+0x600], R5 ;  /* 0x0006000501007387 */ /* 0x000fe80000100800 */
[----:B------:R-:W-:Y:S04]  /*32f0*/  STL [R1+0x5fc], R4 ;  /* 0x0005fc0401007387 */ /* 0x000fe80000100800 */
[----:B------:R-:W-:Y:S04]  /*3300*/  STL [R1+0x5f8], R3 ;  /* 0x0005f80301007387 */ /* 0x000fe80000100800 */
        /* <DEDUP_REMOVED lines=10> */
[----:B-1----:R-:W4:Y:S01]  /*33b0*/  LDL R7, [R1+0x5d0] ;  /* 0x0005d00001077983 */ /* 0x002f220000100800 */
[----:B------:R-:W-:Y:S02]  /*33c0*/  IADD3.X R25, R14, c[0x0][0x194], RZ, P4, !PT ;  /* 0x000065000e197a10 */ /* 0x000fe400027fe4ff */
[C---:B------:R-:W-:Y:S01]  /*33d0*/  LEA R14, P4, R2.reuse, c[0x0][0x188], 0x4 ;  /* 0x00006200020e7a11 */ /* 0x040fe200078820ff */
[----:B--2---:R-:W1:Y:S01]  /*33e0*/  LDC.U8 R16, c[0x0][0x1f0] ;  /* 0x00007c00ff107b82 */ /* 0x004e620000000000 */
[----:B------:R-:W2:Y:S02]  /*33f0*/  LDL.LU R6, [R1+0x280] ;  /* 0x0002800001067983 */ /* 0x000ea40000300800 */
[----:B------:R-:W-:Y:S02]  /*3400*/  LEA.HI.X R15, R2, c[0x0][0x18c], RZ, 0x4, P4 ;  /* 0x00006300020f7a11 */ /* 0x000fe400020f24ff */
[----:B------:R-:W2:Y:S04]  /*3410*/  LDL R5, [R1+0x5d4] ;  /* 0x0005d40001057983 */ /* 0x000ea80000100800 */
[----:B------:R0:W2:Y:S04]  /*3420*/  LDG.E.128 R20, [R14.64] ;  /* 0x000000040e147981 */ /* 0x0000a8000c1e1d00 */
[----:B------:R-:W4:Y:S04]  /*3430*/  LDL.LU R4, [R1+0x140] ;  /* 0x0001400001047983 */ /* 0x000f280000300800 */
[----:B------:R-:W4:Y:S04]  /*3440*/  LDL R3, [R1+0x5c8] ;  /* 0x0005c80001037983 */ /* 0x000f280000100800 */
[----:B------:R0:W4:Y:S01]  /*3450*/  LDG.E R24, [R24.64] ;  /* 0x0000000418187981 */ /* 0x000122000c1e1900 */
[----:B-1----:R-:W-:Y:S01]  /*3460*/  ISETP.NE.AND P4, PT, R16, RZ, PT ;  /* 0x000000ff1000720c */ /* 0x002fe20003f85270 */
[----:B------:R-:W-:-:S03]  /*3470*/  HFMA2.MMA R16, -RZ, RZ, 0, 9.5367431640625e-07 ;  /* 0x00000010ff107435 */ /* 0x000fc600000001ff */
[----:B------:R-:W-:-:S07]  /*3480*/  FSEL R28, R28, RZ, !P4 ;  /* 0x000000ff1c1c7208 */ /* 0x000fce0006000000 */
[----:B------:R-:W-:-:S04]  /*3490*/  IMAD.WIDE.U32 R12, R2, R16, c[0x0][0x210] ;  /* 0x00008400020c7625 */ /* 0x000fc800078e0010 */
[----:B------:R-:W-:Y:S02]  /*34a0*/  IMAD.WIDE.U32 R16, R2, R16, c[0x0][0x208] ;  /* 0x0000820002107625 */ /* 0x000fe400078e0010 */
[----:B0-----:R-:W4:Y:S04]  /*34b0*/  LDG.E.128 R12, [R12.64] ;  /* 0x000000040c0c7981 */ /* 0x001f28000c1e1d00 */
[----:B---3--:R-:W3:Y:S01]  /*34c0*/  LDG.E.128 R16, [R16.64] ;  /* 0x0000000410107981 */ /* 0x008ee2000c1e1d00 */
[C---:B--2---:R-:W-:Y:S02]  /*34d0*/  FADD.FTZ R20, -R28.reuse, R20 ;  /* 0x000000141c147221 */ /* 0x044fe40000010100 */
[C---:B------:R-:W-:Y:S02]  /*34e0*/  FADD.FTZ R21, -R28.reuse, R21 ;  /* 0x000000151c157221 */ /* 0x040fe40000010100 */
[----:B------:R-:W-:-:S02]  /*34f0*/  FADD.FTZ R22, -R28, R22 ;  /* 0x000000161c167221 */ /* 0x000fc40000010100 */
[----:B------:R-:W-:Y:S02]  /*3500*/  FADD.FTZ R23, -R28, R23 ;  /* 0x000000171c177221 */ /* 0x000fe40000010100 */
[----:B------:R-:W2:Y:S01]  /*3510*/  LDL.LU R28, [R1+0x1e0] ;  /* 0x0001e000011c7983 */ /* 0x000ea20000300800 */
[----:B------:R-:W-:-:S03]  /*3520*/  FMUL.FTZ R25, R0, R20 ;  /* 0x0000001400197220 */ /* 0x000fc60000410000 */
[----:B------:R-:W2:Y:S01]  /*3530*/  LDL.LU R8, [R1+0x1e4] ;  /* 0x0001e40001087983 */ /* 0x000ea20000300800 */
[----:B----4-:R-:W-:-:S03]  /*3540*/  FMUL.FTZ R20, R7, R12 ;  /* 0x0000000c07147220 */ /* 0x010fc60000410000 */
[----:B------:R-:W4:Y:S04]  /*3550*/  LDL.LU R7, [R1+0x284] ;  /* 0x0002840001077983 */ /* 0x000f280000300800 */
[----:B------:R0:W-:Y:S01]  /*3560*/  STL [R1+0x348], R24 ;  /* 0x0003481801007387 */ /* 0x0001e20000100800 */
[----:B---3--:R-:W-:-:S03]  /*3570*/  FFMA.FTZ R6, R16, R25, R6 ;  /* 0x0000001910067223 */ /* 0x008fc60000010006 */
[----:B0-----:R-:W3:Y:S04]  /*3580*/  LDL R24, [R1+0x5cc] ;  /* 0x0005cc0001187983 */ /* 0x001ee80000100800 */
[----:B------:R-:W-:Y:S01]  /*3590*/  STL [R1+0x414], R25 ;  /* 0x0004141901007387 */ /* 0x000fe20000100800 */
[----:B--2---:R-:W-:-:S05]  /*35a0*/  FADD.FTZ R28, R28, R16 ;  /* 0x000000101c1c7221 */ /* 0x004fca0000010000 */
[----:B------:R0:W-:Y:S02]  /*35b0*/  STL [R1+0x1e0], R28 ;  /* 0x0001e01c01007387 */ /* 0x0001e40000100800 */
[----:B0-----:R-:W-:Y:S02]  /*35c0*/  FFMA.FTZ R28, R5, R16, R20 ;  /* 0x00000010051c7223 */ /* 0x001fe40000010014 */
[----:B------:R-:W2:Y:S01]  /*35d0*/  LDL.LU R16, [R1+0xa0] ;  /* 0x0000a00001107983 */ /* 0x000ea20000300800 */
[----:B------:R-:W-:-:S03]  /*35e0*/  FFMA.FTZ R4, R12, R25, R4 ;  /* 0x000000190c047223 */ /* 0x000fc60000010004 */
[----:B------:R0:W-:Y:S01]  /*35f0*/  STL [R1+0x280], R6 ;  /* 0x0002800601007387 */ /* 0x0001e20000100800 */
[----:B------:R-:W-:Y:S02]  /*3600*/  FMUL.FTZ R21, R0, R21 ;  /* 0x0000001500157220 */ /* 0x000fe40000410000 */
[----:B------:R-:W-:Y:S01]  /*3610*/  FADD.FTZ R8, R8, R17 ;  /* 0x0000001108087221 */ /* 0x000fe20000010000 */
[----:B0-----:R-:W3:Y:S04]  /*3620*/  LDL.LU R6, [R1+0xa4] ;  /* 0x0000a40001067983 */ /* 0x001ee80000300800 */
[----:B------:R-:W3:Y:S04]  /*3630*/  LDL.LU R20, [R1+0x144] ;  /* 0x0001440001147983 */ /* 0x000ee80000300800 */
[----:B------:R-:W3:Y:S04]  /*3640*/  LDL.LU R5, [R1+0x1e8] ;  /* 0x0001e80001057983 */ /* 0x000ee80000300800 */
[----:B------:R-:W-:Y:S01]  /*3650*/  STL [R1+0x4b4], R28 ;  /* 0x0004b41c01007387 */ /* 0x000fe20000100800 */
[----:B----4-:R-:W-:-:S02]  /*3660*/  FFMA.FTZ R7, R17, R21, R7 ;  /* 0x0000001511077223 */ /* 0x010fc40000010007 */
[----:B--2---:R-:W-:Y:S02]  /*3670*/  FADD.FTZ R16, R16, R12 ;  /* 0x0000000c10107221 */ /* 0x004fe40000010000 */
[----:B------:R-:W-:-:S03]  /*3680*/  FMUL.FTZ R12, R3, R13 ;  /* 0x0000000d030c7220 */ /* 0x000fc60000410000 */
[----:B------:R-:W-:Y:S04]  /*3690*/  STL [R1+0xa0], R16 ;  /* 0x0000a01001007387 */ /* 0x000fe80000100800 */
[----:B------:R0:W-:Y:S01]  /*36a0*/  STL [R1+0x140], R4 ;  /* 0x0001400401007387 */ /* 0x0001e20000100800 */
[----:B---3--:R-:W-:-:S03]  /*36b0*/  FFMA.FTZ R24, R24, R17, R12 ;  /* 0x0000001118187223 */ /* 0x008fc6000001000c */
[----:B0-----:R-:W2:Y:S04]  /*36c0*/  LDL.LU R4, [R1+0x288] ;  /* 0x0002880001047983 */ /* 0x001ea80000300800 */
[----:B------:R-:W3:Y:S04]  /*36d0*/  LDL.LU R3, [R1+0xa8] ;  /* 0x0000a80001037983 */ /* 0x000ee80000300800 */
[----:B------:R-:W4:Y:S04]  /*36e0*/  LDL.LU R16, [R1+0x148] ;  /* 0x0001480001107983 */ /* 0x000f280000300800 */
[----:B------:R0:W-:Y:S04]  /*36f0*/  STL [R1+0x1e4], R8 ;  /* 0x0001e40801007387 */ /* 0x0001e80000100800 */
[----:B0-----:R0:W5:Y:S04]  /*3700*/  LDL.LU R8, [R1+0x60c] ;  /* 0x00060c0001087983 */ /* 0x0011680000300800 */
[----:B------:R-:W-:Y:S04]  /*3710*/  STL [R1+0x3ec], R21 ;  /* 0x0003ec1501007387 */ /* 0x000fe80000100800 */
[----:B------:R1:W-:Y:S04]  /*3720*/  STL [R1+0x284], R7 ;  /* 0x0002840701007387 */ /* 0x0003e80000100800 */
[----:B-1----:R0:W5:Y:S04]  /*3730*/  LDL.LU R7, [R1+0x608] ;  /* 0x0006080001077983 */ /* 0x0021680000300800 */
[----:B------:R-:W4:Y:S04]  /*3740*/  LDL R12, [R1+0x5c0] ;  /* 0x0005c000010c7983 */ /* 0x000f280000100800 */
[----:B------:R-:W4:Y:S01]  /*3750*/  LDL R17, [R1+0x5c4] ;  /* 0x0005c40001117983 */ /* 0x000f220000100800 */
[----:B------:R-:W-:-:S02]  /*3760*/  FADD.FTZ R6, R6, R13 ;  /* 0x0000000d06067221 */ /* 0x000fc40000010000 */
[----:B------:R-:W-:-:S03]  /*3770*/  FFMA.FTZ R20, R13, R21, R20 ;  /* 0x000000150d147223 */ /* 0x000fc60000010014 */
[----:B------:R1:W-:Y:S01]  /*3780*/  STL [R1+0xa4], R6 ;  /* 0x0000a40601007387 */ /* 0x0003e20000100800 */
[----:B------:R-:W-:-:S03]  /*3790*/  FADD.FTZ R5, R5, R18 ;  /* 0x0000001205057221 */ /* 0x000fc60000010000 */
[----:B-1----:R0:W5:Y:S04]  /*37a0*/  LDL.LU R6, [R1+0x604] ;  /* 0x0006040001067983 */ /* 0x0021680000300800 */
[----:B------:R-:W4:Y:S04]  /*37b0*/  LDL.LU R13, [R1+0x14c] ;  /* 0x00014c00010d7983 */ /* 0x000f280000300800 */
[----:B------:R1:W-:Y:S02]  /*37c0*/  STL [R1+0x144], R20 ;  /* 0x0001441401007387 */ /* 0x0003e40000100800 */
[----:B-1----:R-:W-:-:S02]  /*37d0*/  FMUL.FTZ R20, R0, R22 ;  /* 0x0000001600147220 */ /* 0x002fc40000410000 */
[----:B------:R-:W4:Y:S04]  /*37e0*/  LDL.LU R22, [R1+0xac] ;  /* 0x0000ac0001167983 */ /* 0x000f280000300800 */
[----:B------:R-:W-:Y:S04]  /*37f0*/  STL [R1+0x48c], R24 ;  /* 0x00048c1801007387 */ /* 0x000fe80000100800 */
[----:B------:R1:W-:Y:S04]  /*3800*/  STL [R1+0x1e8], R5 ;  /* 0x0001e80501007387 */ /* 0x0003e80000100800 */
[----:B-1----:R0:W5:Y:S04]  /*3810*/  LDL.LU R5, [R1+0x600] ;  /* 0x0006000001057983 */ /* 0x0021680000300800 */
[----:B------:R-:W-:Y:S01]  /*3820*/  STL [R1+0x3c4], R20 ;  /* 0x0003c41401007387 */ /* 0x000fe20000100800 */
[----:B--2---:R-:W-:-:S02]  /*3830*/  FFMA.FTZ R4, R18, R20, R4 ;  /* 0x0000001412047223 */ /* 0x004fc40000010004 */
[----:B---3--:R-:W-:-:S03]  /*3840*/  FADD.FTZ R3, R3, R14 ;  /* 0x0000000e03037221 */ /* 0x008fc60000010000 */
[----:B------:R1:W-:Y:S01]  /*3850*/  STL [R1+0x288], R4 ;  /* 0x0002880401007387 */ /* 0x0003e20000100800 */
[----:B----4-:R-:W-:-:S03]  /*3860*/  FFMA.FTZ R16, R14, R20, R16 ;  /* 0x000000140e107223 */ /* 0x010fc60000010010 */
[----:B-1----:R0:W5:Y:S01]  /*3870*/  LDL.LU R4, [R1+0x5fc] ;  /* 0x0005fc0001047983 */ /* 0x0021620000300800 */
[----:B------:R-:W-:-:S04]  /*3880*/  FMUL.FTZ R12, R12, R14 ;  /* 0x0000000e0c0c7220 */ /* 0x000fc80000410000 */
[----:B------:R-:W-:Y:S02]  /*3890*/  FFMA.FTZ R17, R17, R18, R12 ;  /* 0x0000001211117223 */ /* 0x000fe4000001000c */
[----:B------:R-:W2:Y:S04]  /*38a0*/  LDL R12, [R1+0x5b8] ;  /* 0x0005b800010c7983 */ /* 0x000ea80000100800 */
[----:B------:R-:W3:Y:S04]  /*38b0*/  LDL R18, [R1+0x5bc] ;  /* 0x0005bc0001127983 */ /* 0x000ee80000100800 */
[----:B------:R1:W-:Y:S04]  /*38c0*/  STL [R1+0xa8], R3 ;  /* 0x0000a80301007387 */ /* 0x0003e80000100800 */
[----:B-1----:R0:W5:Y:S04]  /*38d0*/  LDL.LU R3, [R1+0x5f8] ;  /* 0x0005f80001037983 */ /* 0x0021680000300800 */
[----:B------:R-:W4:Y:S04]  /*38e0*/  LDL.LU R14, [R1+0x28c] ;  /* 0x00028c00010e7983 */ /* 0x000f280000300800 */
[----:B------:R1:W-:Y:S02]  /*38f0*/  STL [R1+0x148], R16 ;  /* 0x0001481001007387 */ /* 0x0003e40000100800 */
[----:B-1----:R-:W-:-:S02]  /*3900*/  FMUL.FTZ R16, R0, R23 ;  /* 0x0000001700107220 */ /* 0x002fc40000410000 */
[----:B------:R-:W3:Y:S04]  /*3910*/  LDL.LU R23, [R1+0x1ec] ;  /* 0x0001ec0001177983 */ /* 0x000ee80000300800 */
[----:B------:R-:W-:Y:S01]  /*3920*/  STL [R1+0x464], R17 ;  /* 0x0004641101007387 */ /* 0x000fe20000100800 */
[----:B------:R-:W-:-:S03]  /*3930*/  FADD.FTZ R22, R22, R15 ;  /* 0x0000000f16167221 */ /* 0x000fc60000010000 */
[----:B------:R-:W-:Y:S01]  /*3940*/  STL [R1+0x39c], R16 ;  /* 0x00039c1001007387 */ /* 0x000fe20000100800 */
[-C--:B------:R-:W-:Y:S01]  /*3950*/  FFMA.FTZ R13, R15, R16.reuse, R13 ;  /* 0x000000100f0d7223 */ /* 0x080fe2000001000d */
[----:B------:R-:W-:Y:S01]  /*3960*/  IADD3 R2, R2, 0x20, RZ ;  /* 0x0000002002027810 */ /* 0x000fe20007ffe0ff */
[----:B--2---:R-:W-:Y:S02]  /*3970*/  FMUL.FTZ R12, R12, R15 ;  /* 0x0000000f0c0c7220 */ /* 0x004fe40000410000 */
[----:B----4-:R-:W-:-:S05]  /*3980*/  FFMA.FTZ R14, R19, R16, R14 ;  /* 0x00000010130e7223 */ /* 0x010fca000001000e */
[----:B------:R3:W-:Y:S02]  /*3990*/  STL [R1+0x28c], R14 ;  /* 0x00028c0e01007387 */ /* 0x0007e40000100800 */
[----:B---3--:R-:W-:Y:S02]  /*39a0*/  FFMA.FTZ R14, R18, R19, R12 ;  /* 0x00000013120e7223 */ /* 0x008fe4000001000c */
[----:B------:R-:W-:-:S05]  /*39b0*/  FADD.FTZ R23, R23, R19 ;  /* 0x0000001317177221 */ /* 0x000fca0000010000 */
[----:B------:R-:W-:Y:S01]  /*39c0*/  STL [R1+0x1ec], R23 ;  /* 0x0001ec1701007387 */ /* 0x000fe20000100800 */
[----:B------:R-:W-:-:S03]  /*39d0*/  FADD.FTZ R12, R27, R28 ;  /* 0x0000001c1b0c7221 */ /* 0x000fc60000010000 */
[----:B------:R-:W-:Y:S04]  /*39e0*/  STL [R1+0x43c], R14 ;  /* 0x00043c0e01007387 */ /* 0x000fe80000100800 */
[----:B------:R-:W-:Y:S04]  /*39f0*/  STL [R1+0xac], R22 ;  /* 0x0000ac1601007387 */ /* 0x000fe80000100800 */
[----:B------:R1:W-:Y:S01]  /*3a00*/  STL [R1+0x14c], R13 ;  /* 0x00014c0d01007387 */ /* 0x0003e20000100800 */
[----:B------:R-:W-:Y:S02]  /*3a10*/  FADD.FTZ R12, R12, R24 ;  /* 0x000000180c0c7221 */ /* 0x000fe40000010000 */
[----:B-1----:R-:W-:-:S04]  /*3a20*/  FFMA.FTZ R13, R25, R28, R26 ;  /* 0x0000001c190d7223 */ /* 0x002fc8000001001a */
[----:B------:R-:W-:Y:S02]  /*3a30*/  FFMA.FTZ R13, R21, R24, R13 ;  /* 0x00000018150d7223 */ /* 0x000fe4000001000d */
[----:B------:R-:W-:Y:S02]  /*3a40*/  FADD.FTZ R12, R12, R17 ;  /* 0x000000110c0c7221 */ /* 0x000fe40000010000 */
[----:B------:R-:W-:Y:S02]  /*3a50*/  FFMA.FTZ R13, R20, R17, R13 ;  /* 0x00000011140d7223 */ /* 0x000fe4000001000d */
[----:B------:R-:W-:Y:S02]  /*3a60*/  FADD.FTZ R27, R12, R14 ;  /* 0x0000000e0c1b7221 */ /* 0x000fe40000010000 */
[----:B------:R-:W-:Y:S02]  /*3a70*/  FFMA.FTZ R26, R16, R14, R13 ;  /* 0x0000000e101a7223 */ /* 0x000fe4000001000d */
.L_x_2233:
[----:B0-----:R-:W-:Y:S05]  /*3a80*/  BSYNC B1 ;  /* 0x0000000000017941 */ /* 0x001fea0003800000 */
.L_x_2232:
[----:B------:R-:W-:Y:S01]  /*3a90*/  ISETP.GE.U32.AND P4, PT, R29, 0x60, PT ;  /* 0x000000601d00780c */ /* 0x000fe20003f86070 */
[----:B------:R-:W-:-:S12]  /*3aa0*/  BSSY B1, `(.L_x_2234) ;  /* 0x0000089000017945 */ /* 0x000fd80003800000 */
[----:B------:R-:W-:Y:S05]  /*3ab0*/  @!P4 BRA `(.L_x_2235) ;  /* 0x000008700000c947 */ /* 0x000fea0003800000 */
[----:B------:R0:W2:Y:S01]  /*3ac0*/  LDL R17, [R1+0x36c] ;  /* 0x00036c0001117983 */ /* 0x0000a20000100800 */
[----:B------:R-:W-:-:S03]  /*3ad0*/  ISETP.NE.U32.AND P4, PT, RZ, c[0x0][0x250], PT ;  /* 0x00009400ff007a0c */ /* 0x000fc60003f85070 */
[----:B------:R0:W3:Y:S01]  /*3ae0*/  LDL.64 R20, [R1+0x300] ;  /* 0x0003000001147983 */ /* 0x0000e20000100a00 */
[----:B------:R-:W-:Y:S01]  /*3af0*/  ISETP.NE.AND.EX P4, PT, RZ, c[0x0][0x254], PT, P4 ;  /* 0x00009500ff007a0c */ /* 0x000fe20003f85340 */
[C---:B------:R-:W-:Y:S01]  /*3b00*/  IMAD.SHL.U32 R15, R2.reuse, 0x4, RZ ;  /* 0x00000004020f7824 */ /* 0x040fe200078e00ff */
[----:B------:R-:W-:Y:S01]  /*3b10*/  SHF.L.U64.HI R14, R2, 0x2, RZ ;  /* 0x00000002020e7819 */ /* 0x000fe200000102ff */
[----:B------:R0:W3:Y:S04]  /*3b20*/  LDL.64 R22, [R1+0x308] ;  /* 0x0003080001167983 */ /* 0x0000e80000100a00 */
[----:B------:R-:W4:Y:S04]  /*3b30*/  LDL R16, [R1] ;  /* 0x0000000001107983 */ /* 0x000f280000100800 */
[----:B-----5:R-:W-:Y:S02]  /*3b40*/  STL [R1+0x60c], R8 ;  /* 0x00060c0801007387 */ /* 0x020fe40000100800 */
[----:B------:R-:W-:-:S02]  /*3b50*/  @P4 IADD3 R12, P5, R15, c[0x0][0x198], RZ ;  /* 0x000066000f0c4a10 */ /* 0x000fc40007fbe0ff */
[----:B------:R-:W-:Y:S02]  /*3b60*/  STL [R1+0x608], R7 ;  /* 0x0006080701007387 */ /* 0x000fe40000100800 */
[----:B------:R-:W-:Y:S02]  /*3b70*/  @P4 IADD3.X R13, R14, c[0x0][0x19c], RZ, P5, !PT ;  /* 0x000067000e0d4a10 */ /* 0x000fe40002ffe4ff */
[----:B------:R-:W-:Y:S04]  /*3b80*/  STL [R1+0x604], R6 ;  /* 0x0006040601007387 */ /* 0x000fe80000100800 */
[----:B------:R-:W-:Y:S04]  /*3b90*/  STL [R1+0x600], R5 ;  /* 0x0006000501007387 */ /* 0x000fe80000100800 */
[----:B------:R-:W-:Y:S04]  /*3ba0*/  STL [R1+0x5fc], R4 ;  /* 0x0005fc0401007387 */ /* 0x000fe80000100800 */
[----:B------:R-:W-:Y:S04]  /*3bb0*/  STL [R1+0x5f8], R3 ;  /* 0x0005f80301007387 */ /* 0x000fe80000100800 */
[----:B--2---:R-:W2:Y:S04]  /*3bc0*/  @P4 LDG.E R17, [R12.64] ;  /* 0x000000040c114981 */ /* 0x004ea8000c1e1900 */
[----:B--2---:R1:W-:Y:S01]  /*3bd0*/  @P4 STL [R1+0x36c], R17 ;  /* 0x00036c1101004387 */ /* 0x0043e20000100800 */
[----:B------:R-:W-:-:S04]  /*3be0*/  ISETP.NE.U32.AND P4, PT, RZ, c[0x0][0x218], PT ;  /* 0x00008600ff007a0c */ /* 0x000fc80003f85070 */
[----:B------:R-:W-:-:S13]  /*3bf0*/  ISETP.NE.AND.EX P4, PT, RZ, c[0x0][0x21c], PT, P4 ;  /* 0x00008700ff007a0c */ /* 0x000fda0003f85340 */
[----:B------:R-:W-:-:S04]  /*3c00*/  @P4 LEA R12, P5, R2, c[0x0][0x218], 0x4 ;  /* 0x00008600020c4a11 */ /* 0x000fc800078a20ff */
[----:B------:R-:W-:-:S05]  /*3c10*/  @P4 LEA.HI.X R13, R2, c[0x0][0x21c], RZ, 0x4, P5 ;  /* 0x00008700020d4a11 */ /* 0x000fca00028f24ff */
[----:B---3--:R-:W2:Y:S01]  /*3c20*/  @P4 LDG.E.128 R20, [R12.64] ;  /* 0x000000040c144981 */ /* 0x008ea2000c1e1d00 */
[----:B-1----:R-:W1:Y:S03]  /*3c30*/  LDC.U8 R17, c[0x0][0x1f0] ;  /* 0x00007c00ff117b82 */ /* 0x002e660000000000 */
[----:B--2---:R-:W-:Y:S04]  /*3c40*/  @P4 STL.64 [R1+0x300], R20 ;  /* 0x0003001401004387 */ /* 0x004fe80000100a00 */
[----:B------:R2:W-:Y:S01]  /*3c50*/  @P4 STL.64 [R1+0x308], R22 ;  /* 0x0003081601004387 */ /* 0x0005e20000100a00 */
[----:B------:R-:W-:-:S03]  /*3c60*/  IADD3 R24, P4, R15, c[0x0][0x190], RZ ;  /* 0x000064000f187a10 */ /* 0x000fc60007f9e0ff */
[----:B------:R-:W3:Y:S01]  /*3c70*/  LDL R7, [R1+0x5b0] ;  /* 0x0005b00001077983 */ /* 0x000ee20000100800 */
[----:B------:R-:W-:Y:S02]  /*3c80*/  IADD3.X R25, R14, c[0x0][0x194], RZ, P4, !PT ;  /* 0x000065000e197a10 */ /* 0x000fe400027fe4ff */
[C---:B------:R-:W-:Y:S01]  /*3c90*/  LEA R14, P4, R2.reuse, c[0x0][0x188], 0x4 ;  /* 0x00006200020e7a11 */ /* 0x040fe200078820ff */
[----:B------:R-:W3:Y:S03]  /*3ca0*/  LDL.LU R6, [R1+0x270] ;  /* 0x0002700001067983 */ /* 0x000ee60000300800 */
[----:B------:R-:W-:Y:S01]  /*3cb0*/  LEA.HI.X R15, R2, c[0x0][0x18c], RZ, 0x4, P4 ;  /* 0x00006300020f7a11 */ /* 0x000fe200020f24ff */
[----:B------:R-:W3:Y:S01]  /*3cc0*/  LDL R5, [R1+0x5b4] ;  /* 0x0005b40001057983 */ /* 0x000ee20000100800 */
[----:B-1----:R-:W-:-:S03]  /*3cd0*/  ISETP.NE.AND P4, PT, R17, RZ, PT ;  /* 0x000000ff1100720c */ /* 0x002fc60003f85270 */
[----:B--2---:R1:W2:Y:S01]  /*3ce0*/  LDG.E.128 R20, [R14.64] ;  /* 0x000000040e147981 */ /* 0x0042a2000c1e1d00 */
[----:B----4-:R-:W-:Y:S01]  /*3cf0*/  FSEL R28, R16, RZ, !P4 ;  /* 0x000000ff101c7208 */ /* 0x010fe20006000000 */
[----:B------:R-:W-:Y:S02]  /*3d00*/  HFMA2.MMA R16, -RZ, RZ, 0, 9.5367431640625e-07 ;  /* 0x00000010ff107435 */ /* 0x000fe400000001ff */
[----:B------:R-:W4:Y:S04]  /*3d10*/  LDL.LU R4, [R1+0x130] ;  /* 0x0001300001047983 */ /* 0x000f280000300800 */
[----:B------:R-:W3:Y:S04]  /*3d20*/  LDL R3, [R1+0x5a8] ;  /* 0x0005a80001037983 */ /* 0x000ee80000100800 */
[CC--:B------:R-:W-:Y:S01]  /*3d30*/  IMAD.WIDE.U32 R12, R2.reuse, R16.reuse, c[0x0][0x210] ;  /* 0x00008400020c7625 */ /* 0x0c0fe200078e0010 */
[----:B------:R0:W3:Y:S03]  /*3d40*/  LDG.E R24, [R24.64] ;  /* 0x0000000418187981 */ /* 0x0000e6000c1e1900 */
[----:B------:R-:W-:-:S02]  /*3d50*/  IMAD.WIDE.U32 R16, R2, R16, c[0x0][0x208] ;  /* 0x0000820002107625 */ /* 0x000fc400078e0010 */
[----:B-1----:R-:W3:Y:S04]  /*3d60*/  LDG.E.128 R12, [R12.64] ;  /* 0x000000040c0c7981 */ /* 0x002ee8000c1e1d00 */
[----:B------:R-:W4:Y:S01]  /*3d70*/  LDG.E.128 R16, [R16.64] ;  /* 0x0000000410107981 */ /* 0x000f22000c1e1d00 */
[C---:B--2---:R-:W-:Y:S02]  /*3d80*/  FADD.FTZ R20, -R28.reuse, R20 ;  /* 0x000000141c147221 */ /* 0x044fe40000010100 */
[C---:B------:R-:W-:Y:S02]  /*3d90*/  FADD.FTZ R21, -R28.reuse, R21 ;  /* 0x000000151c157221 */ /* 0x040fe40000010100 */
[C---:B------:R-:W-:Y:S02]  /*3da0*/  FADD.FTZ R22, -R28.reuse, R22 ;  /* 0x000000161c167221 */ /* 0x040fe40000010100 */
[----:B------:R-:W-:-:S02]  /*3db0*/  FADD.FTZ R23, -R28, R23 ;  /* 0x000000171c177221 */ /* 0x000fc40000010100 */
[----:B------:R-:W2:Y:S01]  /*3dc0*/  LDL.LU R28, [R1+0x1d0] ;  /* 0x0001d000011c7983 */ /* 0x000ea20000300800 */
[----:B0-----:R-:W-:-:S03]  /*3dd0*/  FMUL.FTZ R25, R0, R20 ;  /* 0x0000001400197220 */ /* 0x001fc60000410000 */
[----:B------:R-:W2:Y:S01]  /*3de0*/  LDL.LU R8, [R1+0x1d4] ;  /* 0x0001d40001087983 */ /* 0x000ea20000300800 */
[----:B---3--:R-:W-:-:S03]  /*3df0*/  FMUL.FTZ R20, R7, R12 ;  /* 0x0000000c07147220 */ /* 0x008fc60000410000 */
[----:B------:R-:W3:Y:S04]  /*3e00*/  LDL.LU R7, [R1+0x274] ;  /* 0x0002740001077983 */ /* 0x000ee80000300800 */
[----:B------:R0:W-:Y:S01]  /*3e10*/  STL [R1+0x344], R24 ;  /* 0x0003441801007387 */ /* 0x0001e20000100800 */
[----:B----4-:R-:W-:-:S03]  /*3e20*/  FFMA.FTZ R6, R16, R25, R6 ;  /* 0x0000001910067223 */ /* 0x010fc60000010006 */
[----:B0-----:R-:W4:Y:S04]  /*3e30*/  LDL R24, [R1+0x5ac] ;  /* 0x0005ac0001187983 */ /* 0x001f280000100800 */
        /* <DEDUP_REMOVED lines=9> */
[----:B0-----:R-:W4:Y:S04]  /*3ed0*/  LDL.LU R6, [R1+0x94] ;  /* 0x0000940001067983 */ /* 0x001f280000300800 */
[----:B------:R-:W4:Y:S04]  /*3ee0*/  LDL.LU R20, [R1+0x134] ;  /* 0x0001340001147983 */ /* 0x000f280000300800 */
[----:B------:R-:W4:Y:S04]  /*3ef0*/  LDL.LU R5, [R1+0x1d8] ;  /* 0x0001d80001057983 */ /* 0x000f280000300800 */
[----:B------:R-:W-:Y:S01]  /*3f00*/  STL [R1+0x4b0], R28 ;  /* 0x0004b01c01007387 */ /* 0x000fe20000100800 */
[----:B---3--:R-:W-:-:S02]  /*3f10*/  FFMA.FTZ R7, R17, R21, R7 ;  /* 0x0000001511077223 */ /* 0x008fc40000010007 */
[----:B--2---:R-:W-:Y:S02]  /*3f20*/  FADD.FTZ R16, R16, R12 ;  /* 0x0000000c10107221 */ /* 0x004fe40000010000 */
[----:B------:R-:W-:-:S03]  /*3f30*/  FMUL.FTZ R12, R3, R13 ;  /* 0x0000000d030c7220 */ /* 0x000fc60000410000 */
[----:B------:R-:W-:Y:S04]  /*3f40*/  STL [R1+0x90], R16 ;  /* 0x0000901001007387 */ /* 0x000fe80000100800 */
[----:B------:R0:W-:Y:S01]  /*3f50*/  STL [R1+0x130], R4 ;  /* 0x0001300401007387 */ /* 0x0001e20000100800 */
[----:B----4-:R-:W-:-:S03]  /*3f60*/  FFMA.FTZ R24, R24, R17, R12 ;  /* 0x0000001118187223 */ /* 0x010fc6000001000c */
        /* <DEDUP_REMOVED lines=60> */
.L_x_2235:
[----:B0-----:R-:W-:Y:S05]  /*4330*/  BSYNC B1 ;  /* 0x0000000000017941 */ /* 0x001fea0003800000 */
.L_x_2234:
        /* <DEDUP_REMOVED lines=10> */
[----:B------:R-:W4:Y:S04]  /*43e0*/  LDL R16, [R1] ;  /* 0x0000000001107983 */ /* 0x000f280000100800 */
[----:B-----5:R-:W-:Y:S02]  /*43f0*/  STL [R1+0x60c], R8 ;  /* 0x00060c0801007387 */ /* 0x020fe40000100800 */
[----:B------:R-:W-:Y:S02]  /*4400*/  @P4 IADD3 R12, P5, R15, c[0x0][0x198], RZ ;  /* 0x000066000f0c4a10 */ /* 0x000fe40007fbe0ff */
[----:B------:R-:W-:Y:S02]  /*4410*/  STL [R1+0x608], R7 ;  /* 0x0006080701007387 */ /* 0x000fe40000100800 */
[----:B------:R-:W-:-:S02]  /*4420*/  @P4 IADD3.X R13, R14, c[0x0][0x19c], RZ, P5, !PT ;  /* 0x000067000e0d4a10 */ /* 0x000fc40002ffe4ff */
        /* <DEDUP_REMOVED lines=123> */
.L_x_2237:
[----:B0-----:R-:W-:Y:S05]  /*4be0*/  BSYNC B1 ;  /* 0x0000000000017941 */ /* 0x001fea0003800000 */
.L_x_2236:
        /* <DEDUP_REMOVED lines=138> */
.L_x_2239:
[----:B0-----:R-:W-:Y:S05]  /*5490*/  BSYNC B1 ;  /* 0x0000000000017941 */ /* 0x001fea0003800000 */
.L_x_2238:
[----:B------:R-:W-:Y:S01]  /*54a0*/  BSSY B1, `(.L_x_2240) ;  /* 0x0000089000017945 */ /* 0x000fe20003800000 */
        /* <DEDUP_REMOVED lines=136> */
.L_x_2241:
[----:B0-----:R-:W-:Y:S05]  /*5d30*/  BSYNC B1 ;  /* 0x0000000000017941 */ /* 0x001fea0003800000 */
.L_x_2240:
        /* <DEDUP_REMOVED lines=38> */
[----:B------:R-:W-:Y:S02]  /*5fa0*/  IMAD.MOV.U32 R16, RZ, RZ, 0x10 ;  /* 0x00000010ff107424 */ /* 0x000fe400078e00ff */
[----:B------:R-:W4:Y:S02]  /*5fb0*/  LDL.LU R4, [R1+0xf0] ;  /* 0x0000f00001047983 */ /* 0x000f240000300800 */
[CC--:B------:R-:W-:Y:S02]  /*5fc0*/  IMAD.WIDE.U32 R12, R2.reuse, R16.reuse, c[0x0][0x210] ;  /* 0x00008400020c7625 */ /* 0x0c0fe400078e0010 */
[----:B------:R-:W3:Y:S02]  /*5fd0*/  LDL R3, [R1+0x528] ;  /* 0x0005280001037983 */ /* 0x000ee40000100800 */
[----:B------:R-:W-:-:S02]  /*5fe0*/  IMAD.WIDE.U32 R16, R2, R16, c[0x0][0x208] ;  /* 0x0000820002107625 */ /* 0x000fc400078e0010 */
[----:B-1----:R-:W3:Y:S04]  /*5ff0*/  LDG.E.128 R12, [R12.64] ;  /* 0x000000040c0c7981 */ /* 0x002ee8000c1e1d00 */
[----:B------:R-:W4:Y:S04]  /*6000*/  LDG.E.128 R16, [R16.64] ;  /* 0x0000000410107981 */ /* 0x000f28000c1e1d00 */
[----:B------:R1:W4:Y:S01]  /*6010*/  LDG.E R24, [R24.64] ;  /* 0x0000000418187981 */ /* 0x000322000c1e1900 */
[C---:B--2---:R-:W-:Y:S02]  /*6020*/  FADD.FTZ R20, -R28.reuse, R20 ;  /* 0x000000141c147221 */ /* 0x044fe40000010100 */
[----:B------:R-:W-:-:S02]  /*6030*/  FADD.FTZ R21, -R28, R21 ;  /* 0x000000151c157221 */ /* 0x000fc40000010100 */
[C---:B------:R-:W-:Y:S02]  /*6040*/  FADD.FTZ R22, -R28.reuse, R22 ;  /* 0x000000161c167221 */ /* 0x040fe40000010100 */
[----:B------:R-:W-:Y:S02]  /*6050*/  FADD.FTZ R23, -R28, R23 ;  /* 0x000000171c177221 */ /* 0x000fe40000010100 */
[----:B------:R-:W2:Y:S01]  /*6060*/  LDL.LU R28, [R1+0x190] ;  /* 0x00019000011c7983 */ /* 0x000ea20000300800 */
[----:B-1----:R-:W-:Y:S02]  /*6070*/  FMUL.FTZ R25, R0, R20 ;  /* 0x0000001400197220 */ /* 0x002fe40000410000 */
[----:B---3--:R-:W-:Y:S01]  /*6080*/  FMUL.FTZ R20, R7, R12 ;  /* 0x0000000c07147220 */ /* 0x008fe20000410000 */
[----:B------:R-:W3:Y:S04]  /*6090*/  LDL.LU R8, [R1+0x194] ;  /* 0x0001940001087983 */ /* 0x000ee80000300800 */
[----:B------:R-:W3:Y:S04]  /*60a0*/  LDL.LU R7, [R1+0x234] ;  /* 0x0002340001077983 */ /* 0x000ee80000300800 */
[----:B----4-:R1:W-:Y:S01]  /*60b0*/  STL [R1+0x334], R24 ;  /* 0x0003341801007387 */ /* 0x0103e20000100800 */
[----:B------:R-:W-:-:S03]  /*60c0*/  FFMA.FTZ R6, R16, R25, R6 ;  /* 0x0000001910067223 */ /* 0x000fc60000010006 */
[----:B-1----:R-:W4:Y:S04]  /*60d0*/  LDL R24, [R1+0x52c] ;  /* 0x00052c0001187983 */ /* 0x002f280000100800 */
[----:B------:R-:W-:Y:S01]  /*60e0*/  STL [R1+0x400], R25 ;  /* 0x0004001901007387 */ /* 0x000fe20000100800 */
[----:B--2---:R-:W-:-:S05]  /*60f0*/  FADD.FTZ R28, R28, R16 ;  /* 0x000000101c1c7221 */ /* 0x004fca0000010000 */
[----:B------:R1:W-:Y:S02]  /*6100*/  STL [R1+0x190], R28 ;  /* 0x0001901c01007387 */ /* 0x0003e40000100800 */
[----:B-1----:R-:W-:Y:S02]  /*6110*/  FFMA.FTZ R28, R5, R16, R20 ;  /* 0x00000010051c7223 */ /* 0x002fe40000010014 */
[----:B------:R-:W2:Y:S01]  /*6120*/  LDL.LU R16, [R1+0x50] ;  /* 0x0000500001107983 */ /* 0x000ea20000300800 */
[----:B------:R-:W-:-:S03]  /*6130*/  FFMA.FTZ R4, R12, R25, R4 ;  /* 0x000000190c047223 */ /* 0x000fc60000010004 */
[----:B------:R1:W-:Y:S01]  /*6140*/  STL [R1+0x230], R6 ;  /* 0x0002300601007387 */ /* 0x0003e20000100800 */
[----:B------:R-:W-:Y:S02]  /*6150*/  FMUL.FTZ R21, R0, R21 ;  /* 0x0000001500157220 */ /* 0x000fe40000410000 */
[----:B---3--:R-:W-:Y:S01]  /*6160*/  FADD.FTZ R8, R8, R17 ;  /* 0x0000001108087221 */ /* 0x008fe20000010000 */
[----:B-1----:R-:W3:Y:S04]  /*6170*/  LDL.LU R6, [R1+0x54] ;  /* 0x0000540001067983 */ /* 0x002ee80000300800 */
[----:B------:R-:W3:Y:S04]  /*6180*/  LDL.LU R20, [R1+0xf4] ;  /* 0x0000f40001147983 */ /* 0x000ee80000300800 */
[----:B------:R-:W3:Y:S04]  /*6190*/  LDL.LU R5, [R1+0x198] ;  /* 0x0001980001057983 */ /* 0x000ee80000300800 */
[----:B------:R-:W-:Y:S01]  /*61a0*/  STL [R1+0x4a0], R28 ;  /* 0x0004a01c01007387 */ /* 0x000fe20000100800 */
[----:B------:R-:W-:-:S02]  /*61b0*/  FFMA.FTZ R7, R17, R21, R7 ;  /* 0x0000001511077223 */ /* 0x000fc40000010007 */
[----:B--2---:R-:W-:Y:S02]  /*61c0*/  FADD.FTZ R16, R16, R12 ;  /* 0x0000000c10107221 */ /* 0x004fe40000010000 */
[----:B------:R-:W-:-:S03]  /*61d0*/  FMUL.FTZ R12, R3, R13 ;  /* 0x0000000d030c7220 */ /* 0x000fc60000410000 */
[----:B------:R-:W-:Y:S04]  /*61e0*/  STL [R1+0x50], R16 ;  /* 0x0000501001007387 */ /* 0x000fe80000100800 */
[----:B------:R1:W-:Y:S01]  /*61f0*/  STL [R1+0xf0], R4 ;  /* 0x0000f00401007387 */ /* 0x0003e20000100800 */
[----:B----4-:R-:W-:-:S03]  /*6200*/  FFMA.FTZ R24, R24, R17, R12 ;  /* 0x0000001118187223 */ /* 0x010fc6000001000c */
[----:B-1----:R-:W2:Y:S04]  /*6210*/  LDL.LU R4, [R1+0x238] ;  /* 0x0002380001047983 */ /* 0x002ea80000300800 */
[----:B------:R-:W4:Y:S04]  /*6220*/  LDL.LU R3, [R1+0x58] ;  /* 0x0000580001037983 */ /* 0x000f280000300800 */
[----:B------:R-:W4:Y:S04]  /*6230*/  LDL.LU R16, [R1+0xf8] ;  /* 0x0000f80001107983 */ /* 0x000f280000300800 */
[----:B------:R1:W-:Y:S04]  /*6240*/  STL [R1+0x194], R8 ;  /* 0x0001940801007387 */ /* 0x0003e80000100800 */
[----:B-1----:R0:W5:Y:S04]  /*6250*/  LDL.LU R8, [R1+0x60c] ;  /* 0x00060c0001087983 */ /* 0x0021680000300800 */
[----:B------:R-:W-:Y:S04]  /*6260*/  STL [R1+0x3d8], R21 ;  /* 0x0003d81501007387 */ /* 0x000fe80000100800 */
[----:B------:R1:W-:Y:S04]  /*6270*/  STL [R1+0x234], R7 ;  /* 0x0002340701007387 */ /* 0x0003e80000100800 */
[----:B-1----:R0:W5:Y:S04]  /*6280*/  LDL.LU R7, [R1+0x608] ;  /* 0x0006080001077983 */ /* 0x0021680000300800 */
[----:B------:R-:W4:Y:S04]  /*6290*/  LDL R12, [R1+0x520] ;  /* 0x00052000010c7983 */ /* 0x000f280000100800 */
[----:B------:R-:W4:Y:S01]  /*62a0*/  LDL R17, [R1+0x524] ;  /* 0x0005240001117983 */ /* 0x000f220000100800 */
[----:B---3--:R-:W-:-:S02]  /*62b0*/  FADD.FTZ R6, R6, R13 ;  /* 0x0000000d06067221 */ /* 0x008fc40000010000 */
[----:B------:R-:W-:-:S03]  /*62c0*/  FFMA.FTZ R20, R13, R21, R20 ;  /* 0x000000150d147223 */ /* 0x000fc60000010014 */
[----:B------:R1:W-:Y:S01]  /*62d0*/  STL [R1+0x54], R6 ;  /* 0x0000540601007387 */ /* 0x0003e20000100800 */
[----:B------:R-:W-:-:S03]  /*62e0*/  FADD.FTZ R5, R5, R18 ;  /* 0x0000001205057221 */ /* 0x000fc60000010000 */
[----:B-1----:R0:W5:Y:S04]  /*62f0*/  LDL.LU R6, [R1+0x604] ;  /* 0x0006040001067983 */ /* 0x0021680000300800 */
[----:B------:R-:W3:Y:S04]  /*6300*/  LDL.LU R13, [R1+0xfc] ;  /* 0x0000fc00010d7983 */ /* 0x000ee80000300800 */
[----:B------:R1:W-:Y:S02]  /*6310*/  STL [R1+0xf4], R20 ;  /* 0x0000f41401007387 */ /* 0x0003e40000100800 */
[----:B-1----:R-:W-:-:S02]  /*6320*/  FMUL.FTZ R20, R0, R22 ;  /* 0x0000001600147220 */ /* 0x002fc40000410000 */
[----:B------:R-:W3:Y:S04]  /*6330*/  LDL.LU R22, [R1+0x5c] ;  /* 0x00005c0001167983 */ /* 0x000ee80000300800 */
[----:B------:R-:W-:Y:S04]  /*6340*/  STL [R1+0x478], R24 ;  /* 0x0004781801007387 */ /* 0x000fe80000100800 */
[----:B------:R1:W-:Y:S04]  /*6350*/  STL [R1+0x198], R5 ;  /* 0x0001980501007387 */ /* 0x0003e80000100800 */
[----:B-1----:R0:W5:Y:S04]  /*6360*/  LDL.LU R5, [R1+0x600] ;  /* 0x0006000001057983 */ /* 0x0021680000300800 */
[----:B------:R-:W-:Y:S01]  /*6370*/  STL [R1+0x3b0], R20 ;  /* 0x0003b01401007387 */ /* 0x000fe20000100800 */
[----:B--2---:R-:W-:-:S02]  /*6380*/  FFMA.FTZ R4, R18, R20, R4 ;  /* 0x0000001412047223 */ /* 0x004fc40000010004 */
[----:B----4-:R-:W-:-:S03]  /*6390*/  FADD.FTZ R3, R3, R14 ;  /* 0x0000000e03037221 */ /* 0x010fc60000010000 */
[----:B------:R1:W-:Y:S01]  /*63a0*/  STL [R1+0x238], R4 ;  /* 0x0002380401007387 */ /* 0x0003e20000100800 */
[----:B------:R-:W-:-:S03]  /*63b0*/  FFMA.FTZ R16, R14, R20, R16 ;  /* 0x000000140e107223 */ /* 0x000fc60000010010 */
[----:B-1----:R0:W5:Y:S01]  /*63c0*/  LDL.LU R4, [R1+0x5fc] ;  /* 0x0005fc0001047983 */ /* 0x0021620000300800 */
[----:B------:R-:W-:-:S04]  /*63d0*/  FMUL.FTZ R12, R12, R14 ;  /* 0x0000000e0c0c7220 */ /* 0x000fc80000410000 */
[----:B------:R-:W-:Y:S02]  /*63e0*/  FFMA.FTZ R17, R17, R18, R12 ;  /* 0x0000001211117223 */ /* 0x000fe4000001000c */
[----:B------:R-:W2:Y:S04]  /*63f0*/  LDL R12, [R1+0x518] ;  /* 0x00051800010c7983 */ /* 0x000ea80000100800 */
[----:B------:R-:W4:Y:S04]  /*6400*/  LDL R18, [R1+0x51c] ;  /* 0x00051c0001127983 */ /* 0x000f280000100800 */
[----:B------:R1:W-:Y:S04]  /*6410*/  STL [R1+0x58], R3 ;  /* 0x0000580301007387 */ /* 0x0003e80000100800 */
[----:B-1----:R0:W5:Y:S04]  /*6420*/  LDL.LU R3, [R1+0x5f8] ;  /* 0x0005f80001037983 */ /* 0x0021680000300800 */
[----:B------:R-:W4:Y:S04]  /*6430*/  LDL.LU R14, [R1+0x23c] ;  /* 0x00023c00010e7983 */ /* 0x000f280000300800 */
[----:B------:R1:W-:Y:S02]  /*6440*/  STL [R1+0xf8], R16 ;  /* 0x0000f81001007387 */ /* 0x0003e40000100800 */
[----:B-1----:R-:W-:-:S02]  /*6450*/  FMUL.FTZ R16, R0, R23 ;  /* 0x0000001700107220 */ /* 0x002fc40000410000 */
[----:B------:R-:W4:Y:S04]  /*6460*/  LDL.LU R23, [R1+0x19c] ;  /* 0x00019c0001177983 */ /* 0x000f280000300800 */
[----:B------:R-:W-:Y:S01]  /*6470*/  STL [R1+0x450], R17 ;  /* 0x0004501101007387 */ /* 0x000fe20000100800 */
[----:B---3--:R-:W-:-:S03]  /*6480*/  FADD.FTZ R22, R22, R15 ;  /* 0x0000000f16167221 */ /* 0x008fc60000010000 */
[----:B------:R-:W-:Y:S01]  /*6490*/  STL [R1+0x388], R16 ;  /* 0x0003881001007387 */ /* 0x000fe20000100800 */
[-C--:B------:R-:W-:Y:S01]  /*64a0*/  FFMA.FTZ R13, R15, R16.reuse, R13 ;  /* 0x000000100f0d7223 */ /* 0x080fe2000001000d */
[----:B------:R-:W-:Y:S01]  /*64b0*/  IADD3 R2, R2, 0x20, RZ ;  /* 0x0000002002027810 */ /* 0x000fe20007ffe0ff */
[----:B--2---:R-:W-:Y:S02]  /*64c0*/  FMUL.FTZ R12, R12, R15 ;  /* 0x0000000f0c0c7220 */ /* 0x004fe40000410000 */
[----:B----4-:R-:W-:-:S05]  /*64d0*/  FFMA.FTZ R14, R19, R16, R14 ;  /* 0x00000010130e7223 */ /* 0x010fca000001000e */
[----:B------:R1:W-:Y:S02]  /*64e0*/  STL [R1+0x23c], R14 ;  /* 0x00023c0e01007387 */ /* 0x0003e40000100800 */
[----:B-1----:R-:W-:Y:S02]  /*64f0*/  FFMA.FTZ R14, R18, R19, R12 ;  /* 0x00000013120e7223 */ /* 0x002fe4000001000c */
        /* <DEDUP_REMOVED lines=13> */
.L_x_2243:
[----:B0-----:R-:W-:Y:S05]  /*65d0*/  BSYNC B1 ;  /* 0x0000000000017941 */ /* 0x001fea0003800000 */
.L_x_2242:
        /* <DEDUP_REMOVED lines=137> */
.L_x_2245:
[----:B0-----:R-:W-:Y:S05]  /*6e70*/  BSYNC B1 ;  /* 0x0000000000017941 */ /* 0x001fea0003800000 */
.L_x_2244:
        /* <DEDUP_REMOVED lines=137> */
.L_x_2247:
[----:B0-----:R-:W-:Y:S05]  /*7710*/  BSYNC B1 ;  /* 0x0000000000017941 */ /* 0x001fea0003800000 */
.L_x_2246:
[----:B------:R-:W-:Y:S01]  /*7720*/  ISETP.GE.U32.AND P4, PT, R29, 0x140, PT ;  /* 0x000001401d00780c */ /* 0x000fe20003f86070 */
[----:B------:R-:W-:-:S12]  /*7730*/  BSSY B1, `(.L_x_2248) ;  /* 0x0000084000017945 */ /* 0x000fd80003800000 */
[----:B------:R-:W-:Y:S05]  /*7740*/  @!P4 BRA `(.L_x_2249) ;  /* 0x000008200000c947 */ /* 0x000fea0003800000 */
[----:B------:R0:W2:Y:S01]  /*7750*/  LDL R17, [R1+0x350] ;  /* 0x0003500001117983 */ /* 0x0000a20000100800 */
[----:B------:R-:W-:-:S03]  /*7760*/  ISETP.NE.U32.AND P4, PT, RZ, c[0x0][0x250], PT ;  /* 0x00009400ff007a0c */ /* 0x000fc60003f85070 */
[----:B------:R0:W3:Y:S01]  /*7770*/  LDL.64 R20, [R1+0x290] ;  /* 0x0002900001147983 */ /* 0x0000e20000100a00 */
[----:B------:R-:W-:Y:S02]  /*7780*/  ISETP.NE.AND.EX P4, PT, RZ, c[0x0][0x254], PT, P4 ;  /* 0x00009500ff007a0c */ /* 0x000fe40003f85340 */
[----:B------:R-:W-:Y:S01]  /*7790*/  SHF.L.U32 R15, R2, 0x2, RZ ;  /* 0x00000002020f7819 */ /* 0x000fe200000006ff */
[----:B------:R0:W3:Y:S01]  /*77a0*/  LDL.64 R22, [R1+0x298] ;  /* 0x0002980001167983 */ /* 0x0000e20000100a00 */
[----:B------:R-:W-:-:S03]  /*77b0*/  SHF.R.U32.HI R14, RZ, 0x1e, R2 ;  /* 0x0000001eff0e7819 */ /* 0x000fc60000011602 */
[----:B------:R-:W4:Y:S04]  /*77c0*/  LDL.LU R16, [R1] ;  /* 0x0000000001107983 */ /* 0x000f280000300800 */
[----:B-----5:R-:W-:Y:S02]  /*77d0*/  STL [R1+0x604], R6 ;  /* 0x0006040601007387 */ /* 0x020fe40000100800 */
[----:B------:R-:W-:Y:S02]  /*77e0*/  @P4 IADD3 R12, P5, R15, c[0x0][0x198], RZ ;  /* 0x000066000f0c4a10 */ /* 0x000fe40007fbe0ff */
[----:B------:R-:W-:Y:S02]  /*77f0*/  STL [R1+0x600], R5 ;  /* 0x0006000501007387 */ /* 0x000fe40000100800 */
[----:B------:R-:W-:-:S02]  /*7800*/  @P4 IADD3.X R13, R14, c[0x0][0x19c], RZ, P5, !PT ;  /* 0x000067000e0d4a10 */ /* 0x000fc40002ffe4ff */
[----:B------:R-:W-:Y:S04]  /*7810*/  STL [R1+0x5fc], R4 ;  /* 0x0005fc0401007387 */ /* 0x000fe80000100800 */
[----:B------:R-:W-:Y:S04]  /*7820*/  STL [R1+0x5f8], R3 ;  /* 0x0005f80301007387 */ /* 0x000fe80000100800 */
[----:B--2---:R-:W2:Y:S04]  /*7830*/  @P4 LDG.E R17, [R12.64] ;  /* 0x000000040c114981 */ /* 0x004ea8000c1e1900 */
[----:B--2---:R1:W-:Y:S01]  /*7840*/  @P4 STL [R1+0x350], R17 ;  /* 0x0003501101004387 */ /* 0x0043e20000100800 */
[----:B------:R-:W-:-:S04]  /*7850*/  ISETP.NE.U32.AND P4, PT, RZ, c[0x0][0x218], PT ;  /* 0x00008600ff007a0c */ /* 0x000fc80003f85070 */
[----:B------:R-:W-:Y:S01]  /*7860*/  ISETP.NE.AND.EX P4, PT, RZ, c[0x0][0x21c], PT, P4 ;  /* 0x00008700ff007a0c */ /* 0x000fe20003f85340 */
[----:B-1----:R-:W1:-:S12]  /*7870*/  LDC.U8 R17, c[0x0][0x1f0] ;  /* 0x00007c00ff117b82 */ /* 0x002e580000000000 */
[----:B------:R-:W-:-:S04]  /*7880*/  @P4 LEA R12, P5, R2, c[0x0][0x218], 0x4 ;  /* 0x00008600020c4a11 */ /* 0x000fc800078a20ff */
[----:B------:R-:W-:-:S05]  /*7890*/  @P4 LEA.HI.X R13, R2, c[0x0][0x21c], RZ, 0x4, P5 ;  /* 0x00008700020d4a11 */ /* 0x000fca00028f24ff */
[----:B---3--:R-:W2:Y:S04]  /*78a0*/  @P4 LDG.E.128 R20, [R12.64] ;  /* 0x000000040c144981 */ /* 0x008ea8000c1e1d00 */
[----:B--2---:R-:W-:Y:S04]  /*78b0*/  @P4 STL.64 [R1+0x290], R20 ;  /* 0x0002901401004387 */ /* 0x004fe80000100a00 */
[----:B------:R2:W-:Y:S01]  /*78c0*/  @P4 STL.64 [R1+0x298], R22 ;  /* 0x0002981601004387 */ /* 0x0005e20000100a00 */
[----:B-1----:R-:W-:Y:S01]  /*78d0*/  ISETP.NE.AND P4, PT, R17, RZ, PT ;  /* 0x000000ff1100720c */ /* 0x002fe20003f85270 */
[----:B------:R-:W-:-:S02]  /*78e0*/  HFMA2.MMA R12, -RZ, RZ, 0, 9.5367431640625e-07 ;  /* 0x00000010ff0c7435 */ /* 0x000fc400000001ff */
[----:B------:R-:W3:Y:S01]  /*78f0*/  LDL R6, [R1+0x4d4] ;  /* 0x0004d40001067983 */ /* 0x000ee20000100800 */
[----:B----4-:R-:W-:Y:S02]  /*7900*/  FSEL R28, R16, RZ, !P4 ;  /* 0x000000ff101c7208 */ /* 0x010fe40006000000 */
[----:B------:R-:W-:Y:S01]  /*7910*/  IADD3 R24, P4, R15, c[0x0][0x190], RZ ;  /* 0x000064000f187a10 */ /* 0x000fe20007f9e0ff */
[----:B------:R-:W4:Y:S03]  /*7920*/  LDL.LU R5, [R1+0x20] ;  /* 0x0000200001057983 */ /* 0x000f260000300800 */
[----:B------:R-:W-:Y:S01]  /*7930*/  IADD3.X R25, R14, c[0x0][0x194], RZ, P4, !PT ;  /* 0x000065000e197a10 */ /* 0x000fe200027fe4ff */
[CC--:B------:R-:W-:Y:S01]  /*7940*/  IMAD.WIDE.U32 R16, R2.reuse, R12.reuse, c[0x0][0x208] ;  /* 0x0000820002107625 */ /* 0x0c0fe200078e000c */
[C---:B------:R-:W-:Y:S01]  /*7950*/  LEA R14, P4, R2.reuse, c[0x0][0x188], 0x4 ;  /* 0x00006200020e7a11 */ /* 0x040fe200078820ff */
[----:B------:R-:W3:Y:S03]  /*7960*/  LDL.LU R4, [R1+0xc0] ;  /* 0x0000c00001047983 */ /* 0x000ee60000300800 */
[C---:B------:R-:W-:Y:S01]  /*7970*/  LEA.HI.X R15, R2.reuse, c[0x0][0x18c], RZ, 0x4, P4 ;  /* 0x00006300020f7a11 */ /* 0x040fe200020f24ff */
[----:B------:R1:W3:Y:S04]  /*7980*/  LDG.E R25, [R24.64] ;  /* 0x0000000418197981 */ /* 0x0002e8000c1e1900 */
[----:B--2---:R2:W3:Y:S01]  /*7990*/  LDG.E.128 R20, [R14.64] ;  /* 0x000000040e147981 */ /* 0x0044e2000c1e1d00 */
[----:B------:R-:W-:-:S03]  /*79a0*/  IMAD.WIDE.U32 R12, R2, R12, c[0x0][0x210] ;  /* 0x00008400020c7625 */ /* 0x000fc600078e000c */
[----:B------:R-:W4:Y:S04]  /*79b0*/  LDG.E.128 R16, [R16.64] ;  /* 0x0000000410107981 */ /* 0x000f28000c1e1d00 */
[----:B-1----:R-:W4:Y:S04]  /*79c0*/  LDL.LU R24, [R1+0x200] ;  /* 0x0002000001187983 */ /* 0x002f280000300800 */
[----:B------:R-:W4:Y:S04]  /*79d0*/  LDL R3, [R1+0x4c8] ;  /* 0x0004c80001037983 */ /* 0x000f280000100800 */
[----:B--2---:R-:W2:Y:S01]  /*79e0*/  LDG.E.128 R12, [R12.64] ;  /* 0x000000040c0c7981 */ /* 0x004ea2000c1e1d00 */
[----:B---3--:R-:W-:-:S03]  /*79f0*/  FADD.FTZ R2, -R28, R20 ;  /* 0x000000141c027221 */ /* 0x008fc60000010100 */
[----:B------:R-:W3:Y:S01]  /*7a00*/  LDL.LU R20, [R1+0x160] ;  /* 0x0001600001147983 */ /* 0x000ee20000300800 */
[C---:B------:R-:W-:Y:S02]  /*7a10*/  FADD.FTZ R21, -R28.reuse, R21 ;  /* 0x000000151c157221 */ /* 0x040fe40000010100 */
[C---:B------:R-:W-:Y:S02]  /*7a20*/  FADD.FTZ R22, -R28.reuse, R22 ;  /* 0x000000161c167221 */ /* 0x040fe40000010100 */
[----:B------:R-:W-:Y:S02]  /*7a30*/  FADD.FTZ R23, -R28, R23 ;  /* 0x000000171c177221 */ /* 0x000fe40000010100 */
[----:B------:R-:W3:Y:S04]  /*7a40*/  LDL R28, [R1+0x4d0] ;  /* 0x0004d000011c7983 */ /* 0x000ee80000100800 */
[----:B------:R1:W-:Y:S02]  /*7a50*/  STL [R1+0x8], R25 ;  /* 0x0000081901007387 */ /* 0x0003e40000100800 */
[----:B-1----:R-:W-:-:S04]  /*7a60*/  FMUL.FTZ R25, R0, R2 ;  /* 0x0000000200197220 */ /* 0x002fc80000410000 */
[-C--:B----4-:R-:W-:Y:S02]  /*7a70*/  FFMA.FTZ R24, R16, R25.reuse, R24 ;  /* 0x0000001910187223 */ /* 0x090fe40000010018 */
[----:B--2---:R-:W-:Y:S02]  /*7a80*/  FADD.FTZ R5, R5, R12 ;  /* 0x0000000c05057221 */ /* 0x004fe40000010000 */
[----:B------:R-:W-:Y:S02]  /*7a90*/  FFMA.FTZ R4, R12, R25, R4 ;  /* 0x000000190c047223 */ /* 0x000fe40000010004 */
[----:B---3--:R-:W-:Y:S02]  /*7aa0*/  FADD.FTZ R20, R20, R16 ;  /* 0x0000001014147221 */ /* 0x008fe40000010000 */
[----:B------:R-:W-:Y:S02]  /*7ab0*/  FMUL.FTZ R2, R28, R12 ;  /* 0x0000000c1c027220 */ /* 0x000fe40000410000 */
[----:B------:R-:W2:Y:S04]  /*7ac0*/  LDL R28, [R1+0x4cc] ;  /* 0x0004cc00011c7983 */ /* 0x000ea80000100800 */
[----:B------:R-:W-:Y:S04]  /*7ad0*/  STL [R1+0x3f4], R25 ;  /* 0x0003f41901007387 */ /* 0x000fe80000100800 */
[----:B------:R1:W-:Y:S04]  /*7ae0*/  STL [R1+0x200], R24 ;  /* 0x0002001801007387 */ /* 0x0003e80000100800 */
[----:B------:R3:W-:Y:S01]  /*7af0*/  STL [R1+0x160], R20 ;  /* 0x0001601401007387 */ /* 0x0007e20000100800 */
[----:B-1----:R-:W-:-:S03]  /*7b00*/  FFMA.FTZ R24, R6, R16, R2 ;  /* 0x0000001006187223 */ /* 0x002fc60000010002 */
[----:B------:R-:W4:Y:S01]  /*7b10*/  LDL.LU R6, [R1+0x24] ;  /* 0x0000240001067983 */ /* 0x000f220000300800 */
[----:B---3--:R-:W-:-:S03]  /*7b20*/  FMUL.FTZ R20, R0, R21 ;  /* 0x0000001500147220 */ /* 0x008fc60000410000 */
[----:B------:R-:W3:Y:S04]  /*7b30*/  LDL.LU R16, [R1+0xc4] ;  /* 0x0000c40001107983 */ /* 0x000ee80000300800 */
[----:B------:R-:W2:Y:S04]  /*7b40*/  LDL.LU R12, [R1+0x204] ;  /* 0x00020400010c7983 */ /* 0x000ea80000300800 */
[----:B------:R1:W-:Y:S04]  /*7b50*/  STL [R1+0x20], R5 ;  /* 0x0000200501007387 */ /* 0x0003e80000100800 */
[----:B------:R-:W3:Y:S01]  /*7b60*/  LDL.LU R21, [R1+0x164] ;  /* 0x0001640001157983 */ /* 0x000ee20000300800 */
[----:B------:R-:W-:-:S03]  /*7b70*/  FMUL.FTZ R2, R3, R13 ;  /* 0x0000000d03027220 */ /* 0x000fc60000410000 */
[----:B------:R0:W-:Y:S04]  /*7b80*/  STL [R1+0xc0], R4 ;  /* 0x0000c00401007387 */ /* 0x0001e80000100800 */
[----:B------:R-:W-:Y:S04]  /*7b90*/  STL [R1+0x494], R24 ;  /* 0x0004941801007387 */ /* 0x000fe80000100800 */
[----:B-1----:R-:W3:Y:S04]  /*7ba0*/  LDL.LU R5, [R1+0x168] ;  /* 0x0001680001057983 */ /* 0x002ee80000300800 */
[----:B0-----:R-:W3:Y:S04]  /*7bb0*/  LDL.LU R4, [R1+0x208] ;  /* 0x0002080001047983 */ /* 0x001ee80000300800 */
[----:B------:R-:W3:Y:S04]  /*7bc0*/  LDL.LU R3, [R1+0x28] ;  /* 0x0000280001037983 */ /* 0x000ee80000300800 */
[----:B------:R-:W-:Y:S01]  /*7bd0*/  STL [R1+0x3cc], R20 ;  /* 0x0003cc1401007387 */ /* 0x000fe20000100800 */
[----:B----4-:R-:W-:-:S02]  /*7be0*/  FADD.FTZ R6, R6, R13 ;  /* 0x0000000d06067221 */ /* 0x010fc40000010000 */
[----:B--2---:R-:W-:Y:S02]  /*7bf0*/  FFMA.FTZ R12, R17, R20, R12 ;  /* 0x00000014110c7223 */ /* 0x004fe4000001000c */
[----:B---3--:R-:W-:-:S05]  /*7c00*/  FADD.FTZ R21, R21, R17 ;  /* 0x0000001115157221 */ /* 0x008fca0000010000 */
[----:B------:R0:W-:Y:S01]  /*7c10*/  STL [R1+0x164], R21 ;  /* 0x0001641501007387 */ /* 0x0001e20000100800 */
[----:B------:R-:W-:Y:S02]  /*7c20*/  FFMA.FTZ R16, R13, R20, R16 ;  /* 0x000000140d107223 */ /* 0x000fe40000010010 */
[----:B0-----:R-:W-:Y:S02]  /*7c30*/  FFMA.FTZ R21, R28, R17, R2 ;  /* 0x000000111c157223 */ /* 0x001fe40000010002 */
[----:B------:R-:W2:Y:S04]  /*7c40*/  LDL R2, [R1+0x4c0] ;  /* 0x0004c00001027983 */ /* 0x000ea80000100800 */
[----:B------:R-:W3:Y:S04]  /*7c50*/  LDL R17, [R1+0x4c4] ;  /* 0x0004c40001117983 */ /* 0x000ee80000100800 */
[----:B------:R0:W-:Y:S04]  /*7c60*/  STL [R1+0x204], R12 ;  /* 0x0002040c01007387 */ /* 0x0001e80000100800 */
[----:B------:R-:W4:Y:S04]  /*7c70*/  LDL.LU R28, [R1+0x2c] ;  /* 0x00002c00011c7983 */ /* 0x000f280000300800 */
[----:B0-----:R-:W4:Y:S04]  /*7c80*/  LDL.LU R12, [R1+0xcc] ;  /* 0x0000cc00010c7983 */ /* 0x001f280000300800 */
[----:B------:R0:W-:Y:S04]  /*7c90*/  STL [R1+0x24], R6 ;  /* 0x0000240601007387 */ /* 0x0001e80000100800 */
[----:B0-----:R0:W5:Y:S04]  /*7ca0*/  LDL.LU R6, [R1+0x604] ;  /* 0x0006040001067983 */ /* 0x0011680000300800 */
[----:B------:R-:W4:Y:S01]  /*7cb0*/  LDL.LU R13, [R1+0xc8] ;  /* 0x0000c800010d7983 */ /* 0x000f220000300800 */
[----:B------:R-:W-:-:S03]  /*7cc0*/  FADD.FTZ R5, R5, R18 ;  /* 0x0000001205057221 */ /* 0x000fc60000010000 */
[----:B------:R1:W-:Y:S01]  /*7cd0*/  STL [R1+0xc4], R16 ;  /* 0x0000c41001007387 */ /* 0x0003e20000100800 */
[----:B------:R-:W-:Y:S02]  /*7ce0*/  FADD.FTZ R3, R3, R14 ;  /* 0x0000000e03037221 */ /* 0x000fe40000010000 */
[----:B-1----:R-:W-:Y:S02]  /*7cf0*/  FMUL.FTZ R16, R0, R22 ;  /* 0x0000001600107220 */ /* 0x002fe40000410000 */
[----:B------:R-:W4:Y:S02]  /*7d00*/  LDL R22, [R1+0x4bc] ;  /* 0x0004bc0001167983 */ /* 0x000f240000100800 */
[----:B------:R-:W-:Y:S02]  /*7d10*/  FFMA.FTZ R4, R18, R16, R4 ;  /* 0x0000001012047223 */ /* 0x000fe40000010004 */
[----:B------:R-:W-:Y:S04]  /*7d20*/  STL [R1+0x46c], R21 ;  /* 0x00046c1501007387 */ /* 0x000fe80000100800 */
        /* <DEDUP_REMOVED lines=12> */
[----:B------:R-:W4:Y:S04]  /*7df0*/  LDL.LU R14, [R1+0x16c] ;  /* 0x00016c00010e7983 */ /* 0x000f280000300800 */
[----:B------:R1:W-:Y:S04]  /*7e00*/  STL [R1+0xc8], R13 ;  /* 0x0000c80d01007387 */ /* 0x0003e80000100800 */
[----:B------:R-:W-:Y:S01]  /*7e10*/  STL [R1+0x444], R17 ;  /* 0x0004441101007387 */ /* 0x000fe20000100800 */
[----:B-1----:R-:W-:Y:S02]  /*7e20*/  FMUL.FTZ R13, R0, R23 ;  /* 0x00000017000d7220 */ /* 0x002fe40000410000 */
[----:B------:R-:W-:-:S03]  /*7e30*/  FADD.FTZ R28, R28, R15 ;  /* 0x0000000f1c1c7221 */ /* 0x000fc60000010000 */
[----:B------:R-:W-:Y:S01]  /*7e40*/  STL [R1+0x37c], R13 ;  /* 0x00037c0d01007387 */ /* 0x000fe20000100800 */
[----:B------:R-:W-:Y:S02]  /*7e50*/  FFMA.FTZ R12, R15, R13, R12 ;  /* 0x0000000d0f0c7223 */ /* 0x000fe4000001000c */
[----:B--2---:R-:W-:Y:S02]  /*7e60*/  FMUL.FTZ R2, R2, R15 ;  /* 0x0000000f02027220 */ /* 0x004fe40000410000 */
[----:B---3--:R-:W-:Y:S02]  /*7e70*/  FFMA.FTZ R18, R19, R13, R18 ;  /* 0x0000000d13127223 */ /* 0x008fe40000010012 */
[----:B----4-:R-:W-:-:S05]  /*7e80*/  FADD.FTZ R14, R14, R19 ;  /* 0x000000130e0e7221 */ /* 0x010fca0000010000 */
[----:B------:R1:W-:Y:S04]  /*7e90*/  STL [R1+0x16c], R14 ;  /* 0x00016c0e01007387 */ /* 0x0003e80000100800 */
[----:B------:R-:W-:Y:S01]  /*7ea0*/  STL [R1+0x20c], R18 ;  /* 0x00020c1201007387 */ /* 0x000fe20000100800 */
[----:B-1----:R-:W-:Y:S02]  /*7eb0*/  FFMA.FTZ R14, R22, R19, R2 ;  /* 0x00000013160e7223 */ /* 0x002fe40000010002 */
        /* <DEDUP_REMOVED lines=11> */
.L_x_2249:
[----:B0-----:R-:W-:Y:S05]  /*7f70*/  BSYNC B1 ;  /* 0x0000000000017941 */ /* 0x001fea0003800000 */
.L_x_2248:
[----:B------:R-:W-:Y:S05]  /*7f80*/  BRA.DIV ~URZ, `(.L_x_2250) ;  /* 0x000078f27f007947 */ /* 0x000fea000b800000 */
[----:B------:R0:W1:Y:S02]  /*7f90*/  SHFL.BFLY PT, R12, R27, 0x1, 0x1f ;  /* 0x0c201f001b0c7f89 */ /* 0x00006400000e0000 */
.L_x_2291:
[----:B------:R-:W-:Y:S05]  /*7fa0*/  BRA.DIV ~URZ, `(.L_x_2251) ;  /* 0x000079527f007947 */ /* 0x000fea000b800000 */
[----:B-1----:R-:W-:Y:S02]  /*7fb0*/  FADD.FTZ R2, R12, R27 ;  /* 0x0000001b0c027221 */ /* 0x002fe40000010000 */
        /* <DEDUP_REMOVED lines=16> */
.L_x_2292:
        /* <DEDUP_REMOVED lines=11> */
[----:B------:R-:W3:Y:S04]  /*8170*/  LDL R14, [R1+0x3f0] ;  /* 0x0003f000010e7983 */ /* 0x000ee80000100800 */
[----:B0-----:R-:W3:Y:S04]  /*8180*/  LDL R27, [R1+0x3a0] ;  /* 0x0003a000011b7983 */ /* 0x001ee80000100800 */
        /* <DEDUP_REMOVED lines=12> */
[----:B--2---:R-:W-:-:S04]  /*8250*/  FFMA.FTZ R12, R28, R2, R13 ;  /* 0x000000021c0c7223 */ /* 0x004fc8000001000d */
[----:B----4-:R-:W-:Y:S02]  /*8260*/  FADD.FTZ R12, R21, -R12 ;  /* 0x8000000c150c7221 */ /* 0x010fe40000010000 */
[----:B------:R-:W2:Y:S01]  /*8270*/  LDL R21, [R1+0x34c] ;  /* 0x00034c0001157983 */ /* 0x000ea20000100800 */
[-CC-:B---3--:R-:W-:Y:S02]  /*8280*/  FFMA.FTZ R15, R15, R2.reuse, R13.reuse ;  /* 0x000000020f0f7223 */ /* 0x188fe4000001000d */
[-CC-:B------:R-:W-:Y:S02]  /*8290*/  FFMA.FTZ R14, R14, R2.reuse, R13.reuse ;  /* 0x000000020e0e7223 */ /* 0x180fe4000001000d */
[----:B------:R-:W-:Y:S02]  /*82a0*/  FFMA.FTZ R13, R27, R2, R13 ;  /* 0x000000021b0d7223 */ /* 0x000fe4000001000d */
[----:B------:R-:W-:Y:S02]  /*82b0*/  FADD.FTZ R15, R26, -R15 ;  /* 0x8000000f1a0f7221 */ /* 0x000fe40000010000 */
[----:B------:R-:W-:-:S02]  /*82c0*/  FADD.FTZ R13, R17, -R13 ;  /* 0x8000000d110d7221 */ /* 0x000fc40000010000 */
[C---:B-----5:R-:W-:Y:S02]  /*82d0*/  FMUL.FTZ R15, R0.reuse, R15 ;  /* 0x0000000f000f7220 */ /* 0x060fe40000410000 */
[----:B------:R-:W-:Y:S02]  /*82e0*/  FADD.FTZ R14, R25, -R14 ;  /* 0x8000000e190e7221 */ /* 0x000fe40000010000 */
[C---:B------:R-:W-:Y:S02]  /*82f0*/  FMUL.FTZ R13, R0.reuse, R13 ;  /* 0x0000000d000d7220 */ /* 0x040fe40000410000 */
[C---:B------:R-:W-:Y:S02]  /*8300*/  FMUL.FTZ R17, R0.reuse, R14 ;  /* 0x0000000e00117220 */ /* 0x040fe40000410000 */
[----:B------:R-:W-:Y:S02]  /*8310*/  FMUL.FTZ R12, R0, R12 ;  /* 0x0000000c000c7220 */ /* 0x000fe40000410000 */
[----:B------:R-:W-:-:S02]  /*8320*/  @P4 FADD.FTZ R15, R24, R15 ;  /* 0x0000000f180f4221 */ /* 0x000fc40000010000 */
[----:B------:R-:W-:Y:S02]  /*8330*/  @P4 FADD.FTZ R13, R18, R13 ;  /* 0x0000000d120d4221 */ /* 0x000fe40000010000 */
[----:B------:R-:W-:Y:S02]  /*8340*/  @P4 FADD.FTZ R17, R23, R17 ;  /* 0x0000001117114221 */ /* 0x000fe40000010000 */
[----:B------:R-:W-:Y:S02]  /*8350*/  FMUL.FTZ R18, R15, c[0x0][0x1e8] ;  /* 0x00007a000f127a20 */ /* 0x000fe40000410000 */
[----:B------:R-:W-:Y:S01]  /*8360*/  @P4 FADD.FTZ R12, R22, R12 ;  /* 0x0000000c160c4221 */ /* 0x000fe20000010000 */
[----:B------:R-:W-:-:S04]  /*8370*/  LOP3.LUT P4, RZ, R19, 0xff, RZ, 0xc0, !PT ;  /* 0x000000ff13ff7812 */ /* 0x000fc8000788c0ff */
[----:B------:R-:W-:Y:S02]  /*8380*/  SEL R14, R18, RZ, P4 ;  /* 0x000000ff120e7207 */ /* 0x000fe40002000000 */
[----:B------:R-:W-:-:S04]  /*8390*/  ISETP.NE.U32.AND P4, PT, RZ, c[0x0][0x258], PT ;  /* 0x00009600ff007a0c */ /* 0x000fc80003f85070 */
[----:B------:R-:W-:Y:S02]  /*83a0*/  ISETP.NE.AND.EX P4, PT, RZ, c[0x0][0x25c], PT, P4 ;  /* 0x00009700ff007a0c */ /* 0x000fe40003f85340 */
[----:B------:R-:W-:Y:S02]  /*83b0*/  LOP3.LUT P5, RZ, R19, 0xff00, RZ, 0xc0, !PT ;  /* 0x0000ff0013ff7812 */ /* 0x000fe400078ac0ff */
[C---:B------:R-:W-:Y:S01]  /*83c0*/  SEL R5, R17.reuse, R5, P4 ;  /* 0x0000000511057207 */ /* 0x040fe20002000000 */
[----:B------:R-:W-:Y:S01]  /*83d0*/  FMUL.FTZ R17, R17, c[0x0][0x1e8] ;  /* 0x00007a0011117a20 */ /* 0x000fe20000410000 */
[----:B------:R-:W-:-:S04]  /*83e0*/  SEL R4, R15, R4, P4 ;  /* 0x000000040f047207 */ /* 0x000fc80002000000 */
[----:B------:R-:W-:Y:S02]  /*83f0*/  SEL R15, R17, RZ, P5 ;  /* 0x000000ff110f7207 */ /* 0x000fe40002800000 */
[----:B------:R-:W-:-:S04]  /*8400*/  ISETP.NE.U32.AND P5, PT, RZ, c[0x0][0x250], PT ;  /* 0x00009400ff007a0c */ /* 0x000fc80003fa5070 */
[----:B------:R-:W-:Y:S02]  /*8410*/  ISETP.NE.AND.EX P5, PT, RZ, c[0x0][0x254], PT, P5 ;  /* 0x00009500ff007a0c */ /* 0x000fe40003fa5350 */
[----:B------:R-:W-:Y:S02]  /*8420*/  LOP3.LUT P6, RZ, R19, 0xff0000, RZ, 0xc0, !PT ;  /* 0x00ff000013ff7812 */ /* 0x000fe400078cc0ff */
[----:B------:R-:W-:Y:S01]  /*8430*/  SEL R8, R14, R8, P5 ;  /* 0x000000080e087207 */ /* 0x000fe20002800000 */
[----:B------:R-:W-:Y:S01]  /*8440*/  FMUL.FTZ R14, R12, c[0x0][0x1e8] ;  /* 0x00007a000c0e7a20 */ /* 0x000fe20000410000 */
[----:B------:R-:W-:-:S04]  /*8450*/  SEL R9, R15, R9, P5 ;  /* 0x000000090f097207 */ /* 0x000fc80002800000 */
[----:B------:R-:W-:Y:S02]  /*8460*/  SEL R15, R14, RZ, P6 ;  /* 0x000000ff0e0f7207 */ /* 0x000fe40003000000 */
[----:B------:R-:W-:Y:S02]  /*8470*/  LOP3.LUT P6, RZ, R19, 0xff000000, RZ, 0xc0, !PT ;  /* 0xff00000013ff7812 */ /* 0x000fe400078cc0ff */
[----:B------:R-:W-:Y:S01]  /*8480*/  SEL R10, R15, R10, P5 ;  /* 0x0000000a0f0a7207 */ /* 0x000fe20002800000 */
[----:B------:R-:W-:-:S05]  /*8490*/  FMUL.FTZ R15, R13, c[0x0][0x1e8] ;  /* 0x00007a000d0f7a20 */ /* 0x000fca0000410000 */
[----:B------:R-:W-:-:S04]  /*84a0*/  SEL R19, R15, RZ, P6 ;  /* 0x000000ff0f137207 */ /* 0x000fc80003000000 */
[----:B------:R-:W-:Y:S01]  /*84b0*/  SEL R11, R19, R11, P5 ;  /* 0x0000000b130b7207 */ /* 0x000fe20002800000 */
[----:B------:R-:W-:Y:S01]  /*84c0*/  HFMA2.MMA R19, -RZ, RZ, 0, 9.5367431640625e-07 ;  /* 0x00000010ff137435 */ /* 0x000fe200000001ff */
[----:B------:R-:W-:Y:S02]  /*84d0*/  SEL R6, R12, R6, P4 ;  /* 0x000000060c067207 */ /* 0x000fe40002000000 */
[----:B------:R-:W-:-:S07]  /*84e0*/  SEL R7, R13, R7, P4 ;  /* 0x000000070d077207 */ /* 0x000fce0002000000 */
[----:B------:R-:W-:-:S05]  /*84f0*/  @P4 IMAD.WIDE.U32 R12, R3, R19, c[0x0][0x258] ;  /* 0x00009600030c4625 */ /* 0x000fca00078e0013 */
[----:B------:R0:W-:Y:S01]  /*8500*/  @P4 STG.E.128 [R12.64], R4 ;  /* 0x000000040c004986 */ /* 0x0001e2000c101d04 */
[----:B--2---:R-:W-:-:S04]  /*8510*/  LOP3.LUT P4, RZ, R21, 0xff, RZ, 0xc0, !PT ;  /* 0x000000ff15ff7812 */ /* 0x004fc8000788c0ff */
[----:B0-----:R-:W-:Y:S02]  /*8520*/  SEL R12, R18, RZ, P4 ;  /* 0x000000ff120c7207 */ /* 0x001fe40002000000 */
[----:B------:R-:W-:-:S04]  /*8530*/  LOP3.LUT P4, RZ, R21, 0xff00, RZ, 0xc0, !PT ;  /* 0x0000ff0015ff7812 */ /* 0x000fc8000788c0ff */
[----:B------:R-:W-:Y:S02]  /*8540*/  SEL R13, R17, RZ, P4 ;  /* 0x000000ff110d7207 */ /* 0x000fe40002000000 */
[----:B------:R-:W-:-:S04]  /*8550*/  LOP3.LUT P4, RZ, R21, 0xff0000, RZ, 0xc0, !PT ;  /* 0x00ff000015ff7812 */ /* 0x000fc8000788c0ff */
[----:B------:R-:W-:Y:S02]  /*8560*/  SEL R14, R14, RZ, P4 ;  /* 0x000000ff0e0e7207 */ /* 0x000fe40002000000 */
[----:B------:R-:W-:-:S04]  /*8570*/  LOP3.LUT P4, RZ, R21, 0xff000000, RZ, 0xc0, !PT ;  /* 0xff00000015ff7812 */ /* 0x000fc8000788c0ff */
[----:B------:R-:W-:Y:S02]  /*8580*/  SEL R15, R15, RZ, P4 ;  /* 0x000000ff0f0f7207 */ /* 0x000fe40002000000 */
[----:B------:R-:W-:-:S04]  /*8590*/  ISETP.NE.U32.AND P4, PT, RZ, c[0x0][0x250], PT ;  /* 0x00009400ff007a0c */ /* 0x000fc80003f85070 */
[----:B------:R-:W-:Y:S01]  /*85a0*/  ISETP.NE.AND.EX P4, PT, RZ, c[0x0][0x254], PT, P4 ;  /* 0x00009500ff007a0c */ /* 0x000fe20003f85340 */
[----:B------:R-:W-:-:S05]  /*85b0*/  IMAD.WIDE.U32 R18, R3, R19, c[0x0][0x248] ;  /* 0x0000920003127625 */ /* 0x000fca00078e0013 */
[----:B------:R0:W-:Y:S07]  /*85c0*/  STG.E.128 [R18.64], R12 ;  /* 0x0000000c12007986 */ /* 0x0001ee000c101d04 */
[----:B0-----:R-:W-:-:S04]  /*85d0*/  @P4 LEA R12, P5, R3, c[0x0][0x250], 0x4 ;  /* 0x00009400030c4a11 */ /* 0x001fc800078a20ff */
[----:B------:R-:W-:-:S05]  /*85e0*/  @P4 LEA.HI.X R13, R3, c[0x0][0x254], RZ, 0x4, P5 ;  /* 0x00009500030d4a11 */ /* 0x000fca00028f24ff */
[----:B------:R0:W-:Y:S01]  /*85f0*/  @P4 STG.E.128 [R12.64], R8 ;  /* 0x000000080c004986 */ /* 0x0001e2000c101d04 */
[----:B------:R-:W-:-:S03]  /*8600*/  IADD3 R3, R3, 0x20, RZ ;  /* 0x0000002003037810 */ /* 0x000fc60007ffe0ff */
.L_x_2253:
[----:B------:R-:W-:Y:S05]  /*8610*/  BSYNC B1 ;  /* 0x0000000000017941 */ /* 0x000fea0003800000 */
.L_x_2252:
[----:B------:R-:W-:Y:S01]  /*8620*/  ISETP.GE.U32.AND P4, PT, R29, 0x40, PT ;  /* 0x000000401d00780c */ /* 0x000fe20003f86070 */
[----:B------:R-:W-:-:S12]  /*8630*/  BSSY B1, `(.L_x_2254) ;  /* 0x000004f000017945 */ /* 0x000fd80003800000 */
[----:B------:R-:W-:Y:S05]  /*8640*/  @!P4 BRA `(.L_x_2255) ;  /* 0x000004d00000c947 */ /* 0x000fea0003800000 */
[----:B0-----:R-:W2:Y:S04]  /*8650*/  LDL R12, [R1+0x3c4] ;  /* 0x0003c400010c7983 */ /* 0x001ea80000100800 */
[----:B------:R-:W4:Y:S04]  /*8660*/  LDL R21, [R1+0x464] ;  /* 0x0004640001157983 */ /* 0x000f280000100800 */
[----:B---3--:R-:W3:Y:S04]  /*8670*/  LDL R15, [R1+0x414] ;  /* 0x00041400010f7983 */ /* 0x008ee80000100800 */
        /* <DEDUP_REMOVED lines=52> */
[----:B------:R-:W-:Y:S02]  /*89c0*/  SEL R11, R19, R11, P5 ;  /* 0x0000000b130b7207 */ /* 0x000fe40002800000 */
[----:B------:R-:W-:Y:S02]  /*89d0*/  MOV R19, 0x10 ;  /* 0x0000001000137802 */ /* 0x000fe40000000f00 */
[----:B------:R-:W-:Y:S02]  /*89e0*/  SEL R6, R12, R6, P4 ;  /* 0x000000060c067207 */ /* 0x000fe40002000000 */
[----:B------:R-:W-:Y:S01]  /*89f0*/  SEL R7, R13, R7, P4 ;  /* 0x000000070d077207 */ /* 0x000fe20002000000 */
        /* <DEDUP_REMOVED lines=18> */
.L_x_2255:
[----:B------:R-:W-:Y:S05]  /*8b20*/  BSYNC B1 ;  /* 0x0000000000017941 */ /* 0x000fea0003800000 */
.L_x_2254:
        /* <DEDUP_REMOVED lines=59> */
[----:B------:R-:W-:Y:S01]  /*8ee0*/  IMAD.MOV.U32 R19, RZ, RZ, 0x10 ;  /* 0x00000010ff137424 */ /* 0x000fe200078e00ff */
        /* <DEDUP_REMOVED lines=20> */
.L_x_2257:
[----:B------:R-:W-:Y:S05]  /*9030*/  BSYNC B1 ;  /* 0x0000000000017941 */ /* 0x000fea0003800000 */
.L_x_2256:
        /* <DEDUP_REMOVED lines=80> */
.L_x_2259:
[----:B------:R-:W-:Y:S05]  /*9540*/  BSYNC B1 ;  /* 0x0000000000017941 */ /* 0x000fea0003800000 */
.L_x_2258:
        /* <DEDUP_REMOVED lines=80> */
.L_x_2261:
[----:B------:R-:W-:Y:S05]  /*9a50*/  BSYNC B1 ;  /* 0x0000000000017941 */ /* 0x000fea0003800000 */
.L_x_2260:
[----:B------:R-:W-:Y:S01]  /*9a60*/  BSSY B1, `(.L_x_2262) ;  /* 0x000004f000017945 */ /* 0x000fe20003800000 */
        /* <DEDUP_REMOVED lines=78> */
.L_x_2263:
[----:B------:R-:W-:Y:S05]  /*9f50*/  BSYNC B1 ;  /* 0x0000000000017941 */ /* 0x000fea0003800000 */
.L_x_2262:
        /* <DEDUP_REMOVED lines=79> */
.L_x_2265:
[----:B------:R-:W-:Y:S05]  /*a450*/  BSYNC B1 ;  /* 0x0000000000017941 */ /* 0x000fea0003800000 */
.L_x_2264:
        /* <DEDUP_REMOVED lines=79> */
.L_x_2267:
[----:B------:R-:W-:Y:S05]  /*a950*/  BSYNC B1 ;  /* 0x0000000000017941 */ /* 0x000fea0003800000 */
.L_x_2266:
        /* <DEDUP_REMOVED lines=79> */
.L_x_2269:
[----:B------:R-:W-:Y:S05]  /*ae50*/  BSYNC B1 ;  /* 0x0000000000017941 */ /* 0x000fea0003800000 */
.L_x_2268:
[----:B------:R-:W-:Y:S01]  /*ae60*/  ISETP.GE.U32.AND P4, PT, R29, 0x140, PT ;  /* 0x000001401d00780c */ /* 0x000fe20003f86070 */
[----:B------:R-:W-:-:S12]  /*ae70*/  BSSY B1, `(.L_x_2270) ;  /* 0x000004e000017945 */ /* 0x000fd80003800000 */
[----:B------:R-:W-:Y:S05]  /*ae80*/  @!P4 BRA `(.L_x_2271) ;  /* 0x000004c00000c947 */ /* 0x000fea0003800000 */
[----:B------:R-:W2:Y:S04]  /*ae90*/  LDL R15, [R1+0x3f4] ;  /* 0x0003f400010f7983 */ /* 0x000ea80000100800 */
[----:B------:R-:W4:Y:S04]  /*aea0*/  LDL R14, [R1+0x3cc] ;  /* 0x0003cc00010e7983 */ /* 0x000f280000100800 */
[----:B0--3--:R-:W3:Y:S04]  /*aeb0*/  LDL R12, [R1+0x3a4] ;  /* 0x0003a400010c7983 */ /* 0x009ee80000100800 */
        /* <DEDUP_REMOVED lines=9> */
[----:B------:R-:W3:Y:S04]  /*af50*/  LDL R19, [R1+0x29c] ;  /* 0x00029c0001137983 */ /* 0x000ee80000100800 */
[----:B------:R-:W3:Y:S01]  /*af60*/  LDL R18, [R1+0x350] ;  /* 0x0003500001127983 */ /* 0x000ee20000100800 */
[----:B------:R-:W-:-:S02]  /*af70*/  FSEL R13, R16, RZ, !P4 ;  /* 0x000000ff100d7208 */ /* 0x000fc40006000000 */
[----:B------:R-:W-:-:S04]  /*af80*/  ISETP.NE.U32.AND P4, PT, RZ, c[0x0][0x218], PT ;  /* 0x00008600ff007a0c */ /* 0x000fc80003f85070 */
[----:B------:R-:W-:Y:S01]  /*af90*/  ISETP.NE.AND.EX P4, PT, RZ, c[0x0][0x21c], PT, P4 ;  /* 0x00008700ff007a0c */ /* 0x000fe20003f85340 */
[-CC-:B--2---:R-:W-:Y:S02]  /*afa0*/  FFMA.FTZ R15, R15, R2.reuse, R13.reuse ;  /* 0x000000020f0f7223 */ /* 0x184fe4000001000d */
[-CC-:B----4-:R-:W-:Y:S02]  /*afb0*/  FFMA.FTZ R14, R14, R2.reuse, R13.reuse ;  /* 0x000000020e0e7223 */ /* 0x190fe4000001000d */
[-CC-:B---3--:R-:W-:Y:S02]  /*afc0*/  FFMA.FTZ R12, R12, R2.reuse, R13.reuse ;  /* 0x000000020c0c7223 */ /* 0x188fe4000001000d */
[----:B------:R-:W-:-:S04]  /*afd0*/  FFMA.FTZ R13, R26, R2, R13 ;  /* 0x000000021a0d7223 */ /* 0x000fc8000001000d */
[----:B------:R-:W-:Y:S02]  /*afe0*/  FADD.FTZ R13, R17, -R13 ;  /* 0x8000000d110d7221 */ /* 0x000fe40000010000 */
[----:B------:R-:W2:Y:S01]  /*aff0*/  LDL R17, [R1+0x8] ;  /* 0x0000080001117983 */ /* 0x000ea20000100800 */
[----:B------:R-:W-:Y:S02]  /*b000*/  FADD.FTZ R2, R25, -R15 ;  /* 0x8000000f19027221 */ /* 0x000fe40000010000 */
[----:B------:R-:W-:Y:S02]  /*b010*/  FADD.FTZ R14, R24, -R14 ;  /* 0x8000000e180e7221 */ /* 0x000fe40000010000 */
[C---:B-----5:R-:W-:Y:S02]  /*b020*/  FMUL.FTZ R2, R0.reuse, R2 ;  /* 0x0000000200027220 */ /* 0x060fe40000410000 */
[----:B------:R-:W-:Y:S02]  /*b030*/  FADD.FTZ R12, R23, -R12 ;  /* 0x8000000c170c7221 */ /* 0x000fe40000010000 */
[----:B------:R-:W-:-:S02]  /*b040*/  FMUL.FTZ R14, R0, R14 ;  /* 0x0000000e000e7220 */ /* 0x000fc40000410000 */
[C---:B------:R-:W-:Y:S02]  /*b050*/  FMUL.FTZ R12, R0.reuse, R12 ;  /* 0x0000000c000c7220 */ /* 0x040fe40000410000 */
[----:B------:R-:W-:Y:S02]  /*b060*/  FMUL.FTZ R13, R0, R13 ;  /* 0x0000000d000d7220 */ /* 0x000fe40000410000 */
[----:B------:R-:W-:Y:S02]  /*b070*/  @P4 FADD.FTZ R2, R22, R2 ;  /* 0x0000000216024221 */ /* 0x000fe40000010000 */
[----:B------:R-:W-:Y:S02]  /*b080*/  @P4 FADD.FTZ R14, R21, R14 ;  /* 0x0000000e150e4221 */ /* 0x000fe40000010000 */
[----:B------:R-:W-:Y:S02]  /*b090*/  @P4 FADD.FTZ R12, R20, R12 ;  /* 0x0000000c140c4221 */ /* 0x000fe40000010000 */
[----:B------:R-:W-:-:S02]  /*b0a0*/  FMUL.FTZ R15, R2, c[0x0][0x1e8] ;  /* 0x00007a00020f7a20 */ /* 0x000fc40000410000 */
        /* <DEDUP_REMOVED lines=37> */
[----:B------:R-:W-:-:S12]  /*b300*/  IMAD.WIDE.U32 R16, R3, R16, c[0x0][0x248] ;  /* 0x0000920003107625 */ /* 0x000fd800078e0010 */
[----:B------:R-:W-:-:S04]  /*b310*/  @P4 LEA R2, P5, R3, c[0x0][0x250], 0x4 ;  /* 0x0000940003024a11 */ /* 0x000fc800078a20ff */
[----:B------:R-:W-:Y:S01]  /*b320*/  @P4 LEA.HI.X R3, R3, c[0x0][0x254], RZ, 0x4, P5 ;  /* 0x0000950003034a11 */ /* 0x000fe200028f24ff */
[----:B------:R0:W-:Y:S04]  /*b330*/  STG.E.128 [R16.64], R12 ;  /* 0x0000000c10007986 */ /* 0x0001e8000c101d04 */
[----:B------:R0:W-:Y:S04]  /*b340*/  @P4 STG.E.128 [R2.64], R8 ;  /* 0x0000000802004986 */ /* 0x0001e8000c101d04 */
.L_x_2271:
[----:B------:R-:W-:Y:S05]  /*b350*/  BSYNC B1 ;  /* 0x0000000000017941 */ /* 0x000fea0003800000 */
.L_x_2270:
[----:B0-----:R-:W2:Y:S01]  /*b360*/  LDL.LU R2, [R1+0x4] ;  /* 0x0000040001027983 */ /* 0x001ea20000300800 */
[----:B-----5:R-:W-:-:S05]  /*b370*/  MOV R0, c[0x0][0x160] ;  /* 0x0000580000007a02 */ /* 0x020fca0000000f00 */
[----:B--2---:R-:W-:-:S05]  /*b380*/  IMAD R2, R0, 0x4, R2 ;  /* 0x0000000400027824 */ /* 0x004fca00078e0202 */
[----:B------:R0:W-:Y:S01]  /*b390*/  STL [R1+0x4], R2 ;  /* 0x0000040201007387 */ /* 0x0001e20000100800 */
[----:B------:R-:W-:-:S13]  /*b3a0*/  ISETP.GE.AND P4, PT, R2, c[0x0][0x164], PT ;  /* 0x0000590002007a0c */ /* 0x000fda0003f86270 */
[----:B0--3--:R-:W-:Y:S01]  /*b3b0*/  @P4 CALL.REL.NOINC `(.L_x_2229) ;  /* 0x0000001000004944 */ /* 0x009fe20003c00000 */
[----:B------:R-:W-:Y:S05]  /*b3c0*/  BRA `(.L_x_2272) ;  /* 0xffff74b000007947 */ /* 0x000fea000383ffff */
.L_x_2229:
[----:B------:R-:W-:Y:S05]  /*b3d0*/  BSYNC B0 ;  /* 0x0000000000007941 */ /* 0x000fea0003800000 */
.L_x_2228:
        /* <DEDUP_REMOVED lines=567> */
[----:B------:R-:W-:Y:S01]  /*d750*/  IADD3.X R9, RZ, R9, RZ, P5, !PT ;  /* 0x00000009ff097210 */ /* 0x000fe20002ffe4ff */
[----:B0-----:R-:W-:Y:S01]  /*d760*/  IMAD.MOV.U32 R17, RZ, RZ, R18 ;  /* 0x000000ffff117224 */ /* 0x001fe200078e0012 */
[----:B------:R-:W-:Y:S02]  /*d770*/  MOV R16, R10 ;  /* 0x0000000a00107202 */ /* 0x000fe40000000f00 */
[----:B------:R-:W-:-:S03]  /*d780*/  IADD3 R10, P6, R10, 0x200, RZ ;  /* 0x000002000a0a7810 */ /* 0x000fc60007fde0ff */
[----:B------:R0:W-:Y:S01]  /*d790*/  STG.E [R16.64], R24 ;  /* 0x0000001810007986 */ /* 0x0001e2000c101904 */
[----:B------:R-:W-:Y:S02]  /*d7a0*/  IADD3.X R18, RZ, R18, RZ, P6, !PT ;  /* 0x00000012ff127210 */ /* 0x000fe400037fe4ff */
[----:B-1----:R-:W-:Y:S02]  /*d7b0*/  IADD3.X R13, RZ, R13, RZ, P4, !PT ;  /* 0x0000000dff0d7210 */ /* 0x002fe400027fe4ff */
.L_x_2274:
[----:B------:R-:W-:Y:S05]  /*d7c0*/  BSYNC B0 ;  /* 0x0000000000007941 */ /* 0x000fea0003800000 */
.L_x_2273:
        /* <DEDUP_REMOVED lines=22> */
.L_x_2276:
[----:B------:R-:W-:Y:S05]  /*d930*/  BSYNC B0 ;  /* 0x0000000000007941 */ /* 0x000fea0003800000 */
.L_x_2275:
[----:B------:R-:W-:Y:S01]  /*d940*/  BSSY B0, `(.L_x_2277) ;  /* 0x0000016000007945 */ /* 0x000fe20003800000 */
[----:B------:R-:W-:Y:S01]  /*d950*/  FADD.FTZ R11, R11, R2 ;  /* 0x000000020b0b7221 */ /* 0x000fe20000010000 */
[----:B------:R-:W-:Y:S05]  /*d960*/  @!P3 BRA `(.L_x_2278) ;  /* 0x000001300000b947 */ /* 0x000fea0003800000 */
[----:B------:R-:W-:Y:S01]  /*d970*/  MOV R2, R5 ;  /* 0x0000000500027202 */ /* 0x000fe20000000f00 */
[----:B------:R-:W-:Y:S01]  /*d980*/  IMAD.MOV.U32 R12, RZ, RZ, R8 ;  /* 0x000000ffff0c7224 */ /* 0x000fe200078e0008 */
[----:B0-----:R-:W-:Y:S02]  /*d990*/  MOV R3, R7 ;  /* 0x0000000700037202 */ /* 0x001fe40000000f00 */
[----:B------:R-:W-:Y:S02]  /*d9a0*/  MOV R14, R6 ;  /* 0x00000006000e7202 */ /* 0x000fe40000000f00 */
[----:B------:R-:W-:Y:S01]  /*d9b0*/  MOV R15, R9 ;  /* 0x00000009000f7202 */ /* 0x000fe20000000f00 */
[----:B------:R0:W-:Y:S01]  /*d9c0*/  STG.E [R2.64], R0 ;  /* 0x0000000002007986 */ /* 0x0001e2000c101904 */
[----:B------:R-:W-:-:S02]  /*d9d0*/  IADD3 R5, P2, R5, 0x200, RZ ;  /* 0x0000020005057810 */ /* 0x000fc40007f5e0ff */
[----:B------:R-:W-:Y:S01]  /*d9e0*/  IADD3 R6, P3, R6, 0x200, RZ ;  /* 0x0000020006067810 */ /* 0x000fe20007f7e0ff */
[----:B------:R-:W-:Y:S01]  /*d9f0*/  STG.E [R14.64], R19 ;  /* 0x000000130e007986 */ /* 0x000fe2000c101904 */
[----:B------:R-:W-:Y:S02]  /*da00*/  IADD3 R8, P4, R8, 0x200, RZ ;  /* 0x0000020008087810 */ /* 0x000fe40007f9e0ff */
[----:B------:R-:W-:Y:S01]  /*da10*/  IADD3.X R7, RZ, R7, RZ, P2, !PT ;  /* 0x00000007ff077210 */ /* 0x000fe200017fe4ff */
[----:B------:R1:W-:Y:S01]  /*da20*/  STG.E [R12.64], R11 ;  /* 0x0000000b0c007986 */ /* 0x0003e2000c101904 */
[----:B------:R-:W-:Y:S02]  /*da30*/  IADD3.X R9, RZ, R9, RZ, P3, !PT ;  /* 0x00000009ff097210 */ /* 0x000fe40001ffe4ff */
[----:B0-----:R-:W-:Y:S02]  /*da40*/  MOV R2, R10 ;  /* 0x0000000a00027202 */ /* 0x001fe40000000f00 */
[----:B------:R-:W-:-:S02]  /*da50*/  MOV R3, R18 ;  /* 0x0000001200037202 */ /* 0x000fc40000000f00 */
[----:B------:R-:W-:-:S03]  /*da60*/  IADD3 R10, P5, R10, 0x200, RZ ;  /* 0x000002000a0a7810 */ /* 0x000fc60007fbe0ff */
[----:B------:R0:W-:Y:S01]  /*da70*/  STG.E [R2.64], R4 ;  /* 0x0000000402007986 */ /* 0x0001e2000c101904 */
[----:B-1----:R-:W-:Y:S02]  /*da80*/  IADD3.X R13, RZ, R13, RZ, P4, !PT ;  /* 0x0000000dff0d7210 */ /* 0x002fe400027fe4ff */
[----:B------:R-:W-:Y:S02]  /*da90*/  IADD3.X R18, RZ, R18, RZ, P5, !PT ;  /* 0x00000012ff127210 */ /* 0x000fe40002ffe4ff */
.L_x_2278:
[----:B------:R-:W-:Y:S05]  /*daa0*/  BSYNC B0 ;  /* 0x0000000000007941 */ /* 0x000fea0003800000 */
.L_x_2277:
        /* <DEDUP_REMOVED lines=332> */
.L_x_2280:
[----:B------:R-:W-:Y:S05]  /*ef70*/  BSYNC B0 ;  /* 0x0000000000007941 */ /* 0x000fea0003800000 */
.L_x_2279:
        /* <DEDUP_REMOVED lines=15> */
[----:B------:R-:W-:-:S02]  /*f070*/  IADD3.X R9, RZ, R9, RZ, P0, !PT ;  /* 0x00000009ff097210 */ /* 0x000fc400007fe4ff */
        /* <DEDUP_REMOVED lines=9> */
.L_x_2282:
[----:B------:R-:W-:Y:S05]  /*f110*/  BSYNC B0 ;  /* 0x0000000000007941 */ /* 0x000fea0003800000 */
.L_x_2281:
        /* <DEDUP_REMOVED lines=24> */
.L_x_2284:
[----:B------:R-:W-:Y:S05]  /*f2a0*/  BSYNC B0 ;  /* 0x0000000000007941 */ /* 0x000fea0003800000 */
.L_x_2283:
        /* <DEDUP_REMOVED lines=25> */
.L_x_2286:
[----:B------:R-:W-:Y:S05]  /*f440*/  BSYNC B0 ;  /* 0x0000000000007941 */ /* 0x000fea0003800000 */
.L_x_2285:
        /* <DEDUP_REMOVED lines=25> */
.L_x_2288:
[----:B------:R-:W-:Y:S05]  /*f5e0*/  BSYNC B0 ;  /* 0x0000000000007941 */ /* 0x000fea0003800000 */
.L_x_2287:
        /* <DEDUP_REMOVED lines=25> */
.L_x_2290:
[----:B------:R-:W-:Y:S05]  /*f780*/  BSYNC B0 ;  /* 0x0000000000007941 */ /* 0x000fea0003800000 */
.L_x_2289:
[----:B-1---5:R-:W-:Y:S01]  /*f790*/  MOV R2, R5 ;  /* 0x0000000500027202 */ /* 0x022fe20000000f00 */
[----:B------:R-:W-:Y:S01]  /*f7a0*/  IMAD.MOV.U32 R3, RZ, RZ, R7 ;  /* 0x000000ffff037224 */ /* 0x000fe200078e0007 */
        /* <DEDUP_REMOVED lines=13> */
.L_x_2250:
[----:B------:R-:W-:Y:S01]  /*f880*/  HFMA2.MMA R2, -RZ, RZ, 0, 5.9604644775390625e-08 ;  /* 0x00000001ff027435 */ /* 0x000fe200000001ff */
[----:B------:R-:W-:-:S02]  /*f890*/  MOV R15, R27 ;  /* 0x0000001b000f7202 */ /* 0x000fc40000000f00 */
[----:B------:R-:W-:Y:S02]  /*f8a0*/  MOV R18, 0x1f ;  /* 0x0000001f00127802 */ /* 0x000fe40000000f00 */
[----:B------:R-:W-:Y:S02]  /*f8b0*/  MOV R17, 0xffffffff ;  /* 0xffffffff00117802 */ /* 0x000fe40000000f00 */
[----:B------:R-:W-:Y:S02]  /*f8c0*/  MOV R14, 0xf8e0 ;  /* 0x0000f8e0000e7802 */ /* 0x000fe40000000f00 */
[----:B-----5:R-:W-:Y:S05]  /*f8d0*/  CALL.REL.NOINC `($__internal_100_$__cuda_sm70_shflsync_bfly_p) ;  /* 0x0000045000007944 */ /* 0x020fea0003c00000 */
[----:B-1----:R-:W-:Y:S01]  /*f8e0*/  MOV R12, R2 ;  /* 0x00000002000c7202 */ /* 0x002fe20000000f00 */
[----:B------:R-:W-:Y:S05]  /*f8f0*/  BRA `(.L_x_2291) ;  /* 0xffff86a000007947 */ /* 0x000fea000383ffff */
.L_x_2251:
[----:B------:R-:W-:Y:S01]  /*f900*/  HFMA2.MMA R18, -RZ, RZ, 0, 1.847743988037109375e-06 ;  /* 0x0000001fff127435 */ /* 0x000fe200000001ff */
[----:B------:R-:W-:Y:S01]  /*f910*/  MOV R15, R26 ;  /* 0x0000001a000f7202 */ /* 0x000fe20000000f00 */
[----:B------:R-:W-:Y:S01]  /*f920*/  IMAD.MOV.U32 R2, RZ, RZ, 0x1 ;  /* 0x00000001ff027424 */ /* 0x000fe200078e00ff */
[----:B------:R-:W-:Y:S02]  /*f930*/  MOV R17, 0xffffffff ;  /* 0xffffffff00117802 */ /* 0x000fe40000000f00 */
[----:B------:R-:W-:-:S02]  /*f940*/  MOV R14, 0xf960 ;  /* 0x0000f960000e7802 */ /* 0x000fc40000000f00 */
[----:B01---5:R-:W-:Y:S05]  /*f950*/  CALL.REL.NOINC `($__internal_100_$__cuda_sm70_shflsync_bfly_p) ;  /* 0x000003d000007944 */ /* 0x023fea0003c00000 */
[----:B------:R-:W-:Y:S01]  /*f960*/  FADD.FTZ R12, R12, R27 ;  /* 0x0000001b0c0c7221 */ /* 0x000fe20000010000 */
[----:B------:R-:W-:Y:S01]  /*f970*/  MOV R18, 0x1f ;  /* 0x0000001f00127802 */ /* 0x000fe20000000f00 */
[----:B-1----:R-:W-:Y:S01]  /*f980*/  FADD.FTZ R13, R26, R2 ;  /* 0x000000021a0d7221 */ /* 0x002fe20000010000 */
[----:B------:R-:W-:Y:S01]  /*f990*/  HFMA2.MMA R2, -RZ, RZ, 0, 1.1920928955078125e-07 ;  /* 0x00000002ff027435 */ /* 0x000fe200000001ff */
[----:B------:R-:W-:-:S02]  /*f9a0*/  MOV R17, 0xffffffff ;  /* 0xffffffff00117802 */ /* 0x000fc40000000f00 */
[----:B------:R-:W-:Y:S02]  /*f9b0*/  MOV R15, R12 ;  /* 0x0000000c000f7202 */ /* 0x000fe40000000f00 */
[----:B------:R-:W-:Y:S02]  /*f9c0*/  MOV R14, 0xf9e0 ;  /* 0x0000f9e0000e7802 */ /* 0x000fe40000000f00 */
[----:B------:R-:W-:Y:S05]  /*f9d0*/  CALL.REL.NOINC `($__internal_100_$__cuda_sm70_shflsync_bfly_p) ;  /* 0x0000035000007944 */ /* 0x000fea0003c00000 */
[----:B-1----:R-:W-:Y:S01]  /*f9e0*/  MOV R16, R2 ;  /* 0x0000000200107202 */ /* 0x002fe20000000f00 */
[----:B------:R-:W-:Y:S01]  /*f9f0*/  HFMA2.MMA R2, -RZ, RZ, 0, 1.1920928955078125e-07 ;  /* 0x00000002ff027435 */ /* 0x000fe200000001ff */
[----:B------:R-:W-:Y:S01]  /*fa00*/  MOV R15, R13 ;  /* 0x0000000d000f7202 */ /* 0x000fe20000000f00 */
[----:B------:R-:W-:Y:S01]  /*fa10*/  IMAD.MOV.U32 R18, RZ, RZ, 0x1f ;  /* 0x0000001fff127424 */ /* 0x000fe200078e00ff */
[----:B------:R-:W-:Y:S02]  /*fa20*/  MOV R17, 0xffffffff ;  /* 0xffffffff00117802 */ /* 0x000fe40000000f00 */
[----:B------:R-:W-:Y:S02]  /*fa30*/  MOV R14, 0xfa50 ;  /* 0x0000fa50000e7802 */ /* 0x000fe40000000f00 */
[----:B------:R-:W-:Y:S05]  /*fa40*/  CALL.REL.NOINC `($__internal_100_$__cuda_sm70_shflsync_bfly_p) ;  /* 0x000002e000007944 */ /* 0x000fea0003c00000 */
[----:B------:R-:W-:Y:S01]  /*fa50*/  FADD.FTZ R12, R16, R12 ;  /* 0x0000000c100c7221 */ /* 0x000fe20000010000 */
[----:B------:R-:W-:Y:S01]  /*fa60*/  MOV R18, 0x1f ;  /* 0x0000001f00127802 */ /* 0x000fe20000000f00 */
[----:B-1----:R-:W-:Y:S01]  /*fa70*/  FADD.FTZ R13, R13, R2 ;  /* 0x000000020d0d7221 */ /* 0x002fe20000010000 */
[----:B------:R-:W-:Y:S01]  /*fa80*/  HFMA2.MMA R2, -RZ, RZ, 0, 2.384185791015625e-07 ;  /* 0x00000004ff027435 */ /* 0x000fe200000001ff */
[----:B------:R-:W-:-:S02]  /*fa90*/  MOV R17, 0xffffffff ;  /* 0xffffffff00117802 */ /* 0x000fc40000000f00 */
[----:B------:R-:W-:Y:S02]  /*faa0*/  MOV R15, R12 ;  /* 0x0000000c000f7202 */ /* 0x000fe40000000f00 */
[----:B------:R-:W-:Y:S02]  /*fab0*/  MOV R14, 0xfad0 ;  /* 0x0000fad0000e7802 */ /* 0x000fe40000000f00 */
[----:B------:R-:W-:Y:S05]  /*fac0*/  CALL.REL.NOINC `($__internal_100_$__cuda_sm70_shflsync_bfly_p) ;  /* 0x0000026000007944 */ /* 0x000fea0003c00000 */
[----:B-1----:R-:W-:Y:S01]  /*fad0*/  MOV R16, R2 ;  /* 0x0000000200107202 */ /* 0x002fe20000000f00 */
[----:B------:R-:W-:Y:S01]  /*fae0*/  HFMA2.MMA R2, -RZ, RZ, 0, 2.384185791015625e-07 ;  /* 0x00000004ff027435 */ /* 0x000fe200000001ff */
[----:B------:R-:W-:Y:S01]  /*faf0*/  MOV R15, R13 ;  /* 0x0000000d000f7202 */ /* 0x000fe20000000f00 */
[----:B------:R-:W-:Y:S01]  /*fb00*/  IMAD.MOV.U32 R17, RZ, RZ, -0x1 ;  /* 0xffffffffff117424 */ /* 0x000fe200078e00ff */
[----:B------:R-:W-:Y:S02]  /*fb10*/  MOV R18, 0x1f ;  /* 0x0000001f00127802 */ /* 0x000fe40000000f00 */
[----:B------:R-:W-:Y:S02]  /*fb20*/  MOV R14, 0xfb40 ;  /* 0x0000fb40000e7802 */ /* 0x000fe40000000f00 */
[----:B------:R-:W-:Y:S05]  /*fb30*/  CALL.REL.NOINC `($__internal_100_$__cuda_sm70_shflsync_bfly_p) ;  /* 0x000001f000007944 */ /* 0x000fea0003c00000 */
[----:B------:R-:W-:Y:S01]  /*fb40*/  FADD.FTZ R12, R16, R12 ;  /* 0x0000000c100c7221 */ /* 0x000fe20000010000 */
[----:B------:R-:W-:Y:S01]  /*fb50*/  MOV R18, 0x1f ;  /* 0x0000001f00127802 */ /* 0x000fe20000000f00 */
[----:B-1----:R-:W-:Y:S01]  /*fb60*/  FADD.FTZ R13, R13, R2 ;  /* 0x000000020d0d7221 */ /* 0x002fe20000010000 */
[----:B------:R-:W-:Y:S01]  /*fb70*/  HFMA2.MMA R2, -RZ, RZ, 0, 4.76837158203125e-07 ;  /* 0x00000008ff027435 */ /* 0x000fe200000001ff */
[----:B------:R-:W-:-:S02]  /*fb80*/  MOV R17, 0xffffffff ;  /* 0xffffffff00117802 */ /* 0x000fc40000000f00 */
[----:B------:R-:W-:Y:S02]  /*fb90*/  MOV R15, R12 ;  /* 0x0000000c000f7202 */ /* 0x000fe40000000f00 */
[----:B------:R-:W-:Y:S02]  /*fba0*/  MOV R14, 0xfbc0 ;  /* 0x0000fbc0000e7802 */ /* 0x000fe40000000f00 */
[----:B------:R-:W-:Y:S05]  /*fbb0*/  CALL.REL.NOINC `($__internal_100_$__cuda_sm70_shflsync_bfly_p) ;  /* 0x0000017000007944 */ /* 0x000fea0003c00000 */
[----:B-1----:R-:W-:Y:S01]  /*fbc0*/  MOV R16, R2 ;  /* 0x0000000200107202 */ /* 0x002fe20000000f00 */
[----:B------:R-:W-:Y:S01]  /*fbd0*/  HFMA2.MMA R2, -RZ, RZ, 0, 4.76837158203125e-07 ;  /* 0x00000008ff027435 */ /* 0x000fe200000001ff */
[----:B------:R-:W-:Y:S02]  /*fbe0*/  MOV R15, R13 ;  /* 0x0000000d000f7202 */ /* 0x000fe40000000f00 */
[----:B------:R-:W-:Y:S02]  /*fbf0*/  MOV R18, 0x1f ;  /* 0x0000001f00127802 */ /* 0x000fe40000000f00 */
[----:B------:R-:W-:Y:S02]  /*fc00*/  MOV R17, 0xffffffff ;  /* 0xffffffff00117802 */ /* 0x000fe40000000f00 */
[----:B------:R-:W-:-:S02]  /*fc10*/  MOV R14, 0xfc30 ;  /* 0x0000fc30000e7802 */ /* 0x000fc40000000f00 */
[----:B------:R-:W-:Y:S05]  /*fc20*/  CALL.REL.NOINC `($__internal_100_$__cuda_sm70_shflsync_bfly_p) ;  /* 0x0000010000007944 */ /* 0x000fea0003c00000 */
[----:B------:R-:W-:Y:S01]  /*fc30*/  FADD.FTZ R12, R16, R12 ;  /* 0x0000000c100c7221 */ /* 0x000fe20000010000 */
[----:B------:R-:W-:Y:S01]  /*fc40*/  HFMA2.MMA R18, -RZ, RZ, 0, 1.847743988037109375e-06 ;  /* 0x0000001fff127435 */ /* 0x000fe200000001ff */
[----:B-1----:R-:W-:Y:S01]  /*fc50*/  FADD.FTZ R13, R13, R2 ;  /* 0x000000020d0d7221 */ /* 0x002fe20000010000 */
[----:B------:R-:W-:Y:S01]  /*fc60*/  MOV R17, 0xffffffff ;  /* 0xffffffff00117802 */ /* 0x000fe20000000f00 */
[----:B------:R-:W-:Y:S01]  /*fc70*/  IMAD.MOV.U32 R2, RZ, RZ, 0x10 ;  /* 0x00000010ff027424 */ /* 0x000fe200078e00ff */
[----:B------:R-:W-:-:S02]  /*fc80*/  MOV R15, R12 ;  /* 0x0000000c000f7202 */ /* 0x000fc40000000f00 */
[----:B------:R-:W-:Y:S02]  /*fc90*/  MOV R14, 0xfcb0 ;  /* 0x0000fcb0000e7802 */ /* 0x000fe40000000f00 */
[----:B------:R-:W-:Y:S05]  /*fca0*/  CALL.REL.NOINC `($__internal_100_$__cuda_sm70_shflsync_bfly_p) ;  /* 0x0000008000007944 */ /* 0x000fea0003c00000 */
[----:B-1----:R-:W-:Y:S01]  /*fcb0*/  MOV R16, R2 ;  /* 0x0000000200107202 */ /* 0x002fe20000000f00 */
[----:B------:R-:W-:Y:S01]  /*fcc0*/  HFMA2.MMA R2, -RZ, RZ, 0, 9.5367431640625e-07 ;  /* 0x00000010ff027435 */ /* 0x000fe200000001ff */
[----:B------:R-:W-:Y:S02]  /*fcd0*/  MOV R15, R13 ;  /* 0x0000000d000f7202 */ /* 0x000fe40000000f00 */
[----:B------:R-:W-:Y:S02]  /*fce0*/  MOV R18, 0x1f ;  /* 0x0000001f00127802 */ /* 0x000fe40000000f00 */
[----:B------:R-:W-:Y:S02]  /*fcf0*/  MOV R17, 0xffffffff ;  /* 0xffffffff00117802 */ /* 0x000fe40000000f00 */
[----:B------:R-:W-:Y:S02]  /*fd00*/  MOV R14, 0xfd20 ;  /* 0x0000fd20000e7802 */ /* 0x000fe40000000f00 */
[----:B------:R-:W-:Y:S05]  /*fd10*/  CALL.REL.NOINC `($__internal_100_$__cuda_sm70_shflsync_bfly_p) ;  /* 0x0000001000007944 */ /* 0x000fea0003c00000 */
[----:B-1----:R-:W-:Y:S05]  /*fd20*/  BRA `(.L_x_2292) ;  /* 0xffff839000007947 */ /* 0x002fea000383ffff */
        .weak           $__internal_100_$__cuda_sm70_shflsync_bfly_p
        .type           $__internal_100_$__cuda_sm70_shflsync_bfly_p,@function
        .size           $__internal_100_$__cuda_sm70_shflsync_bfly_p,(.L_x_2926 - $__internal_100_$__cuda_sm70_shflsync_bfly_p)
$__internal_100_$__cuda_sm70_shflsync_bfly_p:
[----:B------:R-:W-:Y:S04]  /*fd30*/  WARPSYNC R17 ;  /* 0x0000001100007348 */ /* 0x000fe80003800000 */
[----:B------:R0:W1:Y:S02]  /*fd40*/  SHFL.BFLY PT, R2, R15, R2, R18 ;  /* 0x0c0000020f027389 */ /* 0x00006400000e0012 */
[----:B0-----:R-:W-:-:S06]  /*fd50*/  HFMA2.MMA R15, -RZ, RZ, 0, 0 ;  /* 0x00000000ff0f7435 */ /* 0x001fcc00000001ff */
[----:B------:R-:W-:Y:S05]  /*fd60*/  RET.REL.NODEC R14 `(_ZN10layer_norm31ln_parallel_residual_bwd_kernelINS_13Kernel_traitsI6__halfffffjLj1280ELj1ELj4ELj1ELj16ENS_18Kernel_traits_baseILj1280ES2_ffffjLj128EEEEELb1ELb0ELb0EEEvNS_9BwdParamsE) ;  /* 0xffff02900e007950 */ /* 0x000fea0003c3ffff */
.L_x_2293:
        /* <DEDUP_REMOVED lines=9> */
.L_x_2926:


//--------------------- .text._ZN10layer_norm31ln_parallel_residual_bwd_kernelINS_13Kernel_traitsI6__halfffffjLj1280ELj1ELj4ELj1ELj16ENS_18Kernel_traits_baseILj1280ES2_ffffjLj128EEEEELb1ELb0ELb1EEEvNS_9BwdParamsE --------------------------
	.section	.text._ZN10layer_norm31ln_parallel_residual_bwd_kernelINS_13Kernel_traitsI6__halfffffjLj1280ELj1ELj4ELj1ELj16ENS_18Kernel_traits_baseILj1280ES2_ffffjLj128EEEEELb1ELb0ELb1EEEvNS_9BwdParamsE,"ax",@progbits
	.sectioninfo	@"SHI_REGISTERS=32"
	.align	128
        .global         _ZN10layer_norm31ln_parallel_residual_bwd_kernelINS_13Kernel_traitsI6__halfffffjLj1280ELj1ELj4ELj1ELj16ENS_18Kernel_traits_baseILj1280ES2_ffffjLj128EEEEELb1ELb0ELb1EEEvNS_9BwdParamsE
        .type           _ZN10layer_norm31ln_parallel_residual_bwd_kernelINS_13Kernel_traitsI6__halfffffjLj1280ELj1ELj4ELj1ELj16ENS_18Kernel_traits_baseILj1280ES2_ffffjLj128EEEEELb1ELb0ELb1EEEvNS_9BwdParamsE,@function
        .size           _ZN10layer_norm31ln_parallel_residual_bwd_kernelINS_13Kernel_traitsI6__halfffffjLj1280ELj1ELj4ELj1ELj16ENS_18Kernel_traits_baseILj1280ES2_ffffjLj128EEEEELb1ELb0ELb1EEEvNS_9BwdParamsE,(.L_x_2927 - _ZN10layer_norm31ln_parallel_residual_bwd_kernelINS_13Kernel_traitsI6__halfffffjLj1280ELj1ELj4ELj1ELj16ENS_18Kernel_traits_baseILj1280ES2_ffffjLj128EEEEELb1ELb0ELb1EEEvNS_9BwdParamsE)
        .other          _ZN10layer_norm31ln_parallel_residual_bwd_kernelINS_13Kernel_traitsI6__halfffffjLj1280ELj1ELj4ELj1ELj16ENS_18Kernel_traits_baseILj1280ES2_ffffjLj128EEEEELb1ELb0ELb1EEEvNS_9BwdParamsE,@"STO_CUDA_ENTRY STV_DEFAULT"
_ZN10layer_norm31ln_parallel_residual_bwd_kernelINS_13Kernel_traitsI6__halfffffjLj1280ELj1ELj4ELj1ELj16ENS_18Kernel_traits_baseILj1280ES2_ffffjLj128EEEEELb1ELb0ELb1EEEvNS_9BwdParamsE:
.text._ZN10layer_norm31ln_parallel_residual_bwd_kernelINS_13Kernel_traitsI6__halfffffjLj1280ELj1ELj4ELj1ELj16ENS_18Kernel_traits_baseILj1280ES2_ffffjLj128EEEEELb1ELb0ELb1EEEvNS_9BwdParamsE:
        /* <DEDUP_REMOVED lines=160> */
.L_x_2295:
[----:B0-----:R-:W-:-:S04]  /*0a00*/  SHF.L.U32 R0, R2, 0x3, RZ ;  /* 0x0000000302007819 */ /* 0x001fc800000006ff */
[----:B------:R-:W-:-:S04]  /*0a10*/  LOP3.LUT R0, R0, 0xf8, RZ, 0xc0, !PT ;  /* 0x000000f800007812 */ /* 0x000fc800078ec0ff */
[----:B------:R-:W-:-:S04]  /*0a20*/  IADD3 R22, P0, R0, c[0x0][0x1b0], RZ ;  /* 0x00006c0000167a10 */ /* 0x000fc80007f1e0ff */
[----:B------:R-:W-:-:S05]  /*0a30*/  IADD3.X R23, RZ, c[0x0][0x1b4], RZ, P0, !PT ;  /* 0x00006d00ff177a10 */ /* 0x000fca00007fe4ff */
[----:B------:R-:W2:Y:S04]  /*0a40*/  LDG.E.64 R24, [R22.64+0x300] ;  /* 0x0003000416187981 */ /* 0x000ea8000c1e1b00 */
[----:B------:R-:W3:Y:S04]  /*0a50*/  LDG.E.64 R4, [R22.64+0x100] ;  /* 0x0001000416047981 */ /* 0x000ee8000c1e1b00 */
[----:B------:R-:W4:Y:S04]  /*0a60*/  LDG.E.64 R6, [R22.64] ;  /* 0x0000000416067981 */ /* 0x000f28000c1e1b00 */
[----:B------:R-:W5:Y:S04]  /*0a70*/  LDG.E.64 R2, [R22.64+0x200] ;  /* 0x0002000416027981 */ /* 0x000f68000c1e1b00 */
[----:B------:R0:W4:Y:S01]  /*0a80*/  LDG.E.64 R26, [R22.64+0x400] ;  /* 0x00040004161a7981 */ /* 0x000122000c1e1b00 */
[----:B------:R-:W-:-:S03]  /*0a90*/  IADD3 R28, P0, R0, c[0x0][0x1b8], RZ ;  /* 0x00006e00001c7a10 */ /* 0x000fc60007f1e0ff */
[----:B------:R0:W4:Y:S04]  /*0aa0*/  LDG.E.64 R8, [R22.64+0x800] ;  /* 0x0008000416087981 */ /* 0x000128000c1e1b00 */
[----:B------:R0:W4:Y:S04]  /*0ab0*/  LDG.E.64 R10, [R22.64+0x900] ;  /* 0x00090004160a7981 */ /* 0x000128000c1e1b00 */
[----:B--2---:R1:W-:Y:S04]  /*0ac0*/  STL [R1+0x690], R24 ;  /* 0x0006901801007387 */ /* 0x0043e80000100800 */
[----:B---3--:R2:W-:Y:S04]  /*0ad0*/  STL.64 [R1+0x18], R4 ;  /* 0x0000180401007387 */ /* 0x0085e80000100a00 */
[----:B-1----:R-:W3:Y:S01]  /*0ae0*/  LDL.LU R24, [R1+0x1c] ;  /* 0x00001c0001187983 */ /* 0x002ee20000300800 */
[----:B------:R-:W-:-:S05]  /*0af0*/  IADD3.X R29, RZ, c[0x0][0x1bc], RZ, P0, !PT ;  /* 0x00006f00ff1d7a10 */ /* 0x000fca00007fe4ff */
[----:B------:R-:W5:Y:S04]  /*0b00*/  LDG.E.64 R18, [R28.64] ;  /* 0x000000041c127981 */ /* 0x000f68000c1e1b00 */
[----:B--2---:R0:W2:Y:S04]  /*0b10*/  LDG.E.64 R4, [R22.64+0x600] ;  /* 0x0006000416047981 */ /* 0x0040a8000c1e1b00 */
[----:B------:R-:W2:Y:S04]  /*0b20*/  LDG.E.64 R20, [R28.64+0x100] ;  /* 0x000100041c147981 */ /* 0x000ea8000c1e1b00 */
[----:B------:R1:W2:Y:S04]  /*0b30*/  LDG.E.64 R12, [R28.64+0x300] ;  /* 0x000300041c0c7981 */ /* 0x0002a8000c1e1b00 */
[----:B------:R1:W2:Y:S04]  /*0b40*/  LDG.E.64 R14, [R28.64+0x400] ;  /* 0x000400041c0e7981 */ /* 0x0002a8000c1e1b00 */
[----:B------:R1:W2:Y:S04]  /*0b50*/  LDG.E.64 R16, [R28.64+0x500] ;  /* 0x000500041c107981 */ /* 0x0002a8000c1e1b00 */
[----:B---3--:R3:W-:Y:S04]  /*0b60*/  STL [R1+0x69c], R24 ;  /* 0x00069c1801007387 */ /* 0x0087e80000100800 */
[----:B----4-:R4:W-:Y:S04]  /*0b70*/  STL.64 [R1+0x28], R6 ;  /* 0x0000280601007387 */ /* 0x0109e80000100a00 */
[----:B---3--:R-:W3:Y:S04]  /*0b80*/  LDL.LU R24, [R1+0x28] ;  /* 0x0000280001187983 */ /* 0x008ee80000300800 */
[----:B------:R0:W-:Y:S04]  /*0b90*/  STL [R1+0x68c], R25 ;  /* 0x00068c1901007387 */ /* 0x0001e80000100800 */
[----:B-----5:R5:W-:Y:S04]  /*0ba0*/  STL.64 [R1+0x8], R2 ;  /* 0x0000080201007387 */ /* 0x020be80000100a00 */
[----:B----4-:R4:W2:Y:S04]  /*0bb0*/  LDG.E.64 R6, [R22.64+0x700] ;  /* 0x0007000416067981 */ /* 0x0108a8000c1e1b00 */
[----:B0-----:R-:W2:Y:S04]  /*0bc0*/  LDL.LU R25, [R1+0x8] ;  /* 0x0000080001197983 */ /* 0x001ea80000300800 */
[----:B-----5:R4:W5:Y:S04]  /*0bd0*/  LDG.E.64 R2, [R22.64+0x500] ;  /* 0x0005000416027981 */ /* 0x020968000c1e1b00 */
[----:B----4-:R-:W4:Y:S04]  /*0be0*/  LDG.E.64 R22, [R28.64+0x200] ;  /* 0x000200041c167981 */ /* 0x010f28000c1e1b00 */
[----:B--2---:R0:W-:Y:S04]  /*0bf0*/  STL [R1+0x694], R25 ;  /* 0x0006941901007387 */ /* 0x0041e80000100800 */
[----:B0-----:R-:W2:Y:S04]  /*0c00*/  LDL.LU R25, [R1+0x18] ;  /* 0x0000180001197983 */ /* 0x001ea80000300800 */
[----:B------:R0:W-:Y:S04]  /*0c10*/  STL [R1+0x698], R26 ;  /* 0x0006981a01007387 */ /* 0x0001e80000100800 */
[----:B0-----:R-:W3:Y:S04]  /*0c20*/  LDL.LU R26, [R1+0x2c] ;  /* 0x00002c00011a7983 */ /* 0x001ee80000300800 */
[----:B------:R0:W-:Y:S04]  /*0c30*/  STL [R1+0x688], R27 ;  /* 0x0006881b01007387 */ /* 0x0001e80000100800 */
[----:B0-----:R-:W2:Y:S04]  /*0c40*/  LDL.LU R27, [R1+0xc] ;  /* 0x00000c00011b7983 */ /* 0x001ea80000300800 */
[----:B------:R0:W-:Y:S04]  /*0c50*/  STL.64 [R1+0x20], R18 ;  /* 0x0000201201007387 */ /* 0x0001e80000100a00 */
[----:B------:R1:W-:Y:S04]  /*0c60*/  STL.64 [R1+0x10], R20 ;  /* 0x0000101401007387 */ /* 0x0003e80000100a00 */
[----:B----4-:R4:W-:Y:S04]  /*0c70*/  STL.64 [R1], R22 ;  /* 0x0000001601007387 */ /* 0x0109e80000100a00 */
[----:B0-----:R0:W2:Y:S04]  /*0c80*/  LDG.E.64 R18, [R28.64+0x600] ;  /* 0x000600041c127981 */ /* 0x0010a8000c1e1b00 */
[----:B-1----:R0:W2:Y:S04]  /*0c90*/  LDG.E.64 R20, [R28.64+0x700] ;  /* 0x000700041c147981 */ /* 0x0020a8000c1e1b00 */
[----:B----4-:R0:W4:Y:S04]  /*0ca0*/  LDG.E.64 R22, [R28.64+0x800] ;  /* 0x000800041c167981 */ /* 0x010128000c1e1b00 */
[----:B0-----:R-:W2:Y:S01]  /*0cb0*/  LDG.E.64 R28, [R28.64+0x900] ;  /* 0x000900041c1c7981 */ /* 0x001ea2000c1e1b00 */
[----:B---3--:R-:W-:Y:S01]  /*0cc0*/  SHF.R.U64 R0, R24, 0x10, R26 ;  /* 0x0000001018007819 */ /* 0x008fe2000000121a */
[----:B------:R-:W-:-:S05]  /*0cd0*/  HADD2.F32 R24, -RZ, R24.H0_H0 ;  /* 0x20000018ff187230 */ /* 0x000fca0000004100 */
[----:B------:R0:W-:Y:S02]  /*0ce0*/  STL [R1+0x66c], R24 ;  /* 0x00066c1801007387 */ /* 0x0001e40000100800 */
[----:B0-----:R-:W-:-:S05]  /*0cf0*/  SHF.R.U32.HI R24, RZ, 0x10, R26 ;  /* 0x00000010ff187819 */ /* 0x001fca000001161a */
[----:B------:R0:W-:Y:S04]  /*0d00*/  STL [R1+0x28], R24 ;  /* 0x0000281801007387 */ /* 0x0001e80000100800 */
[----:B0-----:R-:W2:Y:S01]  /*0d10*/  LDL.LU R24, [R1+0x69c] ;  /* 0x00069c0001187983 */ /* 0x001ea20000300800 */
[----:B------:R-:W-:-:S05]  /*0d20*/  HADD2.F32 R26, -RZ, R26.H0_H0 ;  /* 0x2000001aff1a7230 */ /* 0x000fca0000004100 */
[----:B------:R2:W-:Y:S02]  /*0d30*/  STL [R1+0x668], R26 ;  /* 0x0006681a01007387 */ /* 0x0005e40000100800 */
[----:B--2---:R-:W-:Y:S01]  /*0d40*/  SHF.R.U64 R26, R25, 0x10, R24 ;  /* 0x00000010191a7819 */ /* 0x004fe20000001218 */
[----:B------:R-:W-:-:S04]  /*0d50*/  HADD2.F32 R25, -RZ, R25.H0_H0 ;  /* 0x20000019ff197230 */ /* 0x000fc80000004100 */
[----:B------:R0:W-:Y:S04]  /*0d60*/  STL [R1+0x2c], R26 ;  /* 0x00002c1a01007387 */ /* 0x0001e80000100800 */
[----:B0-----:R-:W2:Y:S04]  /*0d70*/  LDL.LU R26, [R1+0x698] ;  /* 0x00069800011a7983 */ /* 0x001ea80000300800 */
[----:B------:R0:W-:Y:S02]  /*0d80*/  STL [R1+0x664], R25 ;  /* 0x0006641901007387 */ /* 0x0001e40000100800 */
[----:B0-----:R-:W-:-:S05]  /*0d90*/  SHF.R.U32.HI R25, RZ, 0x10, R24 ;  /* 0x00000010ff197819 */ /* 0x001fca0000011618 */
[----:B------:R0:W-:Y:S04]  /*0da0*/  STL [R1+0x18], R25 ;  /* 0x0000181901007387 */ /* 0x0001e80000100800 */
[----:B0-----:R-:W3:Y:S01]  /*0db0*/  LDL.LU R25, [R1+0x694] ;  /* 0x0006940001197983 */ /* 0x001ee20000300800 */
[----:B------:R-:W-:-:S05]  /*0dc0*/  HADD2.F32 R24, -RZ, R24.H0_H0 ;  /* 0x20000018ff187230 */ /* 0x000fca0000004100 */
[----:B------:R3:W-:Y:S02]  /*0dd0*/  STL [R1+0x660], R24 ;  /* 0x0006601801007387 */ /* 0x0007e40000100800 */
[----:B---3--:R-:W-:Y:S01]  /*0de0*/  SHF.R.U64 R24, R25, 0x10, R27 ;  /* 0x0000001019187819 */ /* 0x008fe2000000121b */
[----:B------:R-:W-:-:S04]  /*0df0*/  HADD2.F32 R25, -RZ, R25.H0_H0 ;  /* 0x20000019ff197230 */ /* 0x000fc80000004100 */
[----:B------:R0:W-:Y:S04]  /*0e00*/  STL [R1+0x1c], R24 ;  /* 0x00001c1801007387 */ /* 0x0001e80000100800 */
[----:B0-----:R-:W3:Y:S04]  /*0e10*/  LDL.LU R24, [R1+0x690] ;  /* 0x0006900001187983 */ /* 0x001ee80000300800 */
[----:B------:R0:W-:Y:S02]  /*0e20*/  STL [R1+0x65c], R25 ;  /* 0x00065c1901007387 */ /* 0x0001e40000100800 */
[----:B0-----:R-:W-:-:S05]  /*0e30*/  SHF.R.U32.HI R25, RZ, 0x10, R27 ;  /* 0x00000010ff197819 */ /* 0x001fca000001161b */
[----:B------:R0:W-:Y:S04]  /*0e40*/  STL [R1+0x8], R25 ;  /* 0x0000081901007387 */ /* 0x0001e80000100800 */
[----:B0-----:R-:W3:Y:S01]  /*0e50*/  LDL.LU R25, [R1+0x68c] ;  /* 0x00068c0001197983 */ /* 0x001ee20000300800 */
[----:B------:R-:W-:-:S05]  /*0e60*/  HADD2.F32 R27, -RZ, R27.H0_H0 ;  /* 0x2000001bff1b7230 */ /* 0x000fca0000004100 */
[----:B------:R3:W-:Y:S02]  /*0e70*/  STL [R1+0x658], R27 ;  /* 0x0006581b01007387 */ /* 0x0007e40000100800 */
[----:B---3--:R-:W-:-:S05]  /*0e80*/  SHF.R.U64 R27, R24, 0x10, R25 ;  /* 0x00000010181b7819 */ /* 0x008fca0000001219 */
[----:B------:R0:W-:Y:S04]  /*0e90*/  STL [R1+0xc], R27 ;  /* 0x00000c1b01007387 */ /* 0x0001e80000100800 */
[----:B0-----:R-:W2:Y:S01]  /*0ea0*/  LDL.LU R27, [R1+0x688] ;  /* 0x00068800011b7983 */ /* 0x001ea20000300800 */
[----:B------:R-:W-:-:S05]  /*0eb0*/  HADD2.F32 R24, -RZ, R24.H0_H0 ;  /* 0x20000018ff187230 */ /* 0x000fca0000004100 */
[----:B------:R0:W-:Y:S02]  /*0ec0*/  STL [R1+0x654], R24 ;  /* 0x0006541801007387 */ /* 0x0001e40000100800 */
[----:B0-----:R-:W-:-:S05]  /*0ed0*/  SHF.R.U32.HI R24, RZ, 0x10, R25 ;  /* 0x00000010ff187819 */ /* 0x001fca0000011619 */
[----:B------:R0:W-:Y:S02]  /*0ee0*/  STL [R1+0x670], R24 ;  /* 0x0006701801007387 */ /* 0x0001e40000100800 */
[----:B0-----:R-:W-:Y:S01]  /*0ef0*/  HADD2.F32 R24, -RZ, R25.H0_H0 ;  /* 0x20000019ff187230 */ /* 0x001fe20000004100 */
[----:B--2---:R-:W-:-:S05]  /*0f00*/  SHF.R.U64 R25, R26, 0x10, R27 ;  /* 0x000000101a197819 */ /* 0x004fca000000121b */
[----:B------:R-:W-:Y:S04]  /*0f10*/  STL [R1+0x674], R25 ;  /* 0x0006741901007387 */ /* 0x000fe80000100800 */
[----:B------:R0:W-:Y:S02]  /*0f20*/  STL [R1+0x650], R24 ;  /* 0x0006501801007387 */ /* 0x0001e40000100800 */
[----:B0-----:R-:W-:Y:S01]  /*0f30*/  HADD2.F32 R24, -RZ, R26.H0_H0 ;  /* 0x2000001aff187230 */ /* 0x001fe20000004100 */
[----:B------:R-:W-:Y:S01]  /*0f40*/  SHF.R.U32.HI R26, RZ, 0x10, R27 ;  /* 0x00000010ff1a7819 */ /* 0x000fe2000001161b */
[----:B------:R-:W-:-:S04]  /*0f50*/  HADD2.F32 R27, -RZ, R27.H0_H0 ;  /* 0x2000001bff1b7230 */ /* 0x000fc80000004100 */
[----:B------:R0:W-:Y:S04]  /*0f60*/  STL [R1+0x678], R26 ;  /* 0x0006781a01007387 */ /* 0x0001e80000100800 */
[----:B------:R1:W-:Y:S04]  /*0f70*/  STL [R1+0x64c], R24 ;  /* 0x00064c1801007387 */ /* 0x0003e80000100800 */
[----:B0-----:R-:W2:Y:S04]  /*0f80*/  LDL.LU R26, [R1+0x14] ;  /* 0x00001400011a7983 */ /* 0x001ea80000300800 */
[----:B------:R-:W3:Y:S04]  /*0f90*/  LDL.LU R25, [R1] ;  /* 0x0000000001197983 */ /* 0x000ee80000300800 */
[----:B-1----:R-:W2:Y:S04]  /*0fa0*/  LDL.LU R24, [R1+0x4] ;  /* 0x0000040001187983 */ /* 0x002ea80000300800 */
[----:B------:R5:W-:Y:S02]  /*0fb0*/  STL [R1+0x648], R27 ;  /* 0x0006481b01007387 */ /* 0x000be40000100800 */
[----:B-----5:R-:W-:Y:S01]  /*0fc0*/  SHF.R.U64 R27, R2, 0x10, R3 ;  /* 0x00000010021b7819 */ /* 0x020fe20000001203 */
[----:B------:R-:W-:-:S04]  /*0fd0*/  HADD2.F32 R2, -RZ, R2.H0_H0 ;  /* 0x20000002ff027230 */ /* 0x000fc80000004100 */
[----:B------:R0:W-:Y:S04]  /*0fe0*/  STL [R1+0x67c], R27 ;  /* 0x00067c1b01007387 */ /* 0x0001e80000100800 */
[----:B0-----:R-:W5:Y:S04]  /*0ff0*/  LDL.LU R27, [R1+0x10] ;  /* 0x00001000011b7983 */ /* 0x001f680000300800 */
[----:B------:R0:W-:Y:S02]  /*1000*/  STL [R1+0x644], R2 ;  /* 0x0006440201007387 */ /* 0x0001e40000100800 */
[----:B0-----:R-:W-:-:S05]  /*1010*/  SHF.R.U32.HI R2, RZ, 0x10, R3 ;  /* 0x00000010ff027819 */ /* 0x001fca0000011603 */
[----:B------:R0:W-:Y:S02]  /*1020*/  STL [R1+0x30], R2 ;  /* 0x0000300201007387 */ /* 0x0001e40000100800 */
[----:B0-----:R-:W-:Y:S02]  /*1030*/  HADD2.F32 R2, -RZ, R3.H0_H0 ;  /* 0x20000003ff027230 */ /* 0x001fe40000004100 */
[----:B------:R-:W2:Y:S04]  /*1040*/  LDL.LU R3, [R1+0x20] ;  /* 0x0000200001037983 */ /* 0x000ea80000300800 */
[----:B------:R0:W-:Y:S02]  /*1050*/  STL [R1+0x640], R2 ;  /* 0x0006400201007387 */ /* 0x0001e40000100800 */
[----:B0-----:R-:W-:-:S05]  /*1060*/  SHF.R.U64 R2, R4, 0x10, R5 ;  /* 0x0000001004027819 */ /* 0x001fca0000001205 */
[----:B------:R0:W-:Y:S02]  /*1070*/  STL [R1+0x34], R2 ;  /* 0x0000340201007387 */ /* 0x0001e40000100800 */
[----:B0-----:R-:W-:Y:S02]  /*1080*/  HADD2.F32 R2, -RZ, R4.H0_H0 ;  /* 0x20000004ff027230 */ /* 0x001fe40000004100 */
[----:B------:R-:W2:Y:S04]  /*1090*/  LDL.LU R4, [R1+0x24] ;  /* 0x0000240001047983 */ /* 0x000ea80000300800 */
[----:B------:R0:W-:Y:S02]  /*10a0*/  STL [R1+0x63c], R2 ;  /* 0x00063c0201007387 */ /* 0x0001e40000100800 */
[----:B0-----:R-:W-:Y:S01]  /*10b0*/  SHF.R.U32.HI R2, RZ, 0x10, R5 ;  /* 0x00000010ff027819 */ /* 0x001fe20000011605 */
[----:B------:R-:W-:-:S04]  /*10c0*/  HADD2.F32 R5, -RZ, R5.H0_H0 ;  /* 0x20000005ff057230 */ /* 0x000fc80000004100 */
[----:B------:R0:W-:Y:S04]  /*10d0*/  STL [R1+0x38], R2 ;  /* 0x0000380201007387 */ /* 0x0001e80000100800 */
[----:B------:R1:W-:Y:S01]  /*10e0*/  STL [R1+0x638], R5 ;  /* 0x0006380501007387 */ /* 0x0003e20000100800 */
[--C-:B0-----:R-:W-:Y:S01]  /*10f0*/  SHF.R.U64 R2, R6, 0x10, R7.reuse ;  /* 0x0000001006027819 */ /* 0x101fe20000001207 */
[----:B------:R-:W-:Y:S01]  /*1100*/  HADD2.F32 R6, -RZ, R6.H0_H0 ;  /* 0x20000006ff067230 */ /* 0x000fe20000004100 */
[----:B-1----:R-:W-:-:S03]  /*1110*/  SHF.R.U32.HI R5, RZ, 0x10, R7 ;  /* 0x00000010ff057819 */ /* 0x002fc60000011607 */
[----:B------:R0:W-:Y:S04]  /*1120*/  STL [R1+0x3c], R2 ;  /* 0x00003c0201007387 */ /* 0x0001e80000100800 */
[----:B------:R1:W-:Y:S01]  /*1130*/  STL [R1+0x634], R6 ;  /* 0x0006340601007387 */ /* 0x0003e20000100800 */
[----:B0-----:R-:W-:-:S03]  /*1140*/  HADD2.F32 R2, -RZ, R7.H0_H0 ;  /* 0x20000007ff027230 */ /* 0x001fc60000004100 */
[----:B------:R0:W-:Y:S01]  /*1150*/  STL [R1+0x40], R5 ;  /* 0x0000400501007387 */ /* 0x0001e20000100800 */
[----:B-1----:R-:W-:-:S03]  /*1160*/  SHF.R.U64 R6, R8, 0x10, R9 ;  /* 0x0000001008067819 */ /* 0x002fc60000001209 */
[----:B------:R1:W-:Y:S01]  /*1170*/  STL [R1+0x630], R2 ;  /* 0x0006300201007387 */ /* 0x0003e20000100800 */
[----:B0-----:R-:W-:-:S03]  /*1180*/  HADD2.F32 R5, -RZ, R8.H0_H0 ;  /* 0x20000008ff057230 */ /* 0x001fc60000004100 */
[----:B------:R0:W-:Y:S01]  /*1190*/  STL [R1+0x44], R6 ;  /* 0x0000440601007387 */ /* 0x0001e20000100800 */
[----:B-1----:R-:W-:-:S03]  /*11a0*/  SHF.R.U32.HI R2, RZ, 0x10, R9 ;  /* 0x00000010ff027819 */ /* 0x002fc60000011609 */
[----:B------:R1:W-:Y:S04]  /*11b0*/  STL [R1+0x62c], R5 ;  /* 0x00062c0501007387 */ /* 0x0003e80000100800 */
[----:B------:R4:W-:Y:S01]  /*11c0*/  STL [R1+0x48], R2 ;  /* 0x0000480201007387 */ /* 0x0009e20000100800 */
[----:B0-----:R-:W-:Y:S01]  /*11d0*/  HADD2.F32 R6, -RZ, R9.H0_H0 ;  /* 0x20000009ff067230 */ /* 0x001fe20000004100 */
[----:B-1----:R-:W-:-:S04]  /*11e0*/  SHF.R.U64 R5, R10, 0x10, R11 ;  /* 0x000000100a057819 */ /* 0x002fc8000000120b */
[----:B------:R0:W-:Y:S01]  /*11f0*/  STL [R1+0x628], R6 ;  /* 0x0006280601007387 */ /* 0x0001e20000100800 */
[----:B----4-:R-:W-:-:S03]  /*1200*/  HADD2.F32 R2, -RZ, R10.H0_H0 ;  /* 0x2000000aff027230 */ /* 0x010fc60000004100 */
[----:B------:R1:W-:Y:S04]  /*1210*/  STL [R1+0x4c], R5 ;  /* 0x00004c0501007387 */ /* 0x0003e80000100800 */
[----:B------:R2:W-:Y:S01]  /*1220*/  STL [R1+0x624], R2 ;  /* 0x0006240201007387 */ /* 0x0005e20000100800 */
[----:B0-----:R-:W-:-:S05]  /*1230*/  SHF.R.U32.HI R6, RZ, 0x10, R11 ;  /* 0x00000010ff067819 */ /* 0x001fca000001160b */
[----:B------:R-:W-:Y:S01]  /*1240*/  STL [R1+0x50], R6 ;  /* 0x0000500601007387 */ /* 0x000fe20000100800 */
[----:B-1----:R-:W-:Y:S01]  /*1250*/  HADD2.F32 R5, -RZ, R11.H0_H0 ;  /* 0x2000000bff057230 */ /* 0x002fe20000004100 */
[----:B--2---:R-:W-:-:S05]  /*1260*/  SHF.R.U64 R2, R3, 0x10, R4 ;  /* 0x0000001003027819 */ /* 0x004fca0000001204 */
[----:B------:R0:W-:Y:S04]  /*1270*/  STL [R1+0x680], R2 ;  /* 0x0006800201007387 */ /* 0x0001e80000100800 */
[----:B------:R-:W-:Y:S01]  /*1280*/  STL [R1+0x620], R5 ;  /* 0x0006200501007387 */ /* 0x000fe20000100800 */
[----:B0-----:R-:W-:Y:S01]  /*1290*/  HADD2.F32 R2, -RZ, R3.H0_H0 ;  /* 0x20000003ff027230 */ /* 0x001fe20000004100 */
[----:B------:R-:W-:-:S05]  /*12a0*/  SHF.R.U32.HI R3, RZ, 0x10, R4 ;  /* 0x00000010ff037819 */ /* 0x000fca0000011604 */
[----:B------:R5:W-:Y:S04]  /*12b0*/  STL [R1+0x684], R3 ;  /* 0x0006840301007387 */ /* 0x000be80000100800 */
[----:B------:R0:W-:Y:S01]  /*12c0*/  STL [R1+0x61c], R2 ;  /* 0x00061c0201007387 */ /* 0x0001e20000100800 */
[----:B-----5:R-:W-:Y:S02]  /*12d0*/  HADD2.F32 R3, -RZ, R27.H0_H0 ;  /* 0x2000001bff037230 */ /* 0x020fe40000004100 */
[----:B0-----:R-:W-:-:S05]  /*12e0*/  HADD2.F32 R2, -RZ, R4.H0_H0 ;  /* 0x20000004ff027230 */ /* 0x001fca0000004100 */
[----:B------:R0:W-:Y:S04]  /*12f0*/  STL [R1+0x618], R2 ;  /* 0x0006180201007387 */ /* 0x0001e80000100800 */
[----:B------:R3:W-:Y:S01]  /*1300*/  STL [R1+0x614], R3 ;  /* 0x0006140301007387 */ /* 0x0007e20000100800 */
[----:B0-----:R-:W-:Y:S02]  /*1310*/  HADD2.F32 R2, -RZ, R26.H0_H0 ;  /* 0x2000001aff027230 */ /* 0x001fe40000004100 */
[----:B---3--:R-:W-:-:S03]  /*1320*/  HADD2.F32 R3, -RZ, R25.H0_H0 ;  /* 0x20000019ff037230 */ /* 0x008fc60000004100 */
        /* <DEDUP_REMOVED lines=30> */
[----:B0-----:R-:W-:-:S03]  /*1510*/  HADD2.F32 R2, -RZ, R29.H0_H0 ;  /* 0x2000001dff027230 */ /* 0x001fc60000004100 */
        /* <DEDUP_REMOVED lines=132> */
[----:B------:R-:W-:-:S03]  /*1d60*/  SHF.R.U64 R4, R27, 0x10, R26 ;  /* 0x000000101b047819 */ /* 0x000fc6000000121a */
[----:B-1----:R-:W2:Y:S01]  /*1d70*/  LDL.LU R3, [R1+0x28] ;  /* 0x0000280001037983 */ /* 0x002ea20000300800 */
[----:B------:R-:W-:-:S03]  /*1d80*/  SHF.R.U32.HI R5, RZ, 0x10, R26 ;  /* 0x00000010ff057819 */ /* 0x000fc6000001161a */
[----:B0-----:R-:W3:Y:S01]  /*1d90*/  LDL.LU R2, [R1+0x2c] ;  /* 0x00002c0001027983 */ /* 0x001ee20000300800 */
[----:B------:R-:W-:-:S03]  /*1da0*/  SHF.R.U64 R6, R25, 0x10, R24 ;  /* 0x0000001019067819 */ /* 0x000fc60000001218 */
[----:B------:R-:W4:Y:S01]  /*1db0*/  LDL.LU R27, [R1+0x18] ;  /* 0x00001800011b7983 */ /* 0x000f220000300800 */
[----:B------:R-:W-:-:S03]  /*1dc0*/  SHF.R.U32.HI R7, RZ, 0x10, R24 ;  /* 0x00000010ff077819 */ /* 0x000fc60000011618 */
[----:B------:R-:W5:Y:S04]  /*1dd0*/  LDL.LU R26, [R1+0x1c] ;  /* 0x00001c00011a7983 */ /* 0x000f680000300800 */
[----:B------:R-:W5:Y:S04]  /*1de0*/  LDL.LU R25, [R1+0x8] ;  /* 0x0000080001197983 */ /* 0x000f680000300800 */
[----:B------:R-:W5:Y:S04]  /*1df0*/  LDL.LU R24, [R1+0xc] ;  /* 0x00000c0001187983 */ /* 0x000f680000300800 */
[----:B------:R-:W-:Y:S01]  /*1e00*/  STL [R1+0x47c], RZ ;  /* 0x00047cff01007387 */ /* 0x000fe20000100800 */
[----:B------:R-:W-:-:S03]  /*1e10*/  SHF.R.U64 R8, R12, 0x10, R13 ;  /* 0x000000100c087819 */ /* 0x000fc6000000120d */
[----:B------:R-:W-:Y:S01]  /*1e20*/  STL [R1+0x44c], RZ ;  /* 0x00044cff01007387 */ /* 0x000fe20000100800 */
[----:B------:R-:W-:-:S03]  /*1e30*/  SHF.R.U32.HI R9, RZ, 0x10, R13 ;  /* 0x00000010ff097819 */ /* 0x000fc6000001160d */
[----:B------:R-:W-:Y:S01]  /*1e40*/  STL [R1+0x45c], RZ ;  /* 0x00045cff01007387 */ /* 0x000fe20000100800 */
[----:B------:R-:W-:-:S03]  /*1e50*/  SHF.R.U64 R12, R16, 0x10, R17 ;  /* 0x00000010100c7819 */ /* 0x000fc60000001211 */
[----:B------:R-:W-:Y:S01]  /*1e60*/  STL [R1+0x42c], RZ ;  /* 0x00042cff01007387 */ /* 0x000fe20000100800 */
[----:B------:R-:W-:-:S03]  /*1e70*/  SHF.R.U32.HI R13, RZ, 0x10, R17 ;  /* 0x00000010ff0d7819 */ /* 0x000fc60000011611 */
[----:B------:R-:W-:Y:S01]  /*1e80*/  STL [R1+0x43c], RZ ;  /* 0x00043cff01007387 */ /* 0x000fe20000100800 */
[--C-:B------:R-:W-:Y:S02]  /*1e90*/  SHF.R.U64 R16, R20, 0x10, R21.reuse ;  /* 0x0000001014107819 */ /* 0x100fe40000001215 */
[----:B------:R-:W-:Y:S01]  /*1ea0*/  SHF.R.U32.HI R17, RZ, 0x10, R21 ;  /* 0x00000010ff117819 */ /* 0x000fe20000011615 */
[----:B------:R-:W-:Y:S01]  /*1eb0*/  STL [R1+0x40c], RZ ;  /* 0x00040cff01007387 */ /* 0x000fe20000100800 */
[--C-:B------:R-:W-:Y:S02]  /*1ec0*/  SHF.R.U64 R10, R14, 0x10, R15.reuse ;  /* 0x000000100e0a7819 */ /* 0x100fe4000000120f */
[----:B------:R-:W-:Y:S01]  /*1ed0*/  SHF.R.U32.HI R11, RZ, 0x10, R15 ;  /* 0x00000010ff0b7819 */ /* 0x000fe2000001160f */
[----:B------:R-:W-:Y:S01]  /*1ee0*/  STL [R1+0x41c], RZ ;  /* 0x00041cff01007387 */ /* 0x000fe20000100800 */
[--C-:B------:R-:W-:Y:S02]  /*1ef0*/  SHF.R.U64 R20, R28, 0x10, R29.reuse ;  /* 0x000000101c147819 */ /* 0x100fe4000000121d */
[----:B------:R-:W-:Y:S01]  /*1f00*/  SHF.R.U32.HI R21, RZ, 0x10, R29 ;  /* 0x00000010ff157819 */ /* 0x000fe2000001161d */
[----:B------:R-:W-:Y:S01]  /*1f10*/  STL [R1+0x3ec], RZ ;  /* 0x0003ecff01007387 */ /* 0x000fe20000100800 */
[----:B------:R-:W-:-:S02]  /*1f20*/  SHF.R.U64 R14, R18, 0x10, R19 ;  /* 0x00000010120e7819 */ /* 0x000fc40000001213 */
[----:B------:R-:W-:Y:S01]  /*1f30*/  SHF.R.U32.HI R15, RZ, 0x10, R19 ;  /* 0x00000010ff0f7819 */ /* 0x000fe20000011613 */
[----:B------:R-:W5:Y:S01]  /*1f40*/  LDL.LU R29, [R1+0x44] ;  /* 0x00004400011d7983 */ /* 0x000f620000300800 */
[--C-:B------:R-:W-:Y:S02]  /*1f50*/  SHF.R.U64 R18, R22, 0x10, R23.reuse ;  /* 0x0000001016127819 */ /* 0x100fe40000001217 */
[----:B------:R-:W-:Y:S01]  /*1f60*/  SHF.R.U32.HI R19, RZ, 0x10, R23 ;  /* 0x00000010ff137819 */ /* 0x000fe20000011617 */
[----:B------:R-:W5:Y:S04]  /*1f70*/  LDL.LU R28, [R1+0x48] ;  /* 0x00004800011c7983 */ /* 0x000f680000300800 */
[----:B------:R-:W5:Y:S04]  /*1f80*/  LDL.LU R23, [R1+0x4c] ;  /* 0x00004c0001177983 */ /* 0x000f680000300800 */
[----:B------:R-:W5:Y:S04]  /*1f90*/  LDL.LU R22, [R1+0x50] ;  /* 0x0000500001167983 */ /* 0x000f680000300800 */
[----:B------:R-:W-:Y:S04]  /*1fa0*/  STL [R1+0x3fc], RZ ;  /* 0x0003fcff01007387 */ /* 0x000fe80000100800 */
[----:B------:R-:W-:Y:S04]  /*1fb0*/  STL [R1+0x3cc], RZ ;  /* 0x0003ccff01007387 */ /* 0x000fe80000100800 */
[----:B------:R-:W-:Y:S01]  /*1fc0*/  STL [R1+0x3dc], RZ ;  /* 0x0003dcff01007387 */ /* 0x000fe20000100800 */
[----:B------:R-:W-:-:S03]  /*1fd0*/  HADD2.F32 R0, -RZ, R0.H0_H0 ;  /* 0x20000000ff007230 */ /* 0x000fc60000004100 */
        /* <DEDUP_REMOVED lines=8> */
[----:B------:R0:W-:Y:S04]  /*2060*/  STL [R1+0x5d0], R0 ;  /* 0x0005d00001007387 */ /* 0x0001e80000100800 */
[----:B0-----:R-:W5:Y:S01]  /*2070*/  LDL.LU R0, [R1+0x40] ;  /* 0x0000400001007983 */ /* 0x001f620000300800 */
[----:B--2---:R-:W-:-:S02]  /*2080*/  HADD2.F32 R3, -RZ, R3.H0_H0 ;  /* 0x20000003ff037230 */ /* 0x004fc40000004100 */
[----:B---3--:R-:W-:-:S03]  /*2090*/  HADD2.F32 R2, -RZ, R2.H0_H0 ;  /* 0x20000002ff027230 */ /* 0x008fc60000004100 */
[----:B------:R0:W-:Y:S01]  /*20a0*/  STL [R1+0x5c8], R3 ;  /* 0x0005c80301007387 */ /* 0x0001e20000100800 */
[----:B----4-:R-:W-:Y:S02]  /*20b0*/  HADD2.F32 R27, -RZ, R27.H0_H0 ;  /* 0x2000001bff1b7230 */ /* 0x010fe40000004100 */
[----:B-----5:R-:W-:Y:S01]  /*20c0*/  HADD2.F32 R26, -RZ, R26.H0_H0 ;  /* 0x2000001aff1a7230 */ /* 0x020fe20000004100 */
[----:B0-----:R-:W2:Y:S01]  /*20d0*/  LDL.LU R3, [R1+0x684] ;  /* 0x0006840001037983 */ /* 0x001ea20000300800 */
[----:B------:R-:W-:-:S03]  /*20e0*/  HADD2.F32 R25, -RZ, R25.H0_H0 ;  /* 0x20000019ff197230 */ /* 0x000fc60000004100 */
[----:B------:R0:W-:Y:S01]  /*20f0*/  STL [R1+0x5c0], R2 ;  /* 0x0005c00201007387 */ /* 0x0001e20000100800 */
[----:B------:R-:W-:-:S03]  /*2100*/  HADD2.F32 R24, -RZ, R24.H0_H0 ;  /* 0x20000018ff187230 */ /* 0x000fc60000004100 */
[----:B0-----:R-:W3:Y:S04]  /*2110*/  LDL.LU R2, [R1+0x680] ;  /* 0x0006800001027983 */ /* 0x001ee80000300800 */
[----:B------:R0:W-:Y:S04]  /*2120*/  STL [R1+0x5b8], R27 ;  /* 0x0005b81b01007387 */ /* 0x0001e80000100800 */
[----:B0-----:R-:W4:Y:S04]  /*2130*/  LDL.LU R27, [R1+0x67c] ;  /* 0x00067c00011b7983 */ /* 0x001f280000300800 */
[----:B------:R0:W-:Y:S04]  /*2140*/  STL [R1+0x5b0], R26 ;  /* 0x0005b01a01007387 */ /* 0x0001e80000100800 */
[----:B0-----:R-:W5:Y:S04]  /*2150*/  LDL.LU R26, [R1+0x678] ;  /* 0x00067800011a7983 */ /* 0x001f680000300800 */
[----:B------:R0:W-:Y:S04]  /*2160*/  STL [R1+0x5a8], R25 ;  /* 0x0005a81901007387 */ /* 0x0001e80000100800 */
[----:B0-----:R-:W2:Y:S04]  /*2170*/  LDL.LU R25, [R1+0x674] ;  /* 0x0006740001197983 */ /* 0x001ea80000300800 */
[----:B------:R0:W-:Y:S04]  /*2180*/  STL [R1+0x5a0], R24 ;  /* 0x0005a01801007387 */ /* 0x0001e80000100800 */
[----:B0-----:R-:W3:Y:S01]  /*2190*/  LDL.LU R24, [R1+0x670] ;  /* 0x0006700001187983 */ /* 0x001ee20000300800 */
[----:B----4-:R-:W-:-:S02]  /*21a0*/  HADD2.F32 R27, -RZ, R27.H0_H0 ;  /* 0x2000001bff1b7230 */ /* 0x010fc40000004100 */
[----:B-----5:R-:W-:Y:S02]  /*21b0*/  HADD2.F32 R26, -RZ, R26.H0_H0 ;  /* 0x2000001aff1a7230 */ /* 0x020fe40000004100 */
        /* <DEDUP_REMOVED lines=9> */
[----:B0-----:R-:W5:Y:S01]  /*2250*/  LDL.LU R27, [R1+0x30] ;  /* 0x00003000011b7983 */ /* 0x001f620000300800 */
[----:B------:R-:W-:-:S02]  /*2260*/  HADD2.F32 R0, -RZ, R0.H0_H0 ;  /* 0x20000000ff007230 */ /* 0x000fc40000004100 */
[----:B------:R-:W-:Y:S02]  /*2270*/  HADD2.F32 R22, -RZ, R22.H0_H0 ;  /* 0x20000016ff167230 */ /* 0x000fe40000004100 */
[----:B------:R-:W-:Y:S01]  /*2280*/  HADD2.F32 R2, -RZ, R2.H0_H0 ;  /* 0x20000002ff027230 */ /* 0x000fe20000004100 */
[----:B------:R-:W-:Y:S01]  /*2290*/  BSSY B1, `(.L_x_2297) ;  /* 0x00009b6000017945 */ /* 0x000fe20003800000 */
[----:B--2---:R-:W-:Y:S02]  /*22a0*/  HADD2.F32 R24, -RZ, R24.H0_H0 ;  /* 0x20000018ff187230 */ /* 0x004fe40000004100 */
[----:B---3--:R-:W-:Y:S02]  /*22b0*/  HADD2.F32 R25, -RZ, R25.H0_H0 ;  /* 0x20000019ff197230 */ /* 0x008fe40000004100 */
[----:B----4-:R-:W-:Y:S02]  /*22c0*/  HADD2.F32 R26, -RZ, R26.H0_H0 ;  /* 0x2000001aff1a7230 */ /* 0x010fe40000004100 */
[----:B-----5:R-:W-:-:S05]  /*22d0*/  HADD2.F32 R27, -RZ, R27.H0_H0 ;  /* 0x2000001bff1b7230 */ /* 0x020fca0000004100 */
[----:B------:R-:W-:Y:S04]  /*22e0*/  STL [R1+0x578], R27 ;  /* 0x0005781b01007387 */ /* 0x000fe80000100800 */
[----:B------:R-:W-:Y:S04]  /*22f0*/  STL [R1+0x570], R26 ;  /* 0x0005701a01007387 */ /* 0x000fe80000100800 */
[----:B------:R0:W-:Y:S04]  /*2300*/  STL [R1+0x568], R25 ;  /* 0x0005681901007387 */ /* 0x0001e80000100800 */
[----:B------:R1:W-:Y:S04]  /*2310*/  STL [R1+0x560], R24 ;  /* 0x0005601801007387 */ /* 0x0003e80000100800 */
[----:B------:R2:W-:Y:S01]  /*2320*/  STL [R1+0x558], R0 ;  /* 0x0005580001007387 */ /* 0x0005e20000100800 */
[----:B0-----:R-:W-:-:S02]  /*2330*/  HADD2.F32 R25, -RZ, R29.H0_H0 ;  /* 0x2000001dff197230 */ /* 0x001fc40000004100 */
[----:B-1----:R-:W-:-:S03]  /*2340*/  HADD2.F32 R24, -RZ, R28.H0_H0 ;  /* 0x2000001cff187230 */ /* 0x002fc60000004100 */
[----:B------:R-:W-:Y:S01]  /*2350*/  STL [R1+0x550], R25 ;  /* 0x0005501901007387 */ /* 0x000fe20000100800 */
[----:B--2---:R-:W-:-:S03]  /*2360*/  HADD2.F32 R0, -RZ, R23.H0_H0 ;  /* 0x20000017ff007230 */ /* 0x004fc60000004100 */
[----:B------:R-:W-:Y:S04]  /*2370*/  STL [R1+0x548], R24 ;  /* 0x0005481801007387 */ /* 0x000fe80000100800 */
[----:B------:R0:W-:Y:S04]  /*2380*/  STL [R1+0x540], R0 ;  /* 0x0005400001007387 */ /* 0x0001e80000100800 */
[----:B------:R-:W-:Y:S01]  /*2390*/  STL [R1+0x534], R22 ;  /* 0x0005341601007387 */ /* 0x000fe20000100800 */
[----:B0-----:R-:W-:-:S03]  /*23a0*/  HADD2.F32 R0, -RZ, R3.H0_H0 ;  /* 0x20000003ff007230 */ /* 0x001fc60000004100 */
[----:B------:R0:W-:Y:S01]  /*23b0*/  STL [R1+0x5cc], R2 ;  /* 0x0005cc0201007387 */ /* 0x0001e20000100800 */
[----:B------:R-:W-:-:S03]  /*23c0*/  HADD2.F32 R3, -RZ, R4.H0_H0 ;  /* 0x20000004ff037230 */ /* 0x000fc60000004100 */
[----:B------:R1:W-:Y:S01]  /*23d0*/  STL [R1+0x5c4], R0 ;  /* 0x0005c40001007387 */ /* 0x0003e20000100800 */
[----:B0-----:R-:W-:-:S03]  /*23e0*/  HADD2.F32 R2, -RZ, R5.H0_H0 ;  /* 0x20000005ff027230 */ /* 0x001fc60000004100 */
[----:B------:R0:W-:Y:S01]  /*23f0*/  STL [R1+0x5bc], R3 ;  /* 0x0005bc0301007387 */ /* 0x0001e20000100800 */
[----:B-1----:R-:W-:-:S03]  /*2400*/  HADD2.F32 R0, -RZ, R6.H0_H0 ;  /* 0x20000006ff007230 */ /* 0x002fc60000004100 */
[----:B------:R1:W-:Y:S04]  /*2410*/  STL [R1+0x5b4], R2 ;  /* 0x0005b40201007387 */ /* 0x0003e80000100800 */
[----:B------:R2:W-:Y:S01]  /*2420*/  STL [R1+0x5ac], R0 ;  /* 0x0005ac0001007387 */ /* 0x0005e20000100800 */
[----:B0-----:R-:W-:Y:S02]  /*2430*/  HADD2.F32 R3, -RZ, R7.H0_H0 ;  /* 0x20000007ff037230 */ /* 0x001fe40000004100 */
        /* <DEDUP_REMOVED lines=39> */
.L_x_2310:
[----:B------:R-:W2:Y:S04]  /*26b0*/  LDL R16, [R1+0x1d4] ;  /* 0x0001d40001107983 */ /* 0x000ea80000100800 */
[----:B0-----:R-:W0:Y:S04]  /*26c0*/  S2R R3, SR_TID.X ;  /* 0x0000000000037919 */ /* 0x001e280000002100 */
[----:B------:R-:W-:Y:S04]  /*26d0*/  STL [R1+0x68c], R11 ;  /* 0x00068c0b01007387 */ /* 0x000fe80000100800 */
[----:B------:R-:W-:Y:S04]  /*26e0*/  STL [R1+0x688], R10 ;  /* 0x0006880a01007387 */ /* 0x000fe80000100800 */
[----:B------:R-:W-:Y:S04]  /*26f0*/  STL [R1+0x684], R9 ;  /* 0x0006840901007387 */ /* 0x000fe80000100800 */
[----:B------:R1:W-:Y:S04]  /*2700*/  STL [R1+0x680], R8 ;  /* 0x0006800801007387 */ /* 0x0003e80000100800 */
[----:B------:R-:W-:Y:S01]  /*2710*/  STL [R1+0x67c], R7 ;  /* 0x00067c0701007387 */ /* 0x000fe20000100800 */
[----:B0-----:R-:W-:-:S03]  /*2720*/  LOP3.LUT R3, R3, 0x1f, RZ, 0xc0, !PT ;  /* 0x0000001f03037812 */ /* 0x001fc600078ec0ff */
[----:B------:R-:W-:Y:S01]  /*2730*/  STL [R1+0x678], R6 ;  /* 0x0006780601007387 */ /* 0x000fe20000100800 */
[----:B-1----:R-:W-:-:S03]  /*2740*/  MOV R8, 0x10 ;  /* 0x0000001000087802 */ /* 0x002fc60000000f00 */
[----:B------:R0:W-:Y:S04]  /*2750*/  STL [R1+0x674], R5 ;  /* 0x0006740501007387 */ /* 0x0001e80000100800 */
[----:B------:R1:W-:Y:S01]  /*2760*/  STL [R1+0x670], R4 ;  /* 0x0006700401007387 */ /* 0x0003e20000100800 */
[----:B--2---:R-:W-:-:S05]  /*2770*/  IMAD R0, R16, c[0x0][0x168], RZ ;  /* 0x00005a0010007a24 */ /* 0x004fca00078e02ff */
[----:B------:R-:W-:-:S04]  /*2780*/  SHF.R.S32.HI R2, RZ, 0x1f, R0 ;  /* 0x0000001fff027819 */ /* 0x000fc80000011400 */
[----:B------:R-:W-:Y:S01]  /*2790*/  LEA.HI R2, R2, R0, RZ, 0x2 ;  /* 0x0000000002027211 */ /* 0x000fe200078f10ff */
[----:B------:R-:W-:-:S03]  /*27a0*/  HFMA2.MMA R0, -RZ, RZ, 0, 2.384185791015625e-07 ;  /* 0x00000004ff007435 */ /* 0x000fc600000001ff */
[----:B------:R-:W-:-:S04]  /*27b0*/  LEA.HI.SX32 R2, R2, R3, 0x1e ;  /* 0x0000000302027211 */ /* 0x000fc800078ff2ff */
[----:B0-----:R-:W-:Y:S02]  /*27c0*/  SHF.L.U32 R5, R2, 0x4, RZ ;  /* 0x0000000402057819 */ /* 0x001fe400000006ff */
[----:B-1----:R-:W-:Y:S01]  /*27d0*/  SHF.R.U32.HI R4, RZ, 0x1c, R2 ;  /* 0x0000001cff047819 */ /* 0x002fe20000011602 */
[-C--:B------:R-:W-:Y:S01]  /*27e0*/  IMAD.WIDE R14, R16, R0.reuse, c[0x0][0x1a0] ;  /* 0x00006800100e7625 */ /* 0x080fe200078e0200 */
[----:B------:R-:W-:Y:S01]  /*27f0*/  IADD3 R12, P0, R5, c[0x0][0x188], RZ ;  /* 0x00006200050c7a10 */ /* 0x000fe20007f1e0ff */
[----:B------:R0:W-:Y:S03]  /*2800*/  STL [R1+0x124], R5 ;  /* 0x0001240501007387 */ /* 0x0001e60000100800 */
[----:B------:R-:W-:Y:S01]  /*2810*/  IADD3.X R13, R4, c[0x0][0x18c], RZ, P0, !PT ;  /* 0x00006300040d7a10 */ /* 0x000fe200007fe4ff */
[----:B------:R1:W-:Y:S04]  /*2820*/  STL [R1+0x128], R4 ;  /* 0x0001280401007387 */ /* 0x0003e80000100800 */
[----:B------:R2:W3:Y:S04]  /*2830*/  LDG.E.128 R20, [R12.64] ;  /* 0x000000040c147981 */ /* 0x0004e8000c1e1d00 */
[----:B0-----:R0:W4:Y:S02]  /*2840*/  LDG.E R5, [R14.64] ;  /* 0x000000040e057981 */ /* 0x001124000c1e1900 */
[----:B0-----:R-:W-:-:S04]  /*2850*/  IMAD.WIDE R14, R16, R0, c[0x0][0x1a8] ;  /* 0x00006a00100e7625 */ /* 0x001fc800078e0200 */
[CC--:B------:R-:W-:Y:S01]  /*2860*/  IMAD.WIDE.U32 R16, R2.reuse, R8.reuse, c[0x0][0x208] ;  /* 0x0000820002107625 */ /* 0x0c0fe200078e0008 */
[----:B-1----:R-:W-:Y:S01]  /*2870*/  IADD3 R4, R2, 0x20, RZ ;  /* 0x0000002002047810 */ /* 0x002fe20007ffe0ff */
[----:B------:R0:W4:Y:S04]  /*2880*/  LDG.E R0, [R14.64] ;  /* 0x000000040e007981 */ /* 0x000128000c1e1900 */
[----:B------:R1:W4:Y:S01]  /*2890*/  LDG.E.128 R24, [R16.64] ;  /* 0x0000000410187981 */ /* 0x000322000c1e1d00 */
[----:B------:R-:W-:Y:S01]  /*28a0*/  SHF.L.U32 R11, R4, 0x4, RZ ;  /* 0x00000004040b7819 */ /* 0x000fe200000006ff */
[-C--:B--2---:R-:W-:Y:S01]  /*28b0*/  IMAD.WIDE.U32 R12, R2, R8.reuse, c[0x0][0x210] ;  /* 0x00008400020c7625 */ /* 0x084fe200078e0008 */
[----:B------:R-:W-:Y:S02]  /*28c0*/  SHF.R.U32.HI R10, RZ, 0x1c, R4 ;  /* 0x0000001cff0a7819 */ /* 0x000fe40000011604 */
[----:B0-----:R-:W-:Y:S01]  /*28d0*/  IADD3 R14, P0, R11, c[0x0][0x188], RZ ;  /* 0x000062000b0e7a10 */ /* 0x001fe20007f1e0ff */
[----:B------:R-:W-:Y:S03]  /*28e0*/  STL [R1+0x130], R11 ;  /* 0x0001300b01007387 */ /* 0x000fe60000100800 */
[----:B------:R-:W-:Y:S01]  /*28f0*/  IADD3.X R15, R10, c[0x0][0x18c], RZ, P0, !PT ;  /* 0x000063000a0f7a10 */ /* 0x000fe200007fe4ff */
[----:B-1----:R0:W2:Y:S04]  /*2900*/  LDG.E.128 R16, [R12.64] ;  /* 0x000000040c107981 */ /* 0x0020a8000c1e1d00 */
[----:B------:R-:W-:Y:S04]  /*2910*/  STL [R1+0x134], R10 ;  /* 0x0001340a01007387 */ /* 0x000fe80000100800 */
[----:B------:R-:W-:Y:S01]  /*2920*/  STL [R1+0x7b8], R4 ;  /* 0x0007b80401007387 */ /* 0x000fe20000100800 */
[----:B0-----:R-:W-:Y:S01]  /*2930*/  IMAD.WIDE.U32 R12, R4, R8, c[0x0][0x208] ;  /* 0x00008200040c7625 */ /* 0x001fe200078e0008 */
[----:B---3--:R-:W-:-:S02]  /*2940*/  MOV R9, R21 ;  /* 0x0000001500097202 */ /* 0x008fc40000000f00 */
[----:B------:R-:W-:Y:S02]  /*2950*/  MOV R6, R20 ;  /* 0x0000001400067202 */ /* 0x000fe40000000f00 */
[----:B------:R-:W-:Y:S02]  /*2960*/  MOV R7, R22 ;  /* 0x0000001600077202 */ /* 0x000fe40000000f00 */
[----:B------:R-:W-:Y:S02]  /*2970*/  MOV R3, R23 ;  /* 0x0000001700037202 */ /* 0x000fe40000000f00 */
[----:B------:R0:W3:Y:S02]  /*2980*/  LDG.E.128 R20, [R14.64] ;  /* 0x000000040e147981 */ /* 0x0000e4000c1e1d00 */
[----:B0-----:R-:W-:Y:S02]  /*2990*/  IMAD.WIDE.U32 R14, R4, R8, c[0x0][0x210] ;  /* 0x00008400040e7625 */ /* 0x001fe400078e0008 */
[----:B----4-:R-:W-:Y:S04]  /*29a0*/  STL.64 [R1+0x10], R24 ;  /* 0x0000101801007387 */ /* 0x010fe80000100a00 */
[----:B------:R0:W-:Y:S04]  /*29b0*/  STL.64 [R1+0x18], R26 ;  /* 0x0000181a01007387 */ /* 0x0001e80000100a00 */
[----:B0-----:R0:W4:Y:S04]  /*29c0*/  LDG.E.128 R24, [R12.64] ;  /* 0x000000040c187981 */ /* 0x001128000c1e1d00 */
[----:B0-----:R-:W2:Y:S01]  /*29d0*/  LDG.E.128 R12, [R14.64] ;  /* 0x000000040e0c7981 */ /* 0x001ea2000c1e1d00 */
[----:B------:R-:W-:-:S04]  /*29e0*/  IADD3 R11, R2, 0x40, RZ ;  /* 0x00000040020b7810 */ /* 0x000fc80007ffe0ff */
[----:B------:R-:W-:Y:S01]  /*29f0*/  SHF.R.U32.HI R10, RZ, 0x1c, R11 ;  /* 0x0000001cff0a7819 */ /* 0x000fe2000001160b */
[----:B----4-:R-:W-:Y:S04]  /*2a00*/  STL [R1+0x7f0], R24 ;  /* 0x0007f01801007387 */ /* 0x010fe80000100800 */
[----:B------:R-:W-:Y:S04]  /*2a10*/  STL [R1+0x7ec], R25 ;  /* 0x0007ec1901007387 */ /* 0x000fe80000100800 */
[----:B------:R-:W-:Y:S04]  /*2a20*/  STL [R1+0x7e8], R26 ;  /* 0x0007e81a01007387 */ /* 0x000fe80000100800 */
[----:B------:R-:W-:Y:S04]  /*2a30*/  STL [R1+0x7e0], R27 ;  /* 0x0007e01b01007387 */ /* 0x000fe80000100800 */
[----:B--2---:R-:W-:Y:S04]  /*2a40*/  STL [R1+0x800], R12 ;  /* 0x0008000c01007387 */ /* 0x004fe80000100800 */
[----:B------:R-:W-:Y:S04]  /*2a50*/  STL [R1+0x7fc], R13 ;  /* 0x0007fc0d01007387 */ /* 0x000fe80000100800 */
[----:B------:R-:W-:Y:S04]  /*2a60*/  STL [R1+0x7f8], R14 ;  /* 0x0007f80e01007387 */ /* 0x000fe80000100800 */
[----:B------:R-:W-:Y:S04]  /*2a70*/  STL [R1+0x7f4], R15 ;  /* 0x0007f40f01007387 */ /* 0x000fe80000100800 */
[----:B------:R-:W-:Y:S04]  /*2a80*/  STL [R1+0xd8], R11 ;  /* 0x0000d80b01007387 */ /* 0x000fe80000100800 */
[----:B------:R0:W-:Y:S04]  /*2a90*/  STL.64 [R1], R16 ;  /* 0x0000001001007387 */ /* 0x0001e80000100a00 */
[----:B------:R-:W-:Y:S01]  /*2aa0*/  STL.64 [R1+0x8], R18 ;  /* 0x0000081201007387 */ /* 0x000fe20000100a00 */
[----:B0-----:R-:W-:-:S05]  /*2ab0*/  SHF.L.U32 R16, R11, 0x4, RZ ;  /* 0x000000040b107819 */ /* 0x001fca00000006ff */
[----:B------:R0:W-:Y:S02]  /*2ac0*/  STL [R1+0x148], R16 ;  /* 0x0001481001007387 */ /* 0x0001e40000100800 */
[----:B0-----:R-:W-:-:S04]  /*2ad0*/  IADD3 R16, P0, R16, c[0x0][0x188], RZ ;  /* 0x0000620010107a10 */ /* 0x001fc80007f1e0ff */
[----:B------:R-:W-:-:S05]  /*2ae0*/  IADD3.X R17, R10, c[0x0][0x18c], RZ, P0, !PT ;  /* 0x000063000a117a10 */ /* 0x000fca00007fe4ff */
[----:B------:R0:W2:Y:S01]  /*2af0*/  LDG.E.128 R12, [R16.64] ;  /* 0x00000004100c7981 */ /* 0x0000a2000c1e1d00 */
[----:B------:R-:W-:-:S06]  /*2b00*/  IMAD.WIDE.U32 R18, R11, R8, c[0x0][0x210] ;  /* 0x000084000b127625 */ /* 0x000fcc00078e0008 */
[----:B0-----:R-:W4:Y:S01]  /*2b10*/  LDG.E.128 R16, [R18.64] ;  /* 0x0000000412107981 */ /* 0x001f22000c1e1d00 */
[----:B------:R-:W-:-:S03]  /*2b20*/  MOV R24, R9 ;  /* 0x0000000900187202 */ /* 0x000fc60000000f00 */
[----:B------:R0:W-:Y:S01]  /*2b30*/  STL [R1+0x154], R10 ;  /* 0x0001540a01007387 */ /* 0x0001e20000100800 */
[----:B------:R-:W-:Y:S02]  /*2b40*/  IADD3 R9, R2, 0x60, RZ ;  /* 0x0000006002097810 */ /* 0x000fe40007ffe0ff */
[----:B------:R-:W-:Y:S02]  /*2b50*/  MOV R26, R6 ;  /* 0x00000006001a7202 */ /* 0x000fe40000000f00 */
[----:B------:R-:W-:-:S04]  /*2b60*/  SHF.L.U32 R6, R9, 0x4, RZ ;  /* 0x0000000409067819 */ /* 0x000fc800000006ff */
[----:B------:R-:W-:Y:S02]  /*2b70*/  IADD3 R28, P0, R6, c[0x0][0x188], RZ ;  /* 0x00006200061c7a10 */ /* 0x000fe40007f1e0ff */
[----:B--2---:R-:W-:Y:S02]  /*2b80*/  MOV R4, R15 ;  /* 0x0000000f00047202 */ /* 0x004fe40000000f00 */
[----:B0-----:R-:W-:Y:S01]  /*2b90*/  MOV R10, R14 ;  /* 0x0000000e000a7202 */ /* 0x001fe20000000f00 */
[----:B------:R-:W-:Y:S04]  /*2ba0*/  STL.64 [R1+0x20], R12 ;  /* 0x0000200c01007387 */ /* 0x000fe80000100a00 */
[----:B------:R0:W-:Y:S04]  /*2bb0*/  STL [R1+0x7cc], R4 ;  /* 0x0007cc0401007387 */ /* 0x0001e80000100800 */
[----:B------:R-:W-:Y:S04]  /*2bc0*/  STL [R1+0x7c8], R10 ;  /* 0x0007c80a01007387 */ /* 0x000fe80000100800 */
[----:B---3--:R1:W-:Y:S01]  /*2bd0*/  STL.64 [R1+0x70], R20 ;  /* 0x0000701401007387 */ /* 0x0083e20000100a00 */
[----:B0-----:R-:W-:-:S03]  /*2be0*/  SHF.R.U32.HI R4, RZ, 0x1c, R9 ;  /* 0x0000001cff047819 */ /* 0x001fc60000011609 */
[----:B------:R0:W-:Y:S01]  /*2bf0*/  STL.64 [R1+0x78], R22 ;  /* 0x0000781601007387 */ /* 0x0001e20000100a00 */
[-C--:B-1----:R-:W-:Y:S01]  /*2c00*/  IMAD.WIDE.U32 R20, R11, R8.reuse, c[0x0][0x208] ;  /* 0x000082000b147625 */ /* 0x082fe200078e0008 */
[----:B------:R-:W-:Y:S02]  /*2c10*/  IADD3.X R29, R4, c[0x0][0x18c], RZ, P0, !PT ;  /* 0x00006300041d7a10 */ /* 0x000fe400007fe4ff */
[----:B----4-:R-:W-:Y:S04]  /*2c20*/  STL [R1+0x7dc], R16 ;  /* 0x0007dc1001007387 */ /* 0x010fe80000100800 */
[----:B0-----:R-:W2:Y:S04]  /*2c30*/  LDG.E.128 R20, [R20.64] ;  /* 0x0000000414147981 */ /* 0x001ea8000c1e1d00 */
[----:B------:R-:W-:Y:S04]  /*2c40*/  STL [R1+0x7d8], R17 ;  /* 0x0007d81101007387 */ /* 0x000fe80000100800 */
[----:B------:R-:W-:Y:S04]  /*2c50*/  STL [R1+0x7d4], R18 ;  /* 0x0007d41201007387 */ /* 0x000fe80000100800 */
[----:B------:R0:W-:Y:S04]  /*2c60*/  STL [R1+0x7d0], R19 ;  /* 0x0007d01301007387 */ /* 0x0001e80000100800 */
[----:B0-----:R0:W2:Y:S02]  /*2c70*/  LDG.E.128 R16, [R28.64] ;  /* 0x000000041c107981 */ /* 0x0010a4000c1e1d00 */
[----:B0-----:R-:W-:-:S05]  /*2c80*/  IMAD.WIDE.U32 R28, R9, R8, c[0x0][0x208] ;  /* 0x00008200091c7625 */ /* 0x001fca00078e0008 */
[----:B------:R-:W4:Y:S01]  /*2c90*/  LDG.E.128 R12, [R28.64] ;  /* 0x000000041c0c7981 */ /* 0x000f22000c1e1d00 */
[----:B------:R-:W-:-:S03]  /*2ca0*/  IMAD.WIDE.U32 R10, R9, R8, c[0x0][0x210] ;  /* 0x00008400090a7625 */ /* 0x000fc600078e0008 */
[----:B--2---:R-:W-:Y:S04]  /*2cb0*/  STL [R1+0x808], R20 ;  /* 0x0008081401007387 */ /* 0x004fe80000100800 */
[----:B------:R-:W-:Y:S04]  /*2cc0*/  STL [R1+0x804], R21 ;  /* 0x0008041501007387 */ /* 0x000fe80000100800 */
[----:B------:R-:W-:Y:S04]  /*2cd0*/  STL [R1+0x7e4], R22 ;  /* 0x0007e41601007387 */ /* 0x000fe80000100800 */
[----:B------:R0:W-:Y:S04]  /*2ce0*/  STL [R1+0x7c0], R23 ;  /* 0x0007c01701007387 */ /* 0x0001e80000100800 */
[----:B------:R-:W-:Y:S04]  /*2cf0*/  STL [R1+0xe4], R9 ;  /* 0x0000e40901007387 */ /* 0x000fe80000100800 */
[----:B------:R1:W-:Y:S04]  /*2d00*/  STL [R1+0x19c], R6 ;  /* 0x00019c0601007387 */ /* 0x0003e80000100800 */
[----:B------:R2:W-:Y:S04]  /*2d10*/  STL [R1+0x1a8], R4 ;  /* 0x0001a80401007387 */ /* 0x0005e80000100800 */
[----:B0-----:R0:W3:Y:S01]  /*2d20*/  LDG.E.128 R20, [R10.64] ;  /* 0x000000040a147981 */ /* 0x0010e2000c1e1d00 */
[----:B-1----:R-:W-:-:S03]  /*2d30*/  IADD3 R6, R2, 0x80, RZ ;  /* 0x0000008002067810 */ /* 0x002fc60007ffe0ff */
[----:B------:R1:W-:Y:S01]  /*2d40*/  STL [R1+0x7bc], R9 ;  /* 0x0007bc0901007387 */ /* 0x0003e20000100800 */
[----:B--2---:R-:W-:-:S03]  /*2d50*/  SHF.R.U32.HI R4, RZ, 0x1c, R6 ;  /* 0x0000001cff047819 */ /* 0x004fc60000011606 */
[----:B----4-:R-:W-:Y:S01]  /*2d60*/  STL [R1+0x44], R13 ;  /* 0x0000440d01007387 */ /* 0x010fe20000100800 */
[----:B0-----:R-:W-:Y:S02]  /*2d70*/  MOV R11, R12 ;  /* 0x0000000c000b7202 */ /* 0x001fe40000000f00 */
[----:B-1----:R-:W-:Y:S01]  /*2d80*/  SHF.L.U32 R9, R6, 0x4, RZ ;  /* 0x0000000406097819 */ /* 0x002fe200000006ff */
[----:B------:R0:W-:Y:S03]  /*2d90*/  STL.64 [R1+0x48], R14 ;  /* 0x0000480e01007387 */ /* 0x0001e60000100a00 */
[----:B------:R-:W-:-:S04]  /*2da0*/  IADD3 R28, P0, R9, c[0x0][0x188], RZ ;  /* 0x00006200091c7a10 */ /* 0x000fc80007f1e0ff */
[----:B------:R-:W-:Y:S01]  /*2db0*/  IADD3.X R29, R4, c[0x0][0x18c], RZ, P0, !PT ;  /* 0x00006300041d7a10 */ /* 0x000fe200007fe4ff */
[----:B0-----:R-:W2:Y:S04]  /*2dc0*/  LDL.LU R15, [R1] ;  /* 0x00000000010f7983 */ /* 0x001ea80000300800 */
[----:B------:R-:W4:Y:S04]  /*2dd0*/  LDL.LU R25, [R1+0x4] ;  /* 0x0000040001197983 */ /* 0x000f280000300800 */
[----:B------:R-:W-:Y:S04]  /*2de0*/  STL [R1+0x7c4], R11 ;  /* 0x0007c40b01007387 */ /* 0x000fe80000100800 */
[----:B------:R-:W-:Y:S04]  /*2df0*/  STL [R1+0xe0], R6 ;  /* 0x0000e00601007387 */ /* 0x000fe80000100800 */
[----:B------:R-:W-:Y:S04]  /*2e00*/  STL [R1+0x1c8], R9 ;  /* 0x0001c80901007387 */ /* 0x000fe80000100800 */
[----:B------:R-:W-:Y:S04]  /*2e10*/  STL [R1+0x1d0], R4 ;  /* 0x0001d00401007387 */ /* 0x000fe80000100800 */
[----:B------:R-:W-:Y:S04]  /*2e20*/  STL.64 [R1+0xa0], R16 ;  /* 0x0000a01001007387 */ /* 0x000fe80000100a00 */
[----:B------:R0:W-:Y:S04]  /*2e30*/  STL.64 [R1+0xa8], R18 ;  /* 0x0000a81201007387 */ /* 0x0001e80000100a00 */
[----:B------:R-:W2:Y:S04]  /*2e40*/  LDL.LU R27, [R1+0x10] ;  /* 0x00001000011b7983 */ /* 0x000ea80000300800 */
[----:B0-----:R0:W2:Y:S02]  /*2e50*/  LDG.E.128 R16, [R28.64] ;  /* 0x000000041c107981 */ /* 0x0010a4000c1e1d00 */
[----:B0-----:R-:W-:-:S04]  /*2e60*/  IMAD.WIDE.U32 R28, R6, R8, c[0x0][0x210] ;  /* 0x00008400061c7625 */ /* 0x001fc800078e0008 */
[----:B------:R-:W-:-:S06]  /*2e70*/  IMAD.WIDE.U32 R8, R6, R8, c[0x0][0x208] ;  /* 0x0000820006087625 */ /* 0x000fcc00078e0008 */
[----:B------:R-:W4:Y:S04]  /*2e80*/  LDG.E.128 R8, [R8.64] ;  /* 0x0000000408087981 */ /* 0x000f28000c1e1d00 */
[----:B---3--:R-:W-:Y:S04]  /*2e90*/  STL.64 [R1+0x30], R20 ;  /* 0x0000301401007387 */ /* 0x008fe80000100a00 */
[----:B------:R0:W-:Y:S01]  /*2ea0*/  STL.64 [R1+0x38], R22 ;  /* 0x0000381601007387 */ /* 0x0001e20000100a00 */
[----:B------:R-:W-:Y:S02]  /*2eb0*/  ISETP.NE.U32.AND P0, PT, RZ, c[0x0][0x250], PT ;  /* 0x00009400ff007a0c */ /* 0x000fe40003f05070 */
[----:B------:R-:W-:-:S02]  /*2ec0*/  MOV R13, R24 ;  /* 0x00000018000d7202 */ /* 0x000fc40000000f00 */
[----:B------:R-:W-:Y:S01]  /*2ed0*/  MOV R14, R7 ;  /* 0x00000007000e7202 */ /* 0x000fe20000000f00 */
[----:B0-----:R0:W3:Y:S04]  /*2ee0*/  LDG.E.128 R20, [R28.64] ;  /* 0x000000041c147981 */ /* 0x0010e8000c1e1d00 */
[----:B--2---:R-:W-:Y:S04]  /*2ef0*/  STL.64 [R1+0xb0], R16 ;  /* 0x0000b01001007387 */ /* 0x004fe80000100a00 */
[----:B------:R-:W-:Y:S04]  /*2f00*/  STL.64 [R1+0xb8], R18 ;  /* 0x0000b81201007387 */ /* 0x000fe80000100a00 */
[----:B----4-:R1:W-:Y:S04]  /*2f10*/  STL [R1+0x64], R9 ;  /* 0x0000640901007387 */ /* 0x0103e80000100800 */
[----:B------:R-:W-:Y:S04]  /*2f20*/  STL.64 [R1+0x68], R10 ;  /* 0x0000680a01007387 */ /* 0x000fe80000100a00 */
[----:B------:R2:W4:Y:S01]  /*2f30*/  LDL R4, [R1+0x2a8] ;  /* 0x0002a80001047983 */ /* 0x0005220000100800 */
[----:B------:R-:W-:-:S02]  /*2f40*/  ISETP.NE.AND.EX P0, PT, RZ, c[0x0][0x254], PT, P0 ;  /* 0x00009500ff007a0c */ /* 0x000fc40003f05300 */
[----:B------:R-:W-:Y:S02]  /*2f50*/  MOV R24, R3 ;  /* 0x0000000300187202 */ /* 0x000fe40000000f00 */
[----:B------:R-:W-:Y:S01]  /*2f60*/  MOV R7, R8 ;  /* 0x0000000800077202 */ /* 0x000fe20000000f00 */
[----:B-1----:R-:W1:Y:S01]  /*2f70*/  LDC.U8 R9, c[0x0][0x1f0] ;  /* 0x00007c00ff097b82 */ /* 0x002e620000000000 */
[----:B------:R-:W-:Y:S01]  /*2f80*/  SHF.L.U32 R3, R2, 0x2, RZ ;  /* 0x0000000202037819 */ /* 0x000fe200000006ff */
[----:B------:R-:W2:Y:S01]  /*2f90*/  LDL.LU R12, [R1+0x2b0] ;  /* 0x0002b000010c7983 */ /* 0x000ea20000300800 */
[----:B------:R-:W-:-:S05]  /*2fa0*/  SHF.R.U32.HI R8, RZ, 0x1e, R2 ;  /* 0x0000001eff087819 */ /* 0x000fca0000011602 */
[----:B0-----:R-:W-:-:S04]  /*2fb0*/  @P0 IADD3 R28, P3, R3, c[0x0][0x198], RZ ;  /* 0x00006600031c0a10 */ /* 0x001fc80007f7e0ff */
[----:B------:R-:W-:-:S05]  /*2fc0*/  @P0 IADD3.X R29, R8, c[0x0][0x19c], RZ, P3, !PT ;  /* 0x00006700081d0a10 */ /* 0x000fca0001ffe4ff */
[----:B----4-:R-:W4:Y:S01]  /*2fd0*/  @P0 LDG.E R4, [R28.64] ;  /* 0x000000041c040981 */ /* 0x010f22000c1e1900 */
[----:B------:R-:W-:-:S03]  /*2fe0*/  MOV R16, R26 ;  /* 0x0000001a00107202 */ /* 0x000fc60000000f00 */
[----:B------:R-:W2:Y:S04]  /*2ff0*/  LDL.LU R26, [R1+0x14] ;  /* 0x00001400011a7983 */ /* 0x000ea80000300800 */
[----:B------:R0:W-:Y:S01]  /*3000*/  STL [R1+0x810], R7 ;  /* 0x0008100701007387 */ /* 0x0001e20000100800 */
[----:B------:R-:W-:Y:S02]  /*3010*/  IADD3 R18, P1, R3, c[0x0][0x190], RZ ;  /* 0x0000640003127a10 */ /* 0x000fe40007f3e0ff */
[----:B-1----:R-:W-:Y:S01]  /*3020*/  ISETP.NE.AND P2, PT, R9, RZ, PT ;  /* 0x000000ff0900720c */ /* 0x002fe20003f45270 */
[----:B0-----:R-:W2:Y:S04]  /*3030*/  LDL.LU R7, [R1+0x18] ;  /* 0x0000180001077983 */ /* 0x001ea80000300800 */
[----:B------:R-:W-:Y:S04]  /*3040*/  STL [R1+0x80c], R6 ;  /* 0x00080c0601007387 */ /* 0x000fe80000100800 */
[----:B---3--:R-:W-:Y:S04]  /*3050*/  STL.64 [R1+0x50], R20 ;  /* 0x0000501401007387 */ /* 0x008fe80000100a00 */
[----:B------:R0:W-:Y:S01]  /*3060*/  STL.64 [R1+0x58], R22 ;  /* 0x0000581601007387 */ /* 0x0001e20000100a00 */
[----:B------:R-:W-:-:S05]  /*3070*/  IADD3.X R19, R8, c[0x0][0x194], RZ, P1, !PT ;  /* 0x0000650008137a10 */ /* 0x000fca0000ffe4ff */
[----:B------:R1:W3:Y:S04]  /*3080*/  LDG.E R18, [R18.64] ;  /* 0x0000000412127981 */ /* 0x0002e8000c1e1900 */
[----:B0-----:R-:W3:Y:S04]  /*3090*/  LDL.LU R23, [R1+0x8] ;  /* 0x0000080001177983 */ /* 0x001ee80000300800 */
[----:B------:R-:W3:Y:S04]  /*30a0*/  LDL.LU R17, [R1+0xc] ;  /* 0x00000c0001117983 */ /* 0x000ee80000300800 */
[----:B------:R-:W-:Y:S04]  /*30b0*/  STL [R1+0x814], R2 ;  /* 0x0008140201007387 */ /* 0x000fe80000100800 */
[----:B------:R-:W3:Y:S04]  /*30c0*/  LDL R9, [R1+0x61c] ;  /* 0x00061c0001097983 */ /* 0x000ee80000100800 */
[----:B------:R-:W3:Y:S04]  /*30d0*/  LDL R11, [R1+0x5cc] ;  /* 0x0005cc00010b7983 */ /* 0x000ee80000100800 */
[----:B------:R-:W3:Y:S04]  /*30e0*/  LDL.LU R10, [R1+0x2ac] ;  /* 0x0002ac00010a7983 */ /* 0x000ee80000300800 */
[----:B------:R-:W3:Y:S04]  /*30f0*/  LDL R8, [R1+0x66c] ;  /* 0x00066c0001087983 */ /* 0x000ee80000100800 */
[----:B----4-:R0:W-:Y:S04]  /*3100*/  @P0 STL [R1+0x2a8], R4 ;  /* 0x0002a80401000387 */ /* 0x0101e80000100800 */
[----:B0-----:R-:W4:Y:S04]  /*3110*/  LDL.LU R4, [R1+0x2c0] ;  /* 0x0002c00001047983 */ /* 0x001f280000300800 */
[----:B------:R-:W4:Y:S04]  /*3120*/  LDL.LU R6, [R1+0x2bc] ;  /* 0x0002bc0001067983 */ /* 0x000f280000300800 */
[----:B------:R-:W4:Y:S01]  /*3130*/  LDL R2, [R1+0x5d0] ;  /* 0x0005d00001027983 */ /* 0x000f220000100800 */
[----:B------:R-:W-:Y:S01]  /*3140*/  FSEL R5, R5, RZ, !P2 ;  /* 0x000000ff05057208 */ /* 0x000fe20005000000 */
[----:B--2---:R-:W-:-:S04]  /*3150*/  FADD.FTZ R12, R27, R12 ;  /* 0x0000000c1b0c7221 */ /* 0x004fc80000010000 */
[--C-:B------:R-:W-:Y:S02]  /*3160*/  FADD.FTZ R28, R16, -R5.reuse ;  /* 0x80000005101c7221 */ /* 0x100fe40000010000 */
[--C-:B------:R-:W-:Y:S02]  /*3170*/  FADD.FTZ R29, R14, -R5.reuse ;  /* 0x800000050e1d7221 */ /* 0x100fe40000010000 */
[----:B------:R-:W-:Y:S01]  /*3180*/  FMUL.FTZ R14, R0, R28 ;  /* 0x0000001c000e7220 */ /* 0x000fe20000410000 */
[----:B------:R0:W-:Y:S01]  /*3190*/  STL [R1+0x2b0], R12 ;  /* 0x0002b00c01007387 */ /* 0x0001e20000100800 */
[--C-:B------:R-:W-:Y:S02]  /*31a0*/  FADD.FTZ R13, R13, -R5.reuse ;  /* 0x800000050d0d7221 */ /* 0x100fe40000010000 */
[----:B------:R-:W-:Y:S02]  /*31b0*/  FADD.FTZ R3, R24, -R5 ;  /* 0x8000000518037221 */ /* 0x000fe40000010000 */
[----:B------:R-:W-:Y:S01]  /*31c0*/  FMUL.FTZ R24, R0, R13 ;  /* 0x0000000d00187220 */ /* 0x000fe20000410000 */
[----:B0-----:R-:W2:Y:S01]  /*31d0*/  LDL.LU R12, [R1+0x1c] ;  /* 0x00001c00010c7983 */ /* 0x001ea20000300800 */
[----:B---3--:R-:W-:-:S02]  /*31e0*/  FMUL.FTZ R9, R9, R15 ;  /* 0x0000000f09097220 */ /* 0x008fc40000410000 */
[----:B------:R-:W-:Y:S02]  /*31f0*/  FMUL.FTZ R28, R11, R25 ;  /* 0x000000190b1c7220 */ /* 0x000fe40000410000 */
[----:B------:R-:W3:Y:S01]  /*3200*/  LDL.LU R11, [R1+0x2d0] ;  /* 0x0002d000010b7983 */ /* 0x000ee20000300800 */
[----:B------:R-:W-:-:S03]  /*3210*/  FFMA.FTZ R10, R27, R14, R10 ;  /* 0x0000000e1b0a7223 */ /* 0x000fc6000001000a */
[----:B------:R-:W-:Y:S01]  /*3220*/  STL [R1+0xe8], R14 ;  /* 0x0000e80e01007387 */ /* 0x000fe20000100800 */
[----:B------:R-:W-:-:S03]  /*3230*/  FFMA.FTZ R8, R8, R27, R9 ;  /* 0x0000001b08087223 */ /* 0x000fc60000010009 */
[----:B------:R-:W2:Y:S04]  /*3240*/  LDL R9, [R1+0x618] ;  /* 0x0006180001097983 */ /* 0x000ea80000100800 */
[----:B------:R-:W-:Y:S04]  /*3250*/  STL [R1+0x2ac], R10 ;  /* 0x0002ac0a01007387 */ /* 0x000fe80000100800 */
[----:B------:R0:W-:Y:S04]  /*3260*/  STL [R1+0x12c], R8 ;  /* 0x00012c0801007387 */ /* 0x0001e80000100800 */
[----:B0-----:R-:W2:Y:S04]  /*3270*/  LDL R8, [R1+0x5c4] ;  /* 0x0005c40001087983 */ /* 0x001ea80000100800 */
[----:B------:R-:W-:Y:S04]  /*3280*/  STL [R1+0xf4], R24 ;  /* 0x0000f41801007387 */ /* 0x000fe80000100800 */
[----:B-1----:R-:W2:Y:S01]  /*3290*/  LDL.LU R19, [R1+0x70] ;  /* 0x0000700001137983 */ /* 0x002ea20000300800 */
[----:B----4-:R-:W-:-:S05]  /*32a0*/  FADD.FTZ R4, R26, R4 ;  /* 0x000000041a047221 */ /* 0x010fca0000010000 */
[----:B------:R0:W-:Y:S01]  /*32b0*/  STL [R1+0x2c0], R4 ;  /* 0x0002c00401007387 */ /* 0x0001e20000100800 */
[----:B------:R-:W-:Y:S02]  /*32c0*/  FFMA.FTZ R6, R26, R24, R6 ;  /* 0x000000181a067223 */ /* 0x000fe40000010006 */
[----:B------:R-:W-:Y:S01]  /*32d0*/  FFMA.FTZ R13, R2, R26, R28 ;  /* 0x0000001a020d7223 */ /* 0x000fe2000001001c */
[----:B0-----:R-:W4:Y:S04]  /*32e0*/  LDL.LU R4, [R1+0x74] ;  /* 0x0000740001047983 */ /* 0x001f280000300800 */
[----:B------:R-:W4:Y:S04]  /*32f0*/  LDL.LU R10, [R1+0x78] ;  /* 0x00007800010a7983 */ /* 0x000f280000300800 */
[----:B------:R-:W-:Y:S04]  /*3300*/  STL [R1+0x110], R18 ;  /* 0x0001101201007387 */ /* 0x000fe80000100800 */
[----:B------:R-:W4:Y:S04]  /*3310*/  LDL.LU R27, [R1+0x7c] ;  /* 0x00007c00011b7983 */ /* 0x000f280000300800 */
[----:B------:R-:W4:Y:S04]  /*3320*/  LDL.LU R2, [R1+0x2cc] ;  /* 0x0002cc0001027983 */ /* 0x000f280000300800 */
[----:B------:R0:W-:Y:S04]  /*3330*/  STL [R1+0x2bc], R6 ;  /* 0x0002bc0601007387 */ /* 0x0001e80000100800 */
[----:B0-----:R-:W4:Y:S04]  /*3340*/  LDL R6, [R1+0x668] ;  /* 0x0006680001067983 */ /* 0x001f280000100800 */
[----:B------:R0:W-:Y:S04]  /*3350*/  STL [R1+0x140], R13 ;  /* 0x0001400d01007387 */ /* 0x0001e80000100800 */
[----:B------:R-:W4:Y:S04]  /*3360*/  LDL.LU R20, [R1+0x2e0] ;  /* 0x0002e00001147983 */ /* 0x000f280000300800 */
[----:B------:R-:W4:Y:S04]  /*3370*/  LDL.LU R21, [R1+0x2dc] ;  /* 0x0002dc0001157983 */ /* 0x000f280000300800 */
[----:B0-----:R-:W4:Y:S01]  /*3380*/  LDL R13, [R1+0x5c8] ;  /* 0x0005c800010d7983 */ /* 0x001f220000100800 */
[----:B---3--:R-:W-:-:S02]  /*3390*/  FADD.FTZ R11, R7, R11 ;  /* 0x0000000b070b7221 */ /* 0x008fc40000010000 */
[----:B------:R-:W-:Y:S02]  /*33a0*/  FMUL.FTZ R26, R0, R29 ;  /* 0x0000001d001a7220 */ /* 0x000fe40000410000 */
[----:B--2---:R-:W-:Y:S01]  /*33b0*/  FMUL.FTZ R29, R9, R23 ;  /* 0x00000017091d7220 */ /* 0x004fe20000410000 */
[----:B------:R0:W-:Y:S04]  /*33c0*/  STL [R1+0x2d0], R11 ;  /* 0x0002d00b01007387 */ /* 0x0001e80000100800 */
[----:B------:R-:W2:Y:S01]  /*33d0*/  LDL.LU R9, [R1+0x2c8] ;  /* 0x0002c80001097983 */ /* 0x000ea20000300800 */
[----:B------:R-:W-:-:S03]  /*33e0*/  FMUL.FTZ R28, R8, R17 ;  /* 0x00000011081c7220 */ /* 0x000fc60000410000 */
[----:B0-----:R-:W3:Y:S04]  /*33f0*/  LDL.LU R11, [R1+0x2c4] ;  /* 0x0002c400010b7983 */ /* 0x001ee80000300800 */
[----:B------:R-:W2:Y:S04]  /*3400*/  LDL.LU R8, [R1+0x2d8] ;  /* 0x0002d80001087983 */ /* 0x000ea80000300800 */
[----:B------:R-:W2:Y:S01]  /*3410*/  LDL.LU R22, [R1+0x2d4] ;  /* 0x0002d40001167983 */ /* 0x000ea20000300800 */
[----:B------:R-:W-:-:S03]  /*3420*/  FMUL.FTZ R3, R0, R3 ;  /* 0x0000000300037220 */ /* 0x000fc60000410000 */
[----:B------:R-:W-:Y:S04]  /*3430*/  STL [R1+0xec], R26 ;  /* 0x0000ec1a01007387 */ /* 0x000fe80000100800 */
[----:B------:R-:W2:Y:S04]  /*3440*/  LDL.LU R18, [R1+0x2e8] ;  /* 0x0002e80001127983 */ /* 0x000ea80000300800 */
[----:B------:R-:W2:Y:S01]  /*3450*/  LDL.LU R16, [R1+0x2e4] ;  /* 0x0002e40001107983 */ /* 0x000ea20000300800 */
[----:B----4-:R-:W-:-:S05]  /*3460*/  FFMA.FTZ R2, R7, R26, R2 ;  /* 0x0000001a07027223 */ /* 0x010fca0000010002 */
[----:B------:R0:W-:Y:S01]  /*3470*/  STL [R1+0x2cc], R2 ;  /* 0x0002cc0201007387 */ /* 0x0001e20000100800 */
[----:B------:R-:W-:-:S03]  /*3480*/  FFMA.FTZ R29, R6, R7, R29 ;  /* 0x00000007061d7223 */ /* 0x000fc6000001001d */
[----:B0-----:R-:W4:Y:S04]  /*3490*/  LDL.LU R2, [R1+0x814] ;  /* 0x0008140001027983 */ /* 0x001f280000300800 */
[----:B------:R-:W4:Y:S01]  /*34a0*/  LDL.LU R7, [R1+0x810] ;  /* 0x0008100001077983 */ /* 0x000f220000300800 */
[----:B------:R-:W-:-:S03]  /*34b0*/  FADD.FTZ R20, R12, R20 ;  /* 0x000000140c147221 */ /* 0x000fc60000010000 */
[----:B------:R-:W4:Y:S01]  /*34c0*/  LDL.LU R6, [R1+0x80c] ;  /* 0x00080c0001067983 */ /* 0x000f220000300800 */
[----:B------:R-:W-:-:S03]  /*34d0*/  FFMA.FTZ R21, R12, R3, R21 ;  /* 0x000000030c157223 */ /* 0x000fc60000010015 */
[----:B------:R0:W-:Y:S01]  /*34e0*/  STL [R1+0x13c], R29 ;  /* 0x00013c1d01007387 */ /* 0x0001e20000100800 */
[----:B------:R-:W-:-:S03]  /*34f0*/  FFMA.FTZ R28, R13, R12, R28 ;  /* 0x0000000c0d1c7223 */ /* 0x000fc6000001001c */
[----:B0-----:R-:W4:Y:S04]  /*3500*/  LDL.LU R29, [R1+0x2b4] ;  /* 0x0002b400011d7983 */ /* 0x001f280000300800 */
[----:B------:R0:W-:Y:S04]  /*3510*/  STL [R1+0x2e0], R20 ;  /* 0x0002e01401007387 */ /* 0x0001e80000100800 */
[----:B0-----:R-:W4:Y:S04]  /*3520*/  LDL.LU R20, [R1+0x808] ;  /* 0x0008080001147983 */ /* 0x001f280000300800 */
[----:B------:R-:W-:Y:S04]  /*3530*/  STL [R1+0xf0], R3 ;  /* 0x0000f00301007387 */ /* 0x000fe80000100800 */
[----:B------:R0:W-:Y:S04]  /*3540*/  STL [R1+0x2dc], R21 ;  /* 0x0002dc1501007387 */ /* 0x0001e80000100800 */
[----:B0-----:R-:W4:Y:S04]  /*3550*/  LDL.LU R21, [R1+0x804] ;  /* 0x0008040001157983 */ /* 0x001f280000300800 */
[----:B------:R-:W4:Y:S04]  /*3560*/  LDL.LU R12, [R1+0x800] ;  /* 0x00080000010c7983 */ /* 0x000f280000300800 */
[----:B------:R-:W4:Y:S04]  /*3570*/  LDL.LU R13, [R1+0x7fc] ;  /* 0x0007fc00010d7983 */ /* 0x000f280000300800 */
[----:B------:R0:W-:Y:S04]  /*3580*/  STL [R1+0x138], R28 ;  /* 0x0001381c01007387 */ /* 0x0001e80000100800 */
[----:B0-----:R-:W4:Y:S01]  /*3590*/  LDL.LU R28, [R1+0x2b8] ;  /* 0x0002b800011c7983 */ /* 0x001f220000300800 */
[----:B--2---:R-:W-:-:S02]  /*35a0*/  FADD.FTZ R9, R25, R9 ;  /* 0x0000000919097221 */ /* 0x004fc40000010000 */
[----:B---3--:R-:W-:Y:S02]  /*35b0*/  FFMA.FTZ R11, R25, R24, R11 ;  /* 0x00000018190b7223 */ /* 0x008fe4000001000b */
[C---:B------:R-:W-:Y:S02]  /*35c0*/  FADD.FTZ R8, R23.reuse, R8 ;  /* 0x0000000817087221 */ /* 0x040fe40000010000 */
[----:B------:R-:W-:Y:S02]  /*35d0*/  FFMA.FTZ R22, R23, R26, R22 ;  /* 0x0000001a17167223 */ /* 0x000fe40000010016 */
[----:B------:R-:W-:Y:S02]  /*35e0*/  FADD.FTZ R18, R17, R18 ;  /* 0x0000001211127221 */ /* 0x000fe40000010000 */
[C---:B----4-:R-:W-:Y:S02]  /*35f0*/  FFMA.FTZ R29, R15.reuse, R14, R29 ;  /* 0x0000000e0f1d7223 */ /* 0x050fe4000001001d */
[----:B------:R-:W2:Y:S01]  /*3600*/  LDL.LU R14, [R1+0x7f8] ;  /* 0x0007f800010e7983 */ /* 0x000ea20000300800 */
[----:B------:R-:W-:-:S03]  /*3610*/  FADD.FTZ R28, R15, R28 ;  /* 0x0000001c0f1c7221 */ /* 0x000fc60000010000 */
[----:B------:R-:W3:Y:S04]  /*3620*/  LDL.LU R15, [R1+0x7f4] ;  /* 0x0007f400010f7983 */ /* 0x000ee80000300800 */
[----:B------:R-:W-:Y:S04]  /*3630*/  STL [R1+0x2b8], R28 ;  /* 0x0002b81c01007387 */ /* 0x000fe80000100800 */
[----:B------:R0:W-:Y:S04]  /*3640*/  STL [R1+0x2c8], R9 ;  /* 0x0002c80901007387 */ /* 0x0001e80000100800 */
[----:B0-----:R-:W4:Y:S04]  /*3650*/  LDL.LU R9, [R1+0x2f0] ;  /* 0x0002f00001097983 */ /* 0x001f280000300800 */
[----:B------:R-:W-:Y:S04]  /*3660*/  STL [R1+0x2b4], R29 ;  /* 0x0002b41d01007387 */ /* 0x000fe80000100800 */
[----:B------:R-:W4:Y:S04]  /*3670*/  LDL.LU R24, [R1+0x7f0] ;  /* 0x0007f00001187983 */ /* 0x000f280000300800 */
[----:B------:R-:W2:Y:S04]  /*3680*/  LDL.LU R25, [R1+0x7ec] ;  /* 0x0007ec0001197983 */ /* 0x000ea80000300800 */
[----:B------:R0:W-:Y:S04]  /*3690*/  STL [R1+0x2c4], R11 ;  /* 0x0002c40b01007387 */ /* 0x0001e80000100800 */
[----:B0-----:R-:W2:Y:S04]  /*36a0*/  LDL R11, [R1+0x614] ;  /* 0x00061400010b7983 */ /* 0x001ea80000100800 */
[----:B------:R0:W-:Y:S04]  /*36b0*/  STL [R1+0x2d8], R8 ;  /* 0x0002d80801007387 */ /* 0x0001e80000100800 */
[----:B0-----:R-:W3:Y:S04]  /*36c0*/  LDL R8, [R1+0x5bc] ;  /* 0x0005bc0001087983 */ /* 0x001ee80000100800 */
[----:B------:R-:W3:Y:S04]  /*36d0*/  LDL.LU R26, [R1+0x7e8] ;  /* 0x0007e800011a7983 */ /* 0x000ee80000300800 */
[----:B------:R-:W3:Y:S04]  /*36e0*/  LDL.LU R23, [R1+0x2ec] ;  /* 0x0002ec0001177983 */ /* 0x000ee80000300800 */
[----:B------:R-:W-:Y:S04]  /*36f0*/  STL [R1+0x2d4], R22 ;  /* 0x0002d41601007387 */ /* 0x000fe80000100800 */
[----:B------:R0:W-:Y:S04]  /*3700*/  STL [R1+0x2e8], R18 ;  /* 0x0002e81201007387 */ /* 0x0001e80000100800 */
[----:B0-----:R-:W3:Y:S01]  /*3710*/  LDL R18, [R1+0x664] ;  /* 0x0006640001127983 */ /* 0x001ee20000100800 */
[----:B------:R-:W-:-:S02]  /*3720*/  FFMA.FTZ R16, R17, R3, R16 ;  /* 0x0000000311107223 */ /* 0x000fc40000010010 */
[C---:B------:R-:W-:Y:S01]  /*3730*/  FADD.FTZ R3, -R5.reuse, R19 ;  /* 0x0000001305037221 */ /* 0x040fe20000010100 */
[----:B------:R-:W3:Y:S01]  /*3740*/  LDL.LU R17, [R1+0x300] ;  /* 0x0003000001117983 */ /* 0x000ee20000300800 */
[----:B------:R-:W-:-:S03]  /*3750*/  FADD.FTZ R4, -R5, R4 ;  /* 0x0000000405047221 */ /* 0x000fc60000010100 */
[----:B------:R0:W-:Y:S01]  /*3760*/  STL [R1+0x2e4], R16 ;  /* 0x0002e41001007387 */ /* 0x0001e20000100800 */
[C---:B------:R-:W-:Y:S02]  /*3770*/  FADD.FTZ R29, -R5.reuse, R10 ;  /* 0x0000000a051d7221 */ /* 0x040fe40000010100 */
[C---:B------:R-:W-:Y:S02]  /*3780*/  FMUL.FTZ R19, R0.reuse, R3 ;  /* 0x0000000300137220 */ /* 0x040fe40000410000 */
[----:B------:R-:W-:Y:S01]  /*3790*/  FMUL.FTZ R4, R0, R4 ;  /* 0x0000000400047220 */ /* 0x000fe20000410000 */
[----:B0-----:R-:W3:Y:S04]  /*37a0*/  LDL.LU R16, [R1+0x2fc] ;  /* 0x0002fc0001107983 */ /* 0x001ee80000300800 */
[----:B------:R-:W3:Y:S01]  /*37b0*/  LDL R10, [R1+0x5c0] ;  /* 0x0005c000010a7983 */ /* 0x000ee20000100800 */
[----:B------:R-:W-:-:S02]  /*37c0*/  FADD.FTZ R28, -R5, R27 ;  /* 0x0000001b051c7221 */ /* 0x000fc40000010100 */
[----:B----4-:R-:W-:-:S05]  /*37d0*/  FADD.FTZ R9, R24, R9 ;  /* 0x0000000918097221 */ /* 0x010fca0000010000 */
[----:B------:R0:W-:Y:S04]  /*37e0*/  STL [R1+0x2f0], R9 ;  /* 0x0002f00901007387 */ /* 0x0001e80000100800 */
[----:B0-----:R-:W4:Y:S01]  /*37f0*/  LDL.LU R9, [R1+0x310] ;  /* 0x0003100001097983 */ /* 0x001f220000300800 */
[----:B--2---:R-:W-:Y:S02]  /*3800*/  FMUL.FTZ R22, R11, R12 ;  /* 0x0000000c0b167220 */ /* 0x004fe40000410000 */
[----:B---3--:R-:W-:Y:S02]  /*3810*/  FMUL.FTZ R3, R8, R13 ;  /* 0x0000000d08037220 */ /* 0x008fe40000410000 */
[----:B------:R-:W2:Y:S04]  /*3820*/  LDL R8, [R1+0x610] ;  /* 0x0006100001087983 */ /* 0x000ea80000100800 */
[----:B------:R-:W-:Y:S01]  /*3830*/  STL [R1+0x108], R19 ;  /* 0x0001081301007387 */ /* 0x000fe20000100800 */
[----:B------:R-:W-:-:S03]  /*3840*/  FFMA.FTZ R23, R24, R19, R23 ;  /* 0x0000001318177223 */ /* 0x000fc60000010017 */
[----:B------:R-:W3:Y:S04]  /*3850*/  LDL.LU R11, [R1+0x24] ;  /* 0x00002400010b7983 */ /* 0x000ee80000300800 */
[----:B------:R-:W-:Y:S04]  /*3860*/  STL [R1+0x104], R4 ;  /* 0x0001040401007387 */ /* 0x000fe80000100800 */
[----:B------:R-:W-:Y:S01]  /*3870*/  STL [R1+0x2ec], R23 ;  /* 0x0002ec1701007387 */ /* 0x000fe20000100800 */
[----:B------:R-:W-:-:S05]  /*3880*/  FFMA.FTZ R18, R18, R24, R22 ;  /* 0x0000001812127223 */ /* 0x000fca0000010016 */
[----:B------:R-:W-:Y:S04]  /*3890*/  STL [R1+0x170], R18 ;  /* 0x0001701201007387 */ /* 0x000fe80000100800 */
[----:B------:R-:W3:Y:S04]  /*38a0*/  LDL.LU R22, [R1+0x30c] ;  /* 0x00030c0001167983 */ /* 0x000ee80000300800 */
[----:B------:R-:W3:Y:S01]  /*38b0*/  LDL R27, [R1+0x660] ;  /* 0x00066000011b7983 */ /* 0x000ee20000100800 */
[C---:B------:R-:W-:Y:S02]  /*38c0*/  FADD.FTZ R17, R25.reuse, R17 ;  /* 0x0000001119117221 */ /* 0x040fe40000010000 */
[----:B------:R-:W-:-:S03]  /*38d0*/  FFMA.FTZ R16, R25, R4, R16 ;  /* 0x0000000419107223 */ /* 0x000fc60000010010 */
[----:B------:R-:W-:Y:S01]  /*38e0*/  STL [R1+0x300], R17 ;  /* 0x0003001101007387 */ /* 0x000fe20000100800 */
[----:B------:R-:W-:-:S03]  /*38f0*/  FFMA.FTZ R10, R10, R25, R3 ;  /* 0x000000190a0a7223 */ /* 0x000fc60000010003 */
[----:B------:R0:W-:Y:S04]  /*3900*/  STL [R1+0x2fc], R16 ;  /* 0x0002fc1001007387 */ /* 0x0001e80000100800 */
[----:B------:R-:W3:Y:S04]  /*3910*/  LDL R3, [R1+0x5b4] ;  /* 0x0005b40001037983 */ /* 0x000ee80000100800 */
[----:B------:R1:W-:Y:S04]  /*3920*/  STL [R1+0x164], R10 ;  /* 0x0001640a01007387 */ /* 0x0003e80000100800 */
[----:B0-----:R-:W3:Y:S04]  /*3930*/  LDL.LU R16, [R1+0x320] ;  /* 0x0003200001107983 */ /* 0x001ee80000300800 */
[----:B------:R-:W3:Y:S01]  /*3940*/  LDL.LU R17, [R1+0x31c] ;  /* 0x00031c0001117983 */ /* 0x000ee20000300800 */
[----:B-1----:R-:W-:-:S03]  /*3950*/  FMUL.FTZ R10, R0, R29 ;  /* 0x0000001d000a7220 */ /* 0x002fc60000410000 */
[----:B------:R-:W3:Y:S01]  /*3960*/  LDL R18, [R1+0x5b8] ;  /* 0x0005b80001127983 */ /* 0x000ee20000100800 */
[----:B------:R-:W-:Y:S02]  /*3970*/  FMUL.FTZ R25, R0, R28 ;  /* 0x0000001c00197220 */ /* 0x000fe40000410000 */
[----:B----4-:R-:W-:-:S05]  /*3980*/  FADD.FTZ R9, R26, R9 ;  /* 0x000000091a097221 */ /* 0x010fca0000010000 */
[----:B------:R0:W-:Y:S04]  /*3990*/  STL [R1+0x310], R9 ;  /* 0x0003100901007387 */ /* 0x0001e80000100800 */
[----:B------:R-:W4:Y:S04]  /*39a0*/  LDL.LU R29, [R1+0x20] ;  /* 0x00002000011d7983 */ /* 0x000f280000300800 */
[----:B0-----:R-:W4:Y:S01]  /*39b0*/  LDL.LU R9, [R1+0x304] ;  /* 0x0003040001097983 */ /* 0x001f220000300800 */
[----:B--2---:R-:W-:-:S03]  /*39c0*/  FMUL.FTZ R24, R8, R14 ;  /* 0x0000000e08187220 */ /* 0x004fc60000410000 */
[----:B------:R-:W2:Y:S04]  /*39d0*/  LDL.LU R8, [R1+0x314] ;  /* 0x0003140001087983 */ /* 0x000ea80000300800 */
[----:B------:R-:W-:Y:S04]  /*39e0*/  STL [R1+0x100], R10 ;  /* 0x0001000a01007387 */ /* 0x000fe80000100800 */
[----:B------:R-:W2:Y:S04]  /*39f0*/  LDL.LU R23, [R1+0x324] ;  /* 0x0003240001177983 */ /* 0x000ea80000300800 */
[----:B------:R-:W2:Y:S01]  /*3a00*/  LDL.LU R28, [R1+0x328] ;  /* 0x00032800011c7983 */ /* 0x000ea20000300800 */
[----:B---3--:R-:W-:-:S02]  /*3a10*/  FFMA.FTZ R22, R26, R10, R22 ;  /* 0x0000000a1a167223 */ /* 0x008fc40000010016 */
[----:B------:R-:W-:-:S03]  /*3a20*/  FFMA.FTZ R24, R27, R26, R24 ;  /* 0x0000001a1b187223 */ /* 0x000fc60000010018 */
[----:B------:R0:W-:Y:S04]  /*3a30*/  STL [R1+0x30c], R22 ;  /* 0x00030c1601007387 */ /* 0x0001e80000100800 */
[----:B0-----:R-:W3:Y:S04]  /*3a40*/  LDL.LU R22, [R1+0x7e4] ;  /* 0x0007e40001167983 */ /* 0x001ee80000300800 */
[----:B------:R-:W2:Y:S01]  /*3a50*/  LDL.LU R27, [R1+0x7e0] ;  /* 0x0007e000011b7983 */ /* 0x000ea20000300800 */
[----:B------:R-:W-:-:S03]  /*3a60*/  FMUL.FTZ R3, R3, R15 ;  /* 0x0000000f03037220 */ /* 0x000fc60000410000 */
[----:B------:R-:W3:Y:S04]  /*3a70*/  LDL.LU R26, [R1+0x308] ;  /* 0x00030800011a7983 */ /* 0x000ee80000300800 */
[----:B------:R0:W-:Y:S04]  /*3a80*/  STL [R1+0x160], R24 ;  /* 0x0001601801007387 */ /* 0x0001e80000100800 */
[----:B0-----:R-:W3:Y:S01]  /*3a90*/  LDL.LU R24, [R1+0x318] ;  /* 0x0003180001187983 */ /* 0x001ee20000300800 */
[C---:B--2---:R-:W-:Y:S02]  /*3aa0*/  FADD.FTZ R16, R27.reuse, R16 ;  /* 0x000000101b107221 */ /* 0x044fe40000010000 */
        /* <DEDUP_REMOVED lines=8> */
[----:B------:R-:W2:Y:S04]  /*3b30*/  LDL.LU R27, [R1+0x2f8] ;  /* 0x0002f800011b7983 */ /* 0x000ea80000300800 */
[----:B------:R0:W-:Y:S04]  /*3b40*/  STL [R1+0x15c], R3 ;  /* 0x00015c0301007387 */ /* 0x0001e80000100800 */
[----:B0-----:R-:W2:Y:S01]  /*3b50*/  LDL.LU R3, [R1+0x2f4] ;  /* 0x0002f40001037983 */ /* 0x001ea20000300800 */
[----:B----4-:R-:W-:-:S02]  /*3b60*/  FFMA.FTZ R9, R13, R4, R9 ;  /* 0x000000040d097223 */ /* 0x010fc40000010009 */
[----:B---3--:R-:W-:Y:S02]  /*3b70*/  FADD.FTZ R26, R13, R26 ;  /* 0x0000001a0d1a7221 */ /* 0x008fe40000010000 */
[C---:B------:R-:W-:Y:S02]  /*3b80*/  FFMA.FTZ R8, R14.reuse, R10, R8 ;  /* 0x0000000a0e087223 */ /* 0x040fe40000010008 */
[----:B------:R-:W-:Y:S02]  /*3b90*/  FADD.FTZ R24, R14, R24 ;  /* 0x000000180e187221 */ /* 0x000fe40000010000 */
[C---:B------:R-:W-:Y:S02]  /*3ba0*/  FADD.FTZ R28, R15.reuse, R28 ;  /* 0x0000001c0f1c7221 */ /* 0x040fe40000010000 */
[----:B------:R-:W-:Y:S02]  /*3bb0*/  FFMA.FTZ R23, R15, R25, R23 ;  /* 0x000000190f177223 */ /* 0x000fe40000010017 */
[----:B--2---:R-:W-:-:S02]  /*3bc0*/  FADD.FTZ R27, R12, R27 ;  /* 0x0000001b0c1b7221 */ /* 0x004fc40000010000 */
[----:B------:R-:W-:Y:S02]  /*3bd0*/  FFMA.FTZ R3, R12, R19, R3 ;  /* 0x000000130c037223 */ /* 0x000fe40000010003 */
[----:B------:R-:W2:Y:S04]  /*3be0*/  LDL.LU R19, [R1+0x7d0] ;  /* 0x0007d00001137983 */ /* 0x000ea80000300800 */
[----:B------:R-:W-:Y:S04]  /*3bf0*/  STL [R1+0x2f8], R27 ;  /* 0x0002f81b01007387 */ /* 0x000fe80000100800 */
[----:B------:R-:W3:Y:S04]  /*3c00*/  LDL.LU R4, [R1+0x7cc] ;  /* 0x0007cc0001047983 */ /* 0x000ee80000300800 */
[----:B------:R-:W-:Y:S04]  /*3c10*/  STL [R1+0x2f4], R3 ;  /* 0x0002f40301007387 */ /* 0x000fe80000100800 */
[----:B------:R0:W-:Y:S04]  /*3c20*/  STL [R1+0x304], R9 ;  /* 0x0003040901007387 */ /* 0x0001e80000100800 */
[----:B------:R-:W-:Y:S04]  /*3c30*/  STL [R1+0x308], R26 ;  /* 0x0003081a01007387 */ /* 0x000fe80000100800 */
[----:B0-----:R-:W4:Y:S04]  /*3c40*/  LDL R9, [R1+0x60c] ;  /* 0x00060c0001097983 */ /* 0x001f280000100800 */
[----:B------:R-:W2:Y:S04]  /*3c50*/  LDL.LU R10, [R1+0x7c8] ;  /* 0x0007c800010a7983 */ /* 0x000ea80000300800 */
[----:B------:R0:W-:Y:S04]  /*3c60*/  STL [R1+0x314], R8 ;  /* 0x0003140801007387 */ /* 0x0001e80000100800 */
[----:B------:R1:W-:Y:S04]  /*3c70*/  STL [R1+0x318], R24 ;  /* 0x0003181801007387 */ /* 0x0003e80000100800 */
[----:B0-----:R-:W2:Y:S04]  /*3c80*/  LDL.LU R8, [R1+0x330] ;  /* 0x0003300001087983 */ /* 0x001ea80000300800 */
[----:B------:R-:W2:Y:S04]  /*3c90*/  LDL.LU R26, [R1+0x32c] ;  /* 0x00032c00011a7983 */ /* 0x000ea80000300800 */
[----:B------:R-:W2:Y:S04]  /*3ca0*/  LDL R25, [R1+0x65c] ;  /* 0x00065c0001197983 */ /* 0x000ea80000100800 */
[----:B------:R-:W-:Y:S04]  /*3cb0*/  STL [R1+0x328], R28 ;  /* 0x0003281c01007387 */ /* 0x000fe80000100800 */
[----:B-1----:R-:W2:Y:S04]  /*3cc0*/  LDL R24, [R1+0x5ac] ;  /* 0x0005ac0001187983 */ /* 0x002ea80000100800 */
[----:B------:R0:W-:Y:S01]  /*3cd0*/  STL [R1+0x324], R23 ;  /* 0x0003241701007387 */ /* 0x0001e20000100800 */
[----:B------:R-:W-:-:S03]  /*3ce0*/  FADD.FTZ R3, -R5, R11 ;  /* 0x0000000b05037221 */ /* 0x000fc60000010100 */
[----:B0-----:R-:W2:Y:S04]  /*3cf0*/  LDL.LU R23, [R1+0x340] ;  /* 0x0003400001177983 */ /* 0x001ea80000300800 */
[----:B------:R-:W2:Y:S04]  /*3d00*/  LDL.LU R15, [R1+0x33c] ;  /* 0x00033c00010f7983 */ /* 0x000ea80000300800 */
[----:B------:R-:W2:Y:S01]  /*3d10*/  LDL R11, [R1+0x5b0] ;  /* 0x0005b000010b7983 */ /* 0x000ea20000100800 */
[----:B------:R-:W-:Y:S02]  /*3d20*/  FADD.FTZ R14, -R5, R29 ;  /* 0x0000001d050e7221 */ /* 0x000fe40000010100 */
[----:B------:R-:W-:-:S02]  /*3d30*/  FMUL.FTZ R29, R0, R3 ;  /* 0x00000003001d7220 */ /* 0x000fc40000410000 */
[----:B---3--:R-:W-:Y:S02]  /*3d40*/  FADD.FTZ R12, -R5, R4 ;  /* 0x00000004050c7221 */ /* 0x008fe40000010100 */
[----:B------:R-:W-:Y:S02]  /*3d50*/  FMUL.FTZ R4, R0, R14 ;  /* 0x0000000e00047220 */ /* 0x000fe40000410000 */
[----:B----4-:R-:W-:Y:S02]  /*3d60*/  FMUL.FTZ R14, R9, R16 ;  /* 0x00000010090e7220 */ /* 0x010fe40000410000 */
[----:B------:R-:W3:Y:S01]  /*3d70*/  LDL.LU R9, [R1+0x350] ;  /* 0x0003500001097983 */ /* 0x000ee20000300800 */
[----:B--2---:R-:W-:-:S03]  /*3d80*/  FADD.FTZ R13, -R5, R10 ;  /* 0x0000000a050d7221 */ /* 0x004fc60000010100 */
[----:B------:R-:W2:Y:S01]  /*3d90*/  LDL R10, [R1+0x608] ;  /* 0x00060800010a7983 */ /* 0x000ea20000100800 */
[C---:B------:R-:W-:Y:S02]  /*3da0*/  FADD.FTZ R8, R20.reuse, R8 ;  /* 0x0000000814087221 */ /* 0x040fe40000010000 */
[----:B------:R-:W-:-:S03]  /*3db0*/  FFMA.FTZ R26, R20, R4, R26 ;  /* 0x00000004141a7223 */ /* 0x000fc6000001001a */
[----:B------:R0:W-:Y:S01]  /*3dc0*/  STL [R1+0x330], R8 ;  /* 0x0003300801007387 */ /* 0x0001e20000100800 */
[----:B------:R-:W-:-:S03]  /*3dd0*/  FFMA.FTZ R14, R25, R20, R14 ;  /* 0x00000014190e7223 */ /* 0x000fc6000001000e */
[----:B0-----:R-:W4:Y:S01]  /*3de0*/  LDL R8, [R1+0x5a4] ;  /* 0x0005a40001087983 */ /* 0x001f220000100800 */
[----:B------:R-:W-:-:S03]  /*3df0*/  FMUL.FTZ R3, R24, R17 ;  /* 0x0000001118037220 */ /* 0x000fc60000410000 */
[----:B------:R-:W-:Y:S04]  /*3e00*/  STL [R1+0x120], R4 ;  /* 0x0001200401007387 */ /* 0x000fe80000100800 */
[----:B------:R-:W-:Y:S04]  /*3e10*/  STL [R1+0x32c], R26 ;  /* 0x00032c1a01007387 */ /* 0x000fe80000100800 */
[----:B------:R-:W-:Y:S01]  /*3e20*/  STL [R1+0x1a4], R14 ;  /* 0x0001a40e01007387 */ /* 0x000fe20000100800 */
[----:B------:R-:W-:-:S03]  /*3e30*/  FADD.FTZ R23, R21, R23 ;  /* 0x0000001715177221 */ /* 0x000fc60000010000 */
[----:B------:R-:W-:Y:S04]  /*3e40*/  STL [R1+0x11c], R29 ;  /* 0x00011c1d01007387 */ /* 0x000fe80000100800 */
[----:B------:R0:W-:Y:S01]  /*3e50*/  STL [R1+0x340], R23 ;  /* 0x0003401701007387 */ /* 0x0001e20000100800 */
[----:B------:R-:W-:-:S03]  /*3e60*/  FFMA.FTZ R3, R11, R21, R3 ;  /* 0x000000150b037223 */ /* 0x000fc60000010003 */
[----:B------:R-:W4:Y:S04]  /*3e70*/  LDL.LU R11, [R1+0x34c] ;  /* 0x00034c00010b7983 */ /* 0x000f280000300800 */
[----:B0-----:R-:W4:Y:S01]  /*3e80*/  LDL R23, [R1+0x658] ;  /* 0x0006580001177983 */ /* 0x001f220000100800 */
[----:B------:R-:W-:Y:S02]  /*3e90*/  FFMA.FTZ R15, R21, R29, R15 ;  /* 0x0000001d150f7223 */ /* 0x000fe4000001000f */
[----:B------:R-:W-:-:S03]  /*3ea0*/  FMUL.FTZ R20, R0, R13 ;  /* 0x0000000d00147220 */ /* 0x000fc60000410000 */
[----:B------:R-:W-:Y:S04]  /*3eb0*/  STL [R1+0x33c], R15 ;  /* 0x00033c0f01007387 */ /* 0x000fe80000100800 */
[----:B------:R-:W-:Y:S01]  /*3ec0*/  STL [R1+0x190], R3 ;  /* 0x0001900301007387 */ /* 0x000fe20000100800 */
[----:B---3--:R-:W-:-:S05]  /*3ed0*/  FADD.FTZ R9, R22, R9 ;  /* 0x0000000916097221 */ /* 0x008fca0000010000 */
[----:B------:R0:W-:Y:S01]  /*3ee0*/  STL [R1+0x350], R9 ;  /* 0x0003500901007387 */ /* 0x0001e20000100800 */
[----:B--2---:R-:W-:Y:S02]  /*3ef0*/  FMUL.FTZ R13, R10, R18 ;  /* 0x000000120a0d7220 */ /* 0x004fe40000410000 */
[----:B------:R-:W-:Y:S01]  /*3f00*/  FMUL.FTZ R10, R0, R12 ;  /* 0x0000000c000a7220 */ /* 0x000fe20000410000 */
[----:B0-----:R-:W2:Y:S04]  /*3f10*/  LDL.LU R9, [R1+0x360] ;  /* 0x0003600001097983 */ /* 0x001ea80000300800 */
[----:B------:R-:W3:Y:S04]  /*3f20*/  LDL.LU R28, [R1+0x344] ;  /* 0x00034400011c7983 */ /* 0x000ee80000300800 */
[----:B------:R-:W2:Y:S04]  /*3f30*/  LDL.LU R21, [R1+0x358] ;  /* 0x0003580001157983 */ /* 0x000ea80000300800 */
[----:B------:R-:W2:Y:S04]  /*3f40*/  LDL.LU R15, [R1+0x354] ;  /* 0x00035400010f7983 */ /* 0x000ea80000300800 */
[----:B------:R-:W-:Y:S01]  /*3f50*/  STL [R1+0x118], R20 ;  /* 0x0001181401007387 */ /* 0x000fe20000100800 */
[----:B----4-:R-:W-:-:S03]  /*3f60*/  FMUL.FTZ R3, R8, R19 ;  /* 0x0000001308037220 */ /* 0x010fc60000410000 */
[----:B------:R-:W4:Y:S04]  /*3f70*/  LDL.LU R14, [R1+0x368] ;  /* 0x00036800010e7983 */ /* 0x000f280000300800 */
[----:B------:R-:W2:Y:S04]  /*3f80*/  LDL.LU R8, [R1+0x364] ;  /* 0x0003640001087983 */ /* 0x000ea80000300800 */
[----:B------:R0:W2:Y:S04]  /*3f90*/  LDL.64 R24, [R1+0x280] ;  /* 0x0002800001187983 */ /* 0x0000a80000100a00 */
[----:B------:R0:W2:Y:S04]  /*3fa0*/  LDL.64 R26, [R1+0x288] ;  /* 0x00028800011a7983 */ /* 0x0000a80000100a00 */
[----:B------:R-:W2:Y:S01]  /*3fb0*/  LDL R12, [R1+0x5a8] ;  /* 0x0005a800010c7983 */ /* 0x000ea20000100800 */
[----:B------:R-:W-:-:S05]  /*3fc0*/  FFMA.FTZ R11, R22, R20, R11 ;  /* 0x00000014160b7223 */ /* 0x000fca000001000b */
[----:B------:R1:W-:Y:S01]  /*3fd0*/  STL [R1+0x34c], R11 ;  /* 0x00034c0b01007387 */ /* 0x0003e20000100800 */
[----:B------:R-:W-:-:S03]  /*3fe0*/  FFMA.FTZ R22, R23, R22, R13 ;  /* 0x0000001617167223 */ /* 0x000fc6000001000d */
[----:B-1----:R-:W2:Y:S04]  /*3ff0*/  LDL.LU R11, [R1+0x7c4] ;  /* 0x0007c400010b7983 */ /* 0x002ea80000300800 */
[----:B------:R-:W2:Y:S04]  /*4000*/  LDL.LU R23, [R1+0x7c0] ;  /* 0x0007c00001177983 */ /* 0x000ea80000300800 */
[----:B------:R-:W3:Y:S01]  /*4010*/  LDL.LU R13, [R1+0x35c] ;  /* 0x00035c00010d7983 */ /* 0x000ee20000300800 */
[----:B------:R-:W-:-:S04]  /*4020*/  ISETP.NE.U32.AND P1, PT, RZ, c[0x0][0x218], PT ;  /* 0x00008600ff007a0c */ /* 0x000fc80003f25070 */
[----:B------:R-:W-:Y:S01]  /*4030*/  ISETP.NE.AND.EX P1, PT, RZ, c[0x0][0x21c], PT, P1 ;  /* 0x00008700ff007a0c */ /* 0x000fe20003f25310 */
[----:B------:R1:W-:Y:S04]  /*4040*/  STL [R1+0x18c], R22 ;  /* 0x00018c1601007387 */ /* 0x0003e80000100800 */
[----:B-1----:R-:W4:Y:S01]  /*4050*/  LDL.LU R22, [R1+0x348] ;  /* 0x0003480001167983 */ /* 0x002f220000300800 */
[C---:B--2---:R-:W-:Y:S02]  /*4060*/  FADD.FTZ R9, R23.reuse, R9 ;  /* 0x0000000917097221 */ /* 0x044fe40000010000 */
[----:B------:R-:W-:Y:S02]  /*4070*/  FFMA.FTZ R12, R12, R23, R3 ;  /* 0x000000170c0c7223 */ /* 0x000fe40000010003 */
[----:B---3--:R-:W-:Y:S01]  /*4080*/  FFMA.FTZ R13, R23, R10, R13 ;  /* 0x0000000a170d7223 */ /* 0x008fe2000001000d */
[----:B------:R1:W-:Y:S04]  /*4090*/  STL [R1+0x360], R9 ;  /* 0x0003600901007387 */ /* 0x0003e80000100800 */
[----:B-1----:R-:W2:Y:S04]  /*40a0*/  LDL.LU R9, [R1+0x7bc] ;  /* 0x0007bc0001097983 */ /* 0x002ea80000300800 */
[----:B------:R-:W-:Y:S04]  /*40b0*/  STL [R1+0x114], R10 ;  /* 0x0001140a01007387 */ /* 0x000fe80000100800 */
[----:B------:R-:W3:Y:S04]  /*40c0*/  LDL.LU R23, [R1+0x338] ;  /* 0x0003380001177983 */ /* 0x000ee80000300800 */
[----:B------:R-:W2:Y:S04]  /*40d0*/  LDL.LU R3, [R1+0x334] ;  /* 0x0003340001037983 */ /* 0x000ea80000300800 */
[----:B------:R-:W-:Y:S04]  /*40e0*/  STL [R1+0x35c], R13 ;  /* 0x00035c0d01007387 */ /* 0x000fe80000100800 */
[----:B------:R1:W-:Y:S02]  /*40f0*/  STL [R1+0x184], R12 ;  /* 0x0001840c01007387 */ /* 0x0003e40000100800 */
[----:B-1----:R-:W-:-:S04]  /*4100*/  @P1 LEA R12, P3, R2, c[0x0][0x218], 0x4 ;  /* 0x00008600020c1a11 */ /* 0x002fc800078620ff */
[----:B------:R-:W-:-:S05]  /*4110*/  @P1 LEA.HI.X R13, R2, c[0x0][0x21c], RZ, 0x4, P3 ;  /* 0x00008700020d1a11 */ /* 0x000fca00018f24ff */
[----:B------:R-:W2:Y:S01]  /*4120*/  @P1 LDG.E.128 R24, [R12.64] ;  /* 0x000000040c181981 */ /* 0x000ea2000c1e1d00 */
[C---:B----4-:R-:W-:Y:S02]  /*4130*/  FADD.FTZ R22, R17.reuse, R22 ;  /* 0x0000001611167221 */ /* 0x050fe40000010000 */
[----:B------:R-:W-:Y:S02]  /*4140*/  FFMA.FTZ R28, R17, R29, R28 ;  /* 0x0000001d111c7223 */ /* 0x000fe4000001001c */
[C---:B------:R-:W-:Y:S02]  /*4150*/  FADD.FTZ R21, R18.reuse, R21 ;  /* 0x0000001512157221 */ /* 0x040fe40000010000 */
[----:B------:R-:W-:Y:S02]  /*4160*/  FFMA.FTZ R15, R18, R20, R15 ;  /* 0x00000014120f7223 */ /* 0x000fe4000001000f */
[C---:B------:R-:W-:Y:S02]  /*4170*/  FADD.FTZ R14, R19.reuse, R14 ;  /* 0x0000000e130e7221 */ /* 0x040fe40000010000 */
[----:B------:R-:W-:-:S02]  /*4180*/  FFMA.FTZ R8, R19, R10, R8 ;  /* 0x0000000a13087223 */ /* 0x000fc40000010008 */
[C---:B---3--:R-:W-:Y:S02]  /*4190*/  FADD.FTZ R23, R16.reuse, R23 ;  /* 0x0000001710177221 */ /* 0x048fe40000010000 */
[----:B--2---:R-:W-:Y:S02]  /*41a0*/  FFMA.FTZ R3, R16, R4, R3 ;  /* 0x0000000410037223 */ /* 0x004fe40000010003 */
[----:B------:R-:W2:Y:S04]  /*41b0*/  LDL.LU R4, [R1+0x7b8] ;  /* 0x0007b80001047983 */ /* 0x000ea80000300800 */
[----:B------:R-:W-:Y:S04]  /*41c0*/  STL [R1+0x338], R23 ;  /* 0x0003381701007387 */ /* 0x000fe80000100800 */
[----:B------:R-:W-:Y:S04]  /*41d0*/  STL [R1+0x334], R3 ;  /* 0x0003340301007387 */ /* 0x000fe80000100800 */
[----:B------:R-:W-:Y:S04]  /*41e0*/  STL [R1+0x348], R22 ;  /* 0x0003481601007387 */ /* 0x000fe80000100800 */
[----:B------:R-:W-:Y:S04]  /*41f0*/  STL [R1+0x344], R28 ;  /* 0x0003441c01007387 */ /* 0x000fe80000100800 */
[----:B------:R-:W-:Y:S04]  /*4200*/  STL [R1+0x358], R21 ;  /* 0x0003581501007387 */ /* 0x000fe80000100800 */
[----:B------:R-:W-:Y:S04]  /*4210*/  STL [R1+0x354], R15 ;  /* 0x0003540f01007387 */ /* 0x000fe80000100800 */
[----:B------:R-:W-:Y:S04]  /*4220*/  STL [R1+0x368], R14 ;  /* 0x0003680e01007387 */ /* 0x000fe80000100800 */
[----:B------:R1:W-:Y:S04]  /*4230*/  @P1 STL.64 [R1+0x280], R24 ;  /* 0x0002801801001387 */ /* 0x0003e80000100a00 */
[----:B------:R-:W-:Y:S04]  /*4240*/  STL [R1+0x364], R8 ;  /* 0x0003640801007387 */ /* 0x000fe80000100800 */
[----:B------:R3:W-:Y:S04]  /*4250*/  @P1 STL.64 [R1+0x288], R26 ;  /* 0x0002881a01001387 */ /* 0x0007e80000100a00 */
[----:B-1----:R-:W4:Y:S04]  /*4260*/  LDL.64 R24, [R1+0x260] ;  /* 0x0002600001187983 */ /* 0x002f280000100a00 */
[----:B---3--:R-:W3:Y:S04]  /*4270*/  LDL.64 R26, [R1+0x268] ;  /* 0x00026800011a7983 */ /* 0x008ee80000100a00 */
[----:B---3--:R1:W-:Y:S04]  /*4280*/  STL.64 [R1+0x7b0], R26 ;  /* 0x0007b01a01007387 */ /* 0x0083e80000100a00 */
[----:B----4-:R3:W-:Y:S01]  /*4290*/  STL.64 [R1+0x7a8], R24 ;  /* 0x0007a81801007387 */ /* 0x0107e20000100a00 */
[----:B--2---:R-:W-:-:S02]  /*42a0*/  @P1 LEA R18, P3, R4, c[0x0][0x218], 0x4 ;  /* 0x0000860004121a11 */ /* 0x004fc400078620ff */
[----:B------:R-:W-:Y:S01]  /*42b0*/  IADD3 R3, R2, 0xa0, RZ ;  /* 0x000000a002037810 */ /* 0x000fe20007ffe0ff */
[----:B------:R0:W2:Y:S04]  /*42c0*/  LDL.64 R20, [R1+0x250] ;  /* 0x0002500001147983 */ /* 0x0000a80000100a00 */
[----:B-1----:R0:W4:Y:S04]  /*42d0*/  LDL.64 R26, [R1+0x278] ;  /* 0x00027800011a7983 */ /* 0x0021280000100a00 */
[----:B---3--:R0:W4:Y:S01]  /*42e0*/  LDL.64 R24, [R1+0x270] ;  /* 0x0002700001187983 */ /* 0x0081220000100a00 */
[----:B------:R-:W-:-:S02]  /*42f0*/  @P1 LEA.HI.X R19, R4, c[0x0][0x21c], RZ, 0x4, P3 ;  /* 0x0000870004131a11 */ /* 0x000fc400018f24ff */
[----:B------:R-:W-:Y:S01]  /*4300*/  SHF.L.U32 R10, R3, 0x4, RZ ;  /* 0x00000004030a7819 */ /* 0x000fe200000006ff */
[----:B------:R0:W2:Y:S01]  /*4310*/  LDL.64 R22, [R1+0x258] ;  /* 0x0002580001167983 */ /* 0x0000a20000100a00 */
[----:B------:R-:W-:-:S03]  /*4320*/  SHF.R.U32.HI R8, RZ, 0x1c, R3 ;  /* 0x0000001cff087819 */ /* 0x000fc60000011603 */
[----:B----4-:R-:W3:Y:S04]  /*4330*/  @P1 LDG.E.128 R24, [R18.64] ;  /* 0x0000000412181981 */ /* 0x010ee8000c1e1d00 */
[----:B------:R-:W-:Y:S04]  /*4340*/  STL [R1+0xc8], R3 ;  /* 0x0000c80301007387 */ /* 0x000fe80000100800 */
[----:B------:R-:W-:Y:S04]  /*4350*/  STL [R1+0x188], R10 ;  /* 0x0001880a01007387 */ /* 0x000fe80000100800 */
[----:B------:R-:W-:Y:S04]  /*4360*/  STL [R1+0x740], R4 ;  /* 0x0007400401007387 */ /* 0x000fe80000100800 */
[----:B------:R-:W-:Y:S04]  /*4370*/  STL [R1+0x7a4], R7 ;  /* 0x0007a40701007387 */ /* 0x000fe80000100800 */
[----:B------:R-:W-:Y:S04]  /*4380*/  STL [R1+0x7a0], R5 ;  /* 0x0007a00501007387 */ /* 0x000fe80000100800 */
[----:B------:R-:W-:Y:S04]  /*4390*/  STL [R1+0x198], R8 ;  /* 0x0001980801007387 */ /* 0x000fe80000100800 */
[----:B---3--:R-:W-:Y:S04]  /*43a0*/  @P1 STL.64 [R1+0x270], R24 ;  /* 0x0002701801001387 */ /* 0x008fe80000100a00 */
[----:B------:R1:W-:Y:S04]  /*43b0*/  @P1 STL.64 [R1+0x278], R26 ;  /* 0x0002781a01001387 */ /* 0x0003e80000100a00 */
[----:B-1----:R0:W3:Y:S04]  /*43c0*/  LDL.LU.64 R26, [R1+0x7b0] ;  /* 0x0007b000011a7983 */ /* 0x0020e80000300a00 */
[----:B------:R0:W3:Y:S01]  /*43d0*/  LDL.LU.64 R24, [R1+0x7a8] ;  /* 0x0007a80001187983 */ /* 0x0000e20000300a00 */
[----:B------:R-:W-:-:S04]  /*43e0*/  IADD3 R29, R2, 0x40, RZ ;  /* 0x00000040021d7810 */ /* 0x000fc80007ffe0ff */
[----:B------:R-:W-:-:S04]  /*43f0*/  @P1 LEA R16, P4, R29, c[0x0][0x218], 0x4 ;  /* 0x000086001d101a11 */ /* 0x000fc800078820ff */
[----:B------:R-:W-:Y:S02]  /*4400*/  @P1 LEA.HI.X R17, R29, c[0x0][0x21c], RZ, 0x4, P4 ;  /* 0x000087001d111a11 */ /* 0x000fe400020f24ff */
[----:B------:R-:W-:-:S04]  /*4410*/  @P1 LEA R14, P5, R9, c[0x0][0x218], 0x4 ;  /* 0x00008600090e1a11 */ /* 0x000fc800078a20ff */
[----:B------:R-:W-:-:S05]  /*4420*/  @P1 LEA.HI.X R15, R9, c[0x0][0x21c], RZ, 0x4, P5 ;  /* 0x00008700090f1a11 */ /* 0x000fca00028f24ff */
[----:B--2---:R1:W2:Y:S04]  /*4430*/  @P1 LDG.E.128 R20, [R14.64] ;  /* 0x000000040e141981 */ /* 0x0042a8000c1e1d00 */
[----:B---3--:R-:W3:Y:S01]  /*4440*/  @P1 LDG.E.128 R24, [R16.64] ;  /* 0x0000000410181981 */ /* 0x008ee2000c1e1d00 */
[----:B------:R-:W-:-:S04]  /*4450*/  IADD3 R12, P3, R10, c[0x0][0x188], RZ ;  /* 0x000062000a0c7a10 */ /* 0x000fc80007f7e0ff */
[----:B------:R-:W-:Y:S02]  /*4460*/  IADD3.X R13, R8, c[0x0][0x18c], RZ, P3, !PT ;  /* 0x00006300080d7a10 */ /* 0x000fe40001ffe4ff */
[----:B-1----:R-:W-:-:S04]  /*4470*/  @P1 LEA R14, P3, R6, c[0x0][0x218], 0x4 ;  /* 0x00008600060e1a11 */ /* 0x002fc800078620ff */
[----:B------:R-:W-:Y:S01]  /*4480*/  @P1 LEA.HI.X R15, R6, c[0x0][0x21c], RZ, 0x4, P3 ;  /* 0x00008700060f1a11 */ /* 0x000fe200018f24ff */
[----:B---3--:R1:W-:Y:S04]  /*4490*/  @P1 STL.64 [R1+0x260], R24 ;  /* 0x0002601801001387 */ /* 0x0083e80000100a00 */
[----:B------:R-:W-:Y:S01]  /*44a0*/  @P1 STL.64 [R1+0x268], R26 ;  /* 0x0002681a01001387 */ /* 0x000fe20000100a00 */
[----:B-1----:R-:W-:-:S03]  /*44b0*/  HFMA2.MMA R25, -RZ, RZ, 0, 9.5367431640625e-07 ;  /* 0x00000010ff197435 */ /* 0x002fc600000001ff */
[----:B--2---:R-:W-:Y:S04]  /*44c0*/  @P1 STL.64 [R1+0x250], R20 ;  /* 0x0002501401001387 */ /* 0x004fe80000100a00 */
[----:B------:R1:W-:Y:S03]  /*44d0*/  @P1 STL.64 [R1+0x258], R22 ;  /* 0x0002581601001387 */ /* 0x0003e60000100a00 */
[----:B------:R-:W-:-:S04]  /*44e0*/  IMAD.WIDE.U32 R16, R3, R25, c[0x0][0x210] ;  /* 0x0000840003107625 */ /* 0x000fc800078e0019 */
[----:B------:R-:W-:Y:S01]  /*44f0*/  IMAD.WIDE.U32 R18, R3, R25, c[0x0][0x208] ;  /* 0x0000820003127625 */ /* 0x000fe200078e0019 */
[----:B------:R2:W3:Y:S04]  /*4500*/  LDG.E.128 R4, [R16.64] ;  /* 0x0000000410047981 */ /* 0x0004e8000c1e1d00 */
[----:B-1----:R-:W4:Y:S04]  /*4510*/  LDG.E.128 R20, [R12.64] ;  /* 0x000000040c147981 */ /* 0x002f28000c1e1d00 */
[----:B--2---:R-:W2:Y:S04]  /*4520*/  LDG.E.128 R16, [R18.64] ;  /* 0x0000000412107981 */ /* 0x004ea8000c1e1d00 */
[----:B----4-:R1:W-:Y:S01]  /*4530*/  STL.64 [R1+0x90], R20 ;  /* 0x0000901401007387 */ /* 0x0103e20000100a00 */
[----:B------:R-:W-:-:S03]  /*4540*/  MOV R10, R23 ;  /* 0x00000017000a7202 */ /* 0x000fc60000000f00 */
[----:B------:R-:W-:Y:S04]  /*4550*/  STL [R1+0x98], R22 ;  /* 0x0000981601007387 */ /* 0x000fe80000100800 */
[----:B------:R-:W-:Y:S01]  /*4560*/  STL [R1+0x728], R10 ;  /* 0x0007280a01007387 */ /* 0x000fe20000100800 */
[----:B-1----:R-:W-:-:S05]  /*4570*/  IADD3 R20, R2, 0xc0, RZ ;  /* 0x000000c002147810 */ /* 0x002fca0007ffe0ff */
[----:B------:R-:W-:Y:S04]  /*4580*/  STL [R1+0xc0], R20 ;  /* 0x0000c01401007387 */ /* 0x000fe80000100800 */
[----:B---3--:R-:W-:Y:S04]  /*4590*/  STL.64 [R1+0x10], R4 ;  /* 0x0000100401007387 */ /* 0x008fe80000100a00 */
[----:B------:R1:W-:Y:S04]  /*45a0*/  STL.64 [R1+0x18], R6 ;  /* 0x0000180601007387 */ /* 0x0003e80000100a00 */
[----:B-1----:R-:W3:Y:S04]  /*45b0*/  LDL.LU R7, [R1+0x7a4] ;  /* 0x0007a40001077983 */ /* 0x002ee80000300800 */
[----:B------:R-:W4:Y:S04]  /*45c0*/  LDL.LU R5, [R1+0x7a0] ;  /* 0x0007a00001057983 */ /* 0x000f280000300800 */
[----:B--2---:R-:W-:Y:S04]  /*45d0*/  STL [R1+0x20], R16 ;  /* 0x0000201001007387 */ /* 0x004fe80000100800 */
[----:B------:R-:W-:Y:S04]  /*45e0*/  STL [R1+0x2c], R19 ;  /* 0x00002c1301007387 */ /* 0x000fe80000100800 */
[----:B------:R-:W4:Y:S04]  /*45f0*/  LDL.LU R29, [R1+0xa0] ;  /* 0x0000a000011d7983 */ /* 0x000f280000300800 */
[----:B------:R-:W2:Y:S04]  /*4600*/  LDL.LU R26, [R1+0x30] ;  /* 0x00003000011a7983 */ /* 0x000ea80000300800 */
[----:B--2---:R1:W-:Y:S04]  /*4610*/  STL [R1+0x770], R26 ;  /* 0x0007701a01007387 */ /* 0x0043e80000100800 */
[----:B------:R2:W-:Y:S04]  /*4620*/  STL [R1+0x76c], R25 ;  /* 0x00076c1901007387 */ /* 0x0005e80000100800 */
[----:B-1----:R-:W3:Y:S04]  /*4630*/  LDL.64 R26, [R1+0x238] ;  /* 0x00023800011a7983 */ /* 0x002ee80000100a00 */
[----:B--2---:R-:W2:Y:S04]  /*4640*/  LDL.64 R24, [R1+0x230] ;  /* 0x0002300001187983 */ /* 0x004ea80000100a00 */
[----:B---3--:R1:W-:Y:S04]  /*4650*/  STL.64 [R1+0x798], R26 ;  /* 0x0007981a01007387 */ /* 0x0083e80000100a00 */
[----:B--2---:R2:W-:Y:S04]  /*4660*/  STL.64 [R1+0x790], R24 ;  /* 0x0007901801007387 */ /* 0x0045e80000100a00 */
[----:B-1----:R0:W3:Y:S04]  /*4670*/  LDL.64 R26, [R1+0x248] ;  /* 0x00024800011a7983 */ /* 0x0020e80000100a00 */
[----:B--2---:R0:W3:Y:S01]  /*4680*/  LDL.64 R24, [R1+0x240] ;  /* 0x0002400001187983 */ /* 0x0040e20000100a00 */
[----:B------:R-:W-:-:S02]  /*4690*/  IADD3 R4, R2, 0xe0, RZ ;  /* 0x000000e002047810 */ /* 0x000fc40007ffe0ff */
[----:B------:R-:W-:Y:S02]  /*46a0*/  MOV R9, R17 ;  /* 0x0000001100097202 */ /* 0x000fe40000000f00 */
[----:B------:R-:W-:Y:S01]  /*46b0*/  MOV R10, R18 ;  /* 0x00000012000a7202 */ /* 0x000fe20000000f00 */
[----:B---3--:R-:W2:Y:S04]  /*46c0*/  @P1 LDG.E.128 R24, [R14.64] ;  /* 0x000000040e181981 */ /* 0x008ea8000c1e1d00 */
[----:B------:R-:W-:Y:S04]  /*46d0*/  STL [R1+0xc4], R4 ;  /* 0x0000c40401007387 */ /* 0x000fe80000100800 */
[----:B------:R-:W-:Y:S04]  /*46e0*/  STL [R1+0x738], R9 ;  /* 0x0007380901007387 */ /* 0x000fe80000100800 */
[----:B------:R-:W-:Y:S04]  /*46f0*/  STL [R1+0x730], R10 ;  /* 0x0007300a01007387 */ /* 0x000fe80000100800 */
[----:B--2---:R-:W-:Y:S04]  /*4700*/  @P1 STL.64 [R1+0x240], R24 ;  /* 0x0002401801001387 */ /* 0x004fe80000100a00 */
[----:B------:R1:W-:Y:S04]  /*4710*/  @P1 STL.64 [R1+0x248], R26 ;  /* 0x0002481a01001387 */ /* 0x0003e80000100a00 */
[----:B-1----:R0:W2:Y:S04]  /*4720*/  LDL.LU.64 R26, [R1+0x798] ;  /* 0x00079800011a7983 */ /* 0x0020a80000300a00 */
[----:B------:R0:W2:Y:S01]  /*4730*/  LDL.LU.64 R24, [R1+0x790] ;  /* 0x0007900001187983 */ /* 0x0000a20000300a00 */
[----:B------:R-:W-:-:S04]  /*4740*/  @P1 LEA R12, P4, R3, c[0x0][0x218], 0x4 ;  /* 0x00008600030c1a11 */ /* 0x000fc800078820ff */
[----:B------:R-:W-:-:S05]  /*4750*/  @P1 LEA.HI.X R13, R3, c[0x0][0x21c], RZ, 0x4, P4 ;  /* 0x00008700030d1a11 */ /* 0x000fca00020f24ff */
[----:B--2---:R-:W2:Y:S01]  /*4760*/  @P1 LDG.E.128 R24, [R12.64] ;  /* 0x000000040c181981 */ /* 0x004ea2000c1e1d00 */
[----:B------:R-:W-:-:S03]  /*4770*/  @P1 LEA R16, P3, R20, c[0x0][0x218], 0x4 ;  /* 0x0000860014101a11 */ /* 0x000fc600078620ff */
[----:B------:R1:W-:Y:S01]  /*4780*/  STL [R1+0x788], R20 ;  /* 0x0007881401007387 */ /* 0x0003e20000100800 */
[----:B------:R-:W-:-:S03]  /*4790*/  @P1 LEA.HI.X R17, R20, c[0x0][0x21c], RZ, 0x4, P3 ;  /* 0x0000870014111a11 */ /* 0x000fc600018f24ff */
[----:B------:R0:W3:Y:S04]  /*47a0*/  LDL.64 R22, [R1+0x228] ;  /* 0x0002280001167983 */ /* 0x0000e80000100a00 */
[----:B-1----:R0:W3:Y:S04]  /*47b0*/  LDL.64 R20, [R1+0x220] ;  /* 0x0002200001147983 */ /* 0x0020e80000100a00 */
[----:B--2---:R1:W-:Y:S04]  /*47c0*/  @P1 STL.64 [R1+0x230], R24 ;  /* 0x0002301801001387 */ /* 0x0043e80000100a00 */
[----:B------:R2:W-:Y:S04]  /*47d0*/  @P1 STL.64 [R1+0x238], R26 ;  /* 0x0002381a01001387 */ /* 0x0005e80000100a00 */
[----:B-1----:R-:W4:Y:S04]  /*47e0*/  LDL.64 R24, [R1+0x200] ;  /* 0x0002000001187983 */ /* 0x002f280000100a00 */
[----:B--2---:R-:W2:Y:S04]  /*47f0*/  LDL.64 R26, [R1+0x208] ;  /* 0x00020800011a7983 */ /* 0x004ea80000100a00 */
[----:B---3--:R-:W3:Y:S01]  /*4800*/  @P1 LDG.E.128 R20, [R16.64] ;  /* 0x0000000410141981 */ /* 0x008ee2000c1e1d00 */
[----:B------:R-:W-:-:S02]  /*4810*/  IADD3 R8, R2, 0x100, RZ ;  /* 0x0000010002087810 */ /* 0x000fc40007ffe0ff */
[C---:B------:R-:W-:Y:S01]  /*4820*/  @P1 LEA R14, P4, R4.reuse, c[0x0][0x218], 0x4 ;  /* 0x00008600040e1a11 */ /* 0x040fe200078820ff */
[----:B--2---:R1:W-:Y:S04]  /*4830*/  STL.64 [R1+0x780], R26 ;  /* 0x0007801a01007387 */ /* 0x0043e80000100a00 */
[----:B----4-:R2:W-:Y:S04]  /*4840*/  STL.64 [R1+0x778], R24 ;  /* 0x0007781801007387 */ /* 0x0105e80000100a00 */
[----:B-1----:R0:W4:Y:S04]  /*4850*/  LDL.64 R26, [R1+0x218] ;  /* 0x00021800011a7983 */ /* 0x0021280000100a00 */
[----:B--2---:R0:W4:Y:S01]  /*4860*/  LDL.64 R24, [R1+0x210] ;  /* 0x0002100001187983 */ /* 0x0041220000100a00 */
[----:B------:R-:W-:-:S03]  /*4870*/  @P1 LEA.HI.X R15, R4, c[0x0][0x21c], RZ, 0x4, P4 ;  /* 0x00008700040f1a11 */ /* 0x000fc600020f24ff */
[----:B------:R-:W-:Y:S04]  /*4880*/  STL [R1+0xcc], R8 ;  /* 0x0000cc0801007387 */ /* 0x000fe80000100800 */
[----:B---3--:R1:W-:Y:S04]  /*4890*/  @P1 STL.64 [R1+0x220], R20 ;  /* 0x0002201401001387 */ /* 0x0083e80000100a00 */
[----:B------:R-:W-:Y:S04]  /*48a0*/  @P1 STL.64 [R1+0x228], R22 ;  /* 0x0002281601001387 */ /* 0x000fe80000100a00 */
[----:B-1----:R-:W2:Y:S04]  /*48b0*/  LDL.LU R20, [R1+0x788] ;  /* 0x0007880001147983 */ /* 0x002ea80000300800 */
[----:B------:R-:W3:Y:S04]  /*48c0*/  LDL R18, [R1+0x604] ;  /* 0x0006040001127983 */ /* 0x000ee80000100800 */
[----:B----4-:R-:W4:Y:S04]  /*48d0*/  @P1 LDG.E.128 R24, [R14.64] ;  /* 0x000000040e181981 */ /* 0x010f28000c1e1d00 */
[----:B---3--:R1:W-:Y:S04]  /*48e0*/  STL [R1+0x768], R18 ;  /* 0x0007681201007387 */ /* 0x0083e80000100800 */
[----:B------:R0:W3:Y:S04]  /*48f0*/  LDL.64 R16, [R1+0x1f0] ;  /* 0x0001f00001107983 */ /* 0x0000e80000100a00 */
[----:B-1----:R0:W3:Y:S04]  /*4900*/  LDL.64 R18, [R1+0x1f8] ;  /* 0x0001f80001127983 */ /* 0x0020e80000100a00 */
[----:B----4-:R-:W-:Y:S04]  /*4910*/  @P1 STL.64 [R1+0x210], R24 ;  /* 0x0002101801001387 */ /* 0x010fe80000100a00 */
[----:B------:R1:W-:Y:S04]  /*4920*/  @P1 STL.64 [R1+0x218], R26 ;  /* 0x0002181a01001387 */ /* 0x0003e80000100a00 */
[----:B-1----:R0:W4:Y:S04]  /*4930*/  LDL.LU.64 R26, [R1+0x780] ;  /* 0x00078000011a7983 */ /* 0x0021280000300a00 */
[----:B------:R0:W4:Y:S01]  /*4940*/  LDL.LU.64 R24, [R1+0x778] ;  /* 0x0007780001187983 */ /* 0x0001220000300a00 */
[----:B------:R-:W-:-:S02]  /*4950*/  @P1 LEA R12, P3, R8, c[0x0][0x218], 0x4 ;  /* 0x00008600080c1a11 */ /* 0x000fc400078620ff */
[----:B------:R-:W-:Y:S02]  /*4960*/  IADD3 R6, R2, 0x120, RZ ;  /* 0x0000012002067810 */ /* 0x000fe40007ffe0ff */
[----:B------:R-:W-:Y:S02]  /*4970*/  @P1 LEA.HI.X R13, R8, c[0x0][0x21c], RZ, 0x4, P3 ;  /* 0x00008700080d1a11 */ /* 0x000fe400018f24ff */
[----:B------:R-:W-:-:S04]  /*4980*/  @P1 LEA R2, P4, R6, c[0x0][0x218], 0x4 ;  /* 0x0000860006021a11 */ /* 0x000fc800078820ff */
[----:B------:R-:W-:-:S05]  /*4990*/  @P1 LEA.HI.X R3, R6, c[0x0][0x21c], RZ, 0x4, P4 ;  /* 0x0000870006031a11 */ /* 0x000fca00020f24ff */
[----:B---3--:R-:W3:Y:S04]  /*49a0*/  @P1 LDG.E.128 R16, [R2.64] ;  /* 0x0000000402101981 */ /* 0x008ee8000c1e1d00 */
[----:B----4-:R-:W4:Y:S01]  /*49b0*/  @P1 LDG.E.128 R24, [R12.64] ;  /* 0x000000040c181981 */ /* 0x010f22000c1e1d00 */
[----:B--2---:R-:W-:Y:S02]  /*49c0*/  SHF.L.U32 R9, R20, 0x4, RZ ;  /* 0x0000000414097819 */ /* 0x004fe400000006ff */
[----:B------:R-:W-:-:S03]  /*49d0*/  SHF.R.U32.HI R21, RZ, 0x1c, R20 ;  /* 0x0000001cff157819 */ /* 0x000fc60000011614 */
[----:B------:R-:W-:Y:S04]  /*49e0*/  STL [R1+0x1ac], R9 ;  /* 0x0001ac0901007387 */ /* 0x000fe80000100800 */
[----:B------:R-:W2:Y:S04]  /*49f0*/  LDL.LU R28, [R1+0x34] ;  /* 0x00003400011c7983 */ /* 0x000ea80000300800 */
[----:B------:R-:W-:Y:S01]  /*4a00*/  STL [R1+0x700], R6 ;  /* 0x0007000601007387 */ /* 0x000fe20000100800 */
[----:B------:R-:W-:-:S03]  /*4a10*/  IADD3 R14, P3, R9, c[0x0][0x188], RZ ;  /* 0x00006200090e7a10 */ /* 0x000fc60007f7e0ff */
[----:B----4-:R-:W-:Y:S04]  /*4a20*/  @P1 STL.64 [R1+0x200], R24 ;  /* 0x0002001801001387 */ /* 0x010fe80000100a00 */
[----:B------:R1:W-:Y:S04]  /*4a30*/  @P1 STL.64 [R1+0x208], R26 ;  /* 0x0002081a01001387 */ /* 0x0003e80000100a00 */
[----:B-1----:R-:W4:Y:S04]  /*4a40*/  LDL.LU R26, [R1+0x770] ;  /* 0x00077000011a7983 */ /* 0x002f280000300800 */
[----:B------:R-:W2:Y:S04]  /*4a50*/  LDL.LU R25, [R1+0x76c] ;  /* 0x00076c0001197983 */ /* 0x000ea80000300800 */
[----:B------:R-:W2:Y:S04]  /*4a60*/  LDL.LU R10, [R1+0x370] ;  /* 0x00037000010a7983 */ /* 0x000ea80000300800 */
[----:B------:R-:W-:Y:S04]  /*4a70*/  STL [R1+0x1b0], R21 ;  /* 0x0001b01501007387 */ /* 0x000fe80000100800 */
[----:B------:R-:W2:Y:S04]  /*4a80*/  LDL.LU R9, [R1+0x36c] ;  /* 0x00036c0001097983 */ /* 0x000ea80000300800 */
[----:B------:R-:W2:Y:S04]  /*4a90*/  LDL R6, [R1+0x654] ;  /* 0x0006540001067983 */ /* 0x000ea80000100800 */
[----:B------:R-:W2:Y:S04]  /*4aa0*/  LDL.LU R24, [R1+0x44] ;  /* 0x0000440001187983 */ /* 0x000ea80000300800 */
[----:B------:R-:W2:Y:S04]  /*4ab0*/  LDL.LU R27, [R1+0xa4] ;  /* 0x0000a400011b7983 */ /* 0x000ea80000300800 */
[----:B---3--:R-:W-:Y:S04]  /*4ac0*/  @P1 STL.64 [R1+0x1f0], R16 ;  /* 0x0001f01001001387 */ /* 0x008fe80000100a00 */
[----:B------:R1:W-:Y:S04]  /*4ad0*/  @P1 STL.64 [R1+0x1f8], R18 ;  /* 0x0001f81201001387 */ /* 0x0003e80000100a00 */
[----:B-1----:R-:W4:Y:S01]  /*4ae0*/  LDL.LU R18, [R1+0x768] ;  /* 0x0007680001127983 */ /* 0x002f220000300800 */
[----:B------:R-:W-:Y:S01]  /*4af0*/  IADD3.X R15, R21, c[0x0][0x18c], RZ, P3, !PT ;  /* 0x00006300150f7a10 */ /* 0x000fe20001ffe4ff */
[----:B------:R-:W-:-:S02]  /*4b00*/  FADD.FTZ R12, -R5, R29 ;  /* 0x0000001d050c7221 */ /* 0x000fc40000010100 */
[----:B----4-:R-:W-:Y:S02]  /*4b10*/  FMUL.FTZ R13, R18, R26 ;  /* 0x0000001a120d7220 */ /* 0x010fe40000410000 */
[----:B------:R1:W3:Y:S01]  /*4b20*/  LDG.E.128 R16, [R14.64] ;  /* 0x000000040e107981 */ /* 0x0002e2000c1e1d00 */
[----:B--2---:R-:W-:-:S04]  /*4b30*/  IMAD.WIDE.U32 R2, R20, R25, c[0x0][0x210] ;  /* 0x0000840014027625 */ /* 0x004fc800078e0019 */
[----:B------:R-:W-:Y:S02]  /*4b40*/  FMUL.FTZ R22, R0, R12 ;  /* 0x0000000c00167220 */ /* 0x000fe40000410000 */
[----:B------:R-:W-:Y:S02]  /*4b50*/  FFMA.FTZ R6, R6, R11, R13 ;  /* 0x0000000b06067223 */ /* 0x000fe4000001000d */
[----:B-1----:R-:W2:Y:S01]  /*4b60*/  LDG.E.128 R12, [R2.64] ;  /* 0x00000004020c7981 */ /* 0x002ea2000c1e1d00 */
[----:B------:R-:W-:-:S03]  /*4b70*/  FADD.FTZ R10, R11, R10 ;  /* 0x0000000a0b0a7221 */ /* 0x000fc60000010000 */
[----:B---3--:R1:W-:Y:S04]  /*4b80*/  STL.64 [R1+0x80], R16 ;  /* 0x0000801001007387 */ /* 0x0083e80000100a00 */
[----:B------:R-:W-:Y:S04]  /*4b90*/  STL.64 [R1+0x88], R18 ;  /* 0x0000881201007387 */ /* 0x000fe80000100a00 */
[----:B------:R-:W-:Y:S01]  /*4ba0*/  STL.64 [R1+0x760], R26 ;  /* 0x0007601a01007387 */ /* 0x000fe20000100a00 */
[----:B-1----:R-:W-:-:S03]  /*4bb0*/  IMAD.WIDE.U32 R16, R20, R25, c[0x0][0x208] ;  /* 0x0000820014107625 */ /* 0x002fc600078e0019 */
[----:B------:R1:W-:Y:S01]  /*4bc0*/  STL.64 [R1+0x758], R24 ;  /* 0x0007581801007387 */ /* 0x0003e20000100a00 */
[----:B------:R-:W-:-:S03]  /*4bd0*/  FFMA.FTZ R9, R11, R22, R9 ;  /* 0x000000160b097223 */ /* 0x000fc60000010009 */
[----:B------:R-:W3:Y:S04]  /*4be0*/  LDL.LU R29, [R1+0xa8] ;  /* 0x0000a800011d7983 */ /* 0x000ee80000300800 */
[----:B-1----:R-:W4:Y:S04]  /*4bf0*/  LDG.E.128 R24, [R16.64] ;  /* 0x0000000410187981 */ /* 0x002f28000c1e1d00 */
[----:B------:R-:W-:Y:S04]  /*4c00*/  STL [R1+0x10c], R22 ;  /* 0x00010c1601007387 */ /* 0x000fe80000100800 */
[----:B------:R-:W3:Y:S04]  /*4c10*/  LDL.LU R23, [R1+0x378] ;  /* 0x0003780001177983 */ /* 0x000ee80000300800 */
[----:B------:R1:W-:Y:S04]  /*4c20*/  STL [R1+0x370], R10 ;  /* 0x0003700a01007387 */ /* 0x0003e80000100800 */
[----:B------:R-:W3:Y:S04]  /*4c30*/  LDL.LU R21, [R1+0x374] ;  /* 0x0003740001157983 */ /* 0x000ee80000300800 */
[----:B------:R0:W-:Y:S04]  /*4c40*/  STL [R1+0x36c], R9 ;  /* 0x00036c0901007387 */ /* 0x0001e80000100800 */
[----:B------:R0:W-:Y:S04]  /*4c50*/  STL [R1+0x16c], R6 ;  /* 0x00016c0601007387 */ /* 0x0001e80000100800 */
[----:B------:R-:W3:Y:S04]  /*4c60*/  LDL R20, [R1+0x59c] ;  /* 0x00059c0001147983 */ /* 0x000ee80000100800 */
[----:B------:R-:W3:Y:S04]  /*4c70*/  LDL.LU R19, [R1+0x380] ;  /* 0x0003800001137983 */ /* 0x000ee80000300800 */
[----:B------:R-:W3:Y:S04]  /*4c80*/  LDL.LU R18, [R1+0x37c] ;  /* 0x00037c0001127983 */ /* 0x000ee80000300800 */
[----:B-1----:R-:W3:Y:S04]  /*4c90*/  LDL R10, [R1+0x5a0] ;  /* 0x0005a000010a7983 */ /* 0x002ee80000100800 */
[----:B0-----:R-:W3:Y:S04]  /*4ca0*/  LDL.LU R9, [R1+0x388] ;  /* 0x0003880001097983 */ /* 0x001ee80000300800 */
[----:B------:R-:W3:Y:S04]  /*4cb0*/  LDL.LU R6, [R1+0x384] ;  /* 0x0003840001067983 */ /* 0x000ee80000300800 */
[----:B--2---:R-:W-:Y:S04]  /*4cc0*/  STL [R1+0x720], R12 ;  /* 0x0007200c01007387 */ /* 0x004fe80000100800 */
[----:B------:R-:W-:Y:S04]  /*4cd0*/  STL [R1+0x71c], R13 ;  /* 0x00071c0d01007387 */ /* 0x000fe80000100800 */
[----:B------:R-:W-:Y:S04]  /*4ce0*/  STL [R1+0x718], R14 ;  /* 0x0007180e01007387 */ /* 0x000fe80000100800 */
[----:B------:R0:W-:Y:S04]  /*4cf0*/  STL [R1+0x714], R15 ;  /* 0x0007140f01007387 */ /* 0x0001e80000100800 */
[----:B----4-:R1:W-:Y:S01]  /*4d00*/  STL.64 [R1+0x8], R26 ;  /* 0x0000081a01007387 */ /* 0x0103e20000100a00 */
[----:B0-----:R-:W-:-:S02]  /*4d10*/  MOV R15, R24 ;  /* 0x00000018000f7202 */ /* 0x001fc40000000f00 */
[----:B------:R-:W-:Y:S01]  /*4d20*/  MOV R11, R25 ;  /* 0x00000019000b7202 */ /* 0x000fe20000000f00 */
[----:B-1----:R-:W2:Y:S04]  /*4d30*/  LDL.LU.64 R26, [R1+0x760] ;  /* 0x00076000011a7983 */ /* 0x002ea80000300a00 */
[----:B------:R-:W4:Y:S04]  /*4d40*/  LDL.LU.64 R24, [R1+0x758] ;  /* 0x0007580001187983 */ /* 0x000f280000300a00 */
[----:B------:R-:W-:Y:S04]  /*4d50*/  STL [R1+0x72c], R11 ;  /* 0x00072c0b01007387 */ /* 0x000fe80000100800 */
[----:B------:R-:W-:Y:S01]  /*4d60*/  STL [R1+0x724], R15 ;  /* 0x0007240f01007387 */ /* 0x000fe20000100800 */
[----:B---3--:R-:W-:-:S02]  /*4d70*/  FADD.FTZ R9, R28, R9 ;  /* 0x000000091c097221 */ /* 0x008fc40000010000 */
[----:B--2---:R-:W-:Y:S02]  /*4d80*/  FADD.FTZ R2, -R5, R27 ;  /* 0x0000001b05027221 */ /* 0x004fe40000010100 */
[----:B------:R-:W-:Y:S02]  /*4d90*/  FADD.FTZ R23, R26, R23 ;  /* 0x000000171a177221 */ /* 0x000fe40000010000 */
[----:B------:R-:W-:Y:S02]  /*4da0*/  FMUL.FTZ R3, R0, R2 ;  /* 0x0000000200037220 */ /* 0x000fe40000410000 */
[----:B------:R-:W-:Y:S02]  /*4db0*/  FFMA.FTZ R21, R26, R22, R21 ;  /* 0x000000161a157223 */ /* 0x000fe40000010015 */
[----:B------:R-:W-:Y:S02]  /*4dc0*/  FMUL.FTZ R2, R20, R28 ;  /* 0x0000001c14027220 */ /* 0x000fe40000410000 */
[C---:B----4-:R-:W-:Y:S01]  /*4dd0*/  FADD.FTZ R19, R24.reuse, R19 ;  /* 0x0000001318137221 */ /* 0x050fe20000010000 */
[----:B------:R-:W-:Y:S01]  /*4de0*/  STL [R1+0x378], R23 ;  /* 0x0003781701007387 */ /* 0x000fe20000100800 */
[----:B------:R-:W-:-:S02]  /*4df0*/  FFMA.FTZ R18, R24, R3, R18 ;  /* 0x0000000318127223 */ /* 0x000fc40000010012 */
[----:B------:R-:W-:Y:S01]  /*4e00*/  FFMA.FTZ R2, R10, R24, R2 ;  /* 0x000000180a027223 */ /* 0x000fe20000010002 */
[----:B------:R-:W-:Y:S01]  /*4e10*/  STL [R1+0x374], R21 ;  /* 0x0003741501007387 */ /* 0x000fe20000100800 */
[----:B------:R-:W-:-:S03]  /*4e20*/  FFMA.FTZ R6, R28, R3, R6 ;  /* 0x000000031c067223 */ /* 0x000fc60000010006 */
[----:B------:R-:W-:Y:S04]  /*4e30*/  STL [R1+0xf8], R3 ;  /* 0x0000f80301007387 */ /* 0x000fe80000100800 */
[----:B------:R-:W-:Y:S04]  /*4e40*/  STL [R1+0x380], R19 ;  /* 0x0003801301007387 */ /* 0x000fe80000100800 */
[----:B------:R-:W-:Y:S04]  /*4e50*/  STL [R1+0x37c], R18 ;  /* 0x00037c1201007387 */ /* 0x000fe80000100800 */
[----:B------:R0:W-:Y:S04]  /*4e60*/  STL [R1+0x158], R2 ;  /* 0x0001580201007387 */ /* 0x0001e80000100800 */
[----:B------:R-:W2:Y:S04]  /*4e70*/  LDL.LU R27, [R1+0x38] ;  /* 0x00003800011b7983 */ /* 0x000ea80000300800 */
[----:B------:R-:W3:Y:S01]  /*4e80*/  LDL.LU R28, [R1+0x3c] ;  /* 0x00003c00011c7983 */ /* 0x000ee20000300800 */
[----:B0-----:R-:W-:-:S03]  /*4e90*/  SHF.L.U32 R2, R4, 0x4, RZ ;  /* 0x0000000404027819 */ /* 0x001fc600000006ff */
[----:B------:R-:W-:Y:S04]  /*4ea0*/  STL [R1+0x388], R9 ;  /* 0x0003880901007387 */ /* 0x000fe80000100800 */
[----:B------:R0:W-:Y:S04]  /*4eb0*/  STL [R1+0x384], R6 ;  /* 0x0003840601007387 */ /* 0x0001e80000100800 */
[----:B------:R1:W-:Y:S01]  /*4ec0*/  STL [R1+0x1b4], R2 ;  /* 0x0001b40201007387 */ /* 0x0003e20000100800 */
[----:B------:R-:W-:-:S03]  /*4ed0*/  IMAD.WIDE.U32 R16, R4, R25, c[0x0][0x210] ;  /* 0x0000840004107625 */ /* 0x000fc600078e0019 */
[----:B------:R-:W4:Y:S01]  /*4ee0*/  LDL.LU R26, [R1+0x4c] ;  /* 0x00004c00011a7983 */ /* 0x000f220000300800 */
[----:B0-----:R-:W-:-:S03]  /*4ef0*/  SHF.R.U32.HI R6, RZ, 0x1c, R4 ;  /* 0x0000001cff067819 */ /* 0x001fc60000011604 */
[----:B------:R-:W2:Y:S01]  /*4f00*/  LDG.E.128 R16, [R16.64] ;  /* 0x0000000410107981 */ /* 0x000ea2000c1e1d00 */
[----:B-1----:R-:W-:-:S04]  /*4f10*/  IADD3 R2, P1, R2, c[0x0][0x188], RZ ;  /* 0x0000620002027a10 */ /* 0x002fc80007f3e0ff */
[----:B------:R-:W-:-:S05]  /*4f20*/  IADD3.X R3, R6, c[0x0][0x18c], RZ, P1, !PT ;  /* 0x0000630006037a10 */ /* 0x000fca0000ffe4ff */
[----:B------:R0:W2:Y:S02]  /*4f30*/  LDG.E.128 R12, [R2.64] ;  /* 0x00000004020c7981 */ /* 0x0000a4000c1e1d00 */
[----:B0-----:R-:W-:-:S05]  /*4f40*/  IMAD.WIDE.U32 R2, R4, R25, c[0x0][0x208] ;  /* 0x0000820004027625 */ /* 0x001fca00078e0019 */
[----:B------:R0:W3:Y:S04]  /*4f50*/  LDG.E.128 R20, [R2.64] ;  /* 0x0000000402147981 */ /* 0x0000e8000c1e1d00 */
[----:B------:R2:W-:Y:S01]  /*4f60*/  STL [R1+0x1bc], R6 ;  /* 0x0001bc0601007387 */ /* 0x0005e20000100800 */
[----:B------:R-:W-:Y:S01]  /*4f70*/  FADD.FTZ R24, -R5, R29 ;  /* 0x0000001d05187221 */ /* 0x000fe20000010100 */
[----:B--2---:R-:W-:Y:S02]  /*4f80*/  MOV R6, R15 ;  /* 0x0000000f00067202 */ /* 0x004fe40000000f00 */
[----:B------:R-:W-:Y:S04]  /*4f90*/  STL.64 [R1+0x70], R12 ;  /* 0x0000700c01007387 */ /* 0x000fe80000100a00 */
[----:B------:R1:W-:Y:S04]  /*4fa0*/  STL [R1+0x78], R14 ;  /* 0x0000780e01007387 */ /* 0x0003e80000100800 */
[----:B------:R2:W-:Y:S04]  /*4fb0*/  STL [R1+0x704], R6 ;  /* 0x0007040601007387 */ /* 0x0005e80000100800 */
[----:B-1----:R-:W4:Y:S04]  /*4fc0*/  LDL.LU R14, [R1+0x394] ;  /* 0x00039400010e7983 */ /* 0x002f280000300800 */
[----:B------:R-:W4:Y:S04]  /*4fd0*/  LDL R13, [R1+0x594] ;  /* 0x00059400010d7983 */ /* 0x000f280000100800 */
[----:B------:R-:W4:Y:S04]  /*4fe0*/  LDL.LU R11, [R1+0x3a0] ;  /* 0x0003a000010b7983 */ /* 0x000f280000300800 */
[----:B------:R-:W4:Y:S04]  /*4ff0*/  LDL.LU R10, [R1+0x39c] ;  /* 0x00039c00010a7983 */ /* 0x000f280000300800 */
[----:B------:R-:W4:Y:S04]  /*5000*/  LDL R9, [R1+0x598] ;  /* 0x0005980001097983 */ /* 0x000f280000100800 */
[----:B------:R-:W4:Y:S04]  /*5010*/  LDL.LU R12, [R1+0x3a8] ;  /* 0x0003a800010c7983 */ /* 0x000f280000300800 */
[----:B--2---:R-:W2:Y:S04]  /*5020*/  LDL.LU R6, [R1+0x3a4] ;  /* 0x0003a40001067983 */ /* 0x004ea80000300800 */
[----:B------:R-:W2:Y:S04]  /*5030*/  LDL.LU R29, [R1+0xb0] ;  /* 0x0000b000011d7983 */ /* 0x000ea80000300800 */
[----:B------:R-:W2:Y:S04]  /*5040*/  LDL.LU R4, [R1+0x50] ;  /* 0x0000500001047983 */ /* 0x000ea80000300800 */
[----:B------:R1:W-:Y:S04]  /*5050*/  STL [R1+0x734], R16 ;  /* 0x0007341001007387 */ /* 0x0003e80000100800 */
[----:B-1----:R-:W2:Y:S04]  /*5060*/  LDL.LU R16, [R1+0x398] ;  /* 0x0003980001107983 */ /* 0x002ea80000300800 */
[----:B------:R1:W-:Y:S04]  /*5070*/  STL [R1+0x710], R17 ;  /* 0x0007101101007387 */ /* 0x0003e80000100800 */
[----:B-1----:R-:W2:Y:S04]  /*5080*/  LDL.LU R17, [R1+0xac] ;  /* 0x0000ac0001117983 */ /* 0x002ea80000300800 */
[----:B------:R1:W-:Y:S04]  /*5090*/  STL [R1+0x70c], R18 ;  /* 0x00070c1201007387 */ /* 0x0003e80000100800 */
[----:B-1----:R-:W2:Y:S04]  /*50a0*/  LDL R18, [R1+0x650] ;  /* 0x0006500001127983 */ /* 0x002ea80000100800 */
[----:B------:R1:W-:Y:S04]  /*50b0*/  STL [R1+0x708], R19 ;  /* 0x0007081301007387 */ /* 0x0003e80000100800 */
[----:B-1----:R-:W2:Y:S04]  /*50c0*/  LDL.LU R19, [R1+0x48] ;  /* 0x0000480001137983 */ /* 0x002ea80000300800 */
[----:B0-----:R-:W2:Y:S04]  /*50d0*/  LDL R2, [R1+0x600] ;  /* 0x0006000001027983 */ /* 0x001ea80000100800 */
[----:B------:R-:W2:Y:S04]  /*50e0*/  LDL.LU R3, [R1+0x38c] ;  /* 0x00038c0001037983 */ /* 0x000ea80000300800 */
[----:B---3--:R0:W-:Y:S04]  /*50f0*/  STL [R1+0x744], R22 ;  /* 0x0007441601007387 */ /* 0x0081e80000100800 */
[----:B0-----:R-:W3:Y:S01]  /*5100*/  LDL.LU R22, [R1+0x390] ;  /* 0x0003900001167983 */ /* 0x001ee20000300800 */
[----:B------:R-:W-:-:S03]  /*5110*/  FMUL.FTZ R15, R0, R24 ;  /* 0x00000018000f7220 */ /* 0x000fc60000410000 */
[----:B------:R-:W-:Y:S04]  /*5120*/  STL [R1+0x73c], R23 ;  /* 0x00073c1701007387 */ /* 0x000fe80000100800 */
[----:B------:R-:W-:Y:S01]  /*5130*/  STL [R1+0xa4], R15 ;  /* 0x0000a40f01007387 */ /* 0x000fe20000100800 */
[C---:B----4-:R-:W-:Y:S02]  /*5140*/  FFMA.FTZ R14, R27.reuse, R15, R14 ;  /* 0x0000000f1b0e7223 */ /* 0x050fe4000001000e */
[----:B------:R-:W-:Y:S02]  /*5150*/  FADD.FTZ R11, R26, R11 ;  /* 0x0000000b1a0b7221 */ /* 0x000fe40000010000 */
[----:B------:R-:W-:Y:S02]  /*5160*/  FADD.FTZ R12, R28, R12 ;  /* 0x0000000c1c0c7221 */ /* 0x000fe40000010000 */
[----:B--2---:R-:W-:-:S02]  /*5170*/  FADD.FTZ R16, R27, R16 ;  /* 0x000000101b107221 */ /* 0x004fc40000010000 */
[----:B------:R-:W-:Y:S02]  /*5180*/  FMUL.FTZ R2, R2, R27 ;  /* 0x0000001b02027220 */ /* 0x000fe40000410000 */
[----:B------:R-:W-:-:S05]  /*5190*/  FFMA.FTZ R3, R19, R15, R3 ;  /* 0x0000000f13037223 */ /* 0x000fca0000010003 */
[----:B------:R0:W-:Y:S01]  /*51a0*/  STL [R1+0x38c], R3 ;  /* 0x00038c0301007387 */ /* 0x0001e20000100800 */
[----:B---3--:R-:W-:Y:S02]  /*51b0*/  FADD.FTZ R22, R19, R22 ;  /* 0x0000001613167221 */ /* 0x008fe40000010000 */
[----:B0-----:R-:W-:Y:S02]  /*51c0*/  FFMA.FTZ R3, R18, R19, R2 ;  /* 0x0000001312037223 */ /* 0x001fe40000010002 */
[----:B------:R-:W-:Y:S01]  /*51d0*/  FADD.FTZ R2, -R5, R17 ;  /* 0x0000001105027221 */ /* 0x000fe20000010100 */
[----:B------:R-:W-:Y:S04]  /*51e0*/  STL [R1+0x390], R22 ;  /* 0x0003901601007387 */ /* 0x000fe80000100800 */
[----:B------:R0:W-:Y:S04]  /*51f0*/  STL [R1+0x14c], R3 ;  /* 0x00014c0301007387 */ /* 0x0001e80000100800 */
[----:B------:R-:W-:Y:S01]  /*5200*/  STL [R1+0x398], R16 ;  /* 0x0003981001007387 */ /* 0x000fe20000100800 */
[----:B0-----:R-:W-:-:S02]  /*5210*/  FMUL.FTZ R3, R0, R2 ;  /* 0x0000000200037220 */ /* 0x001fc40000410000 */
[----:B------:R-:W-:Y:S01]  /*5220*/  FMUL.FTZ R2, R13, R28 ;  /* 0x0000001c0d027220 */ /* 0x000fe20000410000 */
[----:B------:R-:W-:Y:S01]  /*5230*/  STL [R1+0x394], R14 ;  /* 0x0003940e01007387 */ /* 0x000fe20000100800 */
[-C--:B------:R-:W-:Y:S02]  /*5240*/  FFMA.FTZ R10, R26, R3.reuse, R10 ;  /* 0x000000031a0a7223 */ /* 0x080fe4000001000a */
[----:B------:R-:W-:Y:S01]  /*5250*/  FFMA.FTZ R2, R9, R26, R2 ;  /* 0x0000001a09027223 */ /* 0x000fe20000010002 */
[----:B------:R0:W-:Y:S01]  /*5260*/  STL [R1+0x3a0], R11 ;  /* 0x0003a00b01007387 */ /* 0x0001e20000100800 */
[----:B------:R-:W-:-:S03]  /*5270*/  FFMA.FTZ R6, R28, R3, R6 ;  /* 0x000000031c067223 */ /* 0x000fc60000010006 */
[----:B0-----:R-:W2:Y:S04]  /*5280*/  LDL R11, [R1+0x5fc] ;  /* 0x0005fc00010b7983 */ /* 0x001ea80000100800 */
[----:B------:R-:W-:Y:S04]  /*5290*/  STL [R1+0xa0], R3 ;  /* 0x0000a00301007387 */ /* 0x000fe80000100800 */
[----:B------:R0:W-:Y:S04]  /*52a0*/  STL [R1+0x39c], R10 ;  /* 0x00039c0a01007387 */ /* 0x0001e80000100800 */
[----:B0-----:R-:W3:Y:S04]  /*52b0*/  LDL.LU R10, [R1+0x3b0] ;  /* 0x0003b000010a7983 */ /* 0x001ee80000300800 */
[----:B------:R-:W4:Y:S04]  /*52c0*/  LDL.LU R9, [R1+0x3ac] ;  /* 0x0003ac0001097983 */ /* 0x000f280000300800 */
[----:B------:R0:W-:Y:S04]  /*52d0*/  STL [R1+0x144], R2 ;  /* 0x0001440201007387 */ /* 0x0001e80000100800 */
[----:B------:R1:W-:Y:S01]  /*52e0*/  STL [R1+0x3a4], R6 ;  /* 0x0003a40601007387 */ /* 0x0003e20000100800 */
[----:B0-----:R-:W-:-:S03]  /*52f0*/  SHF.L.U32 R2, R8, 0x4, RZ ;  /* 0x0000000408027819 */ /* 0x001fc600000006ff */
[----:B-1----:R-:W2:Y:S04]  /*5300*/  LDL R6, [R1+0x64c] ;  /* 0x00064c0001067983 */ /* 0x002ea80000100800 */
[----:B------:R0:W-:Y:S04]  /*5310*/  STL [R1+0x3a8], R12 ;  /* 0x0003a80c01007387 */ /* 0x0001e80000100800 */
[----:B------:R-:W2:Y:S04]  /*5320*/  LDL.LU R14, [R1+0x54] ;  /* 0x00005400010e7983 */ /* 0x000ea80000300800 */
[----:B------:R1:W-:Y:S04]  /*5330*/  STL [R1+0x1d8], R2 ;  /* 0x0001d80201007387 */ /* 0x0003e80000100800 */
[----:B------:R-:W2:Y:S01]  /*5340*/  LDL.LU R23, [R1+0x64] ;  /* 0x0000640001177983 */ /* 0x000ea20000300800 */
[----:B------:R-:W-:Y:S01]  /*5350*/  FADD.FTZ R3, -R5, R29 ;  /* 0x0000001d05037221 */ /* 0x000fe20000010100 */
[----:B0-----:R-:W-:-:S03]  /*5360*/  SHF.R.U32.HI R12, RZ, 0x1c, R8 ;  /* 0x0000001cff0c7819 */ /* 0x001fc60000011608 */
[----:B------:R-:W-:Y:S01]  /*5370*/  FMUL.FTZ R22, R0, R3 ;  /* 0x0000000300167220 */ /* 0x000fe20000410000 */
[----:B-1----:R-:W-:Y:S01]  /*5380*/  IADD3 R2, P1, R2, c[0x0][0x188], RZ ;  /* 0x0000620002027a10 */ /* 0x002fe20007f3e0ff */
[----:B------:R-:W-:Y:S03]  /*5390*/  STL [R1+0x1dc], R12 ;  /* 0x0001dc0c01007387 */ /* 0x000fe60000100800 */
[----:B------:R-:W-:Y:S01]  /*53a0*/  IADD3.X R3, R12, c[0x0][0x18c], RZ, P1, !PT ;  /* 0x000063000c037a10 */ /* 0x000fe20000ffe4ff */
[----:B------:R-:W2:Y:S04]  /*53b0*/  LDL.LU R17, [R1+0x58] ;  /* 0x0000580001117983 */ /* 0x000ea80000300800 */
[----:B------:R-:W-:Y:S04]  /*53c0*/  STL [R1+0xac], R22 ;  /* 0x0000ac1601007387 */ /* 0x000fe80000100800 */
[----:B------:R-:W2:Y:S01]  /*53d0*/  LDL.LU R18, [R1+0xb8] ;  /* 0x0000b80001127983 */ /* 0x000ea20000300800 */
[----:B---3--:R-:W-:-:S02]  /*53e0*/  FADD.FTZ R10, R7, R10 ;  /* 0x0000000a070a7221 */ /* 0x008fc40000010000 */
[----:B----4-:R-:W-:Y:S01]  /*53f0*/  FFMA.FTZ R9, R7, R22, R9 ;  /* 0x0000001607097223 */ /* 0x010fe20000010009 */
[----:B--2---:R-:W-:Y:S04]  /*5400*/  STL.64 [R1+0x750], R22 ;  /* 0x0007501601007387 */ /* 0x004fe80000100a00 */
[----:B------:R-:W-:Y:S04]  /*5410*/  STL [R1+0x3b0], R10 ;  /* 0x0003b00a01007387 */ /* 0x000fe80000100800 */
[----:B------:R0:W-:Y:S04]  /*5420*/  STL.64 [R1+0x748], R20 ;  /* 0x0007481401007387 */ /* 0x0001e80000100a00 */
[----:B0-----:R0:W2:Y:S01]  /*5430*/  LDG.E.128 R20, [R2.64] ;  /* 0x0000000402147981 */ /* 0x0010a2000c1e1d00 */
[----:B------:R-:W-:-:S04]  /*5440*/  FMUL.FTZ R24, R11, R4 ;  /* 0x000000040b187220 */ /* 0x000fc80000410000 */
[----:B------:R-:W-:Y:S01]  /*5450*/  FFMA.FTZ R6, R6, R7, R24 ;  /* 0x0000000706067223 */ /* 0x000fe20000010018 */
[----:B------:R-:W-:Y:S01]  /*5460*/  STL [R1+0x3ac], R9 ;  /* 0x0003ac0901007387 */ /* 0x000fe20000100800 */
[----:B------:R-:W-:-:S03]  /*5470*/  IMAD.WIDE.U32 R28, R8, R25, c[0x0][0x208] ;  /* 0x00008200081c7625 */ /* 0x000fc600078e0019 */
[----:B------:R-:W3:Y:S01]  /*5480*/  LDL.LU R13, [R1+0x5c] ;  /* 0x00005c00010d7983 */ /* 0x000ee20000300800 */
[----:B0-----:R-:W-:-:S03]  /*5490*/  IMAD.WIDE.U32 R2, R8, R25, c[0x0][0x210] ;  /* 0x0000840008027625 */ /* 0x001fc600078e0019 */
[----:B------:R-:W-:Y:S04]  /*54a0*/  STL [R1+0x174], R6 ;  /* 0x0001740601007387 */ /* 0x000fe80000100800 */
[----:B------:R0:W4:Y:S04]  /*54b0*/  LDG.E.128 R24, [R2.64] ;  /* 0x0000000402187981 */ /* 0x000128000c1e1d00 */
[----:B--2---:R-:W-:Y:S01]  /*54c0*/  STL [R1+0x44], R21 ;  /* 0x0000441501007387 */ /* 0x004fe20000100800 */
[----:B------:R-:W-:-:S03]  /*54d0*/  MOV R7, R20 ;  /* 0x0000001400077202 */ /* 0x000fc60000000f00 */
[----:B------:R1:W-:Y:S04]  /*54e0*/  STL.64 [R1+0x48], R22 ;  /* 0x0000481601007387 */ /* 0x0003e80000100a00 */
[----:B------:R-:W2:Y:S04]  /*54f0*/  LDL.LU R16, [R1+0x3b4] ;  /* 0x0003b40001107983 */ /* 0x000ea80000300800 */
[----:B------:R-:W2:Y:S04]  /*5500*/  LDL.LU R15, [R1+0x68] ;  /* 0x00006800010f7983 */ /* 0x000ea80000300800 */
[----:B-1----:R-:W2:Y:S04]  /*5510*/  LDG.E.128 R20, [R28.64] ;  /* 0x000000041c147981 */ /* 0x002ea8000c1e1d00 */
[----:B------:R-:W3:Y:S04]  /*5520*/  LDL.LU R11, [R1+0x3bc] ;  /* 0x0003bc00010b7983 */ /* 0x000ee80000300800 */
[----:B------:R-:W3:Y:S04]  /*5530*/  LDL R19, [R1+0x590] ;  /* 0x0005900001137983 */ /* 0x000ee80000100800 */
[----:B------:R-:W3:Y:S04]  /*5540*/  LDL.LU R10, [R1+0x3c8] ;  /* 0x0003c800010a7983 */ /* 0x000ee80000300800 */
[----:B------:R-:W3:Y:S04]  /*5550*/  LDL.LU R9, [R1+0xbc] ;  /* 0x0000bc0001097983 */ /* 0x000ee80000300800 */
[----:B------:R-:W3:Y:S04]  /*5560*/  LDL.LU R12, [R1+0x6c] ;  /* 0x00006c00010c7983 */ /* 0x000ee80000300800 */
[----:B0-----:R-:W3:Y:S04]  /*5570*/  LDL.LU R2, [R1+0xb4] ;  /* 0x0000b40001027983 */ /* 0x001ee80000300800 */
[----:B------:R-:W3:Y:S04]  /*5580*/  LDL.LU R3, [R1+0x3b8] ;  /* 0x0003b80001037983 */ /* 0x000ee80000300800 */
[----:B----4-:R0:W-:Y:S04]  /*5590*/  STL [R1+0x6f8], R27 ;  /* 0x0006f81b01007387 */ /* 0x0101e80000100800 */
[----:B--2---:R-:W-:Y:S01]  /*55a0*/  STL [R1+0x34], R21 ;  /* 0x0000341501007387 */ /* 0x004fe20000100800 */
[----:B0-----:R-:W-:-:S03]  /*55b0*/  MOV R27, R22 ;  /* 0x00000016001b7202 */ /* 0x001fc60000000f00 */
[----:B------:R0:W-:Y:S01]  /*55c0*/  STL [R1+0x3c], R23 ;  /* 0x00003c1701007387 */ /* 0x0001e20000100800 */
[----:B------:R-:W-:-:S03]  /*55d0*/  MOV R8, R20 ;  /* 0x0000001400087202 */ /* 0x000fc60000000f00 */
[----:B0-----:R-:W2:Y:S04]  /*55e0*/  LDL.LU.64 R22, [R1+0x750] ;  /* 0x0007500001167983 */ /* 0x001ea80000300a00 */
[----:B------:R-:W4:Y:S04]  /*55f0*/  LDL.LU.64 R20, [R1+0x748] ;  /* 0x0007480001147983 */ /* 0x000f280000300a00 */
[----:B------:R-:W4:Y:S04]  /*5600*/  LDL R28, [R1+0x58c] ;  /* 0x00058c00011c7983 */ /* 0x000f280000100800 */
[----:B------:R-:W4:Y:S04]  /*5610*/  LDL.LU R29, [R1+0x3c0] ;  /* 0x0003c000011d7983 */ /* 0x000f280000300800 */
[----:B------:R-:W4:Y:S01]  /*5620*/  LDL.LU R6, [R1+0x3c4] ;  /* 0x0003c40001067983 */ /* 0x000f220000300800 */
[----:B---3--:R-:W-:-:S02]  /*5630*/  FADD.FTZ R3, R4, R3 ;  /* 0x0000000304037221 */ /* 0x008fc40000010000 */
[----:B------:R-:W-:Y:S02]  /*5640*/  FADD.FTZ R2, -R5, R2 ;  /* 0x0000000205027221 */ /* 0x000fe40000010100 */
[----:B------:R-:W-:Y:S02]  /*5650*/  FADD.FTZ R10, R14, R10 ;  /* 0x0000000a0e0a7221 */ /* 0x000fe40000010000 */
[----:B--2---:R-:W-:Y:S02]  /*5660*/  FFMA.FTZ R16, R4, R22, R16 ;  /* 0x0000001604107223 */ /* 0x004fe40000010010 */
[----:B------:R-:W2:Y:S04]  /*5670*/  LDL.LU R22, [R1+0x744] ;  /* 0x0007440001167983 */ /* 0x000ea80000300800 */
[----:B------:R-:W3:Y:S04]  /*5680*/  LDL.LU R4, [R1+0x740] ;  /* 0x0007400001047983 */ /* 0x000ee80000300800 */
[----:B------:R0:W-:Y:S01]  /*5690*/  STL [R1+0x3b8], R3 ;  /* 0x0003b80301007387 */ /* 0x0001e20000100800 */
[----:B----4-:R-:W-:-:S03]  /*56a0*/  FADD.FTZ R29, R23, R29 ;  /* 0x0000001d171d7221 */ /* 0x010fc60000010000 */
[----:B0-----:R-:W4:Y:S04]  /*56b0*/  LDL R3, [R1+0x5f8] ;  /* 0x0005f80001037983 */ /* 0x001f280000100800 */
[----:B------:R0:W-:Y:S02]  /*56c0*/  STL [R1+0x3b4], R16 ;  /* 0x0003b41001007387 */ /* 0x0001e40000100800 */
[----:B0-----:R-:W-:-:S04]  /*56d0*/  FMUL.FTZ R16, R0, R2 ;  /* 0x0000000200107220 */ /* 0x001fc80000410000 */
[----:B------:R-:W-:Y:S01]  /*56e0*/  FFMA.FTZ R11, R23, R16, R11 ;  /* 0x00000010170b7223 */ /* 0x000fe2000001000b */
[----:B------:R-:W-:Y:S01]  /*56f0*/  STL [R1+0xa8], R16 ;  /* 0x0000a81001007387 */ /* 0x000fe20000100800 */
[----:B------:R-:W-:-:S03]  /*5700*/  FMUL.FTZ R2, R28, R14 ;  /* 0x0000000e1c027220 */ /* 0x000fc60000410000 */
[----:B------:R0:W-:Y:S01]  /*5710*/  STL [R1+0x3c0], R29 ;  /* 0x0003c01d01007387 */ /* 0x0001e20000100800 */
[----:B------:R-:W-:-:S03]  /*5720*/  FFMA.FTZ R19, R19, R23, R2 ;  /* 0x0000001713137223 */ /* 0x000fc60000010002 */
[----:B0-----:R-:W2:Y:S04]  /*5730*/  LDL.LU R29, [R1+0x3d0] ;  /* 0x0003d000011d7983 */ /* 0x001ea80000300800 */
[----:B------:R-:W3:Y:S04]  /*5740*/  LDL.LU R28, [R1+0x3cc] ;  /* 0x0003cc00011c7983 */ /* 0x000ee80000300800 */
[----:B------:R0:W-:Y:S01]  /*5750*/  STL [R1+0x3bc], R11 ;  /* 0x0003bc0b01007387 */ /* 0x0001e20000100800 */
[----:B------:R-:W-:-:S03]  /*5760*/  FFMA.FTZ R6, R14, R16, R6 ;  /* 0x000000100e067223 */ /* 0x000fc60000010006 */
[----:B0-----:R-:W3:Y:S04]  /*5770*/  LDL R11, [R1+0x648] ;  /* 0x00064800010b7983 */ /* 0x001ee80000100800 */
[----:B------:R-:W-:Y:S04]  /*5780*/  STL [R1+0x168], R19 ;  /* 0x0001681301007387 */ /* 0x000fe80000100800 */
[----:B------:R-:W3:Y:S04]  /*5790*/  LDL.LU R23, [R1+0x3d8] ;  /* 0x0003d80001177983 */ /* 0x000ee80000300800 */
[----:B------:R0:W-:Y:S04]  /*57a0*/  STL [R1+0x3c8], R10 ;  /* 0x0003c80a01007387 */ /* 0x0001e80000100800 */
[----:B0-----:R-:W3:Y:S04]  /*57b0*/  LDL.LU R10, [R1+0x3d4] ;  /* 0x0003d400010a7983 */ /* 0x001ee80000300800 */
[----:B------:R-:W3:Y:S04]  /*57c0*/  LDL R16, [R1+0x584] ;  /* 0x0005840001107983 */ /* 0x000ee80000100800 */
[----:B------:R-:W3:Y:S04]  /*57d0*/  LDL.LU R14, [R1+0x3e0] ;  /* 0x0003e000010e7983 */ /* 0x000ee80000300800 */
[----:B------:R0:W-:Y:S04]  /*57e0*/  STL [R1+0x3c4], R6 ;  /* 0x0003c40601007387 */ /* 0x0001e80000100800 */
[----:B0-----:R-:W3:Y:S01]  /*57f0*/  LDL.LU R6, [R1+0x3dc] ;  /* 0x0003dc0001067983 */ /* 0x001ee20000300800 */
[----:B------:R-:W-:-:S04]  /*5800*/  FADD.FTZ R2, -R5, R18 ;  /* 0x0000001205027221 */ /* 0x000fc80000010100 */
[----:B------:R-:W-:Y:S02]  /*5810*/  FMUL.FTZ R18, R0, R2 ;  /* 0x0000000200127220 */ /* 0x000fe40000410000 */
[----:B----4-:R-:W-:Y:S02]  /*5820*/  FMUL.FTZ R2, R3, R17 ;  /* 0x0000001103027220 */ /* 0x010fe40000410000 */
[----:B------:R-:W4:Y:S04]  /*5830*/  LDL R3, [R1+0x588] ;  /* 0x0005880001037983 */ /* 0x000f280000100800 */
[----:B------:R-:W-:Y:S04]  /*5840*/  STL [R1+0x64], R18 ;  /* 0x0000641201007387 */ /* 0x000fe80000100800 */
[----:B------:R-:W4:Y:S01]  /*5850*/  LDL.LU R19, [R1+0xd8] ;  /* 0x0000d80001137983 */ /* 0x000f220000300800 */
[----:B--2---:R-:W-:-:S02]  /*5860*/  FADD.FTZ R29, R15, R29 ;  /* 0x0000001d0f1d7221 */ /* 0x004fc40000010000 */
[----:B---3--:R-:W-:-:S03]  /*5870*/  FFMA.FTZ R28, R15, R18, R28 ;  /* 0x000000120f1c7223 */ /* 0x008fc6000001001c */
[----:B------:R-:W-:Y:S01]  /*5880*/  STL [R1+0x3d0], R29 ;  /* 0x0003d01d01007387 */ /* 0x000fe20000100800 */
[----:B------:R-:W-:-:S03]  /*5890*/  FFMA.FTZ R15, R11, R15, R2 ;  /* 0x0000000f0b0f7223 */ /* 0x000fc60000010002 */
[----:B------:R0:W2:Y:S01]  /*58a0*/  LDL R11, [R1+0x2a4] ;  /* 0x0002a400010b7983 */ /* 0x0000a20000100800 */
[----:B------:R-:W-:-:S03]  /*58b0*/  FADD.FTZ R2, -R5, R9 ;  /* 0x0000000905027221 */ /* 0x000fc60000010100 */
[----:B------:R-:W-:Y:S01]  /*58c0*/  STL [R1+0x3cc], R28 ;  /* 0x0003cc1c01007387 */ /* 0x000fe20000100800 */
[----:B------:R-:W-:-:S03]  /*58d0*/  FADD.FTZ R23, R17, R23 ;  /* 0x0000001711177221 */ /* 0x000fc60000010000 */
[----:B------:R1:W-:Y:S04]  /*58e0*/  STL [R1+0x150], R15 ;  /* 0x0001500f01007387 */ /* 0x0003e80000100800 */
[----:B------:R-:W3:Y:S04]  /*58f0*/  LDL.LU R9, [R1+0x90] ;  /* 0x0000900001097983 */ /* 0x000ee80000300800 */
[----:B-1----:R-:W3:Y:S01]  /*5900*/  LDL.LU R15, [R1+0x10] ;  /* 0x00001000010f7983 */ /* 0x002ee20000300800 */
[----:B------:R-:W-:Y:S02]  /*5910*/  FFMA.FTZ R10, R17, R18, R10 ;  /* 0x00000012110a7223 */ /* 0x000fe4000001000a */
[----:B------:R-:W-:-:S03]  /*5920*/  FMUL.FTZ R18, R0, R2 ;  /* 0x0000000200127220 */ /* 0x000fc60000410000 */
[----:B------:R1:W-:Y:S01]  /*5930*/  STL [R1+0x3d4], R10 ;  /* 0x0003d40a01007387 */ /* 0x0003e20000100800 */
[----:B------:R-:W-:-:S03]  /*5940*/  FADD.FTZ R14, R12, R14 ;  /* 0x0000000e0c0e7221 */ /* 0x000fc60000010000 */
[----:B-1----:R-:W3:Y:S04]  /*5950*/  LDL.LU R10, [R1+0x20] ;  /* 0x00002000010a7983 */ /* 0x002ee80000300800 */
[----:B------:R-:W-:Y:S01]  /*5960*/  STL [R1+0x3d8], R23 ;  /* 0x0003d81701007387 */ /* 0x000fe20000100800 */
[----:B------:R-:W-:-:S03]  /*5970*/  FFMA.FTZ R6, R12, R18, R6 ;  /* 0x000000120c067223 */ /* 0x000fc60000010006 */
[----:B------:R-:W-:Y:S04]  /*5980*/  STL [R1+0x60], R18 ;  /* 0x0000601201007387 */ /* 0x000fe80000100800 */
[----:B------:R-:W-:Y:S04]  /*5990*/  STL [R1+0x3e0], R14 ;  /* 0x0003e00e01007387 */ /* 0x000fe80000100800 */
[----:B------:R1:W-:Y:S04]  /*59a0*/  STL [R1+0x3dc], R6 ;  /* 0x0003dc0601007387 */ /* 0x0003e80000100800 */
[----:B-1----:R0:W3:Y:S01]  /*59b0*/  LDL R6, [R1+0x2a0] ;  /* 0x0002a00001067983 */ /* 0x0020e20000100800 */
[----:B------:R-:W-:Y:S01]  /*59c0*/  FMUL.FTZ R2, R16, R13 ;  /* 0x0000000d10027220 */ /* 0x000fe20000410000 */
[----:B------:R-:W-:-:S02]  /*59d0*/  SHF.L.U32 R28, R4, 0x2, RZ ;  /* 0x00000002041c7819 */ /* 0x000fc400000006ff */
[----:B------:R-:W3:Y:S01]  /*59e0*/  LDL.LU R14, [R1+0x14] ;  /* 0x00001400010e7983 */ /* 0x000ee20000300800 */
[----:B------:R-:W-:Y:S01]  /*59f0*/  SHF.R.U32.HI R29, RZ, 0x1e, R4 ;  /* 0x0000001eff1d7819 */ /* 0x000fe20000011604 */
[----:B----4-:R-:W-:-:S05]  /*5a00*/  FFMA.FTZ R2, R3, R12, R2 ;  /* 0x0000000c03027223 */ /* 0x010fca0000010002 */
[----:B------:R1:W-:Y:S04]  /*5a10*/  STL [R1+0xb8], R2 ;  /* 0x0000b80201007387 */ /* 0x0003e80000100800 */
[----:B------:R-:W4:Y:S01]  /*5a20*/  LDL.LU R4, [R1+0x3e8] ;  /* 0x0003e80001047983 */ /* 0x000f220000300800 */
[----:B-1----:R-:W-:-:S04]  /*5a30*/  @P0 IADD3 R2, P1, R28, c[0x0][0x198], RZ ;  /* 0x000066001c020a10 */ /* 0x002fc80007f3e0ff */
[----:B------:R-:W-:-:S05]  /*5a40*/  @P0 IADD3.X R3, R29, c[0x0][0x19c], RZ, P1, !PT ;  /* 0x000067001d030a10 */ /* 0x000fca0000ffe4ff */
[----:B--2---:R1:W2:Y:S02]  /*5a50*/  @P0 LDG.E R11, [R2.64] ;  /* 0x00000004020b0981 */ /* 0x0042a4000c1e1900 */
[----:B-1----:R-:W-:Y:S02]  /*5a60*/  IADD3 R2, P1, R28, c[0x0][0x190], RZ ;  /* 0x000064001c027a10 */ /* 0x002fe40007f3e0ff */
[----:B------:R-:W-:Y:S02]  /*5a70*/  SHF.L.U32 R28, R19, 0x2, RZ ;  /* 0x00000002131c7819 */ /* 0x000fe400000006ff */
[----:B------:R-:W-:Y:S02]  /*5a80*/  IADD3.X R3, R29, c[0x0][0x194], RZ, P1, !PT ;  /* 0x000065001d037a10 */ /* 0x000fe40000ffe4ff */
[----:B------:R-:W-:-:S03]  /*5a90*/  SHF.R.U32.HI R29, RZ, 0x1e, R19 ;  /* 0x0000001eff1d7819 */ /* 0x000fc60000011613 */
[----:B------:R1:W4:Y:S02]  /*5aa0*/  LDG.E R23, [R2.64] ;  /* 0x0000000402177981 */ /* 0x000324000c1e1900 */
[----:B-1----:R-:W-:-:S04]  /*5ab0*/  @P0 IADD3 R2, P1, R28, c[0x0][0x198], RZ ;  /* 0x000066001c020a10 */ /* 0x002fc80007f3e0ff */
[----:B------:R-:W-:-:S05]  /*5ac0*/  @P0 IADD3.X R3, R29, c[0x0][0x19c], RZ, P1, !PT ;  /* 0x000067001d030a10 */ /* 0x000fca0000ffe4ff */
[----:B---3--:R1:W3:Y:S02]  /*5ad0*/  @P0 LDG.E R6, [R2.64] ;  /* 0x0000000402060981 */ /* 0x0082e4000c1e1900 */
[----:B-1----:R-:W-:Y:S02]  /*5ae0*/  FADD.FTZ R2, -R5, R9 ;  /* 0x0000000905027221 */ /* 0x002fe40000010100 */
[----:B--2---:R1:W-:Y:S04]  /*5af0*/  @P0 STL [R1+0x2a4], R11 ;  /* 0x0002a40b01000387 */ /* 0x0043e80000100800 */
[----:B-1----:R-:W2:Y:S04]  /*5b00*/  LDL.LU R11, [R1+0x3e4] ;  /* 0x0003e400010b7983 */ /* 0x002ea80000300800 */
[----:B------:R-:W2:Y:S04]  /*5b10*/  LDL R17, [R1+0x5f4] ;  /* 0x0005f40001117983 */ /* 0x000ea80000100800 */
[----:B------:R-:W2:Y:S04]  /*5b20*/  LDL.LU R16, [R1+0x3f0] ;  /* 0x0003f00001107983 */ /* 0x000ea80000300800 */
[----:B------:R-:W2:Y:S04]  /*5b30*/  LDL.LU R12, [R1+0x18] ;  /* 0x00001800010c7983 */ /* 0x000ea80000300800 */
[----:B----4-:R1:W-:Y:S04]  /*5b40*/  STL [R1+0x50], R23 ;  /* 0x0000501701007387 */ /* 0x0103e80000100800 */
[----:B-1----:R-:W4:Y:S04]  /*5b50*/  LDL.LU R23, [R1+0x3ec] ;  /* 0x0003ec0001177983 */ /* 0x002f280000300800 */
[----:B---3--:R1:W-:Y:S04]  /*5b60*/  @P0 STL [R1+0x2a0], R6 ;  /* 0x0002a00601000387 */ /* 0x0083e80000100800 */
[----:B-1----:R-:W3:Y:S04]  /*5b70*/  LDL R6, [R1+0x644] ;  /* 0x0006440001067983 */ /* 0x002ee80000100800 */
[----:B------:R-:W3:Y:S01]  /*5b80*/  LDL.LU R9, [R1+0x3f8] ;  /* 0x0003f80001097983 */ /* 0x000ee20000300800 */
[----:B------:R-:W-:-:S05]  /*5b90*/  FADD.FTZ R4, R13, R4 ;  /* 0x000000040d047221 */ /* 0x000fca0000010000 */
[----:B------:R1:W-:Y:S04]  /*5ba0*/  STL [R1+0x3e8], R4 ;  /* 0x0003e80401007387 */ /* 0x0003e80000100800 */
[----:B-1----:R-:W3:Y:S04]  /*5bb0*/  LDL.LU R4, [R1+0x3f4] ;  /* 0x0003f40001047983 */ /* 0x002ee80000300800 */
[----:B------:R-:W3:Y:S01]  /*5bc0*/  LDL R19, [R1+0x57c] ;  /* 0x00057c0001137983 */ /* 0x000ee20000100800 */
[----:B--2---:R-:W-:Y:S02]  /*5bd0*/  FFMA.FTZ R11, R13, R18, R11 ;  /* 0x000000120d0b7223 */ /* 0x004fe4000001000b */
[----:B------:R-:W-:-:S03]  /*5be0*/  FMUL.FTZ R18, R0, R2 ;  /* 0x0000000200127220 */ /* 0x000fc60000410000 */
[----:B------:R1:W-:Y:S01]  /*5bf0*/  STL [R1+0x3e4], R11 ;  /* 0x0003e40b01007387 */ /* 0x0003e20000100800 */
[C---:B------:R-:W-:Y:S02]  /*5c00*/  FADD.FTZ R16, R10.reuse, R16 ;  /* 0x000000100a107221 */ /* 0x040fe40000010000 */
[----:B------:R-:W-:Y:S01]  /*5c10*/  FMUL.FTZ R2, R17, R15 ;  /* 0x0000000f11027220 */ /* 0x000fe20000410000 */
[----:B-1----:R-:W2:Y:S04]  /*5c20*/  LDL.LU R11, [R1+0x400] ;  /* 0x00040000010b7983 */ /* 0x002ea80000300800 */
[----:B------:R-:W2:Y:S04]  /*5c30*/  LDL.LU R13, [R1+0x1c] ;  /* 0x00001c00010d7983 */ /* 0x000ea80000300800 */
[----:B------:R1:W-:Y:S01]  /*5c40*/  STL [R1+0x3f0], R16 ;  /* 0x0003f01001007387 */ /* 0x0003e20000100800 */
[----:B----4-:R-:W-:-:S03]  /*5c50*/  FFMA.FTZ R23, R10, R18, R23 ;  /* 0x000000120a177223 */ /* 0x010fc60000010017 */
[----:B-1----:R-:W4:Y:S04]  /*5c60*/  LDL.LU R16, [R1+0x3fc] ;  /* 0x0003fc0001107983 */ /* 0x002f280000300800 */
[----:B------:R-:W-:Y:S04]  /*5c70*/  STL [R1+0x90], R18 ;  /* 0x0000901201007387 */ /* 0x000fe80000100800 */
[----:B------:R-:W2:Y:S04]  /*5c80*/  LDL R3, [R1+0x580] ;  /* 0x0005800001037983 */ /* 0x000ea80000100800 */
[----:B------:R-:W2:Y:S04]  /*5c90*/  LDL.LU R17, [R1+0x2c] ;  /* 0x00002c0001117983 */ /* 0x000ea80000300800 */
[----:B------:R1:W-:Y:S04]  /*5ca0*/  STL [R1+0x3ec], R23 ;  /* 0x0003ec1701007387 */ /* 0x0003e80000100800 */
[----:B-1----:R-:W2:Y:S01]  /*5cb0*/  LDL.LU R23, [R1+0x73c] ;  /* 0x00073c0001177983 */ /* 0x002ea20000300800 */
[----:B---3--:R-:W-:-:S03]  /*5cc0*/  FFMA.FTZ R6, R6, R10, R2 ;  /* 0x0000000a06067223 */ /* 0x008fc60000010002 */
[----:B------:R-:W3:Y:S01]  /*5cd0*/  LDL.LU R2, [R1+0x94] ;  /* 0x0000940001027983 */ /* 0x000ee20000300800 */
[----:B------:R-:W-:-:S03]  /*5ce0*/  FADD.FTZ R9, R15, R9 ;  /* 0x000000090f097221 */ /* 0x000fc60000010000 */
[----:B------:R-:W2:Y:S04]  /*5cf0*/  LDL.LU R10, [R1+0x408] ;  /* 0x00040800010a7983 */ /* 0x000ea80000300800 */
[----:B------:R1:W-:Y:S04]  /*5d00*/  STL [R1+0x178], R6 ;  /* 0x0001780601007387 */ /* 0x0003e80000100800 */
[----:B-1----:R-:W4:Y:S04]  /*5d10*/  LDL.LU R6, [R1+0x404] ;  /* 0x0004040001067983 */ /* 0x002f280000300800 */
[----:B------:R1:W-:Y:S04]  /*5d20*/  STL [R1+0x3f8], R9 ;  /* 0x0003f80901007387 */ /* 0x0003e80000100800 */
[----:B-1----:R-:W4:Y:S01]  /*5d30*/  LDL.LU R9, [R1+0x738] ;  /* 0x0007380001097983 */ /* 0x002f220000300800 */
[----:B------:R-:W-:-:S03]  /*5d40*/  FFMA.FTZ R4, R15, R18, R4 ;  /* 0x000000120f047223 */ /* 0x000fc60000010004 */
[----:B------:R-:W4:Y:S04]  /*5d50*/  LDL R15, [R1+0x5f0] ;  /* 0x0005f000010f7983 */ /* 0x000f280000100800 */
[----:B------:R1:W-:Y:S04]  /*5d60*/  STL [R1+0x3f4], R4 ;  /* 0x0003f40401007387 */ /* 0x0003e80000100800 */
[----:B-1----:R-:W4:Y:S01]  /*5d70*/  LDL.LU R4, [R1+0x410] ;  /* 0x0004100001047983 */ /* 0x002f220000300800 */
[----:B---3--:R-:W-:-:S04]  /*5d80*/  FADD.FTZ R2, -R5, R2 ;  /* 0x0000000205027221 */ /* 0x008fc80000010100 */
[----:B------:R-:W-:Y:S02]  /*5d90*/  FMUL.FTZ R18, R0, R2 ;  /* 0x0000000200127220 */ /* 0x000fe40000410000 */
[----:B------:R-:W-:Y:S02]  /*5da0*/  FMUL.FTZ R2, R19, R14 ;  /* 0x0000000e13027220 */ /* 0x000fe40000410000 */
[----:B--2---:R-:W-:Y:S02]  /*5db0*/  FADD.FTZ R10, R14, R10 ;  /* 0x0000000a0e0a7221 */ /* 0x004fe40000010000 */
[C---:B----4-:R-:W-:Y:S02]  /*5dc0*/  FADD.FTZ R11, R9.reuse, R11 ;  /* 0x0000000b090b7221 */ /* 0x050fe40000010000 */
[----:B------:R-:W-:-:S03]  /*5dd0*/  FFMA.FTZ R16, R9, R18, R16 ;  /* 0x0000001209107223 */ /* 0x000fc60000010010 */
[----:B------:R1:W-:Y:S01]  /*5de0*/  STL [R1+0x400], R11 ;  /* 0x0004000b01007387 */ /* 0x0003e20000100800 */
[----:B------:R-:W-:-:S03]  /*5df0*/  FFMA.FTZ R9, R3, R9, R2 ;  /* 0x0000000903097223 */ /* 0x000fc60000010002 */
[----:B-1----:R-:W2:Y:S04]  /*5e00*/  LDL.LU R11, [R1+0x40c] ;  /* 0x00040c00010b7983 */ /* 0x002ea80000300800 */
[----:B------:R-:W-:Y:S04]  /*5e10*/  STL [R1+0x20], R18 ;  /* 0x0000201201007387 */ /* 0x000fe80000100800 */
[----:B------:R-:W3:Y:S04]  /*5e20*/  LDL R19, [R1+0x640] ;  /* 0x0006400001137983 */ /* 0x000ee80000100800 */
[----:B------:R1:W-:Y:S04]  /*5e30*/  STL [R1+0x3fc], R16 ;  /* 0x0003fc1001007387 */ /* 0x0003e80000100800 */
[----:B-1----:R-:W4:Y:S04]  /*5e40*/  LDL.LU R16, [R1+0x734] ;  /* 0x0007340001107983 */ /* 0x002f280000300800 */
[----:B------:R-:W2:Y:S04]  /*5e50*/  LDL.LU R2, [R1+0x98] ;  /* 0x0000980001027983 */ /* 0x000ea80000300800 */
[----:B------:R-:W3:Y:S04]  /*5e60*/  LDL.LU R3, [R1+0x418] ;  /* 0x0004180001037983 */ /* 0x000ee80000300800 */
[----:B------:R1:W-:Y:S04]  /*5e70*/  STL [R1+0xdc], R9 ;  /* 0x0000dc0901007387 */ /* 0x0003e80000100800 */
[----:B-1----:R-:W3:Y:S04]  /*5e80*/  LDL.LU R9, [R1+0x414] ;  /* 0x0004140001097983 */ /* 0x002ee80000300800 */
[----:B------:R1:W-:Y:S04]  /*5e90*/  STL [R1+0x408], R10 ;  /* 0x0004080a01007387 */ /* 0x0003e80000100800 */
[----:B-1----:R-:W3:Y:S01]  /*5ea0*/  LDL.LU R10, [R1+0x730] ;  /* 0x00073000010a7983 */ /* 0x002ee20000300800 */
[----:B------:R-:W-:-:S05]  /*5eb0*/  FFMA.FTZ R6, R14, R18, R6 ;  /* 0x000000120e067223 */ /* 0x000fca0000010006 */
[----:B------:R1:W-:Y:S04]  /*5ec0*/  STL [R1+0x404], R6 ;  /* 0x0004040601007387 */ /* 0x0003e80000100800 */
[----:B-1----:R-:W4:Y:S04]  /*5ed0*/  LDL.LU R6, [R1+0x420] ;  /* 0x0004200001067983 */ /* 0x002f280000300800 */
[----:B------:R-:W4:Y:S01]  /*5ee0*/  LDL.LU R18, [R1+0x84] ;  /* 0x0000840001127983 */ /* 0x000f220000300800 */
[----:B--2---:R-:W-:-:S04]  /*5ef0*/  FADD.FTZ R2, -R5, R2 ;  /* 0x0000000205027221 */ /* 0x004fc80000010100 */
[----:B------:R-:W-:Y:S02]  /*5f00*/  FMUL.FTZ R14, R0, R2 ;  /* 0x00000002000e7220 */ /* 0x000fe40000410000 */
[----:B------:R-:W-:Y:S02]  /*5f10*/  FMUL.FTZ R2, R15, R12 ;  /* 0x0000000c0f027220 */ /* 0x000fe40000410000 */
[----:B------:R-:W2:Y:S04]  /*5f20*/  LDL.LU R15, [R1+0x41c] ;  /* 0x00041c00010f7983 */ /* 0x000ea80000300800 */
[----:B------:R-:W-:Y:S01]  /*5f30*/  STL [R1+0x14], R14 ;  /* 0x0000140e01007387 */ /* 0x000fe20000100800 */
[C---:B---3--:R-:W-:Y:S02]  /*5f40*/  FADD.FTZ R4, R10.reuse, R4 ;  /* 0x000000040a047221 */ /* 0x048fe40000010000 */
[----:B------:R-:W-:-:S03]  /*5f50*/  FFMA.FTZ R11, R10, R14, R11 ;  /* 0x0000000e0a0b7223 */ /* 0x000fc6000001000b */
[----:B------:R1:W-:Y:S01]  /*5f60*/  STL [R1+0x410], R4 ;  /* 0x0004100401007387 */ /* 0x0003e20000100800 */
[----:B------:R-:W-:-:S03]  /*5f70*/  FFMA.FTZ R19, R19, R10, R2 ;  /* 0x0000000a13137223 */ /* 0x000fc60000010002 */
[----:B-1----:R-:W3:Y:S04]  /*5f80*/  LDL R4, [R1+0x578] ;  /* 0x0005780001047983 */ /* 0x002ee80000100800 */
[----:B------:R1:W-:Y:S04]  /*5f90*/  STL [R1+0x40c], R11 ;  /* 0x00040c0b01007387 */ /* 0x0003e80000100800 */
[----:B-1----:R-:W2:Y:S04]  /*5fa0*/  LDL.LU R11, [R1+0x72c] ;  /* 0x00072c00010b7983 */ /* 0x002ea80000300800 */
[----:B------:R-:W2:Y:S01]  /*5fb0*/  LDL.LU R10, [R1+0x728] ;  /* 0x00072800010a7983 */ /* 0x000ea20000300800 */
[----:B------:R-:W-:-:S02]  /*5fc0*/  FADD.FTZ R3, R12, R3 ;  /* 0x000000030c037221 */ /* 0x000fc40000010000 */
[----:B------:R-:W-:Y:S01]  /*5fd0*/  FFMA.FTZ R9, R12, R14, R9 ;  /* 0x0000000e0c097223 */ /* 0x000fe20000010009 */
[----:B------:R1:W-:Y:S04]  /*5fe0*/  STL [R1+0xd8], R19 ;  /* 0x0000d81301007387 */ /* 0x0003e80000100800 */
[----:B-1----:R-:W3:Y:S01]  /*5ff0*/  LDL.LU R19, [R1+0x428] ;  /* 0x0004280001137983 */ /* 0x002ee20000300800 */
[----:B--2---:R-:W-:-:S03]  /*6000*/  FADD.FTZ R2, -R5, R10 ;  /* 0x0000000a05027221 */ /* 0x004fc60000010100 */
[----:B------:R-:W2:Y:S04]  /*6010*/  LDL.LU R10, [R1+0x424] ;  /* 0x00042400010a7983 */ /* 0x000ea80000300800 */
[----:B------:R1:W-:Y:S01]  /*6020*/  STL [R1+0x418], R3 ;  /* 0x0004180301007387 */ /* 0x0003e20000100800 */
[----:B------:R-:W-:-:S03]  /*6030*/  FMUL.FTZ R12, R0, R2 ;  /* 0x00000002000c7220 */ /* 0x000fc60000410000 */
[----:B-1----:R-:W2:Y:S04]  /*6040*/  LDL R3, [R1+0x5ec] ;  /* 0x0005ec0001037983 */ /* 0x002ea80000100800 */
[----:B------:R-:W2:Y:S04]  /*6050*/  LDL.LU R14, [R1+0x430] ;  /* 0x00043000010e7983 */ /* 0x000ea80000300800 */
[----:B------:R1:W-:Y:S04]  /*6060*/  STL [R1+0x414], R9 ;  /* 0x0004140901007387 */ /* 0x0003e80000100800 */
[----:B-1----:R-:W2:Y:S04]  /*6070*/  LDL.LU R9, [R1+0x42c] ;  /* 0x00042c0001097983 */ /* 0x002ea80000300800 */
[----:B------:R-:W2:Y:S01]  /*6080*/  LDL R2, [R1+0x574] ;  /* 0x0005740001027983 */ /* 0x000ea20000100800 */
[----:B----4-:R-:W-:-:S02]  /*6090*/  FADD.FTZ R6, R17, R6 ;  /* 0x0000000611067221 */ /* 0x010fc40000010000 */
[----:B------:R-:W-:-:S03]  /*60a0*/  FFMA.FTZ R15, R17, R12, R15 ;  /* 0x0000000c110f7223 */ /* 0x000fc6000001000f */
[----:B------:R1:W-:Y:S01]  /*60b0*/  STL [R1+0x420], R6 ;  /* 0x0004200601007387 */ /* 0x0003e20000100800 */
[----:B---3--:R-:W-:-:S03]  /*60c0*/  FADD.FTZ R19, R13, R19 ;  /* 0x000000130d137221 */ /* 0x008fc60000010000 */
[----:B-1----:R-:W3:Y:S04]  /*60d0*/  LDL R6, [R1+0x63c] ;  /* 0x00063c0001067983 */ /* 0x002ee80000100800 */
[----:B------:R-:W-:Y:S04]  /*60e0*/  STL [R1+0x24], R12 ;  /* 0x0000240c01007387 */ /* 0x000fe80000100800 */
[----:B------:R1:W-:Y:S04]  /*60f0*/  STL [R1+0x41c], R15 ;  /* 0x00041c0f01007387 */ /* 0x0003e80000100800 */
[----:B-1----:R-:W4:Y:S01]  /*6100*/  LDL.LU R15, [R1+0x724] ;  /* 0x00072400010f7983 */ /* 0x002f220000300800 */
[----:B--2---:R-:W-:-:S02]  /*6110*/  FFMA.FTZ R10, R13, R12, R10 ;  /* 0x0000000c0d0a7223 */ /* 0x004fc4000001000a */
[----:B------:R-:W-:-:S04]  /*6120*/  FMUL.FTZ R2, R2, R13 ;  /* 0x0000000d02027220 */ /* 0x000fc80000410000 */
[----:B------:R-:W-:Y:S02]  /*6130*/  FFMA.FTZ R4, R4, R17, R2 ;  /* 0x0000001104047223 */ /* 0x000fe40000010002 */
[----:B------:R-:W2:Y:S04]  /*6140*/  LDL.LU R2, [R1+0x80] ;  /* 0x0000800001027983 */ /* 0x000ea80000300800 */
[----:B------:R-:W3:Y:S04]  /*6150*/  LDL.LU R17, [R1+0x438] ;  /* 0x0004380001117983 */ /* 0x000ee80000300800 */
[----:B------:R1:W-:Y:S04]  /*6160*/  STL [R1+0x2c], R4 ;  /* 0x00002c0401007387 */ /* 0x0003e80000100800 */
[----:B-1----:R-:W3:Y:S04]  /*6170*/  LDL.LU R4, [R1+0x434] ;  /* 0x0004340001047983 */ /* 0x002ee80000300800 */
[----:B------:R1:W-:Y:S04]  /*6180*/  STL [R1+0x428], R19 ;  /* 0x0004281301007387 */ /* 0x0003e80000100800 */
[----:B-1----:R-:W3:Y:S04]  /*6190*/  LDL.LU R19, [R1+0x8c] ;  /* 0x00008c0001137983 */ /* 0x002ee80000300800 */
[----:B------:R-:W3:Y:S04]  /*61a0*/  LDL.LU R12, [R1+0x720] ;  /* 0x00072000010c7983 */ /* 0x000ee80000300800 */
[----:B------:R-:W3:Y:S01]  /*61b0*/  LDL.LU R13, [R1+0x71c] ;  /* 0x00071c00010d7983 */ /* 0x000ee20000300800 */
[----:B----4-:R-:W-:-:S03]  /*61c0*/  FADD.FTZ R14, R15, R14 ;  /* 0x0000000e0f0e7221 */ /* 0x010fc60000010000 */
[----:B------:R1:W-:Y:S01]  /*61d0*/  STL [R1+0x424], R10 ;  /* 0x0004240a01007387 */ /* 0x0003e20000100800 */
[----:B--2---:R-:W-:-:S04]  /*61e0*/  FADD.FTZ R2, -R5, R2 ;  /* 0x0000000205027221 */ /* 0x004fc80000010100 */
[----:B-1----:R-:W-:-:S04]  /*61f0*/  FMUL.FTZ R10, R0, R2 ;  /* 0x00000002000a7220 */ /* 0x002fc80000410000 */
[----:B------:R-:W-:Y:S02]  /*6200*/  FFMA.FTZ R9, R15, R10, R9 ;  /* 0x0000000a0f097223 */ /* 0x000fe40000010009 */
[----:B---3--:R-:W-:Y:S02]  /*6210*/  FMUL.FTZ R2, R3, R12 ;  /* 0x0000000c03027220 */ /* 0x008fe40000410000 */
[----:B------:R-:W2:Y:S02]  /*6220*/  LDL.LU R3, [R1+0x440] ;  /* 0x0004400001037983 */ /* 0x000ea40000300800 */
[----:B------:R-:W-:Y:S02]  /*6230*/  FFMA.FTZ R2, R6, R15, R2 ;  /* 0x0000000f06027223 */ /* 0x000fe40000010002 */
[----:B------:R-:W-:Y:S04]  /*6240*/  STL [R1+0x28], R10 ;  /* 0x0000280a01007387 */ /* 0x000fe80000100800 */
[----:B------:R1:W-:Y:S01]  /*6250*/  STL [R1+0x430], R14 ;  /* 0x0004300e01007387 */ /* 0x0003e20000100800 */
[----:B------:R-:W-:-:S02]  /*6260*/  FADD.FTZ R17, R12, R17 ;  /* 0x000000110c117221 */ /* 0x000fc40000010000 */
[----:B------:R-:W-:Y:S01]  /*6270*/  FFMA.FTZ R4, R12, R10, R4 ;  /* 0x0000000a0c047223 */ /* 0x000fe20000010004 */
[----:B-1----:R-:W3:Y:S04]  /*6280*/  LDL.LU R14, [R1+0x43c] ;  /* 0x00043c00010e7983 */ /* 0x002ee80000300800 */
[----:B------:R1:W-:Y:S04]  /*6290*/  STL [R1+0x42c], R9 ;  /* 0x00042c0901007387 */ /* 0x0003e80000100800 */
[----:B-1----:R-:W4:Y:S04]  /*62a0*/  LDL R9, [R1+0x570] ;  /* 0x0005700001097983 */ /* 0x002f280000100800 */
[----:B------:R-:W4:Y:S04]  /*62b0*/  LDL.LU R15, [R1+0x448] ;  /* 0x00044800010f7983 */ /* 0x000f280000300800 */
[----:B------:R-:W4:Y:S04]  /*62c0*/  LDL.LU R6, [R1+0x444] ;  /* 0x0004440001067983 */ /* 0x000f280000300800 */
[----:B------:R1:W-:Y:S02]  /*62d0*/  STL [R1+0x1a0], R2 ;  /* 0x0001a00201007387 */ /* 0x0003e40000100800 */
[----:B-1----:R-:W-:-:S02]  /*62e0*/  FADD.FTZ R2, -R5, R18 ;  /* 0x0000001205027221 */ /* 0x002fc40000010100 */
[----:B------:R-:W4:Y:S04]  /*62f0*/  LDL R18, [R1+0x5e8] ;  /* 0x0005e80001127983 */ /* 0x000f280000100800 */
[----:B------:R1:W-:Y:S01]  /*6300*/  STL [R1+0x438], R17 ;  /* 0x0004381101007387 */ /* 0x0003e20000100800 */
[----:B------:R-:W-:-:S03]  /*6310*/  FMUL.FTZ R10, R0, R2 ;  /* 0x00000002000a7220 */ /* 0x000fc60000410000 */
[----:B-1----:R-:W4:Y:S04]  /*6320*/  LDL.LU R17, [R1+0x450] ;  /* 0x0004500001117983 */ /* 0x002f280000300800 */
[----:B------:R1:W-:Y:S04]  /*6330*/  STL [R1+0x434], R4 ;  /* 0x0004340401007387 */ /* 0x0003e80000100800 */
[----:B-1----:R-:W4:Y:S04]  /*6340*/  LDL.LU R4, [R1+0x44c] ;  /* 0x00044c0001047983 */ /* 0x002f280000300800 */
[----:B------:R-:W4:Y:S04]  /*6350*/  LDL.LU R12, [R1+0xc] ;  /* 0x00000c00010c7983 */ /* 0x000f280000300800 */
[----:B------:R-:W4:Y:S01]  /*6360*/  LDL R2, [R1+0x56c] ;  /* 0x00056c0001027983 */ /* 0x000f220000100800 */
[----:B--2---:R-:W-:-:S05]  /*6370*/  FADD.FTZ R3, R11, R3 ;  /* 0x000000030b037221 */ /* 0x004fca0000010000 */
[----:B------:R1:W-:Y:S04]  /*6380*/  STL [R1+0x440], R3 ;  /* 0x0004400301007387 */ /* 0x0003e80000100800 */
[----:B-1----:R-:W2:Y:S01]  /*6390*/  LDL R3, [R1+0x638] ;  /* 0x0006380001037983 */ /* 0x002ea20000100800 */
[----:B---3--:R-:W-:-:S03]  /*63a0*/  FFMA.FTZ R14, R11, R10, R14 ;  /* 0x0000000a0b0e7223 */ /* 0x008fc6000001000e */
[----:B------:R-:W-:Y:S04]  /*63b0*/  STL [R1+0x94], R10 ;  /* 0x0000940a01007387 */ /* 0x000fe80000100800 */
[----:B------:R1:W-:Y:S04]  /*63c0*/  STL [R1+0x43c], R14 ;  /* 0x00043c0e01007387 */ /* 0x0003e80000100800 */
[----:B-1----:R-:W3:Y:S01]  /*63d0*/  LDL.LU R14, [R1+0x718] ;  /* 0x00071800010e7983 */ /* 0x002ee20000300800 */
[C---:B----4-:R-:W-:Y:S02]  /*63e0*/  FADD.FTZ R15, R13.reuse, R15 ;  /* 0x0000000f0d0f7221 */ /* 0x050fe40000010000 */
[----:B------:R-:W-:-:S02]  /*63f0*/  FFMA.FTZ R6, R13, R10, R6 ;  /* 0x0000000a0d067223 */ /* 0x000fc40000010006 */
[----:B------:R-:W-:-:S04]  /*6400*/  FMUL.FTZ R2, R2, R13 ;  /* 0x0000000d02027220 */ /* 0x000fc80000410000 */
[----:B------:R-:W-:Y:S02]  /*6410*/  FFMA.FTZ R9, R9, R11, R2 ;  /* 0x0000000b09097223 */ /* 0x000fe40000010002 */
[----:B------:R-:W4:Y:S04]  /*6420*/  LDL.LU R2, [R1+0x88] ;  /* 0x0000880001027983 */ /* 0x000f280000300800 */
[----:B------:R-:W2:Y:S04]  /*6430*/  LDL.LU R11, [R1+0x458] ;  /* 0x00045800010b7983 */ /* 0x000ea80000300800 */
[----:B------:R1:W-:Y:S04]  /*6440*/  STL [R1+0x194], R9 ;  /* 0x0001940901007387 */ /* 0x0003e80000100800 */
[----:B-1----:R-:W2:Y:S04]  /*6450*/  LDL.LU R9, [R1+0x454] ;  /* 0x0004540001097983 */ /* 0x002ea80000300800 */
[----:B------:R1:W-:Y:S04]  /*6460*/  STL [R1+0x448], R15 ;  /* 0x0004480f01007387 */ /* 0x0003e80000100800 */
[----:B-1----:R-:W2:Y:S04]  /*6470*/  LDL.LU R15, [R1+0x714] ;  /* 0x00071400010f7983 */ /* 0x002ea80000300800 */
[----:B------:R-:W2:Y:S04]  /*6480*/  LDL.LU R13, [R1+0x8] ;  /* 0x00000800010d7983 */ /* 0x000ea80000300800 */
[----:B------:R1:W-:Y:S04]  /*6490*/  STL [R1+0x444], R6 ;  /* 0x0004440601007387 */ /* 0x0003e80000100800 */
[----:B-1----:R-:W2:Y:S01]  /*64a0*/  LDL R6, [R1+0x564] ;  /* 0x0005640001067983 */ /* 0x002ea20000100800 */
[----:B----4-:R-:W-:-:S04]  /*64b0*/  FADD.FTZ R2, -R5, R2 ;  /* 0x0000000205027221 */ /* 0x010fc80000010100 */
[----:B------:R-:W-:Y:S02]  /*64c0*/  FMUL.FTZ R10, R0, R2 ;  /* 0x00000002000a7220 */ /* 0x000fe40000410000 */
[----:B---3--:R-:W-:-:S03]  /*64d0*/  FMUL.FTZ R2, R18, R14 ;  /* 0x0000000e12027220 */ /* 0x008fc60000410000 */
[----:B------:R-:W-:Y:S01]  /*64e0*/  STL [R1+0x84], R10 ;  /* 0x0000840a01007387 */ /* 0x000fe20000100800 */
[C---:B--2---:R-:W-:Y:S02]  /*64f0*/  FADD.FTZ R17, R13.reuse, R17 ;  /* 0x000000110d117221 */ /* 0x044fe40000010000 */
[----:B------:R-:W-:-:S03]  /*6500*/  FFMA.FTZ R4, R13, R10, R4 ;  /* 0x0000000a0d047223 */ /* 0x000fc60000010004 */
[----:B------:R1:W-:Y:S04]  /*6510*/  STL [R1+0x450], R17 ;  /* 0x0004501101007387 */ /* 0x0003e80000100800 */
[----:B-1----:R-:W2:Y:S04]  /*6520*/  LDL.LU R17, [R1+0x460] ;  /* 0x0004600001117983 */ /* 0x002ea80000300800 */
[----:B------:R-:W3:Y:S04]  /*6530*/  LDL.LU R18, [R1+0x45c] ;  /* 0x00045c0001127983 */ /* 0x000ee80000300800 */
[----:B------:R1:W-:Y:S04]  /*6540*/  STL [R1+0x44c], R4 ;  /* 0x00044c0401007387 */ /* 0x0003e80000100800 */
[----:B-1----:R-:W4:Y:S01]  /*6550*/  LDL R4, [R1+0x568] ;  /* 0x0005680001047983 */ /* 0x002f220000100800 */
[----:B------:R-:W-:-:S02]  /*6560*/  FFMA.FTZ R3, R3, R13, R2 ;  /* 0x0000000d03037223 */ /* 0x000fc40000010002 */
[C---:B------:R-:W-:Y:S02]  /*6570*/  FFMA.FTZ R9, R14.reuse, R10, R9 ;  /* 0x0000000a0e097223 */ /* 0x040fe40000010009 */
[----:B------:R-:W-:Y:S02]  /*6580*/  FADD.FTZ R2, -R5, R19 ;  /* 0x0000001305027221 */ /* 0x000fe40000010100 */
[----:B------:R-:W4:Y:S01]  /*6590*/  LDL.LU R19, [R1+0x468] ;  /* 0x0004680001137983 */ /* 0x000f220000300800 */
[----:B------:R-:W-:-:S03]  /*65a0*/  FADD.FTZ R11, R14, R11 ;  /* 0x0000000b0e0b7221 */ /* 0x000fc60000010000 */
[----:B------:R1:W-:Y:S01]  /*65b0*/  STL [R1+0x180], R3 ;  /* 0x0001800301007387 */ /* 0x0003e20000100800 */
[----:B------:R-:W-:Y:S02]  /*65c0*/  FMUL.FTZ R10, R0, R2 ;  /* 0x00000002000a7220 */ /* 0x000fe40000410000 */
[----:B------:R-:W-:Y:S01]  /*65d0*/  FMUL.FTZ R2, R6, R15 ;  /* 0x0000000f06027220 */ /* 0x000fe20000410000 */
[----:B-1----:R-:W4:Y:S04]  /*65e0*/  LDL.LU R3, [R1+0x464] ;  /* 0x0004640001037983 */ /* 0x002f280000300800 */
[----:B------:R1:W-:Y:S04]  /*65f0*/  STL [R1+0x454], R9 ;  /* 0x0004540901007387 */ /* 0x0003e80000100800 */
[----:B-1----:R-:W4:Y:S04]  /*6600*/  LDL R9, [R1+0x5e4] ;  /* 0x0005e40001097983 */ /* 0x002f280000100800 */
[----:B------:R1:W-:Y:S04]  /*6610*/  STL [R1+0x458], R11 ;  /* 0x0004580b01007387 */ /* 0x0003e80000100800 */
[----:B------:R-:W4:Y:S04]  /*6620*/  LDL.LU R14, [R1+0x78] ;  /* 0x00007800010e7983 */ /* 0x000f280000300800 */
[----:B------:R-:W4:Y:S04]  /*6630*/  LDL.LU R6, [R1+0x470] ;  /* 0x0004700001067983 */ /* 0x000f280000300800 */
[----:B------:R-:W4:Y:S04]  /*6640*/  LDL.LU R13, [R1+0x46c] ;  /* 0x00046c00010d7983 */ /* 0x000f280000300800 */
[----:B------:R-:W-:Y:S04]  /*6650*/  STL [R1+0x80], R10 ;  /* 0x0000800a01007387 */ /* 0x000fe80000100800 */
[----:B-1----:R-:W4:Y:S01]  /*6660*/  LDL R11, [R1+0x634] ;  /* 0x00063400010b7983 */ /* 0x002f220000100800 */
[----:B--2---:R-:W-:-:S02]  /*6670*/  FADD.FTZ R17, R12, R17 ;  /* 0x000000110c117221 */ /* 0x004fc40000010000 */
[----:B---3--:R-:W-:-:S03]  /*6680*/  FFMA.FTZ R18, R12, R10, R18 ;  /* 0x0000000a0c127223 */ /* 0x008fc60000010012 */
[----:B------:R1:W-:Y:S04]  /*6690*/  STL [R1+0x460], R17 ;  /* 0x0004601101007387 */ /* 0x0003e80000100800 */
[----:B-1----:R-:W2:Y:S01]  /*66a0*/  LDL.LU R17, [R1+0x710] ;  /* 0x0007100001117983 */ /* 0x002ea20000300800 */
[----:B----4-:R-:W-:-:S03]  /*66b0*/  FFMA.FTZ R4, R4, R12, R2 ;  /* 0x0000000c04047223 */ /* 0x010fc60000010002 */
[----:B------:R1:W-:Y:S04]  /*66c0*/  STL [R1+0x45c], R18 ;  /* 0x00045c1201007387 */ /* 0x0003e80000100800 */
[----:B-1----:R-:W3:Y:S04]  /*66d0*/  LDL.LU R18, [R1+0x70c] ;  /* 0x00070c0001127983 */ /* 0x002ee80000300800 */
[----:B------:R-:W4:Y:S04]  /*66e0*/  LDL.LU R2, [R1+0x70] ;  /* 0x0000700001027983 */ /* 0x000f280000300800 */
[----:B------:R-:W2:Y:S04]  /*66f0*/  LDL.LU R12, [R1+0x478] ;  /* 0x00047800010c7983 */ /* 0x000ea80000300800 */
[----:B------:R1:W-:Y:S04]  /*6700*/  STL [R1+0x17c], R4 ;  /* 0x00017c0401007387 */ /* 0x0003e80000100800 */
[----:B-1----:R-:W2:Y:S01]  /*6710*/  LDL.LU R4, [R1+0x474] ;  /* 0x0004740001047983 */ /* 0x002ea20000300800 */
[----:B------:R-:W-:-:S02]  /*6720*/  FADD.FTZ R19, R15, R19 ;  /* 0x000000130f137221 */ /* 0x000fc40000010000 */
[----:B------:R-:W-:-:S03]  /*6730*/  FFMA.FTZ R3, R15, R10, R3 ;  /* 0x0000000a0f037223 */ /* 0x000fc60000010003 */
[----:B------:R1:W-:Y:S01]  /*6740*/  STL [R1+0x468], R19 ;  /* 0x0004681301007387 */ /* 0x0003e20000100800 */
[----:B------:R-:W-:-:S03]  /*6750*/  FADD.FTZ R6, R20, R6 ;  /* 0x0000000614067221 */ /* 0x000fc60000010000 */
[----:B-1----:R-:W2:Y:S04]  /*6760*/  LDL.LU R19, [R1+0x708] ;  /* 0x0007080001137983 */ /* 0x002ea80000300800 */
[----:B------:R1:W-:Y:S04]  /*6770*/  STL [R1+0x464], R3 ;  /* 0x0004640301007387 */ /* 0x0003e80000100800 */
[----:B-1----:R-:W3:Y:S04]  /*6780*/  LDL R3, [R1+0x55c] ;  /* 0x00055c0001037983 */ /* 0x002ee80000100800 */
[----:B------:R-:W3:Y:S01]  /*6790*/  LDL.LU R15, [R1+0x47c] ;  /* 0x00047c00010f7983 */ /* 0x000ee20000300800 */
[----:B----4-:R-:W-:-:S04]  /*67a0*/  FADD.FTZ R2, -R5, R2 ;  /* 0x0000000205027221 */ /* 0x010fc80000010100 */
[----:B------:R-:W-:Y:S02]  /*67b0*/  FMUL.FTZ R10, R0, R2 ;  /* 0x00000002000a7220 */ /* 0x000fe40000410000 */
[----:B------:R-:W-:Y:S02]  /*67c0*/  FMUL.FTZ R2, R9, R16 ;  /* 0x0000001009027220 */ /* 0x000fe40000410000 */
[----:B------:R-:W4:Y:S02]  /*67d0*/  LDL R9, [R1+0x560] ;  /* 0x0005600001097983 */ /* 0x000f240000100800 */
[----:B------:R-:W-:Y:S02]  /*67e0*/  FFMA.FTZ R11, R11, R20, R2 ;  /* 0x000000140b0b7223 */ /* 0x000fe40000010002 */
[----:B------:R-:W-:Y:S04]  /*67f0*/  STL [R1+0x98], R10 ;  /* 0x0000980a01007387 */ /* 0x000fe80000100800 */
[----:B------:R1:W-:Y:S01]  /*6800*/  STL [R1+0x470], R6 ;  /* 0x0004700601007387 */ /* 0x0003e20000100800 */
[----:B------:R-:W-:-:S03]  /*6810*/  FFMA.FTZ R13, R20, R10, R13 ;  /* 0x0000000a140d7223 */ /* 0x000fc6000001000d */
[----:B-1----:R-:W3:Y:S04]  /*6820*/  LDL.LU R6, [R1+0x704] ;  /* 0x0007040001067983 */ /* 0x002ee80000300800 */
[----:B------:R-:W3:Y:S04]  /*6830*/  LDL.LU R2, [R1+0x74] ;  /* 0x0000740001027983 */ /* 0x000ee80000300800 */
[----:B------:R-:W4:Y:S01]  /*6840*/  LDL.LU R20, [R1+0x480] ;  /* 0x0004800001147983 */ /* 0x000f220000300800 */
[C---:B--2---:R-:W-:Y:S02]  /*6850*/  FFMA.FTZ R4, R16.reuse, R10, R4 ;  /* 0x0000000a10047223 */ /* 0x044fe40000010004 */
[----:B------:R-:W-:Y:S01]  /*6860*/  FADD.FTZ R12, R16, R12 ;  /* 0x0000000c100c7221 */ /* 0x000fe20000010000 */
[----:B------:R1:W-:Y:S04]  /*6870*/  STL [R1+0x46c], R13 ;  /* 0x00046c0d01007387 */ /* 0x0003e80000100800 */
[----:B------:R2:W-:Y:S04]  /*6880*/  STL [R1+0x1cc], R11 ;  /* 0x0001cc0b01007387 */ /* 0x0005e80000100800 */
[----:B-1----:R-:W4:Y:S04]  /*6890*/  LDL.LU R13, [R1+0x488] ;  /* 0x00048800010d7983 */ /* 0x002f280000300800 */
[----:B--2---:R-:W2:Y:S04]  /*68a0*/  LDL.LU R11, [R1+0x484] ;  /* 0x00048400010b7983 */ /* 0x004ea80000300800 */
[----:B------:R-:W2:Y:S04]  /*68b0*/  LDL R10, [R1+0x5e0] ;  /* 0x0005e000010a7983 */ /* 0x000ea80000100800 */
[----:B------:R1:W-:Y:S04]  /*68c0*/  STL [R1+0x474], R4 ;  /* 0x0004740401007387 */ /* 0x0003e80000100800 */
[----:B------:R0:W-:Y:S04]  /*68d0*/  STL [R1+0x478], R12 ;  /* 0x0004780c01007387 */ /* 0x0001e80000100800 */
[----:B-1----:R-:W2:Y:S01]  /*68e0*/  LDL.LU R4, [R1+0x490] ;  /* 0x0004900001047983 */ /* 0x002ea20000300800 */
[----:B---3--:R-:W-:-:S04]  /*68f0*/  FADD.FTZ R2, -R5, R2 ;  /* 0x0000000205027221 */ /* 0x008fc80000010100 */
[----:B0-----:R-:W-:Y:S02]  /*6900*/  FMUL.FTZ R12, R0, R2 ;  /* 0x00000002000c7220 */ /* 0x001fe40000410000 */
[----:B------:R-:W-:Y:S02]  /*6910*/  FMUL.FTZ R2, R3, R17 ;  /* 0x0000001103027220 */ /* 0x000fe40000410000 */
[----:B------:R-:W3:Y:S01]  /*6920*/  LDL.LU R3, [R1+0x48c] ;  /* 0x00048c0001037983 */ /* 0x000ee20000300800 */
[----:B----4-:R-:W-:-:S03]  /*6930*/  FADD.FTZ R20, R21, R20 ;  /* 0x0000001415147221 */ /* 0x010fc60000010000 */
[----:B------:R-:W-:Y:S04]  /*6940*/  STL [R1+0x8c], R12 ;  /* 0x00008c0c01007387 */ /* 0x000fe80000100800 */
[----:B------:R-:W-:Y:S04]  /*6950*/  STL [R1+0x480], R20 ;  /* 0x0004801401007387 */ /* 0x000fe80000100800 */
[----:B------:R-:W4:Y:S01]  /*6960*/  LDL R16, [R1+0x630] ;  /* 0x0006300001107983 */ /* 0x000f220000100800 */
[----:B------:R-:W-:Y:S02]  /*6970*/  FFMA.FTZ R15, R21, R12, R15 ;  /* 0x0000000c150f7223 */ /* 0x000fe4000001000f */
[----:B------:R-:W-:-:S03]  /*6980*/  FFMA.FTZ R2, R9, R21, R2 ;  /* 0x0000001509027223 */ /* 0x000fc60000010002 */
[----:B------:R0:W-:Y:S01]  /*6990*/  STL [R1+0x47c], R15 ;  /* 0x00047c0f01007387 */ /* 0x0001e20000100800 */
[C---:B------:R-:W-:Y:S02]  /*69a0*/  FADD.FTZ R13, R17.reuse, R13 ;  /* 0x0000000d110d7221 */ /* 0x040fe40000010000 */
[----:B--2---:R-:W-:Y:S01]  /*69b0*/  FFMA.FTZ R11, R17, R12, R11 ;  /* 0x0000000c110b7223 */ /* 0x004fe2000001000b */
[----:B0-----:R-:W2:Y:S04]  /*69c0*/  LDL.LU R15, [R1+0x498] ;  /* 0x00049800010f7983 */ /* 0x001ea80000300800 */
[----:B------:R-:W-:Y:S04]  /*69d0*/  STL [R1+0x1c4], R2 ;  /* 0x0001c40201007387 */ /* 0x000fe80000100800 */
[----:B------:R-:W2:Y:S01]  /*69e0*/  LDL.LU R9, [R1+0x494] ;  /* 0x0004940001097983 */ /* 0x000ea20000300800 */
[----:B------:R-:W-:-:S03]  /*69f0*/  FADD.FTZ R4, R22, R4 ;  /* 0x0000000416047221 */ /* 0x000fc60000010000 */
[----:B------:R-:W2:Y:S04]  /*6a00*/  LDL R12, [R1+0x554] ;  /* 0x00055400010c7983 */ /* 0x000ea80000100800 */
[----:B------:R0:W-:Y:S04]  /*6a10*/  STL [R1+0x488], R13 ;  /* 0x0004880d01007387 */ /* 0x0001e80000100800 */
[----:B0-----:R-:W2:Y:S04]  /*6a20*/  LDL.LU R13, [R1+0x4a0] ;  /* 0x0004a000010d7983 */ /* 0x001ea80000300800 */
[----:B------:R-:W-:Y:S04]  /*6a30*/  STL [R1+0x484], R11 ;  /* 0x0004840b01007387 */ /* 0x000fe80000100800 */
[----:B------:R0:W-:Y:S04]  /*6a40*/  STL [R1+0x490], R4 ;  /* 0x0004900401007387 */ /* 0x0001e80000100800 */
[----:B0-----:R-:W2:Y:S01]  /*6a50*/  LDL.LU R4, [R1+0x49c] ;  /* 0x00049c0001047983 */ /* 0x001ea20000300800 */
[----:B------:R-:W-:-:S04]  /*6a60*/  FADD.FTZ R2, -R5, R14 ;  /* 0x0000000e05027221 */ /* 0x000fc80000010100 */
[----:B------:R-:W-:Y:S02]  /*6a70*/  FMUL.FTZ R11, R0, R2 ;  /* 0x00000002000b7220 */ /* 0x000fe40000410000 */
[----:B------:R-:W-:-:S03]  /*6a80*/  FMUL.FTZ R2, R10, R18 ;  /* 0x000000120a027220 */ /* 0x000fc60000410000 */
[----:B------:R-:W-:Y:S04]  /*6a90*/  STL [R1+0x88], R11 ;  /* 0x0000880b01007387 */ /* 0x000fe80000100800 */
[----:B------:R-:W2:Y:S04]  /*6aa0*/  LDL R10, [R1+0x558] ;  /* 0x00055800010a7983 */ /* 0x000ea80000100800 */
[----:B------:R-:W2:Y:S01]  /*6ab0*/  LDL.LU R14, [R1+0x4a8] ;  /* 0x0004a800010e7983 */ /* 0x000ea20000300800 */
[----:B---3--:R-:W-:-:S05]  /*6ac0*/  FFMA.FTZ R3, R22, R11, R3 ;  /* 0x0000000b16037223 */ /* 0x008fca0000010003 */
[----:B------:R0:W-:Y:S01]  /*6ad0*/  STL [R1+0x48c], R3 ;  /* 0x00048c0301007387 */ /* 0x0001e20000100800 */
[----:B----4-:R-:W-:-:S03]  /*6ae0*/  FFMA.FTZ R16, R16, R22, R2 ;  /* 0x0000001610107223 */ /* 0x010fc60000010002 */
[----:B0-----:R-:W3:Y:S01]  /*6af0*/  LDL.LU R3, [R1+0x4a4] ;  /* 0x0004a40001037983 */ /* 0x001ee20000300800 */
[----:B------:R-:W-:-:S03]  /*6b00*/  FADD.FTZ R2, -R5, R6 ;  /* 0x0000000605027221 */ /* 0x000fc60000010100 */
[----:B------:R-:W4:Y:S04]  /*6b10*/  LDL.LU R6, [R1+0x700] ;  /* 0x0007000001067983 */ /* 0x000f280000300800 */
[----:B------:R-:W-:Y:S04]  /*6b20*/  STL [R1+0x1c0], R16 ;  /* 0x0001c01001007387 */ /* 0x000fe80000100800 */
[----:B------:R-:W-:Y:S01]  /*6b30*/  STL [R1+0x690], R11 ;  /* 0x0006900b01007387 */ /* 0x000fe20000100800 */
[C---:B--2---:R-:W-:Y:S02]  /*6b40*/  FADD.FTZ R15, R18.reuse, R15 ;  /* 0x0000000f120f7221 */ /* 0x044fe40000010000 */
[----:B------:R-:W-:-:S05]  /*6b50*/  FFMA.FTZ R9, R18, R11, R9 ;  /* 0x0000000b12097223 */ /* 0x000fca0000010009 */
[----:B------:R0:W-:Y:S04]  /*6b60*/  STL [R1+0x494], R9 ;  /* 0x0004940901007387 */ /* 0x0001e80000100800 */
[----:B------:R-:W-:Y:S01]  /*6b70*/  STL [R1+0x498], R15 ;  /* 0x0004980f01007387 */ /* 0x000fe20000100800 */
[----:B0-----:R-:W-:Y:S02]  /*6b80*/  FMUL.FTZ R9, R0, R2 ;  /* 0x0000000200097220 */ /* 0x001fe40000410000 */
[C---:B------:R-:W-:Y:S02]  /*6b90*/  FADD.FTZ R13, R23.reuse, R13 ;  /* 0x0000000d170d7221 */ /* 0x040fe40000010000 */
[----:B------:R-:W-:Y:S02]  /*6ba0*/  FMUL.FTZ R2, R12, R19 ;  /* 0x000000130c027220 */ /* 0x000fe40000410000 */
[----:B------:R-:W2:Y:S04]  /*6bb0*/  LDL R12, [R1+0x5dc] ;  /* 0x0005dc00010c7983 */ /* 0x000ea80000100800 */
[----:B------:R0:W-:Y:S01]  /*6bc0*/  STL [R1+0x4a0], R13 ;  /* 0x0004a00d01007387 */ /* 0x0001e20000100800 */
[----:B------:R-:W-:-:S03]  /*6bd0*/  FFMA.FTZ R4, R23, R9, R4 ;  /* 0x0000000917047223 */ /* 0x000fc60000010004 */
[----:B0-----:R-:W2:Y:S04]  /*6be0*/  LDL.LU R13, [R1+0x4b0] ;  /* 0x0004b000010d7983 */ /* 0x001ea80000300800 */
[----:B------:R-:W-:Y:S04]  /*6bf0*/  STL [R1+0x7c], R9 ;  /* 0x00007c0901007387 */ /* 0x000fe80000100800 */
[----:B------:R-:W2:Y:S04]  /*6c00*/  LDL.LU R11, [R1+0x4ac] ;  /* 0x0004ac00010b7983 */ /* 0x000ea80000300800 */
[----:B------:R0:W-:Y:S04]  /*6c10*/  STL [R1+0x49c], R4 ;  /* 0x00049c0401007387 */ /* 0x0001e80000100800 */
[----:B0-----:R-:W2:Y:S01]  /*6c20*/  LDL R4, [R1+0x62c] ;  /* 0x00062c0001047983 */ /* 0x001ea20000100800 */
[----:B------:R-:W-:-:S02]  /*6c30*/  FADD.FTZ R14, R19, R14 ;  /* 0x0000000e130e7221 */ /* 0x000fc40000010000 */
[----:B------:R-:W-:Y:S01]  /*6c40*/  FFMA.FTZ R10, R10, R23, R2 ;  /* 0x000000170a0a7223 */ /* 0x000fe20000010002 */
[----:B------:R0:W-:Y:S01]  /*6c50*/  STL [R1+0x694], R9 ;  /* 0x0006940901007387 */ /* 0x0001e20000100800 */
[----:B---3--:R-:W-:-:S03]  /*6c60*/  FFMA.FTZ R3, R19, R9, R3 ;  /* 0x0000000913037223 */ /* 0x008fc60000010003 */
[----:B0-----:R-:W3:Y:S01]  /*6c70*/  LDL.LU R9, [R1+0xe4] ;  /* 0x0000e40001097983 */ /* 0x001ee20000300800 */
[----:B----4-:R-:W-:-:S03]  /*6c80*/  SHF.L.U32 R2, R6, 0x4, RZ ;  /* 0x0000000406027819 */ /* 0x010fc600000006ff */
[----:B------:R-:W-:Y:S04]  /*6c90*/  STL [R1+0x4a8], R14 ;  /* 0x0004a80e01007387 */ /* 0x000fe80000100800 */
[----:B------:R0:W-:Y:S04]  /*6ca0*/  STL [R1+0x4a4], R3 ;  /* 0x0004a40301007387 */ /* 0x0001e80000100800 */
[----:B------:R-:W-:Y:S04]  /*6cb0*/  STL [R1+0x1b8], R10 ;  /* 0x0001b80a01007387 */ /* 0x000fe80000100800 */
[----:B------:R1:W-:Y:S01]  /*6cc0*/  STL [R1+0x698], R10 ;  /* 0x0006980a01007387 */ /* 0x0003e20000100800 */
[----:B0-----:R-:W-:-:S03]  /*6cd0*/  FADD.FTZ R3, -R5, R7 ;  /* 0x0000000705037221 */ /* 0x001fc60000010100 */
[----:B------:R0:W-:Y:S01]  /*6ce0*/  STL [R1+0xb4], R2 ;  /* 0x0000b40201007387 */ /* 0x0001e20000100800 */
[----:B------:R-:W-:Y:S01]  /*6cf0*/  FMUL.FTZ R7, R0, R3 ;  /* 0x0000000300077220 */ /* 0x000fe20000410000 */
[----:B-1----:R-:W-:Y:S02]  /*6d00*/  SHF.R.U32.HI R10, RZ, 0x1c, R6 ;  /* 0x0000001cff0a7819 */ /* 0x002fe40000011606 */
[----:B0-----:R-:W-:-:S04]  /*6d10*/  IADD3 R2, P1, R2, c[0x0][0x188], RZ ;  /* 0x0000620002027a10 */ /* 0x001fc80007f3e0ff */
[----:B------:R-:W-:-:S05]  /*6d20*/  IADD3.X R3, R10, c[0x0][0x18c], RZ, P1, !PT ;  /* 0x000063000a037a10 */ /* 0x000fca0000ffe4ff */
[----:B------:R0:W4:Y:S02]  /*6d30*/  LDG.E.128 R20, [R2.64] ;  /* 0x0000000402147981 */ /* 0x000124000c1e1d00 */
[----:B0-----:R-:W-:-:S04]  /*6d40*/  IADD3 R2, P1, R28, c[0x0][0x190], RZ ;  /* 0x000064001c027a10 */ /* 0x001fc80007f3e0ff */
[----:B------:R-:W-:Y:S01]  /*6d50*/  IADD3.X R3, R29, c[0x0][0x194], RZ, P1, !PT ;  /* 0x000065001d037a10 */ /* 0x000fe20000ffe4ff */
[----:B--2---:R-:W-:Y:S02]  /*6d60*/  FMUL.FTZ R12, R12, R24 ;  /* 0x000000180c0c7220 */ /* 0x004fe40000410000 */
[----:B------:R-:W-:-:S03]  /*6d70*/  FADD.FTZ R13, R8, R13 ;  /* 0x0000000d080d7221 */ /* 0x000fc60000010000 */
[----:B------:R0:W2:Y:S04]  /*6d80*/  LDG.E R3, [R2.64] ;  /* 0x0000000402037981 */ /* 0x0000a8000c1e1900 */
[----:B------:R-:W-:Y:S01]  /*6d90*/  STL [R1+0xb0], R10 ;  /* 0x0000b00a01007387 */ /* 0x000fe20000100800 */
[----:B------:R-:W-:-:S03]  /*6da0*/  FFMA.FTZ R11, R8, R7, R11 ;  /* 0x00000007080b7223 */ /* 0x000fc6000001000b */
[----:B------:R-:W-:Y:S04]  /*6db0*/  STL [R1+0x9c], R7 ;  /* 0x00009c0701007387 */ /* 0x000fe80000100800 */
[----:B------:R-:W-:Y:S01]  /*6dc0*/  STL [R1+0x4b0], R13 ;  /* 0x0004b00d01007387 */ /* 0x000fe20000100800 */
[----:B------:R-:W-:-:S03]  /*6dd0*/  FFMA.FTZ R8, R4, R8, R12 ;  /* 0x0000000804087223 */ /* 0x000fc6000001000c */
[----:B------:R1:W2:Y:S04]  /*6de0*/  LDL R4, [R1+0x29c] ;  /* 0x00029c0001047983 */ /* 0x0002a80000100800 */
[----:B------:R-:W-:Y:S01]  /*6df0*/  STL [R1+0x4ac], R11 ;  /* 0x0004ac0b01007387 */ /* 0x000fe20000100800 */
[----:B---3--:R-:W-:Y:S02]  /*6e00*/  SHF.L.U32 R28, R9, 0x2, RZ ;  /* 0x00000002091c7819 */ /* 0x008fe400000006ff */
[----:B------:R-:W-:Y:S02]  /*6e10*/  SHF.R.U32.HI R29, RZ, 0x1e, R9 ;  /* 0x0000001eff1d7819 */ /* 0x000fe40000011609 */
[----:B0-----:R-:W-:Y:S01]  /*6e20*/  @P0 IADD3 R2, P1, R28, c[0x0][0x198], RZ ;  /* 0x000066001c020a10 */ /* 0x001fe20007f3e0ff */
[----:B----4-:R0:W-:Y:S04]  /*6e30*/  STL [R1+0x6fc], R23 ;  /* 0x0006fc1701007387 */ /* 0x0101e80000100800 */
[----:B0-----:R-:W3:Y:S04]  /*6e40*/  LDL.LU R23, [R1+0xc8] ;  /* 0x0000c80001177983 */ /* 0x001ee80000300800 */
[----:B------:R1:W4:Y:S04]  /*6e50*/  LDL R11, [R1+0x298] ;  /* 0x00029800010b7983 */ /* 0x0003280000100800 */
[----:B------:R-:W3:Y:S04]  /*6e60*/  LDL.LU R10, [R1+0xc0] ;  /* 0x0000c000010a7983 */ /* 0x000ee80000300800 */
[----:B------:R-:W-:Y:S04]  /*6e70*/  STL [R1+0x1e0], R8 ;  /* 0x0001e00801007387 */ /* 0x000fe80000100800 */
[----:B------:R0:W-:Y:S04]  /*6e80*/  STL [R1+0x69c], R8 ;  /* 0x00069c0801007387 */ /* 0x0001e80000100800 */
[----:B0-----:R-:W3:Y:S04]  /*6e90*/  LDL.LU R8, [R1+0xe0] ;  /* 0x0000e00001087983 */ /* 0x001ee80000300800 */
[----:B--2---:R0:W-:Y:S02]  /*6ea0*/  STL [R1], R3 ;  /* 0x0000000301007387 */ /* 0x0041e40000100800 */
[----:B0-----:R-:W-:-:S05]  /*6eb0*/  @P0 IADD3.X R3, R29, c[0x0][0x19c], RZ, P1, !PT ;  /* 0x000067001d030a10 */ /* 0x001fca0000ffe4ff */
[----:B------:R0:W2:Y:S02]  /*6ec0*/  @P0 LDG.E R4, [R2.64] ;  /* 0x0000000402040981 */ /* 0x0000a4000c1e1900 */
[----:B0-----:R-:W-:-:S04]  /*6ed0*/  IADD3 R2, P1, R28, c[0x0][0x190], RZ ;  /* 0x000064001c027a10 */ /* 0x001fc80007f3e0ff */
[----:B------:R-:W-:-:S06]  /*6ee0*/  IADD3.X R3, R29, c[0x0][0x194], RZ, P1, !PT ;  /* 0x000065001d037a10 */ /* 0x000fcc0000ffe4ff */
[----:B------:R0:W4:Y:S01]  /*6ef0*/  LDG.E R3, [R2.64] ;  /* 0x0000000402037981 */ /* 0x000122000c1e1900 */
[----:B---3--:R-:W-:Y:S02]  /*6f00*/  SHF.L.U32 R28, R8, 0x2, RZ ;  /* 0x00000002081c7819 */ /* 0x008fe400000006ff */
[----:B------:R-:W-:Y:S02]  /*6f10*/  SHF.R.U32.HI R29, RZ, 0x1e, R8 ;  /* 0x0000001eff1d7819 */ /* 0x000fe40000011608 */
[----:B0-----:R-:W-:Y:S01]  /*6f20*/  @P0 IADD3 R2, P1, R28, c[0x0][0x198], RZ ;  /* 0x000066001c020a10 */ /* 0x001fe20007f3e0ff */
[----:B--2---:R0:W-:Y:S04]  /*6f30*/  @P0 STL [R1+0x29c], R4 ;  /* 0x00029c0401000387 */ /* 0x0041e80000100800 */
[----:B0-----:R1:W2:Y:S04]  /*6f40*/  LDL R4, [R1+0x294] ;  /* 0x0002940001047983 */ /* 0x0012a80000100800 */
[----:B------:R-:W3:Y:S04]  /*6f50*/  LDL.LU R9, [R1+0xc4] ;  /* 0x0000c40001097983 */ /* 0x000ee80000300800 */
[----:B----4-:R0:W-:Y:S04]  /*6f60*/  STL [R1+0x4], R3 ;  /* 0x0000040301007387 */ /* 0x0101e80000100800 */
[----:B------:R1:W4:Y:S01]  /*6f70*/  LDL R8, [R1+0x290] ;  /* 0x0002900001087983 */ /* 0x0003220000100800 */
[----:B0-----:R-:W-:-:S05]  /*6f80*/  @P0 IADD3.X R3, R29, c[0x0][0x19c], RZ, P1, !PT ;  /* 0x000067001d030a10 */ /* 0x001fca0000ffe4ff */
[----:B------:R0:W2:Y:S02]  /*6f90*/  @P0 LDG.E R11, [R2.64] ;  /* 0x00000004020b0981 */ /* 0x0000a4000c1e1900 */
[----:B0-----:R-:W-:-:S04]  /*6fa0*/  IADD3 R2, P1, R28, c[0x0][0x190], RZ ;  /* 0x000064001c027a10 */ /* 0x001fc80007f3e0ff */
[----:B------:R-:W-:-:S06]  /*6fb0*/  IADD3.X R3, R29, c[0x0][0x194], RZ, P1, !PT ;  /* 0x000065001d037a10 */ /* 0x000fcc0000ffe4ff */
[----:B------:R0:W3:Y:S01]  /*6fc0*/  LDG.E R3, [R2.64] ;  /* 0x0000000402037981 */ /* 0x0000e2000c1e1900 */
[----:B------:R-:W-:Y:S02]  /*6fd0*/  SHF.L.U32 R28, R23, 0x2, RZ ;  /* 0x00000002171c7819 */ /* 0x000fe400000006ff */
[----:B------:R-:W-:Y:S02]  /*6fe0*/  SHF.R.U32.HI R29, RZ, 0x1e, R23 ;  /* 0x0000001eff1d7819 */ /* 0x000fe40000011617 */
[----:B0-----:R-:W-:Y:S01]  /*6ff0*/  @P0 IADD3 R2, P1, R28, c[0x0][0x198], RZ ;  /* 0x000066001c020a10 */ /* 0x001fe20007f3e0ff */
[----:B--2---:R0:W-:Y:S04]  /*7000*/  @P0 STL [R1+0x298], R11 ;  /* 0x0002980b01000387 */ /* 0x0041e80000100800 */
[----:B0-----:R-:W2:Y:S04]  /*7010*/  LDL.LU R11, [R1+0xcc] ;  /* 0x0000cc00010b7983 */ /* 0x001ea80000300800 */
[----:B---3--:R0:W-:Y:S02]  /*7020*/  STL [R1+0x10], R3 ;  /* 0x0000100301007387 */ /* 0x0081e40000100800 */
[----:B0-----:R-:W-:-:S05]  /*7030*/  @P0 IADD3.X R3, R29, c[0x0][0x19c], RZ, P1, !PT ;  /* 0x000067001d030a10 */ /* 0x001fca0000ffe4ff */
[----:B------:R0:W3:Y:S02]  /*7040*/  @P0 LDG.E R4, [R2.64] ;  /* 0x0000000402040981 */ /* 0x0000e4000c1e1900 */
[----:B0-----:R-:W-:Y:S02]  /*7050*/  IADD3 R2, P1, R28, c[0x0][0x190], RZ ;  /* 0x000064001c027a10 */ /* 0x001fe40007f3e0ff */
[----:B------:R-:W-:Y:S02]  /*7060*/  SHF.L.U32 R28, R10, 0x2, RZ ;  /* 0x000000020a1c7819 */ /* 0x000fe400000006ff */
[----:B------:R-:W-:Y:S02]  /*7070*/  IADD3.X R3, R29, c[0x0][0x194], RZ, P1, !PT ;  /* 0x000065001d037a10 */ /* 0x000fe40000ffe4ff */
[----:B------:R-:W-:-:S03]  /*7080*/  SHF.R.U32.HI R29, RZ, 0x1e, R10 ;  /* 0x0000001eff1d7819 */ /* 0x000fc6000001160a */
[----:B------:R0:W2:Y:S02]  /*7090*/  LDG.E R23, [R2.64] ;  /* 0x0000000402177981 */ /* 0x0000a4000c1e1900 */
[----:B0-----:R-:W-:-:S04]  /*70a0*/  @P0 IADD3 R2, P1, R28, c[0x0][0x198], RZ ;  /* 0x000066001c020a10 */ /* 0x001fc80007f3e0ff */
[----:B------:R-:W-:-:S05]  /*70b0*/  @P0 IADD3.X R3, R29, c[0x0][0x19c], RZ, P1, !PT ;  /* 0x000067001d030a10 */ /* 0x000fca0000ffe4ff */
[----:B----4-:R0:W4:Y:S04]  /*70c0*/  @P0 LDG.E R8, [R2.64] ;  /* 0x0000000402080981 */ /* 0x010128000c1e1900 */
[----:B---3--:R3:W-:Y:S04]  /*70d0*/  @P0 STL [R1+0x294], R4 ;  /* 0x0002940401000387 */ /* 0x0087e80000100800 */
[----:B---3--:R1:W3:Y:S01]  /*70e0*/  LDL R4, [R1+0x1ec] ;  /* 0x0001ec0001047983 */ /* 0x0082e20000100800 */
[----:B0-----:R-:W-:Y:S02]  /*70f0*/  IADD3 R2, P1, R28, c[0x0][0x190], RZ ;  /* 0x000064001c027a10 */ /* 0x001fe40007f3e0ff */
[----:B------:R-:W-:-:S02]  /*7100*/  SHF.L.U32 R28, R9, 0x2, RZ ;  /* 0x00000002091c7819 */ /* 0x000fc400000006ff */
[----:B------:R-:W-:Y:S02]  /*7110*/  IADD3.X R3, R29, c[0x0][0x194], RZ, P1, !PT ;  /* 0x000065001d037a10 */ /* 0x000fe40000ffe4ff */
[----:B------:R-:W-:Y:S01]  /*7120*/  SHF.R.U32.HI R29, RZ, 0x1e, R9 ;  /* 0x0000001eff1d7819 */ /* 0x000fe20000011609 */
[----:B----4-:R0:W-:Y:S04]  /*7130*/  @P0 STL [R1+0x290], R8 ;  /* 0x0002900801000387 */ /* 0x0101e80000100800 */
[----:B0-----:R1:W4:Y:S04]  /*7140*/  LDL R8, [R1+0x1e8] ;  /* 0x0001e80001087983 */ /* 0x0013280000100800 */
[----:B--2---:R0:W-:Y:S04]  /*7150*/  STL [R1+0x18], R23 ;  /* 0x0000181701007387 */ /* 0x0041e80000100800 */
[----:B0-----:R0:W2:Y:S02]  /*7160*/  LDG.E R23, [R2.64] ;  /* 0x0000000402177981 */ /* 0x0010a4000c1e1900 */
[----:B0-----:R-:W-:-:S04]  /*7170*/  @P0 IADD3 R2, P1, R28, c[0x0][0x198], RZ ;  /* 0x000066001c020a10 */ /* 0x001fc80007f3e0ff */
[----:B------:R-:W-:-:S05]  /*7180*/  @P0 IADD3.X R3, R29, c[0x0][0x19c], RZ, P1, !PT ;  /* 0x000067001d030a10 */ /* 0x000fca0000ffe4ff */
[----:B---3--:R0:W3:Y:S02]  /*7190*/  @P0 LDG.E R4, [R2.64] ;  /* 0x0000000402040981 */ /* 0x0080e4000c1e1900 */
[----:B0-----:R-:W-:Y:S02]  /*71a0*/  IADD3 R2, P1, R28, c[0x0][0x190], RZ ;  /* 0x000064001c027a10 */ /* 0x001fe40007f3e0ff */
[----:B------:R-:W-:Y:S02]  /*71b0*/  SHF.L.U32 R28, R11, 0x2, RZ ;  /* 0x000000020b1c7819 */ /* 0x000fe400000006ff */
[----:B------:R-:W-:Y:S02]  /*71c0*/  IADD3.X R3, R29, c[0x0][0x194], RZ, P1, !PT ;  /* 0x000065001d037a10 */ /* 0x000fe40000ffe4ff */
[----:B------:R-:W-:Y:S01]  /*71d0*/  SHF.R.U32.HI R29, RZ, 0x1e, R11 ;  /* 0x0000001eff1d7819 */ /* 0x000fe2000001160b */
[----:B---3--:R0:W-:Y:S04]  /*71e0*/  @P0 STL [R1+0x1ec], R4 ;  /* 0x0001ec0401000387 */ /* 0x0081e80000100800 */
[----:B0-----:R1:W3:Y:S04]  /*71f0*/  LDL R4, [R1+0x1e4] ;  /* 0x0001e40001047983 */ /* 0x0012e80000100800 */
[----:B------:R-:W3:Y:S04]  /*7200*/  LDL.LU R10, [R1+0x34] ;  /* 0x00003400010a7983 */ /* 0x000ee80000300800 */
[----:B--2---:R0:W-:Y:S04]  /*7210*/  STL [R1+0x54], R23 ;  /* 0x0000541701007387 */ /* 0x0041e80000100800 */
[----:B------:R-:W2:Y:S04]  /*7220*/  LDL.LU R9, [R1+0x48] ;  /* 0x0000480001097983 */ /* 0x000ea80000300800 */
[----:B0-----:R0:W2:Y:S02]  /*7230*/  LDG.E R23, [R2.64] ;  /* 0x0000000402177981 */ /* 0x0010a4000c1e1900 */
[----:B0-----:R-:W-:-:S04]  /*7240*/  @P0 IADD3 R2, P1, R28, c[0x0][0x198], RZ ;  /* 0x000066001c020a10 */ /* 0x001fc80007f3e0ff */
[----:B------:R-:W-:-:S05]  /*7250*/  @P0 IADD3.X R3, R29, c[0x0][0x19c], RZ, P1, !PT ;  /* 0x000067001d030a10 */ /* 0x000fca0000ffe4ff */
[----:B----4-:R0:W4:Y:S02]  /*7260*/  @P0 LDG.E R8, [R2.64] ;  /* 0x0000000402080981 */ /* 0x010124000c1e1900 */
[----:B0-----:R-:W-:Y:S02]  /*7270*/  IADD3 R2, P1, R28, c[0x0][0x190], RZ ;  /* 0x000064001c027a10 */ /* 0x001fe40007f3e0ff */
[----:B------:R-:W-:Y:S02]  /*7280*/  SHF.L.U32 R28, R6, 0x2, RZ ;  /* 0x00000002061c7819 */ /* 0x000fe400000006ff */
[----:B------:R-:W-:Y:S02]  /*7290*/  IADD3.X R3, R29, c[0x0][0x194], RZ, P1, !PT ;  /* 0x000065001d037a10 */ /* 0x000fe40000ffe4ff */
[----:B------:R-:W-:Y:S01]  /*72a0*/  SHF.R.U32.HI R29, RZ, 0x1e, R6 ;  /* 0x0000001eff1d7819 */ /* 0x000fe20000011606 */
[----:B----4-:R0:W-:Y:S01]  /*72b0*/  @P0 STL [R1+0x1e8], R8 ;  /* 0x0001e80801000387 */ /* 0x0101e20000100800 */
[----:B------:R-:W-:-:S03]  /*72c0*/  HFMA2.MMA R14, -RZ, RZ, 0, 9.5367431640625e-07 ;  /* 0x00000010ff0e7435 */ /* 0x000fc600000001ff */
[----:B------:R-:W4:Y:S04]  /*72d0*/  LDL.LU R11, [R1+0x4b4] ;  /* 0x0004b400010b7983 */ /* 0x000f280000300800 */
[----:B0-----:R0:W4:Y:S02]  /*72e0*/  LDG.E R8, [R2.64] ;  /* 0x0000000402087981 */ /* 0x001124000c1e1900 */
[----:B0-----:R-:W-:-:S04]  /*72f0*/  @P0 IADD3 R2, P1, R28, c[0x0][0x198], RZ ;  /* 0x000066001c020a10 */ /* 0x001fc80007f3e0ff */
[----:B------:R-:W-:-:S05]  /*7300*/  @P0 IADD3.X R3, R29, c[0x0][0x19c], RZ, P1, !PT ;  /* 0x000067001d030a10 */ /* 0x000fca0000ffe4ff */
[----:B---3--:R0:W3:Y:S01]  /*7310*/  @P0 LDG.E R4, [R2.64] ;  /* 0x0000000402040981 */ /* 0x0080e2000c1e1900 */
[----:B------:R-:W-:-:S03]  /*7320*/  IMAD.WIDE.U32 R12, R6, R14, c[0x0][0x210] ;  /* 0x00008400060c7625 */ /* 0x000fc600078e000e */
[----:B--2---:R2:W-:Y:S01]  /*7330*/  STL [R1+0x58], R23 ;  /* 0x0000581701007387 */ /* 0x0045e20000100800 */
[----:B------:R-:W-:-:S03]  /*7340*/  IMAD.WIDE.U32 R16, R6, R14, c[0x0][0x208] ;  /* 0x0000820006107625 */ /* 0x000fc600078e000e */
[----:B------:R-:W4:Y:S01]  /*7350*/  LDG.E.128 R12, [R12.64] ;  /* 0x000000040c0c7981 */ /* 0x000f22000c1e1d00 */
[----:B0-----:R-:W-:-:S03]  /*7360*/  IADD3 R2, P1, R28, c[0x0][0x190], RZ ;  /* 0x000064001c027a10 */ /* 0x001fc60007f3e0ff */
[----:B------:R-:W4:Y:S01]  /*7370*/  LDG.E.128 R16, [R16.64] ;  /* 0x0000000410107981 */ /* 0x000f22000c1e1d00 */
[----:B------:R-:W-:-:S03]  /*7380*/  IADD3.X R3, R29, c[0x0][0x194], RZ, P1, !PT ;  /* 0x000065001d037a10 */ /* 0x000fc60000ffe4ff */
[----:B--2---:R-:W2:Y:S04]  /*7390*/  LDL.LU R23, [R1+0x4bc] ;  /* 0x0004bc0001177983 */ /* 0x004ea80000300800 */
[----:B------:R-:W2:Y:S04]  /*73a0*/  LDL R6, [R1+0x550] ;  /* 0x0005500001067983 */ /* 0x000ea80000100800 */
[----:B------:R-:W2:Y:S04]  /*73b0*/  LDL.LU R28, [R1+0x4c0] ;  /* 0x0004c000011c7983 */ /* 0x000ea80000300800 */
[----:B------:R-:W2:Y:S04]  /*73c0*/  LDL R29, [R1+0x54c] ;  /* 0x00054c00011d7983 */ /* 0x000ea80000100800 */
[----:B---3--:R0:W-:Y:S04]  /*73d0*/  @P0 STL [R1+0x1e4], R4 ;  /* 0x0001e40401000387 */ /* 0x0081e80000100800 */
[----:B0-----:R0:W3:Y:S04]  /*73e0*/  LDG.E R4, [R2.64] ;  /* 0x0000000402047981 */ /* 0x0010e8000c1e1900 */
[----:B0-----:R-:W2:Y:S04]  /*73f0*/  LDL.LU R2, [R1+0x44] ;  /* 0x0000440001027983 */ /* 0x001ea80000300800 */
[----:B------:R-:W2:Y:S04]  /*7400*/  LDL.LU R3, [R1+0x4b8] ;  /* 0x0004b80001037983 */ /* 0x000ea80000300800 */
[----:B----4-:R0:W-:Y:S04]  /*7410*/  STL [R1+0x74], R8 ;  /* 0x0000740801007387 */ /* 0x0101e80000100800 */
[----:B0-----:R-:W4:Y:S04]  /*7420*/  LDL.LU R8, [R1+0x4c8] ;  /* 0x0004c80001087983 */ /* 0x001f280000300800 */
[----:B---3--:R0:W-:Y:S04]  /*7430*/  STL [R1+0x78], R4 ;  /* 0x0000780401007387 */ /* 0x0081e80000100800 */
[----:B0-----:R-:W3:Y:S01]  /*7440*/  LDL.LU R4, [R1+0x4c4] ;  /* 0x0004c40001047983 */ /* 0x001ee20000300800 */
[----:B------:R-:W-:-:S02]  /*7450*/  FFMA.FTZ R11, R24, R7, R11 ;  /* 0x00000007180b7223 */ /* 0x000fc4000001000b */
[----:B--2---:R-:W-:Y:S02]  /*7460*/  FADD.FTZ R2, -R5, R2 ;  /* 0x0000000205027221 */ /* 0x004fe40000010100 */
[----:B------:R-:W-:Y:S01]  /*7470*/  FADD.FTZ R3, R24, R3 ;  /* 0x0000000318037221 */ /* 0x000fe20000010000 */
[----:B------:R-:W-:Y:S01]  /*7480*/  MOV R24, R5 ;  /* 0x0000000500187202 */ /* 0x000fe20000000f00 */
[----:B------:R0:W-:Y:S01]  /*7490*/  STL [R1+0x4b4], R11 ;  /* 0x0004b40b01007387 */ /* 0x0001e20000100800 */
[----:B------:R-:W-:Y:S02]  /*74a0*/  FMUL.FTZ R5, R0, R2 ;  /* 0x0000000200057220 */ /* 0x000fe40000410000 */
[C---:B------:R-:W-:Y:S01]  /*74b0*/  FADD.FTZ R28, R10.reuse, R28 ;  /* 0x0000001c0a1c7221 */ /* 0x040fe20000010000 */
[----:B------:R-:W-:Y:S01]  /*74c0*/  STL [R1+0x4b8], R3 ;  /* 0x0004b80301007387 */ /* 0x000fe20000100800 */
[----:B------:R-:W-:-:S03]  /*74d0*/  FFMA.FTZ R23, R10, R5, R23 ;  /* 0x000000050a177223 */ /* 0x000fc60000010017 */
[----:B0-----:R-:W2:Y:S04]  /*74e0*/  LDL.LU R11, [R1+0x3c] ;  /* 0x00003c00010b7983 */ /* 0x001ea80000300800 */
[----:B------:R0:W-:Y:S01]  /*74f0*/  STL [R1+0x6a0], R7 ;  /* 0x0006a00701007387 */ /* 0x0001e20000100800 */
[----:B----4-:R-:W-:-:S03]  /*7500*/  FADD.FTZ R8, R25, R8 ;  /* 0x0000000819087221 */ /* 0x010fc60000010000 */
[----:B0-----:R-:W2:Y:S04]  /*7510*/  LDL R7, [R1+0x5d8] ;  /* 0x0005d80001077983 */ /* 0x001ea80000100800 */
[----:B------:R-:W-:Y:S04]  /*7520*/  STL [R1+0x70], R5 ;  /* 0x0000700501007387 */ /* 0x000fe80000100800 */
[----:B------:R-:W-:Y:S04]  /*7530*/  STL [R1+0x4c0], R28 ;  /* 0x0004c01c01007387 */ /* 0x000fe80000100800 */
[----:B------:R-:W2:Y:S04]  /*7540*/  LDL.LU R3, [R1+0x4d0] ;  /* 0x0004d00001037983 */ /* 0x000ea80000300800 */
[----:B------:R0:W-:Y:S04]  /*7550*/  STL [R1+0x4bc], R23 ;  /* 0x0004bc1701007387 */ /* 0x0001e80000100800 */
[----:B0-----:R-:W2:Y:S01]  /*7560*/  LDL.LU R23, [R1+0x4cc] ;  /* 0x0004cc0001177983 */ /* 0x001ea20000300800 */
[----:B------:R-:W-:-:S04]  /*7570*/  FMUL.FTZ R2, R29, R25 ;  /* 0x000000191d027220 */ /* 0x000fc80000410000 */
[----:B------:R-:W-:Y:S02]  /*7580*/  FFMA.FTZ R6, R6, R10, R2 ;  /* 0x0000000a06067223 */ /* 0x000fe40000010002 */
[----:B------:R-:W-:Y:S02]  /*7590*/  FADD.FTZ R2, -R24, R9 ;  /* 0x0000000918027221 */ /* 0x000fe40000010100 */
[----:B---3--:R-:W-:-:S05]  /*75a0*/  FFMA.FTZ R4, R25, R5, R4 ;  /* 0x0000000519047223 */ /* 0x008fca0000010004 */
[----:B------:R0:W-:Y:S04]  /*75b0*/  STL [R1+0x4c4], R4 ;  /* 0x0004c40401007387 */ /* 0x0001e80000100800 */
[----:B------:R3:W-:Y:S04]  /*75c0*/  STL [R1+0x4c8], R8 ;  /* 0x0004c80801007387 */ /* 0x0007e80000100800 */
[----:B0-----:R-:W4:Y:S04]  /*75d0*/  LDL R4, [R1+0x628] ;  /* 0x0006280001047983 */ /* 0x001f280000100800 */
[----:B------:R-:W4:Y:S04]  /*75e0*/  LDL.LU R25, [R1+0x4c] ;  /* 0x00004c0001197983 */ /* 0x000f280000300800 */
[----:B------:R-:W4:Y:S04]  /*75f0*/  LDL.LU R28, [R1+0x4d8] ;  /* 0x0004d800011c7983 */ /* 0x000f280000300800 */
[----:B------:R-:W4:Y:S04]  /*7600*/  LDL.LU R10, [R1+0x4d4] ;  /* 0x0004d400010a7983 */ /* 0x000f280000300800 */
[----:B------:R-:W-:Y:S04]  /*7610*/  STL [R1+0x6a4], R5 ;  /* 0x0006a40501007387 */ /* 0x000fe80000100800 */
[----:B------:R-:W-:Y:S04]  /*7620*/  STL [R1+0xcc], R6 ;  /* 0x0000cc0601007387 */ /* 0x000fe80000100800 */
[----:B------:R0:W-:Y:S04]  /*7630*/  STL [R1+0x6a8], R6 ;  /* 0x0006a80601007387 */ /* 0x0001e80000100800 */
[----:B------:R-:W4:Y:S04]  /*7640*/  LDL R9, [R1+0x544] ;  /* 0x0005440001097983 */ /* 0x000f280000100800 */
[----:B---3--:R-:W3:Y:S01]  /*7650*/  LDL.LU R8, [R1+0x4e0] ;  /* 0x0004e00001087983 */ /* 0x008ee20000300800 */
[----:B------:R-:W-:-:S02]  /*7660*/  FMUL.FTZ R29, R0, R2 ;  /* 0x00000002001d7220 */ /* 0x000fc40000410000 */
[----:B--2---:R-:W-:Y:S02]  /*7670*/  FADD.FTZ R3, R27, R3 ;  /* 0x000000031b037221 */ /* 0x004fe40000010000 */
[----:B------:R-:W-:Y:S02]  /*7680*/  FMUL.FTZ R2, R7, R26 ;  /* 0x0000001a07027220 */ /* 0x000fe40000410000 */
[----:B------:R-:W2:Y:S01]  /*7690*/  LDL.LU R7, [R1+0x4dc] ;  /* 0x0004dc0001077983 */ /* 0x000ea20000300800 */
[----:B------:R-:W-:-:S03]  /*76a0*/  FFMA.FTZ R23, R27, R29, R23 ;  /* 0x0000001d1b177223 */ /* 0x000fc60000010017 */
[----:B0-----:R-:W2:Y:S04]  /*76b0*/  LDL R6, [R1+0x548] ;  /* 0x0005480001067983 */ /* 0x001ea80000100800 */
[----:B------:R-:W2:Y:S04]  /*76c0*/  LDL.LU R5, [R1+0x4e8] ;  /* 0x0004e80001057983 */ /* 0x000ea80000300800 */
[----:B------:R0:W-:Y:S04]  /*76d0*/  STL [R1+0x4d0], R3 ;  /* 0x0004d00301007387 */ /* 0x0001e80000100800 */
[----:B0-----:R-:W2:Y:S04]  /*76e0*/  LDL.LU R3, [R1+0x4e4] ;  /* 0x0004e40001037983 */ /* 0x001ea80000300800 */
[----:B------:R-:W-:Y:S04]  /*76f0*/  STL [R1+0x6c], R29 ;  /* 0x00006c1d01007387 */ /* 0x000fe80000100800 */
[----:B------:R0:W-:Y:S04]  /*7700*/  STL [R1+0x4cc], R23 ;  /* 0x0004cc1701007387 */ /* 0x0001e80000100800 */
[----:B0-----:R-:W2:Y:S01]  /*7710*/  LDL.LU R23, [R1+0x6fc] ;  /* 0x0006fc0001177983 */ /* 0x001ea20000300800 */
[----:B----4-:R-:W-:-:S03]  /*7720*/  FFMA.FTZ R4, R4, R27, R2 ;  /* 0x0000001b04047223 */ /* 0x010fc60000010002 */
[----:B------:R-:W4:Y:S01]  /*7730*/  LDL.LU R27, [R1+0x6f8] ;  /* 0x0006f800011b7983 */ /* 0x000f220000300800 */
[----:B------:R-:W-:Y:S02]  /*7740*/  FADD.FTZ R2, -R24, R25 ;  /* 0x0000001918027221 */ /* 0x000fe40000010100 */
[C---:B------:R-:W-:Y:S01]  /*7750*/  FADD.FTZ R28, R26.reuse, R28 ;  /* 0x0000001c1a1c7221 */ /* 0x040fe20000010000 */
[----:B------:R-:W-:Y:S01]  /*7760*/  STL [R1+0x6ac], R29 ;  /* 0x0006ac1d01007387 */ /* 0x000fe20000100800 */
[----:B------:R-:W-:-:S03]  /*7770*/  FFMA.FTZ R10, R26, R29, R10 ;  /* 0x0000001d1a0a7223 */ /* 0x000fc6000001000a */
[----:B------:R-:W-:Y:S04]  /*7780*/  STL [R1+0xc4], R4 ;  /* 0x0000c40401007387 */ /* 0x000fe80000100800 */
[----:B------:R0:W-:Y:S04]  /*7790*/  STL [R1+0x4d8], R28 ;  /* 0x0004d81c01007387 */ /* 0x0001e80000100800 */
[----:B------:R1:W-:Y:S01]  /*77a0*/  STL [R1+0x6b0], R4 ;  /* 0x0006b00401007387 */ /* 0x0003e20000100800 */
[----:B0-----:R-:W-:-:S03]  /*77b0*/  FMUL.FTZ R28, R0, R2 ;  /* 0x00000002001c7220 */ /* 0x001fc60000410000 */
[----:B------:R0:W-:Y:S01]  /*77c0*/  STL [R1+0x4d4], R10 ;  /* 0x0004d40a01007387 */ /* 0x0001e20000100800 */
[----:B---3--:R-:W-:-:S03]  /*77d0*/  FADD.FTZ R8, R11, R8 ;  /* 0x000000080b087221 */ /* 0x008fc60000010000 */
[----:B------:R-:W-:Y:S04]  /*77e0*/  STL [R1+0x5c], R28 ;  /* 0x00005c1c01007387 */ /* 0x000fe80000100800 */
[----:B------:R3:W-:Y:S04]  /*77f0*/  STL [R1+0x4e0], R8 ;  /* 0x0004e00801007387 */ /* 0x0007e80000100800 */
[----:B-1----:R-:W3:Y:S01]  /*7800*/  LDL R4, [R1+0x5d4] ;  /* 0x0005d40001047983 */ /* 0x002ee20000100800 */
[----:B--2---:R-:W-:-:S05]  /*7810*/  FFMA.FTZ R7, R11, R28, R7 ;  /* 0x0000001c0b077223 */ /* 0x004fca0000010007 */
[----:B------:R1:W-:Y:S01]  /*7820*/  STL [R1+0x4dc], R7 ;  /* 0x0004dc0701007387 */ /* 0x0003e20000100800 */
[C---:B------:R-:W-:Y:S02]  /*7830*/  FADD.FTZ R22, -R24.reuse, R22 ;  /* 0x0000001618167221 */ /* 0x040fe40000010100 */
[----:B------:R-:W-:Y:S02]  /*7840*/  FADD.FTZ R23, -R24, R23 ;  /* 0x0000001718177221 */ /* 0x000fe40000010100 */
[----:B----4-:R-:W-:Y:S02]  /*7850*/  FMUL.FTZ R2, R9, R27 ;  /* 0x0000001b09027220 */ /* 0x010fe40000410000 */
[C---:B------:R-:W-:Y:S02]  /*7860*/  FADD.FTZ R5, R27.reuse, R5 ;  /* 0x000000051b057221 */ /* 0x040fe40000010000 */
[----:B------:R-:W-:Y:S02]  /*7870*/  FFMA.FTZ R26, R6, R11, R2 ;  /* 0x0000000b061a7223 */ /* 0x000fe40000010002 */
[----:B------:R-:W-:Y:S01]  /*7880*/  FFMA.FTZ R3, R27, R28, R3 ;  /* 0x0000001c1b037223 */ /* 0x000fe20000010003 */
[----:B------:R-:W2:Y:S04]  /*7890*/  LDL.LU R11, [R1+0x4f0] ;  /* 0x0004f000010b7983 */ /* 0x000ea80000300800 */
[----:B------:R4:W-:Y:S04]  /*78a0*/  STL [R1+0x4e8], R5 ;  /* 0x0004e80501007387 */ /* 0x0009e80000100800 */
[----:B0-----:R-:W2:Y:S04]  /*78b0*/  LDL.LU R10, [R1+0x4ec] ;  /* 0x0004ec00010a7983 */ /* 0x001ea80000300800 */
[----:B------:R-:W2:Y:S04]  /*78c0*/  LDL R9, [R1+0x624] ;  /* 0x0006240001097983 */ /* 0x000ea80000100800 */
[----:B------:R0:W-:Y:S04]  /*78d0*/  STL [R1+0x4e4], R3 ;  /* 0x0004e40301007387 */ /* 0x0001e80000100800 */
[----:B---3--:R-:W3:Y:S04]  /*78e0*/  LDL.LU R8, [R1+0x4f8] ;  /* 0x0004f80001087983 */ /* 0x008ee80000300800 */
[----:B-1----:R-:W3:Y:S04]  /*78f0*/  LDL.LU R7, [R1+0x4f4] ;  /* 0x0004f40001077983 */ /* 0x002ee80000300800 */
[----:B------:R-:W3:Y:S04]  /*7900*/  LDL R6, [R1+0x53c] ;  /* 0x00053c0001067983 */ /* 0x000ee80000100800 */
[----:B----4-:R-:W4:Y:S01]  /*7910*/  LDL.LU R5, [R1+0x500] ;  /* 0x0005000001057983 */ /* 0x010f220000300800 */
[----:B------:R-:W-:-:S02]  /*7920*/  FADD.FTZ R2, -R24, R20 ;  /* 0x0000001418027221 */ /* 0x000fc40000010100 */
[----:B0-----:R-:W-:Y:S01]  /*7930*/  FADD.FTZ R3, -R24, R21 ;  /* 0x0000001518037221 */ /* 0x001fe20000010100 */
[----:B------:R-:W-:Y:S01]  /*7940*/  STL [R1+0x6b4], R28 ;  /* 0x0006b41c01007387 */ /* 0x000fe20000100800 */
[----:B------:R-:W-:Y:S02]  /*7950*/  FMUL.FTZ R24, R0, R2 ;  /* 0x0000000200187220 */ /* 0x000fe40000410000 */
[----:B------:R-:W-:Y:S01]  /*7960*/  FMUL.FTZ R2, R4, R12 ;  /* 0x0000000c04027220 */ /* 0x000fe20000410000 */
[----:B------:R-:W-:Y:S04]  /*7970*/  STL [R1+0xbc], R26 ;  /* 0x0000bc1a01007387 */ /* 0x000fe80000100800 */
[----:B------:R0:W-:Y:S04]  /*7980*/  STL [R1+0x6b8], R26 ;  /* 0x0006b81a01007387 */ /* 0x0001e80000100800 */
[----:B------:R-:W4:Y:S04]  /*7990*/  LDL.LU R4, [R1+0x4fc] ;  /* 0x0004fc0001047983 */ /* 0x000f280000300800 */
[----:B------:R-:W-:Y:S01]  /*79a0*/  STL [R1+0x68], R24 ;  /* 0x0000681801007387 */ /* 0x000fe20000100800 */
[----:B------:R-:W-:-:S02]  /*79b0*/  FMUL.FTZ R20, R0, R3 ;  /* 0x0000000300147220 */ /* 0x000fc40000410000 */
[C---:B--2---:R-:W-:Y:S02]  /*79c0*/  FADD.FTZ R11, R16.reuse, R11 ;  /* 0x0000000b100b7221 */ /* 0x044fe40000010000 */
[----:B------:R-:W-:-:S03]  /*79d0*/  FFMA.FTZ R10, R16, R24, R10 ;  /* 0x00000018100a7223 */ /* 0x000fc6000001000a */
[----:B------:R-:W-:Y:S01]  /*79e0*/  STL [R1+0x4f0], R11 ;  /* 0x0004f00b01007387 */ /* 0x000fe20000100800 */
[----:B------:R-:W-:-:S03]  /*79f0*/  FFMA.FTZ R25, R9, R16, R2 ;  /* 0x0000001009197223 */ /* 0x000fc60000010002 */
[----:B------:R-:W-:Y:S04]  /*7a00*/  STL [R1+0x4ec], R10 ;  /* 0x0004ec0a01007387 */ /* 0x000fe80000100800 */
[----:B------:R-:W2:Y:S01]  /*7a10*/  LDL R21, [R1+0x540] ;  /* 0x0005400001157983 */ /* 0x000ea20000100800 */
[----:B---3--:R-:W-:-:S03]  /*7a20*/  FADD.FTZ R8, R12, R8 ;  /* 0x000000080c087221 */ /* 0x008fc60000010000 */
[----:B------:R-:W-:Y:S01]  /*7a30*/  STL [R1+0x6bc], R24 ;  /* 0x0006bc1801007387 */ /* 0x000fe20000100800 */
[----:B------:R-:W-:-:S03]  /*7a40*/  FFMA.FTZ R7, R12, R24, R7 ;  /* 0x000000180c077223 */ /* 0x000fc60000010007 */
[----:B------:R-:W-:Y:S04]  /*7a50*/  STL [R1+0x4f8], R8 ;  /* 0x0004f80801007387 */ /* 0x000fe80000100800 */
[----:B------:R-:W-:Y:S04]  /*7a60*/  STL [R1+0x4f4], R7 ;  /* 0x0004f40701007387 */ /* 0x000fe80000100800 */
[----:B------:R-:W-:Y:S04]  /*7a70*/  STL [R1+0xd4], R25 ;  /* 0x0000d41901007387 */ /* 0x000fe80000100800 */
[----:B------:R1:W-:Y:S04]  /*7a80*/  STL [R1+0x6c0], R25 ;  /* 0x0006c01901007387 */ /* 0x0003e80000100800 */
[----:B0-----:R-:W3:Y:S04]  /*7a90*/  LDL.LU R26, [R1+0x508] ;  /* 0x00050800011a7983 */ /* 0x001ee80000300800 */
[----:B------:R-:W3:Y:S01]  /*7aa0*/  LDL.LU R16, [R1+0x504] ;  /* 0x0005040001107983 */ /* 0x000ee20000300800 */
[----:B----4-:R-:W-:-:S03]  /*7ab0*/  FADD.FTZ R5, R17, R5 ;  /* 0x0000000511057221 */ /* 0x010fc60000010000 */
[----:B-1----:R-:W4:Y:S04]  /*7ac0*/  LDL R25, [R1+0x538] ;  /* 0x0005380001197983 */ /* 0x002f280000100800 */
[----:B------:R-:W4:Y:S04]  /*7ad0*/  LDL.LU R24, [R1+0x510] ;  /* 0x0005100001187983 */ /* 0x000f280000300800 */
[----:B------:R-:W4:Y:S04]  /*7ae0*/  LDL.LU R12, [R1+0x50c] ;  /* 0x00050c00010c7983 */ /* 0x000f280000300800 */
[----:B------:R0:W-:Y:S04]  /*7af0*/  STL [R1+0x500], R5 ;  /* 0x0005000501007387 */ /* 0x0001e80000100800 */
[----:B------:R-:W4:Y:S04]  /*7b00*/  LDL R11, [R1+0x620] ;  /* 0x00062000010b7983 */ /* 0x000f280000100800 */
[----:B------:R-:W4:Y:S01]  /*7b10*/  LDL.LU R10, [R1+0x518] ;  /* 0x00051800010a7983 */ /* 0x000f220000300800 */
[----:B------:R-:W-:-:S03]  /*7b20*/  FFMA.FTZ R4, R17, R20, R4 ;  /* 0x0000001411047223 */ /* 0x000fc60000010004 */
[----:B------:R-:W4:Y:S01]  /*7b30*/  LDL.LU R9, [R1+0x514] ;  /* 0x0005140001097983 */ /* 0x000f220000300800 */
[----:B------:R-:W-:-:S03]  /*7b40*/  FMUL.FTZ R2, R6, R13 ;  /* 0x0000000d06027220 */ /* 0x000fc60000410000 */
[----:B------:R-:W-:Y:S04]  /*7b50*/  STL [R1+0x4c], R20 ;  /* 0x00004c1401007387 */ /* 0x000fe80000100800 */
[----:B------:R-:W4:Y:S04]  /*7b60*/  LDL R8, [R1+0x530] ;  /* 0x0005300001087983 */ /* 0x000f280000100800 */
[----:B------:R-:W4:Y:S04]  /*7b70*/  LDL.LU R7, [R1+0x520] ;  /* 0x0005200001077983 */ /* 0x000f280000300800 */
[----:B------:R-:W4:Y:S04]  /*7b80*/  LDL.LU R6, [R1+0x51c] ;  /* 0x00051c0001067983 */ /* 0x000f280000300800 */
[----:B------:R1:W-:Y:S04]  /*7b90*/  STL [R1+0x4fc], R4 ;  /* 0x0004fc0401007387 */ /* 0x0003e80000100800 */
[----:B0-----:R-:W4:Y:S04]  /*7ba0*/  LDL R5, [R1+0x534] ;  /* 0x0005340001057983 */ /* 0x001f280000100800 */
[----:B-1----:R-:W4:Y:S04]  /*7bb0*/  LDL.LU R4, [R1+0x528] ;  /* 0x0005280001047983 */ /* 0x002f280000300800 */
[----:B------:R-:W4:Y:S04]  /*7bc0*/  LDL.LU R3, [R1+0x524] ;  /* 0x0005240001037983 */ /* 0x000f280000300800 */
[----:B------:R-:W-:Y:S01]  /*7bd0*/  STL [R1+0x6c4], R20 ;  /* 0x0006c41401007387 */ /* 0x000fe20000100800 */
[----:B--2---:R-:W-:-:S02]  /*7be0*/  FFMA.FTZ R21, R21, R17, R2 ;  /* 0x0000001115157223 */ /* 0x004fc40000010002 */
[C---:B---3--:R-:W-:Y:S02]  /*7bf0*/  FFMA.FTZ R16, R13.reuse, R20, R16 ;  /* 0x000000140d107223 */ /* 0x048fe40000010010 */
[----:B------:R-:W-:-:S03]  /*7c00*/  FADD.FTZ R26, R13, R26 ;  /* 0x0000001a0d1a7221 */ /* 0x000fc60000010000 */
[----:B------:R0:W-:Y:S01]  /*7c10*/  STL [R1+0x504], R16 ;  /* 0x0005041001007387 */ /* 0x0001e20000100800 */
[----:B----4-:R-:W-:-:S03]  /*7c20*/  FADD.FTZ R24, R18, R24 ;  /* 0x0000001812187221 */ /* 0x010fc60000010000 */
[----:B------:R-:W-:Y:S01]  /*7c30*/  STL [R1+0x508], R26 ;  /* 0x0005081a01007387 */ /* 0x000fe20000100800 */
[----:B0-----:R-:W-:-:S03]  /*7c40*/  FMUL.FTZ R16, R0, R22 ;  /* 0x0000001600107220 */ /* 0x001fc60000410000 */
[----:B------:R-:W-:Y:S01]  /*7c50*/  STL [R1+0xd0], R21 ;  /* 0x0000d01501007387 */ /* 0x000fe20000100800 */
[----:B------:R-:W-:Y:S02]  /*7c60*/  FMUL.FTZ R2, R25, R14 ;  /* 0x0000000e19027220 */ /* 0x000fe40000410000 */
[----:B------:R-:W-:Y:S01]  /*7c70*/  FFMA.FTZ R12, R18, R16, R12 ;  /* 0x00000010120c7223 */ /* 0x000fe2000001000c */
[----:B------:R-:W-:Y:S01]  /*7c80*/  STL [R1+0x6c8], R21 ;  /* 0x0006c81501007387 */ /* 0x000fe20000100800 */
[----:B------:R-:W-:-:S03]  /*7c90*/  FFMA.FTZ R17, R11, R18, R2 ;  /* 0x000000120b117223 */ /* 0x000fc60000010002 */
[----:B------:R-:W-:Y:S01]  /*7ca0*/  STL [R1+0x48], R16 ;  /* 0x0000481001007387 */ /* 0x000fe20000100800 */
[----:B------:R-:W-:-:S03]  /*7cb0*/  FADD.FTZ R10, R14, R10 ;  /* 0x0000000a0e0a7221 */ /* 0x000fc60000010000 */
[----:B------:R-:W-:Y:S01]  /*7cc0*/  STL [R1+0x510], R24 ;  /* 0x0005101801007387 */ /* 0x000fe20000100800 */
[----:B------:R-:W-:-:S03]  /*7cd0*/  FFMA.FTZ R9, R14, R16, R9 ;  /* 0x000000100e097223 */ /* 0x000fc60000010009 */
[----:B------:R0:W-:Y:S04]  /*7ce0*/  STL [R1+0x50c], R12 ;  /* 0x00050c0c01007387 */ /* 0x0001e80000100800 */
[----:B------:R-:W-:Y:S04]  /*7cf0*/  STL [R1+0x6cc], R16 ;  /* 0x0006cc1001007387 */ /* 0x000fe80000100800 */
[----:B------:R-:W-:Y:S01]  /*7d00*/  STL [R1+0x518], R10 ;  /* 0x0005180a01007387 */ /* 0x000fe20000100800 */
[----:B0-----:R-:W-:-:S03]  /*7d10*/  FMUL.FTZ R12, R0, R23 ;  /* 0x00000017000c7220 */ /* 0x001fc60000410000 */
[----:B------:R-:W-:Y:S01]  /*7d20*/  STL [R1+0x6d0], R0 ;  /* 0x0006d00001007387 */ /* 0x000fe20000100800 */
[C---:B------:R-:W-:Y:S02]  /*7d30*/  FADD.FTZ R7, R19.reuse, R7 ;  /* 0x0000000713077221 */ /* 0x040fe40000010000 */
[----:B------:R-:W-:Y:S01]  /*7d40*/  FFMA.FTZ R6, R19, R12, R6 ;  /* 0x0000000c13067223 */ /* 0x000fe20000010006 */
        /* <DEDUP_REMOVED lines=9> */
[----:B------:R-:W2:Y:S01]  /*7de0*/  LDL R15, [R1+0xec] ;  /* 0x0000ec00010f7983 */ /* 0x000ea20000100800 */
[----:B------:R-:W-:-:S03]  /*7df0*/  FFMA.FTZ R13, R5, R19, R2 ;  /* 0x00000013050d7223 */ /* 0x000fc60000010002 */
[----:B------:R-:W3:Y:S04]  /*7e00*/  LDL R2, [R1+0xe8] ;  /* 0x0000e80001027983 */ /* 0x000ee80000100800 */
[----:B------:R-:W-:Y:S04]  /*7e10*/  STL [R1+0x528], R4 ;  /* 0x0005280401007387 */ /* 0x000fe80000100800 */
[----:B--2---:R0:W-:Y:S04]  /*7e20*/  STL [R1+0x6f0], R15 ;  /* 0x0006f00f01007387 */ /* 0x0041e80000100800 */
[----:B------:R-:W-:Y:S04]  /*7e30*/  STL [R1+0x524], R3 ;  /* 0x0005240301007387 */ /* 0x000fe80000100800 */
[----:B0-----:R-:W2:Y:S04]  /*7e40*/  LDL R15, [R1+0x140] ;  /* 0x00014000010f7983 */ /* 0x001ea80000100800 */
[----:B--2---:R0:W-:Y:S04]  /*7e50*/  STL [R1+0x6f4], R15 ;  /* 0x0006f40f01007387 */ /* 0x0041e80000100800 */
[----:B------:R-:W2:Y:S04]  /*7e60*/  LDL R19, [R1+0x138] ;  /* 0x0001380001137983 */ /* 0x000ea80000100800 */
[----:B------:R-:W4:Y:S04]  /*7e70*/  LDL R17, [R1+0xf0] ;  /* 0x0000f00001117983 */ /* 0x000f280000100800 */
[----:B0-----:R-:W2:Y:S04]  /*7e80*/  LDL R15, [R1+0x12c] ;  /* 0x00012c00010f7983 */ /* 0x001ea80000100800 */
        /* <DEDUP_REMOVED lines=22> */
[----:B------:R0:W-:Y:S04]  /*7ff0*/  STL [R1+0x6d8], R12 ;  /* 0x0006d80c01007387 */ /* 0x0001e80000100800 */
[----:B0-----:R-:W4:Y:S04]  /*8000*/  LDL R12, [R1+0x13c] ;  /* 0x00013c00010c7983 */ /* 0x001f280000100800 */
[----:B------:R-:W-:Y:S04]  /*8010*/  STL [R1+0xc0], R13 ;  /* 0x0000c00d01007387 */ /* 0x000fe80000100800 */
[----:B------:R0:W-:Y:S04]  /*8020*/  STL [R1+0x6dc], R13 ;  /* 0x0006dc0d01007387 */ /* 0x0001e80000100800 */
[----:B0-----:R-:W4:Y:S01]  /*8030*/  LDL R13, [R1+0xf4] ;  /* 0x0000f400010d7983 */ /* 0x001f220000100800 */
[----:B--2---:R-:W-:-:S02]  /*8040*/  FADD.FTZ R3, RZ, R15 ;  /* 0x0000000fff037221 */ /* 0x004fc40000010000 */
[----:B---3--:R-:W-:Y:S02]  /*8050*/  FFMA.FTZ R2, R2, R15, RZ ;  /* 0x0000000f02027223 */ /* 0x008fe400000100ff */
[----:B------:R-:W2:Y:S02]  /*8060*/  LDL.LU R15, [R1+0x6f4] ;  /* 0x0006f400010f7983 */ /* 0x000ea40000300800 */
[----:B--2---:R-:W-:Y:S02]  /*8070*/  FADD.FTZ R3, R15, R3 ;  /* 0x000000030f037221 */ /* 0x004fe40000010000 */
[----:B----4-:R-:W-:Y:S02]  /*8080*/  FFMA.FTZ R2, R13, R15, R2 ;  /* 0x0000000f0d027223 */ /* 0x010fe40000010002 */
[----:B------:R-:W2:Y:S04]  /*8090*/  LDL.LU R15, [R1+0x6f0] ;  /* 0x0006f000010f7983 */ /* 0x000ea80000300800 */
[----:B------:R-:W3:Y:S04]  /*80a0*/  LDL R13, [R1+0x168] ;  /* 0x00016800010d7983 */ /* 0x000ee80000100800 */
[----:B---3--:R0:W-:Y:S04]  /*80b0*/  STL [R1+0x6e0], R13 ;  /* 0x0006e00d01007387 */ /* 0x0081e80000100800 */
[----:B0-----:R-:W3:Y:S01]  /*80c0*/  LDL R13, [R1+0xac] ;  /* 0x0000ac00010d7983 */ /* 0x001ee20000100800 */
[----:B------:R-:W-:-:S02]  /*80d0*/  FADD.FTZ R3, R12, R3 ;  /* 0x000000030c037221 */ /* 0x000fc40000010000 */
[----:B--2---:R-:W-:Y:S01]  /*80e0*/  FFMA.FTZ R2, R15, R12, R2 ;  /* 0x0000000c0f027223 */ /* 0x004fe20000010002 */
[----:B---3--:R0:W-:Y:S04]  /*80f0*/  STL [R1+0x6e8], R13 ;  /* 0x0006e80d01007387 */ /* 0x0081e80000100800 */
[----:B------:R-:W2:Y:S04]  /*8100*/  LDL R12, [R1+0xa8] ;  /* 0x0000a800010c7983 */ /* 0x000ea80000100800 */
[----:B0-----:R-:W3:Y:S04]  /*8110*/  LDL R13, [R1+0xa0] ;  /* 0x0000a000010d7983 */ /* 0x001ee80000100800 */
[----:B--2---:R0:W-:Y:S04]  /*8120*/  STL [R1+0x6e4], R12 ;  /* 0x0006e40c01007387 */ /* 0x0041e80000100800 */
[----:B0-----:R-:W2:Y:S01]  /*8130*/  LDL R12, [R1+0x174] ;  /* 0x00017400010c7983 */ /* 0x001ea20000100800 */
        /* <DEDUP_REMOVED lines=11> */
[----:B------:R-:W-:Y:S01]  /*81f0*/  FFMA.FTZ R2, R24, R25, R2 ;  /* 0x0000001918027223 */ /* 0x000fe20000010002 */
[----:B--2---:R0:W-:Y:S01]  /*8200*/  STL [R1+0x6ec], R12 ;  /* 0x0006ec0c01007387 */ /* 0x0041e20000100800 */
[----:B------:R-:W-:-:S02]  /*8210*/  FADD.FTZ R3, R26, R3 ;  /* 0x000000031a037221 */ /* 0x000fc40000010000 */
        /* <DEDUP_REMOVED lines=54> */
[----:B------:R-:W4:Y:S01]  /*8580*/  LDL.LU R17, [R1+0x6d4] ;  /* 0x0006d40001117983 */ /* 0x000f220000300800 */
[----:B------:R-:W-:-:S02]  /*8590*/  FFMA.FTZ R2, R25, R20, R2 ;  /* 0x0000001419027223 */ /* 0x000fc40000010002 */
[----:B------:R-:W-:Y:S01]  /*85a0*/  FADD.FTZ R3, R24, R3 ;  /* 0x0000000318037221 */ /* 0x000fe20000010000 */
[----:B------:R0:W5:Y:S01]  /*85b0*/  LDL.LU R0, [R1+0x6d0] ;  /* 0x0006d00001007983 */ /* 0x0001620000300800 */
        /* <DEDUP_REMOVED lines=29> */
[----:B------:R-:W-:Y:S02]  /*8790*/  FADD.FTZ R3, R23, R3 ;  /* 0x0000000317037221 */ /* 0x000fe40000010000 */
[----:B------:R-:W-:Y:S02]  /*87a0*/  FFMA.FTZ R2, R14, R23, R2 ;  /* 0x000000170e027223 */ /* 0x000fe40000010002 */
[----:B------:R-:W-:Y:S02]  /*87b0*/  FADD.FTZ R3, R18, R3 ;  /* 0x0000000312037221 */ /* 0x000fe40000010000 */
        /* <DEDUP_REMOVED lines=9> */
[----:B------:R-:W-:-:S03]  /*8850*/  FFMA.FTZ R2, R7, R8, R2 ;  /* 0x0000000807027223 */ /* 0x000fc60000010002 */
        /* <DEDUP_REMOVED lines=9> */
[----:B------:R-:W-:Y:S02]  /*88f0*/  FADD.FTZ R3, R26, R3 ;  /* 0x000000031a037221 */ /* 0x000fe40000010000 */
[----:B------:R-:W-:-:S02]  /*8900*/  FFMA.FTZ R2, R28, R26, R2 ;  /* 0x0000001a1c027223 */ /* 0x000fc40000010002 */
[----:B------:R-:W-:Y:S02]  /*8910*/  FADD.FTZ R3, R25, R3 ;  /* 0x0000000319037221 */ /* 0x000fe40000010000 */
[----:B------:R-:W-:Y:S02]  /*8920*/  FFMA.FTZ R2, R24, R25, R2 ;  /* 0x0000001918027223 */ /* 0x000fe40000010002 */
[----:B------:R-:W-:Y:S02]  /*8930*/  FADD.FTZ R3, R3, R21 ;  /* 0x0000001503037221 */ /* 0x000fe40000010000 */
[----:B------:R-:W-:Y:S02]  /*8940*/  FFMA.FTZ R2, R20, R21, R2 ;  /* 0x0000001514027223 */ /* 0x000fe40000010002 */
[----:B----4-:R-:W-:Y:S02]  /*8950*/  FADD.FTZ R3, R3, R17 ;  /* 0x0000001103037221 */ /* 0x010fe40000010000 */
[----:B------:R-:W-:-:S02]  /*8960*/  FFMA.FTZ R2, R16, R17, R2 ;  /* 0x0000001110027223 */ /* 0x000fc40000010002 */
[----:B------:R-:W-:Y:S02]  /*8970*/  FADD.FTZ R14, R3, R13 ;  /* 0x0000000d030e7221 */ /* 0x000fe40000010000 */
[----:B------:R-:W-:Y:S01]  /*8980*/  FFMA.FTZ R13, R12, R13, R2 ;  /* 0x0000000d0c0d7223 */ /* 0x000fe20000010002 */
[----:B------:R-:W-:Y:S05]  /*8990*/  BRA.DIV ~URZ, `(.L_x_2298) ;  /* 0x000080127f007947 */ /* 0x000fea000b800000 */
[----:B0-----:R0:W1:Y:S02]  /*89a0*/  SHFL.BFLY PT, R15, R14, 0x1, 0x1f ;  /* 0x0c201f000e0f7f89 */ /* 0x00106400000e0000 */
.L_x_2311:
        /* <DEDUP_REMOVED lines=11> */
[----:B0-----:R-:W0:Y:S01]  /*8a60*/  SHFL.BFLY PT, R14, R2, 0x8, 0x1f ;  /* 0x0d001f00020e7f89 */ /* 0x001e2200000e0000 */
[----:B-1----:R-:W-:-:S02]  /*8a70*/  FADD.FTZ R3, R3, R12 ;  /* 0x0000000c03037221 */ /* 0x002fc40000010000 */
[----:B0-----:R-:W-:-:S03]  /*8a80*/  FADD.FTZ R14, R2, R14 ;  /* 0x0000000e020e7221 */ /* 0x001fc60000010000 */
[----:B------:R-:W0:Y:S04]  /*8a90*/  SHFL.BFLY PT, R2, R3, 0x8, 0x1f ;  /* 0x0d001f0003027f89 */ /* 0x000e2800000e0000 */
[----:B------:R1:W2:Y:S01]  /*8aa0*/  SHFL.BFLY PT, R15, R14, 0x10, 0x1f ;  /* 0x0e001f000e0f7f89 */ /* 0x0002a200000e0000 */
[----:B0-----:R-:W-:-:S05]  /*8ab0*/  FADD.FTZ R13, R3, R2 ;  /* 0x00000002030d7221 */ /* 0x001fca0000010000 */
[----:B------:R1:W0:Y:S02]  /*8ac0*/  SHFL.BFLY PT, R2, R13, 0x10, 0x1f ;  /* 0x0e001f000d027f89 */ /* 0x00022400000e0000 */
.L_x_2312:
[----:B--2---:R-:W2:Y:S04]  /*8ad0*/  LDL.LU R22, [R1+0xe8] ;  /* 0x0000e80001167983 */ /* 0x004ea80000300800 */
[----:B------:R-:W3:Y:S04]  /*8ae0*/  LDL.LU R16, [R1+0x12c] ;  /* 0x00012c0001107983 */ /* 0x000ee80000300800 */
[----:B------:R-:W4:Y:S01]  /*8af0*/  LDL.LU R17, [R1+0xf4] ;  /* 0x0000f40001117983 */ /* 0x000f220000300800 */
[----:B------:R-:W-:-:S03]  /*8b00*/  FADD.FTZ R3, R15, R14 ;  /* 0x0000000e0f037221 */ /* 0x000fc60000010000 */
[----:B------:R-:W4:Y:S01]  /*8b10*/  LDL.LU R21, [R1+0xec] ;  /* 0x0000ec0001157983 */ /* 0x000f220000300800 */
[----:B------:R-:W-:Y:S02]  /*8b20*/  FMUL.FTZ R3, R3, c[0x0][0x1e0] ;  /* 0x0000780003037a20 */ /* 0x000fe40000410000 */
[----:B0-----:R-:W-:Y:S01]  /*8b30*/  FADD.FTZ R2, R2, R13 ;  /* 0x0000000d02027221 */ /* 0x001fe20000010000 */
[----:B------:R-:W4:Y:S04]  /*8b40*/  LDL.LU R20, [R1+0x140] ;  /* 0x0001400001147983 */ /* 0x000f280000300800 */
[----:B------:R-:W4:Y:S01]  /*8b50*/  LDL.LU R19, [R1+0x13c] ;  /* 0x00013c0001137983 */ /* 0x000f220000300800 */
[----:B------:R-:W-:-:S03]  /*8b60*/  FSEL R3, R3, RZ, !P2 ;  /* 0x000000ff03037208 */ /* 0x000fc60005000000 */
[----:B------:R-:W4:Y:S01]  /*8b70*/  LDL.LU R12, [R1+0xf0] ;  /* 0x0000f000010c7983 */ /* 0x000f220000300800 */
[----:B------:R-:W-:-:S03]  /*8b80*/  FMUL.FTZ R2, R2, c[0x0][0x1e0] ;  /* 0x0000780002027a20 */ /* 0x000fc60000410000 */
[----:B------:R-:W4:Y:S04]  /*8b90*/  LDL.LU R18, [R1+0x138] ;  /* 0x0001380001127983 */ /* 0x000f280000300800 */
[----:B------:R-:W4:Y:S04]  /*8ba0*/  LDL R24, [R1+0x280] ;  /* 0x0002800001187983 */ /* 0x000f280000100800 */
[----:B------:R0:W5:Y:S04]  /*8bb0*/  LDL R25, [R1+0x124] ;  /* 0x0001240001197983 */ /* 0x0001680000100800 */
[----:B------:R0:W5:Y:S01]  /*8bc0*/  LDL R23, [R1+0x128] ;  /* 0x0001280001177983 */ /* 0x0001620000100800 */
[----:B--2---:R-:W-:-:S03]  /*8bd0*/  FFMA.FTZ R15, R22, R2, R3 ;  /* 0x00000002160f7223 */ /* 0x004fc60000010003 */
[----:B------:R-:W2:Y:S01]  /*8be0*/  LDL R22, [R1+0x284] ;  /* 0x0002840001167983 */ /* 0x000ea20000100800 */
[----:B---3--:R-:W-:-:S03]  /*8bf0*/  FADD.FTZ R15, R16, -R15 ;  /* 0x8000000f100f7221 */ /* 0x008fc60000010000 */
[----:B------:R-:W3:Y:S01]  /*8c00*/  LDL R16, [R1+0x28c] ;  /* 0x00028c0001107983 */ /* 0x000ee20000100800 */
[----:B-1--4-:R-:W-:-:S03]  /*8c10*/  FFMA.FTZ R14, R17, R2, R3 ;  /* 0x00000002110e7223 */ /* 0x012fc60000010003 */
[----:B------:R-:W4:Y:S01]  /*8c20*/  LDL R17, [R1+0x288] ;  /* 0x0002880001117983 */ /* 0x000f220000100800 */
[----:B------:R-:W-:Y:S01]  /*8c30*/  ISETP.NE.U32.AND P3, PT, RZ, c[0x0][0x258], PT ;  /* 0x00009600ff007a0c */ /* 0x000fe20003f65070 */
[----:B------:R-:W-:Y:S01]  /*8c40*/  FFMA.FTZ R13, R21, R2, R3 ;  /* 0x00000002150d7223 */ /* 0x000fe20000010003 */
[----:B------:R-:W-:Y:S02]  /*8c50*/  ISETP.NE.U32.AND P1, PT, RZ, c[0x0][0x218], PT ;  /* 0x00008600ff007a0c */ /* 0x000fe40003f25070 */
[----:B------:R-:W-:Y:S02]  /*8c60*/  ISETP.NE.AND.EX P3, PT, RZ, c[0x0][0x25c], PT, P3 ;  /* 0x00009700ff007a0c */ /* 0x000fe40003f65330 */
[----:B------:R-:W-:Y:S01]  /*8c70*/  ISETP.NE.AND.EX P1, PT, RZ, c[0x0][0x21c], PT, P1 ;  /* 0x00008700ff007a0c */ /* 0x000fe20003f25310 */
[----:B------:R-:W-:Y:S02]  /*8c80*/  FADD.FTZ R14, R20, -R14 ;  /* 0x8000000e140e7221 */ /* 0x000fe40000010000 */
[----:B------:R-:W-:-:S02]  /*8c90*/  FADD.FTZ R13, R19, -R13 ;  /* 0x8000000d130d7221 */ /* 0x000fc40000010000 */
[----:B------:R-:W-:-:S04]  /*8ca0*/  FFMA.FTZ R12, R12, R2, R3 ;  /* 0x000000020c0c7223 */ /* 0x000fc80000010003 */
[----:B------:R-:W-:Y:S01]  /*8cb0*/  FADD.FTZ R12, R18, -R12 ;  /* 0x8000000c120c7221 */ /* 0x000fe20000010000 */
[----:B------:R-:W-:Y:S01]  /*8cc0*/  ISETP.NE.U32.AND P2, PT, RZ, c[0x0][0x258], PT ;  /* 0x00009600ff007a0c */ /* 0x000fe20003f45070 */
[C---:B-----5:R-:W-:Y:S02]  /*8cd0*/  FMUL.FTZ R21, R0.reuse, R15 ;  /* 0x0000000f00157220 */ /* 0x060fe40000410000 */
[C---:B------:R-:W-:Y:S02]  /*8ce0*/  FMUL.FTZ R19, R0.reuse, R14 ;  /* 0x0000000e00137220 */ /* 0x040fe40000410000 */
[C---:B------:R-:W-:Y:S02]  /*8cf0*/  FMUL.FTZ R20, R0.reuse, R13 ;  /* 0x0000000d00147220 */ /* 0x040fe40000410000 */
[----:B------:R-:W-:Y:S01]  /*8d00*/  FMUL.FTZ R18, R0, R12 ;  /* 0x0000000c00127220 */ /* 0x000fe20000410000 */
[----:B------:R-:W-:Y:S01]  /*8d10*/  ISETP.NE.AND.EX P2, PT, RZ, c[0x0][0x25c], PT, P2 ;  /* 0x00009700ff007a0c */ /* 0x000fe20003f45320 */
[----:B------:R-:W-:-:S02]  /*8d20*/  @P1 FADD.FTZ R21, R24, R21 ;  /* 0x0000001518151221 */ /* 0x000fc40000010000 */
[----:B--2---:R-:W-:Y:S02]  /*8d30*/  @P1 FADD.FTZ R19, R22, R19 ;  /* 0x0000001316131221 */ /* 0x004fe40000010000 */
[----:B---3--:R-:W-:Y:S02]  /*8d40*/  @P1 FADD.FTZ R18, R16, R18 ;  /* 0x0000001210121221 */ /* 0x008fe40000010000 */
[----:B----4-:R-:W-:Y:S01]  /*8d50*/  @P1 FADD.FTZ R20, R17, R20 ;  /* 0x0000001411141221 */ /* 0x010fe20000010000 */
        /* <DEDUP_REMOVED lines=8> */
.L_x_2300:
[----:B0-----:R-:W2:Y:S04]  /*8de0*/  LDL.LU R13, [R1+0x110] ;  /* 0x00011000010d7983 */ /* 0x001ea80000300800 */
[----:B------:R-:W3:Y:S01]  /*8df0*/  LDL R24, [R1+0x2a8] ;  /* 0x0002a80001187983 */ /* 0x000ee20000100800 */
[----:B------:R-:W-:Y:S01]  /*8e00*/  FMUL.FTZ R21, R21, c[0x0][0x1e8] ;  /* 0x00007a0015157a20 */ /* 0x000fe20000410000 */
[----:B------:R-:W-:Y:S01]  /*8e10*/  IADD3 R16, P4, R25, c[0x0][0x248], RZ ;  /* 0x0000920019107a10 */ /* 0x000fe20007f9e0ff */
[----:B------:R-:W-:Y:S01]  /*8e20*/  FMUL.FTZ R19, R19, c[0x0][0x1e8] ;  /* 0x00007a0013137a20 */ /* 0x000fe20000410000 */
[----:B------:R-:W4:Y:S01]  /*8e30*/  LDL.LU R22, [R1+0x108] ;  /* 0x0001080001167983 */ /* 0x000f220000300800 */
[----:B------:R-:W-:Y:S01]  /*8e40*/  FMUL.FTZ R18, R18, c[0x0][0x1e8] ;  /* 0x00007a0012127a20 */ /* 0x000fe20000410000 */
[----:B------:R-:W-:Y:S01]  /*8e50*/  IADD3.X R17, R23, c[0x0][0x24c], RZ, P4, !PT ;  /* 0x0000930017117a10 */ /* 0x000fe200027fe4ff */
[----:B------:R-:W-:Y:S01]  /*8e60*/  FMUL.FTZ R20, R20, c[0x0][0x1e8] ;  /* 0x00007a0014147a20 */ /* 0x000fe20000410000 */
[----:B------:R-:W3:Y:S01]  /*8e70*/  LDL.LU R27, [R1+0x104] ;  /* 0x00010400011b7983 */ /* 0x000ee20000300800 */
[----:B--2---:R-:W-:-:S02]  /*8e80*/  LOP3.LUT P6, RZ, R13, 0xff, RZ, 0xc0, !PT ;  /* 0x000000ff0dff7812 */ /* 0x004fc400078cc0ff */
[----:B------:R-:W-:Y:S02]  /*8e90*/  LOP3.LUT P5, RZ, R13, 0xff00, RZ, 0xc0, !PT ;  /* 0x0000ff000dff7812 */ /* 0x000fe400078ac0ff */
[----:B------:R-:W-:Y:S02]  /*8ea0*/  SEL R12, R21, RZ, P6 ;  /* 0x000000ff150c7207 */ /* 0x000fe40003000000 */
[C---:B------:R-:W-:Y:S02]  /*8eb0*/  LOP3.LUT P4, RZ, R13.reuse, 0xff0000, RZ, 0xc0, !PT ;  /* 0x00ff00000dff7812 */ /* 0x040fe4000788c0ff */
[----:B------:R-:W-:Y:S02]  /*8ec0*/  LOP3.LUT P6, RZ, R13, 0xff000000, RZ, 0xc0, !PT ;  /* 0xff0000000dff7812 */ /* 0x000fe400078cc0ff */
[----:B------:R-:W-:Y:S02]  /*8ed0*/  SEL R13, R19, RZ, P5 ;  /* 0x000000ff130d7207 */ /* 0x000fe40002800000 */
[----:B------:R-:W-:-:S02]  /*8ee0*/  SEL R15, R18, RZ, P6 ;  /* 0x000000ff120f7207 */ /* 0x000fc40003000000 */
[----:B------:R-:W-:Y:S02]  /*8ef0*/  SEL R14, R20, RZ, P4 ;  /* 0x000000ff140e7207 */ /* 0x000fe40002000000 */
[----:B---3--:R-:W-:-:S03]  /*8f00*/  LOP3.LUT P5, RZ, R24, 0xff0000, RZ, 0xc0, !PT ;  /* 0x00ff000018ff7812 */ /* 0x008fc600078ac0ff */
[----:B------:R0:W-:Y:S02]  /*8f10*/  STG.E.128 [R16.64], R12 ;  /* 0x0000000c10007986 */ /* 0x0001e4000c101d04 */
[----:B0-----:R-:W-:Y:S02]  /*8f20*/  SEL R14, R20, RZ, P5 ;  /* 0x000000ff140e7207 */ /* 0x001fe40002800000 */
[----:B------:R-:W-:Y:S02]  /*8f30*/  @P0 IADD3 R16, P5, R25, c[0x0][0x250], RZ ;  /* 0x0000940019100a10 */ /* 0x000fe40007fbe0ff */
[----:B------:R-:W2:Y:S02]  /*8f40*/  LDL.LU R25, [R1+0x170] ;  /* 0x0001700001197983 */ /* 0x000ea40000300800 */
[----:B------:R-:W-:Y:S02]  /*8f50*/  @P0 IADD3.X R17, R23, c[0x0][0x254], RZ, P5, !PT ;  /* 0x0000950017110a10 */ /* 0x000fe40002ffe4ff */
[----:B------:R-:W3:Y:S04]  /*8f60*/  LDL.LU R26, [R1+0x164] ;  /* 0x00016400011a7983 */ /* 0x000ee80000300800 */
[----:B------:R-:W3:Y:S01]  /*8f70*/  LDL.LU R23, [R1+0x100] ;  /* 0x0001000001177983 */ /* 0x000ee20000300800 */
[----:B------:R-:W-:-:S02]  /*8f80*/  LOP3.LUT P4, RZ, R24, 0xff000000, RZ, 0xc0, !PT ;  /* 0xff00000018ff7812 */ /* 0x000fc4000788c0ff */
[----:B------:R-:W-:Y:S01]  /*8f90*/  LOP3.LUT P6, RZ, R24, 0xff00, RZ, 0xc0, !PT ;  /* 0x0000ff0018ff7812 */ /* 0x000fe200078cc0ff */
[----:B------:R-:W3:Y:S01]  /*8fa0*/  LDL.LU R20, [R1+0xfc] ;  /* 0x0000fc0001147983 */ /* 0x000ee20000300800 */
[----:B------:R-:W-:Y:S02]  /*8fb0*/  SEL R15, R18, RZ, P4 ;  /* 0x000000ff120f7207 */ /* 0x000fe40002000000 */
[----:B------:R-:W-:Y:S02]  /*8fc0*/  SEL R13, R19, RZ, P6 ;  /* 0x000000ff130d7207 */ /* 0x000fe40003000000 */
[----:B------:R-:W-:Y:S01]  /*8fd0*/  ISETP.NE.U32.AND P4, PT, RZ, c[0x0][0x250], PT ;  /* 0x00009400ff007a0c */ /* 0x000fe20003f85070 */
[----:B------:R-:W3:Y:S01]  /*8fe0*/  LDL.LU R19, [R1+0x160] ;  /* 0x0001600001137983 */ /* 0x000ee20000300800 */
[----:B------:R-:W-:Y:S02]  /*8ff0*/  LOP3.LUT P6, RZ, R24, 0xff, RZ, 0xc0, !PT ;  /* 0x000000ff18ff7812 */ /* 0x000fe400078cc0ff */
[----:B------:R-:W-:Y:S01]  /*9000*/  ISETP.NE.AND.EX P4, PT, RZ, c[0x0][0x254], PT, P4 ;  /* 0x00009500ff007a0c */ /* 0x000fe20003f85340 */
[----:B------:R-:W3:Y:S01]  /*9010*/  LDL.LU R18, [R1+0x15c] ;  /* 0x00015c0001127983 */ /* 0x000ee20000300800 */
[----:B------:R-:W-:-:S02]  /*9020*/  SEL R12, R21, RZ, P6 ;  /* 0x000000ff150c7207 */ /* 0x000fc40003000000 */
[----:B------:R-:W-:Y:S01]  /*9030*/  SEL R15, R15, R11, P4 ;  /* 0x0000000b0f0f7207 */ /* 0x000fe20002000000 */
[----:B------:R-:W3:Y:S01]  /*9040*/  LDL R24, [R1+0x270] ;  /* 0x0002700001187983 */ /* 0x000ee20000100800 */
[----:B------:R-:W-:Y:S02]  /*9050*/  SEL R14, R14, R10, P4 ;  /* 0x0000000a0e0e7207 */ /* 0x000fe40002000000 */
[----:B------:R-:W-:Y:S02]  /*9060*/  SEL R13, R13, R9, P4 ;  /* 0x000000090d0d7207 */ /* 0x000fe40002000000 */
[----:B------:R-:W-:-:S05]  /*9070*/  SEL R12, R12, R8, P4 ;  /* 0x000000080c0c7207 */ /* 0x000fca0002000000 */
[----:B------:R4:W-:Y:S02]  /*9080*/  @P0 STG.E.128 [R16.64], R12 ;  /* 0x0000000c10000986 */ /* 0x0009e4000c101d04 */
[----:B----4-:R-:W-:Y:S02]  /*9090*/  FFMA.FTZ R15, R22, R2, R3 ;  /* 0x00000002160f7223 */ /* 0x010fe40000010003 */
[----:B------:R-:W4:Y:S04]  /*90a0*/  LDL R17, [R1+0x278] ;  /* 0x0002780001117983 */ /* 0x000f280000100800 */
[----:B------:R-:W4:Y:S04]  /*90b0*/  LDL R22, [R1+0x274] ;  /* 0x0002740001167983 */ /* 0x000f280000100800 */
[----:B------:R-:W4:Y:S01]  /*90c0*/  LDL R16, [R1+0x27c] ;  /* 0x00027c0001107983 */ /* 0x000f220000100800 */
[----:B--2---:R-:W-:-:S03]  /*90d0*/  FADD.FTZ R15, R25, -R15 ;  /* 0x8000000f190f7221 */ /* 0x004fc60000010000 */
[----:B------:R0:W5:Y:S01]  /*90e0*/  LDL R25, [R1+0x130] ;  /* 0x0001300001197983 */ /* 0x0001620000100800 */
[----:B---3--:R-:W-:-:S03]  /*90f0*/  FFMA.FTZ R13, R23, R2, R3 ;  /* 0x00000002170d7223 */ /* 0x008fc60000010003 */
[----:B------:R0:W5:Y:S01]  /*9100*/  LDL R23, [R1+0x134] ;  /* 0x0001340001177983 */ /* 0x0001620000100800 */
[-CC-:B------:R-:W-:Y:S02]  /*9110*/  FFMA.FTZ R14, R27, R2.reuse, R3.reuse ;  /* 0x000000021b0e7223 */ /* 0x180fe40000010003 */
[----:B------:R-:W-:Y:S02]  /*9120*/  FFMA.FTZ R12, R20, R2, R3 ;  /* 0x00000002140c7223 */ /* 0x000fe40000010003 */
[----:B------:R-:W-:Y:S02]  /*9130*/  FADD.FTZ R14, R26, -R14 ;  /* 0x8000000e1a0e7221 */ /* 0x000fe40000010000 */
[----:B------:R-:W-:Y:S02]  /*9140*/  FADD.FTZ R13, R19, -R13 ;  /* 0x8000000d130d7221 */ /* 0x000fe40000010000 */
[----:B------:R-:W-:Y:S02]  /*9150*/  FADD.FTZ R12, R18, -R12 ;  /* 0x8000000c120c7221 */ /* 0x000fe40000010000 */
[----:B------:R-:W-:-:S02]  /*9160*/  FMUL.FTZ R19, R0, R15 ;  /* 0x0000000f00137220 */ /* 0x000fc40000410000 */
[C---:B------:R-:W-:Y:S02]  /*9170*/  FMUL.FTZ R20, R0.reuse, R14 ;  /* 0x0000000e00147220 */ /* 0x040fe40000410000 */
[C---:B------:R-:W-:Y:S02]  /*9180*/  FMUL.FTZ R18, R0.reuse, R13 ;  /* 0x0000000d00127220 */ /* 0x040fe40000410000 */
[----:B------:R-:W-:Y:S02]  /*9190*/  FMUL.FTZ R21, R0, R12 ;  /* 0x0000000c00157220 */ /* 0x000fe40000410000 */
[----:B------:R-:W-:Y:S02]  /*91a0*/  @P1 FADD.FTZ R19, R24, R19 ;  /* 0x0000001318131221 */ /* 0x000fe40000010000 */
[----:B----4-:R-:W-:Y:S02]  /*91b0*/  @P1 FADD.FTZ R18, R17, R18 ;  /* 0x0000001211121221 */ /* 0x010fe40000010000 */
[----:B------:R-:W-:-:S02]  /*91c0*/  @P1 FADD.FTZ R20, R22, R20 ;  /* 0x0000001416141221 */ /* 0x000fc40000010000 */
[----:B------:R-:W-:Y:S01]  /*91d0*/  @P1 FADD.FTZ R21, R16, R21 ;  /* 0x0000001510151221 */ /* 0x000fe20000010000 */
[----:B------:R-:W-:Y:S05]  /*91e0*/  @!P3 BRA `(.L_x_2301) ;  /* 0x000000700000b947 */ /* 0x000fea0003800000 */
[----:B0----5:R-:W-:Y:S02]  /*91f0*/  IADD3 R16, P5, R25, c[0x0][0x258], RZ ;  /* 0x0000960019107a10 */ /* 0x021fe40007fbe0ff */
[----:B------:R-:W-:Y:S02]  /*9200*/  SEL R15, R21, R7, P2 ;  /* 0x00000007150f7207 */ /* 0x000fe40001000000 */
[----:B------:R-:W-:Y:S02]  /*9210*/  SEL R14, R18, R6, P2 ;  /* 0x00000006120e7207 */ /* 0x000fe40001000000 */
[----:B------:R-:W-:Y:S02]  /*9220*/  SEL R13, R20, R5, P2 ;  /* 0x00000005140d7207 */ /* 0x000fe40001000000 */
[----:B------:R-:W-:Y:S02]  /*9230*/  IADD3.X R17, R23, c[0x0][0x25c], RZ, P5, !PT ;  /* 0x0000970017117a10 */ /* 0x000fe40002ffe4ff */
[----:B------:R-:W-:-:S05]  /*9240*/  SEL R12, R19, R4, P2 ;  /* 0x00000004130c7207 */ /* 0x000fca0001000000 */
[----:B------:R0:W-:Y:S02]  /*9250*/  STG.E.128 [R16.64], R12 ;  /* 0x0000000c10007986 */ /* 0x0001e4000c101d04 */
.L_x_2301:
[----:B0-----:R-:W2:Y:S04]  /*9260*/  LDL.LU R14, [R1+0x50] ;  /* 0x00005000010e7983 */ /* 0x001ea80000300800 */
[----:B------:R-:W3:Y:S01]  /*9270*/  LDL R24, [R1+0x2a4] ;  /* 0x0002a40001187983 */ /* 0x000ee20000100800 */
[----:B------:R-:W-:Y:S02]  /*9280*/  FMUL.FTZ R19, R19, c[0x0][0x1e8] ;  /* 0x00007a0013137a20 */ /* 0x000fe40000410000 */
[----:B------:R-:W-:Y:S01]  /*9290*/  FMUL.FTZ R20, R20, c[0x0][0x1e8] ;  /* 0x00007a0014147a20 */ /* 0x000fe20000410000 */
[----:B------:R-:W4:Y:S01]  /*92a0*/  LDL.LU R22, [R1+0x120] ;  /* 0x0001200001167983 */ /* 0x000f220000300800 */
[----:B------:R-:W-:Y:S02]  /*92b0*/  FMUL.FTZ R21, R21, c[0x0][0x1e8] ;  /* 0x00007a0015157a20 */ /* 0x000fe40000410000 */
[----:B------:R-:W-:Y:S01]  /*92c0*/  FMUL.FTZ R18, R18, c[0x0][0x1e8] ;  /* 0x00007a0012127a20 */ /* 0x000fe20000410000 */
[----:B------:R-:W3:Y:S04]  /*92d0*/  LDL.LU R27, [R1+0x11c] ;  /* 0x00011c00011b7983 */ /* 0x000ee80000300800 */
[----:B------:R-:W3:Y:S01]  /*92e0*/  LDL.LU R26, [R1+0x1a4] ;  /* 0x0001a400011a7983 */ /* 0x000ee20000300800 */
[----:B--2---:R-:W-:-:S02]  /*92f0*/  LOP3.LUT P5, RZ, R14, 0xff, RZ, 0xc0, !PT ;  /* 0x000000ff0eff7812 */ /* 0x004fc400078ac0ff */
[C---:B------:R-:W-:Y:S02]  /*9300*/  LOP3.LUT P6, RZ, R14.reuse, 0xff00, RZ, 0xc0, !PT ;  /* 0x0000ff000eff7812 */ /* 0x040fe400078cc0ff */
[----:B------:R-:W-:Y:S02]  /*9310*/  SEL R12, R19, RZ, P5 ;  /* 0x000000ff130c7207 */ /* 0x000fe40002800000 */
[----:B------:R-:W-:Y:S02]  /*9320*/  LOP3.LUT P5, RZ, R14, 0xff000000, RZ, 0xc0, !PT ;  /* 0xff0000000eff7812 */ /* 0x000fe400078ac0ff */
[----:B------:R-:W-:Y:S02]  /*9330*/  SEL R13, R20, RZ, P6 ;  /* 0x000000ff140d7207 */ /* 0x000fe40003000000 */
[----:B------:R-:W-:Y:S02]  /*9340*/  SEL R15, R21, RZ, P5 ;  /* 0x000000ff150f7207 */ /* 0x000fe40002800000 */
[----:B------:R-:W-:-:S02]  /*9350*/  LOP3.LUT P6, RZ, R14, 0xff0000, RZ, 0xc0, !PT ;  /* 0x00ff00000eff7812 */ /* 0x000fc400078cc0ff */
[----:B-----5:R-:W-:Y:S02]  /*9360*/  IADD3 R16, P5, R25, c[0x0][0x248], RZ ;  /* 0x0000920019107a10 */ /* 0x020fe40007fbe0ff */
[----:B------:R-:W-:Y:S02]  /*9370*/  SEL R14, R18, RZ, P6 ;  /* 0x000000ff120e7207 */ /* 0x000fe40003000000 */
[----:B------:R-:W-:Y:S02]  /*9380*/  IADD3.X R17, R23, c[0x0][0x24c], RZ, P5, !PT ;  /* 0x0000930017117a10 */ /* 0x000fe40002ffe4ff */
[C---:B---3--:R-:W-:Y:S02]  /*9390*/  LOP3.LUT P5, RZ, R24.reuse, 0xff000000, RZ, 0xc0, !PT ;  /* 0xff00000018ff7812 */ /* 0x048fe400078ac0ff */
[----:B------:R-:W-:Y:S01]  /*93a0*/  LOP3.LUT P6, RZ, R24, 0xff0000, RZ, 0xc0, !PT ;  /* 0x00ff000018ff7812 */ /* 0x000fe200078cc0ff */
[----:B------:R0:W-:Y:S02]  /*93b0*/  STG.E.128 [R16.64], R12 ;  /* 0x0000000c10007986 */ /* 0x0001e4000c101d04 */
[----:B0-----:R-:W-:-:S02]  /*93c0*/  SEL R15, R21, RZ, P5 ;  /* 0x000000ff150f7207 */ /* 0x001fc40002800000 */
[----:B------:R-:W-:Y:S02]  /*93d0*/  LOP3.LUT P5, RZ, R24, 0xff00, RZ, 0xc0, !PT ;  /* 0x0000ff0018ff7812 */ /* 0x000fe400078ac0ff */
[----:B------:R-:W-:Y:S02]  /*93e0*/  SEL R14, R18, RZ, P6 ;  /* 0x000000ff120e7207 */ /* 0x000fe40003000000 */
[----:B------:R-:W-:Y:S02]  /*93f0*/  @P0 IADD3 R16, P6, R25, c[0x0][0x250], RZ ;  /* 0x0000940019100a10 */ /* 0x000fe40007fde0ff */
[----:B------:R-:W-:Y:S01]  /*9400*/  SEL R13, R20, RZ, P5 ;  /* 0x000000ff140d7207 */ /* 0x000fe20002800000 */
[----:B------:R-:W2:Y:S01]  /*9410*/  LDL.LU R25, [R1+0x190] ;  /* 0x0001900001197983 */ /* 0x000ea20000300800 */
[----:B------:R-:W-:-:S03]  /*9420*/  LOP3.LUT P5, RZ, R24, 0xff, RZ, 0xc0, !PT ;  /* 0x000000ff18ff7812 */ /* 0x000fc600078ac0ff */
[----:B------:R-:W3:Y:S01]  /*9430*/  LDL.LU R24, [R1+0x118] ;  /* 0x0001180001187983 */ /* 0x000ee20000300800 */
[----:B------:R-:W-:-:S03]  /*9440*/  SEL R12, R19, RZ, P5 ;  /* 0x000000ff130c7207 */ /* 0x000fc60002800000 */
[----:B------:R-:W2:Y:S01]  /*9450*/  LDL.LU R21, [R1+0x114] ;  /* 0x0001140001157983 */ /* 0x000ea20000300800 */
[----:B------:R-:W-:-:S03]  /*9460*/  @P0 IADD3.X R17, R23, c[0x0][0x254], RZ, P6, !PT ;  /* 0x0000950017110a10 */ /* 0x000fc600037fe4ff */
[----:B------:R-:W2:Y:S01]  /*9470*/  LDL.LU R20, [R1+0x18c] ;  /* 0x00018c0001147983 */ /* 0x000ea20000300800 */
[----:B------:R-:W-:Y:S02]  /*9480*/  SEL R15, R15, R11, P4 ;  /* 0x0000000b0f0f7207 */ /* 0x000fe40002000000 */
[----:B------:R-:W-:Y:S01]  /*9490*/  SEL R14, R14, R10, P4 ;  /* 0x0000000a0e0e7207 */ /* 0x000fe20002000000 */
[----:B------:R-:W2:Y:S01]  /*94a0*/  LDL.LU R18, [R1+0x184] ;  /* 0x0001840001127983 */ /* 0x000ea20000300800 */
[----:B------:R-:W-:Y:S02]  /*94b0*/  SEL R13, R13, R9, P4 ;  /* 0x000000090d0d7207 */ /* 0x000fe40002000000 */
[----:B------:R-:W-:Y:S01]  /*94c0*/  SEL R12, R12, R8, P4 ;  /* 0x000000080c0c7207 */ /* 0x000fe20002000000 */
[----:B------:R-:W2:Y:S04]  /*94d0*/  LDL R23, [R1+0x260] ;  /* 0x0002600001177983 */ /* 0x000ea80000100800 */
[----:B------:R4:W-:Y:S02]  /*94e0*/  @P0 STG.E.128 [R16.64], R12 ;  /* 0x0000000c10000986 */ /* 0x0009e4000c101d04 */
[----:B----4-:R-:W-:-:S02]  /*94f0*/  FFMA.FTZ R15, R22, R2, R3 ;  /* 0x00000002160f7223 */ /* 0x010fc40000010003 */
[----:B------:R-:W4:Y:S04]  /*9500*/  LDL R17, [R1+0x268] ;  /* 0x0002680001117983 */ /* 0x000f280000100800 */
[----:B------:R-:W4:Y:S01]  /*9510*/  LDL R22, [R1+0x264] ;  /* 0x0002640001167983 */ /* 0x000f220000100800 */
[----:B------:R-:W-:-:S03]  /*9520*/  FADD.FTZ R15, R26, -R15 ;  /* 0x8000000f1a0f7221 */ /* 0x000fc60000010000 */
[----:B------:R-:W4:Y:S04]  /*9530*/  LDL R16, [R1+0x26c] ;  /* 0x00026c0001107983 */ /* 0x000f280000100800 */
[----:B------:R0:W5:Y:S01]  /*9540*/  LDL R26, [R1+0x148] ;  /* 0x00014800011a7983 */ /* 0x0001620000100800 */
[----:B---3--:R-:W-:-:S03]  /*9550*/  FFMA.FTZ R13, R24, R2, R3 ;  /* 0x00000002180d7223 */ /* 0x008fc60000010003 */
[----:B------:R0:W5:Y:S01]  /*9560*/  LDL R24, [R1+0x154] ;  /* 0x0001540001187983 */ /* 0x0001620000100800 */
[-CC-:B------:R-:W-:Y:S02]  /*9570*/  FFMA.FTZ R14, R27, R2.reuse, R3.reuse ;  /* 0x000000021b0e7223 */ /* 0x180fe40000010003 */
[----:B--2---:R-:W-:Y:S02]  /*9580*/  FFMA.FTZ R12, R21, R2, R3 ;  /* 0x00000002150c7223 */ /* 0x004fe40000010003 */
        /* <DEDUP_REMOVED lines=19> */
.L_x_2302:
[----:B0-----:R-:W2:Y:S04]  /*96c0*/  LDL.LU R14, [R1] ;  /* 0x00000000010e7983 */ /* 0x001ea80000300800 */
[----:B------:R-:W3:Y:S04]  /*96d0*/  LDL.LU R28, [R1+0x10c] ;  /* 0x00010c00011c7983 */ /* 0x000ee80000300800 */
[----:B------:R-:W4:Y:S01]  /*96e0*/  LDL.LU R23, [R1+0x16c] ;  /* 0x00016c0001177983 */ /* 0x000f220000300800 */
[----:B------:R-:W-:Y:S02]  /*96f0*/  FMUL.FTZ R18, R18, c[0x0][0x1e8] ;  /* 0x00007a0012127a20 */ /* 0x000fe40000410000 */
[----:B------:R-:W-:Y:S01]  /*9700*/  FMUL.FTZ R19, R19, c[0x0][0x1e8] ;  /* 0x00007a0013137a20 */ /* 0x000fe20000410000 */
[----:B------:R-:W3:Y:S01]  /*9710*/  LDL.LU R27, [R1+0xf8] ;  /* 0x0000f800011b7983 */ /* 0x000ee20000300800 */
[----:B------:R-:W-:-:S02]  /*9720*/  FMUL.FTZ R21, R21, c[0x0][0x1e8] ;  /* 0x00007a0015157a20 */ /* 0x000fc40000410000 */
[----:B------:R-:W-:Y:S01]  /*9730*/  FMUL.FTZ R22, R20, c[0x0][0x1e8] ;  /* 0x00007a0014167a20 */ /* 0x000fe20000410000 */
[----:B------:R-:W3:Y:S04]  /*9740*/  LDL R25, [R1+0x2a0] ;  /* 0x0002a00001197983 */ /* 0x000ee80000100800 */
[----:B------:R-:W-:Y:S04]  /*9750*/  STL [R1+0x67c], R7 ;  /* 0x00067c0701007387 */ /* 0x000fe80000100800 */
[----:B------:R0:W-:Y:S04]  /*9760*/  STL [R1+0x678], R6 ;  /* 0x0006780601007387 */ /* 0x0001e80000100800 */
[----:B------:R-:W-:Y:S04]  /*9770*/  STL [R1+0x674], R5 ;  /* 0x0006740501007387 */ /* 0x000fe80000100800 */
[----:B------:R-:W-:Y:S04]  /*9780*/  STL [R1+0x670], R4 ;  /* 0x0006700401007387 */ /* 0x000fe80000100800 */
[----:B0-----:R-:W3:Y:S01]  /*9790*/  LDL.LU R6, [R1+0x158] ;  /* 0x0001580001067983 */ /* 0x001ee20000300800 */
[----:B--2---:R-:W-:-:S02]  /*97a0*/  LOP3.LUT P5, RZ, R14, 0xff, RZ, 0xc0, !PT ;  /* 0x000000ff0eff7812 */ /* 0x004fc400078ac0ff */
[----:B------:R-:W-:Y:S02]  /*97b0*/  LOP3.LUT P6, RZ, R14, 0xff00, RZ, 0xc0, !PT ;  /* 0x0000ff000eff7812 */ /* 0x000fe400078cc0ff */
[----:B------:R-:W-:Y:S02]  /*97c0*/  SEL R12, R18, RZ, P5 ;  /* 0x000000ff120c7207 */ /* 0x000fe40002800000 */
[C---:B------:R-:W-:Y:S02]  /*97d0*/  LOP3.LUT P5, RZ, R14.reuse, 0xff000000, RZ, 0xc0, !PT ;  /* 0xff0000000eff7812 */ /* 0x040fe400078ac0ff */
[----:B------:R-:W-:Y:S02]  /*97e0*/  SEL R13, R19, RZ, P6 ;  /* 0x000000ff130d7207 */ /* 0x000fe40003000000 */
[----:B------:R-:W-:Y:S02]  /*97f0*/  SEL R15, R21, RZ, P5 ;  /* 0x000000ff150f7207 */ /* 0x000fe40002800000 */
[----:B------:R-:W-:-:S02]  /*9800*/  LOP3.LUT P6, RZ, R14, 0xff0000, RZ, 0xc0, !PT ;  /* 0x00ff00000eff7812 */ /* 0x000fc400078cc0ff */
[----:B-----5:R-:W-:Y:S02]  /*9810*/  IADD3 R16, P5, R26, c[0x0][0x248], RZ ;  /* 0x000092001a107a10 */ /* 0x020fe40007fbe0ff */
[----:B------:R-:W-:Y:S02]  /*9820*/  SEL R14, R22, RZ, P6 ;  /* 0x000000ff160e7207 */ /* 0x000fe40003000000 */
[----:B------:R-:W-:-:S05]  /*9830*/  IADD3.X R17, R24, c[0x0][0x24c], RZ, P5, !PT ;  /* 0x0000930018117a10 */ /* 0x000fca0002ffe4ff */
[----:B------:R3:W-:Y:S02]  /*9840*/  STG.E.128 [R16.64], R12 ;  /* 0x0000000c10007986 */ /* 0x0007e4000c101d04 */
[----:B---3--:R-:W-:-:S04]  /*9850*/  FFMA.FTZ R12, R28, R2, R3 ;  /* 0x000000021c0c7223 */ /* 0x008fc80000010003 */
[----:B----4-:R-:W-:Y:S02]  /*9860*/  FADD.FTZ R20, R23, -R12 ;  /* 0x8000000c17147221 */ /* 0x010fe40000010000 */
[----:B------:R-:W2:Y:S04]  /*9870*/  LDL.LU R23, [R1+0xa4] ;  /* 0x0000a40001177983 */ /* 0x000ea80000300800 */
[----:B------:R-:W3:Y:S04]  /*9880*/  LDL.LU R5, [R1+0xa0] ;  /* 0x0000a00001057983 */ /* 0x000ee80000300800 */
[----:B------:R-:W4:Y:S04]  /*9890*/  LDL.LU R7, [R1+0x14c] ;  /* 0x00014c0001077983 */ /* 0x000f280000300800 */
[----:B------:R-:W4:Y:S01]  /*98a0*/  LDL.LU R4, [R1+0x144] ;  /* 0x0001440001047983 */ /* 0x000f220000300800 */
[----:B------:R-:W-:-:S02]  /*98b0*/  LOP3.LUT P6, RZ, R25, 0xff0000, RZ, 0xc0, !PT ;  /* 0x00ff000019ff7812 */ /* 0x000fc400078cc0ff */
[----:B------:R-:W-:Y:S02]  /*98c0*/  LOP3.LUT P5, RZ, R25, 0xff000000, RZ, 0xc0, !PT ;  /* 0xff00000019ff7812 */ /* 0x000fe400078ac0ff */
[----:B------:R-:W-:Y:S02]  /*98d0*/  SEL R14, R22, RZ, P6 ;  /* 0x000000ff160e7207 */ /* 0x000fe40003000000 */
[----:B------:R-:W-:Y:S02]  /*98e0*/  SEL R15, R21, RZ, P5 ;  /* 0x000000ff150f7207 */ /* 0x000fe40002800000 */
[----:B------:R-:W-:Y:S01]  /*98f0*/  @P0 IADD3 R16, P6, R26, c[0x0][0x250], RZ ;  /* 0x000094001a100a10 */ /* 0x000fe20007fde0ff */
[----:B------:R-:W-:Y:S01]  /*9900*/  FFMA.FTZ R12, R27, R2, R3 ;  /* 0x000000021b0c7223 */ /* 0x000fe20000010003 */
[----:B------:R-:W-:Y:S02]  /*9910*/  LOP3.LUT P5, RZ, R25, 0xff00, RZ, 0xc0, !PT ;  /* 0x0000ff0019ff7812 */ /* 0x000fe400078ac0ff */
[----:B------:R-:W-:Y:S01]  /*9920*/  @P0 IADD3.X R17, R24, c[0x0][0x254], RZ, P6, !PT ;  /* 0x0000950018110a10 */ /* 0x000fe200037fe4ff */
[----:B------:R-:W-:Y:S01]  /*9930*/  FADD.FTZ R21, R6, -R12 ;  /* 0x8000000c06157221 */ /* 0x000fe20000010000 */
[----:B------:R-:W-:Y:S01]  /*9940*/  SEL R13, R19, RZ, P5 ;  /* 0x000000ff130d7207 */ /* 0x000fe20002800000 */
[----:B------:R-:W4:Y:S01]  /*9950*/  LDL R24, [R1+0x254] ;  /* 0x0002540001187983 */ /* 0x000f220000100800 */
[----:B------:R-:W-:-:S03]  /*9960*/  LOP3.LUT P5, RZ, R25, 0xff, RZ, 0xc0, !PT ;  /* 0x000000ff19ff7812 */ /* 0x000fc600078ac0ff */
[----:B------:R-:W4:Y:S01]  /*9970*/  LDL R6, [R1+0x25c] ;  /* 0x00025c0001067983 */ /* 0x000f220000100800 */
[----:B------:R-:W-:-:S03]  /*9980*/  SEL R14, R14, R10, P4 ;  /* 0x0000000a0e0e7207 */ /* 0x000fc60002000000 */
[----:B------:R-:W4:Y:S01]  /*9990*/  LDL R25, [R1+0x250] ;  /* 0x0002500001197983 */ /* 0x000f220000100800 */
[----:B------:R-:W-:Y:S02]  /*99a0*/  SEL R12, R18, RZ, P5 ;  /* 0x000000ff120c7207 */ /* 0x000fe40002800000 */
[----:B------:R-:W-:Y:S02]  /*99b0*/  SEL R15, R15, R11, P4 ;  /* 0x0000000b0f0f7207 */ /* 0x000fe40002000000 */
[----:B------:R-:W-:Y:S02]  /*99c0*/  SEL R13, R13, R9, P4 ;  /* 0x000000090d0d7207 */ /* 0x000fe40002000000 */
[----:B------:R-:W-:-:S05]  /*99d0*/  SEL R12, R12, R8, P4 ;  /* 0x000000080c0c7207 */ /* 0x000fca0002000000 */
[----:B------:R-:W-:Y:S01]  /*99e0*/  @P0 STG.E.128 [R16.64], R12 ;  /* 0x0000000c10000986 */ /* 0x000fe2000c101d04 */
[-CC-:B--2---:R-:W-:Y:S02]  /*99f0*/  FFMA.FTZ R22, R23, R2.reuse, R3.reuse ;  /* 0x0000000217167223 */ /* 0x184fe40000010003 */
[----:B---3--:R-:W-:Y:S02]  /*9a00*/  FFMA.FTZ R19, R5, R2, R3 ;  /* 0x0000000205137223 */ /* 0x008fe40000010003 */
[----:B------:R-:W2:Y:S04]  /*9a10*/  LDL R5, [R1+0x258] ;  /* 0x0002580001057983 */ /* 0x000ea80000100800 */
[----:B------:R-:W-:Y:S04]  /*9a20*/  STL [R1+0x680], R11 ;  /* 0x0006800b01007387 */ /* 0x000fe80000100800 */
[----:B------:R0:W-:Y:S01]  /*9a30*/  STL [R1+0x684], R10 ;  /* 0x0006840a01007387 */ /* 0x0001e20000100800 */
[----:B----4-:R-:W-:-:S03]  /*9a40*/  FADD.FTZ R18, R7, -R22 ;  /* 0x8000001607127221 */ /* 0x010fc60000010000 */
[----:B0-----:R-:W3:Y:S01]  /*9a50*/  LDL.LU R10, [R1+0x4] ;  /* 0x00000400010a7983 */ /* 0x001ee20000300800 */
[----:B------:R-:W-:-:S03]  /*9a60*/  FADD.FTZ R19, R4, -R19 ;  /* 0x8000001304137221 */ /* 0x000fc60000010000 */
[----:B------:R-:W4:Y:S04]  /*9a70*/  LDL R7, [R1+0x19c] ;  /* 0x00019c0001077983 */ /* 0x000f280000100800 */
[----:B------:R-:W4:Y:S04]  /*9a80*/  LDL R4, [R1+0x1a8] ;  /* 0x0001a80001047983 */ /* 0x000f280000100800 */
[----:B------:R-:W4:Y:S04]  /*9a90*/  LDL R11, [R1+0x29c] ;  /* 0x00029c00010b7983 */ /* 0x000f280000100800 */
[----:B------:R-:W4:Y:S04]  /*9aa0*/  LDL.LU R16, [R1+0xac] ;  /* 0x0000ac0001107983 */ /* 0x000f280000300800 */
[----:B------:R-:W4:Y:S01]  /*9ab0*/  LDL.LU R17, [R1+0x174] ;  /* 0x0001740001117983 */ /* 0x000f220000300800 */
[----:B------:R-:W-:-:S02]  /*9ac0*/  FMUL.FTZ R21, R0, R21 ;  /* 0x0000001500157220 */ /* 0x000fc40000410000 */
[----:B------:R-:W-:Y:S01]  /*9ad0*/  FMUL.FTZ R20, R0, R20 ;  /* 0x0000001400147220 */ /* 0x000fe20000410000 */
[----:B------:R-:W4:Y:S01]  /*9ae0*/  LDL.LU R29, [R1+0x64] ;  /* 0x00006400011d7983 */ /* 0x000f220000300800 */
[----:B------:R-:W-:Y:S02]  /*9af0*/  @P1 FADD.FTZ R21, R24, R21 ;  /* 0x0000001518151221 */ /* 0x000fe40000010000 */
[C---:B------:R-:W-:Y:S02]  /*9b00*/  FMUL.FTZ R22, R0.reuse, R18 ;  /* 0x0000001200167220 */ /* 0x040fe40000410000 */
[----:B------:R-:W-:Y:S02]  /*9b10*/  FMUL.FTZ R14, R21, c[0x0][0x1e8] ;  /* 0x00007a00150e7a20 */ /* 0x000fe40000410000 */
[----:B------:R-:W-:Y:S02]  /*9b20*/  @P1 FADD.FTZ R20, R25, R20 ;  /* 0x0000001419141221 */ /* 0x000fe40000010000 */
[----:B------:R-:W-:Y:S01]  /*9b30*/  FMUL.FTZ R23, R0, R19 ;  /* 0x0000001300177220 */ /* 0x000fe20000410000 */
[----:B------:R-:W4:Y:S01]  /*9b40*/  LDL.LU R25, [R1+0x60] ;  /* 0x0000600001197983 */ /* 0x000f220000300800 */
[----:B------:R-:W-:-:S02]  /*9b50*/  FMUL.FTZ R24, R20, c[0x0][0x1e8] ;  /* 0x00007a0014187a20 */ /* 0x000fc40000410000 */
[----:B------:R-:W-:Y:S02]  /*9b60*/  @P1 FADD.FTZ R23, R6, R23 ;  /* 0x0000001706171221 */ /* 0x000fe40000010000 */
[----:B------:R-:W4:Y:S01]  /*9b70*/  LDL.LU R6, [R1+0x168] ;  /* 0x0001680001067983 */ /* 0x000f220000300800 */
[----:B--2---:R-:W-:-:S03]  /*9b80*/  @P1 FADD.FTZ R22, R5, R22 ;  /* 0x0000001605161221 */ /* 0x004fc60000010000 */
[----:B------:R-:W2:Y:S01]  /*9b90*/  LDL.LU R5, [R1+0x150] ;  /* 0x0001500001057983 */ /* 0x000ea20000300800 */
[----:B------:R-:W-:Y:S01]  /*9ba0*/  FMUL.FTZ R28, R22, c[0x0][0x1e8] ;  /* 0x00007a00161c7a20 */ /* 0x000fe20000410000 */
[----:B---3--:R-:W-:-:S04]  /*9bb0*/  LOP3.LUT P6, RZ, R10, 0xff00, RZ, 0xc0, !PT ;  /* 0x0000ff000aff7812 */ /* 0x008fc800078cc0ff */
[----:B------:R-:W-:Y:S02]  /*9bc0*/  SEL R13, R14, RZ, P6 ;  /* 0x000000ff0e0d7207 */ /* 0x000fe40003000000 */
[----:B----4-:R-:W-:Y:S02]  /*9bd0*/  IADD3 R26, P6, R7, c[0x0][0x248], RZ ;  /* 0x00009200071a7a10 */ /* 0x010fe40007fde0ff */
[----:B------:R-:W-:Y:S02]  /*9be0*/  LOP3.LUT P5, RZ, R10, 0xff, RZ, 0xc0, !PT ;  /* 0x000000ff0aff7812 */ /* 0x000fe400078ac0ff */
[----:B------:R-:W-:Y:S02]  /*9bf0*/  IADD3.X R27, R4, c[0x0][0x24c], RZ, P6, !PT ;  /* 0x00009300041b7a10 */ /* 0x000fe400037fe4ff */
[----:B------:R-:W-:Y:S01]  /*9c00*/  LOP3.LUT P6, RZ, R11, 0xff0000, RZ, 0xc0, !PT ;  /* 0x00ff00000bff7812 */ /* 0x000fe200078cc0ff */
[----:B------:R-:W-:Y:S01]  /*9c10*/  FFMA.FTZ R16, R16, R2, R3 ;  /* 0x0000000210107223 */ /* 0x000fe20000010003 */
[----:B------:R-:W-:-:S02]  /*9c20*/  SEL R12, R24, RZ, P5 ;  /* 0x000000ff180c7207 */ /* 0x000fc40002800000 */
[----:B------:R-:W-:Y:S01]  /*9c30*/  SEL R18, R28, RZ, P6 ;  /* 0x000000ff1c127207 */ /* 0x000fe20003000000 */
[----:B------:R-:W-:Y:S01]  /*9c40*/  FADD.FTZ R17, R17, -R16 ;  /* 0x8000001011117221 */ /* 0x000fe20000010000 */
[C---:B------:R-:W-:Y:S02]  /*9c50*/  LOP3.LUT P5, RZ, R10.reuse, 0xff000000, RZ, 0xc0, !PT ;  /* 0xff0000000aff7812 */ /* 0x040fe400078ac0ff */
[----:B------:R-:W-:Y:S02]  /*9c60*/  LOP3.LUT P6, RZ, R10, 0xff0000, RZ, 0xc0, !PT ;  /* 0x00ff00000aff7812 */ /* 0x000fe400078cc0ff */
[----:B------:R-:W3:Y:S04]  /*9c70*/  LDL.LU R10, [R1+0x684] ;  /* 0x00068400010a7983 */ /* 0x000ee80000300800 */
[----:B------:R-:W4:Y:S01]  /*9c80*/  LDL.LU R16, [R1+0xa8] ;  /* 0x0000a80001107983 */ /* 0x000f220000300800 */
[----:B------:R-:W-:-:S05]  /*9c90*/  FMUL.FTZ R19, R23, c[0x0][0x1e8] ;  /* 0x00007a0017137a20 */ /* 0x000fca0000410000 */
[----:B------:R-:W-:Y:S02]  /*9ca0*/  SEL R15, R19, RZ, P5 ;  /* 0x000000ff130f7207 */ /* 0x000fe40002800000 */
[----:B------:R-:W-:-:S04]  /*9cb0*/  LOP3.LUT P5, RZ, R11, 0xff000000, RZ, 0xc0, !PT ;  /* 0xff0000000bff7812 */ /* 0x000fc800078ac0ff */
[----:B------:R-:W-:Y:S02]  /*9cc0*/  SEL R19, R19, RZ, P5 ;  /* 0x000000ff13137207 */ /* 0x000fe40002800000 */
[C---:B------:R-:W-:Y:S01]  /*9cd0*/  LOP3.LUT P5, RZ, R11.reuse, 0xff00, RZ, 0xc0, !PT ;  /* 0x0000ff000bff7812 */ /* 0x040fe200078ac0ff */
[----:B------:R0:W-:Y:S03]  /*9ce0*/  STL [R1+0xc], R17 ;  /* 0x00000c1101007387 */ /* 0x0001e60000100800 */
[----:B0-----:R-:W-:Y:S02]  /*9cf0*/  SEL R17, R14, RZ, P5 ;  /* 0x000000ff0e117207 */ /* 0x001fe40002800000 */
[----:B------:R-:W-:Y:S02]  /*9d00*/  LOP3.LUT P5, RZ, R11, 0xff, RZ, 0xc0, !PT ;  /* 0x000000ff0bff7812 */ /* 0x000fe400078ac0ff */
[----:B------:R-:W3:Y:S01]  /*9d10*/  LDL.LU R11, [R1+0x680] ;  /* 0x00068000010b7983 */ /* 0x000ee20000300800 */
[----:B----4-:R-:W-:-:S02]  /*9d20*/  FFMA.FTZ R14, R16, R2, R3 ;  /* 0x00000002100e7223 */ /* 0x010fc40000010003 */
[-CC-:B------:R-:W-:Y:S01]  /*9d30*/  FFMA.FTZ R16, R29, R2.reuse, R3.reuse ;  /* 0x000000021d107223 */ /* 0x180fe20000010003 */
[----:B------:R-:W-:Y:S01]  /*9d40*/  SEL R29, R24, RZ, P5 ;  /* 0x000000ff181d7207 */ /* 0x000fe20002800000 */
[----:B------:R-:W-:Y:S01]  /*9d50*/  FADD.FTZ R14, R6, -R14 ;  /* 0x8000000e060e7221 */ /* 0x000fe20000010000 */
[----:B------:R-:W-:Y:S02]  /*9d60*/  @P0 IADD3 R24, P5, R7, c[0x0][0x250], RZ ;  /* 0x0000940007180a10 */ /* 0x000fe40007fbe0ff */
[----:B------:R0:W5:Y:S04]  /*9d70*/  LDL.LU R7, [R1+0x67c] ;  /* 0x00067c0001077983 */ /* 0x0001680000300800 */
[----:B------:R0:W5:Y:S04]  /*9d80*/  LDL.LU R6, [R1+0x678] ;  /* 0x0006780001067983 */ /* 0x0001680000300800 */
[----:B------:R1:W-:Y:S04]  /*9d90*/  STL [R1+0x8], R14 ;  /* 0x0000080e01007387 */ /* 0x0003e80000100800 */
[----:B-1----:R-:W4:Y:S01]  /*9da0*/  LDL.LU R14, [R1+0xb8] ;  /* 0x0000b800010e7983 */ /* 0x002f220000300800 */
[----:B------:R-:W-:-:S02]  /*9db0*/  FFMA.FTZ R25, R25, R2, R3 ;  /* 0x0000000219197223 */ /* 0x000fc40000010003 */
[----:B--2---:R-:W-:Y:S02]  /*9dc0*/  FADD.FTZ R16, R5, -R16 ;  /* 0x8000001005107221 */ /* 0x004fe40000010000 */
[----:B------:R0:W5:Y:S01]  /*9dd0*/  LDL.LU R5, [R1+0x674] ;  /* 0x0006740001057983 */ /* 0x0001620000300800 */
[----:B---3--:R-:W-:-:S03]  /*9de0*/  SEL R19, R19, R11, P4 ;  /* 0x0000000b13137207 */ /* 0x008fc60002000000 */
[----:B------:R1:W-:Y:S01]  /*9df0*/  STL [R1+0x4], R16 ;  /* 0x0000041001007387 */ /* 0x0003e20000100800 */
[----:B------:R-:W-:Y:S02]  /*9e00*/  SEL R18, R18, R10, P4 ;  /* 0x0000000a12127207 */ /* 0x000fe40002000000 */
[----:B------:R-:W-:Y:S02]  /*9e10*/  SEL R17, R17, R9, P4 ;  /* 0x0000000911117207 */ /* 0x000fe40002000000 */
[----:B-1----:R-:W-:Y:S01]  /*9e20*/  SEL R16, R29, R8, P4 ;  /* 0x000000081d107207 */ /* 0x002fe20002000000 */
[----:B----4-:R-:W-:Y:S01]  /*9e30*/  FADD.FTZ R14, R14, -R25 ;  /* 0x800000190e0e7221 */ /* 0x010fe20000010000 */
[----:B------:R-:W-:Y:S02]  /*9e40*/  @P0 IADD3.X R25, R4, c[0x0][0x254], RZ, P5, !PT ;  /* 0x0000950004190a10 */ /* 0x000fe40002ffe4ff */
[----:B------:R0:W5:Y:S04]  /*9e50*/  LDL.LU R4, [R1+0x670] ;  /* 0x0006700001047983 */ /* 0x0001680000300800 */
[----:B------:R1:W-:Y:S02]  /*9e60*/  STL [R1], R14 ;  /* 0x0000000e01007387 */ /* 0x0003e40000100800 */
[----:B-1----:R-:W-:Y:S01]  /*9e70*/  SEL R14, R28, RZ, P6 ;  /* 0x000000ff1c0e7207 */ /* 0x002fe20003000000 */
[----:B------:R-:W-:Y:S05]  /*9e80*/  @!P3 BRA `(.L_x_2303) ;  /* 0x000000900000b947 */ /* 0x000fea0003800000 */
[----:B0-----:R-:W2:Y:S04]  /*9e90*/  LDL.LU R28, [R1+0x19c] ;  /* 0x00019c00011c7983 */ /* 0x001ea80000300800 */
[----:B------:R-:W3:Y:S01]  /*9ea0*/  LDL.LU R29, [R1+0x1a8] ;  /* 0x0001a800011d7983 */ /* 0x000ee20000300800 */
[----:B-----5:R-:W-:-:S02]  /*9eb0*/  SEL R23, R23, R7, P2 ;  /* 0x0000000717177207 */ /* 0x020fc40001000000 */
[----:B------:R-:W-:Y:S02]  /*9ec0*/  SEL R22, R22, R6, P2 ;  /* 0x0000000616167207 */ /* 0x000fe40001000000 */
[----:B------:R-:W-:Y:S02]  /*9ed0*/  SEL R21, R21, R5, P2 ;  /* 0x0000000515157207 */ /* 0x000fe40001000000 */
[----:B------:R-:W-:Y:S02]  /*9ee0*/  SEL R20, R20, R4, P2 ;  /* 0x0000000414147207 */ /* 0x000fe40001000000 */
[----:B--2---:R-:W-:-:S04]  /*9ef0*/  IADD3 R28, P5, R28, c[0x0][0x258], RZ ;  /* 0x000096001c1c7a10 */ /* 0x004fc80007fbe0ff */
[----:B---3--:R-:W-:-:S05]  /*9f00*/  IADD3.X R29, R29, c[0x0][0x25c], RZ, P5, !PT ;  /* 0x000097001d1d7a10 */ /* 0x008fca0002ffe4ff */
[----:B------:R0:W-:Y:S04]  /*9f10*/  STG.E.128 [R28.64], R20 ;  /* 0x000000141c007986 */ /* 0x0001e8000c101d04 */
.L_x_2303:
[----:B0-----:R-:W2:Y:S04]  /*9f20*/  LDL.LU R23, [R1+0x8] ;  /* 0x0000080001177983 */ /* 0x001ea80000300800 */
[----:B------:R-:W3:Y:S04]  /*9f30*/  LDL.LU R20, [R1] ;  /* 0x0000000001147983 */ /* 0x000ee80000300800 */
[----:B------:R-:W4:Y:S04]  /*9f40*/  LDL R29, [R1+0x248] ;  /* 0x00024800011d7983 */ /* 0x000f280000100800 */
[----:B------:R-:W4:Y:S04]  /*9f50*/  LDL R21, [R1+0x24c] ;  /* 0x00024c0001157983 */ /* 0x000f280000100800 */
[----:B------:R-:W4:Y:S04]  /*9f60*/  LDL R22, [R1+0x10] ;  /* 0x0000100001167983 */ /* 0x000f280000100800 */
[----:B------:R0:W5:Y:S04]  /*9f70*/  LDL R28, [R1+0x1c8] ;  /* 0x0001c800011c7983 */ /* 0x0001680000100800 */
[----:B------:R1:W-:Y:S04]  /*9f80*/  STG.E.128 [R26.64], R12 ;  /* 0x0000000c1a007986 */ /* 0x0003e8000c101d04 */
[----:B-1----:R-:W4:Y:S04]  /*9f90*/  LDL.LU R13, [R1+0xc] ;  /* 0x00000c00010d7983 */ /* 0x002f280000300800 */
[----:B------:R-:W4:Y:S04]  /*9fa0*/  LDL.LU R14, [R1+0x4] ;  /* 0x00000400010e7983 */ /* 0x000f280000300800 */
[----:B------:R-:W4:Y:S04]  /*9fb0*/  LDL R15, [R1+0x240] ;  /* 0x00024000010f7983 */ /* 0x000f280000100800 */
[----:B------:R-:W4:Y:S04]  /*9fc0*/  LDL R26, [R1+0x244] ;  /* 0x00024400011a7983 */ /* 0x000f280000100800 */
[----:B------:R0:W5:Y:S04]  /*9fd0*/  LDL R27, [R1+0x1d0] ;  /* 0x0001d000011b7983 */ /* 0x0001680000100800 */
[----:B------:R1:W-:Y:S01]  /*9fe0*/  @P0 STG.E.128 [R24.64], R16 ;  /* 0x0000001018000986 */ /* 0x0003e2000c101d04 */
[----:B--2---:R-:W-:-:S02]  /*9ff0*/  FMUL.FTZ R23, R0, R23 ;  /* 0x0000001700177220 */ /* 0x004fc40000410000 */
[----:B---3--:R-:W-:-:S04]  /*a000*/  FMUL.FTZ R20, R0, R20 ;  /* 0x0000001400147220 */ /* 0x008fc80000410000 */
[----:B----4-:R-:W-:Y:S01]  /*a010*/  @P1 FADD.FTZ R20, R21, R20 ;  /* 0x0000001415141221 */ /* 0x010fe20000010000 */
[----:B------:R-:W-:Y:S01]  /*a020*/  LOP3.LUT P5, RZ, R22, 0xff, RZ, 0xc0, !PT ;  /* 0x000000ff16ff7812 */ /* 0x000fe200078ac0ff */
[C---:B------:R-:W-:Y:S02]  /*a030*/  FMUL.FTZ R12, R0.reuse, R13 ;  /* 0x0000000d000c7220 */ /* 0x040fe40000410000 */
[----:B-1----:R-:W-:Y:S02]  /*a040*/  FMUL.FTZ R18, R0, R14 ;  /* 0x0000000e00127220 */ /* 0x002fe40000410000 */
[----:B------:R-:W-:Y:S02]  /*a050*/  @P1 FADD.FTZ R12, R15, R12 ;  /* 0x0000000c0f0c1221 */ /* 0x000fe40000010000 */
[----:B------:R-:W-:Y:S02]  /*a060*/  @P1 FADD.FTZ R18, R29, R18 ;  /* 0x000000121d121221 */ /* 0x000fe40000010000 */
[----:B------:R-:W-:-:S02]  /*a070*/  @P1 FADD.FTZ R23, R26, R23 ;  /* 0x000000171a171221 */ /* 0x000fc40000010000 */
[----:B------:R-:W-:Y:S01]  /*a080*/  FMUL.FTZ R19, R12, c[0x0][0x1e8] ;  /* 0x00007a000c137a20 */ /* 0x000fe20000410000 */
        /* <DEDUP_REMOVED lines=8> */
.L_x_2304:
[----:B0-----:R-:W2:Y:S04]  /*a110*/  LDL.LU R13, [R1+0x90] ;  /* 0x00009000010d7983 */ /* 0x001ea80000300800 */
[----:B------:R-:W3:Y:S04]  /*a120*/  LDL.LU R15, [R1+0x20] ;  /* 0x00002000010f7983 */ /* 0x000ee80000300800 */
[----:B------:R-:W4:Y:S04]  /*a130*/  LDL.LU R21, [R1+0x178] ;  /* 0x0001780001157983 */ /* 0x000f280000300800 */
[----:B------:R-:W3:Y:S04]  /*a140*/  LDL.LU R17, [R1+0x14] ;  /* 0x0000140001117983 */ /* 0x000ee80000300800 */
[----:B------:R-:W3:Y:S04]  /*a150*/  LDL.LU R16, [R1+0xdc] ;  /* 0x0000dc0001107983 */ /* 0x000ee80000300800 */
[----:B------:R-:W4:Y:S04]  /*a160*/  LDL.LU R29, [R1+0xd8] ;  /* 0x0000d800011d7983 */ /* 0x000f280000300800 */
[----:B------:R-:W4:Y:S04]  /*a170*/  LDL.LU R25, [R1+0x24] ;  /* 0x0000240001197983 */ /* 0x000f280000300800 */
[----:B------:R-:W4:Y:S01]  /*a180*/  LDL R26, [R1+0x298] ;  /* 0x00029800011a7983 */ /* 0x000f220000100800 */
[----:B------:R-:W-:Y:S01]  /*a190*/  FMUL.FTZ R23, R23, c[0x0][0x1e8] ;  /* 0x00007a0017177a20 */ /* 0x000fe20000410000 */
[----:B------:R-:W-:-:S02]  /*a1a0*/  LOP3.LUT P6, RZ, R22, 0xff00, RZ, 0xc0, !PT ;  /* 0x0000ff0016ff7812 */ /* 0x000fc400078cc0ff */
[----:B------:R-:W-:Y:S01]  /*a1b0*/  STL [R1+0x698], R11 ;  /* 0x0006980b01007387 */ /* 0x000fe20000100800 */
[----:B------:R-:W-:Y:S01]  /*a1c0*/  SEL R12, R19, RZ, P5 ;  /* 0x000000ff130c7207 */ /* 0x000fe20002800000 */
[----:B------:R-:W-:Y:S01]  /*a1d0*/  FMUL.FTZ R20, R20, c[0x0][0x1e8] ;  /* 0x00007a0014147a20 */ /* 0x000fe20000410000 */
[----:B------:R-:W-:Y:S01]  /*a1e0*/  LOP3.LUT P5, RZ, R22, 0xff0000, RZ, 0xc0, !PT ;  /* 0x00ff000016ff7812 */ /* 0x000fe200078ac0ff */
[----:B------:R-:W-:Y:S04]  /*a1f0*/  STL [R1+0x694], R10 ;  /* 0x0006940a01007387 */ /* 0x000fe80000100800 */
[----:B------:R-:W-:Y:S04]  /*a200*/  STL [R1+0x690], R9 ;  /* 0x0006900901007387 */ /* 0x000fe80000100800 */
[----:B------:R-:W-:Y:S04]  /*a210*/  STL [R1+0x68c], R8 ;  /* 0x00068c0801007387 */ /* 0x000fe80000100800 */
[----:B-----5:R-:W-:Y:S04]  /*a220*/  STL [R1+0x67c], R7 ;  /* 0x00067c0701007387 */ /* 0x020fe80000100800 */
[----:B------:R-:W-:Y:S04]  /*a230*/  STL [R1+0x678], R6 ;  /* 0x0006780601007387 */ /* 0x000fe80000100800 */
[----:B------:R-:W-:Y:S04]  /*a240*/  STL [R1+0x674], R5 ;  /* 0x0006740501007387 */ /* 0x000fe80000100800 */
[----:B------:R0:W-:Y:S04]  /*a250*/  STL [R1+0x670], R4 ;  /* 0x0006700401007387 */ /* 0x0001e80000100800 */
[----:B0-----:R-:W4:Y:S01]  /*a260*/  LDL.LU R4, [R1+0x2c] ;  /* 0x00002c0001047983 */ /* 0x001f220000300800 */
[----:B--2---:R-:W-:Y:S01]  /*a270*/  FFMA.FTZ R14, R13, R2, R3 ;  /* 0x000000020d0e7223 */ /* 0x004fe20000010003 */
[----:B------:R-:W-:-:S05]  /*a280*/  SEL R13, R23, RZ, P6 ;  /* 0x000000ff170d7207 */ /* 0x000fca0003000000 */
[----:B------:R-:W-:Y:S04]  /*a290*/  STL.64 [R1+0x6a0], R12 ;  /* 0x0006a00c01007387 */ /* 0x000fe80000100a00 */
[----:B------:R-:W2:Y:S04]  /*a2a0*/  LDL.LU R11, [R1+0x18] ;  /* 0x00001800010b7983 */ /* 0x000ea80000300800 */
[----:B------:R-:W2:Y:S01]  /*a2b0*/  LDL R5, [R1+0x230] ;  /* 0x0002300001057983 */ /* 0x000ea20000100800 */
[----:B------:R-:W-:Y:S01]  /*a2c0*/  LOP3.LUT P6, RZ, R22, 0xff000000, RZ, 0xc0, !PT ;  /* 0xff00000016ff7812 */ /* 0x000fe200078cc0ff */
[----:B---3--:R-:W-:-:S02]  /*a2d0*/  FFMA.FTZ R15, R15, R2, R3 ;  /* 0x000000020f0f7223 */ /* 0x008fc40000010003 */
[----:B----4-:R-:W-:Y:S02]  /*a2e0*/  FADD.FTZ R22, R21, -R14 ;  /* 0x8000000e15167221 */ /* 0x010fe40000010000 */
[----:B------:R-:W-:Y:S02]  /*a2f0*/  FFMA.FTZ R14, R17, R2, R3 ;  /* 0x00000002110e7223 */ /* 0x000fe40000010003 */
[----:B------:R-:W-:Y:S02]  /*a300*/  FMUL.FTZ R24, R18, c[0x0][0x1e8] ;  /* 0x00007a0012187a20 */ /* 0x000fe40000410000 */
[----:B------:R-:W-:Y:S01]  /*a310*/  FADD.FTZ R21, R16, -R15 ;  /* 0x8000000f10157221 */ /* 0x000fe20000010000 */
[----:B------:R-:W-:Y:S01]  /*a320*/  SEL R15, R20, RZ, P6 ;  /* 0x000000ff140f7207 */ /* 0x000fe20003000000 */
[----:B------:R-:W-:Y:S01]  /*a330*/  FADD.FTZ R18, R29, -R14 ;  /* 0x8000000e1d127221 */ /* 0x000fe20000010000 */
[----:B------:R-:W-:Y:S02]  /*a340*/  IADD3 R16, P6, R28, c[0x0][0x248], RZ ;  /* 0x000092001c107a10 */ /* 0x000fe40007fde0ff */
[----:B------:R-:W-:-:S02]  /*a350*/  SEL R14, R24, RZ, P5 ;  /* 0x000000ff180e7207 */ /* 0x000fc40002800000 */
[C---:B------:R-:W-:Y:S01]  /*a360*/  LOP3.LUT P5, RZ, R26.reuse, 0xff000000, RZ, 0xc0, !PT ;  /* 0xff0000001aff7812 */ /* 0x040fe200078ac0ff */
[----:B------:R-:W-:Y:S01]  /*a370*/  FFMA.FTZ R25, R25, R2, R3 ;  /* 0x0000000219197223 */ /* 0x000fe20000010003 */
[----:B------:R-:W-:Y:S02]  /*a380*/  IADD3.X R17, R27, c[0x0][0x24c], RZ, P6, !PT ;  /* 0x000093001b117a10 */ /* 0x000fe400037fe4ff */
[----:B------:R-:W-:Y:S02]  /*a390*/  LOP3.LUT P6, RZ, R26, 0xff0000, RZ, 0xc0, !PT ;  /* 0x00ff00001aff7812 */ /* 0x000fe400078cc0ff */
[----:B------:R-:W-:Y:S02]  /*a3a0*/  SEL R6, R20, RZ, P5 ;  /* 0x000000ff14067207 */ /* 0x000fe40002800000 */
[----:B------:R-:W-:-:S03]  /*a3b0*/  LOP3.LUT P5, RZ, R26, 0xff00, RZ, 0xc0, !PT ;  /* 0x0000ff001aff7812 */ /* 0x000fc600078ac0ff */
[----:B------:R0:W-:Y:S01]  /*a3c0*/  STL [R1+0x14], R6 ;  /* 0x0000140601007387 */ /* 0x0001e20000100800 */
[----:B------:R-:W-:-:S03]  /*a3d0*/  SEL R7, R23, RZ, P5 ;  /* 0x000000ff17077207 */ /* 0x000fc60002800000 */
[----:B------:R-:W3:Y:S01]  /*a3e0*/  LDL R8, [R1+0x234] ;  /* 0x0002340001087983 */ /* 0x000ee20000100800 */
[----:B------:R-:W-:Y:S02]  /*a3f0*/  FMUL.FTZ R29, R0, R22 ;  /* 0x00000016001d7220 */ /* 0x000fe40000410000 */
[----:B------:R-:W-:Y:S01]  /*a400*/  FADD.FTZ R20, R4, -R25 ;  /* 0x8000001904147221 */ /* 0x000fe20000010000 */
[----:B------:R-:W-:Y:S02]  /*a410*/  SEL R4, R24, RZ, P6 ;  /* 0x000000ff18047207 */ /* 0x000fe40003000000 */
[----:B------:R-:W-:-:S03]  /*a420*/  LOP3.LUT P6, RZ, R26, 0xff, RZ, 0xc0, !PT ;  /* 0x000000ff1aff7812 */ /* 0x000fc600078cc0ff */
[----:B------:R1:W-:Y:S01]  /*a430*/  STL [R1+0x1c], R4 ;  /* 0x00001c0401007387 */ /* 0x0003e20000100800 */
[----:B------:R-:W-:-:S03]  /*a440*/  @P0 IADD3 R24, P5, R28, c[0x0][0x250], RZ ;  /* 0x000094001c180a10 */ /* 0x000fc60007fbe0ff */
[----:B0-----:R-:W4:Y:S04]  /*a450*/  LDL R6, [R1+0x23c] ;  /* 0x00023c0001067983 */ /* 0x001f280000100800 */
[----:B-1----:R-:W4:Y:S04]  /*a460*/  LDL R4, [R1+0x238] ;  /* 0x0002380001047983 */ /* 0x002f280000100800 */
[----:B------:R0:W-:Y:S01]  /*a470*/  STL [R1+0x20], R7 ;  /* 0x0000200701007387 */ /* 0x0001e20000100800 */
[----:B------:R-:W-:Y:S02]  /*a480*/  @P0 IADD3.X R25, R27, c[0x0][0x254], RZ, P5, !PT ;  /* 0x000095001b190a10 */ /* 0x000fe40002ffe4ff */
[----:B0-----:R-:W-:-:S05]  /*a490*/  SEL R7, R19, RZ, P6 ;  /* 0x000000ff13077207 */ /* 0x001fca0003000000 */
[----:B------:R0:W-:Y:S04]  /*a4a0*/  STL [R1+0x2c], R7 ;  /* 0x00002c0701007387 */ /* 0x0001e80000100800 */
[----:B0-----:R-:W4:Y:S01]  /*a4b0*/  LDL.LU R7, [R1+0x28] ;  /* 0x0000280001077983 */ /* 0x001f220000300800 */
[----:B--2---:R-:W-:-:S03]  /*a4c0*/  @P1 FADD.FTZ R29, R5, R29 ;  /* 0x0000001d051d1221 */ /* 0x004fc60000010000 */
[----:B------:R-:W2:Y:S04]  /*a4d0*/  LDL.LU R5, [R1+0x84] ;  /* 0x0000840001057983 */ /* 0x000ea80000300800 */
[----:B------:R-:W2:Y:S04]  /*a4e0*/  LDL R9, [R1+0x294] ;  /* 0x0002940001097983 */ /* 0x000ea80000100800 */
[----:B------:R0:W-:Y:S01]  /*a4f0*/  STL.64 [R1+0x680], R24 ;  /* 0x0006801801007387 */ /* 0x0001e20000100a00 */
[----:B------:R-:W-:-:S03]  /*a500*/  FMUL.FTZ R22, R29, c[0x0][0x1e8] ;  /* 0x00007a001d167a20 */ /* 0x000fc60000410000 */
[----:B0-----:R-:W2:Y:S04]  /*a510*/  LDL.LU R24, [R1+0x94] ;  /* 0x0000940001187983 */ /* 0x001ea80000300800 */
[----:B------:R-:W2:Y:S04]  /*a520*/  LDL R25, [R1+0x188] ;  /* 0x0001880001197983 */ /* 0x000ea80000100800 */
[----:B------:R0:W-:Y:S04]  /*a530*/  STL [R1+0x688], R29 ;  /* 0x0006881d01007387 */ /* 0x0001e80000100800 */
[----:B0-----:R-:W2:Y:S01]  /*a540*/  LDL R29, [R1+0x198] ;  /* 0x00019800011d7983 */ /* 0x001ea20000100800 */
[----:B------:R-:W-:-:S02]  /*a550*/  FMUL.FTZ R28, R0, R21 ;  /* 0x00000015001c7220 */ /* 0x000fc40000410000 */
[----:B------:R-:W-:Y:S02]  /*a560*/  FMUL.FTZ R26, R0, R20 ;  /* 0x00000014001a7220 */ /* 0x000fe40000410000 */
[----:B---3--:R-:W-:Y:S01]  /*a570*/  @P1 FADD.FTZ R28, R8, R28 ;  /* 0x0000001c081c1221 */ /* 0x008fe20000010000 */
[C---:B------:R-:W-:Y:S01]  /*a580*/  LOP3.LUT P5, RZ, R11.reuse, 0xff00, RZ, 0xc0, !PT ;  /* 0x0000ff000bff7812 */ /* 0x040fe200078ac0ff */
[----:B------:R-:W-:Y:S01]  /*a590*/  FMUL.FTZ R27, R0, R18 ;  /* 0x00000012001b7220 */ /* 0x000fe20000410000 */
[----:B------:R-:W-:Y:S01]  /*a5a0*/  LOP3.LUT P6, RZ, R11, 0xff, RZ, 0xc0, !PT ;  /* 0x000000ff0bff7812 */ /* 0x000fe200078cc0ff */
[----:B------:R-:W-:Y:S01]  /*a5b0*/  FMUL.FTZ R19, R28, c[0x0][0x1e8] ;  /* 0x00007a001c137a20 */ /* 0x000fe20000410000 */
[----:B------:R-:W3:Y:S02]  /*a5c0*/  LDL.LU R8, [R1+0x194] ;  /* 0x0001940001087983 */ /* 0x000ee40000300800 */
[----:B------:R-:W-:Y:S02]  /*a5d0*/  SEL R20, R22, RZ, P6 ;  /* 0x000000ff16147207 */ /* 0x000fe40003000000 */
[----:B------:R-:W-:-:S02]  /*a5e0*/  SEL R21, R19, RZ, P5 ;  /* 0x000000ff13157207 */ /* 0x000fc40002800000 */
[----:B------:R-:W-:Y:S01]  /*a5f0*/  LOP3.LUT P6, RZ, R11, 0xff000000, RZ, 0xc0, !PT ;  /* 0xff0000000bff7812 */ /* 0x000fe200078cc0ff */
[----:B----4-:R-:W-:-:S04]  /*a600*/  @P1 FADD.FTZ R26, R6, R26 ;  /* 0x0000001a061a1221 */ /* 0x010fc80000010000 */
[----:B------:R-:W-:Y:S02]  /*a610*/  FMUL.FTZ R18, R26, c[0x0][0x1e8] ;  /* 0x00007a001a127a20 */ /* 0x000fe40000410000 */
[----:B------:R-:W-:Y:S02]  /*a620*/  @P1 FADD.FTZ R27, R4, R27 ;  /* 0x0000001b041b1221 */ /* 0x000fe40000010000 */
[----:B------:R-:W4:Y:S01]  /*a630*/  LDL.LU R4, [R1+0x180] ;  /* 0x0001800001047983 */ /* 0x000f220000300800 */
[----:B------:R-:W-:Y:S01]  /*a640*/  SEL R23, R18, RZ, P6 ;  /* 0x000000ff12177207 */ /* 0x000fe20003000000 */
[----:B------:R-:W-:Y:S01]  /*a650*/  FFMA.FTZ R10, R7, R2, R3 ;  /* 0x00000002070a7223 */ /* 0x000fe20000010003 */
[----:B--2---:R-:W-:-:S04]  /*a660*/  LOP3.LUT P6, RZ, R9, 0xff000000, RZ, 0xc0, !PT ;  /* 0xff00000009ff7812 */ /* 0x004fc800078cc0ff */
[----:B------:R-:W-:Y:S02]  /*a670*/  SEL R7, R18, RZ, P6 ;  /* 0x000000ff12077207 */ /* 0x000fe40003000000 */
[----:B------:R-:W-:-:S04]  /*a680*/  IADD3 R12, P5, R25, c[0x0][0x248], RZ ;  /* 0x00009200190c7a10 */ /* 0x000fc80007fbe0ff */
[----:B------:R-:W-:-:S05]  /*a690*/  IADD3.X R13, R29, c[0x0][0x24c], RZ, P5, !PT ;  /* 0x000093001d0d7a10 */ /* 0x000fca0002ffe4ff */
[----:B------:R0:W-:Y:S04]  /*a6a0*/  STL.64 [R1+0x8], R12 ;  /* 0x0000080c01007387 */ /* 0x0001e80000100a00 */
[----:B0-----:R-:W2:Y:S04]  /*a6b0*/  LDL.LU.64 R12, [R1+0x6a0] ;  /* 0x0006a000010c7983 */ /* 0x001ea80000300a00 */
[----:B------:R-:W2:Y:S01]  /*a6c0*/  LDL.LU R18, [R1+0x1a0] ;  /* 0x0001a00001127983 */ /* 0x000ea20000300800 */
[----:B------:R-:W-:Y:S01]  /*a6d0*/  FMUL.FTZ R6, R27, c[0x0][0x1e8] ;  /* 0x00007a001b067a20 */ /* 0x000fe20000410000 */
[----:B------:R-:W-:-:S02]  /*a6e0*/  LOP3.LUT P5, RZ, R9, 0xff0000, RZ, 0xc0, !PT ;  /* 0x00ff000009ff7812 */ /* 0x000fc400078ac0ff */
[----:B------:R-:W-:Y:S02]  /*a6f0*/  LOP3.LUT P6, RZ, R11, 0xff0000, RZ, 0xc0, !PT ;  /* 0x00ff00000bff7812 */ /* 0x000fe400078cc0ff */
[----:B------:R-:W3:Y:S01]  /*a700*/  LDL.LU R11, [R1+0x698] ;  /* 0x00069800010b7983 */ /* 0x000ee20000300800 */
[----:B------:R-:W-:Y:S02]  /*a710*/  SEL R6, R6, RZ, P5 ;  /* 0x000000ff06067207 */ /* 0x000fe40002800000 */
[----:B------:R-:W-:Y:S01]  /*a720*/  LOP3.LUT P5, RZ, R9, 0xff00, RZ, 0xc0, !PT ;  /* 0x0000ff0009ff7812 */ /* 0x000fe200078ac0ff */
[----:B--2---:R-:W-:Y:S02]  /*a730*/  FADD.FTZ R18, R18, -R10 ;  /* 0x8000000a12127221 */ /* 0x004fe40000010000 */
[----:B------:R-:W2:Y:S04]  /*a740*/  LDL.LU R10, [R1+0x694] ;  /* 0x00069400010a7983 */ /* 0x000ea80000300800 */
[----:B------:R0:W-:Y:S02]  /*a750*/  STL [R1+0x40], R18 ;  /* 0x0000401201007387 */ /* 0x0001e40000100800 */
[----:B0-----:R-:W-:-:S02]  /*a760*/  FFMA.FTZ R18, R24, R2, R3 ;  /* 0x0000000218127223 */ /* 0x001fc40000010003 */
[----:B------:R-:W-:Y:S01]  /*a770*/  FFMA.FTZ R24, R5, R2, R3 ;  /* 0x0000000205187223 */ /* 0x000fe20000010003 */
[----:B------:R-:W-:Y:S01]  /*a780*/  SEL R5, R19, RZ, P5 ;  /* 0x000000ff13057207 */ /* 0x000fe20002800000 */
[----:B---3--:R-:W-:Y:S01]  /*a790*/  FADD.FTZ R18, R8, -R18 ;  /* 0x8000001208127221 */ /* 0x008fe20000010000 */
[----:B------:R-:W3:Y:S01]  /*a7a0*/  LDL.LU R19, [R1+0x2c] ;  /* 0x00002c0001137983 */ /* 0x000ee20000300800 */
[----:B------:R-:W-:-:S03]  /*a7b0*/  LOP3.LUT P5, RZ, R9, 0xff, RZ, 0xc0, !PT ;  /* 0x000000ff09ff7812 */ /* 0x000fc600078ac0ff */
[----:B------:R-:W2:Y:S04]  /*a7c0*/  LDL.LU R9, [R1+0x690] ;  /* 0x0006900001097983 */ /* 0x000ea80000300800 */
[----:B------:R-:W3:Y:S01]  /*a7d0*/  LDL.LU R8, [R1+0x68c] ;  /* 0x00068c0001087983 */ /* 0x000ee20000300800 */
[----:B----4-:R-:W-:-:S03]  /*a7e0*/  FADD.FTZ R24, R4, -R24 ;  /* 0x8000001804187221 */ /* 0x010fc60000010000 */
[----:B------:R0:W-:Y:S01]  /*a7f0*/  STL [R1+0x3c], R18 ;  /* 0x00003c1201007387 */ /* 0x0001e20000100800 */
[----:B------:R-:W-:-:S03]  /*a800*/  SEL R4, R22, RZ, P5 ;  /* 0x000000ff16047207 */ /* 0x000fc60002800000 */
[----:B0-----:R-:W4:Y:S04]  /*a810*/  LDL.LU R18, [R1+0x80] ;  /* 0x0000800001127983 */ /* 0x001f280000300800 */
[----:B------:R-:W2:Y:S04]  /*a820*/  LDL.LU R22, [R1+0x17c] ;  /* 0x00017c0001167983 */ /* 0x000ea80000300800 */
[----:B------:R0:W-:Y:S04]  /*a830*/  STL [R1+0x38], R24 ;  /* 0x0000381801007387 */ /* 0x0001e80000100800 */
[----:B------:R1:W-:Y:S01]  /*a840*/  STG.E.128 [R16.64], R12 ;  /* 0x0000000c10007986 */ /* 0x0003e2000c101d04 */
[----:B0-----:R-:W-:Y:S01]  /*a850*/  @P0 IADD3 R24, P5, R25, c[0x0][0x250], RZ ;  /* 0x0000940019180a10 */ /* 0x001fe20007fbe0ff */
[----:B----4-:R-:W-:-:S04]  /*a860*/  FFMA.FTZ R18, R18, R2, R3 ;  /* 0x0000000212127223 */ /* 0x010fc80000010003 */
[----:B--2---:R-:W-:Y:S02]  /*a870*/  FADD.FTZ R22, R22, -R18 ;  /* 0x8000001216167221 */ /* 0x004fe40000010000 */
[----:B------:R-:W2:Y:S04]  /*a880*/  LDL.LU R18, [R1+0x20] ;  /* 0x0000200001127983 */ /* 0x000ea80000300800 */
[----:B------:R-:W-:Y:S04]  /*a890*/  STL [R1+0x34], R22 ;  /* 0x0000341601007387 */ /* 0x000fe80000100800 */
[----:B-1----:R-:W4:Y:S04]  /*a8a0*/  LDL.LU R16, [R1+0x14] ;  /* 0x0000140001107983 */ /* 0x002f280000300800 */
[----:B------:R-:W4:Y:S01]  /*a8b0*/  LDL.LU R17, [R1+0x1c] ;  /* 0x00001c0001117983 */ /* 0x000f220000300800 */
[----:B------:R-:W-:-:S03]  /*a8c0*/  @P0 IADD3.X R25, R29, c[0x0][0x254], RZ, P5, !PT ;  /* 0x000095001d190a10 */ /* 0x000fc60002ffe4ff */
[----:B------:R0:W5:Y:S04]  /*a8d0*/  LDL.LU R29, [R1+0x688] ;  /* 0x00068800011d7983 */ /* 0x0001680000300800 */
[----:B------:R1:W-:Y:S04]  /*a8e0*/  @P0 STL.64 [R1], R24 ;  /* 0x0000001801000387 */ /* 0x0003e80000100a00 */
[----:B-1----:R-:W4:Y:S01]  /*a8f0*/  LDL.LU.64 R24, [R1+0x680] ;  /* 0x0006800001187983 */ /* 0x002f220000300a00 */
[----:B---3--:R-:W-:Y:S02]  /*a900*/  SEL R12, R19, R8, P4 ;  /* 0x00000008130c7207 */ /* 0x008fe40002000000 */
[----:B------:R-:W-:-:S02]  /*a910*/  SEL R19, R7, R11, P4 ;  /* 0x0000000b07137207 */ /* 0x000fc40002000000 */
[----:B------:R0:W5:Y:S01]  /*a920*/  LDL.LU R7, [R1+0x67c] ;  /* 0x00067c0001077983 */ /* 0x0001620000300800 */
[----:B--2---:R-:W-:Y:S02]  /*a930*/  SEL R13, R18, R9, P4 ;  /* 0x00000009120d7207 */ /* 0x004fe40002000000 */
[----:B------:R-:W-:Y:S02]  /*a940*/  SEL R18, R6, R10, P4 ;  /* 0x0000000a06127207 */ /* 0x000fe40002000000 */
[----:B------:R0:W5:Y:S01]  /*a950*/  LDL.LU R6, [R1+0x678] ;  /* 0x0006780001067983 */ /* 0x0001620000300800 */
[----:B----4-:R-:W-:Y:S02]  /*a960*/  SEL R15, R16, R11, P4 ;  /* 0x0000000b100f7207 */ /* 0x010fe40002000000 */
[----:B------:R-:W-:Y:S02]  /*a970*/  SEL R16, R4, R8, P4 ;  /* 0x0000000804107207 */ /* 0x000fe40002000000 */
[----:B------:R-:W-:-:S02]  /*a980*/  SEL R14, R17, R10, P4 ;  /* 0x0000000a110e7207 */ /* 0x000fc40002000000 */
[----:B------:R-:W-:Y:S02]  /*a990*/  SEL R17, R5, R9, P4 ;  /* 0x0000000905117207 */ /* 0x000fe40002000000 */
[----:B------:R0:W5:Y:S04]  /*a9a0*/  LDL.LU R5, [R1+0x674] ;  /* 0x0006740001057983 */ /* 0x0001680000300800 */
[----:B------:R0:W5:Y:S04]  /*a9b0*/  LDL.LU R4, [R1+0x670] ;  /* 0x0006700001047983 */ /* 0x0001680000300800 */
[----:B------:R0:W-:Y:S01]  /*a9c0*/  @P0 STG.E.128 [R24.64], R12 ;  /* 0x0000000c18000986 */ /* 0x0001e2000c101d04 */
[----:B------:R-:W-:-:S05]  /*a9d0*/  FMUL.FTZ R22, R27, c[0x0][0x1e8] ;  /* 0x00007a001b167a20 */ /* 0x000fca0000410000 */
[----:B------:R-:W-:Y:S01]  /*a9e0*/  SEL R22, R22, RZ, P6 ;  /* 0x000000ff16167207 */ /* 0x000fe20003000000 */
[----:B------:R-:W-:Y:S05]  /*a9f0*/  @!P3 BRA `(.L_x_2305) ;  /* 0x000000900000b947 */ /* 0x000fea0003800000 */
[----:B0-----:R-:W2:Y:S04]  /*aa00*/  LDL.LU R25, [R1+0x188] ;  /* 0x0001880001197983 */ /* 0x001ea80000300800 */
[----:B------:R-:W3:Y:S01]  /*aa10*/  LDL.LU R12, [R1+0x198] ;  /* 0x00019800010c7983 */ /* 0x000ee20000300800 */
[----:B-----5:R-:W-:Y:S02]  /*aa20*/  SEL R15, R26, R7, P2 ;  /* 0x000000071a0f7207 */ /* 0x020fe40001000000 */
[----:B------:R-:W-:Y:S02]  /*aa30*/  SEL R14, R27, R6, P2 ;  /* 0x000000061b0e7207 */ /* 0x000fe40001000000 */
[----:B------:R-:W-:-:S02]  /*aa40*/  SEL R13, R28, R5, P2 ;  /* 0x000000051c0d7207 */ /* 0x000fc40001000000 */
[----:B--2---:R-:W-:-:S04]  /*aa50*/  IADD3 R24, P5, R25, c[0x0][0x258], RZ ;  /* 0x0000960019187a10 */ /* 0x004fc80007fbe0ff */
[----:B---3--:R-:W-:Y:S02]  /*aa60*/  IADD3.X R25, R12, c[0x0][0x25c], RZ, P5, !PT ;  /* 0x000097000c197a10 */ /* 0x008fe40002ffe4ff */
[----:B------:R-:W-:-:S05]  /*aa70*/  SEL R12, R29, R4, P2 ;  /* 0x000000041d0c7207 */ /* 0x000fca0001000000 */
[----:B------:R0:W-:Y:S02]  /*aa80*/  STG.E.128 [R24.64], R12 ;  /* 0x0000000c18007986 */ /* 0x0001e4000c101d04 */
.L_x_2305:
[----:B------:R1:W-:Y:S04]  /*aa90*/  STL.64 [R1+0x670], R2 ;  /* 0x0006700201007387 */ /* 0x0003e80000100a00 */
[----:B-1----:R-:W2:Y:S04]  /*aaa0*/  LDL.LU.64 R2, [R1+0x8] ;  /* 0x0000080001027983 */ /* 0x002ea80000300a00 */
[----:B0-----:R-:W3:Y:S04]  /*aab0*/  LDL.LU R12, [R1+0x40] ;  /* 0x00004000010c7983 */ /* 0x001ee80000300800 */
[----:B-----5:R-:W4:Y:S04]  /*aac0*/  LDL.LU R29, [R1+0x38] ;  /* 0x00003800011d7983 */ /* 0x020f280000300800 */
[----:B------:R-:W3:Y:S04]  /*aad0*/  LDL R28, [R1+0x220] ;  /* 0x00022000011c7983 */ /* 0x000ee80000100800 */
[----:B------:R-:W3:Y:S04]  /*aae0*/  LDL.LU R25, [R1+0x34] ;  /* 0x0000340001197983 */ /* 0x000ee80000300800 */
[----:B------:R-:W3:Y:S04]  /*aaf0*/  LDL R15, [R1+0x224] ;  /* 0x00022400010f7983 */ /* 0x000ee80000100800 */
[----:B------:R-:W3:Y:S04]  /*ab00*/  LDL R14, [R1+0x228] ;  /* 0x00022800010e7983 */ /* 0x000ee80000100800 */
[----:B------:R-:W3:Y:S04]  /*ab10*/  LDL R13, [R1+0x22c] ;  /* 0x00022c00010d7983 */ /* 0x000ee80000100800 */
[----:B------:R-:W4:Y:S04]  /*ab20*/  LDL R24, [R1+0x54] ;  /* 0x0000540001187983 */ /* 0x000f280000100800 */
[----:B------:R0:W5:Y:S04]  /*ab30*/  LDL R26, [R1+0x1ac] ;  /* 0x0001ac00011a7983 */ /* 0x0001680000100800 */
[----:B--2---:R1:W-:Y:S04]  /*ab40*/  STG.E.128 [R2.64], R20 ;  /* 0x0000001402007986 */ /* 0x0043e8000c101d04 */
[----:B-1----:R0:W5:Y:S04]  /*ab50*/  LDL.LU.64 R2, [R1+0x670] ;  /* 0x0006700001027983 */ /* 0x0021680000300a00 */
[----:B------:R-:W2:Y:S04]  /*ab60*/  LDL.LU.64 R20, [R1] ;  /* 0x0000000001147983 */ /* 0x000ea80000300a00 */
[----:B------:R-:W2:Y:S04]  /*ab70*/  LDL.LU R23, [R1+0x3c] ;  /* 0x00003c0001177983 */ /* 0x000ea80000300800 */
[----:B------:R0:W5:Y:S01]  /*ab80*/  LDL R27, [R1+0x1b0] ;  /* 0x0001b000011b7983 */ /* 0x0001620000100800 */
[----:B---3--:R-:W-:-:S04]  /*ab90*/  FMUL.FTZ R12, R0, R12 ;  /* 0x0000000c000c7220 */ /* 0x008fc80000410000 */
[----:B------:R-:W-:Y:S01]  /*aba0*/  @P1 FADD.FTZ R12, R28, R12 ;  /* 0x0000000c1c0c1221 */ /* 0x000fe20000010000 */
[----:B----4-:R-:W-:Y:S01]  /*abb0*/  LOP3.LUT P6, RZ, R24, 0xff, RZ, 0xc0, !PT ;  /* 0x000000ff18ff7812 */ /* 0x010fe200078cc0ff */
[----:B--2---:R1:W-:Y:S01]  /*abc0*/  @P0 STG.E.128 [R20.64], R16 ;  /* 0x0000001014000986 */ /* 0x0043e2000c101d04 */
[----:B------:R-:W-:-:S04]  /*abd0*/  FMUL.FTZ R23, R0, R23 ;  /* 0x0000001700177220 */ /* 0x000fc80000410000 */
[----:B------:R-:W-:Y:S02]  /*abe0*/  @P1 FADD.FTZ R23, R15, R23 ;  /* 0x000000170f171221 */ /* 0x000fe40000010000 */
[C---:B-1----:R-:W-:Y:S02]  /*abf0*/  FMUL.FTZ R18, R0.reuse, R29 ;  /* 0x0000001d00127220 */ /* 0x042fe40000410000 */
[----:B------:R-:W-:Y:S02]  /*ac00*/  FMUL.FTZ R20, R0, R25 ;  /* 0x0000001900147220 */ /* 0x000fe40000410000 */
[----:B------:R-:W-:Y:S02]  /*ac10*/  @P1 FADD.FTZ R18, R14, R18 ;  /* 0x000000120e121221 */ /* 0x000fe40000010000 */
[----:B------:R-:W-:Y:S02]  /*ac20*/  FMUL.FTZ R19, R12, c[0x0][0x1e8] ;  /* 0x00007a000c137a20 */ /* 0x000fe40000410000 */
[----:B------:R-:W-:Y:S01]  /*ac30*/  @P1 FADD.FTZ R20, R13, R20 ;  /* 0x000000140d141221 */ /* 0x000fe20000010000 */
[----:B------:R-:W-:Y:S05]  /*ac40*/  @!P3 BRA `(.L_x_2306) ;  /* 0x000000700000b947 */ /* 0x000fea0003800000 */
[----:B0----5:R-:W-:Y:S02]  /*ac50*/  IADD3 R16, P5, R26, c[0x0][0x258], RZ ;  /* 0x000096001a107a10 */ /* 0x021fe40007fbe0ff */
[----:B------:R-:W-:-:S02]  /*ac60*/  SEL R12, R12, R4, P2 ;  /* 0x000000040c0c7207 */ /* 0x000fc40001000000 */
[----:B------:R-:W-:Y:S02]  /*ac70*/  SEL R15, R20, R7, P2 ;  /* 0x00000007140f7207 */ /* 0x000fe40001000000 */
[----:B------:R-:W-:Y:S02]  /*ac80*/  SEL R14, R18, R6, P2 ;  /* 0x00000006120e7207 */ /* 0x000fe40001000000 */
[----:B------:R-:W-:Y:S02]  /*ac90*/  IADD3.X R17, R27, c[0x0][0x25c], RZ, P5, !PT ;  /* 0x000097001b117a10 */ /* 0x000fe40002ffe4ff */
[----:B------:R-:W-:-:S05]  /*aca0*/  SEL R13, R23, R5, P2 ;  /* 0x00000005170d7207 */ /* 0x000fca0001000000 */
[----:B------:R0:W-:Y:S02]  /*acb0*/  STG.E.128 [R16.64], R12 ;  /* 0x0000000c10007986 */ /* 0x0001e4000c101d04 */
.L_x_2306:
[----:B0-----:R-:W2:Y:S04]  /*acc0*/  LDL.LU R13, [R1+0x98] ;  /* 0x00009800010d7983 */ /* 0x001ea80000300800 */
[----:B------:R-:W3:Y:S04]  /*acd0*/  LDL.LU R15, [R1+0x8c] ;  /* 0x00008c00010f7983 */ /* 0x000ee80000300800 */
[----:B------:R-:W4:Y:S04]  /*ace0*/  LDL.LU R21, [R1+0x1cc] ;  /* 0x0001cc0001157983 */ /* 0x000f280000300800 */
[----:B------:R-:W3:Y:S04]  /*acf0*/  LDL.LU R17, [R1+0x88] ;  /* 0x0000880001117983 */ /* 0x000ee80000300800 */
[----:B------:R-:W3:Y:S04]  /*ad00*/  LDL.LU R16, [R1+0x1c4] ;  /* 0x0001c40001107983 */ /* 0x000ee80000300800 */
[----:B------:R-:W3:Y:S04]  /*ad10*/  LDL.LU R25, [R1+0x1c0] ;  /* 0x0001c00001197983 */ /* 0x000ee80000300800 */
[----:B------:R-:W3:Y:S01]  /*ad20*/  LDL R28, [R1+0x290] ;  /* 0x00029000011c7983 */ /* 0x000ee20000100800 */
[----:B------:R-:W-:Y:S01]  /*ad30*/  FMUL.FTZ R23, R23, c[0x0][0x1e8] ;  /* 0x00007a0017177a20 */ /* 0x000fe20000410000 */
[----:B------:R-:W-:-:S02]  /*ad40*/  LOP3.LUT P5, RZ, R24, 0xff00, RZ, 0xc0, !PT ;  /* 0x0000ff0018ff7812 */ /* 0x000fc400078ac0ff */
[----:B------:R-:W-:Y:S01]  /*ad50*/  STL.64 [R1+0x698], R10 ;  /* 0x0006980a01007387 */ /* 0x000fe20000100a00 */
[----:B------:R-:W-:Y:S02]  /*ad60*/  SEL R12, R19, RZ, P6 ;  /* 0x000000ff130c7207 */ /* 0x000fe40003000000 */
[----:B------:R-:W-:Y:S01]  /*ad70*/  LOP3.LUT P6, RZ, R24, 0xff0000, RZ, 0xc0, !PT ;  /* 0x00ff000018ff7812 */ /* 0x000fe200078cc0ff */
[----:B------:R-:W-:Y:S04]  /*ad80*/  STL [R1+0x694], R8 ;  /* 0x0006940801007387 */ /* 0x000fe80000100800 */
[----:B------:R-:W-:Y:S04]  /*ad90*/  STL [R1+0x67c], R7 ;  /* 0x00067c0701007387 */ /* 0x000fe80000100800 */
[----:B------:R-:W-:Y:S04]  /*ada0*/  STL [R1+0x678], R6 ;  /* 0x0006780601007387 */ /* 0x000fe80000100800 */
[----:B------:R0:W-:Y:S04]  /*adb0*/  STL [R1+0x674], R5 ;  /* 0x0006740501007387 */ /* 0x0001e80000100800 */
[----:B------:R1:W-:Y:S04]  /*adc0*/  STL [R1+0x670], R4 ;  /* 0x0006700401007387 */ /* 0x0003e80000100800 */
[----:B0-----:R-:W3:Y:S04]  /*add0*/  LDL.LU R5, [R1+0x7c] ;  /* 0x00007c0001057983 */ /* 0x001ee80000300800 */
[----:B-1----:R-:W3:Y:S01]  /*ade0*/  LDL.LU R4, [R1+0x1b8] ;  /* 0x0001b80001047983 */ /* 0x002ee20000300800 */
[----:B------:R-:W-:-:S03]  /*adf0*/  FMUL.FTZ R20, R20, c[0x0][0x1e8] ;  /* 0x00007a0014147a20 */ /* 0x000fc60000410000 */
[----:B------:R-:W3:Y:S01]  /*ae00*/  LDL.LU R8, [R1+0x58] ;  /* 0x0000580001087983 */ /* 0x000ee20000300800 */
[-CC-:B--2--5:R-:W-:Y:S01]  /*ae10*/  FFMA.FTZ R14, R13, R2.reuse, R3.reuse ;  /* 0x000000020d0e7223 */ /* 0x1a4fe20000010003 */
[----:B------:R-:W-:Y:S02]  /*ae20*/  SEL R13, R23, RZ, P5 ;  /* 0x000000ff170d7207 */ /* 0x000fe40002800000 */
[----:B------:R-:W-:Y:S01]  /*ae30*/  LOP3.LUT P5, RZ, R24, 0xff000000, RZ, 0xc0, !PT ;  /* 0xff00000018ff7812 */ /* 0x000fe200078ac0ff */
[----:B------:R-:W-:Y:S02]  /*ae40*/  FMUL.FTZ R24, R18, c[0x0][0x1e8] ;  /* 0x00007a0012187a20 */ /* 0x000fe40000410000 */
[----:B----4-:R-:W-:Y:S02]  /*ae50*/  FADD.FTZ R22, R21, -R14 ;  /* 0x8000000e15167221 */ /* 0x010fe40000010000 */
[-CC-:B---3--:R-:W-:Y:S02]  /*ae60*/  FFMA.FTZ R14, R17, R2.reuse, R3.reuse ;  /* 0x00000002110e7223 */ /* 0x188fe40000010003 */
[----:B------:R-:W-:-:S02]  /*ae70*/  FFMA.FTZ R15, R15, R2, R3 ;  /* 0x000000020f0f7223 */ /* 0x000fc40000010003 */
[----:B------:R-:W-:Y:S01]  /*ae80*/  FADD.FTZ R18, R25, -R14 ;  /* 0x8000000e19127221 */ /* 0x000fe20000010000 */
[----:B------:R-:W-:Y:S02]  /*ae90*/  SEL R14, R24, RZ, P6 ;  /* 0x000000ff180e7207 */ /* 0x000fe40003000000 */
[----:B------:R-:W-:Y:S01]  /*aea0*/  LOP3.LUT P6, RZ, R28, 0xff000000, RZ, 0xc0, !PT ;  /* 0xff0000001cff7812 */ /* 0x000fe200078cc0ff */
[----:B------:R-:W-:Y:S01]  /*aeb0*/  FADD.FTZ R21, R16, -R15 ;  /* 0x8000000f10157221 */ /* 0x000fe20000010000 */
[C---:B------:R-:W-:Y:S01]  /*aec0*/  SEL R15, R20.reuse, RZ, P5 ;  /* 0x000000ff140f7207 */ /* 0x040fe20002800000 */
[----:B------:R-:W-:Y:S02]  /*aed0*/  FFMA.FTZ R25, R5, R2, R3 ;  /* 0x0000000205197223 */ /* 0x000fe40000010003 */
[----:B------:R-:W2:Y:S04]  /*aee0*/  LDL R5, [R1+0x210] ;  /* 0x0002100001057983 */ /* 0x000ea80000100800 */
[----:B------:R0:W-:Y:S04]  /*aef0*/  STL [R1+0x684], R2 ;  /* 0x0006840201007387 */ /* 0x0001e80000100800 */
[----:B------:R1:W-:Y:S01]  /*af00*/  STL [R1+0x680], R3 ;  /* 0x0006800301007387 */ /* 0x0003e20000100800 */
[----:B0-----:R-:W-:Y:S01]  /*af10*/  SEL R2, R20, RZ, P6 ;  /* 0x000000ff14027207 */ /* 0x001fe20003000000 */
[----:B------:R-:W-:-:S04]  /*af20*/  FADD.FTZ R20, R4, -R25 ;  /* 0x8000001904147221 */ /* 0x000fc80000010000 */
[----:B------:R0:W-:Y:S04]  /*af30*/  STL [R1+0x10], R2 ;  /* 0x0000100201007387 */ /* 0x0001e80000100800 */
[----:B------:R-:W3:Y:S01]  /*af40*/  LDL R4, [R1+0x21c] ;  /* 0x00021c0001047983 */ /* 0x000ee20000100800 */
[----:B------:R-:W-:Y:S02]  /*af50*/  IADD3 R16, P5, R26, c[0x0][0x248], RZ ;  /* 0x000092001a107a10 */ /* 0x000fe40007fbe0ff */
[C---:B------:R-:W-:Y:S01]  /*af60*/  LOP3.LUT P6, RZ, R28.reuse, 0xff00, RZ, 0xc0, !PT ;  /* 0x0000ff001cff7812 */ /* 0x040fe200078cc0ff */
[----:B------:R-:W4:Y:S01]  /*af70*/  LDL R10, [R1+0x214] ;  /* 0x00021400010a7983 */ /* 0x000f220000100800 */
[----:B------:R-:W-:Y:S02]  /*af80*/  IADD3.X R17, R27, c[0x0][0x24c], RZ, P5, !PT ;  /* 0x000093001b117a10 */ /* 0x000fe40002ffe4ff */
[----:B------:R-:W-:Y:S01]  /*af90*/  LOP3.LUT P5, RZ, R28, 0xff0000, RZ, 0xc0, !PT ;  /* 0x00ff00001cff7812 */ /* 0x000fe200078ac0ff */
[----:B------:R-:W-:Y:S01]  /*afa0*/  FMUL.FTZ R29, R0, R22 ;  /* 0x00000016001d7220 */ /* 0x000fe20000410000 */
[----:B-1----:R-:W-:Y:S01]  /*afb0*/  SEL R3, R23, RZ, P6 ;  /* 0x000000ff17037207 */ /* 0x002fe20003000000 */
[----:B------:R-:W4:Y:S01]  /*afc0*/  LDL R6, [R1+0x218] ;  /* 0x0002180001067983 */ /* 0x000f220000100800 */
[----:B0-----:R-:W-:-:S02]  /*afd0*/  SEL R2, R24, RZ, P5 ;  /* 0x000000ff18027207 */ /* 0x001fc40002800000 */
[----:B------:R-:W-:-:S04]  /*afe0*/  @P0 IADD3 R24, P6, R26, c[0x0][0x250], RZ ;  /* 0x000094001a180a10 */ /* 0x000fc80007fde0ff */
[----:B------:R-:W-:Y:S01]  /*aff0*/  @P0 IADD3.X R25, R27, c[0x0][0x254], RZ, P6, !PT ;  /* 0x000095001b190a10 */ /* 0x000fe200037fe4ff */
[----:B------:R-:W-:Y:S02]  /*b000*/  FMUL.FTZ R26, R0, R20 ;  /* 0x00000014001a7220 */ /* 0x000fe40000410000 */
[----:B--2---:R-:W-:Y:S02]  /*b010*/  @P1 FADD.FTZ R29, R5, R29 ;  /* 0x0000001d051d1221 */ /* 0x004fe40000010000 */
[----:B------:R-:W2:Y:S04]  /*b020*/  LDL R5, [R1+0x1ec] ;  /* 0x0001ec0001057983 */ /* 0x000ea80000100800 */
[----:B------:R0:W-:Y:S04]  /*b030*/  STL.64 [R1+0x688], R24 ;  /* 0x0006881801007387 */ /* 0x0001e80000100a00 */
[----:B0-----:R-:W2:Y:S04]  /*b040*/  LDL R25, [R1+0x1b4] ;  /* 0x0001b40001197983 */ /* 0x001ea80000100800 */
[----:B------:R0:W-:Y:S01]  /*b050*/  STL [R1+0x690], R29 ;  /* 0x0006901d01007387 */ /* 0x0001e20000100800 */
[----:B---3--:R-:W-:-:S02]  /*b060*/  @P1 FADD.FTZ R26, R4, R26 ;  /* 0x0000001a041a1221 */ /* 0x008fc40000010000 */
[----:B------:R-:W-:Y:S02]  /*b070*/  FMUL.FTZ R4, R29, c[0x0][0x1e8] ;  /* 0x00007a001d047a20 */ /* 0x000fe40000410000 */
[----:B0-----:R-:W3:Y:S01]  /*b080*/  LDL R29, [R1+0x1bc] ;  /* 0x0001bc00011d7983 */ /* 0x001ee20000100800 */
[----:B------:R-:W-:Y:S01]  /*b090*/  LOP3.LUT P5, RZ, R28, 0xff, RZ, 0xc0, !PT ;  /* 0x000000ff1cff7812 */ /* 0x000fe200078ac0ff */
[----:B------:R-:W-:-:S04]  /*b0a0*/  FMUL.FTZ R28, R0, R21 ;  /* 0x00000015001c7220 */ /* 0x000fc80000410000 */
[----:B----4-:R-:W-:Y:S01]  /*b0b0*/  @P1 FADD.FTZ R28, R10, R28 ;  /* 0x0000001c0a1c1221 */ /* 0x010fe20000010000 */
[----:B------:R-:W-:Y:S01]  /*b0c0*/  SEL R7, R19, RZ, P5 ;  /* 0x000000ff13077207 */ /* 0x000fe20002800000 */
[----:B------:R-:W-:Y:S01]  /*b0d0*/  FMUL.FTZ R27, R0, R18 ;  /* 0x00000012001b7220 */ /* 0x000fe20000410000 */
[----:B------:R-:W-:Y:S01]  /*b0e0*/  LOP3.LUT P5, RZ, R8, 0xff, RZ, 0xc0, !PT ;  /* 0x000000ff08ff7812 */ /* 0x000fe200078ac0ff */
[----:B------:R-:W-:Y:S01]  /*b0f0*/  FMUL.FTZ R19, R28, c[0x0][0x1e8] ;  /* 0x00007a001c137a20 */ /* 0x000fe20000410000 */
[----:B------:R-:W-:Y:S01]  /*b100*/  LOP3.LUT P6, RZ, R8, 0xff00, RZ, 0xc0, !PT ;  /* 0x0000ff0008ff7812 */ /* 0x000fe200078cc0ff */
[----:B------:R-:W-:Y:S01]  /*b110*/  FMUL.FTZ R18, R26, c[0x0][0x1e8] ;  /* 0x00007a001a127a20 */ /* 0x000fe20000410000 */
[----:B------:R-:W-:Y:S01]  /*b120*/  SEL R20, R4, RZ, P5 ;  /* 0x000000ff04147207 */ /* 0x000fe20002800000 */
[----:B------:R-:W-:Y:S01]  /*b130*/  @P1 FADD.FTZ R27, R6, R27 ;  /* 0x0000001b061b1221 */ /* 0x000fe20000010000 */
[----:B------:R-:W-:Y:S02]  /*b140*/  SEL R21, R19, RZ, P6 ;  /* 0x000000ff13157207 */ /* 0x000fe40003000000 */
[----:B------:R-:W-:Y:S01]  /*b150*/  LOP3.LUT P5, RZ, R8, 0xff000000, RZ, 0xc0, !PT ;  /* 0xff00000008ff7812 */ /* 0x000fe200078ac0ff */
[----:B------:R-:W-:-:S03]  /*b160*/  FMUL.FTZ R22, R27, c[0x0][0x1e8] ;  /* 0x00007a001b167a20 */ /* 0x000fc60000410000 */
[----:B------:R-:W-:Y:S02]  /*b170*/  SEL R23, R18, RZ, P5 ;  /* 0x000000ff12177207 */ /* 0x000fe40002800000 */
[----:B--2---:R-:W-:-:S04]  /*b180*/  LOP3.LUT P5, RZ, R5, 0xff000000, RZ, 0xc0, !PT ;  /* 0xff00000005ff7812 */ /* 0x004fc800078ac0ff */
[----:B------:R-:W-:Y:S02]  /*b190*/  SEL R18, R18, RZ, P5 ;  /* 0x000000ff12127207 */ /* 0x000fe40002800000 */
[----:B------:R-:W-:Y:S02]  /*b1a0*/  LOP3.LUT P5, RZ, R5, 0xff00, RZ, 0xc0, !PT ;  /* 0x0000ff0005ff7812 */ /* 0x000fe400078ac0ff */
[----:B------:R-:W-:-:S04]  /*b1b0*/  IADD3 R10, P6, R25, c[0x0][0x248], RZ ;  /* 0x00009200190a7a10 */ /* 0x000fc80007fde0ff */
[----:B---3--:R-:W-:Y:S02]  /*b1c0*/  IADD3.X R11, R29, c[0x0][0x24c], RZ, P6, !PT ;  /* 0x000093001d0b7a10 */ /* 0x008fe400037fe4ff */
[----:B------:R-:W-:-:S04]  /*b1d0*/  LOP3.LUT P6, RZ, R5, 0xff0000, RZ, 0xc0, !PT ;  /* 0x00ff000005ff7812 */ /* 0x000fc800078cc0ff */
[----:B------:R-:W-:Y:S02]  /*b1e0*/  SEL R6, R22, RZ, P6 ;  /* 0x000000ff16067207 */ /* 0x000fe40003000000 */
[----:B------:R-:W-:Y:S01]  /*b1f0*/  LOP3.LUT P6, RZ, R5, 0xff, RZ, 0xc0, !PT ;  /* 0x000000ff05ff7812 */ /* 0x000fe200078cc0ff */
[----:B------:R0:W-:Y:S01]  /*b200*/  STL.64 [R1+0x8], R10 ;  /* 0x0000080a01007387 */ /* 0x0001e20000100a00 */
[----:B------:R-:W-:Y:S02]  /*b210*/  SEL R5, R19, RZ, P5 ;  /* 0x000000ff13057207 */ /* 0x000fe40002800000 */
[----:B------:R-:W-:Y:S02]  /*b220*/  SEL R4, R4, RZ, P6 ;  /* 0x000000ff04047207 */ /* 0x000fe40003000000 */
[----:B------:R-:W-:Y:S01]  /*b230*/  LOP3.LUT P6, RZ, R8, 0xff0000, RZ, 0xc0, !PT ;  /* 0x00ff000008ff7812 */ /* 0x000fe200078cc0ff */
[----:B0-----:R-:W2:Y:S04]  /*b240*/  LDL.LU.64 R10, [R1+0x698] ;  /* 0x00069800010a7983 */ /* 0x001ea80000300a00 */
[----:B------:R-:W3:Y:S04]  /*b250*/  LDL.LU R19, [R1+0x10] ;  /* 0x0000100001137983 */ /* 0x000ee80000300800 */
[----:B------:R-:W4:Y:S01]  /*b260*/  LDL.LU R8, [R1+0x694] ;  /* 0x0006940001087983 */ /* 0x000f220000300800 */
[----:B------:R-:W-:-:S04]  /*b270*/  @P0 IADD3 R24, P5, R25, c[0x0][0x250], RZ ;  /* 0x0000940019180a10 */ /* 0x000fc80007fbe0ff */
[----:B------:R-:W-:Y:S02]  /*b280*/  @P0 IADD3.X R25, R29, c[0x0][0x254], RZ, P5, !PT ;  /* 0x000095001d190a10 */ /* 0x000fe40002ffe4ff */
[----:B------:R0:W5:Y:S04]  /*b290*/  LDL.LU R29, [R1+0x690] ;  /* 0x00069000011d7983 */ /* 0x0001680000300800 */
[----:B------:R1:W-:Y:S04]  /*b2a0*/  @P0 STL.64 [R1], R24 ;  /* 0x0000001801000387 */ /* 0x0003e80000100a00 */
[----:B-1----:R-:W4:Y:S04]  /*b2b0*/  LDL.LU.64 R24, [R1+0x688] ;  /* 0x0006880001187983 */ /* 0x002f280000300a00 */
[----:B------:R1:W-:Y:S02]  /*b2c0*/  STG.E.128 [R16.64], R12 ;  /* 0x0000000c10007986 */ /* 0x0003e4000c101d04 */
[----:B-1----:R-:W-:-:S02]  /*b2d0*/  SEL R13, R3, R9, P4 ;  /* 0x00000009030d7207 */ /* 0x002fc40002000000 */
[----:B------:R-:W-:Y:S02]  /*b2e0*/  SEL R17, R5, R9, P4 ;  /* 0x0000000905117207 */ /* 0x000fe40002000000 */
[----:B--2---:R-:W-:Y:S02]  /*b2f0*/  SEL R14, R2, R10, P4 ;  /* 0x0000000a020e7207 */ /* 0x004fe40002000000 */
[----:B------:R0:W5:Y:S01]  /*b300*/  LDL.LU R2, [R1+0x684] ;  /* 0x0006840001027983 */ /* 0x0001620000300800 */
[----:B---3--:R-:W-:-:S03]  /*b310*/  SEL R15, R19, R11, P4 ;  /* 0x0000000b130f7207 */ /* 0x008fc60002000000 */
[----:B------:R0:W5:Y:S01]  /*b320*/  LDL.LU R3, [R1+0x680] ;  /* 0x0006800001037983 */ /* 0x0001620000300800 */
[----:B------:R-:W-:Y:S02]  /*b330*/  SEL R19, R18, R11, P4 ;  /* 0x0000000b12137207 */ /* 0x000fe40002000000 */
[----:B----4-:R-:W-:Y:S02]  /*b340*/  SEL R12, R7, R8, P4 ;  /* 0x00000008070c7207 */ /* 0x010fe40002000000 */
[----:B------:R0:W5:Y:S01]  /*b350*/  LDL.LU R7, [R1+0x67c] ;  /* 0x00067c0001077983 */ /* 0x0001620000300800 */
[----:B------:R-:W-:Y:S02]  /*b360*/  SEL R18, R6, R10, P4 ;  /* 0x0000000a06127207 */ /* 0x000fe40002000000 */
[----:B------:R-:W-:Y:S01]  /*b370*/  SEL R16, R4, R8, P4 ;  /* 0x0000000804107207 */ /* 0x000fe20002000000 */
[----:B------:R0:W5:Y:S04]  /*b380*/  LDL.LU R6, [R1+0x678] ;  /* 0x0006780001067983 */ /* 0x0001680000300800 */
[----:B------:R0:W5:Y:S04]  /*b390*/  LDL.LU R5, [R1+0x674] ;  /* 0x0006740001057983 */ /* 0x0001680000300800 */
[----:B------:R0:W5:Y:S04]  /*b3a0*/  LDL.LU R4, [R1+0x670] ;  /* 0x0006700001047983 */ /* 0x0001680000300800 */
[----:B------:R0:W-:Y:S01]  /*b3b0*/  @P0 STG.E.128 [R24.64], R12 ;  /* 0x0000000c18000986 */ /* 0x0001e2000c101d04 */
[----:B------:R-:W-:Y:S01]  /*b3c0*/  SEL R22, R22, RZ, P6 ;  /* 0x000000ff16167207 */ /* 0x000fe20003000000 */
[----:B------:R-:W-:Y:S05]  /*b3d0*/  @!P3 BRA `(.L_x_2307) ;  /* 0x000000900000b947 */ /* 0x000fea0003800000 */
[----:B0-----:R-:W2:Y:S04]  /*b3e0*/  LDL.LU R25, [R1+0x1b4] ;  /* 0x0001b40001197983 */ /* 0x001ea80000300800 */
[----:B------:R-:W3:Y:S01]  /*b3f0*/  LDL.LU R12, [R1+0x1bc] ;  /* 0x0001bc00010c7983 */ /* 0x000ee20000300800 */
[----:B-----5:R-:W-:-:S02]  /*b400*/  SEL R15, R26, R7, P2 ;  /* 0x000000071a0f7207 */ /* 0x020fc40001000000 */
[----:B------:R-:W-:Y:S02]  /*b410*/  SEL R14, R27, R6, P2 ;  /* 0x000000061b0e7207 */ /* 0x000fe40001000000 */
[----:B------:R-:W-:Y:S02]  /*b420*/  SEL R13, R28, R5, P2 ;  /* 0x000000051c0d7207 */ /* 0x000fe40001000000 */
[----:B--2---:R-:W-:-:S04]  /*b430*/  IADD3 R24, P5, R25, c[0x0][0x258], RZ ;  /* 0x0000960019187a10 */ /* 0x004fc80007fbe0ff */
[----:B---3--:R-:W-:Y:S02]  /*b440*/  IADD3.X R25, R12, c[0x0][0x25c], RZ, P5, !PT ;  /* 0x000097000c197a10 */ /* 0x008fe40002ffe4ff */
[----:B------:R-:W-:-:S05]  /*b450*/  SEL R12, R29, R4, P2 ;  /* 0x000000041d0c7207 */ /* 0x000fca0001000000 */
[----:B------:R0:W-:Y:S02]  /*b460*/  STG.E.128 [R24.64], R12 ;  /* 0x0000000c18007986 */ /* 0x0001e4000c101d04 */
.L_x_2307:
[----:B-----5:R1:W-:Y:S04]  /*b470*/  STL.64 [R1+0x670], R4 ;  /* 0x0006700401007387 */ /* 0x0203e80000100a00 */
[----:B-1----:R-:W2:Y:S04]  /*b480*/  LDL.LU.64 R4, [R1+0x8] ;  /* 0x0000080001047983 */ /* 0x002ea80000300a00 */
[----:B0-----:R-:W3:Y:S04]  /*b490*/  LDL.LU.64 R24, [R1] ;  /* 0x0000000001187983 */ /* 0x001ee80000300a00 */
        /* <DEDUP_REMOVED lines=8> */
[----:B--2---:R0:W-:Y:S04]  /*b520*/  STG.E.128 [R4.64], R20 ;  /* 0x0000001404007986 */ /* 0x0041e8000c101d04 */
[----:B---3--:R1:W-:Y:S04]  /*b530*/  @P0 STG.E.128 [R24.64], R16 ;  /* 0x0000001018000986 */ /* 0x0083e8000c101d04 */
[----:B0-----:R0:W5:Y:S01]  /*b540*/  LDL.LU.64 R4, [R1+0x670] ;  /* 0x0006700001047983 */ /* 0x0011620000300a00 */
[----:B----4-:R-:W-:-:S03]  /*b550*/  FFMA.FTZ R12, R12, R2, R3 ;  /* 0x000000020c0c7223 */ /* 0x010fc60000010003 */
[----:B-1----:R-:W2:Y:S04]  /*b560*/  LDL R25, [R1+0x200] ;  /* 0x0002000001197983 */ /* 0x002ea80000100800 */
[----:B------:R-:W3:Y:S04]  /*b570*/  LDL R23, [R1+0x204] ;  /* 0x0002040001177983 */ /* 0x000ee80000100800 */
[----:B------:R-:W4:Y:S04]  /*b580*/  LDL R17, [R1+0x208] ;  /* 0x0002080001117983 */ /* 0x000f280000100800 */
[----:B------:R-:W4:Y:S01]  /*b590*/  LDL R16, [R1+0x20c] ;  /* 0x00020c0001107983 */ /* 0x000f220000100800 */
[----:B------:R-:W-:-:S02]  /*b5a0*/  FFMA.FTZ R13, R13, R2, R3 ;  /* 0x000000020d0d7223 */ /* 0x000fc40000010003 */
[-CC-:B------:R-:W-:Y:S01]  /*b5b0*/  FFMA.FTZ R14, R14, R2.reuse, R3.reuse ;  /* 0x000000020e0e7223 */ /* 0x180fe20000010003 */
[----:B------:R0:W5:Y:S01]  /*b5c0*/  LDL R24, [R1+0x1d8] ;  /* 0x0001d80001187983 */ /* 0x0001620000100800 */
[----:B------:R-:W-:Y:S02]  /*b5d0*/  FFMA.FTZ R15, R15, R2, R3 ;  /* 0x000000020f0f7223 */ /* 0x000fe40000010003 */
[----:B------:R-:W-:Y:S01]  /*b5e0*/  FADD.FTZ R12, R29, -R12 ;  /* 0x8000000c1d0c7221 */ /* 0x000fe20000010000 */
[----:B------:R0:W5:Y:S01]  /*b5f0*/  LDL R22, [R1+0x1dc] ;  /* 0x0001dc0001167983 */ /* 0x0001620000100800 */
[----:B------:R-:W-:Y:S02]  /*b600*/  FADD.FTZ R13, R28, -R13 ;  /* 0x8000000d1c0d7221 */ /* 0x000fe40000010000 */
[----:B------:R-:W-:Y:S02]  /*b610*/  FADD.FTZ R14, R27, -R14 ;  /* 0x8000000e1b0e7221 */ /* 0x000fe40000010000 */
[----:B------:R-:W-:-:S02]  /*b620*/  FADD.FTZ R15, R26, -R15 ;  /* 0x8000000f1a0f7221 */ /* 0x000fc40000010000 */
[C---:B------:R-:W-:Y:S02]  /*b630*/  FMUL.FTZ R19, R0.reuse, R12 ;  /* 0x0000000c00137220 */ /* 0x040fe40000410000 */
[C---:B------:R-:W-:Y:S02]  /*b640*/  FMUL.FTZ R21, R0.reuse, R13 ;  /* 0x0000000d00157220 */ /* 0x040fe40000410000 */
[C---:B------:R-:W-:Y:S02]  /*b650*/  FMUL.FTZ R18, R0.reuse, R14 ;  /* 0x0000000e00127220 */ /* 0x040fe40000410000 */
[----:B------:R-:W-:Y:S02]  /*b660*/  FMUL.FTZ R20, R0, R15 ;  /* 0x0000000f00147220 */ /* 0x000fe40000410000 */
[----:B--2---:R-:W-:Y:S02]  /*b670*/  @P1 FADD.FTZ R19, R25, R19 ;  /* 0x0000001319131221 */ /* 0x004fe40000010000 */
[----:B---3--:R-:W-:-:S02]  /*b680*/  @P1 FADD.FTZ R21, R23, R21 ;  /* 0x0000001517151221 */ /* 0x008fc40000010000 */
[----:B----4-:R-:W-:Y:S02]  /*b690*/  @P1 FADD.FTZ R18, R17, R18 ;  /* 0x0000001211121221 */ /* 0x010fe40000010000 */
[----:B------:R-:W-:Y:S01]  /*b6a0*/  @P1 FADD.FTZ R20, R16, R20 ;  /* 0x0000001410141221 */ /* 0x000fe20000010000 */
[----:B------:R-:W-:Y:S05]  /*b6b0*/  @!P3 BRA `(.L_x_2308) ;  /* 0x000000700000b947 */ /* 0x000fea0003800000 */
[----:B0----5:R-:W-:Y:S02]  /*b6c0*/  IADD3 R16, P5, R24, c[0x0][0x258], RZ ;  /* 0x0000960018107a10 */ /* 0x021fe40007fbe0ff */
[----:B------:R-:W-:Y:S02]  /*b6d0*/  SEL R15, R20, R7, P2 ;  /* 0x00000007140f7207 */ /* 0x000fe40001000000 */
[----:B------:R-:W-:Y:S02]  /*b6e0*/  SEL R14, R18, R6, P2 ;  /* 0x00000006120e7207 */ /* 0x000fe40001000000 */
[----:B------:R-:W-:Y:S02]  /*b6f0*/  SEL R13, R21, R5, P2 ;  /* 0x00000005150d7207 */ /* 0x000fe40001000000 */
[----:B------:R-:W-:-:S02]  /*b700*/  IADD3.X R17, R22, c[0x0][0x25c], RZ, P5, !PT ;  /* 0x0000970016117a10 */ /* 0x000fc40002ffe4ff */
[----:B------:R-:W-:-:S05]  /*b710*/  SEL R12, R19, R4, P2 ;  /* 0x00000004130c7207 */ /* 0x000fca0001000000 */
[----:B------:R0:W-:Y:S02]  /*b720*/  STG.E.128 [R16.64], R12 ;  /* 0x0000000c10007986 */ /* 0x0001e4000c101d04 */
.L_x_2308:
[----:B0-----:R-:W2:Y:S04]  /*b730*/  LDL.LU R14, [R1+0x74] ;  /* 0x00007400010e7983 */ /* 0x001ea80000300800 */
[----:B------:R-:W3:Y:S01]  /*b740*/  LDL R23, [R1+0x1e8] ;  /* 0x0001e80001177983 */ /* 0x000ee20000100800 */
[----:B------:R-:W-:Y:S02]  /*b750*/  FMUL.FTZ R19, R19, c[0x0][0x1e8] ;  /* 0x00007a0013137a20 */ /* 0x000fe40000410000 */
[----:B------:R-:W-:Y:S02]  /*b760*/  FMUL.FTZ R21, R21, c[0x0][0x1e8] ;  /* 0x00007a0015157a20 */ /* 0x000fe40000410000 */
[----:B------:R-:W-:Y:S02]  /*b770*/  FMUL.FTZ R20, R20, c[0x0][0x1e8] ;  /* 0x00007a0014147a20 */ /* 0x000fe40000410000 */
[----:B------:R-:W-:Y:S01]  /*b780*/  FMUL.FTZ R18, R18, c[0x0][0x1e8] ;  /* 0x00007a0012127a20 */ /* 0x000fe20000410000 */
        /* <DEDUP_REMOVED lines=14> */
[C---:B------:R-:W-:Y:S02]  /*b870*/  LOP3.LUT P5, RZ, R23.reuse, 0xff00, RZ, 0xc0, !PT ;  /* 0x0000ff0017ff7812 */ /* 0x040fe400078ac0ff */
[----:B------:R-:W-:Y:S02]  /*b880*/  SEL R14, R18, RZ, P6 ;  /* 0x000000ff120e7207 */ /* 0x000fe40003000000 */
[----:B------:R-:W-:Y:S02]  /*b890*/  LOP3.LUT P6, RZ, R23, 0xff, RZ, 0xc0, !PT ;  /* 0x000000ff17ff7812 */ /* 0x000fe400078cc0ff */
[----:B------:R-:W2:Y:S01]  /*b8a0*/  LDL.LU R23, [R1+0x68] ;  /* 0x0000680001177983 */ /* 0x000ea20000300800 */
[----:B------:R-:W-:Y:S02]  /*b8b0*/  SEL R13, R21, RZ, P5 ;  /* 0x000000ff150d7207 */ /* 0x000fe40002800000 */
[----:B------:R-:W-:Y:S01]  /*b8c0*/  @P0 IADD3 R16, P5, R24, c[0x0][0x250], RZ ;  /* 0x0000940018100a10 */ /* 0x000fe20007fbe0ff */
[----:B------:R-:W3:Y:S04]  /*b8d0*/  LDL.LU R21, [R1+0x4c] ;  /* 0x00004c0001157983 */ /* 0x000ee80000300800 */
[----:B------:R-:W4:Y:S01]  /*b8e0*/  LDL.LU R20, [R1+0x48] ;  /* 0x0000480001147983 */ /* 0x000f220000300800 */
[----:B------:R-:W-:-:S02]  /*b8f0*/  @P0 IADD3.X R17, R22, c[0x0][0x254], RZ, P5, !PT ;  /* 0x0000950016110a10 */ /* 0x000fc40002ffe4ff */
[----:B------:R-:W-:Y:S01]  /*b900*/  SEL R12, R19, RZ, P6 ;  /* 0x000000ff130c7207 */ /* 0x000fe20003000000 */
[----:B------:R-:W4:Y:S04]  /*b910*/  LDL.LU R27, [R1+0x44] ;  /* 0x00004400011b7983 */ /* 0x000f280000300800 */
[----:B------:R-:W4:Y:S04]  /*b920*/  LDL.LU R26, [R1+0xd4] ;  /* 0x0000d400011a7983 */ /* 0x000f280000300800 */
[----:B------:R-:W4:Y:S04]  /*b930*/  LDL.LU R25, [R1+0xd0] ;  /* 0x0000d00001197983 */ /* 0x000f280000300800 */
[----:B------:R-:W4:Y:S04]  /*b940*/  LDL.LU R24, [R1+0xc8] ;  /* 0x0000c80001187983 */ /* 0x000f280000300800 */
[----:B------:R-:W4:Y:S04]  /*b950*/  LDL.LU R22, [R1+0xc0] ;  /* 0x0000c00001167983 */ /* 0x000f280000300800 */
[----:B------:R-:W4:Y:S01]  /*b960*/  LDL R19, [R1+0x1fc] ;  /* 0x0001fc0001137983 */ /* 0x000f220000100800 */
[----:B------:R-:W-:-:S02]  /*b970*/  SEL R15, R15, R11, P4 ;  /* 0x0000000b0f0f7207 */ /* 0x000fc40002000000 */
[----:B------:R-:W-:Y:S01]  /*b980*/  SEL R14, R14, R10, P4 ;  /* 0x0000000a0e0e7207 */ /* 0x000fe20002000000 */
[----:B------:R-:W4:Y:S01]  /*b990*/  LDL.LU R18, [R1+0x78] ;  /* 0x0000780001127983 */ /* 0x000f220000300800 */
[----:B------:R-:W-:Y:S02]  /*b9a0*/  SEL R13, R13, R9, P4 ;  /* 0x000000090d0d7207 */ /* 0x000fe40002000000 */
[----:B------:R-:W-:-:S05]  /*b9b0*/  SEL R12, R12, R8, P4 ;  /* 0x000000080c0c7207 */ /* 0x000fca0002000000 */
[----:B------:R0:W-:Y:S04]  /*b9c0*/  @P0 STG.E.128 [R16.64], R12 ;  /* 0x0000000c10000986 */ /* 0x0001e8000c101d04 */
[----:B0-----:R-:W4:Y:S04]  /*b9d0*/  LDL R17, [R1+0x1f4] ;  /* 0x0001f40001117983 */ /* 0x001f280000100800 */
[----:B------:R-:W4:Y:S01]  /*b9e0*/  LDL R16, [R1+0x1f8] ;  /* 0x0001f80001107983 */ /* 0x000f220000100800 */
[----:B--2---:R-:W-:-:S03]  /*b9f0*/  FFMA.FTZ R12, R23, R2, R3 ;  /* 0x00000002170c7223 */ /* 0x004fc60000010003 */
[----:B------:R-:W2:Y:S01]  /*ba00*/  LDL R23, [R1+0x1f0] ;  /* 0x0001f00001177983 */ /* 0x000ea20000100800 */
[----:B---3--:R-:W-:-:S03]  /*ba10*/  FFMA.FTZ R13, R21, R2, R3 ;  /* 0x00000002150d7223 */ /* 0x008fc60000010003 */
[----:B------:R-:W3:Y:S01]  /*ba20*/  LDL.LU R21, [R1+0xb4] ;  /* 0x0000b40001157983 */ /* 0x000ee20000300800 */
[----:B----4-:R-:W-:-:S03]  /*ba30*/  FFMA.FTZ R14, R20, R2, R3 ;  /* 0x00000002140e7223 */ /* 0x010fc60000010003 */
[----:B------:R-:W4:Y:S01]  /*ba40*/  LDL.LU R20, [R1+0xb0] ;  /* 0x0000b00001147983 */ /* 0x000f220000300800 */
[----:B------:R-:W-:Y:S02]  /*ba50*/  FFMA.FTZ R2, R27, R2, R3 ;  /* 0x000000021b027223 */ /* 0x000fe40000010003 */
[----:B------:R-:W-:Y:S02]  /*ba60*/  FADD.FTZ R3, R26, -R12 ;  /* 0x8000000c1a037221 */ /* 0x000fe40000010000 */
[----:B------:R-:W-:Y:S02]  /*ba70*/  FADD.FTZ R12, R22, -R2 ;  /* 0x80000002160c7221 */ /* 0x000fe40000010000 */
[----:B------:R-:W4:Y:S01]  /*ba80*/  LDL R22, [R1+0x1e4] ;  /* 0x0001e40001167983 */ /* 0x000f220000100800 */
[----:B------:R-:W-:Y:S02]  /*ba90*/  FADD.FTZ R14, R24, -R14 ;  /* 0x8000000e180e7221 */ /* 0x000fe40000010000 */
[----:B------:R-:W-:-:S02]  /*baa0*/  FMUL.FTZ R2, R0, R3 ;  /* 0x0000000300027220 */ /* 0x000fc40000410000 */
[C---:B------:R-:W-:Y:S02]  /*bab0*/  FMUL.FTZ R3, R0.reuse, R14 ;  /* 0x0000000e00037220 */ /* 0x040fe40000410000 */
[----:B------:R-:W-:-:S04]  /*bac0*/  FMUL.FTZ R14, R0, R12 ;  /* 0x0000000c000e7220 */ /* 0x000fc80000410000 */
[----:B------:R-:W-:Y:S02]  /*bad0*/  @P1 FADD.FTZ R14, R19, R14 ;  /* 0x0000000e130e1221 */ /* 0x000fe40000010000 */
[----:B------:R-:W4:Y:S01]  /*bae0*/  LDL.LU R19, [R1+0x1d4] ;  /* 0x0001d40001137983 */ /* 0x000f220000300800 */
[----:B------:R-:W-:-:S04]  /*baf0*/  FADD.FTZ R13, R25, -R13 ;  /* 0x8000000d190d7221 */ /* 0x000fc80000010000 */
[----:B------:R-:W-:Y:S01]  /*bb00*/  FMUL.FTZ R15, R0, R13 ;  /* 0x0000000d000f7220 */ /* 0x000fe20000410000 */
[----:B------:R-:W-:-:S03]  /*bb10*/  SEL R7, R14, R7, P2 ;  /* 0x000000070e077207 */ /* 0x000fc60001000000 */
[----:B------:R-:W-:Y:S02]  /*bb20*/  @P1 FADD.FTZ R15, R17, R15 ;  /* 0x0000000f110f1221 */ /* 0x000fe40000010000 */
[----:B------:R-:W-:-:S03]  /*bb30*/  @P1 FADD.FTZ R3, R16, R3 ;  /* 0x0000000310031221 */ /* 0x000fc60000010000 */
[----:B------:R-:W-:Y:S02]  /*bb40*/  SEL R5, R15, R5, P2 ;  /* 0x000000050f057207 */ /* 0x000fe40001000000 */
[----:B------:R-:W-:Y:S01]  /*bb50*/  SEL R6, R3, R6, P2 ;  /* 0x0000000603067207 */ /* 0x000fe20001000000 */
[----:B------:R-:W-:Y:S01]  /*bb60*/  FMUL.FTZ R16, R15, c[0x0][0x1e8] ;  /* 0x00007a000f107a20 */ /* 0x000fe20000410000 */
[----:B------:R-:W-:Y:S01]  /*bb70*/  LOP3.LUT P5, RZ, R18, 0xff000000, RZ, 0xc0, !PT ;  /* 0xff00000012ff7812 */ /* 0x000fe200078ac0ff */
[----:B------:R-:W-:Y:S02]  /*bb80*/  FMUL.FTZ R17, R3, c[0x0][0x1e8] ;  /* 0x00007a0003117a20 */ /* 0x000fe40000410000 */
[----:B--2---:R-:W-:Y:S01]  /*bb90*/  @P1 FADD.FTZ R2, R23, R2 ;  /* 0x0000000217021221 */ /* 0x004fe20000010000 */
[----:B---3--:R-:W-:-:S03]  /*bba0*/  @P3 IADD3 R12, P1, R21, c[0x0][0x258], RZ ;  /* 0x00009600150c3a10 */ /* 0x008fc60007f3e0ff */
[C---:B------:R-:W-:Y:S01]  /*bbb0*/  FMUL.FTZ R0, R2.reuse, c[0x0][0x1e8] ;  /* 0x00007a0002007a20 */ /* 0x040fe20000410000 */
[----:B------:R-:W-:Y:S02]  /*bbc0*/  SEL R4, R2, R4, P2 ;  /* 0x0000000402047207 */ /* 0x000fe40001000000 */
[----:B----4-:R-:W-:Y:S02]  /*bbd0*/  @P3 IADD3.X R13, R20, c[0x0][0x25c], RZ, P1, !PT ;  /* 0x00009700140d3a10 */ /* 0x010fe40000ffe4ff */
[----:B------:R-:W-:-:S03]  /*bbe0*/  LOP3.LUT P1, RZ, R18, 0xff, RZ, 0xc0, !PT ;  /* 0x000000ff12ff7812 */ /* 0x000fc6000782c0ff */
[----:B------:R0:W-:Y:S01]  /*bbf0*/  @P3 STG.E.128 [R12.64], R4 ;  /* 0x000000040c003986 */ /* 0x0001e2000c101d04 */
[C---:B------:R-:W-:Y:S02]  /*bc00*/  LOP3.LUT P2, RZ, R18.reuse, 0xff00, RZ, 0xc0, !PT ;  /* 0x0000ff0012ff7812 */ /* 0x040fe4000784c0ff */
[----:B------:R-:W-:Y:S01]  /*bc10*/  LOP3.LUT P3, RZ, R18, 0xff0000, RZ, 0xc0, !PT ;  /* 0x00ff000012ff7812 */ /* 0x000fe2000786c0ff */
[----:B------:R-:W-:Y:S01]  /*bc20*/  FMUL.FTZ R18, R14, c[0x0][0x1e8] ;  /* 0x00007a000e127a20 */ /* 0x000fe20000410000 */
[----:B------:R-:W-:Y:S02]  /*bc30*/  IADD3 R2, P6, R21, c[0x0][0x248], RZ ;  /* 0x0000920015027a10 */ /* 0x000fe40007fde0ff */
[----:B------:R-:W-:Y:S02]  /*bc40*/  SEL R14, R17, RZ, P3 ;  /* 0x000000ff110e7207 */ /* 0x000fe40001800000 */
[----:B------:R-:W-:Y:S02]  /*bc50*/  IADD3.X R3, R20, c[0x0][0x24c], RZ, P6, !PT ;  /* 0x0000930014037a10 */ /* 0x000fe400037fe4ff */
[----:B0-----:R-:W-:-:S02]  /*bc60*/  SEL R12, R0, RZ, P1 ;  /* 0x000000ff000c7207 */ /* 0x001fc40000800000 */
[----:B------:R-:W-:-:S04]  /*bc70*/  LOP3.LUT P1, RZ, R22, 0xff, RZ, 0xc0, !PT ;  /* 0x000000ff16ff7812 */ /* 0x000fc8000782c0ff */
[----:B------:R-:W-:Y:S02]  /*bc80*/  SEL R0, R0, RZ, P1 ;  /* 0x000000ff00007207 */ /* 0x000fe40000800000 */
[----:B------:R-:W-:Y:S02]  /*bc90*/  LOP3.LUT P1, RZ, R22, 0xff0000, RZ, 0xc0, !PT ;  /* 0x00ff000016ff7812 */ /* 0x000fe4000782c0ff */
[----:B------:R-:W-:Y:S02]  /*bca0*/  SEL R13, R16, RZ, P2 ;  /* 0x000000ff100d7207 */ /* 0x000fe40001000000 */
[----:B------:R-:W-:Y:S02]  /*bcb0*/  SEL R15, R18, RZ, P5 ;  /* 0x000000ff120f7207 */ /* 0x000fe40002800000 */
[----:B------:R-:W-:Y:S02]  /*bcc0*/  SEL R8, R0, R8, P4 ;  /* 0x0000000800087207 */ /* 0x000fe40002000000 */
[----:B------:R-:W-:-:S02]  /*bcd0*/  LOP3.LUT P2, RZ, R22, 0xff00, RZ, 0xc0, !PT ;  /* 0x0000ff0016ff7812 */ /* 0x000fc4000784c0ff */
[----:B------:R-:W-:Y:S01]  /*bce0*/  SEL R0, R17, RZ, P1 ;  /* 0x000000ff11007207 */ /* 0x000fe20000800000 */
[----:B------:R0:W-:Y:S03]  /*bcf0*/  STG.E.128 [R2.64], R12 ;  /* 0x0000000c02007986 */ /* 0x0001e6000c101d04 */
[----:B------:R-:W-:Y:S02]  /*bd00*/  SEL R10, R0, R10, P4 ;  /* 0x0000000a000a7207 */ /* 0x000fe40002000000 */
[----:B------:R-:W-:-:S04]  /*bd10*/  MOV R0, c[0x0][0x160] ;  /* 0x0000580000007a02 */ /* 0x000fc80000000f00 */
[----:B------:R-:W-:Y:S02]  /*bd20*/  LEA R19, R0, R19, 0x2 ;  /* 0x0000001300137211 */ /* 0x000fe400078e10ff */
[----:B0-----:R-:W-:Y:S02]  /*bd30*/  SEL R2, R16, RZ, P2 ;  /* 0x000000ff10027207 */ /* 0x001fe40001000000 */
[----:B------:R-:W-:Y:S02]  /*bd40*/  LOP3.LUT P2, RZ, R22, 0xff000000, RZ, 0xc0, !PT ;  /* 0xff00000016ff7812 */ /* 0x000fe4000784c0ff */
[----:B------:R-:W-:Y:S02]  /*bd50*/  SEL R9, R2, R9, P4 ;  /* 0x0000000902097207 */ /* 0x000fe40002000000 */
[----:B------:R-:W-:Y:S02]  /*bd60*/  @P0 IADD3 R2, P1, R21, c[0x0][0x250], RZ ;  /* 0x0000940015020a10 */ /* 0x000fe40007f3e0ff */
[----:B------:R-:W-:Y:S01]  /*bd70*/  SEL R12, R18, RZ, P2 ;  /* 0x000000ff120c7207 */ /* 0x000fe20001000000 */
[----:B------:R0:W-:Y:S01]  /*bd80*/  STL [R1+0x1d4], R19 ;  /* 0x0001d41301007387 */ /* 0x0001e20000100800 */
[----:B------:R-:W-:-:S02]  /*bd90*/  @P0 IADD3.X R3, R20, c[0x0][0x254], RZ, P1, !PT ;  /* 0x0000950014030a10 */ /* 0x000fc40000ffe4ff */
[----:B------:R-:W-:-:S05]  /*bda0*/  SEL R11, R12, R11, P4 ;  /* 0x0000000b0c0b7207 */ /* 0x000fca0002000000 */
[----:B------:R0:W-:Y:S01]  /*bdb0*/  @P0 STG.E.128 [R2.64], R8 ;  /* 0x0000000802000986 */ /* 0x0001e2000c101d04 */
[----:B------:R-:W-:-:S13]  /*bdc0*/  ISETP.GE.AND P0, PT, R19, c[0x0][0x164], PT ;  /* 0x0000590013007a0c */ /* 0x000fda0003f06270 */
[----:B0-----:R-:W-:Y:S01]  /*bdd0*/  @P0 CALL.REL.NOINC `(.L_x_2309) ;  /* 0x0000001000000944 */ /* 0x001fe20003c00000 */
[----:B------:R-:W-:Y:S05]  /*bde0*/  BRA `(.L_x_2310) ;  /* 0xffff68c000007947 */ /* 0x000fea000383ffff */
.L_x_2309:
[----:B------:R-:W-:Y:S05]  /*bdf0*/  BSYNC B1 ;  /* 0x0000000000017941 */ /* 0x000fea0003800000 */
.L_x_2297:
        /* <DEDUP_REMOVED lines=296> */
.L_x_2296:
[----:B------:R-:W-:Y:S05]  /*d080*/  BSYNC B0 ;  /* 0x0000000000007941 */ /* 0x000fea0003800000 */
.L_x_2294:
        /* <DEDUP_REMOVED lines=57> */
[----:B01----:R-:W-:-:S02]  /*d420*/  SHF.R.U32.HI R2, RZ, 0x5, R12 ;  /* 0x00000005ff027819 */ /* 0x003fc4000001160c */
[----:B------:R-:W-:-:S05]  /*d430*/  LOP3.LUT R0, R12, 0x1f, RZ, 0xc0, !PT ;  /* 0x0000001f0c007812 */ /* 0x000fca00078ec0ff */
[----:B------:R-:W-:-:S05]  /*d440*/  IMAD R0, R2, 0x140, R0 ;  /* 0x0000014002007824 */ /* 0x000fca00078e0200 */
        /* <DEDUP_REMOVED lines=17> */
[----:B------:R-:W-:Y:S04]  /*d560*/  STS.128 [R0.X16+0xc00], R16 ;  /* 0x000c001000007388 */ /* 0x000fe8000000cc00 */
[----:B----4-:R-:W-:Y:S04]  /*d570*/  STS.128 [R0.X16+0xe00], R20 ;  /* 0x000e001400007388 */ /* 0x010fe8000000cc00 */
[----:B------:R-:W-:Y:S04]  /*d580*/  STS.128 [R0.X16+0x1000], R24 ;  /* 0x0010001800007388 */ /* 0x000fe8000000cc00 */
[----:B--2---:R-:W-:Y:S04]  /*d590*/  STS.128 [R0.X16+0x1200], R4 ;  /* 0x0012000400007388 */ /* 0x004fe8000000cc00 */
        /* <DEDUP_REMOVED lines=125> */
[----:B--2---:R1:W-:Y:S01]  /*dd70*/  STS.128 [R0.X16], R24 ;  /* 0x0000001800007388 */ /* 0x0043e2000000cc00 */
[----:B0-----:R-:W-:-:S03]  /*dd80*/  FADD.FTZ R18, R2, R4 ;  /* 0x0000000402127221 */ /* 0x001fc60000010000 */
[----:B------:R-:W-:Y:S04]  /*dd90*/  STL [R1+0xc8], R3 ;  /* 0x0000c80301007387 */ /* 0x000fe80000100800 */
[----:B-1----:R-:W2:Y:S04]  /*dda0*/  LDL.LU.64 R26, [R1+0x820] ;  /* 0x00082000011a7983 */ /* 0x002ea80000300a00 */
        /* <DEDUP_REMOVED lines=13> */
[----:B---3--:R0:W-:Y:S04]  /*de80*/  STS.128 [R0.X16+0xa00], R8 ;  /* 0x000a000800007388 */ /* 0x0081e8000000cc00 */
[----:B0-----:R-:W3:Y:S04]  /*de90*/  LDL.LU.64 R10, [R1+0x7d0] ;  /* 0x0007d000010a7983 */ /* 0x001ee80000300a00 */
[----:B------:R-:W3:Y:S04]  /*dea0*/  LDL.LU.64 R8, [R1+0x7c8] ;  /* 0x0007c80001087983 */ /* 0x000ee80000300a00 */
[----:B--2---:R0:W-:Y:S04]  /*deb0*/  STS.128 [R0.X16+0xc00], R24 ;  /* 0x000c001800007388 */ /* 0x0041e8000000cc00 */
[----:B0-----:R-:W2:Y:S04]  /*dec0*/  LDL.LU.64 R26, [R1+0x7c0] ;  /* 0x0007c000011a7983 */ /* 0x001ea80000300a00 */
[----:B------:R-:W2:Y:S04]  /*ded0*/  LDL.LU.64 R24, [R1+0x7b8] ;  /* 0x0007b80001187983 */ /* 0x000ea80000300a00 */
[----:B------:R-:W2:Y:S04]  /*dee0*/  LDL.LU R16, [R1+0x104] ;  /* 0x0001040001107983 */ /* 0x000ea80000300800 */
[----:B------:R-:W2:Y:S04]  /*def0*/  LDL.LU R17, [R1+0x108] ;  /* 0x0001080001117983 */ /* 0x000ea80000300800 */
[----:B----4-:R0:W-:Y:S04]  /*df00*/  STS.128 [R0.X16+0xe00], R20 ;  /* 0x000e001400007388 */ /* 0x0101e8000000cc00 */
[----:B------:R-:W4:Y:S01]  /*df10*/  LDL.LU R19, [R1+0x130] ;  /* 0x0001300001137983 */ /* 0x000f220000300800 */
[----:B------:R-:W-:-:S02]  /*df20*/  FADD.FTZ R5, RZ, R6 ;  /* 0x00000006ff057221 */ /* 0x000fc40000010000 */
[----:B------:R-:W-:Y:S01]  /*df30*/  FADD.FTZ R4, RZ, R7 ;  /* 0x00000007ff047221 */ /* 0x000fe20000010000 */
[----:B---3--:R-:W-:Y:S04]  /*df40*/  STS.128 [R0.X16+0x1000], R8 ;  /* 0x0010000800007388 */ /* 0x008fe8000000cc00 */
[----:B0-----:R-:W3:Y:S04]  /*df50*/  LDL.LU R20, [R1+0x134] ;  /* 0x0001340001147983 */ /* 0x001ee80000300800 */
[----:B------:R-:W3:Y:S04]  /*df60*/  LDL.LU R21, [R1+0x138] ;  /* 0x0001380001157983 */ /* 0x000ee80000300800 */
[----:B------:R-:W3:Y:S04]  /*df70*/  LDL.LU R22, [R1+0x13c] ;  /* 0x00013c0001167983 */ /* 0x000ee80000300800 */
[----:B------:R-:W3:Y:S04]  /*df80*/  LDL.LU R23, [R1+0x224] ;  /* 0x0002240001177983 */ /* 0x000ee80000300800 */
[----:B--2---:R0:W-:Y:S01]  /*df90*/  STS.128 [R0.X16+0x1200], R24 ;  /* 0x0012001800007388 */ /* 0x0041e2000000cc00 */
        /* <DEDUP_REMOVED lines=189> */
[----:B---3--:R-:W-:Y:S04]  /*eb70*/  STS.128 [R0.X16+0x400], R4 ;  /* 0x0004000400007388 */ /* 0x008fe8000000cc00 */
[----:B----4-:R-:W-:Y:S04]  /*eb80*/  STS.128 [R0.X16+0x200], R24 ;  /* 0x0002001800007388 */ /* 0x010fe8000000cc00 */
[----:B------:R-:W-:Y:S04]  /*eb90*/  STS.128 [R0.X16+0x600], R20 ;  /* 0x0006001400007388 */ /* 0x000fe8000000cc00 */
[----:B------:R0:W-:Y:S04]  /*eba0*/  STS.128 [R0.X16], R8 ;  /* 0x0000000800007388 */ /* 0x0001e8000000cc00 */
        /* <DEDUP_REMOVED lines=8> */
[----:B------:R0:W-:Y:S04]  /*ec30*/  STS.128 [R0.X16+0x800], R16 ;  /* 0x0008001000007388 */ /* 0x0001e8000000cc00 */
[----:B0-----:R-:W3:Y:S04]  /*ec40*/  LDL.LU.64 R18, [R1+0x750] ;  /* 0x0007500001127983 */ /* 0x001ee80000300a00 */
[----:B------:R-:W3:Y:S04]  /*ec50*/  LDL.LU.64 R16, [R1+0x748] ;  /* 0x0007480001107983 */ /* 0x000ee80000300a00 */
[----:B--2---:R0:W-:Y:S04]  /*ec60*/  STS.128 [R0.X16+0xa00], R12 ;  /* 0x000a000c00007388 */ /* 0x0041e8000000cc00 */
        /* <DEDUP_REMOVED lines=16> */
[----:B---3--:R-:W-:Y:S01]  /*ed70*/  STS.128 [R0.X16+0x1000], R20 ;  /* 0x0010001400007388 */ /* 0x008fe2000000cc00 */
[----:B------:R-:W-:-:S03]  /*ed80*/  FADD.FTZ R3, RZ, R2 ;  /* 0x00000002ff037221 */ /* 0x000fc60000010000 */
[----:B------:R0:W-:Y:S01]  /*ed90*/  STS.128 [R0.X16+0x1200], R16 ;  /* 0x0012001000007388 */ /* 0x0001e2000000cc00 */
        /* <DEDUP_REMOVED lines=8> */
[----:B------:R-:W2:Y:S04]  /*ee20*/  LDL.LU R20, [R1+0x8c] ;  /* 0x00008c0001147983 */ /* 0x000ea80000300800 */
[----:B------:R-:W2:Y:S04]  /*ee30*/  LDL.LU R16, [R1+0x1c] ;  /* 0x00001c0001107983 */ /* 0x000ea80000300800 */
        /* <DEDUP_REMOVED lines=38> */
[----:B------:R-:W-:Y:S04]  /*f0a0*/  STS.128 [R0.X16+0xc00], R24 ;  /* 0x000c001800007388 */ /* 0x000fe8000000cc00 */
[----:B------:R0:W-:Y:S04]  /*f0b0*/  STS.128 [R0.X16+0xe00], R8 ;  /* 0x000e000800007388 */ /* 0x0001e8000000cc00 */
        /* <DEDUP_REMOVED lines=141> */
[----:B---3--:R0:W-:Y:S04]  /*f990*/  STS.128 [R0.X16], R12 ;  /* 0x0000000c00007388 */ /* 0x0081e8000000cc00 */
[----:B0-----:R-:W3:Y:S04]  /*f9a0*/  LDL.LU.64 R14, [R1+0x708] ;  /* 0x00070800010e7983 */ /* 0x001ee80000300a00 */
[----:B------:R-:W3:Y:S04]  /*f9b0*/  LDL.LU.64 R12, [R1+0x700] ;  /* 0x00070000010c7983 */ /* 0x000ee80000300a00 */
[----:B---3--:R0:W-:Y:S04]  /*f9c0*/  STS.128 [R0.X16+0x200], R12 ;  /* 0x0002000c00007388 */ /* 0x0081e8000000cc00 */
[----:B0-----:R-:W3:Y:S04]  /*f9d0*/  LDL.LU.64 R14, [R1+0x6f8] ;  /* 0x0006f800010e7983 */ /* 0x001ee80000300a00 */
[----:B------:R-:W3:Y:S04]  /*f9e0*/  LDL.LU.64 R12, [R1+0x6f0] ;  /* 0x0006f000010c7983 */ /* 0x000ee80000300a00 */
[----:B---3--:R0:W-:Y:S04]  /*f9f0*/  STS.128 [R0.X16+0x400], R12 ;  /* 0x0004000c00007388 */ /* 0x0081e8000000cc00 */
[----:B0-----:R-:W3:Y:S04]  /*fa00*/  LDL.LU.64 R14, [R1+0x6e8] ;  /* 0x0006e800010e7983 */ /* 0x001ee80000300a00 */
[----:B------:R-:W3:Y:S04]  /*fa10*/  LDL.LU.64 R12, [R1+0x6e0] ;  /* 0x0006e000010c7983 */ /* 0x000ee80000300a00 */
[----:B----4-:R-:W-:Y:S04]  /*fa20*/  STS.128 [R0.X16+0x800], R8 ;  /* 0x0008000800007388 */ /* 0x010fe8000000cc00 */
[----:B---3--:R0:W-:Y:S04]  /*fa30*/  STS.128 [R0.X16+0x600], R12 ;  /* 0x0006000c00007388 */ /* 0x0081e8000000cc00 */
[----:B0-----:R-:W3:Y:S04]  /*fa40*/  LDL.LU.64 R14, [R1+0x6d8] ;  /* 0x0006d800010e7983 */ /* 0x001ee80000300a00 */
[----:B------:R-:W3:Y:S04]  /*fa50*/  LDL.LU.64 R12, [R1+0x6d0] ;  /* 0x0006d000010c7983 */ /* 0x000ee80000300a00 */
[----:B------:R-:W4:Y:S04]  /*fa60*/  LDL.LU.64 R10, [R1+0x6c8] ;  /* 0x0006c800010a7983 */ /* 0x000f280000300a00 */
[----:B------:R-:W4:Y:S04]  /*fa70*/  LDL.LU.64 R8, [R1+0x6c0] ;  /* 0x0006c00001087983 */ /* 0x000f280000300a00 */
[----:B---3--:R0:W-:Y:S04]  /*fa80*/  STS.128 [R0.X16+0xa00], R12 ;  /* 0x000a000c00007388 */ /* 0x0081e8000000cc00 */
[----:B----4-:R1:W-:Y:S04]  /*fa90*/  STS.128 [R0.X16+0xc00], R8 ;  /* 0x000c000800007388 */ /* 0x0103e8000000cc00 */
[----:B0-----:R-:W3:Y:S04]  /*faa0*/  LDL.LU.64 R14, [R1+0x6b8] ;  /* 0x0006b800010e7983 */ /* 0x001ee80000300a00 */
[----:B------:R-:W3:Y:S04]  /*fab0*/  LDL.LU.64 R12, [R1+0x6b0] ;  /* 0x0006b000010c7983 */ /* 0x000ee80000300a00 */
[----:B-1----:R-:W4:Y:S04]  /*fac0*/  LDL.LU.64 R10, [R1+0x6a8] ;  /* 0x0006a800010a7983 */ /* 0x002f280000300a00 */
[----:B------:R-:W4:Y:S04]  /*fad0*/  LDL.LU.64 R8, [R1+0x6a0] ;  /* 0x0006a00001087983 */ /* 0x000f280000300a00 */
[----:B---3--:R0:W-:Y:S04]  /*fae0*/  STS.128 [R0.X16+0xe00], R12 ;  /* 0x000e000c00007388 */ /* 0x0081e8000000cc00 */
[----:B----4-:R1:W-:Y:S04]  /*faf0*/  STS.128 [R0.X16+0x1000], R8 ;  /* 0x0010000800007388 */ /* 0x0103e8000000cc00 */
[----:B0-----:R-:W3:Y:S04]  /*fb00*/  LDL.LU.64 R14, [R1+0x698] ;  /* 0x00069800010e7983 */ /* 0x001ee80000300a00 */
[----:B------:R-:W3:Y:S04]  /*fb10*/  LDL.LU.64 R12, [R1+0x690] ;  /* 0x00069000010c7983 */ /* 0x000ee80000300a00 */
[----:B-1----:R-:W4:Y:S04]  /*fb20*/  LDL.LU R10, [R1+0x10] ;  /* 0x00001000010a7983 */ /* 0x002f280000300800 */
[----:B------:R-:W2:Y:S01]  /*fb30*/  LDL.LU R11, [R1+0xc] ;  /* 0x00000c00010b7983 */ /* 0x000ea20000300800 */
[----:B----4-:R-:W-:-:S03]  /*fb40*/  FADD.FTZ R9, RZ, R10 ;  /* 0x0000000aff097221 */ /* 0x010fc60000010000 */
[----:B---3--:R0:W-:Y:S01]  /*fb50*/  STS.128 [R0.X16+0x1200], R12 ;  /* 0x0012000c00007388 */ /* 0x0081e2000000cc00 */
        /* <DEDUP_REMOVED lines=229> */
.L_x_2298:
[----:B0-----:R-:W-:Y:S02]  /*109b0*/  MOV R12, R14 ;  /* 0x0000000e000c7202 */ /* 0x001fe40000000f00 */
[----:B------:R-:W-:-:S02]  /*109c0*/  MOV R3, 0x1 ;  /* 0x0000000100037802 */ /* 0x000fc40000000f00 */
[----:B------:R-:W-:Y:S02]  /*109d0*/  MOV R17, 0x1f ;  /* 0x0000001f00117802 */ /* 0x000fe40000000f00 */
[----:B------:R-:W-:Y:S02]  /*109e0*/  MOV R16, 0xffffffff ;  /* 0xffffffff00107802 */ /* 0x000fe40000000f00 */
[----:B------:R-:W-:Y:S02]  /*109f0*/  MOV R2, 0x10a10 ;  /* 0x00010a1000027802 */ /* 0x000fe40000000f00 */
[----:B-----5:R-:W-:Y:S05]  /*10a00*/  CALL.REL.NOINC `($__internal_101_$__cuda_sm70_shflsync_bfly_p) ;  /* 0x0000046000007944 */ /* 0x020fea0003c00000 */
[----:B-1----:R-:W-:Y:S01]  /*10a10*/  MOV R15, R12 ;  /* 0x0000000c000f7202 */ /* 0x002fe20000000f00 */
[----:B------:R-:W-:Y:S05]  /*10a20*/  BRA `(.L_x_2311) ;  /* 0xffff7f8000007947 */ /* 0x000fea000383ffff */
.L_x_2299:
[----:B------:R-:W-:Y:S01]  /*10a30*/  HFMA2.MMA R3, -RZ, RZ, 0, 5.9604644775390625e-08 ;  /* 0x00000001ff037435 */ /* 0x000fe200000001ff */
[----:B------:R-:W-:Y:S02]  /*10a40*/  MOV R12, R13 ;  /* 0x0000000d000c7202 */ /* 0x000fe40000000f00 */
[----:B------:R-:W-:Y:S02]  /*10a50*/  MOV R17, 0x1f ;  /* 0x0000001f00117802 */ /* 0x000fe40000000f00 */
[----:B------:R-:W-:-:S02]  /*10a60*/  MOV R16, 0xffffffff ;  /* 0xffffffff00107802 */ /* 0x000fc40000000f00 */
[----:B------:R-:W-:Y:S02]  /*10a70*/  MOV R2, 0x10a90 ;  /* 0x00010a9000027802 */ /* 0x000fe40000000f00 */
[----:B01---5:R-:W-:Y:S05]  /*10a80*/  CALL.REL.NOINC `($__internal_101_$__cuda_sm70_shflsync_bfly_p) ;  /* 0x000003e000007944 */ /* 0x023fea0003c00000 */
[----:B------:R-:W-:Y:S01]  /*10a90*/  FADD.FTZ R14, R14, R15 ;  /* 0x0000000f0e0e7221 */ /* 0x000fe20000010000 */
[----:B------:R-:W-:Y:S01]  /*10aa0*/  HFMA2.MMA R3, -RZ, RZ, 0, 1.1920928955078125e-07 ;  /* 0x00000002ff037435 */ /* 0x000fe200000001ff */
[----:B-1----:R-:W-:Y:S01]  /*10ab0*/  FADD.FTZ R13, R13, R12 ;  /* 0x0000000c0d0d7221 */ /* 0x002fe20000010000 */
[----:B------:R-:W-:Y:S02]  /*10ac0*/  MOV R17, 0x1f ;  /* 0x0000001f00117802 */ /* 0x000fe40000000f00 */
[----:B------:R-:W-:Y:S02]  /*10ad0*/  MOV R16, 0xffffffff ;  /* 0xffffffff00107802 */ /* 0x000fe40000000f00 */
[----:B------:R-:W-:Y:S02]  /*10ae0*/  MOV R12, R14 ;  /* 0x0000000e000c7202 */ /* 0x000fe40000000f00 */
[----:B------:R-:W-:Y:S02]  /*10af0*/  MOV R2, 0x10b10 ;  /* 0x00010b1000027802 */ /* 0x000fe40000000f00 */
[----:B------:R-:W-:Y:S05]  /*10b00*/  CALL.REL.NOINC `($__internal_101_$__cuda_sm70_shflsync_bfly_p) ;  /* 0x0000036000007944 */ /* 0x000fea0003c00000 */
[----:B------:R-:W-:Y:S01]  /*10b10*/  HFMA2.MMA R3, -RZ, RZ, 0, 1.1920928955078125e-07 ;  /* 0x00000002ff037435 */ /* 0x000fe200000001ff */
[----:B-1----:R-:W-:-:S02]  /*10b20*/  MOV R15, R12 ;  /* 0x0000000c000f7202 */ /* 0x002fc40000000f00 */
[----:B------:R-:W-:Y:S02]  /*10b30*/  MOV R12, R13 ;  /* 0x0000000d000c7202 */ /* 0x000fe40000000f00 */
[----:B------:R-:W-:Y:S02]  /*10b40*/  MOV R17, 0x1f ;  /* 0x0000001f00117802 */ /* 0x000fe40000000f00 */
[----:B------:R-:W-:Y:S02]  /*10b50*/  MOV R16, 0xffffffff ;  /* 0xffffffff00107802 */ /* 0x000fe40000000f00 */
[----:B------:R-:W-:Y:S02]  /*10b60*/  MOV R2, 0x10b80 ;  /* 0x00010b8000027802 */ /* 0x000fe40000000f00 */
[----:B------:R-:W-:Y:S05]  /*10b70*/  CALL.REL.NOINC `($__internal_101_$__cuda_sm70_shflsync_bfly_p) ;  /* 0x000002f000007944 */ /* 0x000fea0003c00000 */
[----:B------:R-:W-:Y:S01]  /*10b80*/  FADD.FTZ R14, R15, R14 ;  /* 0x0000000e0f0e7221 */ /* 0x000fe20000010000 */
[----:B------:R-:W-:Y:S01]  /*10b90*/  HFMA2.MMA R3, -RZ, RZ, 0, 2.384185791015625e-07 ;  /* 0x00000004ff037435 */ /* 0x000fe200000001ff */
[----:B-1----:R-:W-:Y:S01]  /*10ba0*/  FADD.FTZ R13, R13, R12 ;  /* 0x0000000c0d0d7221 */ /* 0x002fe20000010000 */
[----:B------:R-:W-:Y:S02]  /*10bb0*/  MOV R17, 0x1f ;  /* 0x0000001f00117802 */ /* 0x000fe40000000f00 */
[----:B------:R-:W-:-:S02]  /*10bc0*/  MOV R16, 0xffffffff ;  /* 0xffffffff00107802 */ /* 0x000fc40000000f00 */
[----:B------:R-:W-:Y:S02]  /*10bd0*/  MOV R12, R14 ;  /* 0x0000000e000c7202 */ /* 0x000fe40000000f00 */
[----:B------:R-:W-:Y:S02]  /*10be0*/  MOV R2, 0x10c00 ;  /* 0x00010c0000027802 */ /* 0x000fe40000000f00 */
[----:B------:R-:W-:Y:S05]  /*10bf0*/  CALL.REL.NOINC `($__internal_101_$__cuda_sm70_shflsync_bfly_p) ;  /* 0x0000027000007944 */ /* 0x000fea0003c00000 */
[----:B------:R-:W-:Y:S01]  /*10c00*/  HFMA2.MMA R3, -RZ, RZ, 0, 2.384185791015625e-07 ;  /* 0x00000004ff037435 */ /* 0x000fe200000001ff */
[----:B-1----:R-:W-:Y:S02]  /*10c10*/  MOV R15, R12 ;  /* 0x0000000c000f7202 */ /* 0x002fe40000000f00 */
[----:B------:R-:W-:Y:S02]  /*10c20*/  MOV R12, R13 ;  /* 0x0000000d000c7202 */ /* 0x000fe40000000f00 */
[----:B------:R-:W-:Y:S02]  /*10c30*/  MOV R17, 0x1f ;  /* 0x0000001f00117802 */ /* 0x000fe40000000f00 */
[----:B------:R-:W-:Y:S02]  /*10c40*/  MOV R16, 0xffffffff ;  /* 0xffffffff00107802 */ /* 0x000fe40000000f00 */
[----:B------:R-:W-:-:S02]  /*10c50*/  MOV R2, 0x10c70 ;  /* 0x00010c7000027802 */ /* 0x000fc40000000f00 */
[----:B------:R-:W-:Y:S05]  /*10c60*/  CALL.REL.NOINC `($__internal_101_$__cuda_sm70_shflsync_bfly_p) ;  /* 0x0000020000007944 */ /* 0x000fea0003c00000 */
[----:B------:R-:W-:Y:S01]  /*10c70*/  FADD.FTZ R14, R15, R14 ;  /* 0x0000000e0f0e7221 */ /* 0x000fe20000010000 */
[----:B------:R-:W-:Y:S01]  /*10c80*/  HFMA2.MMA R3, -RZ, RZ, 0, 4.76837158203125e-07 ;  /* 0x00000008ff037435 */ /* 0x000fe200000001ff */
[----:B-1----:R-:W-:Y:S01]  /*10c90*/  FADD.FTZ R13, R13, R12 ;  /* 0x0000000c0d0d7221 */ /* 0x002fe20000010000 */
[----:B------:R-:W-:-:S02]  /*10ca0*/  MOV R17, 0x1f ;  /* 0x0000001f00117802 */ /* 0x000fc40000000f00 */
[----:B------:R-:W-:Y:S02]  /*10cb0*/  MOV R16, 0xffffffff ;  /* 0xffffffff00107802 */ /* 0x000fe40000000f00 */
[----:B------:R-:W-:Y:S02]  /*10cc0*/  MOV R12, R14 ;  /* 0x0000000e000c7202 */ /* 0x000fe40000000f00 */
[----:B------:R-:W-:Y:S02]  /*10cd0*/  MOV R2, 0x10cf0 ;  /* 0x00010cf000027802 */ /* 0x000fe40000000f00 */
[----:B------:R-:W-:Y:S05]  /*10ce0*/  CALL.REL.NOINC `($__internal_101_$__cuda_sm70_shflsync_bfly_p) ;  /* 0x0000018000007944 */ /* 0x000fea0003c00000 */
[----:B------:R-:W-:Y:S01]  /*10cf0*/  HFMA2.MMA R3, -RZ, RZ, 0, 4.76837158203125e-07 ;  /* 0x00000008ff037435 */ /* 0x000fe200000001ff */
[----:B-1----:R-:W-:Y:S02]  /*10d00*/  MOV R15, R12 ;  /* 0x0000000c000f7202 */ /* 0x002fe40000000f00 */
[----:B------:R-:W-:Y:S02]  /*10d10*/  MOV R12, R13 ;  /* 0x0000000d000c7202 */ /* 0x000fe40000000f00 */
[----:B------:R-:W-:Y:S02]  /*10d20*/  MOV R17, 0x1f ;  /* 0x0000001f00117802 */ /* 0x000fe40000000f00 */
[----:B------:R-:W-:-:S02]  /*10d30*/  MOV R16, 0xffffffff ;  /* 0xffffffff00107802 */ /* 0x000fc40000000f00 */
[----:B------:R-:W-:Y:S02]  /*10d40*/  MOV R2, 0x10d60 ;  /* 0x00010d6000027802 */ /* 0x000fe40000000f00 */
[----:B------:R-:W-:Y:S05]  /*10d50*/  CALL.REL.NOINC `($__internal_101_$__cuda_sm70_shflsync_bfly_p) ;  /* 0x0000011000007944 */ /* 0x000fea0003c00000 */
[----:B------:R-:W-:Y:S01]  /*10d60*/  FADD.FTZ R14, R15, R14 ;  /* 0x0000000e0f0e7221 */ /* 0x000fe20000010000 */
[----:B------:R-:W-:Y:S01]  /*10d70*/  HFMA2.MMA R3, -RZ, RZ, 0, 9.5367431640625e-07 ;  /* 0x00000010ff037435 */ /* 0x000fe200000001ff */
[----:B-1----:R-:W-:Y:S01]  /*10d80*/  FADD.FTZ R13, R13, R12 ;  /* 0x0000000c0d0d7221 */ /* 0x002fe20000010000 */
[----:B------:R-:W-:Y:S02]  /*10d90*/  MOV R17, 0x1f ;  /* 0x0000001f00117802 */ /* 0x000fe40000000f00 */
[----:B------:R-:W-:Y:S02]  /*10da0*/  MOV R16, 0xffffffff ;  /* 0xffffffff00107802 */ /* 0x000fe40000000f00 */
[----:B------:R-:W-:Y:S02]  /*10db0*/  MOV R12, R14 ;  /* 0x0000000e000c7202 */ /* 0x000fe40000000f00 */
[----:B------:R-:W-:Y:S02]  /*10dc0*/  MOV R2, 0x10de0 ;  /* 0x00010de000027802 */ /* 0x000fe40000000f00 */
[----:B------:R-:W-:Y:S05]  /*10dd0*/  CALL.REL.NOINC `($__internal_101_$__cuda_sm70_shflsync_bfly_p) ;  /* 0x0000009000007944 */ /* 0x000fea0003c00000 */
[----:B------:R-:W-:Y:S01]  /*10de0*/  HFMA2.MMA R3, -RZ, RZ, 0, 9.5367431640625e-07 ;  /* 0x00000010ff037435 */ /* 0x000fe200000001ff */
[----:B-1----:R-:W-:-:S02]  /*10df0*/  MOV R15, R12 ;  /* 0x0000000c000f7202 */ /* 0x002fc40000000f00 */
[----:B------:R-:W-:Y:S02]  /*10e00*/  MOV R12, R13 ;  /* 0x0000000d000c7202 */ /* 0x000fe40000000f00 */
[----:B------:R-:W-:Y:S02]  /*10e10*/  MOV R17, 0x1f ;  /* 0x0000001f00117802 */ /* 0x000fe40000000f00 */
[----:B------:R-:W-:Y:S02]  /*10e20*/  MOV R16, 0xffffffff ;  /* 0xffffffff00107802 */ /* 0x000fe40000000f00 */
[----:B------:R-:W-:Y:S02]  /*10e30*/  MOV R2, 0x10e50 ;  /* 0x00010e5000027802 */ /* 0x000fe40000000f00 */
[----:B------:R-:W-:Y:S05]  /*10e40*/  CALL.REL.NOINC `($__internal_101_$__cuda_sm70_shflsync_bfly_p) ;  /* 0x0000002000007944 */ /* 0x000fea0003c00000 */
[----:B-1----:R-:W-:Y:S01]  /*10e50*/  MOV R2, R12 ;  /* 0x0000000c00027202 */ /* 0x002fe20000000f00 */
[----:B------:R-:W-:Y:S05]  /*10e60*/  BRA `(.L_x_2312) ;  /* 0xffff7c6000007947 */ /* 0x000fea000383ffff */
        .weak           $__internal_101_$__cuda_sm70_shflsync_bfly_p
        .type           $__internal_101_$__cuda_sm70_shflsync_bfly_p,@function
        .size           $__internal_101_$__cuda_sm70_shflsync_bfly_p,(.L_x_2927 - $__internal_101_$__cuda_sm70_shflsync_bfly_p)
$__internal_101_$__cuda_sm70_shflsync_bfly_p:
[----:B------:R-:W-:Y:S04]  /*10e70*/  WARPSYNC R16 ;  /* 0x0000001000007348 */ /* 0x000fe80003800000 */
[----:B------:R0:W1:Y:S02]  /*10e80*/  SHFL.BFLY PT, R12, R12, R3, R17 ;  /* 0x0c0000030c0c7389 */ /* 0x00006400000e0011 */
[----:B0-----:R-:W-:-:S06]  /*10e90*/  HFMA2.MMA R3, -RZ, RZ, 0, 0 ;  /* 0x00000000ff037435 */ /* 0x001fcc00000001ff */
[----:B------:R-:W-:Y:S05]  /*10ea0*/  RET.REL.NODEC R2 `(_ZN10layer_norm31ln_parallel_residual_bwd_kernelINS_13Kernel_traitsI6__halfffffjLj1280ELj1ELj4ELj1ELj16ENS_18Kernel_traits_baseILj1280ES2_ffffjLj128EEEEELb1ELb0ELb1EEEvNS_9BwdParamsE) ;  /* 0xfffef15002007950 */ /* 0x000fea0003c3ffff */
.L_x_2313:
        /* <DEDUP_REMOVED lines=13> */
.L_x_2927:


//--------------------- .text._ZN10layer_norm22ln_bwd_finalize_kernelINS_22Kernel_traits_finalizeILj1280E6__halfffffjLb0ELj1024ELj4ENS_18Kernel_traits_baseILj1280ES2_ffffjLj1024EEEEELb0ELb0EEEvNS_9BwdParamsE --------------------------
	.section	.text._ZN10layer_norm22ln_bwd_finalize_kernelINS_22Kernel_traits_finalizeILj1280E6__halfffffjLb0ELj1024ELj4ENS_18Kernel_traits_baseILj1280ES2_ffffjLj1024EEEEELb0ELb0EEEvNS_9BwdParamsE,"ax",@progbits
	.sectioninfo	@"SHI_REGISTERS=30"
	.align	128
        .global         _ZN10layer_norm22ln_bwd_finalize_kernelINS_22Kernel_traits_finalizeILj1280E6__halfffffjLb0ELj1024ELj4ENS_18Kernel_traits_baseILj1280ES2_ffffjLj1024EEEEELb0ELb0EEEvNS_9BwdParamsE
        .type           _ZN10layer_norm22ln_bwd_finalize_kernelINS_22Kernel_traits_finalizeILj1280E6__halfffffjLb0ELj1024ELj4ENS_18Kernel_traits_baseILj1280ES2_ffffjLj1024EEEEELb0ELb0EEEvNS_9BwdParamsE,@function
        .size           _ZN10layer_norm22ln_bwd_finalize_kernelINS_22Kernel_traits_finalizeILj1280E6__halfffffjLb0ELj1024ELj4ENS_18Kernel_traits_baseILj1280ES2_ffffjLj1024EEEEELb0ELb0EEEvNS_9BwdParamsE,(.L_x_2928 - _ZN10layer_norm22ln_bwd_finalize_kernelINS_22Kernel_traits_finalizeILj1280E6__halfffffjLb0ELj1024ELj4ENS_18Kernel_traits_baseILj1280ES2_ffffjLj1024EEEEELb0ELb0EEEvNS_9BwdParamsE)
        .other          _ZN10layer_norm22ln_bwd_finalize_kernelINS_22Kernel_traits_finalizeILj1280E6__halfffffjLb0ELj1024ELj4ENS_18Kernel_traits_baseILj1280ES2_ffffjLj1024EEEEELb0ELb0EEEvNS_9BwdParamsE,@"STO_CUDA_ENTRY STV_DEFAULT"
_ZN10layer_norm22ln_bwd_finalize_kernelINS_22Kernel_traits_finalizeILj1280E6__halfffffjLb0ELj1024ELj4ENS_18Kernel_traits_baseILj1280ES2_ffffjLj1024EEEEELb0ELb0EEEvNS_9BwdParamsE:
.text._ZN10layer_norm22ln_bwd_finalize_kernelINS_22Kernel_traits_finalizeILj1280E6__halfffffjLb0ELj1024ELj4ENS_18Kernel_traits_baseILj1280ES2_ffffjLj1024EEEEELb0ELb0EEEvNS_9BwdParamsE:
        /* <DEDUP_REMOVED lines=19> */
.L_x_2327:
        /* <DEDUP_REMOVED lines=28> */
.L_x_2318:
        /* <DEDUP_REMOVED lines=35> */
.L_x_2317:
[----:B------:R-:W-:Y:S05]  /*0520*/  BSYNC B1 ;  /* 0x0000000000017941 */ /* 0x000fea0003800000 */
.L_x_2316:
        /* <DEDUP_REMOVED lines=23> */
.L_x_2320:
[----:B------:R-:W-:Y:S05]  /*06a0*/  BSYNC B1 ;  /* 0x0000000000017941 */ /* 0x000fea0003800000 */
.L_x_2319:
        /* <DEDUP_REMOVED lines=11> */
.L_x_2321:
[----:B------:R-:W-:Y:S05]  /*0760*/  BSYNC B1 ;  /* 0x0000000000017941 */ /* 0x000fea0003800000 */
.L_x_2315:
[----:B------:R-:W-:Y:S05]  /*0770*/  BSYNC B0 ;  /* 0x0000000000007941 */ /* 0x000fea0003800000 */
.L_x_2314:
        /* <DEDUP_REMOVED lines=11> */
.L_x_2328:
        /* <DEDUP_REMOVED lines=18> */
.L_x_2329:
[----:B---3--:R-:W-:Y:S02]  /*0950*/  FADD.FTZ R4, R4, R9 ;  /* 0x0000000904047221 */ /* 0x008fe40000010000 */
[----:B-12---:R-:W-:-:S03]  /*0960*/  FADD.FTZ R6, R5, R6 ;  /* 0x0000000605067221 */ /* 0x006fc60000010000 */
[----:B------:R1:W-:Y:S04]  /*0970*/  @!P1 STS [R17.X4+0x2000], R4 ;  /* 0x0020000411009388 */ /* 0x0003e80000004800 */
[----:B------:R1:W-:Y:S02]  /*0980*/  @!P1 STS [R17.X4+0x2080], R6 ;  /* 0x0020800611009388 */ /* 0x0003e40000004800 */
.L_x_2322:
        /* <DEDUP_REMOVED lines=17> */
.L_x_2326:
[----:B------:R-:W-:Y:S05]  /*0aa0*/  BSYNC B0 ;  /* 0x0000000000007941 */ /* 0x000fea0003800000 */
.L_x_2325:
[C---:B------:R-:W-:Y:S02]  /*0ab0*/  ISETP.GT.U32.AND P1, PT, R18.reuse, -0x501, PT ;  /* 0xfffffaff1200780c */ /* 0x040fe40003f24070 */
[----:B------:R-:W-:Y:S02]  /*0ac0*/  IADD3 R18, R18, 0x500, RZ ;  /* 0x0000050012127810 */ /* 0x000fe40007ffe0ff */
[----:B------:R-:W-:-:S09]  /*0ad0*/  IADD3 R19, R19, 0x280, RZ ;  /* 0x0000028013137810 */ /* 0x000fd20007ffe0ff */
[----:B01----:R-:W-:Y:S05]  /*0ae0*/  @P1 BRA `(.L_x_2327) ;  /* 0xfffff64000001947 */ /* 0x003fea000383ffff */
[----:B------:R-:W-:Y:S05]  /*0af0*/  EXIT ;  /* 0x000000000000794d */ /* 0x000fea0003800000 */
.L_x_2323:
[----:B--2---:R-:W-:Y:S01]  /*0b00*/  IMAD.MOV.U32 R9, RZ, RZ, R5 ;  /* 0x000000ffff097224 */ /* 0x004fe200078e0005 */
[----:B------:R-:W-:Y:S01]  /*0b10*/  MOV R8, 0x1 ;  /* 0x0000000100087802 */ /* 0x000fe20000000f00 */
[----:B------:R-:W-:Y:S01]  /*0b20*/  IMAD.MOV.U32 R7, RZ, RZ, 0x1f ;  /* 0x0000001fff077424 */ /* 0x000fe200078e00ff */
[----:B------:R-:W-:Y:S02]  /*0b30*/  MOV R10, 0xffffffff ;  /* 0xffffffff000a7802 */ /* 0x000fe40000000f00 */
[----:B------:R-:W-:Y:S02]  /*0b40*/  MOV R2, 0xb60 ;  /* 0x00000b6000027802 */ /* 0x000fe40000000f00 */
[----:B01----:R-:W-:Y:S05]  /*0b50*/  CALL.REL.NOINC `($__internal_102_$__cuda_sm70_shflsync_bfly_p) ;  /* 0x000003b000007944 */ /* 0x003fea0003c00000 */
[----:B-1----:R-:W-:Y:S01]  /*0b60*/  IMAD.MOV.U32 R2, RZ, RZ, R7 ;  /* 0x000000ffff027224 */ /* 0x002fe200078e0007 */
[----:B0-----:R-:W-:Y:S05]  /*0b70*/  BRA `(.L_x_2328) ;  /* 0xfffffcb000007947 */ /* 0x001fea000383ffff */
.L_x_2324:
[----:B------:R-:W-:Y:S01]  /*0b80*/  HFMA2.MMA R8, -RZ, RZ, 0, 1.1920928955078125e-07 ;  /* 0x00000002ff087435 */ /* 0x000fe200000001ff */
[----:B------:R-:W-:Y:S01]  /*0b90*/  IMAD.MOV.U32 R7, RZ, RZ, 0x1f ;  /* 0x0000001fff077424 */ /* 0x000fe200078e00ff */
[----:B------:R-:W-:Y:S02]  /*0ba0*/  MOV R10, 0xffffffff ;  /* 0xffffffff000a7802 */ /* 0x000fe40000000f00 */
[----:B------:R-:W-:-:S02]  /*0bb0*/  MOV R2, 0xbd0 ;  /* 0x00000bd000027802 */ /* 0x000fc40000000f00 */
[----:B012---:R-:W-:Y:S05]  /*0bc0*/  CALL.REL.NOINC `($__internal_102_$__cuda_sm70_shflsync_bfly_p) ;  /* 0x0000034000007944 */ /* 0x007fea0003c00000 */
[----:B01----:R-:W-:Y:S01]  /*0bd0*/  FADD.FTZ R9, R9, R7 ;  /* 0x0000000709097221 */ /* 0x003fe20000010000 */
[----:B------:R-:W-:Y:S01]  /*0be0*/  HFMA2.MMA R7, -RZ, RZ, 0, 1.847743988037109375e-06 ;  /* 0x0000001fff077435 */ /* 0x000fe200000001ff */
[----:B------:R-:W-:Y:S01]  /*0bf0*/  IMAD.MOV.U32 R8, RZ, RZ, 0x4 ;  /* 0x00000004ff087424 */ /* 0x000fe200078e00ff */
[----:B------:R-:W-:Y:S01]  /*0c00*/  MOV R2, 0xc30 ;  /* 0x00000c3000027802 */ /* 0x000fe20000000f00 */
[----:B------:R-:W-:-:S03]  /*0c10*/  IMAD.MOV.U32 R10, RZ, RZ, -0x1 ;  /* 0xffffffffff0a7424 */ /* 0x000fc600078e00ff */
[----:B------:R-:W-:Y:S05]  /*0c20*/  CALL.REL.NOINC `($__internal_102_$__cuda_sm70_shflsync_bfly_p) ;  /* 0x000002e000007944 */ /* 0x000fea0003c00000 */
[----:B01----:R-:W-:Y:S01]  /*0c30*/  FADD.FTZ R9, R9, R7 ;  /* 0x0000000709097221 */ /* 0x003fe20000010000 */
[----:B------:R-:W-:Y:S01]  /*0c40*/  HFMA2.MMA R7, -RZ, RZ, 0, 1.847743988037109375e-06 ;  /* 0x0000001fff077435 */ /* 0x000fe200000001ff */
[----:B------:R-:W-:Y:S01]  /*0c50*/  MOV R8, 0x8 ;  /* 0x0000000800087802 */ /* 0x000fe20000000f00 */
[----:B------:R-:W-:Y:S01]  /*0c60*/  IMAD.MOV.U32 R10, RZ, RZ, -0x1 ;  /* 0xffffffffff0a7424 */ /* 0x000fe200078e00ff */
[----:B------:R-:W-:-:S03]  /*0c70*/  MOV R2, 0xc90 ;  /* 0x00000c9000027802 */ /* 0x000fc60000000f00 */
[----:B------:R-:W-:Y:S05]  /*0c80*/  CALL.REL.NOINC `($__internal_102_$__cuda_sm70_shflsync_bfly_p) ;  /* 0x0000028000007944 */ /* 0x000fea0003c00000 */
[----:B-1----:R-:W-:Y:S01]  /*0c90*/  FADD.FTZ R6, R9, R7 ;  /* 0x0000000709067221 */ /* 0x002fe20000010000 */
[----:B------:R-:W-:Y:S01]  /*0ca0*/  HFMA2.MMA R7, -RZ, RZ, 0, 1.847743988037109375e-06 ;  /* 0x0000001fff077435 */ /* 0x000fe200000001ff */
[----:B0-----:R-:W-:Y:S01]  /*0cb0*/  MOV R8, 0x10 ;  /* 0x0000001000087802 */ /* 0x001fe20000000f00 */
[----:B------:R-:W-:Y:S01]  /*0cc0*/  IMAD.MOV.U32 R10, RZ, RZ, -0x1 ;  /* 0xffffffffff0a7424 */ /* 0x000fe200078e00ff */
[----:B------:R-:W-:-:S02]  /*0cd0*/  MOV R2, 0xd00 ;  /* 0x00000d0000027802 */ /* 0x000fc40000000f00 */
[----:B------:R-:W-:Y:S02]  /*0ce0*/  MOV R9, R6 ;  /* 0x0000000600097202 */ /* 0x000fe40000000f00 */
[----:B------:R-:W-:Y:S05]  /*0cf0*/  CALL.REL.NOINC `($__internal_102_$__cuda_sm70_shflsync_bfly_p) ;  /* 0x0000021000007944 */ /* 0x000fea0003c00000 */
[----:B0-----:R-:W-:Y:S01]  /*0d00*/  HFMA2.MMA R8, -RZ, RZ, 0, 5.9604644775390625e-08 ;  /* 0x00000001ff087435 */ /* 0x001fe200000001ff */
[----:B-1----:R-:W-:Y:S01]  /*0d10*/  MOV R5, R7 ;  /* 0x0000000700057202 */ /* 0x002fe20000000f00 */
[----:B------:R-:W-:Y:S01]  /*0d20*/  IMAD.MOV.U32 R9, RZ, RZ, R4 ;  /* 0x000000ffff097224 */ /* 0x000fe200078e0004 */
[----:B------:R-:W-:Y:S01]  /*0d30*/  MOV R7, 0x1f ;  /* 0x0000001f00077802 */ /* 0x000fe20000000f00 */
[----:B------:R-:W-:Y:S01]  /*0d40*/  IMAD.MOV.U32 R10, RZ, RZ, -0x1 ;  /* 0xffffffffff0a7424 */ /* 0x000fe200078e00ff */
[----:B------:R-:W-:Y:S02]  /*0d50*/  MOV R2, 0xd70 ;  /* 0x00000d7000027802 */ /* 0x000fe40000000f00 */
[----:B------:R-:W-:Y:S05]  /*0d60*/  CALL.REL.NOINC `($__internal_102_$__cuda_sm70_shflsync_bfly_p) ;  /* 0x000001a000007944 */ /* 0x000fea0003c00000 */
[----:B0-----:R-:W-:Y:S01]  /*0d70*/  HFMA2.MMA R8, -RZ, RZ, 0, 1.1920928955078125e-07 ;  /* 0x00000002ff087435 */ /* 0x001fe200000001ff */
[----:B-1----:R-:W-:Y:S01]  /*0d80*/  FADD.FTZ R9, R4, R7 ;  /* 0x0000000704097221 */ /* 0x002fe20000010000 */
[----:B------:R-:W-:Y:S01]  /*0d90*/  MOV R7, 0x1f ;  /* 0x0000001f00077802 */ /* 0x000fe20000000f00 */
[----:B------:R-:W-:Y:S01]  /*0da0*/  IMAD.MOV.U32 R10, RZ, RZ, -0x1 ;  /* 0xffffffffff0a7424 */ /* 0x000fe200078e00ff */
[----:B------:R-:W-:Y:S02]  /*0db0*/  MOV R2, 0xdd0 ;  /* 0x00000dd000027802 */ /* 0x000fe40000000f00 */
[----:B------:R-:W-:Y:S05]  /*0dc0*/  CALL.REL.NOINC `($__internal_102_$__cuda_sm70_shflsync_bfly_p) ;  /* 0x0000014000007944 */ /* 0x000fea0003c00000 */
[----:B0-----:R-:W-:Y:S01]  /*0dd0*/  HFMA2.MMA R8, -RZ, RZ, 0, 2.384185791015625e-07 ;  /* 0x00000004ff087435 */ /* 0x001fe200000001ff */
[----:B-1----:R-:W-:Y:S01]  /*0de0*/  FADD.FTZ R9, R9, R7 ;  /* 0x0000000709097221 */ /* 0x002fe20000010000 */
[----:B------:R-:W-:Y:S01]  /*0df0*/  MOV R7, 0x1f ;  /* 0x0000001f00077802 */ /* 0x000fe20000000f00 */
[----:B------:R-:W-:Y:S01]  /*0e00*/  IMAD.MOV.U32 R10, RZ, RZ, -0x1 ;  /* 0xffffffffff0a7424 */ /* 0x000fe200078e00ff */
[----:B------:R-:W-:-:S02]  /*0e10*/  MOV R2, 0xe30 ;  /* 0x00000e3000027802 */ /* 0x000fc40000000f00 */
[----:B------:R-:W-:Y:S05]  /*0e20*/  CALL.REL.NOINC `($__internal_102_$__cuda_sm70_shflsync_bfly_p) ;  /* 0x000000e000007944 */ /* 0x000fea0003c00000 */
[----:B0-----:R-:W-:Y:S01]  /*0e30*/  HFMA2.MMA R8, -RZ, RZ, 0, 4.76837158203125e-07 ;  /* 0x00000008ff087435 */ /* 0x001fe200000001ff */
[----:B-1----:R-:W-:Y:S01]  /*0e40*/  FADD.FTZ R9, R9, R7 ;  /* 0x0000000709097221 */ /* 0x002fe20000010000 */
[----:B------:R-:W-:Y:S01]  /*0e50*/  MOV R7, 0x1f ;  /* 0x0000001f00077802 */ /* 0x000fe20000000f00 */
[----:B------:R-:W-:Y:S01]  /*0e60*/  IMAD.MOV.U32 R10, RZ, RZ, -0x1 ;  /* 0xffffffffff0a7424 */ /* 0x000fe200078e00ff */
[----:B------:R-:W-:-:S02]  /*0e70*/  MOV R2, 0xe90 ;  /* 0x00000e9000027802 */ /* 0x000fc40000000f00 */
[----:B------:R-:W-:Y:S05]  /*0e80*/  CALL.REL.NOINC `($__internal_102_$__cuda_sm70_shflsync_bfly_p) ;  /* 0x0000008000007944 */ /* 0x000fea0003c00000 */
[----:B0-----:R-:W-:Y:S01]  /*0e90*/  HFMA2.MMA R8, -RZ, RZ, 0, 9.5367431640625e-07 ;  /* 0x00000010ff087435 */ /* 0x001fe200000001ff */
[----:B-1----:R-:W-:Y:S01]  /*0ea0*/  FADD.FTZ R9, R9, R7 ;  /* 0x0000000709097221 */ /* 0x002fe20000010000 */
[----:B------:R-:W-:Y:S01]  /*0eb0*/  MOV R7, 0x1f ;  /* 0x0000001f00077802 */ /* 0x000fe20000000f00 */
[----:B------:R-:W-:Y:S01]  /*0ec0*/  IMAD.MOV.U32 R10, RZ, RZ, -0x1 ;  /* 0xffffffffff0a7424 */ /* 0x000fe200078e00ff */
[----:B------:R-:W-:-:S02]  /*0ed0*/  MOV R2, 0xef0 ;  /* 0x00000ef000027802 */ /* 0x000fc40000000f00 */
[----:B------:R-:W-:Y:S05]  /*0ee0*/  CALL.REL.NOINC `($__internal_102_$__cuda_sm70_shflsync_bfly_p) ;  /* 0x0000002000007944 */ /* 0x000fea0003c00000 */
[----:B-1----:R-:W-:Y:S01]  /*0ef0*/  MOV R4, R7 ;  /* 0x0000000700047202 */ /* 0x002fe20000000f00 */
[----:B0-----:R-:W-:Y:S05]  /*0f00*/  BRA `(.L_x_2329) ;  /* 0xfffffa4000007947 */ /* 0x001fea000383ffff */
        .weak           $__internal_102_$__cuda_sm70_shflsync_bfly_p
        .type           $__internal_102_$__cuda_sm70_shflsync_bfly_p,@function
        .size           $__internal_102_$__cuda_sm70_shflsync_bfly_p,(.L_x_2928 - $__internal_102_$__cuda_sm70_shflsync_bfly_p)
$__internal_102_$__cuda_sm70_shflsync_bfly_p:
[----:B------:R-:W-:Y:S01]  /*0f10*/  HFMA2.MMA R3, -RZ, RZ, 0, 0 ;  /* 0x00000000ff037435 */ /* 0x000fe200000001ff */
[----:B------:R-:W-:Y:S04]  /*0f20*/  WARPSYNC R10 ;  /* 0x0000000a00007348 */ /* 0x000fe80003800000 */
[----:B------:R0:W1:Y:S01]  /*0f30*/  SHFL.BFLY PT, R7, R9, R8, R7 ;  /* 0x0c00000809077389 */ /* 0x00006200000e0007 */
[----:B------:R-:W-:Y:S05]  /*0f40*/  RET.REL.NODEC R2 `(_ZN10layer_norm22ln_bwd_finalize_kernelINS_22Kernel_traits_finalizeILj1280E6__halfffffjLb0ELj1024ELj4ENS_18Kernel_traits_baseILj1280ES2_ffffjLj1024EEEEELb0ELb0EEEvNS_9BwdParamsE) ;  /* 0xfffff0b002007950 */ /* 0x000fea0003c3ffff */
.L_x_2330:
        /* <DEDUP_REMOVED lines=11> */
.L_x_2928:


//--------------------- .text._ZN10layer_norm40ln_parallel_residual_bwd_finalize_kernelINS_22Kernel_traits_finalizeILj1280E6__halfffffjLb0ELj1024ELj4ENS_18Kernel_traits_baseILj1280ES2_ffffjLj1024EEEEELb0EEEvNS_9BwdParamsE --------------------------
	.section	.text._ZN10layer_norm40ln_parallel_residual_bwd_finalize_kernelINS_22Kernel_traits_finalizeILj1280E6__halfffffjLb0ELj1024ELj4ENS_18Kernel_traits_baseILj1280ES2_ffffjLj1024EEEEELb0EEEvNS_9BwdParamsE,"ax",@progbits
	.sectioninfo	@"SHI_REGISTERS=32"
	.align	128
        .global         _ZN10layer_norm40ln_parallel_residual_bwd_finalize_kernelINS_22Kernel_traits_finalizeILj1280E6__halfffffjLb0ELj1024ELj4ENS_18Kernel_traits_baseILj1280ES2_ffffjLj1024EEEEELb0EEEvNS_9BwdParamsE
        .type           _ZN10layer_norm40ln_parallel_residual_bwd_finalize_kernelINS_22Kernel_traits_finalizeILj1280E6__halfffffjLb0ELj1024ELj4ENS_18Kernel_traits_baseILj1280ES2_ffffjLj1024EEEEELb0EEEvNS_9BwdParamsE,@function
        .size           _ZN10layer_norm40ln_parallel_residual_bwd_finalize_kernelINS_22Kernel_traits_finalizeILj1280E6__halfffffjLb0ELj1024ELj4ENS_18Kernel_traits_baseILj1280ES2_ffffjLj1024EEEEELb0EEEvNS_9BwdParamsE,(.L_x_2929 - _ZN10layer_norm40ln_parallel_residual_bwd_finalize_kernelINS_22Kernel_traits_finalizeILj1280E6__halfffffjLb0ELj1024ELj4ENS_18Kernel_traits_baseILj1280ES2_ffffjLj1024EEEEELb0EEEvNS_9BwdParamsE)
        .other          _ZN10layer_norm40ln_parallel_residual_bwd_finalize_kernelINS_22Kernel_traits_finalizeILj1280E6__halfffffjLb0ELj1024ELj4ENS_18Kernel_traits_baseILj1280ES2_ffffjLj1024EEEEELb0EEEvNS_9BwdParamsE,@"STO_CUDA_ENTRY STV_DEFAULT"
_ZN10layer_norm40ln_parallel_residual_bwd_finalize_kernelINS_22Kernel_traits_finalizeILj1280E6__halfffffjLb0ELj1024ELj4ENS_18Kernel_traits_baseILj1280ES2_ffffjLj1024EEEEELb0EEEvNS_9BwdParamsE:
.text._ZN10layer_norm40ln_parallel_residual_bwd_finalize_kernelINS_22Kernel_traits_finalizeILj1280E6__halfffffjLb0ELj1024ELj4ENS_18Kernel_traits_baseILj1280ES2_ffffjLj1024EEEEELb0EEEvNS_9BwdParamsE:
        /* <DEDUP_REMOVED lines=19> */
.L_x_2345:
        /* <DEDUP_REMOVED lines=36> */
.L_x_2335:
        /* <DEDUP_REMOVED lines=59> */
.L_x_2334:
[----:B------:R-:W-:Y:S05]  /*0720*/  BSYNC B1 ;  /* 0x0000000000017941 */ /* 0x000fea0003800000 */
.L_x_2333:
        /* <DEDUP_REMOVED lines=35> */
.L_x_2337:
[----:B------:R-:W-:Y:S05]  /*0960*/  BSYNC B1 ;  /* 0x0000000000017941 */ /* 0x000fea0003800000 */
.L_x_2336:
        /* <DEDUP_REMOVED lines=17> */
.L_x_2338:
[----:B------:R-:W-:Y:S05]  /*0a80*/  BSYNC B1 ;  /* 0x0000000000017941 */ /* 0x000fea0003800000 */
.L_x_2332:
[----:B------:R-:W-:Y:S05]  /*0a90*/  BSYNC B0 ;  /* 0x0000000000007941 */ /* 0x000fea0003800000 */
.L_x_2331:
        /* <DEDUP_REMOVED lines=14> */
.L_x_2346:
        /* <DEDUP_REMOVED lines=36> */
.L_x_2347:
        /* <DEDUP_REMOVED lines=11> */
.L_x_2339:
        /* <DEDUP_REMOVED lines=25> */
.L_x_2343:
[----:B------:R-:W-:Y:S05]  /*1000*/  BSYNC B0 ;  /* 0x0000000000007941 */ /* 0x000fea0003800000 */
.L_x_2342:
[C---:B------:R-:W-:Y:S02]  /*1010*/  ISETP.GT.U32.AND P1, PT, R4.reuse, -0x501, PT ;  /* 0xfffffaff0400780c */ /* 0x040fe40003f24070 */
[----:B------:R-:W-:-:S02]  /*1020*/  IADD3 R4, R4, 0x500, RZ ;  /* 0x0000050004047810 */ /* 0x000fc40007ffe0ff */
[----:B------:R-:W-:-:S09]  /*1030*/  IADD3 R5, R5, 0x280, RZ ;  /* 0x0000028005057810 */ /* 0x000fd20007ffe0ff */
[----:B0-----:R-:W-:Y:S01]  /*1040*/  @!P1 CALL.REL.NOINC `(.L_x_2344) ;  /* 0x0000001000009944 */ /* 0x001fe20003c00000 */
[----:B------:R-:W-:Y:S05]  /*1050*/  BRA `(.L_x_2345) ;  /* 0xfffff0d000007947 */ /* 0x000fea000383ffff */
.L_x_2344:
[----:B------:R-:W-:Y:S05]  /*1060*/  EXIT ;  /* 0x000000000000794d */ /* 0x000fea0003800000 */
.L_x_2340:
[----:B------:R-:W-:Y:S01]  /*1070*/  HFMA2.MMA R17, -RZ, RZ, 0, 1.847743988037109375e-06 ;  /* 0x0000001fff117435 */ /* 0x000fe200000001ff */
[----:B----4-:R-:W-:Y:S01]  /*1080*/  IMAD.MOV.U32 R19, RZ, RZ, R12 ;  /* 0x000000ffff137224 */ /* 0x010fe200078e000c */
[----:B------:R-:W-:Y:S02]  /*1090*/  MOV R16, 0x1 ;  /* 0x0000000100107802 */ /* 0x000fe40000000f00 */
[----:B------:R-:W-:Y:S02]  /*10a0*/  MOV R14, 0xffffffff ;  /* 0xffffffff000e7802 */ /* 0x000fe40000000f00 */
[----:B------:R-:W-:Y:S02]  /*10b0*/  MOV R8, 0x10d0 ;  /* 0x000010d000087802 */ /* 0x000fe40000000f00 */
[----:B0123--:R-:W-:Y:S05]  /*10c0*/  CALL.REL.NOINC `($__internal_103_$__cuda_sm70_shflsync_bfly_p) ;  /* 0x000007b000007944 */ /* 0x00ffea0003c00000 */
[----:B01----:R-:W-:Y:S05]  /*10d0*/  BRA `(.L_x_2346) ;  /* 0xfffffaa000007947 */ /* 0x003fea000383ffff */
.L_x_2341:
[----:B------:R-:W-:Y:S01]  /*10e0*/  HFMA2.MMA R16, -RZ, RZ, 0, 1.1920928955078125e-07 ;  /* 0x00000002ff107435 */ /* 0x000fe200000001ff */
[----:B------:R-:W-:Y:S01]  /*10f0*/  IMAD.MOV.U32 R19, RZ, RZ, R12 ;  /* 0x000000ffff137224 */ /* 0x000fe200078e000c */
[----:B------:R-:W-:Y:S02]  /*1100*/  MOV R17, 0x1f ;  /* 0x0000001f00117802 */ /* 0x000fe40000000f00 */
[----:B------:R-:W-:-:S02]  /*1110*/  MOV R14, 0xffffffff ;  /* 0xffffffff000e7802 */ /* 0x000fc40000000f00 */
[----:B------:R-:W-:Y:S02]  /*1120*/  MOV R8, 0x1140 ;  /* 0x0000114000087802 */ /* 0x000fe40000000f00 */
[----:B-123--:R-:W-:Y:S05]  /*1130*/  CALL.REL.NOINC `($__internal_103_$__cuda_sm70_shflsync_bfly_p) ;  /* 0x0000074000007944 */ /* 0x00efea0003c00000 */
[----:B0-----:R-:W-:Y:S01]  /*1140*/  HFMA2.MMA R17, -RZ, RZ, 0, 1.847743988037109375e-06 ;  /* 0x0000001fff117435 */ /* 0x001fe200000001ff */
[----:B-1----:R-:W-:Y:S01]  /*1150*/  FADD.FTZ R19, R12, R14 ;  /* 0x0000000e0c137221 */ /* 0x002fe20000010000 */
[----:B------:R-:W-:Y:S01]  /*1160*/  MOV R14, 0xffffffff ;  /* 0xffffffff000e7802 */ /* 0x000fe20000000f00 */
[----:B------:R-:W-:Y:S01]  /*1170*/  IMAD.MOV.U32 R16, RZ, RZ, 0x4 ;  /* 0x00000004ff107424 */ /* 0x000fe200078e00ff */
[----:B------:R-:W-:Y:S02]  /*1180*/  MOV R8, 0x11a0 ;  /* 0x000011a000087802 */ /* 0x000fe40000000f00 */
[----:B------:R-:W-:Y:S05]  /*1190*/  CALL.REL.NOINC `($__internal_103_$__cuda_sm70_shflsync_bfly_p) ;  /* 0x000006e000007944 */ /* 0x000fea0003c00000 */
[----:B0-----:R-:W-:Y:S01]  /*11a0*/  HFMA2.MMA R16, -RZ, RZ, 0, 4.76837158203125e-07 ;  /* 0x00000008ff107435 */ /* 0x001fe200000001ff */
[----:B-1----:R-:W-:Y:S01]  /*11b0*/  FADD.FTZ R19, R19, R14 ;  /* 0x0000000e13137221 */ /* 0x002fe20000010000 */
[----:B------:R-:W-:Y:S01]  /*11c0*/  MOV R14, 0xffffffff ;  /* 0xffffffff000e7802 */ /* 0x000fe20000000f00 */
[----:B------:R-:W-:Y:S01]  /*11d0*/  IMAD.MOV.U32 R17, RZ, RZ, 0x1f ;  /* 0x0000001fff117424 */ /* 0x000fe200078e00ff */
[----:B------:R-:W-:Y:S02]  /*11e0*/  MOV R8, 0x1200 ;  /* 0x0000120000087802 */ /* 0x000fe40000000f00 */
[----:B------:R-:W-:Y:S05]  /*11f0*/  CALL.REL.NOINC `($__internal_103_$__cuda_sm70_shflsync_bfly_p) ;  /* 0x0000068000007944 */ /* 0x000fea0003c00000 */
[----:B-1----:R-:W-:Y:S01]  /*1200*/  FADD.FTZ R12, R19, R14 ;  /* 0x0000000e130c7221 */ /* 0x002fe20000010000 */
[----:B0-----:R-:W-:Y:S01]  /*1210*/  HFMA2.MMA R16, -RZ, RZ, 0, 9.5367431640625e-07 ;  /* 0x00000010ff107435 */ /* 0x001fe200000001ff */
[----:B------:R-:W-:Y:S01]  /*1220*/  MOV R17, 0x1f ;  /* 0x0000001f00117802 */ /* 0x000fe20000000f00 */
[----:B------:R-:W-:Y:S01]  /*1230*/  IMAD.MOV.U32 R14, RZ, RZ, -0x1 ;  /* 0xffffffffff0e7424 */ /* 0x000fe200078e00ff */
[----:B------:R-:W-:-:S02]  /*1240*/  MOV R8, 0x1270 ;  /* 0x0000127000087802 */ /* 0x000fc40000000f00 */
[----:B------:R-:W-:Y:S02]  /*1250*/  MOV R19, R12 ;  /* 0x0000000c00137202 */ /* 0x000fe40000000f00 */
[----:B------:R-:W-:Y:S05]  /*1260*/  CALL.REL.NOINC `($__internal_103_$__cuda_sm70_shflsync_bfly_p) ;  /* 0x0000061000007944 */ /* 0x000fea0003c00000 */
[----:B0-----:R-:W-:Y:S01]  /*1270*/  HFMA2.MMA R17, -RZ, RZ, 0, 1.847743988037109375e-06 ;  /* 0x0000001fff117435 */ /* 0x001fe200000001ff */
[----:B-1----:R-:W-:Y:S01]  /*1280*/  MOV R15, R14 ;  /* 0x0000000e000f7202 */ /* 0x002fe20000000f00 */
[----:B------:R-:W-:Y:S01]  /*1290*/  IMAD.MOV.U32 R16, RZ, RZ, 0x1 ;  /* 0x00000001ff107424 */ /* 0x000fe200078e00ff */
[----:B------:R-:W-:Y:S02]  /*12a0*/  MOV R19, R13 ;  /* 0x0000000d00137202 */ /* 0x000fe40000000f00 */
[----:B------:R-:W-:Y:S02]  /*12b0*/  MOV R14, 0xffffffff ;  /* 0xffffffff000e7802 */ /* 0x000fe40000000f00 */
[----:B------:R-:W-:Y:S02]  /*12c0*/  MOV R8, 0x12e0 ;  /* 0x000012e000087802 */ /* 0x000fe40000000f00 */
[----:B------:R-:W-:Y:S05]  /*12d0*/  CALL.REL.NOINC `($__internal_103_$__cuda_sm70_shflsync_bfly_p) ;  /* 0x000005a000007944 */ /* 0x000fea0003c00000 */
[----:B0-----:R-:W-:Y:S01]  /*12e0*/  HFMA2.MMA R16, -RZ, RZ, 0, 1.1920928955078125e-07 ;  /* 0x00000002ff107435 */ /* 0x001fe200000001ff */
[----:B-1----:R-:W-:Y:S01]  /*12f0*/  FADD.FTZ R19, R13, R14 ;  /* 0x0000000e0d137221 */ /* 0x002fe20000010000 */
[----:B------:R-:W-:Y:S01]  /*1300*/  MOV R14, 0xffffffff ;  /* 0xffffffff000e7802 */ /* 0x000fe20000000f00 */
[----:B------:R-:W-:Y:S01]  /*1310*/  IMAD.MOV.U32 R17, RZ, RZ, 0x1f ;  /* 0x0000001fff117424 */ /* 0x000fe200078e00ff */
[----:B------:R-:W-:-:S02]  /*1320*/  MOV R8, 0x1340 ;  /* 0x0000134000087802 */ /* 0x000fc40000000f00 */
[----:B------:R-:W-:Y:S05]  /*1330*/  CALL.REL.NOINC `($__internal_103_$__cuda_sm70_shflsync_bfly_p) ;  /* 0x0000054000007944 */ /* 0x000fea0003c00000 */
[----:B0-----:R-:W-:Y:S01]  /*1340*/  HFMA2.MMA R16, -RZ, RZ, 0, 2.384185791015625e-07 ;  /* 0x00000004ff107435 */ /* 0x001fe200000001ff */
[----:B-1----:R-:W-:Y:S01]  /*1350*/  FADD.FTZ R19, R19, R14 ;  /* 0x0000000e13137221 */ /* 0x002fe20000010000 */
[----:B------:R-:W-:Y:S01]  /*1360*/  MOV R17, 0x1f ;  /* 0x0000001f00117802 */ /* 0x000fe20000000f00 */
[----:B------:R-:W-:Y:S01]  /*1370*/  IMAD.MOV.U32 R14, RZ, RZ, -0x1 ;  /* 0xffffffffff0e7424 */ /* 0x000fe200078e00ff */
[----:B------:R-:W-:-:S02]  /*1380*/  MOV R8, 0x13a0 ;  /* 0x000013a000087802 */ /* 0x000fc40000000f00 */
[----:B------:R-:W-:Y:S05]  /*1390*/  CALL.REL.NOINC `($__internal_103_$__cuda_sm70_shflsync_bfly_p) ;  /* 0x000004e000007944 */ /* 0x000fea0003c00000 */
[----:B0-----:R-:W-:Y:S01]  /*13a0*/  HFMA2.MMA R16, -RZ, RZ, 0, 4.76837158203125e-07 ;  /* 0x00000008ff107435 */ /* 0x001fe200000001ff */
[----:B-1----:R-:W-:Y:S01]  /*13b0*/  FADD.FTZ R19, R19, R14 ;  /* 0x0000000e13137221 */ /* 0x002fe20000010000 */
[----:B------:R-:W-:-:S02]  /*13c0*/  MOV R17, 0x1f ;  /* 0x0000001f00117802 */ /* 0x000fc40000000f00 */
[----:B------:R-:W-:Y:S02]  /*13d0*/  MOV R14, 0xffffffff ;  /* 0xffffffff000e7802 */ /* 0x000fe40000000f00 */
[----:B------:R-:W-:Y:S02]  /*13e0*/  MOV R8, 0x1400 ;  /* 0x0000140000087802 */ /* 0x000fe40000000f00 */
[----:B------:R-:W-:Y:S05]  /*13f0*/  CALL.REL.NOINC `($__internal_103_$__cuda_sm70_shflsync_bfly_p) ;  /* 0x0000048000007944 */ /* 0x000fea0003c00000 */
[----:B-1----:R-:W-:Y:S01]  /*1400*/  FADD.FTZ R13, R19, R14 ;  /* 0x0000000e130d7221 */ /* 0x002fe20000010000 */
[----:B0-----:R-:W-:Y:S01]  /*1410*/  HFMA2.MMA R17, -RZ, RZ, 0, 1.847743988037109375e-06 ;  /* 0x0000001fff117435 */ /* 0x001fe200000001ff */
[----:B------:R-:W-:Y:S01]  /*1420*/  IMAD.MOV.U32 R16, RZ, RZ, 0x10 ;  /* 0x00000010ff107424 */ /* 0x000fe200078e00ff */
[----:B------:R-:W-:Y:S02]  /*1430*/  MOV R14, 0xffffffff ;  /* 0xffffffff000e7802 */ /* 0x000fe40000000f00 */
[----:B------:R-:W-:Y:S02]  /*1440*/  MOV R19, R13 ;  /* 0x0000000d00137202 */ /* 0x000fe40000000f00 */
[----:B------:R-:W-:Y:S02]  /*1450*/  MOV R8, 0x1470 ;  /* 0x0000147000087802 */ /* 0x000fe40000000f00 */
[----:B------:R-:W-:Y:S05]  /*1460*/  CALL.REL.NOINC `($__internal_103_$__cuda_sm70_shflsync_bfly_p) ;  /* 0x0000041000007944 */ /* 0x000fea0003c00000 */
[----:B0-----:R-:W-:Y:S01]  /*1470*/  HFMA2.MMA R16, -RZ, RZ, 0, 5.9604644775390625e-08 ;  /* 0x00000001ff107435 */ /* 0x001fe200000001ff */
[----:B-1----:R-:W-:Y:S01]  /*1480*/  IMAD.MOV.U32 R18, RZ, RZ, R14 ;  /* 0x000000ffff127224 */ /* 0x002fe200078e000e */
[----:B------:R-:W-:Y:S01]  /*1490*/  MOV R19, R11 ;  /* 0x0000000b00137202 */ /* 0x000fe20000000f00 */
[----:B------:R-:W-:Y:S01]  /*14a0*/  IMAD.MOV.U32 R14, RZ, RZ, -0x1 ;  /* 0xffffffffff0e7424 */ /* 0x000fe200078e00ff */
[----:B------:R-:W-:-:S02]  /*14b0*/  MOV R17, 0x1f ;  /* 0x0000001f00117802 */ /* 0x000fc40000000f00 */
[----:B------:R-:W-:Y:S02]  /*14c0*/  MOV R8, 0x14e0 ;  /* 0x000014e000087802 */ /* 0x000fe40000000f00 */
[----:B------:R-:W-:Y:S05]  /*14d0*/  CALL.REL.NOINC `($__internal_103_$__cuda_sm70_shflsync_bfly_p) ;  /* 0x000003a000007944 */ /* 0x000fea0003c00000 */
[----:B0-----:R-:W-:Y:S01]  /*14e0*/  HFMA2.MMA R16, -RZ, RZ, 0, 1.1920928955078125e-07 ;  /* 0x00000002ff107435 */ /* 0x001fe200000001ff */
[----:B-1----:R-:W-:Y:S01]  /*14f0*/  FADD.FTZ R19, R11, R14 ;  /* 0x0000000e0b137221 */ /* 0x002fe20000010000 */
[----:B------:R-:W-:Y:S02]  /*1500*/  MOV R17, 0x1f ;  /* 0x0000001f00117802 */ /* 0x000fe40000000f00 */
[----:B------:R-:W-:Y:S02]  /*1510*/  MOV R14, 0xffffffff ;  /* 0xffffffff000e7802 */ /* 0x000fe40000000f00 */
[----:B------:R-:W-:Y:S02]  /*1520*/  MOV R8, 0x1540 ;  /* 0x0000154000087802 */ /* 0x000fe40000000f00 */
[----:B------:R-:W-:Y:S05]  /*1530*/  CALL.REL.NOINC `($__internal_103_$__cuda_sm70_shflsync_bfly_p) ;  /* 0x0000034000007944 */ /* 0x000fea0003c00000 */
[----:B0-----:R-:W-:Y:S01]  /*1540*/  HFMA2.MMA R17, -RZ, RZ, 0, 1.847743988037109375e-06 ;  /* 0x0000001fff117435 */ /* 0x001fe200000001ff */
[----:B-1----:R-:W-:Y:S01]  /*1550*/  FADD.FTZ R19, R19, R14 ;  /* 0x0000000e13137221 */ /* 0x002fe20000010000 */
[----:B------:R-:W-:Y:S01]  /*1560*/  MOV R14, 0xffffffff ;  /* 0xffffffff000e7802 */ /* 0x000fe20000000f00 */
[----:B------:R-:W-:Y:S01]  /*1570*/  IMAD.MOV.U32 R16, RZ, RZ, 0x4 ;  /* 0x00000004ff107424 */ /* 0x000fe200078e00ff */
[----:B------:R-:W-:-:S02]  /*1580*/  MOV R8, 0x15a0 ;  /* 0x000015a000087802 */ /* 0x000fc40000000f00 */
[----:B------:R-:W-:Y:S05]  /*1590*/  CALL.REL.NOINC `($__internal_103_$__cuda_sm70_shflsync_bfly_p) ;  /* 0x000002e000007944 */ /* 0x000fea0003c00000 */
[----:B0-----:R-:W-:Y:S01]  /*15a0*/  HFMA2.MMA R16, -RZ, RZ, 0, 4.76837158203125e-07 ;  /* 0x00000008ff107435 */ /* 0x001fe200000001ff */
[----:B-1----:R-:W-:Y:S01]  /*15b0*/  FADD.FTZ R19, R19, R14 ;  /* 0x0000000e13137221 */ /* 0x002fe20000010000 */
[----:B------:R-:W-:Y:S01]  /*15c0*/  MOV R14, 0xffffffff ;  /* 0xffffffff000e7802 */ /* 0x000fe20000000f00 */
[----:B------:R-:W-:Y:S01]  /*15d0*/  IMAD.MOV.U32 R17, RZ, RZ, 0x1f ;  /* 0x0000001fff117424 */ /* 0x000fe200078e00ff */
[----:B------:R-:W-:-:S02]  /*15e0*/  MOV R8, 0x1600 ;  /* 0x0000160000087802 */ /* 0x000fc40000000f00 */
        /* <DEDUP_REMOVED lines=33> */
[----:B0-----:R-:W-:Y:S01]  /*1800*/  HFMA2.MMA R17, -RZ, RZ, 0, 1.847743988037109375e-06 ;  /* 0x0000001fff117435 */ /* 0x001fe200000001ff */
[----:B-1----:R-:W-:Y:S01]  /*1810*/  FADD.FTZ R19, R19, R14 ;  /* 0x0000000e13137221 */ /* 0x002fe20000010000 */
[----:B------:R-:W-:Y:S01]  /*1820*/  MOV R14, 0xffffffff ;  /* 0xffffffff000e7802 */ /* 0x000fe20000000f00 */
[----:B------:R-:W-:Y:S01]  /*1830*/  IMAD.MOV.U32 R16, RZ, RZ, 0x10 ;  /* 0x00000010ff107424 */ /* 0x000fe200078e00ff */
[----:B------:R-:W-:Y:S02]  /*1840*/  MOV R8, 0x1860 ;  /* 0x0000186000087802 */ /* 0x000fe40000000f00 */
[----:B------:R-:W-:Y:S05]  /*1850*/  CALL.REL.NOINC `($__internal_103_$__cuda_sm70_shflsync_bfly_p) ;  /* 0x0000002000007944 */ /* 0x000fea0003c00000 */
[----:B-1----:R-:W-:Y:S01]  /*1860*/  MOV R8, R14 ;  /* 0x0000000e00087202 */ /* 0x002fe20000000f00 */
[----:B0-----:R-:W-:Y:S05]  /*1870*/  BRA `(.L_x_2347) ;  /* 0xfffff54000007947 */ /* 0x001fea000383ffff */
        .weak           $__internal_103_$__cuda_sm70_shflsync_bfly_p
        .type           $__internal_103_$__cuda_sm70_shflsync_bfly_p,@function
        .size           $__internal_103_$__cuda_sm70_shflsync_bfly_p,(.L_x_2929 - $__internal_103_$__cuda_sm70_shflsync_bfly_p)
$__internal_103_$__cuda_sm70_shflsync_bfly_p:
[----:B------:R-:W-:Y:S01]  /*1880*/  HFMA2.MMA R9, -RZ, RZ, 0, 0 ;  /* 0x00000000ff097435 */ /* 0x000fe200000001ff */
[----:B------:R-:W-:Y:S04]  /*1890*/  WARPSYNC R14 ;  /* 0x0000000e00007348 */ /* 0x000fe80003800000 */
[----:B------:R0:W1:Y:S01]  /*18a0*/  SHFL.BFLY PT, R14, R19, R16, R17 ;  /* 0x0c000010130e7389 */ /* 0x00006200000e0011 */
[----:B------:R-:W-:Y:S05]  /*18b0*/  RET.REL.NODEC R8 `(_ZN10layer_norm40ln_parallel_residual_bwd_finalize_kernelINS_22Kernel_traits_finalizeILj1280E6__halfffffjLb0ELj1024ELj4ENS_18Kernel_traits_baseILj1280ES2_ffffjLj1024EEEEELb0EEEvNS_9BwdParamsE) ;  /* 0xffffe74008007950 */ /* 0x000fea0003c3ffff */
.L_x_2348:
        /* <DEDUP_REMOVED lines=12> */
.L_x_2929:


//--------------------- .text._ZN10layer_norm31ln_parallel_residual_bwd_kernelINS_13Kernel_traitsI6__halfffffjLj1280ELj1ELj4ELj1ELj16ENS_18Kernel_traits_baseILj1280ES2_ffffjLj128EEEEELb1ELb1ELb0EEEvNS_9BwdParamsE --------------------------
	.section	.text._ZN10layer_norm31ln_parallel_residual_bwd_kernelINS_13Kernel_traitsI6__halfffffjLj1280ELj1ELj4ELj1ELj16ENS_18Kernel_traits_baseILj1280ES2_ffffjLj128EEEEELb1ELb1ELb0EEEvNS_9BwdParamsE,"ax",@progbits
	.sectioninfo	@"SHI_REGISTERS=255"
	.align	128
        .global         _ZN10layer_norm31ln_parallel_residual_bwd_kernelINS_13Kernel_traitsI6__halfffffjLj1280ELj1ELj4ELj1ELj16ENS_18Kernel_traits_baseILj1280ES2_ffffjLj128EEEEELb1ELb1ELb0EEEvNS_9BwdParamsE
        .type           _ZN10layer_norm31ln_parallel_residual_bwd_kernelINS_13Kernel_traitsI6__halfffffjLj1280ELj1ELj4ELj1ELj16ENS_18Kernel_traits_baseILj1280ES2_ffffjLj128EEEEELb1ELb1ELb0EEEvNS_9BwdParamsE,@function
        .size           _ZN10layer_norm31ln_parallel_residual_bwd_kernelINS_13Kernel_traitsI6__halfffffjLj1280ELj1ELj4ELj1ELj16ENS_18Kernel_traits_baseILj1280ES2_ffffjLj128EEEEELb1ELb1ELb0EEEvNS_9BwdParamsE,(.L_x_2930 - _ZN10layer_norm31ln_parallel_residual_bwd_kernelINS_13Kernel_traitsI6__halfffffjLj1280ELj1ELj4ELj1ELj16ENS_18Kernel_traits_baseILj1280ES2_ffffjLj128EEEEELb1ELb1ELb0EEEvNS_9BwdParamsE)
        .other          _ZN10layer_norm31ln_parallel_residual_bwd_kernelINS_13Kernel_traitsI6__halfffffjLj1280ELj1ELj4ELj1ELj16ENS_18Kernel_traits_baseILj1280ES2_ffffjLj128EEEEELb1ELb1ELb0EEEvNS_9BwdParamsE,@"STO_CUDA_ENTRY STV_DEFAULT"
_ZN10layer_norm31ln_parallel_residual_bwd_kernelINS_13Kernel_traitsI6__halfffffjLj1280ELj1ELj4ELj1ELj16ENS_18Kernel_traits_baseILj1280ES2_ffffjLj128EEEEELb1ELb1ELb0EEEvNS_9BwdParamsE:
.text._ZN10layer_norm31ln_parallel_residual_bwd_kernelINS_13Kernel_traitsI6__halfffffjLj1280ELj1ELj4ELj1ELj16ENS_18Kernel_traits_baseILj1280ES2_ffffjLj128EEEEELb1ELb1ELb0EEEvNS_9BwdParamsE:
[----:B------:R-:W-:Y:S02]  /*0000*/  IMAD.MOV.U32 R1, RZ, RZ, c[0x0][0x28] ;  /* 0x00000a00ff017624 */ /* 0x000fe400078e00ff */
[----:B------:R-:W0:Y:S01]  /*0010*/  S2R R44, SR_TID.X ;  /* 0x00000000002c7919 */ /* 0x000e220000002100 */
[----:B------:R-:W-:Y:S01]  /*0020*/  IMAD.MOV.U32 R0, RZ, RZ, c[0x0][0x168] ;  /* 0x00005a00ff007624 */ /* 0x000fe200078e00ff */
[----:B------:R-:W-:Y:S01]  /*0030*/  ULDC.64 UR4, c[0x0][0x118] ;  /* 0x0000460000047ab9 */ /* 0x000fe20000000a00 */
[----:B------:R-:W-:-:S03]  /*0040*/  IADD3 R1, R1, -0x88, RZ ;  /* 0xffffff7801017810 */ /* 0x000fc60007ffe0ff */
        /* <DEDUP_REMOVED lines=9> */
[C---:B------:R-:W-:Y:S02]  /*00e0*/  ISETP.GE.U32.AND P5, PT, R3.reuse, 0xa0, PT ;  /* 0x000000a00300780c */ /* 0x040fe40003fa6070 */
[----:B------:R-:W-:Y:S02]  /*00f0*/  P2R R32, PR, RZ, 0x40 ;  /* 0x00000040ff207803 */ /* 0x000fe40000000000 */
[C---:B------:R-:W-:Y:S02]  /*0100*/  ISETP.GE.U32.AND P4, PT, R3.reuse, 0xc0, PT ;  /* 0x000000c00300780c */ /* 0x040fe40003f86070 */
[----:B------:R-:W-:Y:S01]  /*0110*/  @P1 MOV R5, 0x8 ;  /* 0x0000000800051802 */ /* 0x000fe20000000f00 */
[----:B------:R-:W-:Y:S01]  /*0120*/  @P2 IMAD.MOV.U32 R27, RZ, RZ, 0x8 ;  /* 0x00000008ff1b2424 */ /* 0x000fe200078e00ff */
[----:B------:R-:W-:Y:S01]  /*0130*/  ISETP.GE.U32.AND P3, PT, R3, 0x140, PT ;  /* 0x000001400300780c */ /* 0x000fe20003f66070 */
[----:B------:R-:W-:Y:S01]  /*0140*/  @P0 IMAD.MOV.U32 R29, RZ, RZ, 0x8 ;  /* 0x00000008ff1d0424 */ /* 0x000fe200078e00ff */
[----:B------:R-:W0:Y:S01]  /*0150*/  S2R R33, SR_CTAID.X ;  /* 0x0000000000217919 */ /* 0x000e220000002500 */
[C---:B------:R-:W-:Y:S01]  /*0160*/  @P1 IMAD.WIDE.U32 R4, R0.reuse, R5, c[0x0][0x1b0] ;  /* 0x00006c0000041625 */ /* 0x040fe200078e0005 */
[----:B------:R-:W-:-:S02]  /*0170*/  @P1 LOP3.LUT R0, R0, 0x20, RZ, 0xfc, !PT ;  /* 0x0000002000001812 */ /* 0x000fc400078efcff */
[----:B------:R-:W-:Y:S01]  /*0180*/  @P6 MOV R31, 0x8 ;  /* 0x00000008001f6802 */ /* 0x000fe20000000f00 */
[----:B------:R-:W-:Y:S01]  /*0190*/  @P5 IMAD.MOV.U32 R35, RZ, RZ, 0x8 ;  /* 0x00000008ff235424 */ /* 0x000fe200078e00ff */
[----:B------:R1:W5:Y:S01]  /*01a0*/  @P1 LDG.E.64 R6, [R4.64] ;  /* 0x0000000404061981 */ /* 0x000362000c1e1b00 */
[C---:B------:R-:W-:Y:S01]  /*01b0*/  @P2 IMAD.WIDE.U32 R26, R0.reuse, R27, c[0x0][0x1b0] ;  /* 0x00006c00001a2625 */ /* 0x040fe200078e001b */
[----:B------:R-:W-:Y:S02]  /*01c0*/  @P2 IADD3 R0, R0, 0x20, RZ ;  /* 0x0000002000002810 */ /* 0x000fe40007ffe0ff */
[----:B------:R-:W-:Y:S01]  /*01d0*/  P2R R2, PR, RZ, 0x20 ;  /* 0x00000020ff027803 */ /* 0x000fe20000000000 */
[----:B------:R-:W-:Y:S02]  /*01e0*/  @P4 IMAD.MOV.U32 R37, RZ, RZ, 0x8 ;  /* 0x00000008ff254424 */ /* 0x000fe400078e00ff */
[C---:B------:R-:W-:Y:S01]  /*01f0*/  @P0 IMAD.WIDE.U32 R28, R0.reuse, R29, c[0x0][0x1b0] ;  /* 0x00006c00001c0625 */ /* 0x040fe200078e001d */
[----:B------:R-:W-:-:S02]  /*0200*/  @P0 IADD3 R0, R0, 0x20, RZ ;  /* 0x0000002000000810 */ /* 0x000fc40007ffe0ff */
[----:B------:R-:W-:-:S03]  /*0210*/  ISETP.GE.U32.AND P0, PT, R3, 0xe0, PT ;  /* 0x000000e00300780c */ /* 0x000fc60003f06070 */
[C---:B------:R-:W-:Y:S01]  /*0220*/  @P6 IMAD.WIDE.U32 R30, R0.reuse, R31, c[0x0][0x1b0] ;  /* 0x00006c00001e6625 */ /* 0x040fe200078e001f */
[----:B------:R-:W-:Y:S02]  /*0230*/  @P6 IADD3 R0, R0, 0x20, RZ ;  /* 0x0000002000006810 */ /* 0x000fe40007ffe0ff */
[C---:B------:R-:W-:Y:S02]  /*0240*/  ISETP.GE.U32.AND P6, PT, R3.reuse, 0x60, PT ;  /* 0x000000600300780c */ /* 0x040fe40003fc6070 */
[----:B------:R-:W-:Y:S01]  /*0250*/  ISETP.GE.U32.AND P1, PT, R3, 0x100, PT ;  /* 0x000001000300780c */ /* 0x000fe20003f26070 */
[C---:B------:R-:W-:Y:S01]  /*0260*/  @P5 IMAD.WIDE.U32 R34, R0.reuse, R35, c[0x0][0x1b0] ;  /* 0x00006c0000225625 */ /* 0x040fe200078e0023 */
[----:B------:R-:W-:-:S09]  /*0270*/  @P5 IADD3 R0, R0, 0x20, RZ ;  /* 0x0000002000005810 */ /* 0x000fd20007ffe0ff */
[----:B------:R2:W5:Y:S01]  /*0280*/  @P6 LDG.E.64 R10, [R28.64] ;  /* 0x000000041c0a6981 */ /* 0x000562000c1e1b00 */
[----:B------:R-:W-:-:S13]  /*0290*/  ISETP.NE.AND P6, PT, R32, RZ, PT ;  /* 0x000000ff2000720c */ /* 0x000fda0003fc5270 */
[----:B------:R2:W5:Y:S01]  /*02a0*/  @P6 LDG.E.64 R12, [R30.64] ;  /* 0x000000041e0c6981 */ /* 0x000562000c1e1b00 */
[C---:B------:R-:W-:Y:S01]  /*02b0*/  @P4 IMAD.WIDE.U32 R36, R0.reuse, R37, c[0x0][0x1b0] ;  /* 0x00006c0000244625 */ /* 0x040fe200078e0025 */
[----:B------:R-:W-:Y:S02]  /*02c0*/  @P0 MOV R39, 0x8 ;  /* 0x0000000800270802 */ /* 0x000fe40000000f00 */
[----:B------:R-:W-:Y:S02]  /*02d0*/  @P4 IADD3 R0, R0, 0x20, RZ ;  /* 0x0000002000004810 */ /* 0x000fe40007ffe0ff */
[C---:B------:R-:W-:Y:S01]  /*02e0*/  ISETP.GE.U32.AND P2, PT, R3.reuse, 0x120, PT ;  /* 0x000001200300780c */ /* 0x040fe20003f46070 */
[----:B------:R-:W-:Y:S01]  /*02f0*/  @P1 IMAD.MOV.U32 R41, RZ, RZ, 0x8 ;  /* 0x00000008ff291424 */ /* 0x000fe200078e00ff */
[----:B-1----:R-:W-:Y:S01]  /*0300*/  @P3 MOV R5, 0x8 ;  /* 0x0000000800053802 */ /* 0x002fe20000000f00 */
[C---:B------:R-:W-:Y:S01]  /*0310*/  @P0 IMAD.WIDE.U32 R38, R0.reuse, R39, c[0x0][0x1b0] ;  /* 0x00006c0000260625 */ /* 0x040fe200078e0027 */
[----:B------:R-:W-:Y:S01]  /*0320*/  @P0 IADD3 R0, R0, 0x20, RZ ;  /* 0x0000002000000810 */ /* 0x000fe20007ffe0ff */
[----:B------:R-:W-:Y:S01]  /*0330*/  BSSY B0, `(.L_x_2349) ;  /* 0x00005cc000007945 */ /* 0x000fe20003800000 */
[----:B------:R-:W-:Y:S01]  /*0340*/  ISETP.GE.U32.AND P5, PT, R3, 0x40, PT ;  /* 0x000000400300780c */ /* 0x000fe20003fa6070 */
[----:B------:R1:W5:Y:S02]  /*0350*/  @P4 LDG.E.64 R16, [R36.64] ;  /* 0x0000000424104981 */ /* 0x000364000c1e1b00 */
[C---:B------:R-:W-:Y:S01]  /*0360*/  @P1 IMAD.WIDE.U32 R40, R0.reuse, R41, c[0x0][0x1b0] ;  /* 0x00006c0000281625 */ /* 0x040fe200078e0029 */
[----:B------:R-:W-:Y:S01]  /*0370*/  @P1 IADD3 R0, R0, 0x20, RZ ;  /* 0x0000002000001810 */ /* 0x000fe20007ffe0ff */
[----:B------:R3:W5:Y:S02]  /*0380*/  @P0 LDG.E.64 R18, [R38.64] ;  /* 0x0000000426120981 */ /* 0x000764000c1e1b00 */
[----:B------:R-:W-:Y:S01]  /*0390*/  @P2 IMAD.MOV.U32 R43, RZ, RZ, 0x8 ;  /* 0x00000008ff2b2424 */ /* 0x000fe200078e00ff */
[----:B------:R-:W-:Y:S01]  /*03a0*/  CS2R R120, SRZ ;  /* 0x0000000000787805 */ /* 0x000fe2000001ff00 */
[----:B------:R4:W5:Y:S02]  /*03b0*/  @P1 LDG.E.64 R20, [R40.64] ;  /* 0x0000000428141981 */ /* 0x000964000c1e1b00 */
[C---:B------:R-:W-:Y:S01]  /*03c0*/  @P2 IMAD.WIDE.U32 R42, R0.reuse, R43, c[0x0][0x1b0] ;  /* 0x00006c00002a2625 */ /* 0x040fe200078e002b */
[----:B------:R-:W-:Y:S01]  /*03d0*/  @P2 IADD3 R0, R0, 0x20, RZ ;  /* 0x0000002000002810 */ /* 0x000fe20007ffe0ff */
[----:B------:R2:W5:Y:S04]  /*03e0*/  @P5 LDG.E.64 R8, [R26.64] ;  /* 0x000000041a085981 */ /* 0x000568000c1e1b00 */
[----:B------:R-:W-:Y:S01]  /*03f0*/  @P3 IMAD.WIDE.U32 R4, R0, R5, c[0x0][0x1b0] ;  /* 0x00006c0000043625 */ /* 0x000fe200078e0005 */
[----:B------:R-:W-:Y:S01]  /*0400*/  SHF.R.U32.HI R0, RZ, 0x5, R44 ;  /* 0x00000005ff007819 */ /* 0x000fe2000001162c */
[----:B------:R1:W5:Y:S04]  /*0410*/  @P2 LDG.E.64 R22, [R42.64] ;  /* 0x000000042a162981 */ /* 0x000368000c1e1b00 */
[----:B0-----:R-:W-:Y:S01]  /*0420*/  IMAD R0, R33, 0x4, R0 ;  /* 0x0000000421007824 */ /* 0x001fe200078e0200 */
[----:B------:R2:W5:Y:S01]  /*0430*/  @P3 LDG.E.64 R24, [R4.64] ;  /* 0x0000000404183981 */ /* 0x000562000c1e1b00 */
[----:B------:R-:W-:-:S03]  /*0440*/  ISETP.NE.AND P5, PT, R2, RZ, PT ;  /* 0x000000ff0200720c */ /* 0x000fc60003fa5270 */
[----:B------:R-:W-:Y:S01]  /*0450*/  ISETP.GE.AND P3, PT, R0, c[0x0][0x164], PT ;  /* 0x0000590000007a0c */ /* 0x000fe20003f66270 */
[----:B------:R-:W-:Y:S01]  /*0460*/  CS2R R32, SRZ ;  /* 0x0000000000207805 */ /* 0x000fe2000001ff00 */
[----:B-1----:R-:W-:Y:S01]  /*0470*/  CS2R R36, SRZ ;  /* 0x0000000000247805 */ /* 0x002fe2000001ff00 */
[----:B---3--:R-:W-:Y:S01]  /*0480*/  CS2R R38, SRZ ;  /* 0x0000000000267805 */ /* 0x008fe2000001ff00 */
[----:B------:R-:W-:Y:S01]  /*0490*/  CS2R R122, SRZ ;  /* 0x00000000007a7805 */ /* 0x000fe2000001ff00 */
[----:B----4-:R-:W-:Y:S01]  /*04a0*/  CS2R R40, SRZ ;  /* 0x0000000000287805 */ /* 0x010fe2000001ff00 */
[----:B------:R-:W-:Y:S01]  /*04b0*/  CS2R R42, SRZ ;  /* 0x00000000002a7805 */ /* 0x000fe2000001ff00 */
[----:B------:R-:W-:Y:S01]  /*04c0*/  CS2R R44, SRZ ;  /* 0x00000000002c7805 */ /* 0x000fe2000001ff00 */
[----:B------:R-:W-:Y:S01]  /*04d0*/  CS2R R46, SRZ ;  /* 0x00000000002e7805 */ /* 0x000fe2000001ff00 */
[----:B------:R-:W-:Y:S01]  /*04e0*/  CS2R R48, SRZ ;  /* 0x0000000000307805 */ /* 0x000fe2000001ff00 */
[----:B------:R0:W5:Y:S01]  /*04f0*/  @P5 LDG.E.64 R14, [R34.64] ;  /* 0x00000004220e5981 */ /* 0x000162000c1e1b00 */
        /* <DEDUP_REMOVED lines=31> */
[----:B--2--5:R-:W-:Y:S01]  /*06f0*/  IMAD.MOV.U32 R2, RZ, RZ, R6 ;  /* 0x000000ffff027224 */ /* 0x024fe200078e0006 */
[----:B------:R-:W-:Y:S01]  /*0700*/  SHF.R.U64 R112, R6, 0x10, R7 ;  /* 0x0000001006707819 */ /* 0x000fe20000001207 */
[----:B------:R-:W-:Y:S01]  /*0710*/  IMAD.MOV.U32 R5, RZ, RZ, R8 ;  /* 0x000000ffff057224 */ /* 0x000fe200078e0008 */
[----:B------:R-:W-:Y:S01]  /*0720*/  MOV R4, R7 ;  /* 0x0000000700047202 */ /* 0x000fe20000000f00 */
[----:B------:R-:W-:Y:S01]  /*0730*/  IMAD.MOV.U32 R6, RZ, RZ, R9 ;  /* 0x000000ffff067224 */ /* 0x000fe200078e0009 */
[----:B------:R-:W-:Y:S01]  /*0740*/  SHF.R.U32.HI R111, RZ, 0x10, R7 ;  /* 0x00000010ff6f7819 */ /* 0x000fe20000011607 */
[----:B------:R-:W-:Y:S01]  /*0750*/  HADD2.F32 R2, -RZ, R2.H0_H0 ;  /* 0x20000002ff027230 */ /* 0x000fe20000004100 */
[----:B------:R-:W-:Y:S01]  /*0760*/  SHF.R.U64 R110, R8, 0x10, R9 ;  /* 0x00000010086e7819 */ /* 0x000fe20000001209 */
[--C-:B------:R-:W-:Y:S01]  /*0770*/  IMAD.MOV.U32 R8, RZ, RZ, R11.reuse ;  /* 0x000000ffff087224 */ /* 0x100fe200078e000b */
[----:B------:R-:W-:Y:S01]  /*0780*/  MOV R7, R10 ;  /* 0x0000000a00077202 */ /* 0x000fe20000000f00 */
[----:B------:R-:W-:Y:S01]  /*0790*/  HADD2.F32 R4, -RZ, R4.H0_H0 ;  /* 0x20000004ff047230 */ /* 0x000fe20000004100 */
[--C-:B------:R-:W-:Y:S01]  /*07a0*/  SHF.R.U64 R108, R10, 0x10, R11.reuse ;  /* 0x000000100a6c7819 */ /* 0x100fe2000000120b */
[----:B------:R0:W-:Y:S01]  /*07b0*/  STL [R1+0x84], R2 ;  /* 0x0000840201007387 */ /* 0x0001e20000100800 */
[----:B------:R-:W-:Y:S01]  /*07c0*/  SHF.R.U32.HI R107, RZ, 0x10, R11 ;  /* 0x00000010ff6b7819 */ /* 0x000fe2000001160b */
[----:B------:R-:W-:Y:S01]  /*07d0*/  IMAD.MOV.U32 R11, RZ, RZ, R14 ;  /* 0x000000ffff0b7224 */ /* 0x000fe200078e000e */
[----:B------:R-:W-:Y:S01]  /*07e0*/  SHF.R.U64 R106, R12, 0x10, R13 ;  /* 0x000000100c6a7819 */ /* 0x000fe2000000120d */
[----:B------:R-:W-:Y:S01]  /*07f0*/  HADD2.F32 R5, -RZ, R5.H0_H0 ;  /* 0x20000005ff057230 */ /* 0x000fe20000004100 */
[----:B------:R-:W-:Y:S01]  /*0800*/  MOV R10, R13 ;  /* 0x0000000d000a7202 */ /* 0x000fe20000000f00 */
[----:B------:R-:W-:Y:S01]  /*0810*/  IMAD.MOV.U32 R252, RZ, RZ, R23 ;  /* 0x000000fffffc7224 */ /* 0x000fe200078e0017 */
[----:B------:R-:W-:Y:S01]  /*0820*/  SHF.R.U32.HI R105, RZ, 0x10, R13 ;  /* 0x00000010ff697819 */ /* 0x000fe2000001160d */
[----:B------:R-:W-:Y:S01]  /*0830*/  IMAD.MOV.U32 R250, RZ, RZ, R24 ;  /* 0x000000fffffa7224 */ /* 0x000fe200078e0018 */
[----:B------:R-:W-:Y:S01]  /*0840*/  SHF.R.U64 R104, R14, 0x10, R15 ;  /* 0x000000100e687819 */ /* 0x000fe2000000120f */
[--C-:B------:R-:W-:Y:S01]  /*0850*/  IMAD.MOV.U32 R14, RZ, RZ, R17.reuse ;  /* 0x000000ffff0e7224 */ /* 0x100fe200078e0011 */
[----:B------:R-:W-:Y:S01]  /*0860*/  MOV R13, R16 ;  /* 0x00000010000d7202 */ /* 0x000fe20000000f00 */
[----:B0-----:R-:W-:Y:S01]  /*0870*/  HADD2.F32 R2, -RZ, R111.H0_H0 ;  /* 0x2000006fff027230 */ /* 0x001fe20000004100 */
[--C-:B------:R-:W-:Y:S01]  /*0880*/  SHF.R.U64 R30, R16, 0x10, R17.reuse ;  /* 0x00000010101e7819 */ /* 0x100fe20000001211 */
[----:B------:R-:W-:Y:S01]  /*0890*/  IMAD.MOV.U32 R33, RZ, RZ, RZ ;  /* 0x000000ffff217224 */ /* 0x000fe200078e00ff */
[----:B------:R-:W-:Y:S01]  /*08a0*/  SHF.R.U32.HI R29, RZ, 0x10, R17 ;  /* 0x00000010ff1d7819 */ /* 0x000fe20000011611 */
[----:B------:R-:W-:Y:S01]  /*08b0*/  IMAD.MOV.U32 R17, RZ, RZ, R20 ;  /* 0x000000ffff117224 */ /* 0x000fe200078e0014 */
[--C-:B------:R-:W-:Y:S01]  /*08c0*/  SHF.R.U64 R28, R18, 0x10, R19.reuse ;  /* 0x00000010121c7819 */ /* 0x100fe20000001213 */
[----:B------:R-:W-:Y:S01]  /*08d0*/  HADD2.F32 R252, -RZ, R252.H0_H0 ;  /* 0x200000fcfffc7230 */ /* 0x000fe20000004100 */
[----:B------:R-:W-:Y:S01]  /*08e0*/  MOV R16, R19 ;  /* 0x0000001300107202 */ /* 0x000fe20000000f00 */
[----:B------:R-:W-:Y:S01]  /*08f0*/  HADD2.F32 R250, -RZ, R250.H0_H0 ;  /* 0x200000fafffa7230 */ /* 0x000fe20000004100 */
[----:B------:R-:W-:-:S02]  /*0900*/  SHF.R.U32.HI R27, RZ, 0x10, R19 ;  /* 0x00000010ff1b7819 */ /* 0x000fc40000011613 */
[----:B------:R-:W-:Y:S02]  /*0910*/  SHF.R.U64 R26, R20, 0x10, R21 ;  /* 0x00000010141a7819 */ /* 0x000fe40000001215 */
[----:B------:R-:W-:Y:S02]  /*0920*/  MOV R19, R22 ;  /* 0x0000001600137202 */ /* 0x000fe40000000f00 */
[----:B------:R-:W-:Y:S01]  /*0930*/  SHF.R.U64 R20, R22, 0x10, R23 ;  /* 0x0000001016147819 */ /* 0x000fe20000001217 */
[----:B------:R-:W-:Y:S01]  /*0940*/  HADD2.F32 R22, -RZ, R112.H0_H0 ;  /* 0x20000070ff167230 */ /* 0x000fe20000004100 */
[----:B------:R-:W-:Y:S01]  /*0950*/  SHF.R.U32.HI R109, RZ, 0x10, R9 ;  /* 0x00000010ff6d7819 */ /* 0x000fe20000011609 */
[----:B------:R-:W-:Y:S01]  /*0960*/  IMAD.MOV.U32 R9, RZ, RZ, R12 ;  /* 0x000000ffff097224 */ /* 0x000fe200078e000c */
[--C-:B------:R-:W-:Y:S01]  /*0970*/  SHF.R.U32.HI R31, RZ, 0x10, R15.reuse ;  /* 0x00000010ff1f7819 */ /* 0x100fe2000001160f */
[----:B------:R-:W-:Y:S01]  /*0980*/  IMAD.MOV.U32 R12, RZ, RZ, R15 ;  /* 0x000000ffff0c7224 */ /* 0x000fe200078e000f */
[----:B------:R-:W-:Y:S01]  /*0990*/  STL [R1+0x80], R22 ;  /* 0x0000801601007387 */ /* 0x000fe20000100800 */
[----:B------:R-:W-:Y:S01]  /*09a0*/  IMAD.MOV.U32 R15, RZ, RZ, R18 ;  /* 0x000000ffff0f7224 */ /* 0x000fe200078e0012 */
[----:B------:R-:W-:Y:S01]  /*09b0*/  SHF.R.U32.HI R251, RZ, 0x10, R23 ;  /* 0x00000010fffb7819 */ /* 0x000fe20000011617 */
[--C-:B------:R-:W-:Y:S01]  /*09c0*/  IMAD.MOV.U32 R18, RZ, RZ, R21.reuse ;  /* 0x000000ffff127224 */ /* 0x100fe200078e0015 */
[----:B------:R0:W-:Y:S01]  /*09d0*/  STL [R1+0x7c], R4 ;  /* 0x00007c0401007387 */ /* 0x0001e20000100800 */
[----:B------:R-:W-:-:S02]  /*09e0*/  SHF.R.U32.HI R21, RZ, 0x10, R21 ;  /* 0x00000010ff157819 */ /* 0x000fc40000011615 */
[--C-:B------:R-:W-:Y:S01]  /*09f0*/  SHF.R.U64 R249, R24, 0x10, R25.reuse ;  /* 0x0000001018f97819 */ /* 0x100fe20000001219 */
[----:B------:R1:W-:Y:S01]  /*0a00*/  STL [R1+0x78], R2 ;  /* 0x0000780201007387 */ /* 0x0003e20000100800 */
[----:B------:R-:W-:Y:S01]  /*0a10*/  MOV R248, R25 ;  /* 0x0000001900f87202 */ /* 0x000fe20000000f00 */
[----:B------:R-:W-:Y:S01]  /*0a20*/  HADD2.F32 R251, -RZ, R251.H0_H0 ;  /* 0x200000fbfffb7230 */ /* 0x000fe20000004100 */
[----:B------:R-:W-:Y:S01]  /*0a30*/  SHF.R.U32.HI R247, RZ, 0x10, R25 ;  /* 0x00000010fff77819 */ /* 0x000fe20000011619 */
[----:B------:R2:W-:Y:S01]  /*0a40*/  STL [R1+0x74], R5 ;  /* 0x0000740501007387 */ /* 0x0005e20000100800 */
[----:B------:R-:W-:Y:S02]  /*0a50*/  HADD2.F32 R249, -RZ, R249.H0_H0 ;  /* 0x200000f9fff97230 */ /* 0x000fe40000004100 */
[----:B0-----:R-:W-:Y:S02]  /*0a60*/  HADD2.F32 R4, -RZ, R110.H0_H0 ;  /* 0x2000006eff047230 */ /* 0x001fe40000004100 */
[----:B------:R-:W-:-:S02]  /*0a70*/  HADD2.F32 R248, -RZ, R248.H0_H0 ;  /* 0x200000f8fff87230 */ /* 0x000fc40000004100 */
[----:B-1----:R-:W-:Y:S01]  /*0a80*/  HADD2.F32 R2, -RZ, R6.H0_H0 ;  /* 0x20000006ff027230 */ /* 0x002fe20000004100 */
[----:B------:R0:W-:Y:S01]  /*0a90*/  STL [R1+0x70], R4 ;  /* 0x0000700401007387 */ /* 0x0001e20000100800 */
[----:B------:R-:W-:Y:S02]  /*0aa0*/  HADD2.F32 R247, -RZ, R247.H0_H0 ;  /* 0x200000f7fff77230 */ /* 0x000fe40000004100 */
[----:B--2---:R-:W-:Y:S01]  /*0ab0*/  HADD2.F32 R5, -RZ, R109.H0_H0 ;  /* 0x2000006dff057230 */ /* 0x004fe20000004100 */
        /* <DEDUP_REMOVED lines=52> */
[----:B------:R2:W-:Y:S04]  /*0e00*/  STL [R1+0x4], R4 ;  /* 0x0000040401007387 */ /* 0x0005e80000100800 */
[----:B------:R2:W-:Y:S02]  /*0e10*/  STL [R1], R2 ;  /* 0x0000000201007387 */ /* 0x0005e40000100800 */
.L_x_2393:
[----:B------:R-:W-:-:S04]  /*0e20*/  IMAD.MOV.U32 R160, RZ, RZ, 0x4 ;  /* 0x00000004ffa07424 */ /* 0x000fc800078e00ff */
[CC--:B------:R-:W-:Y:S01]  /*0e30*/  IMAD.WIDE R162, R0.reuse, R160.reuse, c[0x0][0x1a0] ;  /* 0x0000680000a27625 */ /* 0x0c0fe200078e02a0 */
[----:B------:R-:W0:Y:S03]  /*0e40*/  S2R R164, SR_TID.X ;  /* 0x0000000000a47919 */ /* 0x000e260000002100 */
[C---:B------:R-:W-:Y:S01]  /*0e50*/  IMAD.WIDE R160, R0.reuse, R160, c[0x0][0x1a8] ;  /* 0x00006a0000a07625 */ /* 0x040fe200078e02a0 */
[----:B------:R1:W5:Y:S03]  /*0e60*/  LDG.E R188, [R162.64] ;  /* 0x00000004a2bc7981 */ /* 0x000366000c1e1900 */
[----:B------:R-:W-:Y:S01]  /*0e70*/  IMAD R28, R0, c[0x0][0x168], RZ ;  /* 0x00005a00001c7a24 */ /* 0x000fe200078e02ff */
[----:B------:R-:W-:Y:S01]  /*0e80*/  LOP3.LUT P3, RZ, R3, 0xffffffe0, RZ, 0xc0, !PT ;  /* 0xffffffe003ff7812 */ /* 0x000fe2000786c0ff */
[----:B--2---:R2:W5:Y:S01]  /*0e90*/  LDG.E R2, [R160.64] ;  /* 0x00000004a0027981 */ /* 0x004562000c1e1900 */
        /* <DEDUP_REMOVED lines=9> */
[C---:B------:R-:W-:Y:S01]  /*0f30*/  IMAD.SHL.U32 R186, R28.reuse, 0x4, RZ ;  /* 0x000000041cba7824 */ /* 0x040fe200078e00ff */
[----:B------:R-:W-:Y:S01]  /*0f40*/  SHF.L.U64.HI R5, R28, 0x2, RZ ;  /* 0x000000021c057819 */ /* 0x000fe200000102ff */
[----:B------:R-:W0:Y:S01]  /*0f50*/  LDC.U8 R166, c[0x0][0x1f0] ;  /* 0x00007c00ffa67b82 */ /* 0x000e220000000000 */
[----:B------:R-:W-:Y:S01]  /*0f60*/  ISETP.NE.AND.EX P3, PT, RZ, c[0x0][0x254], PT, P3 ;  /* 0x00009500ff007a0c */ /* 0x000fe20003f65330 */
[----:B------:R-:W2:Y:S04]  /*0f70*/  LDL R206, [R1+0x84] ;  /* 0x0000840001ce7983 */ /* 0x000ea80000100800 */
[----:B------:R-:W3:Y:S04]  /*0f80*/  LDL R199, [R1+0x80] ;  /* 0x0000800001c77983 */ /* 0x000ee80000100800 */
[----:B------:R-:W4:Y:S04]  /*0f90*/  LDL R198, [R1+0x7c] ;  /* 0x00007c0001c67983 */ /* 0x000f280000100800 */
[----:B------:R-:W-:Y:S01]  /*0fa0*/  @P3 IADD3 R160, P4, R186, c[0x0][0x198], RZ ;  /* 0x00006600baa03a10 */ /* 0x000fe20007f9e0ff */
[----:B------:R-:W2:Y:S03]  /*0fb0*/  LDL R196, [R1+0x78] ;  /* 0x0000780001c47983 */ /* 0x000ea60000100800 */
[----:B------:R-:W-:-:S05]  /*0fc0*/  @P3 IADD3.X R161, R5, c[0x0][0x19c], RZ, P4, !PT ;  /* 0x0000670005a13a10 */ /* 0x000fca00027fe4ff */
[----:B------:R1:W5:Y:S01]  /*0fd0*/  @P3 LDG.E R4, [R160.64] ;  /* 0x00000004a0043981 */ /* 0x000362000c1e1900 */
[----:B------:R-:W-:-:S04]  /*0fe0*/  ISETP.NE.U32.AND P3, PT, RZ, c[0x0][0x218], PT ;  /* 0x00008600ff007a0c */ /* 0x000fc80003f65070 */
[----:B------:R-:W-:-:S13]  /*0ff0*/  ISETP.NE.AND.EX P3, PT, RZ, c[0x0][0x21c], PT, P3 ;  /* 0x00008700ff007a0c */ /* 0x000fda0003f65330 */
[----:B-1----:R-:W-:-:S04]  /*1000*/  @P3 LEA R160, P4, R28, c[0x0][0x218], 0x4 ;  /* 0x000086001ca03a11 */ /* 0x002fc800078820ff */
[----:B------:R-:W-:-:S05]  /*1010*/  @P3 LEA.HI.X R161, R28, c[0x0][0x21c], RZ, 0x4, P4 ;  /* 0x000087001ca13a11 */ /* 0x000fca00020f24ff */
[----:B------:R1:W5:Y:S01]  /*1020*/  @P3 LDG.E.128 R104, [R160.64] ;  /* 0x00000004a0683981 */ /* 0x000362000c1e1d00 */
[----:B------:R-:W-:-:S04]  /*1030*/  IADD3 R186, P3, R186, c[0x0][0x190], RZ ;  /* 0x00006400baba7a10 */ /* 0x000fc80007f7e0ff */
[----:B------:R-:W-:Y:S02]  /*1040*/  IADD3.X R187, R5, c[0x0][0x194], RZ, P3, !PT ;  /* 0x0000650005bb7a10 */ /* 0x000fe40001ffe4ff */
[----:B------:R-:W-:Y:S01]  /*1050*/  LEA R164, P3, R28, c[0x0][0x188], 0x4 ;  /* 0x000062001ca47a11 */ /* 0x000fe200078620ff */
[----:B-1----:R-:W-:-:S03]  /*1060*/  IMAD.MOV.U32 R160, RZ, RZ, 0x10 ;  /* 0x00000010ffa07424 */ /* 0x002fc600078e00ff */
[----:B------:R-:W-:Y:S01]  /*1070*/  LEA.HI.X R165, R28, c[0x0][0x18c], RZ, 0x4, P3 ;  /* 0x000063001ca57a11 */ /* 0x000fe200018f24ff */
[----:B------:R1:W5:Y:S01]  /*1080*/  LDG.E R5, [R186.64] ;  /* 0x00000004ba057981 */ /* 0x000362000c1e1900 */
[----:B0-----:R-:W-:Y:S01]  /*1090*/  ISETP.NE.AND P3, PT, R166, RZ, PT ;  /* 0x000000ffa600720c */ /* 0x001fe20003f65270 */
[----:B------:R-:W-:-:S03]  /*10a0*/  IMAD.WIDE.U32 R160, R28, R160, c[0x0][0x208] ;  /* 0x000082001ca07625 */ /* 0x000fc600078e00a0 */
[----:B------:R-:W2:Y:S04]  /*10b0*/  LDG.E.128 R164, [R164.64] ;  /* 0x00000004a4a47981 */ /* 0x000ea8000c1e1d00 */
[----:B------:R-:W3:Y:S01]  /*10c0*/  LDG.E.128 R160, [R160.64] ;  /* 0x00000004a0a07981 */ /* 0x000ee2000c1e1d00 */
[----:B-----5:R-:W-:-:S05]  /*10d0*/  FSEL R6, R188, RZ, !P3 ;  /* 0x000000ffbc067208 */ /* 0x020fca0005800000 */
[--C-:B--2---:R-:W-:Y:S02]  /*10e0*/  FADD.FTZ R164, R164, -R6.reuse ;  /* 0x80000006a4a47221 */ /* 0x104fe40000010000 */
[--C-:B------:R-:W-:Y:S02]  /*10f0*/  FADD.FTZ R165, R165, -R6.reuse ;  /* 0x80000006a5a57221 */ /* 0x100fe40000010000 */
[--C-:B------:R-:W-:Y:S02]  /*1100*/  FADD.FTZ R166, R166, -R6.reuse ;  /* 0x80000006a6a67221 */ /* 0x100fe40000010000 */
[----:B------:R-:W-:Y:S02]  /*1110*/  FADD.FTZ R167, R167, -R6 ;  /* 0x80000006a7a77221 */ /* 0x000fe40000010000 */
        /* <DEDUP_REMOVED lines=23> */
[----:B-1----:R-:W-:Y:S02]  /*1290*/  FADD.FTZ R187, R161, R206 ;  /* 0x000000cea1bb7221 */ /* 0x002fe40000010000 */
[----:B------:R-:W-:Y:S02]  /*12a0*/  FFMA.FTZ R186, R214, R206, R160 ;  /* 0x000000ced6ba7223 */ /* 0x000fe400000100a0 */
.L_x_2352:
[----:B-1----:R-:W-:Y:S05]  /*12b0*/  BSYNC B1 ;  /* 0x0000000000017941 */ /* 0x002fea0003800000 */
.L_x_2351:
[----:B------:R-:W-:Y:S01]  /*12c0*/  ISETP.GE.U32.AND P3, PT, R3, 0x40, PT ;  /* 0x000000400300780c */ /* 0x000fe20003f66070 */
[----:B------:R-:W-:-:S12]  /*12d0*/  BSSY B1, `(.L_x_2353) ;  /* 0x000003b000017945 */ /* 0x000fd80003800000 */
[----:B------:R-:W-:Y:S05]  /*12e0*/  @!P3 BRA `(.L_x_2354) ;  /* 0x000003900000b947 */ /* 0x000fea0003800000 */
[----:B------:R-:W-:Y:S01]  /*12f0*/  ISETP.NE.U32.AND P3, PT, RZ, c[0x0][0x250], PT ;  /* 0x00009400ff007a0c */ /* 0x000fe20003f65070 */
[----:B------:R-:W2:Y:S01]  /*1300*/  LDL R224, [R1+0x74] ;  /* 0x0000740001e07983 */ /* 0x000ea20000100800 */
[C---:B------:R-:W-:Y:S02]  /*1310*/  SHF.L.U32 R198, R196.reuse, 0x2, RZ ;  /* 0x00000002c4c67819 */ /* 0x040fe400000006ff */
[----:B------:R-:W-:Y:S02]  /*1320*/  ISETP.NE.AND.EX P3, PT, RZ, c[0x0][0x254], PT, P3 ;  /* 0x00009500ff007a0c */ /* 0x000fe40003f65330 */
[----:B------:R-:W-:Y:S01]  /*1330*/  SHF.L.U64.HI R8, R196, 0x2, RZ ;  /* 0x00000002c4087819 */ /* 0x000fe200000102ff */
[----:B------:R-:W0:Y:S01]  /*1340*/  LDC.U8 R162, c[0x0][0x1f0] ;  /* 0x00007c00ffa27b82 */ /* 0x000e220000000000 */
[----:B------:R-:W3:Y:S04]  /*1350*/  LDL R213, [R1+0x70] ;  /* 0x0000700001d57983 */ /* 0x000ee80000100800 */
[----:B------:R-:W4:Y:S04]  /*1360*/  LDL R212, [R1+0x6c] ;  /* 0x00006c0001d47983 */ /* 0x000f280000100800 */
[----:B------:R-:W2:Y:S01]  /*1370*/  LDL R191, [R1+0x68] ;  /* 0x0000680001bf7983 */ /* 0x000ea20000100800 */
[----:B------:R-:W-:-:S04]  /*1380*/  @P3 IADD3 R160, P4, R198, c[0x0][0x198], RZ ;  /* 0x00006600c6a03a10 */ /* 0x000fc80007f9e0ff */
        /* <DEDUP_REMOVED lines=8> */
[----:B------:R-:W-:Y:S01]  /*1410*/  IADD3.X R199, R8, c[0x0][0x194], RZ, P3, !PT ;  /* 0x0000650008c77a10 */ /* 0x000fe20001ffe4ff */
[----:B------:R-:W-:Y:S01]  /*1420*/  IMAD.MOV.U32 R164, RZ, RZ, 0x10 ;  /* 0x00000010ffa47424 */ /* 0x000fe200078e00ff */
[----:B-1----:R-:W-:-:S03]  /*1430*/  LEA R160, P3, R196, c[0x0][0x188], 0x4 ;  /* 0x00006200c4a07a11 */ /* 0x002fc600078620ff */
[----:B------:R1:W5:Y:S01]  /*1440*/  LDG.E R8, [R198.64] ;  /* 0x00000004c6087981 */ /* 0x000362000c1e1900 */
[C---:B------:R-:W-:Y:S01]  /*1450*/  LEA.HI.X R161, R196.reuse, c[0x0][0x18c], RZ, 0x4, P3 ;  /* 0x00006300c4a17a11 */ /* 0x040fe200018f24ff */
[----:B------:R-:W-:Y:S01]  /*1460*/  IMAD.WIDE.U32 R164, R196, R164, c[0x0][0x208] ;  /* 0x00008200c4a47625 */ /* 0x000fe200078e00a4 */
[----:B0-----:R-:W-:-:S04]  /*1470*/  ISETP.NE.AND P3, PT, R162, RZ, PT ;  /* 0x000000ffa200720c */ /* 0x001fc80003f65270 */
[----:B------:R-:W2:Y:S04]  /*1480*/  LDG.E.128 R160, [R160.64] ;  /* 0x00000004a0a07981 */ /* 0x000ea8000c1e1d00 */
[----:B------:R-:W3:Y:S01]  /*1490*/  LDG.E.128 R164, [R164.64] ;  /* 0x00000004a4a47981 */ /* 0x000ee2000c1e1d00 */
[----:B-----5:R-:W-:Y:S02]  /*14a0*/  FSEL R177, R188, RZ, !P3 ;  /* 0x000000ffbcb17208 */ /* 0x020fe40005800000 */
[----:B------:R-:W-:-:S03]  /*14b0*/  IADD3 R196, R196, 0x20, RZ ;  /* 0x00000020c4c47810 */ /* 0x000fc60007ffe0ff */
[C---:B--2---:R-:W-:Y:S02]  /*14c0*/  FADD.FTZ R160, -R177.reuse, R160 ;  /* 0x000000a0b1a07221 */ /* 0x044fe40000010100 */
[C---:B------:R-:W-:Y:S02]  /*14d0*/  FADD.FTZ R161, -R177.reuse, R161 ;  /* 0x000000a1b1a17221 */ /* 0x040fe40000010100 */
[----:B------:R-:W-:Y:S02]  /*14e0*/  FMUL.FTZ R178, R2, R160 ;  /* 0x000000a002b27220 */ /* 0x000fe40000410000 */
[----:B---3--:R-:W-:Y:S02]  /*14f0*/  FMUL.FTZ R243, R224, R164 ;  /* 0x000000a4e0f37220 */ /* 0x008fe40000410000 */
[C---:B------:R-:W-:Y:S02]  /*1500*/  FADD.FTZ R162, -R177.reuse, R162 ;  /* 0x000000a2b1a27221 */ /* 0x040fe40000010100 */
[----:B------:R-:W-:-:S02]  /*1510*/  FADD.FTZ R163, -R177, R163 ;  /* 0x000000a3b1a37221 */ /* 0x000fc40000010100 */
[----:B------:R-:W-:Y:S02]  /*1520*/  FMUL.FTZ R177, R2, R161 ;  /* 0x000000a102b17220 */ /* 0x000fe40000410000 */
        /* <DEDUP_REMOVED lines=21> */
.L_x_2354:
[----:B-1----:R-:W-:Y:S05]  /*1680*/  BSYNC B1 ;  /* 0x0000000000017941 */ /* 0x002fea0003800000 */
.L_x_2353:
[----:B------:R-:W-:Y:S01]  /*1690*/  ISETP.GE.U32.AND P3, PT, R3, 0x60, PT ;  /* 0x000000600300780c */ /* 0x000fe20003f66070 */
[----:B------:R-:W-:-:S12]  /*16a0*/  BSSY B1, `(.L_x_2355) ;  /* 0x000003b000017945 */ /* 0x000fd80003800000 */
[----:B------:R-:W-:Y:S05]  /*16b0*/  @!P3 BRA `(.L_x_2356) ;  /* 0x000003900000b947 */ /* 0x000fea0003800000 */
[----:B------:R-:W-:Y:S01]  /*16c0*/  ISETP.NE.U32.AND P3, PT, RZ, c[0x0][0x250], PT ;  /* 0x00009400ff007a0c */ /* 0x000fe20003f65070 */
        /* <DEDUP_REMOVED lines=14> */
[----:B------:R-:W-:Y:S01]  /*17b0*/  @P3 LEA.HI.X R161, R196, c[0x0][0x21c], RZ, 0x4, P4 ;  /* 0x00008700c4a13a11 */ /* 0x000fe200020f24ff */
[----:B------:R-:W-:-:S04]  /*17c0*/  HFMA2.MMA R164, -RZ, RZ, 0, 9.5367431640625e-07 ;  /* 0x00000010ffa47435 */ /* 0x000fc800000001ff */
[----:B------:R1:W5:Y:S01]  /*17d0*/  @P3 LDG.E.128 R112, [R160.64] ;  /* 0x00000004a0703981 */ /* 0x000362000c1e1d00 */
[----:B------:R-:W-:-:S04]  /*17e0*/  IADD3 R198, P3, R198, c[0x0][0x190], RZ ;  /* 0x00006400c6c67a10 */ /* 0x000fc80007f7e0ff */
[----:B------:R-:W-:Y:S02]  /*17f0*/  IADD3.X R199, R10, c[0x0][0x194], RZ, P3, !PT ;  /* 0x000065000ac77a10 */ /* 0x000fe40001ffe4ff */
[C---:B-1----:R-:W-:Y:S01]  /*1800*/  LEA R160, P3, R196.reuse, c[0x0][0x188], 0x4 ;  /* 0x00006200c4a07a11 */ /* 0x042fe200078620ff */
[C---:B------:R-:W-:Y:S02]  /*1810*/  IMAD.WIDE.U32 R164, R196.reuse, R164, c[0x0][0x208] ;  /* 0x00008200c4a47625 */ /* 0x040fe400078e00a4 */
[----:B------:R1:W5:Y:S01]  /*1820*/  LDG.E R10, [R198.64] ;  /* 0x00000004c60a7981 */ /* 0x000362000c1e1900 */
[----:B------:R-:W-:Y:S02]  /*1830*/  LEA.HI.X R161, R196, c[0x0][0x18c], RZ, 0x4, P3 ;  /* 0x00006300c4a17a11 */ /* 0x000fe400018f24ff */
[----:B0-----:R-:W-:Y:S01]  /*1840*/  ISETP.NE.AND P3, PT, R162, RZ, PT ;  /* 0x000000ffa200720c */ /* 0x001fe20003f65270 */
[----:B------:R-:W2:Y:S04]  /*1850*/  LDG.E.128 R164, [R164.64] ;  /* 0x00000004a4a47981 */ /* 0x000ea8000c1e1d00 */
[----:B------:R-:W3:Y:S01]  /*1860*/  LDG.E.128 R160, [R160.64] ;  /* 0x00000004a0a07981 */ /* 0x000ee2000c1e1d00 */
[----:B-----5:R-:W-:-:S02]  /*1870*/  FSEL R175, R188, RZ, !P3 ;  /* 0x000000ffbcaf7208 */ /* 0x020fc40005800000 */
[----:B------:R-:W-:Y:S01]  /*1880*/  IADD3 R196, R196, 0x20, RZ ;  /* 0x00000020c4c47810 */ /* 0x000fe20007ffe0ff */
[----:B--2---:R-:W-:Y:S02]  /*1890*/  FMUL.FTZ R241, R223, R164 ;  /* 0x000000a4dff17220 */ /* 0x004fe40000410000 */
[C---:B---3--:R-:W-:Y:S02]  /*18a0*/  FADD.FTZ R160, -R175.reuse, R160 ;  /* 0x000000a0afa07221 */ /* 0x048fe40000010100 */
[C---:B------:R-:W-:Y:S02]  /*18b0*/  FADD.FTZ R161, -R175.reuse, R161 ;  /* 0x000000a1afa17221 */ /* 0x040fe40000010100 */
[----:B------:R-:W-:Y:S02]  /*18c0*/  FMUL.FTZ R176, R2, R160 ;  /* 0x000000a002b07220 */ /* 0x000fe40000410000 */
        /* <DEDUP_REMOVED lines=24> */
.L_x_2356:
[----:B-1----:R-:W-:Y:S05]  /*1a50*/  BSYNC B1 ;  /* 0x0000000000017941 */ /* 0x002fea0003800000 */
.L_x_2355:
        /* <DEDUP_REMOVED lines=60> */
.L_x_2358:
[----:B-1----:R-:W-:Y:S05]  /*1e20*/  BSYNC B1 ;  /* 0x0000000000017941 */ /* 0x002fea0003800000 */
.L_x_2357:
        /* <DEDUP_REMOVED lines=33> */
[----:B------:R-:W-:Y:S02]  /*2040*/  FADD.FTZ R161, -R171, R161 ;  /* 0x000000a1aba17221 */ /* 0x000fe40000010100 */
        /* <DEDUP_REMOVED lines=26> */
.L_x_2360:
[----:B-1----:R-:W-:Y:S05]  /*21f0*/  BSYNC B1 ;  /* 0x0000000000017941 */ /* 0x002fea0003800000 */
.L_x_2359:
        /* <DEDUP_REMOVED lines=60> */
.L_x_2362:
[----:B-1----:R-:W-:Y:S05]  /*25c0*/  BSYNC B1 ;  /* 0x0000000000017941 */ /* 0x002fea0003800000 */
.L_x_2361:
[----:B------:R-:W-:Y:S01]  /*25d0*/  BSSY B1, `(.L_x_2363) ;  /* 0x000003b000017945 */ /* 0x000fe20003800000 */
        /* <DEDUP_REMOVED lines=58> */
.L_x_2364:
[----:B-1----:R-:W-:Y:S05]  /*2980*/  BSYNC B1 ;  /* 0x0000000000017941 */ /* 0x002fea0003800000 */
.L_x_2363:
[----:B------:R-:W-:Y:S01]  /*2990*/  BSSY B1, `(.L_x_2365) ;  /* 0x000003b000017945 */ /* 0x000fe20003800000 */
[----:B------:R-:W-:Y:S05]  /*29a0*/  @!P1 BRA `(.L_x_2366) ;  /* 0x0000039000009947 */ /* 0x000fea0003800000 */
[----:B------:R-:W-:Y:S01]  /*29b0*/  ISETP.NE.U32.AND P3, PT, RZ, c[0x0][0x250], PT ;  /* 0x00009400ff007a0c */ /* 0x000fe20003f65070 */
[----:B------:R-:W2:Y:S03]  /*29c0*/  LDL R195, [R1+0x14] ;  /* 0x0000140001c37983 */ /* 0x000ea60000100800 */
[----:B------:R-:W-:Y:S01]  /*29d0*/  ISETP.NE.AND.EX P3, PT, RZ, c[0x0][0x254], PT, P3 ;  /* 0x00009500ff007a0c */ /* 0x000fe20003f65330 */
[----:B------:R-:W3:Y:S01]  /*29e0*/  LDL R199, [R1+0x10] ;  /* 0x0000100001c77983 */ /* 0x000ee20000100800 */
[----:B------:R-:W-:-:S02]  /*29f0*/  SHF.L.U32 R160, R196, 0x2, RZ ;  /* 0x00000002c4a07819 */ /* 0x000fc400000006ff */
[----:B------:R-:W-:Y:S01]  /*2a00*/  SHF.L.U64.HI R30, R196, 0x2, RZ ;  /* 0x00000002c41e7819 */ /* 0x000fe200000102ff */
[----:B------:R-:W0:Y:S01]  /*2a10*/  LDC.U8 R161, c[0x0][0x1f0] ;  /* 0x00007c00ffa17b82 */ /* 0x000e220000000000 */
[----:B------:R-:W4:Y:S04]  /*2a20*/  LDL R198, [R1+0xc] ;  /* 0x00000c0001c67983 */ /* 0x000f280000100800 */
[----:B------:R-:W2:Y:S03]  /*2a30*/  LDL R182, [R1+0x8] ;  /* 0x0000080001b67983 */ /* 0x000ea60000100800 */
[----:B------:R-:W-:-:S04]  /*2a40*/  @P3 IADD3 R20, P4, R160, c[0x0][0x198], RZ ;  /* 0x00006600a0143a10 */ /* 0x000fc80007f9e0ff */
[----:B------:R-:W-:-:S05]  /*2a50*/  @P3 IADD3.X R21, R30, c[0x0][0x19c], RZ, P4, !PT ;  /* 0x000067001e153a10 */ /* 0x000fca00027fe4ff */
[----:B------:R1:W5:Y:S01]  /*2a60*/  @P3 LDG.E R19, [R20.64] ;  /* 0x0000000414133981 */ /* 0x000362000c1e1900 */
[----:B------:R-:W-:-:S04]  /*2a70*/  ISETP.NE.U32.AND P3, PT, RZ, c[0x0][0x218], PT ;  /* 0x00008600ff007a0c */ /* 0x000fc80003f65070 */
[----:B------:R-:W-:-:S13]  /*2a80*/  ISETP.NE.AND.EX P3, PT, RZ, c[0x0][0x21c], PT, P3 ;  /* 0x00008700ff007a0c */ /* 0x000fda0003f65330 */
[----:B-1----:R-:W-:-:S04]  /*2a90*/  @P3 LEA R20, P4, R196, c[0x0][0x218], 0x4 ;  /* 0x00008600c4143a11 */ /* 0x002fc800078820ff */
[----:B------:R-:W-:-:S05]  /*2aa0*/  @P3 LEA.HI.X R21, R196, c[0x0][0x21c], RZ, 0x4, P4 ;  /* 0x00008700c4153a11 */ /* 0x000fca00020f24ff */
[----:B------:R1:W5:Y:S02]  /*2ab0*/  @P3 LDG.E.128 R140, [R20.64] ;  /* 0x00000004148c3981 */ /* 0x000364000c1e1d00 */
[----:B-1----:R-:W-:-:S04]  /*2ac0*/  IADD3 R20, P3, R160, c[0x0][0x190], RZ ;  /* 0x00006400a0147a10 */ /* 0x002fc80007f7e0ff */
[----:B------:R-:W-:Y:S02]  /*2ad0*/  IADD3.X R21, R30, c[0x0][0x194], RZ, P3, !PT ;  /* 0x000065001e157a10 */ /* 0x000fe40001ffe4ff */
[C---:B------:R-:W-:Y:S01]  /*2ae0*/  LEA R164, P3, R196.reuse, c[0x0][0x188], 0x4 ;  /* 0x00006200c4a47a11 */ /* 0x040fe200078620ff */
[----:B------:R-:W-:Y:S02]  /*2af0*/  IMAD.MOV.U32 R160, RZ, RZ, 0x10 ;  /* 0x00000010ffa07424 */ /* 0x000fe400078e00ff */
[----:B------:R1:W5:Y:S01]  /*2b00*/  LDG.E R20, [R20.64] ;  /* 0x0000000414147981 */ /* 0x000362000c1e1900 */
[C---:B------:R-:W-:Y:S02]  /*2b10*/  LEA.HI.X R165, R196.reuse, c[0x0][0x18c], RZ, 0x4, P3 ;  /* 0x00006300c4a57a11 */ /* 0x040fe400018f24ff */
[----:B0-----:R-:W-:Y:S01]  /*2b20*/  ISETP.NE.AND P3, PT, R161, RZ, PT ;  /* 0x000000ffa100720c */ /* 0x001fe20003f65270 */
[----:B------:R-:W-:-:S03]  /*2b30*/  IMAD.WIDE.U32 R160, R196, R160, c[0x0][0x208] ;  /* 0x00008200c4a07625 */ /* 0x000fc600078e00a0 */
[----:B------:R-:W2:Y:S04]  /*2b40*/  LDG.E.128 R164, [R164.64] ;  /* 0x00000004a4a47981 */ /* 0x000ea8000c1e1d00 */
[----:B------:R-:W3:Y:S01]  /*2b50*/  LDG.E.128 R160, [R160.64] ;  /* 0x00000004a0a07981 */ /* 0x000ee2000c1e1d00 */
[----:B-----5:R-:W-:Y:S02]  /*2b60*/  FSEL R30, R188, RZ, !P3 ;  /* 0x000000ffbc1e7208 */ /* 0x020fe40005800000 */
[----:B------:R-:W-:-:S03]  /*2b70*/  IADD3 R196, R196, 0x20, RZ ;  /* 0x00000020c4c47810 */ /* 0x000fc60007ffe0ff */
[C---:B--2---:R-:W-:Y:S02]  /*2b80*/  FADD.FTZ R164, -R30.reuse, R164 ;  /* 0x000000a41ea47221 */ /* 0x044fe40000010100 */
[C---:B-1----:R-:W-:Y:S02]  /*2b90*/  FADD.FTZ R21, -R30.reuse, R165 ;  /* 0x000000a51e157221 */ /* 0x042fe40000010100 */
[C---:B------:R-:W-:Y:S02]  /*2ba0*/  FADD.FTZ R166, -R30.reuse, R166 ;  /* 0x000000a61ea67221 */ /* 0x040fe40000010100 */
[----:B------:R-:W-:Y:S02]  /*2bb0*/  FADD.FTZ R167, -R30, R167 ;  /* 0x000000a71ea77221 */ /* 0x000fe40000010100 */
[----:B------:R-:W-:Y:S02]  /*2bc0*/  FMUL.FTZ R30, R2, R164 ;  /* 0x000000a4021e7220 */ /* 0x000fe40000410000 */
[----:B---3--:R-:W-:-:S02]  /*2bd0*/  FMUL.FTZ R231, R195, R160 ;  /* 0x000000a0c3e77220 */ /* 0x008fc40000410000 */
        /* <DEDUP_REMOVED lines=22> */
.L_x_2366:
[----:B------:R-:W-:Y:S05]  /*2d40*/  BSYNC B1 ;  /* 0x0000000000017941 */ /* 0x000fea0003800000 */
.L_x_2365:
[----:B------:R-:W-:Y:S01]  /*2d50*/  BSSY B1, `(.L_x_2367) ;  /* 0x0000039000017945 */ /* 0x000fe20003800000 */
[----:B------:R-:W-:Y:S05]  /*2d60*/  @!P2 BRA `(.L_x_2368) ;  /* 0x000003700000a947 */ /* 0x000fea0003800000 */
[----:B------:R-:W-:Y:S01]  /*2d70*/  ISETP.NE.U32.AND P3, PT, RZ, c[0x0][0x250], PT ;  /* 0x00009400ff007a0c */ /* 0x000fe20003f65070 */
[----:B------:R-:W2:Y:S03]  /*2d80*/  LDL R199, [R1+0x4] ;  /* 0x0000040001c77983 */ /* 0x000ea60000100800 */
[----:B------:R-:W-:Y:S01]  /*2d90*/  ISETP.NE.AND.EX P3, PT, RZ, c[0x0][0x254], PT, P3 ;  /* 0x00009500ff007a0c */ /* 0x000fe20003f65330 */
[C---:B------:R-:W-:Y:S01]  /*2da0*/  IMAD.SHL.U32 R160, R196.reuse, 0x4, RZ ;  /* 0x00000004c4a07824 */ /* 0x040fe200078e00ff */
[----:B------:R-:W-:Y:S01]  /*2db0*/  SHF.L.U64.HI R23, R196, 0x2, RZ ;  /* 0x00000002c4177819 */ /* 0x000fe200000102ff */
[----:B------:R-:W3:Y:S10]  /*2dc0*/  LDL R198, [R1] ;  /* 0x0000000001c67983 */ /* 0x000ef40000100800 */
[----:B------:R-:W-:-:S04]  /*2dd0*/  @P3 IADD3 R24, P4, R160, c[0x0][0x198], RZ ;  /* 0x00006600a0183a10 */ /* 0x000fc80007f9e0ff */
[----:B------:R-:W-:-:S05]  /*2de0*/  @P3 IADD3.X R25, R23, c[0x0][0x19c], RZ, P4, !PT ;  /* 0x0000670017193a10 */ /* 0x000fca00027fe4ff */
[----:B------:R0:W5:Y:S01]  /*2df0*/  @P3 LDG.E R22, [R24.64] ;  /* 0x0000000418163981 */ /* 0x000162000c1e1900 */
[----:B------:R-:W-:-:S04]  /*2e00*/  ISETP.NE.U32.AND P3, PT, RZ, c[0x0][0x218], PT ;  /* 0x00008600ff007a0c */ /* 0x000fc80003f65070 */
[----:B------:R-:W-:Y:S01]  /*2e10*/  ISETP.NE.AND.EX P3, PT, RZ, c[0x0][0x21c], PT, P3 ;  /* 0x00008700ff007a0c */ /* 0x000fe20003f65330 */
[----:B------:R-:W1:-:S12]  /*2e20*/  LDC.U8 R161, c[0x0][0x1f0] ;  /* 0x00007c00ffa17b82 */ /* 0x000e580000000000 */
[----:B0-----:R-:W-:-:S04]  /*2e30*/  @P3 LEA R24, P4, R196, c[0x0][0x218], 0x4 ;  /* 0x00008600c4183a11 */ /* 0x001fc800078820ff */
[----:B------:R-:W-:-:S05]  /*2e40*/  @P3 LEA.HI.X R25, R196, c[0x0][0x21c], RZ, 0x4, P4 ;  /* 0x00008700c4193a11 */ /* 0x000fca00020f24ff */
[----:B------:R0:W5:Y:S02]  /*2e50*/  @P3 LDG.E.128 R144, [R24.64] ;  /* 0x0000000418903981 */ /* 0x000164000c1e1d00 */
[----:B0-----:R-:W-:Y:S01]  /*2e60*/  IADD3 R24, P3, R160, c[0x0][0x190], RZ ;  /* 0x00006400a0187a10 */ /* 0x001fe20007f7e0ff */
[----:B------:R-:W-:-:S03]  /*2e70*/  HFMA2.MMA R160, -RZ, RZ, 0, 9.5367431640625e-07 ;  /* 0x00000010ffa07435 */ /* 0x000fc600000001ff */
[----:B------:R-:W-:Y:S02]  /*2e80*/  IADD3.X R25, R23, c[0x0][0x194], RZ, P3, !PT ;  /* 0x0000650017197a10 */ /* 0x000fe40001ffe4ff */
[----:B------:R-:W-:-:S03]  /*2e90*/  LEA R164, P3, R196, c[0x0][0x188], 0x4 ;  /* 0x00006200c4a47a11 */ /* 0x000fc600078620ff */
[----:B------:R0:W5:Y:S01]  /*2ea0*/  LDG.E R23, [R24.64] ;  /* 0x0000000418177981 */ /* 0x000162000c1e1900 */
[C---:B------:R-:W-:Y:S02]  /*2eb0*/  LEA.HI.X R165, R196.reuse, c[0x0][0x18c], RZ, 0x4, P3 ;  /* 0x00006300c4a57a11 */ /* 0x040fe400018f24ff */
[----:B-1----:R-:W-:Y:S01]  /*2ec0*/  ISETP.NE.AND P3, PT, R161, RZ, PT ;  /* 0x000000ffa100720c */ /* 0x002fe20003f65270 */
[----:B------:R-:W-:-:S03]  /*2ed0*/  IMAD.WIDE.U32 R160, R196, R160, c[0x0][0x208] ;  /* 0x00008200c4a07625 */ /* 0x000fc600078e00a0 */
[----:B------:R-:W0:Y:S01]  /*2ee0*/  LDG.E.128 R164, [R164.64] ;  /* 0x00000004a4a47981 */ /* 0x000e22000c1e1d00 */
[----:B-----5:R-:W-:-:S03]  /*2ef0*/  FSEL R181, R188, RZ, !P3 ;  /* 0x000000ffbcb57208 */ /* 0x020fc60005800000 */
[----:B------:R-:W2:Y:S01]  /*2f00*/  LDG.E.128 R160, [R160.64] ;  /* 0x00000004a0a07981 */ /* 0x000ea2000c1e1d00 */
[----:B------:R-:W-:Y:S01]  /*2f10*/  IADD3 R196, R196, 0x20, RZ ;  /* 0x00000020c4c47810 */ /* 0x000fe20007ffe0ff */
[C---:B0-----:R-:W-:Y:S02]  /*2f20*/  FADD.FTZ R24, -R181.reuse, R164 ;  /* 0x000000a4b5187221 */ /* 0x041fe40000010100 */
[----:B------:R-:W-:Y:S02]  /*2f30*/  FADD.FTZ R25, -R181, R165 ;  /* 0x000000a5b5197221 */ /* 0x000fe40000010100 */
[----:B------:R-:W-:Y:S02]  /*2f40*/  FMUL.FTZ R24, R2, R24 ;  /* 0x0000001802187220 */ /* 0x000fe40000410000 */
[----:B--2---:R-:W-:Y:S02]  /*2f50*/  FMUL.FTZ R229, R199, R160 ;  /* 0x000000a0c7e57220 */ /* 0x004fe40000410000 */
[----:B------:R-:W-:-:S02]  /*2f60*/  FADD.FTZ R166, -R181, R166 ;  /* 0x000000a6b5a67221 */ /* 0x000fc40000010100 */
[----:B------:R-:W-:Y:S02]  /*2f70*/  FMUL.FTZ R25, R2, R25 ;  /* 0x0000001902197220 */ /* 0x000fe40000410000 */
[----:B---3--:R-:W-:Y:S02]  /*2f80*/  FMUL.FTZ R217, R198, R161 ;  /* 0x000000a1c6d97220 */ /* 0x008fe40000410000 */
        /* <DEDUP_REMOVED lines=21> */
.L_x_2368:
[----:B------:R-:W-:Y:S05]  /*30e0*/  BSYNC B1 ;  /* 0x0000000000017941 */ /* 0x000fea0003800000 */
.L_x_2367:
[----:B------:R-:W-:Y:S01]  /*30f0*/  ISETP.GE.U32.AND P3, PT, R3, 0x140, PT ;  /* 0x000001400300780c */ /* 0x000fe20003f66070 */
[----:B------:R-:W-:-:S12]  /*3100*/  BSSY B1, `(.L_x_2369) ;  /* 0x0000036000017945 */ /* 0x000fd80003800000 */
[----:B------:R-:W-:Y:S05]  /*3110*/  @!P3 BRA `(.L_x_2370) ;  /* 0x000003400000b947 */ /* 0x000fea0003800000 */
[----:B------:R-:W-:Y:S01]  /*3120*/  ISETP.NE.U32.AND P3, PT, RZ, c[0x0][0x250], PT ;  /* 0x00009400ff007a0c */ /* 0x000fe20003f65070 */
[----:B------:R-:W-:Y:S01]  /*3130*/  IMAD.SHL.U32 R192, R196, 0x4, RZ ;  /* 0x00000004c4c07824 */ /* 0x000fe200078e00ff */
[----:B------:R-:W-:Y:S02]  /*3140*/  SHF.R.U32.HI R27, RZ, 0x1e, R196 ;  /* 0x0000001eff1b7819 */ /* 0x000fe400000116c4 */
[----:B------:R-:W-:-:S13]  /*3150*/  ISETP.NE.AND.EX P3, PT, RZ, c[0x0][0x254], PT, P3 ;  /* 0x00009500ff007a0c */ /* 0x000fda0003f65330 */
[----:B------:R-:W-:-:S04]  /*3160*/  @P3 IADD3 R160, P4, R192, c[0x0][0x198], RZ ;  /* 0x00006600c0a03a10 */ /* 0x000fc80007f9e0ff */
[----:B------:R-:W-:Y:S01]  /*3170*/  @P3 IADD3.X R161, R27, c[0x0][0x19c], RZ, P4, !PT ;  /* 0x000067001ba13a10 */ /* 0x000fe200027fe4ff */
[----:B------:R-:W0:Y:S04]  /*3180*/  LDC.U8 R162, c[0x0][0x1f0] ;  /* 0x00007c00ffa27b82 */ /* 0x000e280000000000 */
[----:B------:R1:W5:Y:S01]  /*3190*/  @P3 LDG.E R26, [R160.64] ;  /* 0x00000004a01a3981 */ /* 0x000362000c1e1900 */
[----:B------:R-:W-:-:S04]  /*31a0*/  ISETP.NE.U32.AND P3, PT, RZ, c[0x0][0x218], PT ;  /* 0x00008600ff007a0c */ /* 0x000fc80003f65070 */
[----:B------:R-:W-:-:S13]  /*31b0*/  ISETP.NE.AND.EX P3, PT, RZ, c[0x0][0x21c], PT, P3 ;  /* 0x00008700ff007a0c */ /* 0x000fda0003f65330 */
[----:B-1----:R-:W-:-:S04]  /*31c0*/  @P3 LEA R160, P4, R196, c[0x0][0x218], 0x4 ;  /* 0x00008600c4a03a11 */ /* 0x002fc800078820ff */
[----:B------:R-:W-:-:S05]  /*31d0*/  @P3 LEA.HI.X R161, R196, c[0x0][0x21c], RZ, 0x4, P4 ;  /* 0x00008700c4a13a11 */ /* 0x000fca00020f24ff */
[----:B------:R1:W5:Y:S01]  /*31e0*/  @P3 LDG.E.128 R148, [R160.64] ;  /* 0x00000004a0943981 */ /* 0x000362000c1e1d00 */
[----:B0-----:R-:W-:Y:S01]  /*31f0*/  ISETP.NE.AND P3, PT, R162, RZ, PT ;  /* 0x000000ffa200720c */ /* 0x001fe20003f65270 */
[----:B------:R-:W-:-:S03]  /*3200*/  IMAD.MOV.U32 R164, RZ, RZ, 0x10 ;  /* 0x00000010ffa47424 */ /* 0x000fc600078e00ff */
[----:B-----5:R-:W-:Y:S01]  /*3210*/  FSEL R188, R188, RZ, !P3 ;  /* 0x000000ffbcbc7208 */ /* 0x020fe20005800000 */
[----:B------:R-:W-:Y:S01]  /*3220*/  IMAD.WIDE.U32 R164, R196, R164, c[0x0][0x208] ;  /* 0x00008200c4a47625 */ /* 0x000fe200078e00a4 */
[----:B------:R-:W-:-:S04]  /*3230*/  IADD3 R192, P3, R192, c[0x0][0x190], RZ ;  /* 0x00006400c0c07a10 */ /* 0x000fc80007f7e0ff */
[----:B------:R-:W-:Y:S01]  /*3240*/  IADD3.X R193, R27, c[0x0][0x194], RZ, P3, !PT ;  /* 0x000065001bc17a10 */ /* 0x000fe20001ffe4ff */
[----:B------:R-:W2:Y:S01]  /*3250*/  LDG.E.128 R164, [R164.64] ;  /* 0x00000004a4a47981 */ /* 0x000ea2000c1e1d00 */
[----:B-1----:R-:W-:-:S03]  /*3260*/  LEA R160, P3, R196, c[0x0][0x188], 0x4 ;  /* 0x00006200c4a07a11 */ /* 0x002fc600078620ff */
[----:B------:R0:W5:Y:S01]  /*3270*/  LDG.E R27, [R192.64] ;  /* 0x00000004c01b7981 */ /* 0x000162000c1e1900 */
[----:B------:R-:W-:-:S06]  /*3280*/  LEA.HI.X R161, R196, c[0x0][0x18c], RZ, 0x4, P3 ;  /* 0x00006300c4a17a11 */ /* 0x000fcc00018f24ff */
[----:B------:R-:W3:Y:S01]  /*3290*/  LDG.E.128 R160, [R160.64] ;  /* 0x00000004a0a07981 */ /* 0x000ee2000c1e1d00 */
[----:B--2---:R-:W-:Y:S02]  /*32a0*/  FMUL.FTZ R227, R250, R164 ;  /* 0x000000a4fae37220 */ /* 0x004fe40000410000 */
[----:B------:R-:W-:Y:S02]  /*32b0*/  FMUL.FTZ R216, R249, R165 ;  /* 0x000000a5f9d87220 */ /* 0x000fe40000410000 */
[C---:B---3--:R-:W-:Y:S02]  /*32c0*/  FADD.FTZ R160, -R188.reuse, R160 ;  /* 0x000000a0bca07221 */ /* 0x048fe40000010100 */
[----:B------:R-:W-:Y:S02]  /*32d0*/  FADD.FTZ R161, -R188, R161 ;  /* 0x000000a1bca17221 */ /* 0x000fe40000010100 */
[----:B------:R-:W-:Y:S02]  /*32e0*/  FMUL.FTZ R246, R2, R160 ;  /* 0x000000a002f67220 */ /* 0x000fe40000410000 */
[----:B------:R-:W-:-:S02]  /*32f0*/  FADD.FTZ R162, -R188, R162 ;  /* 0x000000a2bca27221 */ /* 0x000fc40000010100 */
[----:B------:R-:W-:Y:S02]  /*3300*/  FMUL.FTZ R245, R2, R161 ;  /* 0x000000a102f57220 */ /* 0x000fe40000410000 */
[----:B------:R-:W-:Y:S02]  /*3310*/  FADD.FTZ R187, R187, R227 ;  /* 0x000000e3bbbb7221 */ /* 0x000fe40000010000 */
[----:B------:R-:W-:Y:S02]  /*3320*/  FFMA.FTZ R186, R246, R227, R186 ;  /* 0x000000e3f6ba7223 */ /* 0x000fe400000100ba */
[----:B------:R-:W-:Y:S02]  /*3330*/  FADD.FTZ R163, -R188, R163 ;  /* 0x000000a3bca37221 */ /* 0x000fe40000010100 */
[----:B------:R-:W-:Y:S02]  /*3340*/  FMUL.FTZ R226, R2, R162 ;  /* 0x000000a202e27220 */ /* 0x000fe40000410000 */
[----:B0-----:R-:W-:-:S02]  /*3350*/  FMUL.FTZ R193, R248, R166 ;  /* 0x000000a6f8c17220 */ /* 0x001fc40000410000 */
        /* <DEDUP_REMOVED lines=16> */
.L_x_2370:
[----:B------:R-:W-:Y:S05]  /*3460*/  BSYNC B1 ;  /* 0x0000000000017941 */ /* 0x000fea0003800000 */
.L_x_2369:
[----:B------:R-:W-:Y:S05]  /*3470*/  BRA.DIV ~URZ, `(.L_x_2371) ;  /* 0x00003ec27f007947 */ /* 0x000fea000b800000 */
[----:B------:R0:W1:Y:S02]  /*3480*/  SHFL.BFLY PT, R163, R187, 0x1, 0x1f ;  /* 0x0c201f00bba37f89 */ /* 0x00006400000e0000 */
.L_x_2394:
        /* <DEDUP_REMOVED lines=18> */
.L_x_2395:
        /* <DEDUP_REMOVED lines=9> */
[----:B-1----:R-:W-:Y:S01]  /*3640*/  HFMA2.MMA R186, -RZ, RZ, 0, 9.5367431640625e-07 ;  /* 0x00000010ffba7435 */ /* 0x002fe200000001ff */
[----:B------:R-:W-:Y:S02]  /*3650*/  LOP3.LUT P4, RZ, R4, 0xff, RZ, 0xc0, !PT ;  /* 0x000000ff04ff7812 */ /* 0x000fe4000788c0ff */
[----:B------:R-:W-:Y:S02]  /*3660*/  FSEL R163, R166, RZ, !P3 ;  /* 0x000000ffa6a37208 */ /* 0x000fe40005800000 */
[----:B------:R-:W-:Y:S02]  /*3670*/  ISETP.NE.U32.AND P3, PT, RZ, c[0x0][0x218], PT ;  /* 0x00008600ff007a0c */ /* 0x000fe40003f65070 */
[----:B------:R-:W-:Y:S01]  /*3680*/  ISETP.NE.U32.AND P5, PT, RZ, c[0x0][0x250], PT ;  /* 0x00009400ff007a0c */ /* 0x000fe20003fa5070 */
[-CC-:B------:R-:W-:Y:S01]  /*3690*/  FFMA.FTZ R160, R6, R167.reuse, R163.reuse ;  /* 0x000000a706a07223 */ /* 0x180fe200000100a3 */
[----:B------:R-:W-:Y:S01]  /*36a0*/  ISETP.NE.AND.EX P3, PT, RZ, c[0x0][0x21c], PT, P3 ;  /* 0x00008700ff007a0c */ /* 0x000fe20003f65330 */
[----:B------:R-:W-:Y:S01]  /*36b0*/  FFMA.FTZ R162, R244, R167, R163 ;  /* 0x000000a7f4a27223 */ /* 0x000fe200000100a3 */
[----:B------:R-:W-:Y:S01]  /*36c0*/  ISETP.NE.AND.EX P5, PT, RZ, c[0x0][0x254], PT, P5 ;  /* 0x00009500ff007a0c */ /* 0x000fe20003fa5350 */
[----:B------:R-:W-:Y:S01]  /*36d0*/  FADD.FTZ R160, R29, -R160 ;  /* 0x800000a01da07221 */ /* 0x000fe20000010000 */
[----:B------:R-:W-:Y:S01]  /*36e0*/  LOP3.LUT P6, RZ, R4, 0xff00, RZ, 0xc0, !PT ;  /* 0x0000ff0004ff7812 */ /* 0x000fe200078cc0ff */
[----:B------:R-:W-:-:S02]  /*36f0*/  FADD.FTZ R162, R215, -R162 ;  /* 0x800000a2d7a27221 */ /* 0x000fc40000010000 */
[C---:B------:R-:W-:Y:S02]  /*3700*/  FMUL.FTZ R161, R2.reuse, R160 ;  /* 0x000000a002a17220 */ /* 0x040fe40000410000 */
[----:B------:R-:W-:-:S04]  /*3710*/  FMUL.FTZ R162, R2, R162 ;  /* 0x000000a202a27220 */ /* 0x000fc80000410000 */
[----:B------:R-:W-:Y:S02]  /*3720*/  @P3 FADD.FTZ R161, R104, R161 ;  /* 0x000000a168a13221 */ /* 0x000fe40000010000 */
[----:B------:R-:W-:Y:S02]  /*3730*/  @P3 FADD.FTZ R162, R106, R162 ;  /* 0x000000a26aa23221 */ /* 0x000fe40000010000 */
[----:B------:R-:W-:-:S05]  /*3740*/  FMUL.FTZ R165, R161, c[0x0][0x1e8] ;  /* 0x00007a00a1a57a20 */ /* 0x000fca0000410000 */
[----:B------:R-:W-:Y:S02]  /*3750*/  SEL R160, R165, RZ, P4 ;  /* 0x000000ffa5a07207 */ /* 0x000fe40002000000 */
[----:B------:R-:W-:Y:S02]  /*3760*/  ISETP.NE.U32.AND P4, PT, RZ, c[0x0][0x258], PT ;  /* 0x00009600ff007a0c */ /* 0x000fe40003f85070 */
[----:B------:R-:W-:Y:S02]  /*3770*/  SEL R156, R160, R156, P5 ;  /* 0x0000009ca09c7207 */ /* 0x000fe40002800000 */
[----:B------:R-:W-:-:S04]  /*3780*/  ISETP.NE.AND.EX P4, PT, RZ, c[0x0][0x25c], PT, P4 ;  /* 0x00009700ff007a0c */ /* 0x000fc80003f85340 */
[----:B------:R-:W-:Y:S01]  /*3790*/  SEL R152, R161, R152, P4 ;  /* 0x00000098a1987207 */ /* 0x000fe20002000000 */
[-CC-:B------:R-:W-:Y:S01]  /*37a0*/  FFMA.FTZ R161, R179, R167.reuse, R163.reuse ;  /* 0x000000a7b3a17223 */ /* 0x180fe200000100a3 */
[----:B------:R-:W-:Y:S01]  /*37b0*/  SEL R154, R162, R154, P4 ;  /* 0x0000009aa29a7207 */ /* 0x000fe20002000000 */
[----:B------:R-:W-:Y:S02]  /*37c0*/  FFMA.FTZ R163, R214, R167, R163 ;  /* 0x000000a7d6a37223 */ /* 0x000fe400000100a3 */
[----:B------:R-:W-:Y:S02]  /*37d0*/  FADD.FTZ R161, R225, -R161 ;  /* 0x800000a1e1a17221 */ /* 0x000fe40000010000 */
[----:B------:R-:W-:Y:S02]  /*37e0*/  FADD.FTZ R163, R206, -R163 ;  /* 0x800000a3cea37221 */ /* 0x000fe40000010000 */
[C---:B------:R-:W-:Y:S02]  /*37f0*/  FMUL.FTZ R161, R2.reuse, R161 ;  /* 0x000000a102a17220 */ /* 0x040fe40000410000 */
[----:B------:R-:W-:-:S02]  /*3800*/  FMUL.FTZ R163, R2, R163 ;  /* 0x000000a302a37220 */ /* 0x000fc40000410000 */
[----:B------:R-:W-:Y:S02]  /*3810*/  @P3 FADD.FTZ R161, R105, R161 ;  /* 0x000000a169a13221 */ /* 0x000fe40000010000 */
[----:B------:R-:W-:Y:S01]  /*3820*/  @P3 FADD.FTZ R163, R107, R163 ;  /* 0x000000a36ba33221 */ /* 0x000fe20000010000 */
[----:B------:R-:W-:Y:S01]  /*3830*/  LOP3.LUT P3, RZ, R4, 0xff0000, RZ, 0xc0, !PT ;  /* 0x00ff000004ff7812 */ /* 0x000fe2000786c0ff */
[C---:B------:R-:W-:Y:S01]  /*3840*/  FMUL.FTZ R164, R161.reuse, c[0x0][0x1e8] ;  /* 0x00007a00a1a47a20 */ /* 0x040fe20000410000 */
[----:B------:R-:W-:Y:S01]  /*3850*/  SEL R153, R161, R153, P4 ;  /* 0x00000099a1997207 */ /* 0x000fe20002000000 */
[----:B------:R-:W-:Y:S01]  /*3860*/  FMUL.FTZ R162, R162, c[0x0][0x1e8] ;  /* 0x00007a00a2a27a20 */ /* 0x000fe20000410000 */
[C---:B------:R-:W-:Y:S01]  /*3870*/  SEL R155, R163.reuse, R155, P4 ;  /* 0x0000009ba39b7207 */ /* 0x040fe20002000000 */
[----:B------:R-:W-:Y:S01]  /*3880*/  FMUL.FTZ R163, R163, c[0x0][0x1e8] ;  /* 0x00007a00a3a37a20 */ /* 0x000fe20000410000 */
[----:B------:R-:W-:-:S04]  /*3890*/  SEL R160, R164, RZ, P6 ;  /* 0x000000ffa4a07207 */ /* 0x000fc80003000000 */
[----:B------:R-:W-:Y:S02]  /*38a0*/  SEL R157, R160, R157, P5 ;  /* 0x0000009da09d7207 */ /* 0x000fe40002800000 */
[----:B------:R-:W-:Y:S02]  /*38b0*/  SEL R160, R162, RZ, P3 ;  /* 0x000000ffa2a07207 */ /* 0x000fe40001800000 */
[----:B------:R-:W-:Y:S02]  /*38c0*/  LOP3.LUT P3, RZ, R4, 0xff000000, RZ, 0xc0, !PT ;  /* 0xff00000004ff7812 */ /* 0x000fe4000786c0ff */
[----:B------:R-:W-:Y:S02]  /*38d0*/  SEL R158, R160, R158, P5 ;  /* 0x0000009ea09e7207 */ /* 0x000fe40002800000 */
[----:B------:R-:W-:Y:S02]  /*38e0*/  SEL R160, R163, RZ, P3 ;  /* 0x000000ffa3a07207 */ /* 0x000fe40001800000 */
[----:B------:R-:W-:-:S02]  /*38f0*/  LOP3.LUT P3, RZ, R5, 0xff, RZ, 0xc0, !PT ;  /* 0x000000ff05ff7812 */ /* 0x000fc4000786c0ff */
[----:B------:R-:W-:Y:S01]  /*3900*/  SEL R159, R160, R159, P5 ;  /* 0x0000009fa09f7207 */ /* 0x000fe20002800000 */
[----:B------:R-:W-:-:S05]  /*3910*/  @P4 IMAD.WIDE.U32 R160, R28, R186, c[0x0][0x258] ;  /* 0x000096001ca04625 */ /* 0x000fca00078e00ba */
[----:B------:R0:W-:Y:S02]  /*3920*/  @P4 STG.E.128 [R160.64], R152 ;  /* 0x00000098a0004986 */ /* 0x0001e4000c101d04 */
[----:B0-----:R-:W-:Y:S02]  /*3930*/  SEL R160, R165, RZ, P3 ;  /* 0x000000ffa5a07207 */ /* 0x001fe40001800000 */
[----:B------:R-:W-:-:S04]  /*3940*/  LOP3.LUT P3, RZ, R5, 0xff00, RZ, 0xc0, !PT ;  /* 0x0000ff0005ff7812 */ /* 0x000fc8000786c0ff */
[----:B------:R-:W-:Y:S01]  /*3950*/  SEL R161, R164, RZ, P3 ;  /* 0x000000ffa4a17207 */ /* 0x000fe20001800000 */
[----:B------:R-:W-:Y:S01]  /*3960*/  IMAD.WIDE.U32 R164, R28, R186, c[0x0][0x248] ;  /* 0x000092001ca47625 */ /* 0x000fe200078e00ba */
[----:B------:R-:W-:-:S04]  /*3970*/  LOP3.LUT P3, RZ, R5, 0xff0000, RZ, 0xc0, !PT ;  /* 0x00ff000005ff7812 */ /* 0x000fc8000786c0ff */
[----:B------:R-:W-:Y:S02]  /*3980*/  SEL R162, R162, RZ, P3 ;  /* 0x000000ffa2a27207 */ /* 0x000fe40001800000 */
[----:B------:R-:W-:-:S04]  /*3990*/  LOP3.LUT P3, RZ, R5, 0xff000000, RZ, 0xc0, !PT ;  /* 0xff00000005ff7812 */ /* 0x000fc8000786c0ff */
[----:B------:R-:W-:Y:S02]  /*39a0*/  SEL R163, R163, RZ, P3 ;  /* 0x000000ffa3a37207 */ /* 0x000fe40001800000 */
[----:B------:R-:W-:-:S03]  /*39b0*/  ISETP.NE.U32.AND P3, PT, RZ, c[0x0][0x250], PT ;  /* 0x00009400ff007a0c */ /* 0x000fc60003f65070 */
[----:B------:R0:W-:Y:S01]  /*39c0*/  STG.E.128 [R164.64], R160 ;  /* 0x000000a0a4007986 */ /* 0x0001e2000c101d04 */
[----:B------:R-:W-:-:S13]  /*39d0*/  ISETP.NE.AND.EX P3, PT, RZ, c[0x0][0x254], PT, P3 ;  /* 0x00009500ff007a0c */ /* 0x000fda0003f65330 */
[----:B0-----:R-:W-:-:S04]  /*39e0*/  @P3 LEA R160, P4, R28, c[0x0][0x250], 0x4 ;  /* 0x000094001ca03a11 */ /* 0x001fc800078820ff */
[C---:B------:R-:W-:Y:S02]  /*39f0*/  @P3 LEA.HI.X R161, R28.reuse, c[0x0][0x254], RZ, 0x4, P4 ;  /* 0x000095001ca13a11 */ /* 0x040fe400020f24ff */
[----:B------:R-:W-:-:S03]  /*3a00*/  IADD3 R28, R28, 0x20, RZ ;  /* 0x000000201c1c7810 */ /* 0x000fc60007ffe0ff */
[----:B------:R0:W-:Y:S04]  /*3a10*/  @P3 STG.E.128 [R160.64], R156 ;  /* 0x0000009ca0003986 */ /* 0x0001e8000c101d04 */
.L_x_2374:
[----:B------:R-:W-:Y:S05]  /*3a20*/  BSYNC B1 ;  /* 0x0000000000017941 */ /* 0x000fea0003800000 */
.L_x_2373:
[----:B------:R-:W-:Y:S01]  /*3a30*/  ISETP.GE.U32.AND P3, PT, R3, 0x40, PT ;  /* 0x000000400300780c */ /* 0x000fe20003f66070 */
[----:B------:R-:W-:-:S12]  /*3a40*/  BSSY B1, `(.L_x_2375) ;  /* 0x0000041000017945 */ /* 0x000fd80003800000 */
[----:B------:R-:W-:Y:S05]  /*3a50*/  @!P3 BRA `(.L_x_2376) ;  /* 0x000003f00000b947 */ /* 0x000fea0003800000 */
[----:B--2---:R-:W-:Y:S01]  /*3a60*/  ISETP.NE.AND P3, PT, R188, RZ, PT ;  /* 0x000000ffbc00720c */ /* 0x004fe20003f65270 */
[----:B-1----:R-:W-:Y:S01]  /*3a70*/  IMAD.MOV.U32 R186, RZ, RZ, 0x10 ;  /* 0x00000010ffba7424 */ /* 0x002fe200078e00ff */
[----:B------:R-:W-:Y:S02]  /*3a80*/  LOP3.LUT P4, RZ, R7, 0xff, RZ, 0xc0, !PT ;  /* 0x000000ff07ff7812 */ /* 0x000fe4000788c0ff */
[----:B------:R-:W-:Y:S02]  /*3a90*/  FSEL R163, R166, RZ, !P3 ;  /* 0x000000ffa6a37208 */ /* 0x000fe40005800000 */
[----:B------:R-:W-:Y:S02]  /*3aa0*/  ISETP.NE.U32.AND P3, PT, RZ, c[0x0][0x218], PT ;  /* 0x00008600ff007a0c */ /* 0x000fe40003f65070 */
[----:B------:R-:W-:Y:S01]  /*3ab0*/  ISETP.NE.U32.AND P5, PT, RZ, c[0x0][0x250], PT ;  /* 0x00009400ff007a0c */ /* 0x000fe20003fa5070 */
[-CC-:B0-----:R-:W-:Y:S01]  /*3ac0*/  FFMA.FTZ R160, R178, R167.reuse, R163.reuse ;  /* 0x000000a7b2a07223 */ /* 0x181fe200000100a3 */
        /* <DEDUP_REMOVED lines=56> */
.L_x_2376:
[----:B------:R-:W-:Y:S05]  /*3e50*/  BSYNC B1 ;  /* 0x0000000000017941 */ /* 0x000fea0003800000 */
.L_x_2375:
        /* <DEDUP_REMOVED lines=66> */
.L_x_2378:
[----:B------:R-:W-:Y:S05]  /*4280*/  BSYNC B1 ;  /* 0x0000000000017941 */ /* 0x000fea0003800000 */
.L_x_2377:
[----:B------:R-:W-:Y:S01]  /*4290*/  ISETP.GE.U32.AND P3, PT, R3, 0x80, PT ;  /* 0x000000800300780c */ /* 0x000fe20003f66070 */
[----:B------:R-:W-:-:S12]  /*42a0*/  BSSY B1, `(.L_x_2379) ;  /* 0x0000041000017945 */ /* 0x000fd80003800000 */
[----:B------:R-:W-:Y:S05]  /*42b0*/  @!P3 BRA `(.L_x_2380) ;  /* 0x000003f00000b947 */ /* 0x000fea0003800000 */
[----:B--2---:R-:W-:Y:S02]  /*42c0*/  ISETP.NE.AND P3, PT, R188, RZ, PT ;  /* 0x000000ffbc00720c */ /* 0x004fe40003f65270 */
        /* <DEDUP_REMOVED lines=10> */
[----:B------:R-:W-:Y:S01]  /*4370*/  FADD.FTZ R162, R209, -R162 ;  /* 0x800000a2d1a27221 */ /* 0x000fe20000010000 */
[----:B-1----:R-:W-:Y:S01]  /*4380*/  MOV R186, 0x10 ;  /* 0x0000001000ba7802 */ /* 0x002fe20000000f00 */
[----:B------:R-:W-:-:S02]  /*4390*/  FMUL.FTZ R161, R2, R160 ;  /* 0x000000a002a17220 */ /* 0x000fc40000410000 */
        /* <DEDUP_REMOVED lines=49> */
.L_x_2380:
[----:B------:R-:W-:Y:S05]  /*46b0*/  BSYNC B1 ;  /* 0x0000000000017941 */ /* 0x000fea0003800000 */
.L_x_2379:
        /* <DEDUP_REMOVED lines=66> */
.L_x_2382:
[----:B------:R-:W-:Y:S05]  /*4ae0*/  BSYNC B1 ;  /* 0x0000000000017941 */ /* 0x000fea0003800000 */
.L_x_2381:
        /* <DEDUP_REMOVED lines=66> */
.L_x_2384:
[----:B------:R-:W-:Y:S05]  /*4f10*/  BSYNC B1 ;  /* 0x0000000000017941 */ /* 0x000fea0003800000 */
.L_x_2383:
[----:B------:R-:W-:Y:S01]  /*4f20*/  BSSY B1, `(.L_x_2385) ;  /* 0x0000041000017945 */ /* 0x000fe20003800000 */
[----:B------:R-:W-:Y:S05]  /*4f30*/  @!P0 BRA `(.L_x_2386) ;  /* 0x000003f000008947 */ /* 0x000fea0003800000 */
[----:B--2---:R-:W-:Y:S01]  /*4f40*/  ISETP.NE.AND P3, PT, R188, RZ, PT ;  /* 0x000000ffbc00720c */ /* 0x004fe20003f65270 */
[----:B-1----:R-:W-:Y:S01]  /*4f50*/  HFMA2.MMA R186, -RZ, RZ, 0, 9.5367431640625e-07 ;  /* 0x00000010ffba7435 */ /* 0x002fe200000001ff */
        /* <DEDUP_REMOVED lines=61> */
.L_x_2386:
[----:B------:R-:W-:Y:S05]  /*5330*/  BSYNC B1 ;  /* 0x0000000000017941 */ /* 0x000fea0003800000 */
.L_x_2385:
[----:B------:R-:W-:Y:S01]  /*5340*/  BSSY B1, `(.L_x_2387) ;  /* 0x0000041000017945 */ /* 0x000fe20003800000 */
        /* <DEDUP_REMOVED lines=64> */
.L_x_2388:
[----:B------:R-:W-:Y:S05]  /*5750*/  BSYNC B1 ;  /* 0x0000000000017941 */ /* 0x000fea0003800000 */
.L_x_2387:
[----:B------:R-:W-:Y:S01]  /*5760*/  BSSY B1, `(.L_x_2389) ;  /* 0x0000041000017945 */ /* 0x000fe20003800000 */
        /* <DEDUP_REMOVED lines=64> */
.L_x_2390:
[----:B------:R-:W-:Y:S05]  /*5b70*/  BSYNC B1 ;  /* 0x0000000000017941 */ /* 0x000fea0003800000 */
.L_x_2389:
[----:B------:R-:W-:Y:S01]  /*5b80*/  ISETP.GE.U32.AND P3, PT, R3, 0x140, PT ;  /* 0x000001400300780c */ /* 0x000fe20003f66070 */
[----:B------:R-:W-:-:S12]  /*5b90*/  BSSY B1, `(.L_x_2391) ;  /* 0x0000040000017945 */ /* 0x000fd80003800000 */
[----:B------:R-:W-:Y:S05]  /*5ba0*/  @!P3 BRA `(.L_x_2392) ;  /* 0x000003e00000b947 */ /* 0x000fea0003800000 */
[----:B--2---:R-:W-:Y:S01]  /*5bb0*/  ISETP.NE.AND P3, PT, R188, RZ, PT ;  /* 0x000000ffbc00720c */ /* 0x004fe20003f65270 */
[----:B------:R-:W-:Y:S01]  /*5bc0*/  IMAD.MOV.U32 R165, RZ, RZ, 0x10 ;  /* 0x00000010ffa57424 */ /* 0x000fe200078e00ff */
[----:B------:R-:W-:Y:S02]  /*5bd0*/  ISETP.NE.U32.AND P4, PT, RZ, c[0x0][0x258], PT ;  /* 0x00009600ff007a0c */ /* 0x000fe40003f85070 */
[----:B------:R-:W-:Y:S02]  /*5be0*/  FSEL R163, R166, RZ, !P3 ;  /* 0x000000ffa6a37208 */ /* 0x000fe40005800000 */
[----:B------:R-:W-:Y:S02]  /*5bf0*/  ISETP.NE.U32.AND P3, PT, RZ, c[0x0][0x218], PT ;  /* 0x00008600ff007a0c */ /* 0x000fe40003f65070 */
[----:B------:R-:W-:Y:S01]  /*5c00*/  ISETP.NE.AND.EX P4, PT, RZ, c[0x0][0x25c], PT, P4 ;  /* 0x00009700ff007a0c */ /* 0x000fe20003f85340 */
[-CC-:B------:R-:W-:Y:S01]  /*5c10*/  FFMA.FTZ R164, R246, R167.reuse, R163.reuse ;  /* 0x000000a7f6a47223 */ /* 0x180fe200000100a3 */
[----:B------:R-:W-:Y:S01]  /*5c20*/  ISETP.NE.AND.EX P3, PT, RZ, c[0x0][0x21c], PT, P3 ;  /* 0x00008700ff007a0c */ /* 0x000fe20003f65330 */
[-CC-:B0-----:R-:W-:Y:S01]  /*5c30*/  FFMA.FTZ R160, R245, R167.reuse, R163.reuse ;  /* 0x000000a7f5a07223 */ /* 0x181fe200000100a3 */
[C---:B------:R-:W-:Y:S01]  /*5c40*/  LOP3.LUT P5, RZ, R26.reuse, 0xff, RZ, 0xc0, !PT ;  /* 0x000000ff1aff7812 */ /* 0x040fe200078ac0ff */
[----:B------:R-:W-:Y:S01]  /*5c50*/  FADD.FTZ R164, R227, -R164 ;  /* 0x800000a4e3a47221 */ /* 0x000fe20000010000 */
[----:B------:R-:W-:Y:S01]  /*5c60*/  LOP3.LUT P6, RZ, R26, 0xff00, RZ, 0xc0, !PT ;  /* 0x0000ff001aff7812 */ /* 0x000fe200078cc0ff */
[----:B------:R-:W-:-:S02]  /*5c70*/  FFMA.FTZ R162, R226, R167, R163 ;  /* 0x000000a7e2a27223 */ /* 0x000fc400000100a3 */
[----:B------:R-:W-:Y:S02]  /*5c80*/  FMUL.FTZ R164, R2, R164 ;  /* 0x000000a402a47220 */ /* 0x000fe40000410000 */
[----:B------:R-:W-:Y:S02]  /*5c90*/  FFMA.FTZ R163, R192, R167, R163 ;  /* 0x000000a7c0a37223 */ /* 0x000fe400000100a3 */
[----:B------:R-:W-:Y:S02]  /*5ca0*/  FADD.FTZ R160, R216, -R160 ;  /* 0x800000a0d8a07221 */ /* 0x000fe40000010000 */
[----:B------:R-:W-:Y:S02]  /*5cb0*/  @P3 FADD.FTZ R164, R148, R164 ;  /* 0x000000a494a43221 */ /* 0x000fe40000010000 */
[----:B------:R-:W-:Y:S02]  /*5cc0*/  FADD.FTZ R162, R193, -R162 ;  /* 0x800000a2c1a27221 */ /* 0x000fe40000010000 */
[----:B------:R-:W-:Y:S01]  /*5cd0*/  FADD.FTZ R163, R180, -R163 ;  /* 0x800000a3b4a37221 */ /* 0x000fe20000010000 */
[C---:B------:R-:W-:Y:S01]  /*5ce0*/  SEL R152, R164.reuse, R152, P4 ;  /* 0x00000098a4987207 */ /* 0x040fe20002000000 */
[----:B------:R-:W-:-:S02]  /*5cf0*/  FMUL.FTZ R164, R164, c[0x0][0x1e8] ;  /* 0x00007a00a4a47a20 */ /* 0x000fc40000410000 */
[C---:B------:R-:W-:Y:S02]  /*5d00*/  FMUL.FTZ R160, R2.reuse, R160 ;  /* 0x000000a002a07220 */ /* 0x040fe40000410000 */
[C---:B------:R-:W-:Y:S02]  /*5d10*/  FMUL.FTZ R162, R2.reuse, R162 ;  /* 0x000000a202a27220 */ /* 0x040fe40000410000 */
[----:B------:R-:W-:Y:S01]  /*5d20*/  FMUL.FTZ R163, R2, R163 ;  /* 0x000000a302a37220 */ /* 0x000fe20000410000 */
[----:B------:R-:W-:Y:S01]  /*5d30*/  SEL R2, R164, RZ, P5 ;  /* 0x000000ffa4027207 */ /* 0x000fe20002800000 */
[----:B------:R-:W-:Y:S01]  /*5d40*/  @P3 FADD.FTZ R160, R149, R160 ;  /* 0x000000a095a03221 */ /* 0x000fe20000010000 */
[----:B------:R-:W-:Y:S01]  /*5d50*/  ISETP.NE.U32.AND P5, PT, RZ, c[0x0][0x250], PT ;  /* 0x00009400ff007a0c */ /* 0x000fe20003fa5070 */
[----:B------:R-:W-:Y:S02]  /*5d60*/  @P3 FADD.FTZ R162, R150, R162 ;  /* 0x000000a296a23221 */ /* 0x000fe40000010000 */
[----:B------:R-:W-:Y:S01]  /*5d70*/  @P3 FADD.FTZ R163, R151, R163 ;  /* 0x000000a397a33221 */ /* 0x000fe20000010000 */
[----:B------:R-:W-:-:S02]  /*5d80*/  ISETP.NE.AND.EX P5, PT, RZ, c[0x0][0x254], PT, P5 ;  /* 0x00009500ff007a0c */ /* 0x000fc40003fa5350 */
[----:B------:R-:W-:Y:S02]  /*5d90*/  SEL R153, R160, R153, P4 ;  /* 0x00000099a0997207 */ /* 0x000fe40002000000 */
[----:B------:R-:W-:Y:S01]  /*5da0*/  SEL R156, R2, R156, P5 ;  /* 0x0000009c029c7207 */ /* 0x000fe20002800000 */
[----:B------:R-:W-:Y:S01]  /*5db0*/  FMUL.FTZ R2, R160, c[0x0][0x1e8] ;  /* 0x00007a00a0027a20 */ /* 0x000fe20000410000 */
[C---:B------:R-:W-:Y:S01]  /*5dc0*/  SEL R154, R162.reuse, R154, P4 ;  /* 0x0000009aa29a7207 */ /* 0x040fe20002000000 */
[----:B------:R-:W-:Y:S01]  /*5dd0*/  FMUL.FTZ R162, R162, c[0x0][0x1e8] ;  /* 0x00007a00a2a27a20 */ /* 0x000fe20000410000 */
[----:B------:R-:W-:Y:S02]  /*5de0*/  LOP3.LUT P3, RZ, R26, 0xff0000, RZ, 0xc0, !PT ;  /* 0x00ff00001aff7812 */ /* 0x000fe4000786c0ff */
[----:B------:R-:W-:Y:S02]  /*5df0*/  SEL R160, R2, RZ, P6 ;  /* 0x000000ff02a07207 */ /* 0x000fe40003000000 */
[C---:B------:R-:W-:Y:S01]  /*5e00*/  SEL R155, R163.reuse, R155, P4 ;  /* 0x0000009ba39b7207 */ /* 0x040fe20002000000 */
[----:B------:R-:W-:Y:S01]  /*5e10*/  FMUL.FTZ R163, R163, c[0x0][0x1e8] ;  /* 0x00007a00a3a37a20 */ /* 0x000fe20000410000 */
[----:B------:R-:W-:-:S02]  /*5e20*/  SEL R157, R160, R157, P5 ;  /* 0x0000009da09d7207 */ /* 0x000fc40002800000 */
[----:B------:R-:W-:Y:S02]  /*5e30*/  SEL R160, R162, RZ, P3 ;  /* 0x000000ffa2a07207 */ /* 0x000fe40001800000 */
[----:B------:R-:W-:Y:S02]  /*5e40*/  LOP3.LUT P3, RZ, R26, 0xff000000, RZ, 0xc0, !PT ;  /* 0xff0000001aff7812 */ /* 0x000fe4000786c0ff */
[----:B------:R-:W-:Y:S02]  /*5e50*/  SEL R158, R160, R158, P5 ;  /* 0x0000009ea09e7207 */ /* 0x000fe40002800000 */
[----:B------:R-:W-:Y:S02]  /*5e60*/  SEL R160, R163, RZ, P3 ;  /* 0x000000ffa3a07207 */ /* 0x000fe40001800000 */
[----:B------:R-:W-:Y:S02]  /*5e70*/  LOP3.LUT P3, RZ, R27, 0xff, RZ, 0xc0, !PT ;  /* 0x000000ff1bff7812 */ /* 0x000fe4000786c0ff */
[----:B------:R-:W-:Y:S01]  /*5e80*/  SEL R159, R160, R159, P5 ;  /* 0x0000009fa09f7207 */ /* 0x000fe20002800000 */
[----:B------:R-:W-:-:S05]  /*5e90*/  @P4 IMAD.WIDE.U32 R160, R28, R165, c[0x0][0x258] ;  /* 0x000096001ca04625 */ /* 0x000fca00078e00a5 */
[----:B------:R0:W-:Y:S02]  /*5ea0*/  @P4 STG.E.128 [R160.64], R152 ;  /* 0x00000098a0004986 */ /* 0x0001e4000c101d04 */
[----:B0-----:R-:W-:Y:S01]  /*5eb0*/  SEL R160, R164, RZ, P3 ;  /* 0x000000ffa4a07207 */ /* 0x001fe20001800000 */
[----:B------:R-:W-:Y:S01]  /*5ec0*/  IMAD.WIDE.U32 R164, R28, R165, c[0x0][0x248] ;  /* 0x000092001ca47625 */ /* 0x000fe200078e00a5 */
[----:B------:R-:W-:-:S04]  /*5ed0*/  LOP3.LUT P3, RZ, R27, 0xff00, RZ, 0xc0, !PT ;  /* 0x0000ff001bff7812 */ /* 0x000fc8000786c0ff */
[----:B------:R-:W-:Y:S02]  /*5ee0*/  SEL R161, R2, RZ, P3 ;  /* 0x000000ff02a17207 */ /* 0x000fe40001800000 */
        /* <DEDUP_REMOVED lines=8> */
[----:B------:R-:W-:-:S05]  /*5f70*/  @P3 LEA.HI.X R161, R28, c[0x0][0x254], RZ, 0x4, P4 ;  /* 0x000095001ca13a11 */ /* 0x000fca00020f24ff */
[----:B------:R0:W-:Y:S04]  /*5f80*/  @P3 STG.E.128 [R160.64], R156 ;  /* 0x0000009ca0003986 */ /* 0x0001e8000c101d04 */
.L_x_2392:
[----:B------:R-:W-:Y:S05]  /*5f90*/  BSYNC B1 ;  /* 0x0000000000017941 */ /* 0x000fea0003800000 */
.L_x_2391:
[----:B------:R-:W-:-:S05]  /*5fa0*/  MOV R2, c[0x0][0x160] ;  /* 0x0000580000027a02 */ /* 0x000fca0000000f00 */
[----:B------:R-:W-:-:S05]  /*5fb0*/  IMAD R0, R2, 0x4, R0 ;  /* 0x0000000402007824 */ /* 0x000fca00078e0200 */
[----:B------:R-:W-:-:S13]  /*5fc0*/  ISETP.GE.AND P3, PT, R0, c[0x0][0x164], PT ;  /* 0x0000590000007a0c */ /* 0x000fda0003f66270 */
[----:B012---:R-:W-:Y:S01]  /*5fd0*/  @P3 CALL.REL.NOINC `(.L_x_2350) ;  /* 0x0000001000003944 */ /* 0x007fe20003c00000 */
[----:B------:R-:W-:Y:S05]  /*5fe0*/  BRA `(.L_x_2393) ;  /* 0xffffae3000007947 */ /* 0x000fea000383ffff */
.L_x_2350:
[----:B--2---:R-:W-:Y:S05]  /*5ff0*/  BSYNC B0 ;  /* 0x0000000000007941 */ /* 0x004fea0003800000 */
.L_x_2349:
        /* <DEDUP_REMOVED lines=92> */
[----:B------:R-:W-:Y:S01]  /*65c0*/  STS.128 [R0.X16], R32 ;  /* 0x0000002000007388 */ /* 0x000fe2000000cc00 */
[----:B---3--:R-:W-:-:S03]  /*65d0*/  FADD.FTZ R9, R9, R70 ;  /* 0x0000004609097221 */ /* 0x008fc60000010000 */
[----:B------:R0:W-:Y:S01]  /*65e0*/  STS.128 [R0.X16+0x200], R36 ;  /* 0x0002002400007388 */ /* 0x0001e2000000cc00 */
[----:B----4-:R-:W-:-:S03]  /*65f0*/  FADD.FTZ R79, R10, R79 ;  /* 0x0000004f0a4f7221 */ /* 0x010fc60000010000 */
[----:B------:R-:W-:Y:S01]  /*6600*/  STS.128 [R0.X16+0x400], R120 ;  /* 0x0004007800007388 */ /* 0x000fe2000000cc00 */
[----:B------:R-:W-:-:S03]  /*6610*/  FADD.FTZ R11, R11, R72 ;  /* 0x000000480b0b7221 */ /* 0x000fc60000010000 */
[----:B------:R1:W-:Y:S01]  /*6620*/  STS.128 [R0.X16+0x600], R40 ;  /* 0x0006002800007388 */ /* 0x0003e2000000cc00 */
        /* <DEDUP_REMOVED lines=19> */
[----:B------:R-:W-:Y:S01]  /*6760*/  IMAD.SHL.U32 R22, R40, 0x4, RZ ;  /* 0x0000000428167824 */ /* 0x000fe200078e00ff */
[----:B------:R-:W-:-:S02]  /*6770*/  LOP3.LUT P0, RZ, R38, 0xffffff80, RZ, 0xc0, !PT ;  /* 0xffffff8026ff7812 */ /* 0x000fc4000780c0ff */
[----:B------:R-:W4:Y:S01]  /*6780*/  LDS R36, [R160.X4+0x1600] ;  /* 0x00160000a0247984 */ /* 0x000f220000004800 */
[----:B------:R-:W-:Y:S01]  /*6790*/  SHF.L.U64.HI R42, R40, 0x2, R13 ;  /* 0x00000002282a7819 */ /* 0x000fe2000001020d */
[----:B------:R-:W-:Y:S01]  /*67a0*/  FADD.FTZ R13, R3, R30 ;  /* 0x0000001e030d7221 */ /* 0x000fe20000010000 */
[----:B------:R-:W-:Y:S01]  /*67b0*/  IADD3 R40, P1, R22, c[0x0][0x228], RZ ;  /* 0x00008a0016287a10 */ /* 0x000fe20007f3e0ff */
[----:B------:R-:W4:Y:S01]  /*67c0*/  LDS R34, [R160.X4+0x400] ;  /* 0x00040000a0227984 */ /* 0x000f220000004800 */
[----:B------:R-:W-:Y:S02]  /*67d0*/  ISETP.GE.U32.AND P5, PT, R38, 0x180, PT ;  /* 0x000001802600780c */ /* 0x000fe40003fa6070 */
[----:B------:R-:W-:Y:S01]  /*67e0*/  IADD3.X R43, R42, c[0x0][0x22c], RZ, P1, !PT ;  /* 0x00008b002a2b7a10 */ /* 0x000fe20000ffe4ff */
[----:B------:R-:W4:Y:S01]  /*67f0*/  LDS R0, [R160.X4+0x2a00] ;  /* 0x002a0000a0007984 */ /* 0x000f220000004800 */
[C---:B------:R-:W-:Y:S02]  /*6800*/  ISETP.GE.U32.AND P1, PT, R38.reuse, 0x100, PT ;  /* 0x000001002600780c */ /* 0x040fe40003f26070 */
[----:B------:R-:W-:Y:S01]  /*6810*/  @P0 MOV R2, R40 ;  /* 0x0000002800020202 */ /* 0x000fe20000000f00 */
[----:B------:R-:W4:Y:S01]  /*6820*/  LDS R5, [R160.X4+0x1800] ;  /* 0x00180000a0057984 */ /* 0x000f220000004800 */
[----:B------:R-:W-:Y:S01]  /*6830*/  @P0 IMAD.MOV.U32 R3, RZ, RZ, R43 ;  /* 0x000000ffff030224 */ /* 0x000fe200078e002b */
[----:B------:R-:W-:-:S02]  /*6840*/  ISETP.GE.U32.AND P4, PT, R38, 0x280, PT ;  /* 0x000002802600780c */ /* 0x000fc40003f86070 */
[----:B------:R-:W4:Y:S04]  /*6850*/  LDS R41, [R160.X4+0x3e00] ;  /* 0x003e0000a0297984 */ /* 0x000f280000004800 */
[----:B------:R-:W4:Y:S01]  /*6860*/  LDS R14, [R160.X4+0x2c00] ;  /* 0x002c0000a00e7984 */ /* 0x000f220000004800 */
[----:B0-----:R-:W-:-:S03]  /*6870*/  FADD.FTZ R32, RZ, R32 ;  /* 0x00000020ff207221 */ /* 0x001fc60000010000 */
[----:B------:R-:W0:Y:S01]  /*6880*/  LDS R23, [R160.X4+0x4000] ;  /* 0x00400000a0177984 */ /* 0x000e220000004800 */
[----:B--2---:R-:W-:-:S03]  /*6890*/  FADD.FTZ R32, R32, R35 ;  /* 0x0000002320207221 */ /* 0x004fc60000010000 */
[----:B------:R-:W-:Y:S01]  /*68a0*/  LDS R25, [R160.X4+0x2e00] ;  /* 0x002e0000a0197984 */ /* 0x000fe20000004800 */
[----:B-1----:R-:W-:Y:S01]  /*68b0*/  FADD.FTZ R32, R32, R37 ;  /* 0x0000002520207221 */ /* 0x002fe20000010000 */
[----:B------:R-:W-:Y:S02]  /*68c0*/  IADD3 R37, P2, R22, c[0x0][0x220], RZ ;  /* 0x0000880016257a10 */ /* 0x000fe40007f5e0ff */
[----:B------:R-:W-:Y:S01]  /*68d0*/  LDS R22, [R160.X4+0x1c00] ;  /* 0x001c0000a0167984 */ /* 0x000fe20000004800 */
[----:B---3--:R-:W-:Y:S01]  /*68e0*/  FADD.FTZ R39, R32, R39 ;  /* 0x0000002720277221 */ /* 0x008fe20000010000 */
[----:B------:R-:W-:Y:S01]  /*68f0*/  IADD3.X R32, R42, c[0x0][0x224], RZ, P2, !PT ;  /* 0x000089002a207a10 */ /* 0x000fe200017fe4ff */
[----:B----4-:R-:W-:Y:S01]  /*6900*/  FADD.FTZ R33, RZ, R33 ;  /* 0x00000021ff217221 */ /* 0x010fe20000010000 */
[----:B------:R-:W-:Y:S02]  /*6910*/  @P0 IADD3 R40, P2, R40, 0x200, RZ ;  /* 0x0000020028280810 */ /* 0x000fe40007f5e0ff */
[----:B------:R1:W-:Y:S01]  /*6920*/  @P0 STG.E [R2.64], R39 ;  /* 0x0000002702000986 */ /* 0x0003e2000c101904 */
[----:B------:R-:W-:Y:S01]  /*6930*/  FADD.FTZ R33, R33, R36 ;  /* 0x0000002421217221 */ /* 0x000fe20000010000 */
[----:B------:R-:W-:-:S02]  /*6940*/  @P0 IADD3.X R43, RZ, R43, RZ, P2, !PT ;  /* 0x0000002bff2b0210 */ /* 0x000fc400017fe4ff */
[----:B------:R-:W-:Y:S01]  /*6950*/  LDS R30, [R160.X4+0x3000] ;  /* 0x00300000a01e7984 */ /* 0x000fe20000004800 */
[----:B------:R-:W-:-:S03]  /*6960*/  FADD.FTZ R34, RZ, R34 ;  /* 0x00000022ff227221 */ /* 0x000fc60000010000 */
[----:B------:R-:W-:Y:S01]  /*6970*/  LDS R17, [R160.X4+0x1e00] ;  /* 0x001e0000a0117984 */ /* 0x000fe20000004800 */
[----:B------:R-:W-:Y:S01]  /*6980*/  FADD.FTZ R0, R33, R0 ;  /* 0x0000000021007221 */ /* 0x000fe20000010000 */
[----:B-1----:R-:W-:Y:S01]  /*6990*/  @P0 MOV R2, R37 ;  /* 0x0000002500020202 */ /* 0x002fe20000000f00 */
[--C-:B------:R-:W-:Y:S01]  /*69a0*/  @P0 IMAD.MOV.U32 R3, RZ, RZ, R32.reuse ;  /* 0x000000ffff030224 */ /* 0x100fe200078e0020 */
        /* <DEDUP_REMOVED lines=8> */
[----:B------:R-:W-:Y:S01]  /*6a30*/  FADD.FTZ R14, R5, R14 ;  /* 0x0000000e050e7221 */ /* 0x000fe20000010000 */
[----:B------:R-:W2:Y:S01]  /*6a40*/  LDS R0, [R160.X4+0x600] ;  /* 0x00060000a0007984 */ /* 0x000ea20000004800 */
[--C-:B------:R-:W-:Y:S01]  /*6a50*/  @P1 IMAD.MOV.U32 R5, RZ, RZ, R32.reuse ;  /* 0x000000ffff051224 */ /* 0x100fe200078e0020 */
[----:B------:R-:W-:Y:S01]  /*6a60*/  ISETP.GE.U32.AND P3, PT, R38, 0x300, PT ;  /* 0x000003002600780c */ /* 0x000fe20003f66070 */
[----:B0-----:R-:W-:Y:S01]  /*6a70*/  FADD.FTZ R23, R14, R23 ;  /* 0x000000170e177221 */ /* 0x001fe20000010000 */
[----:B------:R-:W-:Y:S01]  /*6a80*/  LDS R35, [R160.X4+0x4400] ;  /* 0x00440000a0237984 */ /* 0x000fe20000004800 */
[----:B------:R-:W-:Y:S01]  /*6a90*/  @P1 IMAD.X R32, RZ, RZ, R32, P2 ;  /* 0x000000ffff201224 */ /* 0x000fe200010e0620 */
[----:B------:R-:W-:-:S02]  /*6aa0*/  ISETP.GE.U32.AND P2, PT, R38, 0x380, PT ;  /* 0x000003802600780c */ /* 0x000fc40003f46070 */
[----:B-1----:R-:W-:Y:S01]  /*6ab0*/  @P1 MOV R2, R40 ;  /* 0x0000002800021202 */ /* 0x002fe20000000f00 */
[----:B------:R-:W-:Y:S01]  /*6ac0*/  @P1 IMAD.MOV.U32 R3, RZ, RZ, R43 ;  /* 0x000000ffff031224 */ /* 0x000fe200078e002b */
[----:B------:R-:W-:Y:S01]  /*6ad0*/  @P1 IADD3 R40, P0, R40, 0x200, RZ ;  /* 0x0000020028281810 */ /* 0x000fe20007f1e0ff */
[----:B------:R-:W0:Y:S03]  /*6ae0*/  LDS R14, [R160.X4+0xa00] ;  /* 0x000a0000a00e7984 */ /* 0x000e260000004800 */
[----:B------:R-:W-:Y:S01]  /*6af0*/  @P1 IADD3.X R43, RZ, R43, RZ, P0, !PT ;  /* 0x0000002bff2b1210 */ /* 0x000fe200007fe4ff */
[----:B------:R1:W-:Y:S01]  /*6b00*/  @P1 STG.E [R2.64], R41 ;  /* 0x0000002902001986 */ /* 0x0003e2000c101904 */
[----:B------:R-:W-:-:S03]  /*6b10*/  ISETP.GE.U32.AND P0, PT, R38, 0x200, PT ;  /* 0x000002002600780c */ /* 0x000fc60003f06070 */
[----:B------:R-:W-:Y:S04]  /*6b20*/  @P1 STG.E [R4.64], R13 ;  /* 0x0000000d04001986 */ /* 0x000fe8000c101904 */
[----:B------:R-:W3:Y:S01]  /*6b30*/  LDS R13, [R160.X4+0x800] ;  /* 0x00080000a00d7984 */ /* 0x000ee20000004800 */
[----:B-1----:R-:W-:Y:S01]  /*6b40*/  @P5 MOV R2, R40 ;  /* 0x0000002800025202 */ /* 0x002fe20000000f00 */
[----:B------:R-:W-:Y:S02]  /*6b50*/  @P5 IMAD.MOV.U32 R3, RZ, RZ, R43 ;  /* 0x000000ffff035224 */ /* 0x000fe400078e002b */
[----:B------:R-:W1:Y:S01]  /*6b60*/  LDS R19, [R160.X4+0x3200] ;  /* 0x00320000a0137984 */ /* 0x000e620000004800 */
[----:B------:R-:W-:-:S03]  /*6b70*/  @P5 IADD3 R40, P1, R40, 0x200, RZ ;  /* 0x0000020028285810 */ /* 0x000fc60007f3e0ff */
[----:B------:R4:W-:Y:S01]  /*6b80*/  @P5 STG.E [R2.64], R23 ;  /* 0x0000001702005986 */ /* 0x0009e2000c101904 */
[----:B------:R-:W-:Y:S02]  /*6b90*/  @P5 IADD3.X R43, RZ, R43, RZ, P1, !PT ;  /* 0x0000002bff2b5210 */ /* 0x000fe40000ffe4ff */
[----:B------:R-:W-:Y:S01]  /*6ba0*/  ISETP.GE.U32.AND P1, PT, R38, 0x400, PT ;  /* 0x000004002600780c */ /* 0x000fe20003f26070 */
[----:B------:R-:W1:Y:S01]  /*6bb0*/  LDS R23, [R160.X4+0x1a00] ;  /* 0x001a0000a0177984 */ /* 0x000e620000004800 */
[----:B--2---:R-:W-:-:S03]  /*6bc0*/  FADD.FTZ R0, RZ, R0 ;  /* 0x00000000ff007221 */ /* 0x004fc60000010000 */
[----:B------:R-:W2:Y:S04]  /*6bd0*/  LDS R27, [R160.X4+0x4600] ;  /* 0x00460000a01b7984 */ /* 0x000ea80000004800 */
[----:B------:R-:W2:Y:S01]  /*6be0*/  LDS R15, [R160.X4+0xc00] ;  /* 0x000c0000a00f7984 */ /* 0x000ea20000004800 */
[----:B----4-:R-:W-:Y:S01]  /*6bf0*/  @P5 MOV R2, R37 ;  /* 0x0000002500025202 */ /* 0x010fe20000000f00 */
[----:B------:R-:W-:Y:S01]  /*6c00*/  @P5 IMAD.MOV.U32 R3, RZ, RZ, R32 ;  /* 0x000000ffff035224 */ /* 0x000fe200078e0020 */
[----:B------:R-:W-:Y:S01]  /*6c10*/  @P5 IADD3 R37, P6, R37, 0x200, RZ ;  /* 0x0000020025255810 */ /* 0x000fe20007fde0ff */
[----:B------:R-:W4:Y:S01]  /*6c20*/  LDS R16, [R160.X4+0x2000] ;  /* 0x00200000a0107984 */ /* 0x000f220000004800 */
[----:B0-----:R-:W-:Y:S02]  /*6c30*/  FADD.FTZ R14, RZ, R14 ;  /* 0x0000000eff0e7221 */ /* 0x001fe40000010000 */
[----:B------:R-:W-:Y:S01]  /*6c40*/  @P0 MOV R4, R37 ;  /* 0x0000002500040202 */ /* 0x000fe20000000f00 */
[----:B------:R-:W0:Y:S01]  /*6c50*/  LDS R18, [R160.X4+0x3400] ;  /* 0x00340000a0127984 */ /* 0x000e220000004800 */
[----:B------:R-:W-:-:S02]  /*6c60*/  @P5 IMAD.X R32, RZ, RZ, R32, P6 ;  /* 0x000000ffff205224 */ /* 0x000fc400030e0620 */
[----:B------:R-:W-:Y:S01]  /*6c70*/  FADD.FTZ R14, R14, R17 ;  /* 0x000000110e0e7221 */ /* 0x000fe20000010000 */
[----:B------:R-:W0:Y:S01]  /*6c80*/  LDS R10, [R160.X4+0x4800] ;  /* 0x00480000a00a7984 */ /* 0x000e220000004800 */
[----:B------:R-:W-:-:S03]  /*6c90*/  @P0 IMAD.MOV.U32 R5, RZ, RZ, R32 ;  /* 0x000000ffff050224 */ /* 0x000fc600078e0020 */
[----:B------:R1:W-:Y:S01]  /*6ca0*/  @P5 STG.E [R2.64], R73 ;  /* 0x0000004902005986 */ /* 0x0003e2000c101904 */
[----:B------:R-:W-:Y:S01]  /*6cb0*/  ISETP.GE.U32.AND P5, PT, R38, 0x480, PT ;  /* 0x000004802600780c */ /* 0x000fe20003fa6070 */
[----:B---3--:R-:W-:Y:S02]  /*6cc0*/  FADD.FTZ R13, RZ, R13 ;  /* 0x0000000dff0d7221 */ /* 0x008fe40000010000 */
[----:B------:R-:W3:Y:S02]  /*6cd0*/  LDS R6, [R160.X4+0x1000] ;  /* 0x00100000a0067984 */ /* 0x000ee40000004800 */
[----:B------:R-:W-:Y:S02]  /*6ce0*/  FADD.FTZ R13, R13, R22 ;  /* 0x000000160d0d7221 */ /* 0x000fe40000010000 */
[----:B------:R-:W-:Y:S01]  /*6cf0*/  LDS R21, [R160.X4+0x3600] ;  /* 0x00360000a0157984 */ /* 0x000fe20000004800 */
[----:B-1----:R-:W-:Y:S02]  /*6d00*/  FADD.FTZ R14, R14, R19 ;  /* 0x000000130e0e7221 */ /* 0x002fe40000010000 */
[----:B------:R-:W-:Y:S01]  /*6d10*/  FADD.FTZ R30, R13, R30 ;  /* 0x0000001e0d1e7221 */ /* 0x000fe20000010000 */
[----:B------:R-:W-:Y:S01]  /*6d20*/  @P0 MOV R2, R40 ;  /* 0x0000002800020202 */ /* 0x000fe20000000f00 */
[----:B------:R-:W-:Y:S01]  /*6d30*/  LDS R13, [R160.X4+0x2200] ;  /* 0x00220000a00d7984 */ /* 0x000fe20000004800 */
[----:B------:R-:W-:Y:S01]  /*6d40*/  @P0 IADD3 R40, P6, R40, 0x200, RZ ;  /* 0x0000020028280810 */ /* 0x000fe20007fde0ff */
[----:B------:R-:W-:-:S02]  /*6d50*/  @P0 IMAD.MOV.U32 R3, RZ, RZ, R43 ;  /* 0x000000ffff030224 */ /* 0x000fc400078e002b */
[----:B------:R-:W-:Y:S01]  /*6d60*/  FADD.FTZ R0, R0, R23 ;  /* 0x0000001700007221 */ /* 0x000fe20000010000 */
[----:B------:R-:W-:Y:S01]  /*6d70*/  @P0 IADD3.X R43, RZ, R43, RZ, P6, !PT ;  /* 0x0000002bff2b0210 */ /* 0x000fe200037fe4ff */
[----:B------:R-:W1:Y:S01]  /*6d80*/  LDS R17, [R160.X4+0x2400] ;  /* 0x00240000a0117984 */ /* 0x000e620000004800 */
[----:B------:R-:W-:Y:S01]  /*6d90*/  @P0 IADD3 R37, P6, R37, 0x200, RZ ;  /* 0x0000020025250810 */ /* 0x000fe20007fde0ff */
[----:B------:R-:W-:Y:S02]  /*6da0*/  FADD.FTZ R0, R0, R25 ;  /* 0x0000001900007221 */ /* 0x000fe40000010000 */
[----:B------:R-:W-:Y:S01]  /*6db0*/  LDS R29, [R160.X4+0x4a00] ;  /* 0x004a0000a01d7984 */ /* 0x000fe20000004800 */
[----:B------:R-:W-:Y:S02]  /*6dc0*/  FADD.FTZ R35, R30, R35 ;  /* 0x000000231e237221 */ /* 0x000fe40000010000 */
[----:B------:R-:W-:Y:S01]  /*6dd0*/  FADD.FTZ R33, R0, R33 ;  /* 0x0000002100217221 */ /* 0x000fe20000010000 */
[----:B------:R-:W1:Y:S01]  /*6de0*/  LDS R23, [R160.X4+0x3800] ;  /* 0x00380000a0177984 */ /* 0x000e620000004800 */
[----:B------:R-:W-:Y:S01]  /*6df0*/  @P0 IMAD.X R32, RZ, RZ, R32, P6 ;  /* 0x000000ffff200224 */ /* 0x000fe200030e0620 */
[----:B------:R-:W-:Y:S01]  /*6e00*/  ISETP.GE.U32.AND P6, PT, R38, 0x500, PT ;  /* 0x000005002600780c */ /* 0x000fe20003fc6070 */
[----:B--2---:R-:W-:Y:S01]  /*6e10*/  FADD.FTZ R27, R14, R27 ;  /* 0x0000001b0e1b7221 */ /* 0x004fe20000010000 */
[----:B------:R-:W2:Y:S01]  /*6e20*/  LDS R0, [R160.X4+0xe00] ;  /* 0x000e0000a0007984 */ /* 0x000ea20000004800 */
[----:B------:R-:W-:-:S03]  /*6e30*/  FADD.FTZ R15, RZ, R15 ;  /* 0x0000000fff0f7221 */ /* 0x000fc60000010000 */
[----:B------:R3:W-:Y:S01]  /*6e40*/  @P0 STG.E [R2.64], R33 ;  /* 0x0000002102000986 */ /* 0x0007e2000c101904 */
[----:B----4-:R-:W-:-:S03]  /*6e50*/  FADD.FTZ R15, R15, R16 ;  /* 0x000000100f0f7221 */ /* 0x010fc60000010000 */
[----:B------:R-:W-:Y:S01]  /*6e60*/  @P0 STG.E [R4.64], R75 ;  /* 0x0000004b04000986 */ /* 0x000fe2000c101904 */
[----:B0-----:R-:W-:-:S03]  /*6e70*/  FADD.FTZ R15, R15, R18 ;  /* 0x000000120f0f7221 */ /* 0x001fc60000010000 */
[----:B------:R-:W0:Y:S01]  /*6e80*/  LDS R8, [R160.X4+0x1200] ;  /* 0x00120000a0087984 */ /* 0x000e220000004800 */
[----:B------:R-:W-:Y:S02]  /*6e90*/  FADD.FTZ R15, R15, R10 ;  /* 0x0000000a0f0f7221 */ /* 0x000fe40000010000 */
[----:B---3--:R-:W-:Y:S01]  /*6ea0*/  FADD.FTZ R6, RZ, R6 ;  /* 0x00000006ff067221 */ /* 0x008fe20000010000 */
[----:B------:R-:W-:Y:S01]  /*6eb0*/  @P4 MOV R2, R40 ;  /* 0x0000002800024202 */ /* 0x000fe20000000f00 */
[----:B------:R-:W-:Y:S01]  /*6ec0*/  @P4 IMAD.MOV.U32 R3, RZ, RZ, R43 ;  /* 0x000000ffff034224 */ /* 0x000fe200078e002b */
[----:B------:R-:W-:Y:S01]  /*6ed0*/  @P4 IADD3 R40, P0, R40, 0x200, RZ ;  /* 0x0000020028284810 */ /* 0x000fe20007f1e0ff */
[----:B------:R-:W3:Y:S03]  /*6ee0*/  LDS R31, [R160.X4+0x4c00] ;  /* 0x004c0000a01f7984 */ /* 0x000ee60000004800 */
[----:B------:R-:W-:Y:S01]  /*6ef0*/  @P4 IADD3.X R43, RZ, R43, RZ, P0, !PT ;  /* 0x0000002bff2b4210 */ /* 0x000fe200007fe4ff */
[----:B------:R4:W-:Y:S04]  /*6f00*/  @P4 STG.E [R2.64], R35 ;  /* 0x0000002302004986 */ /* 0x0009e8000c101904 */
[----:B------:R-:W3:Y:S01]  /*6f10*/  LDS R19, [R160.X4+0x2600] ;  /* 0x00260000a0137984 */ /* 0x000ee20000004800 */
[----:B-1----:R-:W-:-:S03]  /*6f20*/  FADD.FTZ R6, R6, R17 ;  /* 0x0000001106067221 */ /* 0x002fc60000010000 */
[----:B------:R-:W1:Y:S01]  /*6f30*/  LDS R25, [R160.X4+0x3a00] ;  /* 0x003a0000a0197984 */ /* 0x000e620000004800 */
[----:B----4-:R-:W-:Y:S01]  /*6f40*/  @P4 MOV R2, R37 ;  /* 0x0000002500024202 */ /* 0x010fe20000000f00 */
[----:B------:R-:W-:Y:S01]  /*6f50*/  @P4 IMAD.MOV.U32 R3, RZ, RZ, R32 ;  /* 0x000000ffff034224 */ /* 0x000fe200078e0020 */
[----:B------:R-:W-:Y:S01]  /*6f60*/  @P4 IADD3 R37, P0, R37, 0x200, RZ ;  /* 0x0000020025254810 */ /* 0x000fe20007f1e0ff */
[----:B------:R-:W4:Y:S01]  /*6f70*/  LDS R33, [R160.X4+0x4e00] ;  /* 0x004e0000a0217984 */ /* 0x000f220000004800 */
[----:B------:R-:W-:Y:S02]  /*6f80*/  FADD.FTZ R6, R6, R23 ;  /* 0x0000001706067221 */ /* 0x000fe40000010000 */
[----:B--2---:R-:W-:Y:S01]  /*6f90*/  FADD.FTZ R0, RZ, R0 ;  /* 0x00000000ff007221 */ /* 0x004fe20000010000 */
[----:B------:R2:W-:Y:S01]  /*6fa0*/  @P4 STG.E [R2.64], R7 ;  /* 0x0000000702004986 */ /* 0x0005e2000c101904 */
[----:B------:R-:W-:Y:S02]  /*6fb0*/  @P4 IMAD.X R32, RZ, RZ, R32, P0 ;  /* 0x000000ffff204224 */ /* 0x000fe400000e0620 */
[----:B------:R-:W-:-:S04]  /*6fc0*/  FADD.FTZ R0, R0, R13 ;  /* 0x0000000d00007221 */ /* 0x000fc80000010000 */
[----:B------:R-:W-:Y:S02]  /*6fd0*/  FADD.FTZ R0, R0, R21 ;  /* 0x0000001500007221 */ /* 0x000fe40000010000 */
[----:B0-----:R-:W-:Y:S02]  /*6fe0*/  FADD.FTZ R8, RZ, R8 ;  /* 0x00000008ff087221 */ /* 0x001fe40000010000 */
[----:B--2---:R-:W-:Y:S01]  /*6ff0*/  @P3 IMAD.MOV.U32 R2, RZ, RZ, R40 ;  /* 0x000000ffff023224 */ /* 0x004fe200078e0028 */
[-C--:B------:R-:W-:Y:S01]  /*7000*/  @P3 MOV R3, R43.reuse ;  /* 0x0000002b00033202 */ /* 0x080fe20000000f00 */
[----:B------:R-:W-:Y:S01]  /*7010*/  FADD.FTZ R29, R0, R29 ;  /* 0x0000001d001d7221 */ /* 0x000fe20000010000 */
[----:B------:R-:W-:Y:S01]  /*7020*/  @P3 IADD3 R40, P0, R40, 0x200, RZ ;  /* 0x0000020028283810 */ /* 0x000fe20007f1e0ff */
[----:B---3--:R-:W-:Y:S02]  /*7030*/  FADD.FTZ R31, R6, R31 ;  /* 0x0000001f061f7221 */ /* 0x008fe40000010000 */
[----:B------:R0:W-:Y:S01]  /*7040*/  @P3 STG.E [R2.64], R27 ;  /* 0x0000001b02003986 */ /* 0x0001e2000c101904 */
[----:B------:R-:W-:Y:S01]  /*7050*/  @P3 IADD3.X R43, RZ, R43, RZ, P0, !PT ;  /* 0x0000002bff2b3210 */ /* 0x000fe200007fe4ff */
[----:B------:R-:W-:-:S04]  /*7060*/  FADD.FTZ R8, R8, R19 ;  /* 0x0000001308087221 */ /* 0x000fc80000010000 */
[----:B-1----:R-:W-:Y:S01]  /*7070*/  FADD.FTZ R8, R8, R25 ;  /* 0x0000001908087221 */ /* 0x002fe20000010000 */
[----:B0-----:R-:W-:Y:S01]  /*7080*/  @P3 MOV R2, R37 ;  /* 0x0000002500023202 */ /* 0x001fe20000000f00 */
[----:B------:R-:W-:Y:S01]  /*7090*/  @P3 IMAD.MOV.U32 R3, RZ, RZ, R32 ;  /* 0x000000ffff033224 */ /* 0x000fe200078e0020 */
[----:B------:R-:W-:-:S04]  /*70a0*/  @P3 IADD3 R37, P4, R37, 0x200, RZ ;  /* 0x0000020025253810 */ /* 0x000fc80007f9e0ff */
[----:B------:R0:W-:Y:S01]  /*70b0*/  @P3 STG.E [R2.64], R77 ;  /* 0x0000004d02003986 */ /* 0x0001e2000c101904 */
[----:B------:R-:W-:Y:S02]  /*70c0*/  @P3 IMAD.X R32, RZ, RZ, R32, P4 ;  /* 0x000000ffff203224 */ /* 0x000fe400020e0620 */
[----:B----4-:R-:W-:Y:S01]  /*70d0*/  FADD.FTZ R33, R8, R33 ;  /* 0x0000002108217221 */ /* 0x010fe20000010000 */
[----:B0-----:R-:W-:Y:S01]  /*70e0*/  @P2 MOV R2, R40 ;  /* 0x0000002800022202 */ /* 0x001fe20000000f00 */
[----:B------:R-:W-:Y:S01]  /*70f0*/  @P2 IMAD.MOV.U32 R3, RZ, RZ, R43 ;  /* 0x000000ffff032224 */ /* 0x000fe200078e002b */
[----:B------:R-:W-:-:S04]  /*7100*/  @P2 IADD3 R40, P0, R40, 0x200, RZ ;  /* 0x0000020028282810 */ /* 0x000fc80007f1e0ff */
        /* <DEDUP_REMOVED lines=35> */
.L_x_2371:
[----:B------:R-:W-:Y:S01]  /*7340*/  HFMA2.MMA R165, -RZ, RZ, 0, 1.847743988037109375e-06 ;  /* 0x0000001fffa57435 */ /* 0x000fe200000001ff */
[----:B------:R-:W-:Y:S01]  /*7350*/  MOV R161, R187 ;  /* 0x000000bb00a17202 */ /* 0x000fe20000000f00 */
[----:B------:R-:W-:Y:S01]  /*7360*/  IMAD.MOV.U32 R162, RZ, RZ, 0x1 ;  /* 0x00000001ffa27424 */ /* 0x000fe200078e00ff */
[----:B------:R-:W-:Y:S01]  /*7370*/  MOV R160, 0x73a0 ;  /* 0x000073a000a07802 */ /* 0x000fe20000000f00 */
[----:B------:R-:W-:-:S02]  /*7380*/  IMAD.MOV.U32 R164, RZ, RZ, -0x1 ;  /* 0xffffffffffa47424 */ /* 0x000fc400078e00ff */
[----:B-----5:R-:W-:Y:S05]  /*7390*/  CALL.REL.NOINC `($__internal_104_$__cuda_sm70_shflsync_bfly_p) ;  /* 0x0000046000007944 */ /* 0x020fea0003c00000 */
[----:B-1----:R-:W-:Y:S01]  /*73a0*/  MOV R163, R162 ;  /* 0x000000a200a37202 */ /* 0x002fe20000000f00 */
[----:B------:R-:W-:Y:S05]  /*73b0*/  BRA `(.L_x_2394) ;  /* 0xffffc0d000007947 */ /* 0x000fea000383ffff */
.L_x_2372:
[----:B------:R-:W-:Y:S01]  /*73c0*/  HFMA2.MMA R162, -RZ, RZ, 0, 5.9604644775390625e-08 ;  /* 0x00000001ffa27435 */ /* 0x000fe200000001ff */
[----:B------:R-:W-:Y:S01]  /*73d0*/  IMAD.MOV.U32 R161, RZ, RZ, R186 ;  /* 0x000000ffffa17224 */ /* 0x000fe200078e00ba */
[----:B------:R-:W-:Y:S01]  /*73e0*/  MOV R164, 0xffffffff ;  /* 0xffffffff00a47802 */ /* 0x000fe20000000f00 */
[----:B------:R-:W-:Y:S01]  /*73f0*/  IMAD.MOV.U32 R165, RZ, RZ, 0x1f ;  /* 0x0000001fffa57424 */ /* 0x000fe200078e00ff */
[----:B------:R-:W-:-:S02]  /*7400*/  MOV R160, 0x7420 ;  /* 0x0000742000a07802 */ /* 0x000fc40000000f00 */
[----:B01---5:R-:W-:Y:S05]  /*7410*/  CALL.REL.NOINC `($__internal_104_$__cuda_sm70_shflsync_bfly_p) ;  /* 0x000003e000007944 */ /* 0x023fea0003c00000 */
[----:B------:R-:W-:Y:S01]  /*7420*/  FADD.FTZ R187, R163, R187 ;  /* 0x000000bba3bb7221 */ /* 0x000fe20000010000 */
[----:B------:R-:W-:Y:S01]  /*7430*/  HFMA2.MMA R165, -RZ, RZ, 0, 1.847743988037109375e-06 ;  /* 0x0000001fffa57435 */ /* 0x000fe200000001ff */
[----:B-1----:R-:W-:Y:S01]  /*7440*/  FADD.FTZ R186, R186, R162 ;  /* 0x000000a2baba7221 */ /* 0x002fe20000010000 */
[----:B------:R-:W-:Y:S01]  /*7450*/  MOV R160, 0x74a0 ;  /* 0x000074a000a07802 */ /* 0x000fe20000000f00 */
[----:B------:R-:W-:Y:S01]  /*7460*/  IMAD.MOV.U32 R162, RZ, RZ, 0x2 ;  /* 0x00000002ffa27424 */ /* 0x000fe200078e00ff */
[----:B------:R-:W-:Y:S01]  /*7470*/  MOV R161, R187 ;  /* 0x000000bb00a17202 */ /* 0x000fe20000000f00 */
[----:B------:R-:W-:-:S02]  /*7480*/  IMAD.MOV.U32 R164, RZ, RZ, -0x1 ;  /* 0xffffffffffa47424 */ /* 0x000fc400078e00ff */
[----:B------:R-:W-:Y:S05]  /*7490*/  CALL.REL.NOINC `($__internal_104_$__cuda_sm70_shflsync_bfly_p) ;  /* 0x0000036000007944 */ /* 0x000fea0003c00000 */
[----:B------:R-:W-:Y:S01]  /*74a0*/  HFMA2.MMA R165, -RZ, RZ, 0, 1.847743988037109375e-06 ;  /* 0x0000001fffa57435 */ /* 0x000fe200000001ff */
[----:B-1----:R-:W-:Y:S01]  /*74b0*/  IMAD.MOV.U32 R163, RZ, RZ, R162 ;  /* 0x000000ffffa37224 */ /* 0x002fe200078e00a2 */
[----:B------:R-:W-:Y:S01]  /*74c0*/  MOV R161, R186 ;  /* 0x000000ba00a17202 */ /* 0x000fe20000000f00 */
[----:B------:R-:W-:Y:S01]  /*74d0*/  IMAD.MOV.U32 R162, RZ, RZ, 0x2 ;  /* 0x00000002ffa27424 */ /* 0x000fe200078e00ff */
[----:B------:R-:W-:Y:S01]  /*74e0*/  MOV R160, 0x7510 ;  /* 0x0000751000a07802 */ /* 0x000fe20000000f00 */
[----:B------:R-:W-:-:S02]  /*74f0*/  IMAD.MOV.U32 R164, RZ, RZ, -0x1 ;  /* 0xffffffffffa47424 */ /* 0x000fc400078e00ff */
[----:B------:R-:W-:Y:S05]  /*7500*/  CALL.REL.NOINC `($__internal_104_$__cuda_sm70_shflsync_bfly_p) ;  /* 0x000002f000007944 */ /* 0x000fea0003c00000 */
[----:B------:R-:W-:Y:S01]  /*7510*/  FADD.FTZ R187, R163, R187 ;  /* 0x000000bba3bb7221 */ /* 0x000fe20000010000 */
[----:B------:R-:W-:Y:S01]  /*7520*/  MOV R164, 0xffffffff ;  /* 0xffffffff00a47802 */ /* 0x000fe20000000f00 */
[----:B-1----:R-:W-:Y:S01]  /*7530*/  FADD.FTZ R186, R186, R162 ;  /* 0x000000a2baba7221 */ /* 0x002fe20000010000 */
[----:B------:R-:W-:Y:S01]  /*7540*/  MOV R162, 0x4 ;  /* 0x0000000400a27802 */ /* 0x000fe20000000f00 */
[----:B------:R-:W-:Y:S01]  /*7550*/  IMAD.MOV.U32 R165, RZ, RZ, 0x1f ;  /* 0x0000001fffa57424 */ /* 0x000fe200078e00ff */
[----:B------:R-:W-:Y:S01]  /*7560*/  MOV R160, 0x7590 ;  /* 0x0000759000a07802 */ /* 0x000fe20000000f00 */
[----:B------:R-:W-:-:S02]  /*7570*/  IMAD.MOV.U32 R161, RZ, RZ, R187 ;  /* 0x000000ffffa17224 */ /* 0x000fc400078e00bb */
[----:B------:R-:W-:Y:S05]  /*7580*/  CALL.REL.NOINC `($__internal_104_$__cuda_sm70_shflsync_bfly_p) ;  /* 0x0000027000007944 */ /* 0x000fea0003c00000 */
[----:B-1----:R-:W-:Y:S01]  /*7590*/  MOV R163, R162 ;  /* 0x000000a200a37202 */ /* 0x002fe20000000f00 */
[----:B------:R-:W-:Y:S01]  /*75a0*/  HFMA2.MMA R162, -RZ, RZ, 0, 2.384185791015625e-07 ;  /* 0x00000004ffa27435 */ /* 0x000fe200000001ff */
[----:B------:R-:W-:Y:S01]  /*75b0*/  IMAD.MOV.U32 R161, RZ, RZ, R186 ;  /* 0x000000ffffa17224 */ /* 0x000fe200078e00ba */
[----:B------:R-:W-:Y:S01]  /*75c0*/  MOV R164, 0xffffffff ;  /* 0xffffffff00a47802 */ /* 0x000fe20000000f00 */
[----:B------:R-:W-:Y:S01]  /*75d0*/  IMAD.MOV.U32 R165, RZ, RZ, 0x1f ;  /* 0x0000001fffa57424 */ /* 0x000fe200078e00ff */
[----:B------:R-:W-:-:S02]  /*75e0*/  MOV R160, 0x7600 ;  /* 0x0000760000a07802 */ /* 0x000fc40000000f00 */
[----:B------:R-:W-:Y:S05]  /*75f0*/  CALL.REL.NOINC `($__internal_104_$__cuda_sm70_shflsync_bfly_p) ;  /* 0x0000020000007944 */ /* 0x000fea0003c00000 */
        /* <DEDUP_REMOVED lines=24> */
[----:B------:R-:W-:Y:S01]  /*7780*/  HFMA2.MMA R162, -RZ, RZ, 0, 9.5367431640625e-07 ;  /* 0x00000010ffa27435 */ /* 0x000fe200000001ff */
[----:B------:R-:W-:Y:S01]  /*7790*/  IMAD.MOV.U32 R161, RZ, RZ, R186 ;  /* 0x000000ffffa17224 */ /* 0x000fe200078e00ba */
[----:B------:R-:W-:Y:S01]  /*77a0*/  MOV R164, 0xffffffff ;  /* 0xffffffff00a47802 */ /* 0x000fe20000000f00 */
[----:B------:R-:W-:Y:S01]  /*77b0*/  IMAD.MOV.U32 R165, RZ, RZ, 0x1f ;  /* 0x0000001fffa57424 */ /* 0x000fe200078e00ff */
[----:B------:R-:W-:-:S02]  /*77c0*/  MOV R160, 0x77e0 ;  /* 0x000077e000a07802 */ /* 0x000fc40000000f00 */
[----:B------:R-:W-:Y:S05]  /*77d0*/  CALL.REL.NOINC `($__internal_104_$__cuda_sm70_shflsync_bfly_p) ;  /* 0x0000002000007944 */ /* 0x000fea0003c00000 */
[----:B-1----:R-:W-:Y:S01]  /*77e0*/  IMAD.MOV.U32 R160, RZ, RZ, R162 ;  /* 0x000000ffffa07224 */ /* 0x002fe200078e00a2 */
[----:B------:R-:W-:Y:S05]  /*77f0*/  BRA `(.L_x_2395) ;  /* 0xffffbdb000007947 */ /* 0x000fea000383ffff */
        .weak           $__internal_104_$__cuda_sm70_shflsync_bfly_p
        .type           $__internal_104_$__cuda_sm70_shflsync_bfly_p,@function
        .size           $__internal_104_$__cuda_sm70_shflsync_bfly_p,(.L_x_2930 - $__internal_104_$__cuda_sm70_shflsync_bfly_p)
$__internal_104_$__cuda_sm70_shflsync_bfly_p:
[----:B------:R-:W-:Y:S04]  /*7800*/  WARPSYNC R164 ;  /* 0x000000a400007348 */ /* 0x000fe80003800000 */
[----:B------:R0:W1:Y:S02]  /*7810*/  SHFL.BFLY PT, R162, R161, R162, R165 ;  /* 0x0c0000a2a1a27389 */ /* 0x00006400000e00a5 */
[----:B0-----:R-:W-:-:S06]  /*7820*/  HFMA2.MMA R161, -RZ, RZ, 0, 0 ;  /* 0x00000000ffa17435 */ /* 0x001fcc00000001ff */
[----:B------:R-:W-:Y:S05]  /*7830*/  RET.REL.NODEC R160 `(_ZN10layer_norm31ln_parallel_residual_bwd_kernelINS_13Kernel_traitsI6__halfffffjLj1280ELj1ELj4ELj1ELj16ENS_18Kernel_traits_baseILj1280ES2_ffffjLj128EEEEELb1ELb1ELb0EEEvNS_9BwdParamsE) ;  /* 0xffff87c0a0007950 */ /* 0x000fea0003c3ffff */
.L_x_2396:
        /* <DEDUP_REMOVED lines=12> */
.L_x_2930:


//--------------------- .text._ZN10layer_norm22ln_bwd_finalize_kernelINS_22Kernel_traits_finalizeILj1280E6__halfffffjLb0ELj1024ELj4ENS_18Kernel_traits_baseILj1280ES2_ffffjLj1024EEEEELb0ELb1EEEvNS_9BwdParamsE --------------------------
	.section	.text._ZN10layer_norm22ln_bwd_finalize_kernelINS_22Kernel_traits_finalizeILj1280E6__halfffffjLb0ELj1024ELj4ENS_18Kernel_traits_baseILj1280ES2_ffffjLj1024EEEEELb0ELb1EEEvNS_9BwdParamsE,"ax",@progbits
	.sectioninfo	@"SHI_REGISTERS=32"
	.align	128
        .global         _ZN10layer_norm22ln_bwd_finalize_kernelINS_22Kernel_traits_finalizeILj1280E6__halfffffjLb0ELj1024ELj4ENS_18Kernel_traits_baseILj1280ES2_ffffjLj1024EEEEELb0ELb1EEEvNS_9BwdParamsE
        .type           _ZN10layer_norm22ln_bwd_finalize_kernelINS_22Kernel_traits_finalizeILj1280E6__halfffffjLb0ELj1024ELj4ENS_18Kernel_traits_baseILj1280ES2_ffffjLj1024EEEEELb0ELb1EEEvNS_9BwdParamsE,@function
        .size           _ZN10layer_norm22ln_bwd_finalize_kernelINS_22Kernel_traits_finalizeILj1280E6__halfffffjLb0ELj1024ELj4ENS_18Kernel_traits_baseILj1280ES2_ffffjLj1024EEEEELb0ELb1EEEvNS_9BwdParamsE,(.L_x_2931 - _ZN10layer_norm22ln_bwd_finalize_kernelINS_22Kernel_traits_finalizeILj1280E6__halfffffjLb0ELj1024ELj4ENS_18Kernel_traits_baseILj1280ES2_ffffjLj1024EEEEELb0ELb1EEEvNS_9BwdParamsE)
        .other          _ZN10layer_norm22ln_bwd_finalize_kernelINS_22Kernel_traits_finalizeILj1280E6__halfffffjLb0ELj1024ELj4ENS_18Kernel_traits_baseILj1280ES2_ffffjLj1024EEEEELb0ELb1EEEvNS_9BwdParamsE,@"STO_CUDA_ENTRY STV_DEFAULT"
_ZN10layer_norm22ln_bwd_finalize_kernelINS_22Kernel_traits_finalizeILj1280E6__halfffffjLb0ELj1024ELj4ENS_18Kernel_traits_baseILj1280ES2_ffffjLj1024EEEEELb0ELb1EEEvNS_9BwdParamsE:
.text._ZN10layer_norm22ln_bwd_finalize_kernelINS_22Kernel_traits_finalizeILj1280E6__halfffffjLb0ELj1024ELj4ENS_18Kernel_traits_baseILj1280ES2_ffffjLj1024EEEEELb0ELb1EEEvNS_9BwdParamsE:
        /* <DEDUP_REMOVED lines=19> */
.L_x_2409:
        /* <DEDUP_REMOVED lines=27> */
.L_x_2401:
        /* <DEDUP_REMOVED lines=35> */
.L_x_2400:
[----:B------:R-:W-:Y:S05]  /*0510*/  BSYNC B1 ;  /* 0x0000000000017941 */ /* 0x000fea0003800000 */
.L_x_2399:
        /* <DEDUP_REMOVED lines=23> */
.L_x_2403:
[----:B------:R-:W-:Y:S05]  /*0690*/  BSYNC B1 ;  /* 0x0000000000017941 */ /* 0x000fea0003800000 */
.L_x_2402:
        /* <DEDUP_REMOVED lines=10> */
.L_x_2398:
[----:B------:R-:W-:Y:S05]  /*0740*/  BSYNC B0 ;  /* 0x0000000000007941 */ /* 0x000fea0003800000 */
.L_x_2397:
        /* <DEDUP_REMOVED lines=11> */
.L_x_2410:
        /* <DEDUP_REMOVED lines=18> */
.L_x_2411:
[----:B------:R-:W-:Y:S01]  /*0920*/  @!P1 SHF.R.U32.HI R2, RZ, 0x3, R0 ;  /* 0x00000003ff029819 */ /* 0x000fe20000011600 */
[----:B---3--:R-:W-:Y:S02]  /*0930*/  FADD.FTZ R5, R5, R10 ;  /* 0x0000000a05057221 */ /* 0x008fe40000010000 */
[----:B--2---:R-:W-:Y:S01]  /*0940*/  FADD.FTZ R7, R7, R4 ;  /* 0x0000000407077221 */ /* 0x004fe20000010000 */
[----:B------:R-:W-:-:S05]  /*0950*/  @!P1 LOP3.LUT R2, R2, 0x1ffffffc, RZ, 0xc0, !PT ;  /* 0x1ffffffc02029812 */ /* 0x000fca00078ec0ff */
[----:B------:R2:W-:Y:S04]  /*0960*/  @!P1 STS [R2+0x2000], R5 ;  /* 0x0020000502009388 */ /* 0x0005e80000000800 */
[----:B------:R2:W-:Y:S02]  /*0970*/  @!P1 STS [R2+0x2080], R7 ;  /* 0x0020800702009388 */ /* 0x0005e40000000800 */
.L_x_2404:
        /* <DEDUP_REMOVED lines=13> */
.L_x_2408:
[----:B------:R-:W-:Y:S05]  /*0a50*/  BSYNC B0 ;  /* 0x0000000000007941 */ /* 0x000fea0003800000 */
.L_x_2407:
[C---:B------:R-:W-:Y:S02]  /*0a60*/  ISETP.GT.U32.AND P1, PT, R18.reuse, -0x501, PT ;  /* 0xfffffaff1200780c */ /* 0x040fe40003f24070 */
[----:B------:R-:W-:Y:S02]  /*0a70*/  IADD3 R18, R18, 0x500, RZ ;  /* 0x0000050012127810 */ /* 0x000fe40007ffe0ff */
[----:B------:R-:W-:-:S09]  /*0a80*/  IADD3 R19, R19, 0x280, RZ ;  /* 0x0000028013137810 */ /* 0x000fd20007ffe0ff */
[----:B012---:R-:W-:Y:S05]  /*0a90*/  @P1 BRA `(.L_x_2409) ;  /* 0xfffff69000001947 */ /* 0x007fea000383ffff */
[----:B------:R-:W-:Y:S05]  /*0aa0*/  EXIT ;  /* 0x000000000000794d */ /* 0x000fea0003800000 */
.L_x_2405:
[----:B--2---:R-:W-:Y:S01]  /*0ab0*/  IMAD.MOV.U32 R10, RZ, RZ, R4 ;  /* 0x000000ffff0a7224 */ /* 0x004fe200078e0004 */
[----:B------:R-:W-:Y:S01]  /*0ac0*/  MOV R9, 0x1 ;  /* 0x0000000100097802 */ /* 0x000fe20000000f00 */
[----:B------:R-:W-:Y:S01]  /*0ad0*/  IMAD.MOV.U32 R6, RZ, RZ, 0x1f ;  /* 0x0000001fff067424 */ /* 0x000fe200078e00ff */
[----:B------:R-:W-:Y:S02]  /*0ae0*/  MOV R11, 0xffffffff ;  /* 0xffffffff000b7802 */ /* 0x000fe40000000f00 */
[----:B------:R-:W-:Y:S02]  /*0af0*/  MOV R2, 0xb10 ;  /* 0x00000b1000027802 */ /* 0x000fe40000000f00 */
[----:B01----:R-:W-:Y:S05]  /*0b00*/  CALL.REL.NOINC `($__internal_105_$__cuda_sm70_shflsync_bfly_p) ;  /* 0x000003c000007944 */ /* 0x003fea0003c00000 */
[----:B-1----:R-:W-:Y:S01]  /*0b10*/  IMAD.MOV.U32 R3, RZ, RZ, R6 ;  /* 0x000000ffff037224 */ /* 0x002fe200078e0006 */
[----:B0-----:R-:W-:Y:S05]  /*0b20*/  BRA `(.L_x_2410) ;  /* 0xfffffcd000007947 */ /* 0x001fea000383ffff */
.L_x_2406:
[----:B------:R-:W-:Y:S01]  /*0b30*/  HFMA2.MMA R6, -RZ, RZ, 0, 1.847743988037109375e-06 ;  /* 0x0000001fff067435 */ /* 0x000fe200000001ff */
[----:B------:R-:W-:Y:S01]  /*0b40*/  MOV R10, R13 ;  /* 0x0000000d000a7202 */ /* 0x000fe20000000f00 */
[----:B------:R-:W-:Y:S01]  /*0b50*/  IMAD.MOV.U32 R9, RZ, RZ, 0x2 ;  /* 0x00000002ff097424 */ /* 0x000fe200078e00ff */
[----:B------:R-:W-:Y:S01]  /*0b60*/  MOV R2, 0xb90 ;  /* 0x00000b9000027802 */ /* 0x000fe20000000f00 */
[----:B------:R-:W-:-:S02]  /*0b70*/  IMAD.MOV.U32 R11, RZ, RZ, -0x1 ;  /* 0xffffffffff0b7424 */ /* 0x000fc400078e00ff */
[----:B012---:R-:W-:Y:S05]  /*0b80*/  CALL.REL.NOINC `($__internal_105_$__cuda_sm70_shflsync_bfly_p) ;  /* 0x0000034000007944 */ /* 0x007fea0003c00000 */
[----:B01----:R-:W-:Y:S01]  /*0b90*/  FADD.FTZ R10, R13, R6 ;  /* 0x000000060d0a7221 */ /* 0x003fe20000010000 */
[----:B------:R-:W-:Y:S01]  /*0ba0*/  HFMA2.MMA R6, -RZ, RZ, 0, 1.847743988037109375e-06 ;  /* 0x0000001fff067435 */ /* 0x000fe200000001ff */
[----:B------:R-:W-:Y:S01]  /*0bb0*/  MOV R9, 0x4 ;  /* 0x0000000400097802 */ /* 0x000fe20000000f00 */
[----:B------:R-:W-:Y:S01]  /*0bc0*/  IMAD.MOV.U32 R11, RZ, RZ, -0x1 ;  /* 0xffffffffff0b7424 */ /* 0x000fe200078e00ff */
[----:B------:R-:W-:-:S03]  /*0bd0*/  MOV R2, 0xbf0 ;  /* 0x00000bf000027802 */ /* 0x000fc60000000f00 */
[----:B------:R-:W-:Y:S05]  /*0be0*/  CALL.REL.NOINC `($__internal_105_$__cuda_sm70_shflsync_bfly_p) ;  /* 0x000002e000007944 */ /* 0x000fea0003c00000 */
[----:B01----:R-:W-:Y:S01]  /*0bf0*/  FADD.FTZ R10, R10, R6 ;  /* 0x000000060a0a7221 */ /* 0x003fe20000010000 */
[----:B------:R-:W-:Y:S01]  /*0c00*/  HFMA2.MMA R6, -RZ, RZ, 0, 1.847743988037109375e-06 ;  /* 0x0000001fff067435 */ /* 0x000fe200000001ff */
[----:B------:R-:W-:Y:S01]  /*0c10*/  MOV R9, 0x8 ;  /* 0x0000000800097802 */ /* 0x000fe20000000f00 */
[----:B------:R-:W-:Y:S01]  /*0c20*/  IMAD.MOV.U32 R11, RZ, RZ, -0x1 ;  /* 0xffffffffff0b7424 */ /* 0x000fe200078e00ff */
[----:B------:R-:W-:-:S03]  /*0c30*/  MOV R2, 0xc50 ;  /* 0x00000c5000027802 */ /* 0x000fc60000000f00 */
[----:B------:R-:W-:Y:S05]  /*0c40*/  CALL.REL.NOINC `($__internal_105_$__cuda_sm70_shflsync_bfly_p) ;  /* 0x0000028000007944 */ /* 0x000fea0003c00000 */
[----:B-1----:R-:W-:Y:S01]  /*0c50*/  FADD.FTZ R4, R10, R6 ;  /* 0x000000060a047221 */ /* 0x002fe20000010000 */
[----:B------:R-:W-:Y:S01]  /*0c60*/  HFMA2.MMA R6, -RZ, RZ, 0, 1.847743988037109375e-06 ;  /* 0x0000001fff067435 */ /* 0x000fe200000001ff */
[----:B0-----:R-:W-:Y:S01]  /*0c70*/  MOV R9, 0x10 ;  /* 0x0000001000097802 */ /* 0x001fe20000000f00 */
[----:B------:R-:W-:Y:S01]  /*0c80*/  IMAD.MOV.U32 R11, RZ, RZ, -0x1 ;  /* 0xffffffffff0b7424 */ /* 0x000fe200078e00ff */
[----:B------:R-:W-:-:S02]  /*0c90*/  MOV R2, 0xcc0 ;  /* 0x00000cc000027802 */ /* 0x000fc40000000f00 */
[----:B------:R-:W-:Y:S02]  /*0ca0*/  MOV R10, R4 ;  /* 0x00000004000a7202 */ /* 0x000fe40000000f00 */
[----:B------:R-:W-:Y:S05]  /*0cb0*/  CALL.REL.NOINC `($__internal_105_$__cuda_sm70_shflsync_bfly_p) ;  /* 0x0000021000007944 */ /* 0x000fea0003c00000 */
[----:B0-----:R-:W-:Y:S01]  /*0cc0*/  HFMA2.MMA R9, -RZ, RZ, 0, 5.9604644775390625e-08 ;  /* 0x00000001ff097435 */ /* 0x001fe200000001ff */
[----:B-1----:R-:W-:Y:S01]  /*0cd0*/  MOV R7, R6 ;  /* 0x0000000600077202 */ /* 0x002fe20000000f00 */
[----:B------:R-:W-:Y:S01]  /*0ce0*/  IMAD.MOV.U32 R10, RZ, RZ, R5 ;  /* 0x000000ffff0a7224 */ /* 0x000fe200078e0005 */
[----:B------:R-:W-:Y:S01]  /*0cf0*/  MOV R6, 0x1f ;  /* 0x0000001f00067802 */ /* 0x000fe20000000f00 */
[----:B------:R-:W-:Y:S01]  /*0d00*/  IMAD.MOV.U32 R11, RZ, RZ, -0x1 ;  /* 0xffffffffff0b7424 */ /* 0x000fe200078e00ff */
[----:B------:R-:W-:Y:S02]  /*0d10*/  MOV R2, 0xd30 ;  /* 0x00000d3000027802 */ /* 0x000fe40000000f00 */
[----:B------:R-:W-:Y:S05]  /*0d20*/  CALL.REL.NOINC `($__internal_105_$__cuda_sm70_shflsync_bfly_p) ;  /* 0x000001a000007944 */ /* 0x000fea0003c00000 */
[----:B0-----:R-:W-:Y:S01]  /*0d30*/  HFMA2.MMA R9, -RZ, RZ, 0, 1.1920928955078125e-07 ;  /* 0x00000002ff097435 */ /* 0x001fe200000001ff */
[----:B-1----:R-:W-:Y:S01]  /*0d40*/  FADD.FTZ R10, R5, R6 ;  /* 0x00000006050a7221 */ /* 0x002fe20000010000 */
[----:B------:R-:W-:Y:S01]  /*0d50*/  MOV R6, 0x1f ;  /* 0x0000001f00067802 */ /* 0x000fe20000000f00 */
[----:B------:R-:W-:Y:S01]  /*0d60*/  IMAD.MOV.U32 R11, RZ, RZ, -0x1 ;  /* 0xffffffffff0b7424 */ /* 0x000fe200078e00ff */
[----:B------:R-:W-:Y:S02]  /*0d70*/  MOV R2, 0xd90 ;  /* 0x00000d9000027802 */ /* 0x000fe40000000f00 */
[----:B------:R-:W-:Y:S05]  /*0d80*/  CALL.REL.NOINC `($__internal_105_$__cuda_sm70_shflsync_bfly_p) ;  /* 0x0000014000007944 */ /* 0x000fea0003c00000 */
[----:B0-----:R-:W-:Y:S01]  /*0d90*/  HFMA2.MMA R9, -RZ, RZ, 0, 2.384185791015625e-07 ;  /* 0x00000004ff097435 */ /* 0x001fe200000001ff */
[----:B-1----:R-:W-:Y:S01]  /*0da0*/  FADD.FTZ R10, R10, R6 ;  /* 0x000000060a0a7221 */ /* 0x002fe20000010000 */
[----:B------:R-:W-:Y:S01]  /*0db0*/  MOV R6, 0x1f ;  /* 0x0000001f00067802 */ /* 0x000fe20000000f00 */
[----:B------:R-:W-:Y:S01]  /*0dc0*/  IMAD.MOV.U32 R11, RZ, RZ, -0x1 ;  /* 0xffffffffff0b7424 */ /* 0x000fe200078e00ff */
[----:B------:R-:W-:-:S02]  /*0dd0*/  MOV R2, 0xdf0 ;  /* 0x00000df000027802 */ /* 0x000fc40000000f00 */
[----:B------:R-:W-:Y:S05]  /*0de0*/  CALL.REL.NOINC `($__internal_105_$__cuda_sm70_shflsync_bfly_p) ;  /* 0x000000e000007944 */ /* 0x000fea0003c00000 */
[----:B0-----:R-:W-:Y:S01]  /*0df0*/  HFMA2.MMA R9, -RZ, RZ, 0, 4.76837158203125e-07 ;  /* 0x00000008ff097435 */ /* 0x001fe200000001ff */
[----:B-1----:R-:W-:Y:S01]  /*0e00*/  FADD.FTZ R10, R10, R6 ;  /* 0x000000060a0a7221 */ /* 0x002fe20000010000 */
[----:B------:R-:W-:Y:S01]  /*0e10*/  MOV R6, 0x1f ;  /* 0x0000001f00067802 */ /* 0x000fe20000000f00 */
[----:B------:R-:W-:Y:S01]  /*0e20*/  IMAD.MOV.U32 R11, RZ, RZ, -0x1 ;  /* 0xffffffffff0b7424 */ /* 0x000fe200078e00ff */
[----:B------:R-:W-:-:S02]  /*0e30*/  MOV R2, 0xe50 ;  /* 0x00000e5000027802 */ /* 0x000fc40000000f00 */
[----:B------:R-:W-:Y:S05]  /*0e40*/  CALL.REL.NOINC `($__internal_105_$__cuda_sm70_shflsync_bfly_p) ;  /* 0x0000008000007944 */ /* 0x000fea0003c00000 */
[----:B0-----:R-:W-:Y:S01]  /*0e50*/  HFMA2.MMA R9, -RZ, RZ, 0, 9.5367431640625e-07 ;  /* 0x00000010ff097435 */ /* 0x001fe200000001ff */
[----:B-1----:R-:W-:Y:S01]  /*0e60*/  FADD.FTZ R10, R10, R6 ;  /* 0x000000060a0a7221 */ /* 0x002fe20000010000 */
[----:B------:R-:W-:Y:S01]  /*0e70*/  MOV R6, 0x1f ;  /* 0x0000001f00067802 */ /* 0x000fe20000000f00 */
[----:B------:R-:W-:Y:S01]  /*0e80*/  IMAD.MOV.U32 R11, RZ, RZ, -0x1 ;  /* 0xffffffffff0b7424 */ /* 0x000fe200078e00ff */
[----:B------:R-:W-:-:S02]  /*0e90*/  MOV R2, 0xeb0 ;  /* 0x00000eb000027802 */ /* 0x000fc40000000f00 */
[----:B------:R-:W-:Y:S05]  /*0ea0*/  CALL.REL.NOINC `($__internal_105_$__cuda_sm70_shflsync_bfly_p) ;  /* 0x0000002000007944 */ /* 0x000fea0003c00000 */
[----:B-1----:R-:W-:Y:S01]  /*0eb0*/  MOV R5, R6 ;  /* 0x0000000600057202 */ /* 0x002fe20000000f00 */
[----:B0-----:R-:W-:Y:S05]  /*0ec0*/  BRA `(.L_x_2411) ;  /* 0xfffffa5000007947 */ /* 0x001fea000383ffff */
        .weak           $__internal_105_$__cuda_sm70_shflsync_bfly_p
        .type           $__internal_105_$__cuda_sm70_shflsync_bfly_p,@function
        .size           $__internal_105_$__cuda_sm70_shflsync_bfly_p,(.L_x_2931 - $__internal_105_$__cuda_sm70_shflsync_bfly_p)
$__internal_105_$__cuda_sm70_shflsync_bfly_p:
[----:B------:R-:W-:Y:S01]  /*0ed0*/  HFMA2.MMA R3, -RZ, RZ, 0, 0 ;  /* 0x00000000ff037435 */ /* 0x000fe200000001ff */
[----:B------:R-:W-:Y:S04]  /*0ee0*/  WARPSYNC R11 ;  /* 0x0000000b00007348 */ /* 0x000fe80003800000 */
[----:B------:R0:W1:Y:S01]  /*0ef0*/  SHFL.BFLY PT, R6, R10, R9, R6 ;  /* 0x0c0000090a067389 */ /* 0x00006200000e0006 */
[----:B------:R-:W-:Y:S05]  /*0f00*/  RET.REL.NODEC R2 `(_ZN10layer_norm22ln_bwd_finalize_kernelINS_22Kernel_traits_finalizeILj1280E6__halfffffjLb0ELj1024ELj4ENS_18Kernel_traits_baseILj1280ES2_ffffjLj1024EEEEELb0ELb1EEEvNS_9BwdParamsE) ;  /* 0xfffff0f002007950 */ /* 0x000fea0003c3ffff */
.L_x_2412:
        /* <DEDUP_REMOVED lines=15> */
.L_x_2931:


//--------------------- .text._ZN10layer_norm40ln_parallel_residual_bwd_finalize_kernelINS_22Kernel_traits_finalizeILj1280E6__halfffffjLb0ELj1024ELj4ENS_18Kernel_traits_baseILj1280ES2_ffffjLj1024EEEEELb1EEEvNS_9BwdParamsE --------------------------
	.section	.text._ZN10layer_norm40ln_parallel_residual_bwd_finalize_kernelINS_22Kernel_traits_finalizeILj1280E6__halfffffjLb0ELj1024ELj4ENS_18Kernel_traits_baseILj1280ES2_ffffjLj1024EEEEELb1EEEvNS_9BwdParamsE,"ax",@progbits
	.sectioninfo	@"SHI_REGISTERS=32"
	.align	128
        .global         _ZN10layer_norm40ln_parallel_residual_bwd_finalize_kernelINS_22Kernel_traits_finalizeILj1280E6__halfffffjLb0ELj1024ELj4ENS_18Kernel_traits_baseILj1280ES2_ffffjLj1024EEEEELb1EEEvNS_9BwdParamsE
        .type           _ZN10layer_norm40ln_parallel_residual_bwd_finalize_kernelINS_22Kernel_traits_finalizeILj1280E6__halfffffjLb0ELj1024ELj4ENS_18Kernel_traits_baseILj1280ES2_ffffjLj1024EEEEELb1EEEvNS_9BwdParamsE,@function
        .size           _ZN10layer_norm40ln_parallel_residual_bwd_finalize_kernelINS_22Kernel_traits_finalizeILj1280E6__halfffffjLb0ELj1024ELj4ENS_18Kernel_traits_baseILj1280ES2_ffffjLj1024EEEEELb1EEEvNS_9BwdParamsE,(.L_x_2932 - _ZN10layer_norm40ln_parallel_residual_bwd_finalize_kernelINS_22Kernel_traits_finalizeILj1280E6__halfffffjLb0ELj1024ELj4ENS_18Kernel_traits_baseILj1280ES2_ffffjLj1024EEEEELb1EEEvNS_9BwdParamsE)
        .other          _ZN10layer_norm40ln_parallel_residual_bwd_finalize_kernelINS_22Kernel_traits_finalizeILj1280E6__halfffffjLb0ELj1024ELj4ENS_18Kernel_traits_baseILj1280ES2_ffffjLj1024EEEEELb1EEEvNS_9BwdParamsE,@"STO_CUDA_ENTRY STV_DEFAULT"
_ZN10layer_norm40ln_parallel_residual_bwd_finalize_kernelINS_22Kernel_traits_finalizeILj1280E6__halfffffjLb0ELj1024ELj4ENS_18Kernel_traits_baseILj1280ES2_ffffjLj1024EEEEELb1EEEvNS_9BwdParamsE:
.text._ZN10layer_norm40ln_parallel_residual_bwd_finalize_kernelINS_22Kernel_traits_finalizeILj1280E6__halfffffjLb0ELj1024ELj4ENS_18Kernel_traits_baseILj1280ES2_ffffjLj1024EEEEELb1EEEvNS_9BwdParamsE:
        /* <DEDUP_REMOVED lines=19> */
.L_x_2426:
        /* <DEDUP_REMOVED lines=37> */
.L_x_2417:
        /* <DEDUP_REMOVED lines=59> */
.L_x_2416:
[----:B------:R-:W-:Y:S05]  /*0730*/  BSYNC B1 ;  /* 0x0000000000017941 */ /* 0x000fea0003800000 */
.L_x_2415:
        /* <DEDUP_REMOVED lines=35> */
.L_x_2419:
[----:B------:R-:W-:Y:S05]  /*0970*/  BSYNC B1 ;  /* 0x0000000000017941 */ /* 0x000fea0003800000 */
.L_x_2418:
        /* <DEDUP_REMOVED lines=16> */
.L_x_2414:
[----:B------:R-:W-:Y:S05]  /*0a80*/  BSYNC B0 ;  /* 0x0000000000007941 */ /* 0x000fea0003800000 */
.L_x_2413:
        /* <DEDUP_REMOVED lines=14> */
.L_x_2427:
        /* <DEDUP_REMOVED lines=36> */
.L_x_2428:
        /* <DEDUP_REMOVED lines=11> */
.L_x_2420:
        /* <DEDUP_REMOVED lines=23> */
.L_x_2424:
[----:B------:R-:W-:Y:S05]  /*0fd0*/  BSYNC B0 ;  /* 0x0000000000007941 */ /* 0x000fea0003800000 */
.L_x_2423:
[C---:B------:R-:W-:Y:S02]  /*0fe0*/  ISETP.GT.U32.AND P1, PT, R4.reuse, -0x501, PT ;  /* 0xfffffaff0400780c */ /* 0x040fe40003f24070 */
[----:B------:R-:W-:-:S02]  /*0ff0*/  IADD3 R4, R4, 0x500, RZ ;  /* 0x0000050004047810 */ /* 0x000fc40007ffe0ff */
[----:B------:R-:W-:-:S09]  /*1000*/  IADD3 R5, R5, 0x280, RZ ;  /* 0x0000028005057810 */ /* 0x000fd20007ffe0ff */
[----:B0-----:R-:W-:Y:S01]  /*1010*/  @!P1 CALL.REL.NOINC `(.L_x_2425) ;  /* 0x0000001000009944 */ /* 0x001fe20003c00000 */
[----:B------:R-:W-:Y:S05]  /*1020*/  BRA `(.L_x_2426) ;  /* 0xfffff10000007947 */ /* 0x000fea000383ffff */
.L_x_2425:
[----:B------:R-:W-:Y:S05]  /*1030*/  EXIT ;  /* 0x000000000000794d */ /* 0x000fea0003800000 */
.L_x_2421:
[----:B------:R-:W-:Y:S01]  /*1040*/  HFMA2.MMA R17, -RZ, RZ, 0, 1.847743988037109375e-06 ;  /* 0x0000001fff117435 */ /* 0x000fe200000001ff */
[----:B----4-:R-:W-:Y:S01]  /*1050*/  MOV R19, R12 ;  /* 0x0000000c00137202 */ /* 0x010fe20000000f00 */
[----:B------:R-:W-:Y:S01]  /*1060*/  IMAD.MOV.U32 R16, RZ, RZ, 0x1 ;  /* 0x00000001ff107424 */ /* 0x000fe200078e00ff */
[----:B------:R-:W-:Y:S02]  /*1070*/  MOV R14, 0xffffffff ;  /* 0xffffffff000e7802 */ /* 0x000fe40000000f00 */
[----:B------:R-:W-:Y:S02]  /*1080*/  MOV R8, 0x10a0 ;  /* 0x000010a000087802 */ /* 0x000fe40000000f00 */
[----:B0123--:R-:W-:Y:S05]  /*1090*/  CALL.REL.NOINC `($__internal_106_$__cuda_sm70_shflsync_bfly_p) ;  /* 0x000007b000007944 */ /* 0x00ffea0003c00000 */
[----:B01----:R-:W-:Y:S05]  /*10a0*/  BRA `(.L_x_2427) ;  /* 0xfffffac000007947 */ /* 0x003fea000383ffff */
.L_x_2422:
[----:B------:R-:W-:Y:S01]  /*10b0*/  HFMA2.MMA R17, -RZ, RZ, 0, 1.847743988037109375e-06 ;  /* 0x0000001fff117435 */ /* 0x000fe200000001ff */
[----:B------:R-:W-:Y:S01]  /*10c0*/  MOV R19, R12 ;  /* 0x0000000c00137202 */ /* 0x000fe20000000f00 */
[----:B------:R-:W-:Y:S01]  /*10d0*/  IMAD.MOV.U32 R16, RZ, RZ, 0x2 ;  /* 0x00000002ff107424 */ /* 0x000fe200078e00ff */
[----:B------:R-:W-:Y:S02]  /*10e0*/  MOV R14, 0xffffffff ;  /* 0xffffffff000e7802 */ /* 0x000fe40000000f00 */
[----:B------:R-:W-:-:S02]  /*10f0*/  MOV R8, 0x1110 ;  /* 0x0000111000087802 */ /* 0x000fc40000000f00 */
[----:B-123--:R-:W-:Y:S05]  /*1100*/  CALL.REL.NOINC `($__internal_106_$__cuda_sm70_shflsync_bfly_p) ;  /* 0x0000074000007944 */ /* 0x00efea0003c00000 */
[----:B0-----:R-:W-:Y:S01]  /*1110*/  HFMA2.MMA R16, -RZ, RZ, 0, 2.384185791015625e-07 ;  /* 0x00000004ff107435 */ /* 0x001fe200000001ff */
[----:B-1----:R-:W-:Y:S01]  /*1120*/  FADD.FTZ R19, R12, R14 ;  /* 0x0000000e0c137221 */ /* 0x002fe20000010000 */
[----:B------:R-:W-:Y:S01]  /*1130*/  MOV R14, 0xffffffff ;  /* 0xffffffff000e7802 */ /* 0x000fe20000000f00 */
[----:B------:R-:W-:Y:S01]  /*1140*/  IMAD.MOV.U32 R17, RZ, RZ, 0x1f ;  /* 0x0000001fff117424 */ /* 0x000fe200078e00ff */
[----:B------:R-:W-:-:S02]  /*1150*/  MOV R8, 0x1170 ;  /* 0x0000117000087802 */ /* 0x000fc40000000f00 */
[----:B------:R-:W-:Y:S05]  /*1160*/  CALL.REL.NOINC `($__internal_106_$__cuda_sm70_shflsync_bfly_p) ;  /* 0x000006e000007944 */ /* 0x000fea0003c00000 */
[----:B0-----:R-:W-:Y:S01]  /*1170*/  HFMA2.MMA R16, -RZ, RZ, 0, 4.76837158203125e-07 ;  /* 0x00000008ff107435 */ /* 0x001fe200000001ff */
[----:B-1----:R-:W-:Y:S01]  /*1180*/  FADD.FTZ R19, R19, R14 ;  /* 0x0000000e13137221 */ /* 0x002fe20000010000 */
[----:B------:R-:W-:Y:S01]  /*1190*/  MOV R17, 0x1f ;  /* 0x0000001f00117802 */ /* 0x000fe20000000f00 */
[----:B------:R-:W-:Y:S01]  /*11a0*/  IMAD.MOV.U32 R14, RZ, RZ, -0x1 ;  /* 0xffffffffff0e7424 */ /* 0x000fe200078e00ff */
[----:B------:R-:W-:-:S02]  /*11b0*/  MOV R8, 0x11d0 ;  /* 0x000011d000087802 */ /* 0x000fc40000000f00 */
[----:B------:R-:W-:Y:S05]  /*11c0*/  CALL.REL.NOINC `($__internal_106_$__cuda_sm70_shflsync_bfly_p) ;  /* 0x0000068000007944 */ /* 0x000fea0003c00000 */
[----:B-1----:R-:W-:Y:S01]  /*11d0*/  FADD.FTZ R12, R19, R14 ;  /* 0x0000000e130c7221 */ /* 0x002fe20000010000 */
[----:B0-----:R-:W-:Y:S01]  /*11e0*/  HFMA2.MMA R16, -RZ, RZ, 0, 9.5367431640625e-07 ;  /* 0x00000010ff107435 */ /* 0x001fe200000001ff */
[----:B------:R-:W-:-:S02]  /*11f0*/  MOV R17, 0x1f ;  /* 0x0000001f00117802 */ /* 0x000fc40000000f00 */
[----:B------:R-:W-:Y:S01]  /*1200*/  MOV R14, 0xffffffff ;  /* 0xffffffff000e7802 */ /* 0x000fe20000000f00 */
[----:B------:R-:W-:Y:S01]  /*1210*/  IMAD.MOV.U32 R19, RZ, RZ, R12 ;  /* 0x000000ffff137224 */ /* 0x000fe200078e000c */
[----:B------:R-:W-:Y:S02]  /*1220*/  MOV R8, 0x1240 ;  /* 0x0000124000087802 */ /* 0x000fe40000000f00 */
[----:B------:R-:W-:Y:S05]  /*1230*/  CALL.REL.NOINC `($__internal_106_$__cuda_sm70_shflsync_bfly_p) ;  /* 0x0000061000007944 */ /* 0x000fea0003c00000 */
[----:B0-----:R-:W-:Y:S01]  /*1240*/  HFMA2.MMA R16, -RZ, RZ, 0, 5.9604644775390625e-08 ;  /* 0x00000001ff107435 */ /* 0x001fe200000001ff */
[----:B-1----:R-:W-:Y:S01]  /*1250*/  MOV R15, R14 ;  /* 0x0000000e000f7202 */ /* 0x002fe20000000f00 */
[----:B------:R-:W-:Y:S01]  /*1260*/  IMAD.MOV.U32 R17, RZ, RZ, 0x1f ;  /* 0x0000001fff117424 */ /* 0x000fe200078e00ff */
[----:B------:R-:W-:Y:S02]  /*1270*/  MOV R19, R13 ;  /* 0x0000000d00137202 */ /* 0x000fe40000000f00 */
[----:B------:R-:W-:Y:S02]  /*1280*/  MOV R14, 0xffffffff ;  /* 0xffffffff000e7802 */ /* 0x000fe40000000f00 */
[----:B------:R-:W-:Y:S02]  /*1290*/  MOV R8, 0x12b0 ;  /* 0x000012b000087802 */ /* 0x000fe40000000f00 */
[----:B------:R-:W-:Y:S05]  /*12a0*/  CALL.REL.NOINC `($__internal_106_$__cuda_sm70_shflsync_bfly_p) ;  /* 0x000005a000007944 */ /* 0x000fea0003c00000 */
[----:B0-----:R-:W-:Y:S01]  /*12b0*/  HFMA2.MMA R16, -RZ, RZ, 0, 1.1920928955078125e-07 ;  /* 0x00000002ff107435 */ /* 0x001fe200000001ff */
[----:B-1----:R-:W-:Y:S01]  /*12c0*/  FADD.FTZ R19, R13, R14 ;  /* 0x0000000e0d137221 */ /* 0x002fe20000010000 */
[----:B------:R-:W-:Y:S01]  /*12d0*/  MOV R17, 0x1f ;  /* 0x0000001f00117802 */ /* 0x000fe20000000f00 */
[----:B------:R-:W-:Y:S01]  /*12e0*/  IMAD.MOV.U32 R14, RZ, RZ, -0x1 ;  /* 0xffffffffff0e7424 */ /* 0x000fe200078e00ff */
[----:B------:R-:W-:-:S02]  /*12f0*/  MOV R8, 0x1310 ;  /* 0x0000131000087802 */ /* 0x000fc40000000f00 */
[----:B------:R-:W-:Y:S05]  /*1300*/  CALL.REL.NOINC `($__internal_106_$__cuda_sm70_shflsync_bfly_p) ;  /* 0x0000054000007944 */ /* 0x000fea0003c00000 */
[----:B0-----:R-:W-:Y:S01]  /*1310*/  HFMA2.MMA R16, -RZ, RZ, 0, 2.384185791015625e-07 ;  /* 0x00000004ff107435 */ /* 0x001fe200000001ff */
[----:B-1----:R-:W-:Y:S01]  /*1320*/  FADD.FTZ R19, R19, R14 ;  /* 0x0000000e13137221 */ /* 0x002fe20000010000 */
[----:B------:R-:W-:-:S02]  /*1330*/  MOV R17, 0x1f ;  /* 0x0000001f00117802 */ /* 0x000fc40000000f00 */
[----:B------:R-:W-:Y:S02]  /*1340*/  MOV R14, 0xffffffff ;  /* 0xffffffff000e7802 */ /* 0x000fe40000000f00 */
[----:B------:R-:W-:Y:S02]  /*1350*/  MOV R8, 0x1370 ;  /* 0x0000137000087802 */ /* 0x000fe40000000f00 */
[----:B------:R-:W-:Y:S05]  /*1360*/  CALL.REL.NOINC `($__internal_106_$__cuda_sm70_shflsync_bfly_p) ;  /* 0x000004e000007944 */ /* 0x000fea0003c00000 */
[----:B0-----:R-:W-:Y:S01]  /*1370*/  HFMA2.MMA R17, -RZ, RZ, 0, 1.847743988037109375e-06 ;  /* 0x0000001fff117435 */ /* 0x001fe200000001ff */
[----:B-1----:R-:W-:Y:S01]  /*1380*/  FADD.FTZ R19, R19, R14 ;  /* 0x0000000e13137221 */ /* 0x002fe20000010000 */
[----:B------:R-:W-:Y:S01]  /*1390*/  MOV R14, 0xffffffff ;  /* 0xffffffff000e7802 */ /* 0x000fe20000000f00 */
[----:B------:R-:W-:Y:S01]  /*13a0*/  IMAD.MOV.U32 R16, RZ, RZ, 0x8 ;  /* 0x00000008ff107424 */ /* 0x000fe200078e00ff */
[----:B------:R-:W-:Y:S02]  /*13b0*/  MOV R8, 0x13d0 ;  /* 0x000013d000087802 */ /* 0x000fe40000000f00 */
[----:B------:R-:W-:Y:S05]  /*13c0*/  CALL.REL.NOINC `($__internal_106_$__cuda_sm70_shflsync_bfly_p) ;  /* 0x0000048000007944 */ /* 0x000fea0003c00000 */
[----:B-1----:R-:W-:Y:S01]  /*13d0*/  FADD.FTZ R13, R19, R14 ;  /* 0x0000000e130d7221 */ /* 0x002fe20000010000 */
[----:B0-----:R-:W-:Y:S01]  /*13e0*/  HFMA2.MMA R16, -RZ, RZ, 0, 9.5367431640625e-07 ;  /* 0x00000010ff107435 */ /* 0x001fe200000001ff */
[----:B------:R-:W-:Y:S01]  /*13f0*/  IMAD.MOV.U32 R17, RZ, RZ, 0x1f ;  /* 0x0000001fff117424 */ /* 0x000fe200078e00ff */
[----:B------:R-:W-:Y:S02]  /*1400*/  MOV R14, 0xffffffff ;  /* 0xffffffff000e7802 */ /* 0x000fe40000000f00 */
[----:B------:R-:W-:-:S02]  /*1410*/  MOV R19, R13 ;  /* 0x0000000d00137202 */ /* 0x000fc40000000f00 */
[----:B------:R-:W-:Y:S02]  /*1420*/  MOV R8, 0x1440 ;  /* 0x0000144000087802 */ /* 0x000fe40000000f00 */
[----:B------:R-:W-:Y:S05]  /*1430*/  CALL.REL.NOINC `($__internal_106_$__cuda_sm70_shflsync_bfly_p) ;  /* 0x0000041000007944 */ /* 0x000fea0003c00000 */
[----:B0-----:R-:W-:Y:S01]  /*1440*/  HFMA2.MMA R16, -RZ, RZ, 0, 5.9604644775390625e-08 ;  /* 0x00000001ff107435 */ /* 0x001fe200000001ff */
[----:B-1----:R-:W-:Y:S01]  /*1450*/  MOV R18, R14 ;  /* 0x0000000e00127202 */ /* 0x002fe20000000f00 */
[----:B------:R-:W-:Y:S01]  /*1460*/  IMAD.MOV.U32 R19, RZ, RZ, R11 ;  /* 0x000000ffff137224 */ /* 0x000fe200078e000b */
[----:B------:R-:W-:Y:S02]  /*1470*/  MOV R17, 0x1f ;  /* 0x0000001f00117802 */ /* 0x000fe40000000f00 */
[----:B------:R-:W-:Y:S02]  /*1480*/  MOV R14, 0xffffffff ;  /* 0xffffffff000e7802 */ /* 0x000fe40000000f00 */
[----:B------:R-:W-:Y:S02]  /*1490*/  MOV R8, 0x14b0 ;  /* 0x000014b000087802 */ /* 0x000fe40000000f00 */
[----:B------:R-:W-:Y:S05]  /*14a0*/  CALL.REL.NOINC `($__internal_106_$__cuda_sm70_shflsync_bfly_p) ;  /* 0x000003a000007944 */ /* 0x000fea0003c00000 */
[----:B0-----:R-:W-:Y:S01]  /*14b0*/  HFMA2.MMA R17, -RZ, RZ, 0, 1.847743988037109375e-06 ;  /* 0x0000001fff117435 */ /* 0x001fe200000001ff */
[----:B-1----:R-:W-:Y:S01]  /*14c0*/  FADD.FTZ R19, R11, R14 ;  /* 0x0000000e0b137221 */ /* 0x002fe20000010000 */
[----:B------:R-:W-:Y:S01]  /*14d0*/  MOV R14, 0xffffffff ;  /* 0xffffffff000e7802 */ /* 0x000fe20000000f00 */
[----:B------:R-:W-:Y:S01]  /*14e0*/  IMAD.MOV.U32 R16, RZ, RZ, 0x2 ;  /* 0x00000002ff107424 */ /* 0x000fe200078e00ff */
[----:B------:R-:W-:-:S02]  /*14f0*/  MOV R8, 0x1510 ;  /* 0x0000151000087802 */ /* 0x000fc40000000f00 */
[----:B------:R-:W-:Y:S05]  /*1500*/  CALL.REL.NOINC `($__internal_106_$__cuda_sm70_shflsync_bfly_p) ;  /* 0x0000034000007944 */ /* 0x000fea0003c00000 */
        /* <DEDUP_REMOVED lines=44> */
[----:B0-----:R-:W-:Y:S01]  /*17d0*/  HFMA2.MMA R16, -RZ, RZ, 0, 9.5367431640625e-07 ;  /* 0x00000010ff107435 */ /* 0x001fe200000001ff */
[----:B-1----:R-:W-:Y:S01]  /*17e0*/  FADD.FTZ R19, R19, R14 ;  /* 0x0000000e13137221 */ /* 0x002fe20000010000 */
[----:B------:R-:W-:Y:S01]  /*17f0*/  MOV R14, 0xffffffff ;  /* 0xffffffff000e7802 */ /* 0x000fe20000000f00 */
[----:B------:R-:W-:Y:S01]  /*1800*/  IMAD.MOV.U32 R17, RZ, RZ, 0x1f ;  /* 0x0000001fff117424 */ /* 0x000fe200078e00ff */
[----:B------:R-:W-:-:S02]  /*1810*/  MOV R8, 0x1830 ;  /* 0x0000183000087802 */ /* 0x000fc40000000f00 */
[----:B------:R-:W-:Y:S05]  /*1820*/  CALL.REL.NOINC `($__internal_106_$__cuda_sm70_shflsync_bfly_p) ;  /* 0x0000002000007944 */ /* 0x000fea0003c00000 */
[----:B-1----:R-:W-:Y:S01]  /*1830*/  MOV R8, R14 ;  /* 0x0000000e00087202 */ /* 0x002fe20000000f00 */
[----:B0-----:R-:W-:Y:S05]  /*1840*/  BRA `(.L_x_2428) ;  /* 0xfffff56000007947 */ /* 0x001fea000383ffff */
        .weak           $__internal_106_$__cuda_sm70_shflsync_bfly_p
        .type           $__internal_106_$__cuda_sm70_shflsync_bfly_p,@function
        .size           $__internal_106_$__cuda_sm70_shflsync_bfly_p,(.L_x_2932 - $__internal_106_$__cuda_sm70_shflsync_bfly_p)
$__internal_106_$__cuda_sm70_shflsync_bfly_p:
[----:B------:R-:W-:Y:S01]  /*1850*/  HFMA2.MMA R9, -RZ, RZ, 0, 0 ;  /* 0x00000000ff097435 */ /* 0x000fe200000001ff */
[----:B------:R-:W-:Y:S04]  /*1860*/  WARPSYNC R14 ;  /* 0x0000000e00007348 */ /* 0x000fe80003800000 */
[----:B------:R0:W1:Y:S01]  /*1870*/  SHFL.BFLY PT, R14, R19, R16, R17 ;  /* 0x0c000010130e7389 */ /* 0x00006200000e0011 */
[----:B------:R-:W-:Y:S05]  /*1880*/  RET.REL.NODEC R8 `(_ZN10layer_norm40ln_parallel_residual_bwd_finalize_kernelINS_22Kernel_traits_finalizeILj1280E6__halfffffjLb0ELj1024ELj4ENS_18Kernel_traits_baseILj1280ES2_ffffjLj1024EEEEELb1EEEvNS_9BwdParamsE) ;  /* 0xffffe77008007950 */ /* 0x000fea0003c3ffff */
.L_x_2429:
        /* <DEDUP_REMOVED lines=15> */
.L_x_2932:


//--------------------- .text._ZN10layer_norm31ln_parallel_residual_bwd_kernelINS_13Kernel_traitsI6__halfffffjLj1280ELj1ELj4ELj1ELj16ENS_18Kernel_traits_baseILj1280ES2_ffffjLj128EEEEELb1ELb1ELb1EEEvNS_9BwdParamsE --------------------------
	.section	.text._ZN10layer_norm31ln_parallel_residual_bwd_kernelINS_13Kernel_traitsI6__halfffffjLj1280ELj1ELj4ELj1ELj16ENS_18Kernel_traits_baseILj1280ES2_ffffjLj128EEEEELb1ELb1ELb1EEEvNS_9BwdParamsE,"ax",@progbits
	.sectioninfo	@"SHI_REGISTERS=255"
	.align	128
        .global         _ZN10layer_norm31ln_parallel_residual_bwd_kernelINS_13Kernel_traitsI6__halfffffjLj1280ELj1ELj4ELj1ELj16ENS_18Kernel_traits_baseILj1280ES2_ffffjLj128EEEEELb1ELb1ELb1EEEvNS_9BwdParamsE
        .type           _ZN10layer_norm31ln_parallel_residual_bwd_kernelINS_13Kernel_traitsI6__halfffffjLj1280ELj1ELj4ELj1ELj16ENS_18Kernel_traits_baseILj1280ES2_ffffjLj128EEEEELb1ELb1ELb1EEEvNS_9BwdParamsE,@function
        .size           _ZN10layer_norm31ln_parallel_residual_bwd_kernelINS_13Kernel_traitsI6__halfffffjLj1280ELj1ELj4ELj1ELj16ENS_18Kernel_traits_baseILj1280ES2_ffffjLj128EEEEELb1ELb1ELb1EEEvNS_9BwdParamsE,(.L_x_2933 - _ZN10layer_norm31ln_parallel_residual_bwd_kernelINS_13Kernel_traitsI6__halfffffjLj1280ELj1ELj4ELj1ELj16ENS_18Kernel_traits_baseILj1280ES2_ffffjLj128EEEEELb1ELb1ELb1EEEvNS_9BwdParamsE)
        .other          _ZN10layer_norm31ln_parallel_residual_bwd_kernelINS_13Kernel_traitsI6__halfffffjLj1280ELj1ELj4ELj1ELj16ENS_18Kernel_traits_baseILj1280ES2_ffffjLj128EEEEELb1ELb1ELb1EEEvNS_9BwdParamsE,@"STO_CUDA_ENTRY STV_DEFAULT"
_ZN10layer_norm31ln_parallel_residual_bwd_kernelINS_13Kernel_traitsI6__halfffffjLj1280ELj1ELj4ELj1ELj16ENS_18Kernel_traits_baseILj1280ES2_ffffjLj128EEEEELb1ELb1ELb1EEEvNS_9BwdParamsE:
.text._ZN10layer_norm31ln_parallel_residual_bwd_kernelINS_13Kernel_traitsI6__halfffffjLj1280ELj1ELj4ELj1ELj16ENS_18Kernel_traits_baseILj1280ES2_ffffjLj128EEEEELb1ELb1ELb1EEEvNS_9BwdParamsE:
        /* <DEDUP_REMOVED lines=51> */
.L_x_2431:
        /* <DEDUP_REMOVED lines=125> */
[----:B------:R-:W-:Y:S04]  /*0b00*/  STL [R1+0x50], R3 ;  /* 0x0000500301007387 */ /* 0x000fe80000100800 */
        /* <DEDUP_REMOVED lines=39> */
.L_x_2446:
[----:B-1----:R-:W0:Y:S01]  /*0d80*/  S2R R31, SR_TID.X ;  /* 0x00000000001f7919 */ /* 0x002e220000002100 */
[----:B------:R-:W-:Y:S01]  /*0d90*/  IMAD R23, R0, c[0x0][0x168], RZ ;  /* 0x00005a0000177a24 */ /* 0x000fe200078e02ff */
[----:B------:R-:W-:-:S02]  /*0da0*/  ISETP.NE.U32.AND P0, PT, RZ, c[0x0][0x250], PT ;  /* 0x00009400ff007a0c */ /* 0x000fc40003f05070 */
[----:B------:R-:W-:Y:S02]  /*0db0*/  MOV R87, 0x4 ;  /* 0x0000000400577802 */ /* 0x000fe40000000f00 */
[----:B------:R-:W-:Y:S02]  /*0dc0*/  SHF.R.S32.HI R80, RZ, 0x1f, R23 ;  /* 0x0000001fff507819 */ /* 0x000fe40000011417 */
[----:B------:R-:W-:Y:S01]  /*0dd0*/  ISETP.NE.AND.EX P0, PT, RZ, c[0x0][0x254], PT, P0 ;  /* 0x00009500ff007a0c */ /* 0x000fe20003f05300 */
[----:B------:R-:W-:Y:S01]  /*0de0*/  IMAD.WIDE R88, R0, R87, c[0x0][0x1a0] ;  /* 0x0000680000587625 */ /* 0x000fe200078e0257 */
[----:B------:R-:W-:-:S03]  /*0df0*/  LEA.HI R80, R80, R23, RZ, 0x2 ;  /* 0x0000001750507211 */ /* 0x000fc600078f10ff */
[----:B------:R-:W-:Y:S01]  /*0e00*/  IMAD.WIDE R86, R0, R87, c[0x0][0x1a8] ;  /* 0x00006a0000567625 */ /* 0x000fe200078e0257 */
[----:B------:R1:W2:Y:S04]  /*0e10*/  LDG.E R203, [R88.64] ;  /* 0x0000000458cb7981 */ /* 0x0002a8000c1e1900 */
[----:B------:R3:W4:Y:S01]  /*0e20*/  LDG.E R23, [R86.64] ;  /* 0x0000000456177981 */ /* 0x000722000c1e1900 */
[----:B0-----:R-:W-:-:S04]  /*0e30*/  LOP3.LUT R129, R31, 0x1f, RZ, 0xc0, !PT ;  /* 0x0000001f1f817812 */ /* 0x001fc800078ec0ff */
[----:B------:R-:W-:-:S04]  /*0e40*/  LEA.HI.SX32 R129, R80, R129, 0x1e ;  /* 0x0000008150817211 */ /* 0x000fc800078ff2ff */
[C---:B------:R-:W-:Y:S02]  /*0e50*/  SHF.L.U32 R156, R129.reuse, 0x2, RZ ;  /* 0x00000002819c7819 */ /* 0x040fe400000006ff */
[----:B------:R-:W-:Y:S02]  /*0e60*/  IADD3 R137, R129, 0x40, RZ ;  /* 0x0000004081897810 */ /* 0x000fe40007ffe0ff */
[----:B------:R-:W-:Y:S02]  /*0e70*/  SHF.R.U32.HI R154, RZ, 0x1e, R129 ;  /* 0x0000001eff9a7819 */ /* 0x000fe40000011681 */
[----:B------:R-:W-:Y:S02]  /*0e80*/  @P0 IADD3 R80, P1, R156, c[0x0][0x198], RZ ;  /* 0x000066009c500a10 */ /* 0x000fe40007f3e0ff */
[----:B------:R-:W-:Y:S02]  /*0e90*/  SHF.L.U32 R188, R137, 0x2, RZ ;  /* 0x0000000289bc7819 */ /* 0x000fe400000006ff */
[----:B------:R-:W-:-:S02]  /*0ea0*/  IADD3 R133, R129, 0x20, RZ ;  /* 0x0000002081857810 */ /* 0x000fc40007ffe0ff */
[----:B------:R-:W-:Y:S02]  /*0eb0*/  @P0 IADD3.X R81, R154, c[0x0][0x19c], RZ, P1, !PT ;  /* 0x000067009a510a10 */ /* 0x000fe40000ffe4ff */
[----:B------:R-:W-:Y:S02]  /*0ec0*/  SHF.R.U32.HI R182, RZ, 0x1e, R137 ;  /* 0x0000001effb67819 */ /* 0x000fe40000011689 */
[----:B------:R-:W-:Y:S01]  /*0ed0*/  @P0 IADD3 R84, P1, R188, c[0x0][0x198], RZ ;  /* 0x00006600bc540a10 */ /* 0x000fe20007f3e0ff */
[----:B------:R0:W5:Y:S01]  /*0ee0*/  @P0 LDG.E R24, [R80.64] ;  /* 0x0000000450180981 */ /* 0x000162000c1e1900 */
[----:B------:R-:W-:Y:S02]  /*0ef0*/  SHF.L.U32 R158, R133, 0x2, RZ ;  /* 0x00000002859e7819 */ /* 0x000fe400000006ff */
[----:B------:R-:W-:Y:S02]  /*0f00*/  IADD3 R146, R129, 0xa0, RZ ;  /* 0x000000a081927810 */ /* 0x000fe40007ffe0ff */
[----:B------:R-:W-:-:S02]  /*0f10*/  @P0 IADD3.X R85, R182, c[0x0][0x19c], RZ, P1, !PT ;  /* 0x00006700b6550a10 */ /* 0x000fc40000ffe4ff */
[----:B------:R-:W-:Y:S02]  /*0f20*/  SHF.R.U32.HI R159, RZ, 0x1e, R133 ;  /* 0x0000001eff9f7819 */ /* 0x000fe40000011685 */
[----:B------:R-:W-:Y:S01]  /*0f30*/  @P0 IADD3 R82, P2, R158, c[0x0][0x198], RZ ;  /* 0x000066009e520a10 */ /* 0x000fe20007f5e0ff */
[----:B------:R0:W5:Y:S01]  /*0f40*/  @P0 LDG.E R26, [R84.64] ;  /* 0x00000004541a0981 */ /* 0x000162000c1e1900 */
[----:B------:R-:W-:Y:S02]  /*0f50*/  SHF.L.U32 R172, R146, 0x2, RZ ;  /* 0x0000000292ac7819 */ /* 0x000fe400000006ff */
[----:B------:R-:W-:Y:S02]  /*0f60*/  IADD3 R145, R129, 0x80, RZ ;  /* 0x0000008081917810 */ /* 0x000fe40007ffe0ff */
[----:B------:R-:W-:Y:S02]  /*0f70*/  @P0 IADD3.X R83, R159, c[0x0][0x19c], RZ, P2, !PT ;  /* 0x000067009f530a10 */ /* 0x000fe400017fe4ff */
[----:B------:R-:W-:-:S02]  /*0f80*/  SHF.R.U32.HI R173, RZ, 0x1e, R146 ;  /* 0x0000001effad7819 */ /* 0x000fc40000011692 */
[----:B------:R-:W-:Y:S01]  /*0f90*/  SHF.L.U32 R174, R145, 0x2, RZ ;  /* 0x0000000291ae7819 */ /* 0x000fe200000006ff */
[----:B------:R1:W5:Y:S01]  /*0fa0*/  @P0 LDG.E R25, [R82.64] ;  /* 0x0000000452190981 */ /* 0x000362000c1e1900 */
[----:B0-----:R-:W-:Y:S02]  /*0fb0*/  @P0 IADD3 R84, P3, R172, c[0x0][0x198], RZ ;  /* 0x00006600ac540a10 */ /* 0x001fe40007f7e0ff */
[----:B------:R-:W-:Y:S02]  /*0fc0*/  IADD3 R141, R129, 0x60, RZ ;  /* 0x00000060818d7810 */ /* 0x000fe40007ffe0ff */
[----:B------:R-:W-:Y:S02]  /*0fd0*/  @P0 IADD3.X R85, R173, c[0x0][0x19c], RZ, P3, !PT ;  /* 0x00006700ad550a10 */ /* 0x000fe40001ffe4ff */
[----:B------:R-:W-:Y:S02]  /*0fe0*/  SHF.R.U32.HI R175, RZ, 0x1e, R145 ;  /* 0x0000001effaf7819 */ /* 0x000fe40000011691 */
[----:B------:R-:W-:Y:S01]  /*0ff0*/  SHF.L.U32 R185, R141, 0x2, RZ ;  /* 0x000000028db97819 */ /* 0x000fe200000006ff */
[----:B------:R0:W5:Y:S01]  /*1000*/  @P0 LDG.E R29, [R84.64] ;  /* 0x00000004541d0981 */ /* 0x000162000c1e1900 */
[----:B-1----:R-:W-:-:S02]  /*1010*/  @P0 IADD3 R82, P2, R174, c[0x0][0x198], RZ ;  /* 0x00006600ae520a10 */ /* 0x002fc40007f5e0ff */
[----:B------:R-:W-:Y:S02]  /*1020*/  SHF.L.U32 R186, R133, 0x4, RZ ;  /* 0x0000000485ba7819 */ /* 0x000fe400000006ff */
[----:B------:R-:W-:Y:S02]  /*1030*/  IADD3 R149, R129, 0xc0, RZ ;  /* 0x000000c081957810 */ /* 0x000fe40007ffe0ff */
[----:B------:R-:W-:Y:S02]  /*1040*/  SHF.L.U32 R184, R137, 0x4, RZ ;  /* 0x0000000489b87819 */ /* 0x000fe400000006ff */
[----:B------:R-:W-:Y:S02]  /*1050*/  SHF.L.U32 R181, R141, 0x4, RZ ;  /* 0x000000048db57819 */ /* 0x000fe400000006ff */
[----:B------:R-:W-:Y:S02]  /*1060*/  @P0 IADD3.X R83, R175, c[0x0][0x19c], RZ, P2, !PT ;  /* 0x00006700af530a10 */ /* 0x000fe400017fe4ff */
[----:B------:R-:W-:-:S02]  /*1070*/  IADD3 R150, R129, 0xe0, RZ ;  /* 0x000000e081967810 */ /* 0x000fc40007ffe0ff */
[----:B------:R-:W-:Y:S01]  /*1080*/  SHF.R.U32.HI R176, RZ, 0x1e, R141 ;  /* 0x0000001effb07819 */ /* 0x000fe2000001168d */
[----:B------:R-:W-:Y:S01]  /*1090*/  IMAD.SHL.U32 R192, R129, 0x10, RZ ;  /* 0x0000001081c07824 */ /* 0x000fe200078e00ff */
[----:B------:R-:W-:Y:S01]  /*10a0*/  @P0 IADD3 R80, P1, R185, c[0x0][0x198], RZ ;  /* 0x00006600b9500a10 */ /* 0x000fe20007f3e0ff */
[----:B------:R1:W5:Y:S01]  /*10b0*/  @P0 LDG.E R28, [R82.64] ;  /* 0x00000004521c0981 */ /* 0x000362000c1e1900 */
[----:B------:R-:W-:Y:S02]  /*10c0*/  SHF.R.U32.HI R187, RZ, 0x1c, R133 ;  /* 0x0000001cffbb7819 */ /* 0x000fe40000011685 */
[----:B0-----:R-:W-:Y:S02]  /*10d0*/  IADD3 R84, P2, R186, c[0x0][0x188], RZ ;  /* 0x00006200ba547a10 */ /* 0x001fe40007f5e0ff */
[----:B------:R-:W-:Y:S02]  /*10e0*/  SHF.L.U32 R209, R149, 0x2, RZ ;  /* 0x0000000295d17819 */ /* 0x000fe400000006ff */
[----:B------:R-:W-:-:S02]  /*10f0*/  SHF.R.U32.HI R183, RZ, 0x1c, R137 ;  /* 0x0000001cffb77819 */ /* 0x000fc40000011689 */
[----:B------:R-:W-:Y:S02]  /*1100*/  SHF.L.U32 R31, R146, 0x4, RZ ;  /* 0x00000004921f7819 */ /* 0x000fe400000006ff */
[----:B------:R-:W-:Y:S02]  /*1110*/  IADD3 R88, P3, R184, c[0x0][0x188], RZ ;  /* 0x00006200b8587a10 */ /* 0x000fe40007f7e0ff */
[----:B------:R-:W-:Y:S02]  /*1120*/  SHF.R.U32.HI R180, RZ, 0x1c, R141 ;  /* 0x0000001cffb47819 */ /* 0x000fe4000001168d */
[----:B------:R-:W-:Y:S02]  /*1130*/  SHF.L.U32 R161, R149, 0x4, RZ ;  /* 0x0000000495a17819 */ /* 0x000fe400000006ff */
[----:B------:R-:W-:Y:S02]  /*1140*/  IADD3 R92, P4, R181, c[0x0][0x188], RZ ;  /* 0x00006200b55c7a10 */ /* 0x000fe40007f9e0ff */
[----:B------:R-:W-:-:S02]  /*1150*/  SHF.L.U32 R163, R150, 0x4, RZ ;  /* 0x0000000496a37819 */ /* 0x000fc400000006ff */
[----:B------:R-:W-:Y:S02]  /*1160*/  @P0 IADD3.X R81, R176, c[0x0][0x19c], RZ, P1, !PT ;  /* 0x00006700b0510a10 */ /* 0x000fe40000ffe4ff */
[----:B------:R-:W-:Y:S02]  /*1170*/  IADD3.X R85, R187, c[0x0][0x18c], RZ, P2, !PT ;  /* 0x00006300bb557a10 */ /* 0x000fe400017fe4ff */
[----:B------:R-:W-:Y:S01]  /*1180*/  SHF.R.U32.HI R207, RZ, 0x1e, R149 ;  /* 0x0000001effcf7819 */ /* 0x000fe20000011695 */
[----:B------:R0:W5:Y:S01]  /*1190*/  @P0 LDG.E R27, [R80.64] ;  /* 0x00000004501b0981 */ /* 0x000162000c1e1900 */
[----:B---3--:R-:W-:Y:S02]  /*11a0*/  @P0 IADD3 R86, P1, R209, c[0x0][0x198], RZ ;  /* 0x00006600d1560a10 */ /* 0x008fe40007f3e0ff */
[----:B------:R-:W-:Y:S02]  /*11b0*/  SHF.R.U32.HI R160, RZ, 0x1c, R146 ;  /* 0x0000001cffa07819 */ /* 0x000fe40000011692 */
[----:B------:R-:W-:-:S02]  /*11c0*/  IADD3 R100, P2, R31, c[0x0][0x188], RZ ;  /* 0x000062001f647a10 */ /* 0x000fc40007f5e0ff */
[----:B------:R-:W-:Y:S02]  /*11d0*/  IADD3.X R89, R183, c[0x0][0x18c], RZ, P3, !PT ;  /* 0x00006300b7597a10 */ /* 0x000fe40001ffe4ff */
[----:B------:R-:W-:Y:S02]  /*11e0*/  SHF.R.U32.HI R162, RZ, 0x1c, R149 ;  /* 0x0000001cffa27819 */ /* 0x000fe40000011695 */
[----:B------:R-:W-:Y:S02]  /*11f0*/  IADD3 R104, P3, R161, c[0x0][0x188], RZ ;  /* 0x00006200a1687a10 */ /* 0x000fe40007f7e0ff */
[----:B------:R-:W-:Y:S02]  /*1200*/  IADD3.X R93, R180, c[0x0][0x18c], RZ, P4, !PT ;  /* 0x00006300b45d7a10 */ /* 0x000fe400027fe4ff */
[----:B------:R-:W-:Y:S01]  /*1210*/  MOV R222, 0x10 ;  /* 0x0000001000de7802 */ /* 0x000fe20000000f00 */
[----:B------:R-:W3:Y:S01]  /*1220*/  LDC.U8 R223, c[0x0][0x1f0] ;  /* 0x00007c00ffdf7b82 */ /* 0x000ee20000000000 */
[----:B------:R-:W-:Y:S01]  /*1230*/  SHF.R.U32.HI R164, RZ, 0x1c, R150 ;  /* 0x0000001cffa47819 */ /* 0x000fe20000011696 */
[----:B------:R-:W4:Y:S01]  /*1240*/  LDG.E.128 R88, [R88.64] ;  /* 0x0000000458587981 */ /* 0x000f22000c1e1d00 */
[----:B------:R-:W-:-:S02]  /*1250*/  IADD3 R108, P4, R163, c[0x0][0x188], RZ ;  /* 0x00006200a36c7a10 */ /* 0x000fc40007f9e0ff */
[----:B------:R-:W-:Y:S01]  /*1260*/  @P0 IADD3.X R87, R207, c[0x0][0x19c], RZ, P1, !PT ;  /* 0x00006700cf570a10 */ /* 0x000fe20000ffe4ff */
[----:B------:R-:W4:Y:S01]  /*1270*/  LDG.E.128 R92, [R92.64] ;  /* 0x000000045c5c7981 */ /* 0x000f22000c1e1d00 */
[----:B------:R-:W-:Y:S02]  /*1280*/  IADD3.X R101, R160, c[0x0][0x18c], RZ, P2, !PT ;  /* 0x00006300a0657a10 */ /* 0x000fe400017fe4ff */
[----:B------:R-:W-:Y:S01]  /*1290*/  IADD3.X R105, R162, c[0x0][0x18c], RZ, P3, !PT ;  /* 0x00006300a2697a10 */ /* 0x000fe20001ffe4ff */
[----:B------:R1:W5:Y:S01]  /*12a0*/  @P0 LDG.E R30, [R86.64] ;  /* 0x00000004561e0981 */ /* 0x000362000c1e1900 */
[----:B------:R-:W-:Y:S02]  /*12b0*/  IADD3.X R109, R164, c[0x0][0x18c], RZ, P4, !PT ;  /* 0x00006300a46d7a10 */ /* 0x000fe400027fe4ff */
[----:B------:R-:W-:Y:S01]  /*12c0*/  SHF.R.U32.HI R189, RZ, 0x1c, R129 ;  /* 0x0000001cffbd7819 */ /* 0x000fe20000011681 */
[----:B------:R-:W4:Y:S01]  /*12d0*/  LDG.E.128 R100, [R100.64] ;  /* 0x0000000464647981 */ /* 0x000f22000c1e1d00 */
[----:B0-----:R-:W-:-:S03]  /*12e0*/  IADD3 R80, P1, R192, c[0x0][0x188], RZ ;  /* 0x00006200c0507a10 */ /* 0x001fc60007f3e0ff */
[----:B------:R-:W4:Y:S01]  /*12f0*/  LDG.E.128 R104, [R104.64] ;  /* 0x0000000468687981 */ /* 0x000f22000c1e1d00 */
[----:B------:R-:W-:-:S03]  /*1300*/  IADD3.X R81, R189, c[0x0][0x18c], RZ, P1, !PT ;  /* 0x00006300bd517a10 */ /* 0x000fc60000ffe4ff */
[----:B-1----:R-:W4:Y:S04]  /*1310*/  LDG.E.128 R84, [R84.64] ;  /* 0x0000000454547981 */ /* 0x002f28000c1e1d00 */
[----:B------:R-:W4:Y:S04]  /*1320*/  LDG.E.128 R108, [R108.64] ;  /* 0x000000046c6c7981 */ /* 0x000f28000c1e1d00 */
[----:B------:R-:W4:Y:S01]  /*1330*/  LDG.E.128 R80, [R80.64] ;  /* 0x0000000450507981 */ /* 0x000f22000c1e1d00 */
[----:B------:R-:W-:Y:S02]  /*1340*/  SHF.L.U32 R178, R145, 0x4, RZ ;  /* 0x0000000491b27819 */ /* 0x000fe400000006ff */
[----:B------:R-:W-:-:S02]  /*1350*/  SHF.R.U32.HI R177, RZ, 0x1c, R145 ;  /* 0x0000001cffb17819 */ /* 0x000fc40000011691 */
[----:B------:R-:W-:Y:S02]  /*1360*/  IADD3 R96, P1, R178, c[0x0][0x188], RZ ;  /* 0x00006200b2607a10 */ /* 0x000fe40007f3e0ff */
[----:B------:R-:W-:Y:S02]  /*1370*/  SHF.L.U32 R208, R150, 0x2, RZ ;  /* 0x0000000296d07819 */ /* 0x000fe400000006ff */
[----:B------:R-:W-:Y:S02]  /*1380*/  IADD3.X R97, R177, c[0x0][0x18c], RZ, P1, !PT ;  /* 0x00006300b1617a10 */ /* 0x000fe40000ffe4ff */
[----:B------:R-:W-:Y:S02]  /*1390*/  SHF.R.U32.HI R206, RZ, 0x1e, R150 ;  /* 0x0000001effce7819 */ /* 0x000fe40000011696 */
[----:B------:R-:W-:Y:S02]  /*13a0*/  @P0 IADD3 R118, P1, R208, c[0x0][0x198], RZ ;  /* 0x00006600d0760a10 */ /* 0x000fe40007f3e0ff */
[C---:B------:R-:W-:Y:S01]  /*13b0*/  IADD3 R155, R129.reuse, 0x100, RZ ;  /* 0x00000100819b7810 */ /* 0x040fe20007ffe0ff */
[----:B------:R-:W-:Y:S01]  /*13c0*/  IMAD.WIDE.U32 R120, R129, R222, c[0x0][0x208] ;  /* 0x0000820081787625 */ /* 0x000fe200078e00de */
[----:B------:R-:W-:Y:S01]  /*13d0*/  @P0 IADD3.X R119, R206, c[0x0][0x19c], RZ, P1, !PT ;  /* 0x00006700ce770a10 */ /* 0x000fe20000ffe4ff */
[----:B------:R-:W4:Y:S01]  /*13e0*/  LDG.E.128 R96, [R96.64] ;  /* 0x0000000460607981 */ /* 0x000f22000c1e1d00 */
[----:B------:R-:W-:-:S02]  /*13f0*/  ISETP.NE.U32.AND P1, PT, RZ, c[0x0][0x218], PT ;  /* 0x00008600ff007a0c */ /* 0x000fc40003f25070 */
[----:B------:R-:W-:Y:S01]  /*1400*/  SHF.L.U32 R165, R155, 0x4, RZ ;  /* 0x000000049ba57819 */ /* 0x000fe200000006ff */
[----:B------:R0:W5:Y:S01]  /*1410*/  @P0 LDG.E R169, [R118.64] ;  /* 0x0000000476a90981 */ /* 0x000162000c1e1900 */
[----:B------:R-:W-:Y:S02]  /*1420*/  ISETP.NE.AND.EX P1, PT, RZ, c[0x0][0x21c], PT, P1 ;  /* 0x00008700ff007a0c */ /* 0x000fe40003f25310 */
[----:B------:R-:W-:Y:S01]  /*1430*/  SHF.R.U32.HI R166, RZ, 0x1c, R155 ;  /* 0x0000001cffa67819 */ /* 0x000fe2000001169b */
[----:B------:R-:W4:Y:S01]  /*1440*/  LDG.E.128 R120, [R120.64] ;  /* 0x0000000478787981 */ /* 0x000f22000c1e1d00 */
[----:B------:R-:W-:Y:S02]  /*1450*/  IADD3 R112, P2, R165, c[0x0][0x188], RZ ;  /* 0x00006200a5707a10 */ /* 0x000fe40007f5e0ff */
[----:B------:R-:W-:Y:S02]  /*1460*/  SHF.L.U32 R205, R155, 0x2, RZ ;  /* 0x000000029bcd7819 */ /* 0x000fe400000006ff */
[----:B------:R-:W-:-:S02]  /*1470*/  IADD3.X R113, R166, c[0x0][0x18c], RZ, P2, !PT ;  /* 0x00006300a6717a10 */ /* 0x000fc400017fe4ff */
[----:B------:R-:W-:Y:S02]  /*1480*/  SHF.R.U32.HI R204, RZ, 0x1e, R155 ;  /* 0x0000001effcc7819 */ /* 0x000fe4000001169b */
[----:B------:R-:W-:Y:S02]  /*1490*/  @P0 IADD3 R124, P2, R205, c[0x0][0x198], RZ ;  /* 0x00006600cd7c0a10 */ /* 0x000fe40007f5e0ff */
[C---:B------:R-:W-:Y:S01]  /*14a0*/  IADD3 R179, R129.reuse, 0x120, RZ ;  /* 0x0000012081b37810 */ /* 0x040fe20007ffe0ff */
[----:B------:R-:W4:Y:S01]  /*14b0*/  LDG.E.128 R112, [R112.64] ;  /* 0x0000000470707981 */ /* 0x000f22000c1e1d00 */
[----:B------:R-:W-:Y:S02]  /*14c0*/  @P0 IADD3.X R125, R204, c[0x0][0x19c], RZ, P2, !PT ;  /* 0x00006700cc7d0a10 */ /* 0x000fe400017fe4ff */
[----:B------:R-:W-:-:S03]  /*14d0*/  @P1 LEA R128, P2, R129, c[0x0][0x218], 0x4 ;  /* 0x0000860081801a11 */ /* 0x000fc600078420ff */
[----:B------:R1:W5:Y:S01]  /*14e0*/  @P0 LDG.E R170, [R124.64] ;  /* 0x000000047caa0981 */ /* 0x000362000c1e1900 */
[----:B------:R-:W-:Y:S02]  /*14f0*/  @P1 LEA.HI.X R129, R129, c[0x0][0x21c], RZ, 0x4, P2 ;  /* 0x0000870081811a11 */ /* 0x000fe400010f24ff */
[----:B------:R-:W-:-:S03]  /*1500*/  @P1 LEA R132, P2, R133, c[0x0][0x218], 0x4 ;  /* 0x0000860085841a11 */ /* 0x000fc600078420ff */
[----:B------:R0:W5:Y:S01]  /*1510*/  @P1 LDG.E.128 R32, [R128.64] ;  /* 0x0000000480201981 */ /* 0x000162000c1e1d00 */
[CC--:B-1----:R-:W-:Y:S01]  /*1520*/  IMAD.WIDE.U32 R124, R133.reuse, R222.reuse, c[0x0][0x208] ;  /* 0x00008200857c7625 */ /* 0x0c2fe200078e00de */
[----:B------:R-:W-:Y:S02]  /*1530*/  @P1 LEA.HI.X R133, R133, c[0x0][0x21c], RZ, 0x4, P2 ;  /* 0x0000870085851a11 */ /* 0x000fe400010f24ff */
[C---:B------:R-:W-:Y:S01]  /*1540*/  @P1 LEA R136, P2, R137.reuse, c[0x0][0x218], 0x4 ;  /* 0x0000860089881a11 */ /* 0x040fe200078420ff */
[----:B0-----:R-:W-:-:S03]  /*1550*/  IMAD.WIDE.U32 R128, R137, R222, c[0x0][0x208] ;  /* 0x0000820089807625 */ /* 0x001fc600078e00de */
[----:B------:R-:W-:Y:S01]  /*1560*/  @P1 LEA.HI.X R137, R137, c[0x0][0x21c], RZ, 0x4, P2 ;  /* 0x0000870089891a11 */ /* 0x000fe200010f24ff */
[----:B------:R0:W5:Y:S01]  /*1570*/  @P1 LDG.E.128 R36, [R132.64] ;  /* 0x0000000484241981 */ /* 0x000162000c1e1d00 */
[----:B------:R-:W-:-:S03]  /*1580*/  @P1 LEA R140, P2, R141, c[0x0][0x218], 0x4 ;  /* 0x000086008d8c1a11 */ /* 0x000fc600078420ff */
[----:B------:R1:W5:Y:S01]  /*1590*/  @P1 LDG.E.128 R40, [R136.64] ;  /* 0x0000000488281981 */ /* 0x000362000c1e1d00 */
[----:B------:R-:W-:Y:S02]  /*15a0*/  SHF.L.U32 R167, R179, 0x4, RZ ;  /* 0x00000004b3a77819 */ /* 0x000fe400000006ff */
[----:B------:R-:W-:Y:S01]  /*15b0*/  SHF.R.U32.HI R168, RZ, 0x1c, R179 ;  /* 0x0000001cffa87819 */ /* 0x000fe200000116b3 */
[----:B------:R-:W4:Y:S01]  /*15c0*/  LDG.E.128 R128, [R128.64] ;  /* 0x0000000480807981 */ /* 0x000f22000c1e1d00 */
[CC--:B0-----:R-:W-:Y:S01]  /*15d0*/  IMAD.WIDE.U32 R132, R141.reuse, R222.reuse, c[0x0][0x208] ;  /* 0x000082008d847625 */ /* 0x0c1fe200078e00de */
[----:B------:R-:W-:Y:S02]  /*15e0*/  @P1 LEA.HI.X R141, R141, c[0x0][0x21c], RZ, 0x4, P2 ;  /* 0x000087008d8d1a11 */ /* 0x000fe400010f24ff */
[C---:B------:R-:W-:Y:S01]  /*15f0*/  @P1 LEA R144, P2, R145.reuse, c[0x0][0x218], 0x4 ;  /* 0x0000860091901a11 */ /* 0x040fe200078420ff */
[C---:B-1----:R-:W-:Y:S02]  /*1600*/  IMAD.WIDE.U32 R136, R145.reuse, R222, c[0x0][0x208] ;  /* 0x0000820091887625 */ /* 0x042fe400078e00de */
[----:B------:R0:W5:Y:S01]  /*1610*/  @P1 LDG.E.128 R44, [R140.64] ;  /* 0x000000048c2c1981 */ /* 0x000162000c1e1d00 */
[----:B------:R-:W-:-:S02]  /*1620*/  @P1 LEA.HI.X R145, R145, c[0x0][0x21c], RZ, 0x4, P2 ;  /* 0x0000870091911a11 */ /* 0x000fc400010f24ff */
[----:B------:R-:W-:Y:S01]  /*1630*/  SHF.L.U32 R190, R179, 0x2, RZ ;  /* 0x00000002b3be7819 */ /* 0x000fe200000006ff */
[----:B------:R-:W4:Y:S04]  /*1640*/  LDG.E.128 R132, [R132.64] ;  /* 0x0000000484847981 */ /* 0x000f28000c1e1d00 */
[----:B------:R1:W5:Y:S01]  /*1650*/  @P1 LDG.E.128 R48, [R144.64] ;  /* 0x0000000490301981 */ /* 0x000362000c1e1d00 */
[----:B------:R-:W-:Y:S02]  /*1660*/  SHF.R.U32.HI R191, RZ, 0x1e, R179 ;  /* 0x0000001effbf7819 */ /* 0x000fe400000116b3 */
[----:B------:R-:W-:Y:S01]  /*1670*/  IADD3 R116, P3, R167, c[0x0][0x188], RZ ;  /* 0x00006200a7747a10 */ /* 0x000fe20007f7e0ff */
[----:B------:R-:W4:Y:S01]  /*1680*/  LDG.E.128 R136, [R136.64] ;  /* 0x0000000488887981 */ /* 0x000f22000c1e1d00 */
[----:B-1----:R-:W-:-:S04]  /*1690*/  @P1 LEA R144, P2, R146, c[0x0][0x218], 0x4 ;  /* 0x0000860092901a11 */ /* 0x002fc800078420ff */
[----:B------:R-:W-:Y:S02]  /*16a0*/  @P1 LEA.HI.X R145, R146, c[0x0][0x21c], RZ, 0x4, P2 ;  /* 0x0000870092911a11 */ /* 0x000fe400010f24ff */
[----:B------:R-:W-:-:S03]  /*16b0*/  @P1 LEA R148, P2, R149, c[0x0][0x218], 0x4 ;  /* 0x0000860095941a11 */ /* 0x000fc600078420ff */
[----:B------:R1:W5:Y:S02]  /*16c0*/  @P1 LDG.E.128 R52, [R144.64] ;  /* 0x0000000490341981 */ /* 0x000364000c1e1d00 */
[C---:B-1----:R-:W-:Y:S01]  /*16d0*/  IMAD.WIDE.U32 R144, R149.reuse, R222, c[0x0][0x208] ;  /* 0x0000820095907625 */ /* 0x042fe200078e00de */
[----:B------:R-:W-:-:S05]  /*16e0*/  @P1 LEA.HI.X R149, R149, c[0x0][0x21c], RZ, 0x4, P2 ;  /* 0x0000870095951a11 */ /* 0x000fca00010f24ff */
[----:B------:R1:W5:Y:S02]  /*16f0*/  @P1 LDG.E.128 R56, [R148.64] ;  /* 0x0000000494381981 */ /* 0x000364000c1e1d00 */
[----:B-1----:R-:W-:-:S04]  /*1700*/  @P1 LEA R148, P2, R150, c[0x0][0x218], 0x4 ;  /* 0x0000860096941a11 */ /* 0x002fc800078420ff */
[----:B------:R-:W-:Y:S02]  /*1710*/  @P1 LEA.HI.X R149, R150, c[0x0][0x21c], RZ, 0x4, P2 ;  /* 0x0000870096951a11 */ /* 0x000fe400010f24ff */
[----:B------:R-:W-:-:S03]  /*1720*/  @P1 LEA R152, P2, R155, c[0x0][0x218], 0x4 ;  /* 0x000086009b981a11 */ /* 0x000fc600078420ff */
[----:B------:R1:W5:Y:S01]  /*1730*/  @P1 LDG.E.128 R60, [R148.64] ;  /* 0x00000004943c1981 */ /* 0x000362000c1e1d00 */
[----:B------:R-:W-:-:S05]  /*1740*/  @P1 LEA.HI.X R153, R155, c[0x0][0x21c], RZ, 0x4, P2 ;  /* 0x000087009b991a11 */ /* 0x000fca00010f24ff */
[----:B------:R0:W5:Y:S02]  /*1750*/  @P1 LDG.E.128 R64, [R152.64] ;  /* 0x0000000498401981 */ /* 0x000164000c1e1d00 */
[----:B0-----:R-:W-:-:S04]  /*1760*/  @P1 LEA R152, P2, R179, c[0x0][0x218], 0x4 ;  /* 0x00008600b3981a11 */ /* 0x001fc800078420ff */
[----:B------:R-:W-:-:S05]  /*1770*/  @P1 LEA.HI.X R153, R179, c[0x0][0x21c], RZ, 0x4, P2 ;  /* 0x00008700b3991a11 */ /* 0x000fca00010f24ff */
[----:B------:R0:W5:Y:S01]  /*1780*/  @P1 LDG.E.128 R68, [R152.64] ;  /* 0x0000000498441981 */ /* 0x000162000c1e1d00 */
[----:B------:R-:W-:-:S04]  /*1790*/  IADD3 R156, P1, R156, c[0x0][0x190], RZ ;  /* 0x000064009c9c7a10 */ /* 0x000fc80007f3e0ff */
[----:B------:R-:W-:Y:S02]  /*17a0*/  IADD3.X R157, R154, c[0x0][0x194], RZ, P1, !PT ;  /* 0x000065009a9d7a10 */ /* 0x000fe40000ffe4ff */
[----:B------:R-:W-:-:S03]  /*17b0*/  IADD3 R158, P1, R158, c[0x0][0x190], RZ ;  /* 0x000064009e9e7a10 */ /* 0x000fc60007f3e0ff */
[----:B------:R0:W5:Y:S01]  /*17c0*/  LDG.E R193, [R156.64] ;  /* 0x000000049cc17981 */ /* 0x000162000c1e1900 */
[----:B------:R-:W-:Y:S02]  /*17d0*/  IADD3.X R159, R159, c[0x0][0x194], RZ, P1, !PT ;  /* 0x000065009f9f7a10 */ /* 0x000fe40000ffe4ff */
[----:B0-----:R-:W-:-:S03]  /*17e0*/  IADD3 R156, P1, R188, c[0x0][0x190], RZ ;  /* 0x00006400bc9c7a10 */ /* 0x001fc60007f3e0ff */
[----:B------:R0:W5:Y:S01]  /*17f0*/  LDG.E R188, [R158.64] ;  /* 0x000000049ebc7981 */ /* 0x000162000c1e1900 */
[----:B------:R-:W-:Y:S02]  /*1800*/  IADD3.X R157, R182, c[0x0][0x194], RZ, P1, !PT ;  /* 0x00006500b69d7a10 */ /* 0x000fe40000ffe4ff */
[----:B------:R-:W-:Y:S02]  /*1810*/  IADD3 R172, P2, R172, c[0x0][0x190], RZ ;  /* 0x00006400acac7a10 */ /* 0x000fe40007f5e0ff */
[----:B0-----:R-:W-:Y:S02]  /*1820*/  IADD3 R158, P1, R185, c[0x0][0x190], RZ ;  /* 0x00006400b99e7a10 */ /* 0x001fe40007f3e0ff */
[----:B------:R-:W-:Y:S01]  /*1830*/  IADD3.X R173, R173, c[0x0][0x194], RZ, P2, !PT ;  /* 0x00006500adad7a10 */ /* 0x000fe200017fe4ff */
[----:B------:R0:W5:Y:S01]  /*1840*/  LDG.E R185, [R156.64] ;  /* 0x000000049cb97981 */ /* 0x000162000c1e1900 */
[----:B------:R-:W-:Y:S02]  /*1850*/  IADD3.X R159, R176, c[0x0][0x194], RZ, P1, !PT ;  /* 0x00006500b09f7a10 */ /* 0x000fe40000ffe4ff */
[----:B------:R-:W-:Y:S01]  /*1860*/  IADD3 R174, P1, R174, c[0x0][0x190], RZ ;  /* 0x00006400aeae7a10 */ /* 0x000fe20007f3e0ff */
[----:B------:R1:W5:Y:S03]  /*1870*/  LDG.E R176, [R172.64] ;  /* 0x00000004acb07981 */ /* 0x000366000c1e1900 */
[----:B------:R-:W-:-:S02]  /*1880*/  IADD3.X R175, R175, c[0x0][0x194], RZ, P1, !PT ;  /* 0x00006500afaf7a10 */ /* 0x000fc40000ffe4ff */
[----:B------:R-:W-:Y:S01]  /*1890*/  IADD3.X R117, R168, c[0x0][0x18c], RZ, P3, !PT ;  /* 0x00006300a8757a10 */ /* 0x000fe20001ffe4ff */
[----:B0-----:R-:W-:Y:S01]  /*18a0*/  IMAD.WIDE.U32 R156, R179, R222, c[0x0][0x208] ;  /* 0x00008200b39c7625 */ /* 0x001fe200078e00de */
[----:B------:R0:W5:Y:S01]  /*18b0*/  LDG.E R182, [R158.64] ;  /* 0x000000049eb67981 */ /* 0x000162000c1e1900 */
[----:B-1----:R-:W-:-:S03]  /*18c0*/  IADD3 R172, P1, R209, c[0x0][0x190], RZ ;  /* 0x00006400d1ac7a10 */ /* 0x002fc60007f3e0ff */
[----:B------:R1:W5:Y:S01]  /*18d0*/  LDG.E R179, [R174.64] ;  /* 0x00000004aeb37981 */ /* 0x000362000c1e1900 */
[----:B------:R-:W-:-:S03]  /*18e0*/  IADD3.X R173, R207, c[0x0][0x194], RZ, P1, !PT ;  /* 0x00006500cfad7a10 */ /* 0x000fc60000ffe4ff */
[----:B------:R-:W4:Y:S04]  /*18f0*/  LDG.E.128 R116, [R116.64] ;  /* 0x0000000474747981 */ /* 0x000f28000c1e1d00 */
[----:B------:R0:W5:Y:S01]  /*1900*/  LDG.E R172, [R172.64] ;  /* 0x00000004acac7981 */ /* 0x000162000c1e1900 */
[----:B-1----:R-:W-:Y:S02]  /*1910*/  IADD3 R174, P2, R208, c[0x0][0x190], RZ ;  /* 0x00006400d0ae7a10 */ /* 0x002fe40007f5e0ff */
[----:B------:R-:W-:Y:S01]  /*1920*/  @P0 IADD3 R126, P3, R190, c[0x0][0x198], RZ ;  /* 0x00006600be7e0a10 */ /* 0x000fe20007f7e0ff */
[-C--:B------:R-:W-:Y:S01]  /*1930*/  IMAD.WIDE.U32 R140, R146, R222.reuse, c[0x0][0x208] ;  /* 0x00008200928c7625 */ /* 0x080fe200078e00de */
[----:B------:R-:W-:Y:S01]  /*1940*/  IADD3.X R175, R206, c[0x0][0x194], RZ, P2, !PT ;  /* 0x00006500ceaf7a10 */ /* 0x000fe200017fe4ff */
[----:B------:R-:W4:Y:S04]  /*1950*/  LDG.E.128 R144, [R144.64] ;  /* 0x0000000490907981 */ /* 0x000f28000c1e1d00 */
[----:B0-----:R0:W5:Y:S01]  /*1960*/  LDG.E R173, [R174.64] ;  /* 0x00000004aead7981 */ /* 0x001162000c1e1900 */
[----:B------:R-:W-:Y:S01]  /*1970*/  @P0 IADD3.X R127, R191, c[0x0][0x19c], RZ, P3, !PT ;  /* 0x00006700bf7f0a10 */ /* 0x000fe20001ffe4ff */
[----:B------:R-:W-:-:S02]  /*1980*/  IMAD.WIDE.U32 R148, R150, R222, c[0x0][0x208] ;  /* 0x0000820096947625 */ /* 0x000fc400078e00de */
[----:B------:R-:W4:Y:S04]  /*1990*/  LDG.E.128 R140, [R140.64] ;  /* 0x000000048c8c7981 */ /* 0x000f28000c1e1d00 */
[----:B------:R1:W5:Y:S01]  /*19a0*/  @P0 LDG.E R171, [R126.64] ;  /* 0x000000047eab0981 */ /* 0x000362000c1e1900 */
[----:B0-----:R-:W-:Y:S02]  /*19b0*/  IADD3 R174, P1, R205, c[0x0][0x190], RZ ;  /* 0x00006400cdae7a10 */ /* 0x001fe40007f3e0ff */
[----:B------:R-:W-:Y:S01]  /*19c0*/  IADD3 R190, P2, R190, c[0x0][0x190], RZ ;  /* 0x00006400bebe7a10 */ /* 0x000fe20007f5e0ff */
[----:B------:R-:W-:Y:S01]  /*19d0*/  IMAD.WIDE.U32 R152, R155, R222, c[0x0][0x208] ;  /* 0x000082009b987625 */ /* 0x000fe200078e00de */
[----:B------:R-:W-:Y:S01]  /*19e0*/  IADD3.X R175, R204, c[0x0][0x194], RZ, P1, !PT ;  /* 0x00006500ccaf7a10 */ /* 0x000fe20000ffe4ff */
[----:B------:R-:W4:Y:S01]  /*19f0*/  LDG.E.128 R148, [R148.64] ;  /* 0x0000000494947981 */ /* 0x000f22000c1e1d00 */
[----:B---3--:R-:W-:-:S03]  /*1a00*/  ISETP.NE.AND P1, PT, R223, RZ, PT ;  /* 0x000000ffdf00720c */ /* 0x008fc60003f25270 */
[----:B-1----:R-:W3:Y:S01]  /*1a10*/  LDG.E.128 R124, [R124.64] ;  /* 0x000000047c7c7981 */ /* 0x002ee2000c1e1d00 */
[----:B--2---:R-:W-:Y:S02]  /*1a20*/  FSEL R203, R203, RZ, !P1 ;  /* 0x000000ffcbcb7208 */ /* 0x004fe40004800000 */
[----:B------:R-:W-:Y:S01]  /*1a30*/  IADD3.X R191, R191, c[0x0][0x194], RZ, P2, !PT ;  /* 0x00006500bfbf7a10 */ /* 0x000fe200017fe4ff */
[----:B------:R0:W5:Y:S04]  /*1a40*/  LDG.E R174, [R174.64] ;  /* 0x00000004aeae7981 */ /* 0x000168000c1e1900 */
[----:B------:R-:W2:Y:S04]  /*1a50*/  LDG.E.128 R152, [R152.64] ;  /* 0x0000000498987981 */ /* 0x000ea8000c1e1d00 */
[----:B------:R-:W2:Y:S04]  /*1a60*/  LDG.E.128 R156, [R156.64] ;  /* 0x000000049c9c7981 */ /* 0x000ea8000c1e1d00 */
[----:B0-----:R0:W5:Y:S01]  /*1a70*/  LDG.E R175, [R190.64] ;  /* 0x00000004beaf7981 */ /* 0x001162000c1e1900 */
[----:B----4-:R-:W-:-:S02]  /*1a80*/  FADD.FTZ R208, -R203, R100 ;  /* 0x00000064cbd07221 */ /* 0x010fc40000010100 */
[C---:B------:R-:W-:Y:S02]  /*1a90*/  FADD.FTZ R207, -R203.reuse, R101 ;  /* 0x00000065cbcf7221 */ /* 0x040fe40000010100 */
[C---:B------:R-:W-:Y:S02]  /*1aa0*/  FADD.FTZ R101, -R203.reuse, R104 ;  /* 0x00000068cb657221 */ /* 0x040fe40000010100 */
[C---:B------:R-:W-:Y:S02]  /*1ab0*/  FADD.FTZ R100, -R203.reuse, R105 ;  /* 0x00000069cb647221 */ /* 0x040fe40000010100 */
[C---:B------:R-:W-:Y:S02]  /*1ac0*/  FADD.FTZ R204, -R203.reuse, R84 ;  /* 0x00000054cbcc7221 */ /* 0x040fe40000010100 */
[----:B------:R-:W4:Y:S01]  /*1ad0*/  LDL R84, [R1+0xe0] ;  /* 0x0000e00001547983 */ /* 0x000f220000100800 */
[C---:B------:R-:W-:Y:S02]  /*1ae0*/  FADD.FTZ R105, -R203.reuse, R110 ;  /* 0x0000006ecb697221 */ /* 0x040fe40000010100 */
[----:B------:R-:W-:Y:S01]  /*1af0*/  FADD.FTZ R104, -R203, R111 ;  /* 0x0000006fcb687221 */ /* 0x000fe20000010100 */
[----:B------:R-:W2:Y:S04]  /*1b00*/  LDL R110, [R1+0xd8] ;  /* 0x0000d800016e7983 */ /* 0x000ea80000100800 */
[----:B------:R-:W2:Y:S01]  /*1b10*/  LDL R111, [R1+0xdc] ;  /* 0x0000dc00016f7983 */ /* 0x000ea20000100800 */
[----:B------:R-:W-:-:S02]  /*1b20*/  FADD.FTZ R231, R81, -R203 ;  /* 0x800000cb51e77221 */ /* 0x000fc40000010000 */
[C---:B------:R-:W-:Y:S02]  /*1b30*/  FADD.FTZ R81, -R203.reuse, R106 ;  /* 0x0000006acb517221 */ /* 0x040fe40000010100 */
[----:B------:R-:W2:Y:S01]  /*1b40*/  LDL R106, [R1+0xcc] ;  /* 0x0000cc00016a7983 */ /* 0x000ea20000100800 */
[C---:B------:R-:W-:Y:S02]  /*1b50*/  FADD.FTZ R205, -R203.reuse, R103 ;  /* 0x00000067cbcd7221 */ /* 0x040fe40000010100 */
[C---:B------:R-:W-:Y:S02]  /*1b60*/  FADD.FTZ R103, -R203.reuse, R109 ;  /* 0x0000006dcb677221 */ /* 0x040fe40000010100 */
[----:B------:R-:W2:Y:S01]  /*1b70*/  LDL R109, [R1+0xd4] ;  /* 0x0000d400016d7983 */ /* 0x000ea20000100800 */
[C---:B------:R-:W-:Y:S02]  /*1b80*/  FADD.FTZ R227, -R203.reuse, R87 ;  /* 0x00000057cbe37221 */ /* 0x040fe40000010100 */
[----:B------:R-:W-:-:S02]  /*1b90*/  FADD.FTZ R87, -R203, R89 ;  /* 0x00000059cb577221 */ /* 0x000fc40000010100 */
[C---:B------:R-:W-:Y:S02]  /*1ba0*/  FADD.FTZ R89, -R203.reuse, R92 ;  /* 0x0000005ccb597221 */ /* 0x040fe40000010100 */
[C---:B------:R-:W-:Y:S02]  /*1bb0*/  FADD.FTZ R228, -R203.reuse, R86 ;  /* 0x00000056cbe47221 */ /* 0x040fe40000010100 */
[----:B0-----:R-:W-:Y:S02]  /*1bc0*/  FADD.FTZ R191, R82, -R203 ;  /* 0x800000cb52bf7221 */ /* 0x001fe40000010000 */
[C---:B------:R-:W-:Y:S02]  /*1bd0*/  FADD.FTZ R86, -R203.reuse, R88 ;  /* 0x00000058cb567221 */ /* 0x040fe40000010100 */
[----:B------:R-:W-:Y:S02]  /*1be0*/  FADD.FTZ R88, -R203, R90 ;  /* 0x0000005acb587221 */ /* 0x000fe40000010100 */
[----:B------:R-:W-:-:S02]  /*1bf0*/  FMUL.FTZ R82, R23, R231 ;  /* 0x000000e717527220 */ /* 0x000fc40000410000 */
[----:B------:R-:W-:Y:S02]  /*1c00*/  FADD.FTZ R230, R80, -R203 ;  /* 0x800000cb50e67221 */ /* 0x000fe40000010000 */
[C---:B------:R-:W-:Y:S02]  /*1c10*/  FADD.FTZ R229, -R203.reuse, R85 ;  /* 0x00000055cbe57221 */ /* 0x040fe40000010100 */
[C---:B------:R-:W-:Y:S02]  /*1c20*/  FADD.FTZ R90, -R203.reuse, R91 ;  /* 0x0000005bcb5a7221 */ /* 0x040fe40000010100 */
[C---:B------:R-:W-:Y:S02]  /*1c30*/  FADD.FTZ R92, -R203.reuse, R112 ;  /* 0x00000070cb5c7221 */ /* 0x040fe40000010100 */
[----:B------:R-:W2:Y:S01]  /*1c40*/  LDL R112, [R1+0xc4] ;  /* 0x0000c40001707983 */ /* 0x000ea20000100800 */
        /* <DEDUP_REMOVED lines=10> */
[----:B------:R-:W2:Y:S01]  /*1cf0*/  LDL R107, [R1+0xc8] ;  /* 0x0000c800016b7983 */ /* 0x000ea20000100800 */
[----:B------:R-:W-:Y:S02]  /*1d00*/  FADD.FTZ R190, R83, -R203 ;  /* 0x800000cb53be7221 */ /* 0x000fe40000010000 */
[C---:B------:R-:W-:Y:S01]  /*1d10*/  FADD.FTZ R93, -R203.reuse, R113 ;  /* 0x00000071cb5d7221 */ /* 0x040fe20000010100 */
[----:B------:R-:W2:Y:S01]  /*1d20*/  LDL R108, [R1+0xd0] ;  /* 0x0000d000016c7983 */ /* 0x000ea20000100800 */
[C---:B------:R-:W-:Y:S02]  /*1d30*/  FADD.FTZ R94, -R203.reuse, R114 ;  /* 0x00000072cb5e7221 */ /* 0x040fe40000010100 */
[----:B------:R-:W-:-:S02]  /*1d40*/  FADD.FTZ R95, -R203, R115 ;  /* 0x00000073cb5f7221 */ /* 0x000fc40000010100 */
[C---:B------:R-:W-:Y:S02]  /*1d50*/  FADD.FTZ R220, R121.reuse, R220 ;  /* 0x000000dc79dc7221 */ /* 0x040fe40000010000 */
[----:B------:R-:W-:Y:S02]  /*1d60*/  FFMA.FTZ R22, R121, R82, R22 ;  /* 0x0000005279167223 */ /* 0x000fe40000010016 */
[C---:B------:R-:W-:Y:S02]  /*1d70*/  FADD.FTZ R96, -R203.reuse, R116 ;  /* 0x00000074cb607221 */ /* 0x040fe40000010100 */
[C---:B------:R-:W-:Y:S02]  /*1d80*/  FADD.FTZ R97, -R203.reuse, R117 ;  /* 0x00000075cb617221 */ /* 0x040fe40000010100 */
[C---:B------:R-:W-:Y:S02]  /*1d90*/  FADD.FTZ R98, -R203.reuse, R118 ;  /* 0x00000076cb627221 */ /* 0x040fe40000010100 */
[----:B------:R-:W-:-:S02]  /*1da0*/  FADD.FTZ R99, -R203, R119 ;  /* 0x00000077cb637221 */ /* 0x000fc40000010100 */
[----:B---3--:R-:W-:Y:S02]  /*1db0*/  FADD.FTZ R234, R125, R234 ;  /* 0x000000ea7dea7221 */ /* 0x008fe40000010000 */
[----:B----4-:R-:W-:Y:S02]  /*1dc0*/  FMUL.FTZ R85, R84, R120 ;  /* 0x0000007854557220 */ /* 0x010fe40000410000 */
[----:B------:R-:W-:Y:S02]  /*1dd0*/  FMUL.FTZ R84, R23, R191 ;  /* 0x000000bf17547220 */ /* 0x000fe40000410000 */
[----:B--2---:R-:W-:Y:S02]  /*1de0*/  FMUL.FTZ R203, R110, R122 ;  /* 0x0000007a6ecb7220 */ /* 0x004fe40000410000 */
[----:B------:R-:W2:Y:S01]  /*1df0*/  LDL R110, [R1+0xbc] ;  /* 0x0000bc00016e7983 */ /* 0x000ea20000100800 */
[----:B------:R-:W-:Y:S02]  /*1e00*/  FMUL.FTZ R191, R111, R121 ;  /* 0x000000796fbf7220 */ /* 0x000fe40000410000 */
[----:B------:R-:W-:Y:S01]  /*1e10*/  FMUL.FTZ R121, R23, R229 ;  /* 0x000000e517797220 */ /* 0x000fe20000410000 */
[----:B------:R-:W3:Y:S03]  /*1e20*/  LDL R111, [R1+0xc0] ;  /* 0x0000c000016f7983 */ /* 0x000ee60000100800 */
[----:B------:R-:W-:-:S02]  /*1e30*/  FFMA.FTZ R18, R125, R121, R18 ;  /* 0x000000797d127223 */ /* 0x000fc40000010012 */
[----:B------:R-:W-:Y:S02]  /*1e40*/  FMUL.FTZ R125, R106, R125 ;  /* 0x0000007d6a7d7220 */ /* 0x000fe40000410000 */
[----:B------:R-:W4:Y:S01]  /*1e50*/  LDL R106, [R1+0xb0] ;  /* 0x0000b000016a7983 */ /* 0x000f220000100800 */
[C---:B------:R-:W-:Y:S02]  /*1e60*/  FMUL.FTZ R83, R23.reuse, R230 ;  /* 0x000000e617537220 */ /* 0x040fe40000410000 */
[C---:B------:R-:W-:Y:S02]  /*1e70*/  FMUL.FTZ R190, R23.reuse, R190 ;  /* 0x000000be17be7220 */ /* 0x040fe40000410000 */
[C---:B------:R-:W-:Y:S02]  /*1e80*/  FADD.FTZ R221, R120.reuse, R221 ;  /* 0x000000dd78dd7221 */ /* 0x040fe40000010000 */
[----:B------:R-:W-:Y:S02]  /*1e90*/  FFMA.FTZ R21, R120, R83, R21 ;  /* 0x0000005378157223 */ /* 0x000fe40000010015 */
[----:B------:R-:W-:-:S02]  /*1ea0*/  FMUL.FTZ R120, R23, R204 ;  /* 0x000000cc17787220 */ /* 0x000fc40000410000 */
[C---:B------:R-:W-:Y:S02]  /*1eb0*/  FADD.FTZ R232, R123.reuse, R232 ;  /* 0x000000e87be87221 */ /* 0x040fe40000010000 */
[----:B------:R-:W-:Y:S02]  /*1ec0*/  FFMA.FTZ R20, R123, R190, R20 ;  /* 0x000000be7b147223 */ /* 0x000fe40000010014 */
[----:B------:R-:W-:Y:S02]  /*1ed0*/  FMUL.FTZ R204, R109, R123 ;  /* 0x0000007b6dcc7220 */ /* 0x000fe40000410000 */
[----:B------:R-:W-:Y:S01]  /*1ee0*/  FMUL.FTZ R123, R23, R227 ;  /* 0x000000e3177b7220 */ /* 0x000fe20000410000 */
[----:B------:R-:W3:Y:S01]  /*1ef0*/  LDL R109, [R1+0xb8] ;  /* 0x0000b800016d7983 */ /* 0x000ee20000100800 */
[C---:B------:R-:W-:Y:S02]  /*1f00*/  FADD.FTZ R233, R122.reuse, R233 ;  /* 0x000000e97ae97221 */ /* 0x040fe40000010000 */
[----:B------:R-:W-:-:S02]  /*1f10*/  FFMA.FTZ R19, R122, R84, R19 ;  /* 0x000000547a137223 */ /* 0x000fc40000010013 */
[----:B------:R-:W-:Y:S02]  /*1f20*/  FMUL.FTZ R122, R23, R228 ;  /* 0x000000e4177a7220 */ /* 0x000fe40000410000 */
[C---:B------:R-:W-:Y:S02]  /*1f30*/  FADD.FTZ R236, R127.reuse, R236 ;  /* 0x000000ec7fec7221 */ /* 0x040fe40000010000 */
[----:B------:R-:W-:Y:S02]  /*1f40*/  FFMA.FTZ R16, R127, R123, R16 ;  /* 0x0000007b7f107223 */ /* 0x000fe40000010010 */
[----:B------:R-:W-:Y:S02]  /*1f50*/  FMUL.FTZ R127, R112, R127 ;  /* 0x0000007f707f7220 */ /* 0x000fe40000410000 */
[----:B------:R-:W3:Y:S01]  /*1f60*/  LDL R112, [R1+0xa8] ;  /* 0x0000a80001707983 */ /* 0x000ee20000100800 */
[----:B------:R-:W-:Y:S02]  /*1f70*/  FMUL.FTZ R87, R23, R87 ;  /* 0x0000005717577220 */ /* 0x000fe40000410000 */
[----:B------:R-:W-:-:S02]  /*1f80*/  FADD.FTZ R235, R124, R235 ;  /* 0x000000eb7ceb7221 */ /* 0x000fc40000010000 */
[----:B------:R-:W-:Y:S02]  /*1f90*/  FFMA.FTZ R17, R124, R120, R17 ;  /* 0x000000787c117223 */ /* 0x000fe40000010011 */
[C---:B------:R-:W-:Y:S02]  /*1fa0*/  FADD.FTZ R237, R126.reuse, R237 ;  /* 0x000000ed7eed7221 */ /* 0x040fe40000010000 */
[----:B------:R-:W-:Y:S02]  /*1fb0*/  FFMA.FTZ R15, R126, R122, R15 ;  /* 0x0000007a7e0f7223 */ /* 0x000fe4000001000f */
[C---:B------:R-:W-:Y:S02]  /*1fc0*/  FADD.FTZ R238, R129.reuse, R238 ;  /* 0x000000ee81ee7221 */ /* 0x040fe40000010000 */
[----:B------:R-:W-:Y:S02]  /*1fd0*/  FFMA.FTZ R14, R129, R87, R14 ;  /* 0x00000057810e7223 */ /* 0x000fe4000001000e */
[----:B------:R-:W-:-:S02]  /*1fe0*/  FMUL.FTZ R126, R107, R126 ;  /* 0x0000007e6b7e7220 */ /* 0x000fc40000410000 */
[----:B------:R-:W3:Y:S01]  /*1ff0*/  LDL R107, [R1+0xac] ;  /* 0x0000ac00016b7983 */ /* 0x000ee20000100800 */
[----:B------:R-:W-:-:S03]  /*2000*/  FMUL.FTZ R124, R108, R124 ;  /* 0x0000007c6c7c7220 */ /* 0x000fc60000410000 */
[----:B------:R-:W3:Y:S01]  /*2010*/  LDL R108, [R1+0xb4] ;  /* 0x0000b400016c7983 */ /* 0x000ee20000100800 */
[----:B------:R-:W-:Y:S02]  /*2020*/  FMUL.FTZ R89, R23, R89 ;  /* 0x0000005917597220 */ /* 0x000fe40000410000 */
[C---:B------:R-:W-:Y:S02]  /*2030*/  FADD.FTZ R243, R132.reuse, R243 ;  /* 0x000000f384f37221 */ /* 0x040fe40000010000 */
[----:B------:R-:W-:Y:S02]  /*2040*/  FFMA.FTZ R9, R132, R89, R9 ;  /* 0x0000005984097223 */ /* 0x000fe40000010009 */
[----:B--2---:R-:W-:Y:S02]  /*2050*/  FMUL.FTZ R129, R110, R129 ;  /* 0x000000816e817220 */ /* 0x004fe40000410000 */
[----:B------:R-:W2:Y:S01]  /*2060*/  LDL R110, [R1+0xa0] ;  /* 0x0000a000016e7983 */ /* 0x000ea20000100800 */
[----:B----4-:R-:W-:-:S03]  /*2070*/  FMUL.FTZ R132, R106, R132 ;  /* 0x000000846a847220 */ /* 0x010fc60000410000 */
[----:B------:R-:W4:Y:S01]  /*2080*/  LDL R106, [R1+0x94] ;  /* 0x00009400016a7983 */ /* 0x000f220000100800 */
[----:B------:R-:W-:Y:S02]  /*2090*/  FMUL.FTZ R86, R23, R86 ;  /* 0x0000005617567220 */ /* 0x000fe40000410000 */
[C---:B------:R-:W-:Y:S02]  /*20a0*/  FADD.FTZ R239, R128.reuse, R239 ;  /* 0x000000ef80ef7221 */ /* 0x040fe40000010000 */
[----:B------:R-:W-:Y:S02]  /*20b0*/  FFMA.FTZ R13, R128, R86, R13 ;  /* 0x00000056800d7223 */ /* 0x000fe4000001000d */
[----:B---3--:R-:W-:Y:S02]  /*20c0*/  FMUL.FTZ R128, R111, R128 ;  /* 0x000000806f807220 */ /* 0x008fe40000410000 */
[----:B------:R-:W3:Y:S01]  /*20d0*/  LDL R111, [R1+0xa4] ;  /* 0x0000a400016f7983 */ /* 0x000ee20000100800 */
[----:B------:R-:W-:-:S02]  /*20e0*/  FMUL.FTZ R91, R23, R91 ;  /* 0x0000005b175b7220 */ /* 0x000fc40000410000 */
[C---:B------:R-:W-:Y:S02]  /*20f0*/  FMUL.FTZ R88, R23.reuse, R88 ;  /* 0x0000005817587220 */ /* 0x040fe40000410000 */
        /* <DEDUP_REMOVED lines=8> */
[----:B------:R-:W3:Y:S01]  /*2180*/  LDL R112, [R1+0x8c] ;  /* 0x00008c0001707983 */ /* 0x000ee20000100800 */
[C---:B------:R-:W-:Y:S02]  /*2190*/  FADD.FTZ R240, R131.reuse, R240 ;  /* 0x000000f083f07221 */ /* 0x040fe40000010000 */
[----:B------:R-:W-:Y:S02]  /*21a0*/  FFMA.FTZ R12, R131, R90, R12 ;  /* 0x0000005a830c7223 */ /* 0x000fe4000001000c */
[----:B------:R-:W-:-:S02]  /*21b0*/  FADD.FTZ R242, R133, R242 ;  /* 0x000000f285f27221 */ /* 0x000fc40000010000 */
[----:B------:R-:W-:Y:S02]  /*21c0*/  FFMA.FTZ R10, R133, R114, R10 ;  /* 0x00000072850a7223 */ /* 0x000fe4000001000a */
[----:B------:R-:W-:Y:S02]  /*21d0*/  FMUL.FTZ R130, R109, R130 ;  /* 0x000000826d827220 */ /* 0x000fe40000410000 */
[----:B------:R-:W3:Y:S01]  /*21e0*/  LDL R109, [R1+0x9c] ;  /* 0x00009c00016d7983 */ /* 0x000ee20000100800 */
[C---:B------:R-:W-:Y:S02]  /*21f0*/  FADD.FTZ R247, R136.reuse, R247 ;  /* 0x000000f788f77221 */ /* 0x040fe40000010000 */
[----:B------:R-:W-:Y:S02]  /*2200*/  FFMA.FTZ R5, R136, R116, R5 ;  /* 0x0000007488057223 */ /* 0x000fe40000010005 */
[----:B------:R-:W-:Y:S02]  /*2210*/  FMUL.FTZ R133, R107, R133 ;  /* 0x000000856b857220 */ /* 0x000fe40000410000 */
[----:B------:R-:W3:Y:S01]  /*2220*/  LDL R107, [R1+0x90] ;  /* 0x00009000016b7983 */ /* 0x000ee20000100800 */
[----:B------:R-:W-:-:S03]  /*2230*/  FMUL.FTZ R131, R108, R131 ;  /* 0x000000836c837220 */ /* 0x000fc60000410000 */
[----:B------:R-:W3:Y:S01]  /*2240*/  LDL R108, [R1+0x98] ;  /* 0x00009800016c7983 */ /* 0x000ee20000100800 */
[----:B------:R-:W-:-:S03]  /*2250*/  FMUL.FTZ R119, R23, R209 ;  /* 0x000000d117777220 */ /* 0x000fc60000410000 */
[----:B------:R-:W3:Y:S01]  /*2260*/  LDL.LU R113, [R1] ;  /* 0x0000000001717983 */ /* 0x000ee20000300800 */
[C---:B------:R-:W-:Y:S02]  /*2270*/  FADD.FTZ R248, R139.reuse, R248 ;  /* 0x000000f88bf87221 */ /* 0x040fe40000010000 */
[----:B------:R-:W-:Y:S02]  /*2280*/  FFMA.FTZ R4, R139, R119, R4 ;  /* 0x000000778b047223 */ /* 0x000fe40000010004 */
[----:B------:R-:W-:Y:S02]  /*2290*/  FMUL.FTZ R117, R23, R223 ;  /* 0x000000df17757220 */ /* 0x000fe40000410000 */
[----:B--2---:R-:W-:Y:S02]  /*22a0*/  FMUL.FTZ R136, R110, R136 ;  /* 0x000000886e887220 */ /* 0x004fe40000410000 */
[----:B------:R-:W2:Y:S01]  /*22b0*/  LDL R110, [R1+0x88] ;  /* 0x00008800016e7983 */ /* 0x000ea20000100800 */
[----:B----4-:R-:W-:-:S03]  /*22c0*/  FMUL.FTZ R139, R106, R139 ;  /* 0x0000008b6a8b7220 */ /* 0x010fc60000410000 */
[----:B------:R-:W4:Y:S04]  /*22d0*/  LDL R106, [R1+0x84] ;  /* 0x00008400016a7983 */ /* 0x000f280000100800 */
[----:B------:R-:W4:Y:S04]  /*22e0*/  LDL.LU R223, [R1+0x8] ;  /* 0x0000080001df7983 */ /* 0x000f280000300800 */
[----:B------:R-:W4:Y:S01]  /*22f0*/  LDL R209, [R1+0x80] ;  /* 0x0000800001d17983 */ /* 0x000f220000100800 */
[----:B------:R-:W-:Y:S02]  /*2300*/  FMUL.FTZ R115, R23, R225 ;  /* 0x000000e117737220 */ /* 0x000fe40000410000 */
[----:B------:R-:W-:-:S02]  /*2310*/  FADD.FTZ R244, R135, R244 ;  /* 0x000000f487f47221 */ /* 0x000fc40000010000 */
[----:B------:R-:W-:Y:S02]  /*2320*/  FFMA.FTZ R8, R135, R115, R8 ;  /* 0x0000007387087223 */ /* 0x000fe40000010008 */
[----:B---3--:R-:W-:Y:S02]  /*2330*/  FMUL.FTZ R135, R111, R135 ;  /* 0x000000876f877220 */ /* 0x008fe40000410000 */
[----:B------:R-:W-:Y:S02]  /*2340*/  FMUL.FTZ R111, R23, R207 ;  /* 0x000000cf176f7220 */ /* 0x000fe40000410000 */
[C---:B------:R-:W-:Y:S02]  /*2350*/  FADD.FTZ R250, R141.reuse, R250 ;  /* 0x000000fa8dfa7221 */ /* 0x040fe40000010000 */
[----:B------:R-:W-:Y:S02]  /*2360*/  FFMA.FTZ R2, R141, R111, R2 ;  /* 0x0000006f8d027223 */ /* 0x000fe40000010002 */
[----:B------:R-:W-:-:S02]  /*2370*/  FMUL.FTZ R118, R23, R222 ;  /* 0x000000de17767220 */ /* 0x000fc40000410000 */
[----:B------:R-:W-:Y:S01]  /*2380*/  FADD.FTZ R249, R138, R249 ;  /* 0x000000f98af97221 */ /* 0x000fe20000010000 */
[----:B------:R-:W3:Y:S01]  /*2390*/  LDL.LU R222, [R1+0x4] ;  /* 0x0000040001de7983 */ /* 0x000ee20000300800 */
[----:B------:R-:W-:Y:S02]  /*23a0*/  FMUL.FTZ R141, R112, R141 ;  /* 0x0000008d708d7220 */ /* 0x000fe40000410000 */
[----:B------:R-:W-:-:S04]  /*23b0*/  FMUL.FTZ R112, R23, R206 ;  /* 0x000000ce17707220 */ /* 0x000fc80000410000 */
[----:B------:R-:W-:Y:S02]  /*23c0*/  FFMA.FTZ R196, R142, R112, R196 ;  /* 0x000000708ec47223 */ /* 0x000fe400000100c4 */
[----:B------:R-:W-:Y:S02]  /*23d0*/  FFMA.FTZ R3, R138, R118, R3 ;  /* 0x000000768a037223 */ /* 0x000fe40000010003 */
[----:B------:R-:W-:Y:S02]  /*23e0*/  FADD.FTZ R252, R143, R252 ;  /* 0x000000fc8ffc7221 */ /* 0x000fe40000010000 */
[----:B------:R-:W-:Y:S02]  /*23f0*/  FADD.FTZ R113, R142, R113 ;  /* 0x000000718e717221 */ /* 0x000fe40000010000 */
[----:B------:R-:W-:Y:S02]  /*2400*/  FMUL.FTZ R138, R108, R138 ;  /* 0x0000008a6c8a7220 */ /* 0x000fe40000410000 */
[----:B------:R-:W-:-:S02]  /*2410*/  FMUL.FTZ R108, R23, R208 ;  /* 0x000000d0176c7220 */ /* 0x000fc40000410000 */
[----:B------:R-:W3:Y:S04]  /*2420*/  LDL R208, [R1+0x7c] ;  /* 0x00007c0001d07983 */ /* 0x000ee80000100800 */
[----:B------:R0:W-:Y:S04]  /*2430*/  STL [R1], R113 ;  /* 0x0000007101007387 */ /* 0x0001e80000100800 */
[----:B------:R-:W3:Y:S04]  /*2440*/  LDL.LU R207, [R1+0x10] ;  /* 0x0000100001cf7983 */ /* 0x000ee80000300800 */
[----:B0-----:R-:W3:Y:S04]  /*2450*/  LDL R113, [R1+0x78] ;  /* 0x0000780001717983 */ /* 0x001ee80000100800 */
[----:B------:R-:W3:Y:S01]  /*2460*/  LDL.LU R206, [R1+0xc] ;  /* 0x00000c0001ce7983 */ /* 0x000ee20000300800 */
[----:B--2---:R-:W-:-:S02]  /*2470*/  FMUL.FTZ R142, R110, R142 ;  /* 0x0000008e6e8e7220 */ /* 0x004fc40000410000 */
[----:B------:R-:W-:Y:S02]  /*2480*/  FMUL.FTZ R110, R23, R205 ;  /* 0x000000cd176e7220 */ /* 0x000fe40000410000 */
[----:B------:R-:W2:Y:S02]  /*2490*/  LDL R205, [R1+0x74] ;  /* 0x0000740001cd7983 */ /* 0x000ea40000100800 */
[----:B------:R-:W-:Y:S02]  /*24a0*/  FFMA.FTZ R195, R143, R110, R195 ;  /* 0x0000006e8fc37223 */ /* 0x000fe400000100c3 */
[----:B----4-:R-:W-:Y:S02]  /*24b0*/  FMUL.FTZ R143, R106, R143 ;  /* 0x0000008f6a8f7220 */ /* 0x010fe40000410000 */
[----:B------:R-:W-:Y:S02]  /*24c0*/  FMUL.FTZ R106, R23, R101 ;  /* 0x00000065176a7220 */ /* 0x000fe40000410000 */
[----:B------:R-:W-:-:S02]  /*24d0*/  FADD.FTZ R223, R144, R223 ;  /* 0x000000df90df7221 */ /* 0x000fc40000010000 */
[----:B------:R-:W-:Y:S02]  /*24e0*/  FFMA.FTZ R198, R144, R106, R198 ;  /* 0x0000006a90c67223 */ /* 0x000fe400000100c6 */
[----:B------:R-:W-:Y:S01]  /*24f0*/  FMUL.FTZ R144, R209, R144 ;  /* 0x00000090d1907220 */ /* 0x000fe20000410000 */
[----:B------:R0:W-:Y:S04]  /*2500*/  STL [R1+0x8], R223 ;  /* 0x000008df01007387 */ /* 0x0001e80000100800 */
[----:B------:R-:W4:Y:S01]  /*2510*/  LDL.LU R209, [R1+0x18] ;  /* 0x0000180001d17983 */ /* 0x000f220000300800 */
[C---:B------:R-:W-:Y:S02]  /*2520*/  FADD.FTZ R246, R137.reuse, R246 ;  /* 0x000000f689f67221 */ /* 0x040fe40000010000 */
[----:B------:R-:W-:-:S02]  /*2530*/  FFMA.FTZ R6, R137, R117, R6 ;  /* 0x0000007589067223 */ /* 0x000fc40000010006 */
[----:B------:R-:W-:Y:S01]  /*2540*/  FMUL.FTZ R137, R109, R137 ;  /* 0x000000896d897220 */ /* 0x000fe20000410000 */
[----:B0-----:R-:W4:Y:S01]  /*2550*/  LDL R223, [R1+0x70] ;  /* 0x0000700001df7983 */ /* 0x001f220000100800 */
[----:B------:R-:W-:Y:S02]  /*2560*/  FFMA.FTZ R109, R83, R85, RZ ;  /* 0x00000055536d7223 */ /* 0x000fe400000100ff */
[C---:B------:R-:W-:Y:S02]  /*2570*/  FADD.FTZ R251, R140.reuse, R251 ;  /* 0x000000fb8cfb7221 */ /* 0x040fe40000010000 */
[----:B------:R-:W-:Y:S02]  /*2580*/  FFMA.FTZ R194, R140, R108, R194 ;  /* 0x0000006c8cc27223 */ /* 0x000fe400000100c2 */
[----:B------:R-:W-:Y:S02]  /*2590*/  FFMA.FTZ R109, R82, R191, R109 ;  /* 0x000000bf526d7223 */ /* 0x000fe4000001006d */
[----:B------:R-:W-:-:S02]  /*25a0*/  FMUL.FTZ R140, R107, R140 ;  /* 0x0000008c6b8c7220 */ /* 0x000fc40000410000 */
[----:B------:R-:W-:Y:S02]  /*25b0*/  FADD.FTZ R107, RZ, R85 ;  /* 0x00000055ff6b7221 */ /* 0x000fe40000010000 */
        /* <DEDUP_REMOVED lines=14> */
[----:B------:R-:W-:Y:S02]  /*26a0*/  FMUL.FTZ R107, R23, R100 ;  /* 0x00000064176b7220 */ /* 0x000fe40000410000 */
[----:B------:R-:W-:Y:S02]  /*26b0*/  FFMA.FTZ R100, R87, R129, R109 ;  /* 0x0000008157647223 */ /* 0x000fe4000001006d */
[----:B---3--:R-:W-:-:S02]  /*26c0*/  FADD.FTZ R222, R145, R222 ;  /* 0x000000de91de7221 */ /* 0x008fc40000010000 */
[----:B------:R-:W-:Y:S02]  /*26d0*/  FMUL.FTZ R109, R23, R81 ;  /* 0x00000051176d7220 */ /* 0x000fe40000410000 */
[----:B------:R-:W-:Y:S02]  /*26e0*/  FADD.FTZ R101, R101, R128 ;  /* 0x0000008065657221 */ /* 0x000fe40000010000 */
[C---:B------:R-:W-:Y:S01]  /*26f0*/  FADD.FTZ R207, R146.reuse, R207 ;  /* 0x000000cf92cf7221 */ /* 0x040fe20000010000 */
[----:B------:R0:W-:Y:S01]  /*2700*/  STL [R1+0x4], R222 ;  /* 0x000004de01007387 */ /* 0x0001e20000100800 */
[----:B------:R-:W-:Y:S02]  /*2710*/  FFMA.FTZ R200, R146, R109, R200 ;  /* 0x0000006d92c87223 */ /* 0x000fe400000100c8 */
[----:B------:R-:W-:Y:S02]  /*2720*/  FADD.FTZ R101, R101, R129 ;  /* 0x0000008165657221 */ /* 0x000fe40000010000 */
[----:B------:R-:W-:-:S02]  /*2730*/  FFMA.FTZ R197, R145, R107, R197 ;  /* 0x0000006b91c57223 */ /* 0x000fc400000100c5 */
[----:B------:R-:W-:Y:S02]  /*2740*/  FMUL.FTZ R146, R113, R146 ;  /* 0x0000009271927220 */ /* 0x000fe40000410000 */
[----:B------:R-:W-:Y:S01]  /*2750*/  FADD.FTZ R206, R147, R206 ;  /* 0x000000ce93ce7221 */ /* 0x000fe20000010000 */
[----:B0-----:R-:W3:Y:S01]  /*2760*/  LDL.LU R222, [R1+0x14] ;  /* 0x0000140001de7983 */ /* 0x001ee20000300800 */
[----:B------:R-:W-:Y:S02]  /*2770*/  FMUL.FTZ R145, R208, R145 ;  /* 0x00000091d0917220 */ /* 0x000fe40000410000 */
[----:B------:R-:W-:Y:S01]  /*2780*/  FMUL.FTZ R113, R23, R80 ;  /* 0x0000005017717220 */ /* 0x000fe20000410000 */
[----:B------:R-:W3:Y:S01]  /*2790*/  LDL R208, [R1+0x6c] ;  /* 0x00006c0001d07983 */ /* 0x000ee20000100800 */
[----:B------:R-:W-:-:S03]  /*27a0*/  FADD.FTZ R101, R101, R130 ;  /* 0x0000008265657221 */ /* 0x000fc60000010000 */
[----:B------:R0:W-:Y:S01]  /*27b0*/  STL [R1+0x10], R207 ;  /* 0x000010cf01007387 */ /* 0x0001e20000100800 */
[----:B------:R-:W-:Y:S02]  /*27c0*/  FFMA.FTZ R199, R147, R113, R199 ;  /* 0x0000007193c77223 */ /* 0x000fe400000100c7 */
[----:B------:R-:W-:Y:S02]  /*27d0*/  FFMA.FTZ R100, R88, R130, R100 ;  /* 0x0000008258647223 */ /* 0x000fe40000010064 */
[----:B------:R-:W-:Y:S01]  /*27e0*/  FADD.FTZ R81, R101, R131 ;  /* 0x0000008365517221 */ /* 0x000fe20000010000 */
[----:B0-----:R-:W3:Y:S04]  /*27f0*/  LDL.LU R207, [R1+0x20] ;  /* 0x0000200001cf7983 */ /* 0x001ee80000300800 */
[----:B------:R0:W-:Y:S01]  /*2800*/  STL [R1+0xc], R206 ;  /* 0x00000cce01007387 */ /* 0x0001e20000100800 */
[----:B------:R-:W-:-:S03]  /*2810*/  FFMA.FTZ R100, R90, R131, R100 ;  /* 0x000000835a647223 */ /* 0x000fc60000010064 */
[----:B0-----:R-:W3:Y:S01]  /*2820*/  LDL R206, [R1+0x68] ;  /* 0x0000680001ce7983 */ /* 0x001ee20000100800 */
[----:B------:R-:W-:-:S04]  /*2830*/  FFMA.FTZ R100, R89, R132, R100 ;  /* 0x0000008459647223 */ /* 0x000fc80000010064 */
[----:B------:R-:W-:Y:S02]  /*2840*/  FFMA.FTZ R80, R114, R133, R100 ;  /* 0x0000008572507223 */ /* 0x000fe40000010064 */
[----:B--2---:R-:W-:Y:S02]  /*2850*/  FMUL.FTZ R147, R205, R147 ;  /* 0x00000093cd937220 */ /* 0x004fe40000410000 */
[----:B------:R-:W2:Y:S01]  /*2860*/  LDL.LU R205, [R1+0x1c] ;  /* 0x00001c0001cd7983 */ /* 0x000ea20000300800 */
[----:B----4-:R-:W-:-:S05]  /*2870*/  FADD.FTZ R209, R148, R209 ;  /* 0x000000d194d17221 */ /* 0x010fca0000010000 */
[----:B------:R0:W-:Y:S04]  /*2880*/  STL [R1+0x18], R209 ;  /* 0x000018d101007387 */ /* 0x0001e80000100800 */
[----:B0-----:R-:W4:Y:S04]  /*2890*/  LDL R209, [R1+0x64] ;  /* 0x0000640001d17983 */ /* 0x001f280000100800 */
[----:B------:R-:W4:Y:S04]  /*28a0*/  LDL.LU R101, [R1+0x28] ;  /* 0x0000280001657983 */ /* 0x000f280000300800 */
[----:B------:R-:W4:Y:S01]  /*28b0*/  LDL R100, [R1+0x60] ;  /* 0x0000600001647983 */ /* 0x000f220000100800 */
[----:B------:R-:W-:-:S02]  /*28c0*/  FMUL.FTZ R103, R23, R103 ;  /* 0x0000006717677220 */ /* 0x000fc40000410000 */
[----:B------:R-:W-:Y:S02]  /*28d0*/  FMUL.FTZ R105, R23, R105 ;  /* 0x0000006917697220 */ /* 0x000fe40000410000 */
[----:B------:R-:W-:Y:S02]  /*28e0*/  FFMA.FTZ R201, R149, R103, R201 ;  /* 0x0000006795c97223 */ /* 0x000fe400000100c9 */
[----:B------:R-:W-:Y:S02]  /*28f0*/  FFMA.FTZ R211, R150, R105, R211 ;  /* 0x0000006996d37223 */ /* 0x000fe400000100d3 */
[----:B------:R-:W-:-:S04]  /*2900*/  FMUL.FTZ R92, R23, R92 ;  /* 0x0000005c175c7220 */ /* 0x000fc80000410000 */
[----:B------:R-:W-:Y:S02]  /*2910*/  FFMA.FTZ R213, R152, R92, R213 ;  /* 0x0000005c98d57223 */ /* 0x000fe400000100d5 */
[----:B---3--:R-:W-:Y:S02]  /*2920*/  FADD.FTZ R222, R149, R222 ;  /* 0x000000de95de7221 */ /* 0x008fe40000010000 */
[----:B------:R-:W-:-:S03]  /*2930*/  FMUL.FTZ R149, R208, R149 ;  /* 0x00000095d0957220 */ /* 0x000fc60000410000 */
[----:B------:R-:W-:Y:S04]  /*2940*/  STL [R1+0x14], R222 ;  /* 0x000014de01007387 */ /* 0x000fe80000100800 */
[----:B------:R-:W3:Y:S01]  /*2950*/  LDL.LU R208, [R1+0x24] ;  /* 0x0000240001d07983 */ /* 0x000ee20000300800 */
[----:B------:R-:W-:-:S05]  /*2960*/  FADD.FTZ R207, R150, R207 ;  /* 0x000000cf96cf7221 */ /* 0x000fca0000010000 */
[----:B------:R0:W-:Y:S01]  /*2970*/  STL [R1+0x20], R207 ;  /* 0x000020cf01007387 */ /* 0x0001e20000100800 */
[----:B------:R-:W-:-:S03]  /*2980*/  FMUL.FTZ R150, R206, R150 ;  /* 0x00000096ce967220 */ /* 0x000fc60000410000 */
[----:B0-----:R-:W3:Y:S04]  /*2990*/  LDL R207, [R1+0x5c] ;  /* 0x00005c0001cf7983 */ /* 0x001ee80000100800 */
[----:B------:R-:W3:Y:S01]  /*29a0*/  LDL.LU R206, [R1+0x30] ;  /* 0x0000300001ce7983 */ /* 0x000ee20000300800 */
[----:B--2---:R-:W-:-:S05]  /*29b0*/  FADD.FTZ R205, R151, R205 ;  /* 0x000000cd97cd7221 */ /* 0x004fca0000010000 */
[----:B------:R0:W-:Y:S04]  /*29c0*/  STL [R1+0x1c], R205 ;  /* 0x00001ccd01007387 */ /* 0x0001e80000100800 */
[----:B0-----:R-:W2:Y:S01]  /*29d0*/  LDL R205, [R1+0x58] ;  /* 0x0000580001cd7983 */ /* 0x001ea20000100800 */
[----:B----4-:R-:W-:-:S05]  /*29e0*/  FADD.FTZ R101, R152, R101 ;  /* 0x0000006598657221 */ /* 0x010fca0000010000 */
[----:B------:R0:W-:Y:S01]  /*29f0*/  STL [R1+0x28], R101 ;  /* 0x0000286501007387 */ /* 0x0001e20000100800 */
[----:B------:R-:W-:-:S03]  /*2a00*/  FMUL.FTZ R152, R100, R152 ;  /* 0x0000009864987220 */ /* 0x000fc60000410000 */
[----:B0-----:R-:W4:Y:S04]  /*2a10*/  LDL.LU R101, [R1+0x2c] ;  /* 0x00002c0001657983 */ /* 0x001f280000300800 */
[----:B------:R-:W4:Y:S01]  /*2a20*/  LDL R100, [R1+0x54] ;  /* 0x0000540001647983 */ /* 0x000f220000100800 */
[C---:B------:R-:W-:Y:S02]  /*2a30*/  FMUL.FTZ R104, R23.reuse, R104 ;  /* 0x0000006817687220 */ /* 0x040fe40000410000 */
[----:B------:R-:W-:Y:S01]  /*2a40*/  FMUL.FTZ R93, R23, R93 ;  /* 0x0000005d175d7220 */ /* 0x000fe20000410000 */
[----:B------:R-:W4:Y:S01]  /*2a50*/  LDL.LU R222, [R1+0x38] ;  /* 0x0000380001de7983 */ /* 0x000f220000300800 */
[----:B------:R-:W-:Y:S02]  /*2a60*/  FFMA.FTZ R210, R151, R104, R210 ;  /* 0x0000006897d27223 */ /* 0x000fe400000100d2 */
[----:B------:R-:W-:-:S02]  /*2a70*/  FMUL.FTZ R151, R209, R151 ;  /* 0x00000097d1977220 */ /* 0x000fc40000410000 */
[----:B------:R-:W4:Y:S01]  /*2a80*/  LDL R209, [R1+0x50] ;  /* 0x0000500001d17983 */ /* 0x000f220000100800 */
[----:B------:R-:W-:Y:S02]  /*2a90*/  FFMA.FTZ R212, R153, R93, R212 ;  /* 0x0000005d99d47223 */ /* 0x000fe400000100d4 */
[C---:B------:R-:W-:Y:S02]  /*2aa0*/  FMUL.FTZ R94, R23.reuse, R94 ;  /* 0x0000005e175e7220 */ /* 0x040fe40000410000 */
[----:B------:R-:W-:Y:S02]  /*2ab0*/  FMUL.FTZ R95, R23, R95 ;  /* 0x0000005f175f7220 */ /* 0x000fe40000410000 */
[----:B------:R-:W-:Y:S02]  /*2ac0*/  FFMA.FTZ R215, R154, R94, R215 ;  /* 0x0000005e9ad77223 */ /* 0x000fe400000100d7 */
[----:B------:R-:W-:Y:S02]  /*2ad0*/  FFMA.FTZ R214, R155, R95, R214 ;  /* 0x0000005f9bd67223 */ /* 0x000fe400000100d6 */
[----:B---3--:R-:W-:-:S05]  /*2ae0*/  FADD.FTZ R208, R153, R208 ;  /* 0x000000d099d07221 */ /* 0x008fca0000010000 */
[----:B------:R0:W-:Y:S04]  /*2af0*/  STL [R1+0x24], R208 ;  /* 0x000024d001007387 */ /* 0x0001e80000100800 */
[----:B0-----:R-:W3:Y:S01]  /*2b00*/  LDL.LU R208, [R1+0x34] ;  /* 0x0000340001d07983 */ /* 0x001ee20000300800 */
[----:B------:R-:W-:-:S03]  /*2b10*/  FMUL.FTZ R153, R207, R153 ;  /* 0x00000099cf997220 */ /* 0x000fc60000410000 */
[----:B------:R-:W3:Y:S01]  /*2b20*/  LDL R207, [R1+0x4c] ;  /* 0x00004c0001cf7983 */ /* 0x000ee20000100800 */
[----:B------:R-:W-:-:S05]  /*2b30*/  FADD.FTZ R206, R154, R206 ;  /* 0x000000ce9ace7221 */ /* 0x000fca0000010000 */
[----:B------:R0:W-:Y:S04]  /*2b40*/  STL [R1+0x30], R206 ;  /* 0x000030ce01007387 */ /* 0x0001e80000100800 */
[----:B0-----:R-:W3:Y:S01]  /*2b50*/  LDL.LU R206, [R1+0x40] ;  /* 0x0000400001ce7983 */ /* 0x001ee20000300800 */
[----:B--2---:R-:W-:-:S03]  /*2b60*/  FMUL.FTZ R154, R205, R154 ;  /* 0x0000009acd9a7220 */ /* 0x004fc60000410000 */
[----:B------:R-:W2:Y:S01]  /*2b70*/  LDL R205, [R1+0x48] ;  /* 0x0000480001cd7983 */ /* 0x000ea20000100800 */
[----:B----4-:R-:W-:-:S05]  /*2b80*/  FADD.FTZ R101, R155, R101 ;  /* 0x000000659b657221 */ /* 0x010fca0000010000 */
[----:B------:R0:W-:Y:S01]  /*2b90*/  STL [R1+0x2c], R101 ;  /* 0x00002c6501007387 */ /* 0x0001e20000100800 */
[----:B------:R-:W-:-:S03]  /*2ba0*/  FMUL.FTZ R155, R100, R155 ;  /* 0x0000009b649b7220 */ /* 0x000fc60000410000 */
        /* <DEDUP_REMOVED lines=29> */
[----:B------:R-:W-:Y:S02]  /*2d80*/  FADD.FTZ R81, R81, R146 ;  /* 0x0000009251517221 */ /* 0x000fe40000010000 */
[----:B------:R-:W-:Y:S02]  /*2d90*/  FFMA.FTZ R80, R109, R146, R80 ;  /* 0x000000926d507223 */ /* 0x000fe40000010050 */
[----:B------:R-:W-:Y:S02]  /*2da0*/  FFMA.FTZ R202, R148, R102, R202 ;  /* 0x0000006694ca7223 */ /* 0x000fe400000100ca */
        /* <DEDUP_REMOVED lines=24> */
[----:B---3--:R-:W-:-:S02]  /*2f30*/  FADD.FTZ R208, R157, R208 ;  /* 0x000000d09dd07221 */ /* 0x008fc40000010000 */
        /* <DEDUP_REMOVED lines=8> */
[----:B------:R-:W-:Y:S02]  /*2fc0*/  FADD.FTZ R81, R81, R157 ;  /* 0x0000009d51517221 */ /* 0x000fe40000010000 */
[----:B------:R-:W-:Y:S01]  /*2fd0*/  FFMA.FTZ R80, R97, R157, R80 ;  /* 0x0000009d61507223 */ /* 0x000fe20000010050 */
[----:B------:R-:W-:Y:S01]  /*2fe0*/  STL [R1+0x38], R222 ;  /* 0x000038de01007387 */ /* 0x000fe20000100800 */
[----:B------:R-:W-:-:S03]  /*2ff0*/  FFMA.FTZ R218, R159, R99, R218 ;  /* 0x000000639fda7223 */ /* 0x000fc600000100da */
[----:B------:R-:W-:Y:S04]  /*3000*/  STL [R1+0x34], R208 ;  /* 0x000034d001007387 */ /* 0x000fe80000100800 */
[----:B------:R-:W-:Y:S01]  /*3010*/  STL [R1+0x40], R206 ;  /* 0x000040ce01007387 */ /* 0x000fe20000100800 */
[----:B--2---:R-:W-:-:S04]  /*3020*/  FMUL.FTZ R158, R205, R158 ;  /* 0x0000009ecd9e7220 */ /* 0x004fc80000410000 */
[----:B------:R-:W-:Y:S02]  /*3030*/  FADD.FTZ R81, R81, R158 ;  /* 0x0000009e51517221 */ /* 0x000fe40000010000 */
[----:B------:R-:W-:Y:S02]  /*3040*/  FFMA.FTZ R80, R98, R158, R80 ;  /* 0x0000009e62507223 */ /* 0x000fe40000010050 */
[----:B----4-:R-:W-:Y:S02]  /*3050*/  FADD.FTZ R101, R159, R101 ;  /* 0x000000659f657221 */ /* 0x010fe40000010000 */
[----:B------:R-:W-:-:S03]  /*3060*/  FMUL.FTZ R159, R100, R159 ;  /* 0x0000009f649f7220 */ /* 0x000fc60000410000 */
[----:B------:R0:W-:Y:S01]  /*3070*/  STL [R1+0x3c], R101 ;  /* 0x00003c6501007387 */ /* 0x0001e20000100800 */
[----:B------:R-:W-:Y:S02]  /*3080*/  FADD.FTZ R205, R81, R159 ;  /* 0x0000009f51cd7221 */ /* 0x000fe40000010000 */
[----:B0-----:R-:W-:Y:S01]  /*3090*/  FFMA.FTZ R101, R99, R159, R80 ;  /* 0x0000009f63657223 */ /* 0x001fe20000010050 */
[----:B------:R-:W-:Y:S05]  /*30a0*/  BRA.DIV ~URZ, `(.L_x_2434) ;  /* 0x000036927f007947 */ /* 0x000fea000b800000 */
[----:B------:R0:W1:Y:S02]  /*30b0*/  SHFL.BFLY PT, R206, R205, 0x1, 0x1f ;  /* 0x0c201f00cdce7f89 */ /* 0x00006400000e0000 */
.L_x_2447:
        /* <DEDUP_REMOVED lines=18> */
.L_x_2448:
[----:B--2---:R-:W-:Y:S01]  /*31e0*/  FADD.FTZ R206, R206, R205 ;  /* 0x000000cdcece7221 */ /* 0x004fe20000010000 */
[----:B------:R-:W-:Y:S01]  /*31f0*/  ISETP.NE.U32.AND P3, PT, RZ, c[0x0][0x258], PT ;  /* 0x00009600ff007a0c */ /* 0x000fe20003f65070 */
[----:B0-----:R-:W-:Y:S01]  /*3200*/  FADD.FTZ R80, R80, R101 ;  /* 0x0000006550507221 */ /* 0x001fe20000010000 */
[----:B------:R-:W-:Y:S01]  /*3210*/  ISETP.NE.U32.AND P2, PT, RZ, c[0x0][0x258], PT ;  /* 0x00009600ff007a0c */ /* 0x000fe20003f45070 */
[----:B-1----:R-:W-:Y:S01]  /*3220*/  FMUL.FTZ R101, R206, c[0x0][0x1e0] ;  /* 0x00007800ce657a20 */ /* 0x002fe20000410000 */
        /* <DEDUP_REMOVED lines=18> */
[----:B-----5:R-:W-:Y:S02]  /*3350*/  @P1 FADD.FTZ R204, R32, R204 ;  /* 0x000000cc20cc1221 */ /* 0x020fe40000010000 */
        /* <DEDUP_REMOVED lines=11> */
.L_x_2436:
[----:B------:R-:W-:Y:S01]  /*3410*/  FMUL.FTZ R204, R204, c[0x0][0x1e8] ;  /* 0x00007a00cccc7a20 */ /* 0x000fe20000410000 */
[----:B0-----:R-:W-:Y:S01]  /*3420*/  IADD3 R84, P4, R192, c[0x0][0x248], RZ ;  /* 0x00009200c0547a10 */ /* 0x001fe20007f9e0ff */
[----:B------:R-:W-:Y:S01]  /*3430*/  FMUL.FTZ R191, R191, c[0x0][0x1e8] ;  /* 0x00007a00bfbf7a20 */ /* 0x000fe20000410000 */
[----:B------:R-:W-:Y:S01]  /*3440*/  LOP3.LUT P6, RZ, R193, 0xff, RZ, 0xc0, !PT ;  /* 0x000000ffc1ff7812 */ /* 0x000fe200078cc0ff */
[----:B------:R-:W-:Y:S01]  /*3450*/  FMUL.FTZ R190, R190, c[0x0][0x1e8] ;  /* 0x00007a00bebe7a20 */ /* 0x000fe20000410000 */
[----:B------:R-:W-:Y:S01]  /*3460*/  IADD3.X R85, R189, c[0x0][0x24c], RZ, P4, !PT ;  /* 0x00009300bd557a10 */ /* 0x000fe200027fe4ff */
[----:B------:R-:W-:Y:S01]  /*3470*/  FMUL.FTZ R203, R203, c[0x0][0x1e8] ;  /* 0x00007a00cbcb7a20 */ /* 0x000fe20000410000 */
[----:B------:R-:W-:Y:S01]  /*3480*/  SEL R80, R204, RZ, P6 ;  /* 0x000000ffcc507207 */ /* 0x000fe20003000000 */
[-CC-:B------:R-:W-:Y:S01]  /*3490*/  FFMA.FTZ R120, R120, R100.reuse, R101.reuse ;  /* 0x0000006478787223 */ /* 0x180fe20000010065 */
[----:B------:R-:W-:Y:S01]  /*34a0*/  LOP3.LUT P5, RZ, R193, 0xff00, RZ, 0xc0, !PT ;  /* 0x0000ff00c1ff7812 */ /* 0x000fe200078ac0ff */
[-CC-:B------:R-:W-:Y:S01]  /*34b0*/  FFMA.FTZ R121, R121, R100.reuse, R101.reuse ;  /* 0x0000006479797223 */ /* 0x180fe20000010065 */
[C---:B------:R-:W-:Y:S01]  /*34c0*/  LOP3.LUT P4, RZ, R193.reuse, 0xff0000, RZ, 0xc0, !PT ;  /* 0x00ff0000c1ff7812 */ /* 0x040fe2000788c0ff */
[-CC-:B------:R-:W-:Y:S01]  /*34d0*/  FFMA.FTZ R122, R122, R100.reuse, R101.reuse ;  /* 0x000000647a7a7223 */ /* 0x180fe20000010065 */
[----:B------:R-:W-:Y:S01]  /*34e0*/  LOP3.LUT P6, RZ, R193, 0xff000000, RZ, 0xc0, !PT ;  /* 0xff000000c1ff7812 */ /* 0x000fe200078cc0ff */
[----:B------:R-:W-:Y:S01]  /*34f0*/  FFMA.FTZ R123, R123, R100, R101 ;  /* 0x000000647b7b7223 */ /* 0x000fe20000010065 */
[----:B------:R-:W-:Y:S01]  /*3500*/  SEL R81, R191, RZ, P5 ;  /* 0x000000ffbf517207 */ /* 0x000fe20002800000 */
[----:B------:R-:W-:Y:S01]  /*3510*/  FADD.FTZ R120, R124, -R120 ;  /* 0x800000787c787221 */ /* 0x000fe20000010000 */
[----:B------:R-:W-:Y:S01]  /*3520*/  SEL R83, R190, RZ, P6 ;  /* 0x000000ffbe537207 */ /* 0x000fe20003000000 */
[----:B------:R-:W-:Y:S01]  /*3530*/  FADD.FTZ R125, R125, -R121 ;  /* 0x800000797d7d7221 */ /* 0x000fe20000010000 */
[----:B------:R-:W-:Y:S01]  /*3540*/  SEL R82, R203, RZ, P4 ;  /* 0x000000ffcb527207 */ /* 0x000fe20002000000 */
[----:B------:R-:W-:Y:S01]  /*3550*/  FADD.FTZ R126, R126, -R122 ;  /* 0x8000007a7e7e7221 */ /* 0x000fe20000010000 */
[C---:B------:R-:W-:Y:S01]  /*3560*/  LOP3.LUT P4, RZ, R24.reuse, 0xff000000, RZ, 0xc0, !PT ;  /* 0xff00000018ff7812 */ /* 0x040fe2000788c0ff */
[----:B------:R-:W-:Y:S01]  /*3570*/  FADD.FTZ R123, R127, -R123 ;  /* 0x8000007b7f7b7221 */ /* 0x000fe20000010000 */
[C---:B------:R-:W-:Y:S01]  /*3580*/  LOP3.LUT P6, RZ, R24.reuse, 0xff00, RZ, 0xc0, !PT ;  /* 0x0000ff0018ff7812 */ /* 0x040fe200078cc0ff */
[----:B------:R0:W-:Y:S01]  /*3590*/  STG.E.128 [R84.64], R80 ;  /* 0x0000005054007986 */ /* 0x0001e2000c101d04 */
[----:B------:R-:W-:Y:S01]  /*35a0*/  LOP3.LUT P5, RZ, R24, 0xff0000, RZ, 0xc0, !PT ;  /* 0x00ff000018ff7812 */ /* 0x000fe200078ac0ff */
        /* <DEDUP_REMOVED lines=8> */
[----:B0-----:R-:W-:Y:S02]  /*3630*/  SEL R83, R190, RZ, P4 ;  /* 0x000000ffbe537207 */ /* 0x001fe40002000000 */
[----:B------:R-:W-:Y:S02]  /*3640*/  SEL R81, R191, RZ, P6 ;  /* 0x000000ffbf517207 */ /* 0x000fe40003000000 */
[----:B------:R-:W-:Y:S02]  /*3650*/  ISETP.NE.U32.AND P4, PT, RZ, c[0x0][0x250], PT ;  /* 0x00009400ff007a0c */ /* 0x000fe40003f85070 */
[----:B------:R-:W-:Y:S02]  /*3660*/  LOP3.LUT P6, RZ, R24, 0xff, RZ, 0xc0, !PT ;  /* 0x000000ff18ff7812 */ /* 0x000fe400078cc0ff */
[----:B------:R-:W-:Y:S02]  /*3670*/  SEL R82, R203, RZ, P5 ;  /* 0x000000ffcb527207 */ /* 0x000fe40002800000 */
[----:B------:R-:W-:-:S02]  /*3680*/  @P0 IADD3 R192, P5, R192, c[0x0][0x250], RZ ;  /* 0x00009400c0c00a10 */ /* 0x000fc40007fbe0ff */
[----:B------:R-:W-:Y:S02]  /*3690*/  ISETP.NE.AND.EX P4, PT, RZ, c[0x0][0x254], PT, P4 ;  /* 0x00009500ff007a0c */ /* 0x000fe40003f85340 */
[----:B------:R-:W-:Y:S02]  /*36a0*/  SEL R80, R204, RZ, P6 ;  /* 0x000000ffcc507207 */ /* 0x000fe40003000000 */
[----:B------:R-:W-:Y:S02]  /*36b0*/  @P0 IADD3.X R193, R189, c[0x0][0x254], RZ, P5, !PT ;  /* 0x00009500bdc10a10 */ /* 0x000fe40002ffe4ff */
[----:B------:R-:W-:Y:S02]  /*36c0*/  SEL R83, R83, R79, P4 ;  /* 0x0000004f53537207 */ /* 0x000fe40002000000 */
[----:B------:R-:W-:Y:S02]  /*36d0*/  SEL R82, R82, R78, P4 ;  /* 0x0000004e52527207 */ /* 0x000fe40002000000 */
[----:B------:R-:W-:-:S02]  /*36e0*/  SEL R81, R81, R77, P4 ;  /* 0x0000004d51517207 */ /* 0x000fc40002000000 */
[----:B------:R-:W-:-:S05]  /*36f0*/  SEL R80, R80, R76, P4 ;  /* 0x0000004c50507207 */ /* 0x000fca0002000000 */
[----:B------:R0:W-:Y:S01]  /*3700*/  @P0 STG.E.128 [R192.64], R80 ;  /* 0x00000050c0000986 */ /* 0x0001e2000c101d04 */
[----:B------:R-:W-:Y:S05]  /*3710*/  @!P3 BRA `(.L_x_2437) ;  /* 0x000000700000b947 */ /* 0x000fea0003800000 */
[----:B------:R-:W-:Y:S02]  /*3720*/  IADD3 R84, P5, R186, c[0x0][0x258], RZ ;  /* 0x00009600ba547a10 */ /* 0x000fe40007fbe0ff */
[----:B0-----:R-:W-:Y:S02]  /*3730*/  SEL R83, R123, R75, P2 ;  /* 0x0000004b7b537207 */ /* 0x001fe40001000000 */
[----:B------:R-:W-:Y:S02]  /*3740*/  SEL R82, R120, R74, P2 ;  /* 0x0000004a78527207 */ /* 0x000fe40001000000 */
[----:B------:R-:W-:Y:S02]  /*3750*/  SEL R81, R122, R73, P2 ;  /* 0x000000497a517207 */ /* 0x000fe40001000000 */
[----:B------:R-:W-:Y:S02]  /*3760*/  IADD3.X R85, R187, c[0x0][0x25c], RZ, P5, !PT ;  /* 0x00009700bb557a10 */ /* 0x000fe40002ffe4ff */
[----:B------:R-:W-:-:S05]  /*3770*/  SEL R80, R121, R72, P2 ;  /* 0x0000004879507207 */ /* 0x000fca0001000000 */
[----:B------:R0:W-:Y:S02]  /*3780*/  STG.E.128 [R84.64], R80 ;  /* 0x0000005054007986 */ /* 0x0001e4000c101d04 */
.L_x_2437:
[----:B------:R-:W-:Y:S01]  /*3790*/  FMUL.FTZ R121, R121, c[0x0][0x1e8] ;  /* 0x00007a0079797a20 */ /* 0x000fe20000410000 */
[----:B------:R-:W-:Y:S01]  /*37a0*/  LOP3.LUT P5, RZ, R188, 0xff, RZ, 0xc0, !PT ;  /* 0x000000ffbcff7812 */ /* 0x000fe200078ac0ff */
[----:B------:R-:W-:Y:S01]  /*37b0*/  FMUL.FTZ R122, R122, c[0x0][0x1e8] ;  /* 0x00007a007a7a7a20 */ /* 0x000fe20000410000 */
[----:B------:R-:W-:Y:S01]  /*37c0*/  LOP3.LUT P6, RZ, R188, 0xff00, RZ, 0xc0, !PT ;  /* 0x0000ff00bcff7812 */ /* 0x000fe200078cc0ff */
[----:B------:R-:W-:Y:S01]  /*37d0*/  FMUL.FTZ R123, R123, c[0x0][0x1e8] ;  /* 0x00007a007b7b7a20 */ /* 0x000fe20000410000 */
[----:B0-----:R-:W-:Y:S01]  /*37e0*/  SEL R80, R121, RZ, P5 ;  /* 0x000000ff79507207 */ /* 0x001fe20002800000 */
[----:B------:R-:W-:Y:S01]  /*37f0*/  FMUL.FTZ R120, R120, c[0x0][0x1e8] ;  /* 0x00007a0078787a20 */ /* 0x000fe20000410000 */
[----:B------:R-:W-:Y:S01]  /*3800*/  LOP3.LUT P5, RZ, R188, 0xff000000, RZ, 0xc0, !PT ;  /* 0xff000000bcff7812 */ /* 0x000fe200078ac0ff */
[-CC-:B------:R-:W-:Y:S01]  /*3810*/  FFMA.FTZ R86, R86, R100.reuse, R101.reuse ;  /* 0x0000006456567223 */ /* 0x180fe20000010065 */
[----:B------:R-:W-:Y:S01]  /*3820*/  SEL R81, R122, RZ, P6 ;  /* 0x000000ff7a517207 */ /* 0x000fe20003000000 */
[-CC-:B------:R-:W-:Y:S01]  /*3830*/  FFMA.FTZ R87, R87, R100.reuse, R101.reuse ;  /* 0x0000006457577223 */ /* 0x180fe20000010065 */
[----:B------:R-:W-:Y:S01]  /*3840*/  SEL R83, R123, RZ, P5 ;  /* 0x000000ff7b537207 */ /* 0x000fe20002800000 */
[----:B------:R-:W-:Y:S01]  /*3850*/  FADD.FTZ R86, R128, -R86 ;  /* 0x8000005680567221 */ /* 0x000fe20000010000 */
[----:B------:R-:W-:Y:S01]  /*3860*/  LOP3.LUT P6, RZ, R188, 0xff0000, RZ, 0xc0, !PT ;  /* 0x00ff0000bcff7812 */ /* 0x000fe200078cc0ff */
[-C--:B------:R-:W-:Y:S01]  /*3870*/  FFMA.FTZ R88, R88, R100.reuse, R101 ;  /* 0x0000006458587223 */ /* 0x080fe20000010065 */
[----:B------:R-:W-:Y:S01]  /*3880*/  IADD3 R84, P5, R186, c[0x0][0x248], RZ ;  /* 0x00009200ba547a10 */ /* 0x000fe20007fbe0ff */
[----:B------:R-:W-:Y:S01]  /*3890*/  FADD.FTZ R87, R129, -R87 ;  /* 0x8000005781577221 */ /* 0x000fe20000010000 */
[----:B------:R-:W-:Y:S01]  /*38a0*/  SEL R82, R120, RZ, P6 ;  /* 0x000000ff78527207 */ /* 0x000fe20003000000 */
[-CC-:B------:R-:W-:Y:S01]  /*38b0*/  FFMA.FTZ R90, R90, R100.reuse, R101.reuse ;  /* 0x000000645a5a7223 */ /* 0x180fe20000010065 */
[----:B------:R-:W-:Y:S01]  /*38c0*/  IADD3.X R85, R187, c[0x0][0x24c], RZ, P5, !PT ;  /* 0x00009300bb557a10 */ /* 0x000fe20002ffe4ff */
[----:B------:R-:W-:Y:S01]  /*38d0*/  FADD.FTZ R88, R130, -R88 ;  /* 0x8000005882587221 */ /* 0x000fe20000010000 */
[----:B------:R-:W-:Y:S01]  /*38e0*/  LOP3.LUT P5, RZ, R25, 0xff000000, RZ, 0xc0, !PT ;  /* 0xff00000019ff7812 */ /* 0x000fe200078ac0ff */
[----:B------:R-:W-:Y:S01]  /*38f0*/  FADD.FTZ R90, R131, -R90 ;  /* 0x8000005a835a7221 */ /* 0x000fe20000010000 */
[----:B------:R-:W-:Y:S01]  /*3900*/  LOP3.LUT P6, RZ, R25, 0xff0000, RZ, 0xc0, !PT ;  /* 0x00ff000019ff7812 */ /* 0x000fe200078cc0ff */
[----:B------:R0:W-:Y:S01]  /*3910*/  STG.E.128 [R84.64], R80 ;  /* 0x0000005054007986 */ /* 0x0001e2000c101d04 */
[----:B------:R-:W-:-:S02]  /*3920*/  FFMA.FTZ R89, R89, R100, R101 ;  /* 0x0000006459597223 */ /* 0x000fc40000010065 */
[-CC-:B------:R-:W-:Y:S02]  /*3930*/  FFMA.FTZ R91, R91, R100.reuse, R101.reuse ;  /* 0x000000645b5b7223 */ /* 0x180fe40000010065 */
[----:B------:R-:W-:Y:S02]  /*3940*/  FFMA.FTZ R115, R115, R100, R101 ;  /* 0x0000006473737223 */ /* 0x000fe40000010065 */
[----:B------:R-:W-:Y:S02]  /*3950*/  FADD.FTZ R132, R132, -R89 ;  /* 0x8000005984847221 */ /* 0x000fe40000010000 */
[----:B------:R-:W-:Y:S02]  /*3960*/  FADD.FTZ R134, R134, -R91 ;  /* 0x8000005b86867221 */ /* 0x000fe40000010000 */
[----:B------:R-:W-:Y:S01]  /*3970*/  FADD.FTZ R135, R135, -R115 ;  /* 0x8000007387877221 */ /* 0x000fe20000010000 */
[----:B0-----:R-:W-:Y:S01]  /*3980*/  SEL R83, R123, RZ, P5 ;  /* 0x000000ff7b537207 */ /* 0x001fe20002800000 */
[----:B------:R-:W-:Y:S01]  /*3990*/  FMUL.FTZ R84, R23, R86 ;  /* 0x0000005617547220 */ /* 0x000fe20000410000 */
[----:B------:R-:W-:Y:S01]  /*39a0*/  LOP3.LUT P5, RZ, R25, 0xff00, RZ, 0xc0, !PT ;  /* 0x0000ff0019ff7812 */ /* 0x000fe200078ac0ff */
[C---:B------:R-:W-:Y:S01]  /*39b0*/  FMUL.FTZ R85, R23.reuse, R87 ;  /* 0x0000005717557220 */ /* 0x040fe20000410000 */
[----:B------:R-:W-:Y:S01]  /*39c0*/  SEL R82, R120, RZ, P6 ;  /* 0x000000ff78527207 */ /* 0x000fe20003000000 */
[----:B------:R-:W-:Y:S01]  /*39d0*/  @P1 FADD.FTZ R84, R40, R84 ;  /* 0x0000005428541221 */ /* 0x000fe20000010000 */
[----:B------:R-:W-:Y:S01]  /*39e0*/  SEL R81, R122, RZ, P5 ;  /* 0x000000ff7a517207 */ /* 0x000fe20002800000 */
[----:B------:R-:W-:Y:S01]  /*39f0*/  FMUL.FTZ R86, R23, R88 ;  /* 0x0000005817567220 */ /* 0x000fe20000410000 */
[----:B------:R-:W-:Y:S01]  /*3a00*/  LOP3.LUT P5, RZ, R25, 0xff, RZ, 0xc0, !PT ;  /* 0x000000ff19ff7812 */ /* 0x000fe200078ac0ff */
[----:B------:R-:W-:Y:S01]  /*3a10*/  FMUL.FTZ R120, R84, c[0x0][0x1e8] ;  /* 0x00007a0054787a20 */ /* 0x000fe20000410000 */
[----:B------:R-:W-:Y:S01]  /*3a20*/  @P0 IADD3 R186, P6, R186, c[0x0][0x250], RZ ;  /* 0x00009400baba0a10 */ /* 0x000fe20007fde0ff */
[----:B------:R-:W-:Y:S01]  /*3a30*/  @P1 FADD.FTZ R85, R41, R85 ;  /* 0x0000005529551221 */ /* 0x000fe20000010000 */
[----:B------:R-:W-:Y:S01]  /*3a40*/  SEL R80, R121, RZ, P5 ;  /* 0x000000ff79507207 */ /* 0x000fe20002800000 */
[----:B------:R-:W-:Y:S01]  /*3a50*/  FMUL.FTZ R87, R23, R90 ;  /* 0x0000005a17577220 */ /* 0x000fe20000410000 */
[----:B------:R-:W-:Y:S01]  /*3a60*/  @P0 IADD3.X R187, R187, c[0x0][0x254], RZ, P6, !PT ;  /* 0x00009500bbbb0a10 */ /* 0x000fe200037fe4ff */
[----:B------:R-:W-:Y:S01]  /*3a70*/  @P1 FADD.FTZ R86, R42, R86 ;  /* 0x000000562a561221 */ /* 0x000fe20000010000 */
[----:B------:R-:W-:Y:S01]  /*3a80*/  SEL R83, R83, R79, P4 ;  /* 0x0000004f53537207 */ /* 0x000fe20002000000 */
[----:B------:R-:W-:Y:S01]  /*3a90*/  FMUL.FTZ R121, R85, c[0x0][0x1e8] ;  /* 0x00007a0055797a20 */ /* 0x000fe20000410000 */
[----:B------:R-:W-:Y:S01]  /*3aa0*/  SEL R82, R82, R78, P4 ;  /* 0x0000004e52527207 */ /* 0x000fe20002000000 */
[----:B------:R-:W-:Y:S01]  /*3ab0*/  @P1 FADD.FTZ R87, R43, R87 ;  /* 0x000000572b571221 */ /* 0x000fe20000010000 */
[----:B------:R-:W-:Y:S01]  /*3ac0*/  SEL R81, R81, R77, P4 ;  /* 0x0000004d51517207 */ /* 0x000fe20002000000 */
[----:B------:R-:W-:Y:S01]  /*3ad0*/  FMUL.FTZ R122, R86, c[0x0][0x1e8] ;  /* 0x00007a00567a7a20 */ /* 0x000fe20000410000 */
[----:B------:R-:W-:-:S02]  /*3ae0*/  SEL R80, R80, R76, P4 ;  /* 0x0000004c50507207 */ /* 0x000fc40002000000 */
[C---:B------:R-:W-:Y:S02]  /*3af0*/  LOP3.LUT P5, RZ, R185.reuse, 0xff, RZ, 0xc0, !PT ;  /* 0x000000ffb9ff7812 */ /* 0x040fe400078ac0ff */
[C---:B------:R-:W-:Y:S01]  /*3b00*/  LOP3.LUT P6, RZ, R185.reuse, 0xff00, RZ, 0xc0, !PT ;  /* 0x0000ff00b9ff7812 */ /* 0x040fe200078cc0ff */
[----:B------:R0:W-:Y:S02]  /*3b10*/  @P0 STG.E.128 [R186.64], R80 ;  /* 0x00000050ba000986 */ /* 0x0001e4000c101d04 */
[----:B0-----:R-:W-:Y:S01]  /*3b20*/  SEL R80, R120, RZ, P5 ;  /* 0x000000ff78507207 */ /* 0x001fe20002800000 */
[----:B------:R-:W-:Y:S01]  /*3b30*/  FFMA.FTZ R82, R114, R100, R101 ;  /* 0x0000006472527223 */ /* 0x000fe20000010065 */
[----:B------:R-:W-:Y:S01]  /*3b40*/  LOP3.LUT P5, RZ, R185, 0xff0000, RZ, 0xc0, !PT ;  /* 0x00ff0000b9ff7812 */ /* 0x000fe200078ac0ff */
[----:B------:R-:W-:Y:S01]  /*3b50*/  FMUL.FTZ R114, R87, c[0x0][0x1e8] ;  /* 0x00007a0057727a20 */ /* 0x000fe20000410000 */
[----:B------:R-:W-:Y:S01]  /*3b60*/  SEL R81, R121, RZ, P6 ;  /* 0x000000ff79517207 */ /* 0x000fe20003000000 */
[----:B------:R-:W-:Y:S01]  /*3b70*/  FADD.FTZ R133, R133, -R82 ;  /* 0x8000005285857221 */ /* 0x000fe20000010000 */
[----:B------:R-:W-:-:S02]  /*3b80*/  LOP3.LUT P6, RZ, R185, 0xff000000, RZ, 0xc0, !PT ;  /* 0xff000000b9ff7812 */ /* 0x000fc400078cc0ff */
[----:B------:R-:W-:Y:S02]  /*3b90*/  SEL R82, R122, RZ, P5 ;  /* 0x000000ff7a527207 */ /* 0x000fe40002800000 */
[----:B------:R-:W-:Y:S02]  /*3ba0*/  IADD3 R88, P5, R184, c[0x0][0x248], RZ ;  /* 0x00009200b8587a10 */ /* 0x000fe40007fbe0ff */
[----:B------:R-:W-:Y:S02]  /*3bb0*/  SEL R83, R114, RZ, P6 ;  /* 0x000000ff72537207 */ /* 0x000fe40003000000 */
[----:B------:R-:W-:Y:S02]  /*3bc0*/  LOP3.LUT P6, RZ, R26, 0xff000000, RZ, 0xc0, !PT ;  /* 0xff0000001aff7812 */ /* 0x000fe400078cc0ff */
[----:B------:R-:W-:Y:S01]  /*3bd0*/  IADD3.X R89, R183, c[0x0][0x24c], RZ, P5, !PT ;  /* 0x00009300b7597a10 */ /* 0x000fe20002ffe4ff */
[----:B------:R-:W-:Y:S05]  /*3be0*/  @!P3 BRA `(.L_x_2438) ;  /* 0x000000700000b947 */ /* 0x000fea0003800000 */
[----:B------:R-:W-:Y:S02]  /*3bf0*/  IADD3 R90, P5, R184, c[0x0][0x258], RZ ;  /* 0x00009600b85a7a10 */ /* 0x000fe40007fbe0ff */
[----:B------:R-:W-:-:S02]  /*3c00*/  SEL R87, R87, R75, P2 ;  /* 0x0000004b57577207 */ /* 0x000fc40001000000 */
[----:B------:R-:W-:Y:S02]  /*3c10*/  SEL R86, R86, R74, P2 ;  /* 0x0000004a56567207 */ /* 0x000fe40001000000 */
[----:B------:R-:W-:Y:S02]  /*3c20*/  SEL R85, R85, R73, P2 ;  /* 0x0000004955557207 */ /* 0x000fe40001000000 */
[----:B------:R-:W-:Y:S02]  /*3c30*/  SEL R84, R84, R72, P2 ;  /* 0x0000004854547207 */ /* 0x000fe40001000000 */
[----:B------:R-:W-:-:S05]  /*3c40*/  IADD3.X R91, R183, c[0x0][0x25c], RZ, P5, !PT ;  /* 0x00009700b75b7a10 */ /* 0x000fca0002ffe4ff */
[----:B------:R0:W-:Y:S02]  /*3c50*/  STG.E.128 [R90.64], R84 ;  /* 0x000000545a007986 */ /* 0x0001e4000c101d04 */
.L_x_2438:
[----:B------:R-:W-:Y:S01]  /*3c60*/  LOP3.LUT P5, RZ, R26, 0xff0000, RZ, 0xc0, !PT ;  /* 0x00ff00001aff7812 */ /* 0x000fe200078ac0ff */
[C---:B------:R-:W-:Y:S01]  /*3c70*/  FMUL.FTZ R132, R23.reuse, R132 ;  /* 0x0000008417847220 */ /* 0x040fe20000410000 */
[----:B0-----:R-:W-:Y:S01]  /*3c80*/  SEL R91, R114, RZ, P6 ;  /* 0x000000ff725b7207 */ /* 0x001fe20003000000 */
[----:B------:R-:W-:Y:S01]  /*3c90*/  FMUL.FTZ R135, R23, R135 ;  /* 0x0000008717877220 */ /* 0x000fe20000410000 */
[----:B------:R-:W-:Y:S01]  /*3ca0*/  SEL R90, R122, RZ, P5 ;  /* 0x000000ff7a5a7207 */ /* 0x000fe20002800000 */
[----:B------:R-:W-:Y:S01]  /*3cb0*/  @P1 FADD.FTZ R132, R44, R132 ;  /* 0x000000842c841221 */ /* 0x000fe20000010000 */
[C---:B------:R-:W-:Y:S01]  /*3cc0*/  LOP3.LUT P6, RZ, R26.reuse, 0xff00, RZ, 0xc0, !PT ;  /* 0x0000ff001aff7812 */ /* 0x040fe200078cc0ff */
[----:B------:R0:W-:Y:S01]  /*3cd0*/  STG.E.128 [R88.64], R80 ;  /* 0x0000005058007986 */ /* 0x0001e2000c101d04 */
[----:B------:R-:W-:Y:S01]  /*3ce0*/  LOP3.LUT P5, RZ, R26, 0xff, RZ, 0xc0, !PT ;  /* 0x000000ff1aff7812 */ /* 0x000fe200078ac0ff */
[----:B------:R-:W-:Y:S01]  /*3cf0*/  FMUL.FTZ R84, R132, c[0x0][0x1e8] ;  /* 0x00007a0084547a20 */ /* 0x000fe20000410000 */
[----:B------:R-:W-:Y:S01]  /*3d00*/  SEL R91, R91, R79, P4 ;  /* 0x0000004f5b5b7207 */ /* 0x000fe20002000000 */
[----:B------:R-:W-:Y:S01]  /*3d10*/  @P1 FADD.FTZ R135, R47, R135 ;  /* 0x000000872f871221 */ /* 0x000fe20000010000 */
[----:B------:R-:W-:Y:S01]  /*3d20*/  SEL R90, R90, R78, P4 ;  /* 0x0000004e5a5a7207 */ /* 0x000fe20002000000 */
[----:B------:R-:W-:-:S02]  /*3d30*/  FMUL.FTZ R133, R23, R133 ;  /* 0x0000008517857220 */ /* 0x000fc40000410000 */
[----:B------:R-:W-:Y:S02]  /*3d40*/  FMUL.FTZ R87, R135, c[0x0][0x1e8] ;  /* 0x00007a0087577a20 */ /* 0x000fe40000410000 */
[----:B------:R-:W-:Y:S02]  /*3d50*/  @P1 FADD.FTZ R133, R45, R133 ;  /* 0x000000852d851221 */ /* 0x000fe40000010000 */
[----:B------:R-:W-:Y:S02]  /*3d60*/  FMUL.FTZ R134, R23, R134 ;  /* 0x0000008617867220 */ /* 0x000fe40000410000 */
[----:B------:R-:W-:Y:S02]  /*3d70*/  FMUL.FTZ R85, R133, c[0x0][0x1e8] ;  /* 0x00007a0085557a20 */ /* 0x000fe40000410000 */
[----:B------:R-:W-:Y:S01]  /*3d80*/  @P1 FADD.FTZ R134, R46, R134 ;  /* 0x000000862e861221 */ /* 0x000fe20000010000 */
[----:B0-----:R-:W-:Y:S01]  /*3d90*/  SEL R89, R121, RZ, P6 ;  /* 0x000000ff79597207 */ /* 0x001fe20003000000 */
[-CC-:B------:R-:W-:Y:S01]  /*3da0*/  FFMA.FTZ R116, R116, R100.reuse, R101.reuse ;  /* 0x0000006474747223 */ /* 0x180fe20000010065 */
[----:B------:R-:W-:Y:S01]  /*3db0*/  SEL R88, R120, RZ, P5 ;  /* 0x000000ff78587207 */ /* 0x000fe20002800000 */
[----:B------:R-:W-:Y:S01]  /*3dc0*/  FMUL.FTZ R82, R134, c[0x0][0x1e8] ;  /* 0x00007a0086527a20 */ /* 0x000fe20000410000 */
[----:B------:R-:W-:Y:S01]  /*3dd0*/  @P0 IADD3 R184, P6, R184, c[0x0][0x250], RZ ;  /* 0x00009400b8b80a10 */ /* 0x000fe20007fde0ff */
[----:B------:R-:W-:Y:S01]  /*3de0*/  FADD.FTZ R136, R136, -R116 ;  /* 0x8000007488887221 */ /* 0x000fe20000010000 */
[----:B------:R-:W-:Y:S01]  /*3df0*/  LOP3.LUT P5, RZ, R182, 0xff, RZ, 0xc0, !PT ;  /* 0x000000ffb6ff7812 */ /* 0x000fe200078ac0ff */
[-CC-:B------:R-:W-:Y:S01]  /*3e00*/  FFMA.FTZ R117, R117, R100.reuse, R101.reuse ;  /* 0x0000006475757223 */ /* 0x180fe20000010065 */
[----:B------:R-:W-:Y:S01]  /*3e10*/  @P0 IADD3.X R185, R183, c[0x0][0x254], RZ, P6, !PT ;  /* 0x00009500b7b90a10 */ /* 0x000fe200037fe4ff */
[-CC-:B------:R-:W-:Y:S01]  /*3e20*/  FFMA.FTZ R118, R118, R100.reuse, R101.reuse ;  /* 0x0000006476767223 */ /* 0x180fe20000010065 */
[----:B------:R-:W-:Y:S01]  /*3e30*/  SEL R80, R84, RZ, P5 ;  /* 0x000000ff54507207 */ /* 0x000fe20002800000 */
[----:B------:R-:W-:Y:S01]  /*3e40*/  FFMA.FTZ R119, R119, R100, R101 ;  /* 0x0000006477777223 */ /* 0x000fe20000010065 */
[----:B------:R-:W-:Y:S01]  /*3e50*/  SEL R89, R89, R77, P4 ;  /* 0x0000004d59597207 */ /* 0x000fe20002000000 */
[----:B------:R-:W-:Y:S01]  /*3e60*/  FADD.FTZ R137, R137, -R117 ;  /* 0x8000007589897221 */ /* 0x000fe20000010000 */
[----:B------:R-:W-:Y:S01]  /*3e70*/  SEL R88, R88, R76, P4 ;  /* 0x0000004c58587207 */ /* 0x000fe20002000000 */
[----:B------:R-:W-:Y:S01]  /*3e80*/  FADD.FTZ R138, R138, -R118 ;  /* 0x800000768a8a7221 */ /* 0x000fe20000010000 */
[C---:B------:R-:W-:Y:S01]  /*3e90*/  LOP3.LUT P5, RZ, R182.reuse, 0xff000000, RZ, 0xc0, !PT ;  /* 0xff000000b6ff7812 */ /* 0x040fe200078ac0ff */
[----:B------:R-:W-:Y:S01]  /*3ea0*/  FADD.FTZ R139, R139, -R119 ;  /* 0x800000778b8b7221 */ /* 0x000fe20000010000 */
[----:B------:R-:W-:Y:S01]  /*3eb0*/  LOP3.LUT P6, RZ, R182, 0xff00, RZ, 0xc0, !PT ;  /* 0x0000ff00b6ff7812 */ /* 0x000fe200078cc0ff */
[----:B------:R0:W-:Y:S01]  /*3ec0*/  @P0 STG.E.128 [R184.64], R88 ;  /* 0x00000058b8000986 */ /* 0x0001e2000c101d04 */
[----:B------:R-:W-:-:S02]  /*3ed0*/  SEL R83, R87, RZ, P5 ;  /* 0x000000ff57537207 */ /* 0x000fc40002800000 */
[----:B------:R-:W-:Y:S02]  /*3ee0*/  LOP3.LUT P5, RZ, R27, 0xff000000, RZ, 0xc0, !PT ;  /* 0xff0000001bff7812 */ /* 0x000fe400078ac0ff */
[----:B------:R-:W-:Y:S02]  /*3ef0*/  SEL R81, R85, RZ, P6 ;  /* 0x000000ff55517207 */ /* 0x000fe40003000000 */
[----:B------:R-:W-:Y:S02]  /*3f00*/  SEL R87, R87, RZ, P5 ;  /* 0x000000ff57577207 */ /* 0x000fe40002800000 */
[----:B------:R-:W-:Y:S02]  /*3f10*/  IADD3 R114, P6, R181, c[0x0][0x248], RZ ;  /* 0x00009200b5727a10 */ /* 0x000fe40007fde0ff */
[----:B------:R-:W-:Y:S02]  /*3f20*/  LOP3.LUT P5, RZ, R27, 0xff00, RZ, 0xc0, !PT ;  /* 0x0000ff001bff7812 */ /* 0x000fe400078ac0ff */
[----:B------:R-:W-:-:S02]  /*3f30*/  IADD3.X R115, R180, c[0x0][0x24c], RZ, P6, !PT ;  /* 0x00009300b4737a10 */ /* 0x000fc400037fe4ff */
[----:B------:R-:W-:Y:S02]  /*3f40*/  SEL R85, R85, RZ, P5 ;  /* 0x000000ff55557207 */ /* 0x000fe40002800000 */
[C---:B------:R-:W-:Y:S02]  /*3f50*/  LOP3.LUT P6, RZ, R27.reuse, 0xff0000, RZ, 0xc0, !PT ;  /* 0x00ff00001bff7812 */ /* 0x040fe400078cc0ff */
[----:B------:R-:W-:Y:S02]  /*3f60*/  LOP3.LUT P5, RZ, R27, 0xff, RZ, 0xc0, !PT ;  /* 0x000000ff1bff7812 */ /* 0x000fe400078ac0ff */
[----:B------:R-:W-:Y:S02]  /*3f70*/  SEL R86, R82, RZ, P6 ;  /* 0x000000ff52567207 */ /* 0x000fe40003000000 */
[----:B------:R-:W-:Y:S02]  /*3f80*/  SEL R84, R84, RZ, P5 ;  /* 0x000000ff54547207 */ /* 0x000fe40002800000 */
[----:B------:R-:W-:-:S02]  /*3f90*/  LOP3.LUT P6, RZ, R182, 0xff0000, RZ, 0xc0, !PT ;  /* 0x00ff0000b6ff7812 */ /* 0x000fc400078cc0ff */
[----:B------:R-:W-:Y:S02]  /*3fa0*/  @P0 IADD3 R116, P5, R181, c[0x0][0x250], RZ ;  /* 0x00009400b5740a10 */ /* 0x000fe40007fbe0ff */
[----:B------:R-:W-:Y:S02]  /*3fb0*/  SEL R82, R82, RZ, P6 ;  /* 0x000000ff52527207 */ /* 0x000fe40003000000 */
[----:B------:R-:W-:Y:S02]  /*3fc0*/  @P0 IADD3.X R117, R180, c[0x0][0x254], RZ, P5, !PT ;  /* 0x00009500b4750a10 */ /* 0x000fe40002ffe4ff */
[----:B------:R-:W-:Y:S02]  /*3fd0*/  SEL R87, R87, R79, P4 ;  /* 0x0000004f57577207 */ /* 0x000fe40002000000 */
[----:B------:R-:W-:Y:S02]  /*3fe0*/  SEL R86, R86, R78, P4 ;  /* 0x0000004e56567207 */ /* 0x000fe40002000000 */
[----:B------:R-:W-:-:S02]  /*3ff0*/  SEL R85, R85, R77, P4 ;  /* 0x0000004d55557207 */ /* 0x000fc40002000000 */
[----:B------:R-:W-:Y:S01]  /*4000*/  SEL R84, R84, R76, P4 ;  /* 0x0000004c54547207 */ /* 0x000fe20002000000 */
[----:B------:R-:W-:Y:S05]  /*4010*/  @!P3 BRA `(.L_x_2439) ;  /* 0x000000700000b947 */ /* 0x000fea0003800000 */
[----:B0-----:R-:W-:Y:S02]  /*4020*/  IADD3 R118, P5, R181, c[0x0][0x258], RZ ;  /* 0x00009600b5767a10 */ /* 0x001fe40007fbe0ff */
[----:B------:R-:W-:Y:S02]  /*4030*/  SEL R91, R135, R75, P2 ;  /* 0x0000004b875b7207 */ /* 0x000fe40001000000 */
[----:B------:R-:W-:Y:S02]  /*4040*/  SEL R90, R134, R74, P2 ;  /* 0x0000004a865a7207 */ /* 0x000fe40001000000 */
[----:B------:R-:W-:Y:S02]  /*4050*/  SEL R89, R133, R73, P2 ;  /* 0x0000004985597207 */ /* 0x000fe40001000000 */
[----:B------:R-:W-:Y:S02]  /*4060*/  IADD3.X R119, R180, c[0x0][0x25c], RZ, P5, !PT ;  /* 0x00009700b4777a10 */ /* 0x000fe40002ffe4ff */
[----:B------:R-:W-:-:S05]  /*4070*/  SEL R88, R132, R72, P2 ;  /* 0x0000004884587207 */ /* 0x000fca0001000000 */
[----:B------:R0:W-:Y:S02]  /*4080*/  STG.E.128 [R118.64], R88 ;  /* 0x0000005876007986 */ /* 0x0001e4000c101d04 */
.L_x_2439:
[C---:B0-----:R-:W-:Y:S01]  /*4090*/  FMUL.FTZ R89, R23.reuse, R136 ;  /* 0x0000008817597220 */ /* 0x041fe20000410000 */
[----:B------:R-:W-:Y:S01]  /*40a0*/  STG.E.128 [R114.64], R80 ;  /* 0x0000005072007986 */ /* 0x000fe2000c101d04 */
[----:B------:R-:W-:Y:S01]  /*40b0*/  FMUL.FTZ R138, R23, R138 ;  /* 0x0000008a178a7220 */ /* 0x000fe20000410000 */
[----:B------:R-:W-:Y:S01]  /*40c0*/  LOP3.LUT P5, RZ, R179, 0xff, RZ, 0xc0, !PT ;  /* 0x000000ffb3ff7812 */ /* 0x000fe200078ac0ff */
[----:B------:R-:W-:Y:S01]  /*40d0*/  @P1 FADD.FTZ R89, R48, R89 ;  /* 0x0000005930591221 */ /* 0x000fe20000010000 */
[----:B------:R0:W-:Y:S01]  /*40e0*/  @P0 STG.E.128 [R116.64], R84 ;  /* 0x0000005474000986 */ /* 0x0001e2000c101d04 */
[----:B------:R-:W-:Y:S02]  /*40f0*/  FMUL.FTZ R139, R23, R139 ;  /* 0x0000008b178b7220 */ /* 0x000fe40000410000 */
[----:B------:R-:W-:Y:S02]  /*4100*/  @P1 FADD.FTZ R138, R50, R138 ;  /* 0x0000008a328a1221 */ /* 0x000fe40000010000 */
[----:B------:R-:W-:-:S02]  /*4110*/  @P1 FADD.FTZ R139, R51, R139 ;  /* 0x0000008b338b1221 */ /* 0x000fc40000010000 */
[----:B0-----:R-:W-:Y:S02]  /*4120*/  FMUL.FTZ R117, R23, R137 ;  /* 0x0000008917757220 */ /* 0x001fe40000410000 */
[----:B------:R-:W-:Y:S02]  /*4130*/  FMUL.FTZ R86, R89, c[0x0][0x1e8] ;  /* 0x00007a0059567a20 */ /* 0x000fe40000410000 */
[----:B------:R-:W-:Y:S01]  /*4140*/  @P1 FADD.FTZ R117, R49, R117 ;  /* 0x0000007531751221 */ /* 0x000fe20000010000 */
[----:B------:R-:W-:Y:S05]  /*4150*/  @!P3 BRA `(.L_x_2440) ;  /* 0x000000700000b947 */ /* 0x000fea0003800000 */
[----:B------:R-:W-:Y:S02]  /*4160*/  IADD3 R84, P6, R178, c[0x0][0x258], RZ ;  /* 0x00009600b2547a10 */ /* 0x000fe40007fde0ff */
[----:B------:R-:W-:Y:S02]  /*4170*/  SEL R80, R89, R72, P2 ;  /* 0x0000004859507207 */ /* 0x000fe40001000000 */
[----:B------:R-:W-:Y:S02]  /*4180*/  SEL R83, R139, R75, P2 ;  /* 0x0000004b8b537207 */ /* 0x000fe40001000000 */
[----:B------:R-:W-:-:S02]  /*4190*/  SEL R82, R138, R74, P2 ;  /* 0x0000004a8a527207 */ /* 0x000fc40001000000 */
[----:B------:R-:W-:Y:S02]  /*41a0*/  IADD3.X R85, R177, c[0x0][0x25c], RZ, P6, !PT ;  /* 0x00009700b1557a10 */ /* 0x000fe400037fe4ff */
[----:B------:R-:W-:-:S05]  /*41b0*/  SEL R81, R117, R73, P2 ;  /* 0x0000004975517207 */ /* 0x000fca0001000000 */
[----:B------:R0:W-:Y:S02]  /*41c0*/  STG.E.128 [R84.64], R80 ;  /* 0x0000005054007986 */ /* 0x0001e4000c101d04 */
.L_x_2440:
[----:B------:R-:W-:Y:S01]  /*41d0*/  FMUL.FTZ R117, R117, c[0x0][0x1e8] ;  /* 0x00007a0075757a20 */ /* 0x000fe20000410000 */
[C---:B------:R-:W-:Y:S01]  /*41e0*/  LOP3.LUT P6, RZ, R179.reuse, 0xff00, RZ, 0xc0, !PT ;  /* 0x0000ff00b3ff7812 */ /* 0x040fe200078cc0ff */
[----:B------:R-:W-:Y:S01]  /*41f0*/  FMUL.FTZ R90, R138, c[0x0][0x1e8] ;  /* 0x00007a008a5a7a20 */ /* 0x000fe20000410000 */
[----:B0-----:R-:W-:Y:S01]  /*4200*/  SEL R80, R86, RZ, P5 ;  /* 0x000000ff56507207 */ /* 0x001fe20002800000 */
[-CC-:B------:R-:W-:Y:S01]  /*4210*/  FFMA.FTZ R83, R108, R100.reuse, R101.reuse ;  /* 0x000000646c537223 */ /* 0x180fe20000010065 */
[----:B------:R-:W-:Y:S01]  /*4220*/  LOP3.LUT P5, RZ, R179, 0xff0000, RZ, 0xc0, !PT ;  /* 0x00ff0000b3ff7812 */ /* 0x000fe200078ac0ff */
[----:B------:R-:W-:Y:S01]  /*4230*/  FMUL.FTZ R91, R139, c[0x0][0x1e8] ;  /* 0x00007a008b5b7a20 */ /* 0x000fe20000410000 */
[----:B------:R-:W-:Y:S01]  /*4240*/  SEL R81, R117, RZ, P6 ;  /* 0x000000ff75517207 */ /* 0x000fe20003000000 */
[-C--:B------:R-:W-:Y:S01]  /*4250*/  FFMA.FTZ R114, R111, R100.reuse, R101 ;  /* 0x000000646f727223 */ /* 0x080fe20000010065 */
[----:B------:R-:W-:Y:S01]  /*4260*/  LOP3.LUT P6, RZ, R179, 0xff000000, RZ, 0xc0, !PT ;  /* 0xff000000b3ff7812 */ /* 0x000fe200078cc0ff */
[----:B------:R-:W-:Y:S01]  /*4270*/  FADD.FTZ R140, R140, -R83 ;  /* 0x800000538c8c7221 */ /* 0x000fe20000010000 */
[----:B------:R-:W-:Y:S01]  /*4280*/  SEL R82, R90, RZ, P5 ;  /* 0x000000ff5a527207 */ /* 0x000fe20002800000 */
[----:B------:R-:W-:Y:S01]  /*4290*/  FADD.FTZ R114, R141, -R114 ;  /* 0x800000728d727221 */ /* 0x000fe20000010000 */
[----:B------:R-:W-:Y:S01]  /*42a0*/  SEL R83, R91, RZ, P6 ;  /* 0x000000ff5b537207 */ /* 0x000fe20003000000 */
[----:B------:R-:W-:Y:S01]  /*42b0*/  FFMA.FTZ R115, R112, R100, R101 ;  /* 0x0000006470737223 */ /* 0x000fe20000010065 */
[----:B------:R-:W-:Y:S01]  /*42c0*/  LOP3.LUT P5, RZ, R28, 0xff000000, RZ, 0xc0, !PT ;  /* 0xff0000001cff7812 */ /* 0x000fe200078ac0ff */
[----:B------:R-:W-:Y:S01]  /*42d0*/  FMUL.FTZ R114, R23, R114 ;  /* 0x0000007217727220 */ /* 0x000fe20000410000 */
[----:B------:R-:W-:Y:S01]  /*42e0*/  IADD3 R88, P6, R178, c[0x0][0x248], RZ ;  /* 0x00009200b2587a10 */ /* 0x000fe20007fde0ff */
[----:B------:R-:W-:Y:S01]  /*42f0*/  FADD.FTZ R115, R142, -R115 ;  /* 0x800000738e737221 */ /* 0x000fe20000010000 */
[----:B------:R-:W-:Y:S01]  /*4300*/  SEL R91, R91, RZ, P5 ;  /* 0x000000ff5b5b7207 */ /* 0x000fe20002800000 */
[----:B------:R-:W-:Y:S01]  /*4310*/  @P1 FADD.FTZ R114, R53, R114 ;  /* 0x0000007235721221 */ /* 0x000fe20000010000 */
[----:B------:R-:W-:Y:S01]  /*4320*/  IADD3.X R89, R177, c[0x0][0x24c], RZ, P6, !PT ;  /* 0x00009300b1597a10 */ /* 0x000fe200037fe4ff */
[----:B------:R-:W-:Y:S01]  /*4330*/  FFMA.FTZ R116, R110, R100, R101 ;  /* 0x000000646e747223 */ /* 0x000fe20000010065 */
[----:B------:R-:W-:Y:S01]  /*4340*/  LOP3.LUT P5, RZ, R28, 0xff00, RZ, 0xc0, !PT ;  /* 0x0000ff001cff7812 */ /* 0x000fe200078ac0ff */
[----:B------:R-:W-:Y:S01]  /*4350*/  FMUL.FTZ R121, R114, c[0x0][0x1e8] ;  /* 0x00007a0072797a20 */ /* 0x000fe20000410000 */
[----:B------:R-:W-:Y:S01]  /*4360*/  LOP3.LUT P6, RZ, R28, 0xff0000, RZ, 0xc0, !PT ;  /* 0x00ff00001cff7812 */ /* 0x000fe200078cc0ff */
[----:B------:R-:W-:Y:S01]  /*4370*/  FMUL.FTZ R112, R23, R140 ;  /* 0x0000008c17707220 */ /* 0x000fe20000410000 */
[----:B------:R-:W-:Y:S01]  /*4380*/  SEL R117, R117, RZ, P5 ;  /* 0x000000ff75757207 */ /* 0x000fe20002800000 */
[----:B------:R-:W-:Y:S01]  /*4390*/  FMUL.FTZ R115, R23, R115 ;  /* 0x0000007317737220 */ /* 0x000fe20000410000 */
[----:B------:R-:W-:Y:S01]  /*43a0*/  SEL R90, R90, RZ, P6 ;  /* 0x000000ff5a5a7207 */ /* 0x000fe20003000000 */
[----:B------:R-:W-:Y:S01]  /*43b0*/  FADD.FTZ R116, R143, -R116 ;  /* 0x800000748f747221 */ /* 0x000fe20000010000 */
[----:B------:R-:W-:Y:S01]  /*43c0*/  @P0 IADD3 R178, P5, R178, c[0x0][0x250], RZ ;  /* 0x00009400b2b20a10 */ /* 0x000fe20007fbe0ff */
[----:B------:R0:W-:Y:S01]  /*43d0*/  STG.E.128 [R88.64], R80 ;  /* 0x0000005058007986 */ /* 0x0001e2000c101d04 */
[----:B------:R-:W-:Y:S01]  /*43e0*/  LOP3.LUT P6, RZ, R28, 0xff, RZ, 0xc0, !PT ;  /* 0x000000ff1cff7812 */ /* 0x000fe200078cc0ff */
[----:B------:R-:W-:Y:S01]  /*43f0*/  @P1 FADD.FTZ R112, R52, R112 ;  /* 0x0000007034701221 */ /* 0x000fe20000010000 */
[----:B------:R-:W-:Y:S01]  /*4400*/  @P0 IADD3.X R179, R177, c[0x0][0x254], RZ, P5, !PT ;  /* 0x00009500b1b30a10 */ /* 0x000fe20002ffe4ff */
[----:B------:R-:W-:Y:S01]  /*4410*/  @P1 FADD.FTZ R115, R54, R115 ;  /* 0x0000007336731221 */ /* 0x000fe20000010000 */
[----:B------:R-:W-:Y:S01]  /*4420*/  SEL R108, R86, RZ, P6 ;  /* 0x000000ff566c7207 */ /* 0x000fe20003000000 */
[----:B------:R-:W-:Y:S01]  /*4430*/  FMUL.FTZ R116, R23, R116 ;  /* 0x0000007417747220 */ /* 0x000fe20000410000 */
[----:B------:R-:W-:Y:S01]  /*4440*/  LOP3.LUT P5, RZ, R176, 0xff00, RZ, 0xc0, !PT ;  /* 0x0000ff00b0ff7812 */ /* 0x000fe200078ac0ff */
[----:B------:R-:W-:Y:S01]  /*4450*/  FMUL.FTZ R120, R112, c[0x0][0x1e8] ;  /* 0x00007a0070787a20 */ /* 0x000fe20000410000 */
[----:B------:R-:W-:Y:S01]  /*4460*/  SEL R91, R91, R79, P4 ;  /* 0x0000004f5b5b7207 */ /* 0x000fe20002000000 */
[----:B------:R-:W-:Y:S01]  /*4470*/  FMUL.FTZ R86, R115, c[0x0][0x1e8] ;  /* 0x00007a0073567a20 */ /* 0x000fe20000410000 */
[----:B------:R-:W-:Y:S01]  /*4480*/  SEL R85, R121, RZ, P5 ;  /* 0x000000ff79557207 */ /* 0x000fe20002800000 */
[----:B------:R-:W-:Y:S01]  /*4490*/  @P1 FADD.FTZ R116, R55, R116 ;  /* 0x0000007437741221 */ /* 0x000fe20000010000 */
[----:B------:R-:W-:Y:S01]  /*44a0*/  SEL R90, R90, R78, P4 ;  /* 0x0000004e5a5a7207 */ /* 0x000fe20002000000 */
[-CC-:B------:R-:W-:Y:S01]  /*44b0*/  FFMA.FTZ R106, R106, R100.reuse, R101.reuse ;  /* 0x000000646a6a7223 */ /* 0x180fe20000010065 */
[----:B------:R-:W-:Y:S01]  /*44c0*/  IADD3 R110, P5, R31, c[0x0][0x248], RZ ;  /* 0x000092001f6e7a10 */ /* 0x000fe20007fbe0ff */
[----:B------:R-:W-:Y:S01]  /*44d0*/  FMUL.FTZ R118, R116, c[0x0][0x1e8] ;  /* 0x00007a0074767a20 */ /* 0x000fe20000410000 */
[----:B------:R-:W-:Y:S01]  /*44e0*/  LOP3.LUT P6, RZ, R176, 0xff, RZ, 0xc0, !PT ;  /* 0x000000ffb0ff7812 */ /* 0x000fe200078cc0ff */
[----:B------:R-:W-:Y:S01]  /*44f0*/  FADD.FTZ R144, R144, -R106 ;  /* 0x8000006a90907221 */ /* 0x000fe20000010000 */
[----:B0-----:R-:W-:Y:S01]  /*4500*/  SEL R89, R117, R77, P4 ;  /* 0x0000004d75597207 */ /* 0x001fe20002000000 */
[--C-:B------:R-:W-:Y:S01]  /*4510*/  FFMA.FTZ R107, R107, R100, R101.reuse ;  /* 0x000000646b6b7223 */ /* 0x100fe20000010065 */
[----:B------:R-:W-:Y:S01]  /*4520*/  SEL R88, R108, R76, P4 ;  /* 0x0000004c6c587207 */ /* 0x000fe20002000000 */
[-C--:B------:R-:W-:Y:S01]  /*4530*/  FFMA.FTZ R106, R109, R100.reuse, R101 ;  /* 0x000000646d6a7223 */ /* 0x080fe20000010065 */
[----:B------:R-:W-:Y:S01]  /*4540*/  IADD3.X R111, R160, c[0x0][0x24c], RZ, P5, !PT ;  /* 0x00009300a06f7a10 */ /* 0x000fe20002ffe4ff */
[----:B------:R-:W-:Y:S01]  /*4550*/  FADD.FTZ R145, R145, -R107 ;  /* 0x8000006b91917221 */ /* 0x000fe20000010000 */
[----:B------:R-:W-:Y:S01]  /*4560*/  LOP3.LUT P5, RZ, R29, 0xff0000, RZ, 0xc0, !PT ;  /* 0x00ff00001dff7812 */ /* 0x000fe200078ac0ff */
[----:B------:R0:W-:Y:S01]  /*4570*/  @P0 STG.E.128 [R178.64], R88 ;  /* 0x00000058b2000986 */ /* 0x0001e2000c101d04 */
[----:B------:R-:W-:Y:S01]  /*4580*/  SEL R84, R120, RZ, P6 ;  /* 0x000000ff78547207 */ /* 0x000fe20003000000 */
[----:B------:R-:W-:Y:S01]  /*4590*/  FFMA.FTZ R107, R113, R100, R101 ;  /* 0x00000064716b7223 */ /* 0x000fe20000010065 */
[----:B------:R-:W-:Y:S01]  /*45a0*/  SEL R119, R86, RZ, P5 ;  /* 0x000000ff56777207 */ /* 0x000fe20002800000 */
[----:B------:R-:W-:Y:S01]  /*45b0*/  FADD.FTZ R146, R146, -R106 ;  /* 0x8000006a92927221 */ /* 0x000fe20000010000 */
[----:B------:R-:W-:Y:S01]  /*45c0*/  LOP3.LUT P6, RZ, R176, 0xff000000, RZ, 0xc0, !PT ;  /* 0xff000000b0ff7812 */ /* 0x000fe200078cc0ff */
[----:B------:R-:W-:Y:S01]  /*45d0*/  FADD.FTZ R147, R147, -R107 ;  /* 0x8000006b93937221 */ /* 0x000fe20000010000 */
[----:B------:R-:W-:-:S02]  /*45e0*/  LOP3.LUT P5, RZ, R29, 0xff00, RZ, 0xc0, !PT ;  /* 0x0000ff001dff7812 */ /* 0x000fc400078ac0ff */
[C---:B------:R-:W-:Y:S02]  /*45f0*/  SEL R87, R118.reuse, RZ, P6 ;  /* 0x000000ff76577207 */ /* 0x040fe40003000000 */
[----:B------:R-:W-:Y:S02]  /*4600*/  SEL R109, R121, RZ, P5 ;  /* 0x000000ff796d7207 */ /* 0x000fe40002800000 */
[C---:B------:R-:W-:Y:S02]  /*4610*/  LOP3.LUT P6, RZ, R29.reuse, 0xff000000, RZ, 0xc0, !PT ;  /* 0xff0000001dff7812 */ /* 0x040fe400078cc0ff */
[----:B------:R-:W-:Y:S02]  /*4620*/  LOP3.LUT P5, RZ, R29, 0xff, RZ, 0xc0, !PT ;  /* 0x000000ff1dff7812 */ /* 0x000fe400078ac0ff */
[----:B------:R-:W-:Y:S02]  /*4630*/  SEL R118, R118, RZ, P6 ;  /* 0x000000ff76767207 */ /* 0x000fe40003000000 */
[----:B------:R-:W-:-:S02]  /*4640*/  SEL R113, R120, RZ, P5 ;  /* 0x000000ff78717207 */ /* 0x000fc40002800000 */
[----:B------:R-:W-:Y:S02]  /*4650*/  LOP3.LUT P6, RZ, R176, 0xff0000, RZ, 0xc0, !PT ;  /* 0x00ff0000b0ff7812 */ /* 0x000fe400078cc0ff */
[----:B------:R-:W-:Y:S02]  /*4660*/  @P0 IADD3 R106, P5, R31, c[0x0][0x250], RZ ;  /* 0x000094001f6a0a10 */ /* 0x000fe40007fbe0ff */
[----:B------:R-:W-:Y:S02]  /*4670*/  SEL R86, R86, RZ, P6 ;  /* 0x000000ff56567207 */ /* 0x000fe40003000000 */
[----:B------:R-:W-:Y:S02]  /*4680*/  @P0 IADD3.X R107, R160, c[0x0][0x254], RZ, P5, !PT ;  /* 0x00009500a06b0a10 */ /* 0x000fe40002ffe4ff */
[----:B------:R-:W-:Y:S02]  /*4690*/  SEL R83, R118, R79, P4 ;  /* 0x0000004f76537207 */ /* 0x000fe40002000000 */
[----:B------:R-:W-:-:S02]  /*46a0*/  SEL R82, R119, R78, P4 ;  /* 0x0000004e77527207 */ /* 0x000fc40002000000 */
[----:B------:R-:W-:Y:S02]  /*46b0*/  SEL R81, R109, R77, P4 ;  /* 0x0000004d6d517207 */ /* 0x000fe40002000000 */
[----:B------:R-:W-:Y:S01]  /*46c0*/  SEL R80, R113, R76, P4 ;  /* 0x0000004c71507207 */ /* 0x000fe20002000000 */
[----:B------:R-:W-:Y:S05]  /*46d0*/  @!P3 BRA `(.L_x_2441) ;  /* 0x000000700000b947 */ /* 0x000fea0003800000 */
[----:B0-----:R-:W-:Y:S02]  /*46e0*/  IADD3 R108, P5, R31, c[0x0][0x258], RZ ;  /* 0x000096001f6c7a10 */ /* 0x001fe40007fbe0ff */
[----:B------:R-:W-:Y:S02]  /*46f0*/  SEL R91, R116, R75, P2 ;  /* 0x0000004b745b7207 */ /* 0x000fe40001000000 */
[----:B------:R-:W-:Y:S02]  /*4700*/  SEL R90, R115, R74, P2 ;  /* 0x0000004a735a7207 */ /* 0x000fe40001000000 */
[----:B------:R-:W-:Y:S02]  /*4710*/  SEL R89, R114, R73, P2 ;  /* 0x0000004972597207 */ /* 0x000fe40001000000 */
[----:B------:R-:W-:-:S02]  /*4720*/  IADD3.X R109, R160, c[0x0][0x25c], RZ, P5, !PT ;  /* 0x00009700a06d7a10 */ /* 0x000fc40002ffe4ff */
[----:B------:R-:W-:-:S05]  /*4730*/  SEL R88, R112, R72, P2 ;  /* 0x0000004870587207 */ /* 0x000fca0001000000 */
[----:B------:R0:W-:Y:S02]  /*4740*/  STG.E.128 [R108.64], R88 ;  /* 0x000000586c007986 */ /* 0x0001e4000c101d04 */
.L_x_2441:
[----:B0-----:R0:W-:Y:S01]  /*4750*/  STG.E.128 [R110.64], R84 ;  /* 0x000000546e007986 */ /* 0x0011e2000c101d04 */
[C---:B------:R-:W-:Y:S01]  /*4760*/  FMUL.FTZ R89, R23.reuse, R144 ;  /* 0x0000009017597220 */ /* 0x040fe20000410000 */
[----:B------:R-:W-:Y:S01]  /*4770*/  LOP3.LUT P6, RZ, R172, 0xff, RZ, 0xc0, !PT ;  /* 0x000000ffacff7812 */ /* 0x000fe200078cc0ff */
[C---:B------:R-:W-:Y:S01]  /*4780*/  FMUL.FTZ R88, R23.reuse, R145 ;  /* 0x0000009117587220 */ /* 0x040fe20000410000 */
[----:B------:R0:W-:Y:S01]  /*4790*/  @P0 STG.E.128 [R106.64], R80 ;  /* 0x000000506a000986 */ /* 0x0001e2000c101d04 */
[C---:B------:R-:W-:Y:S02]  /*47a0*/  FMUL.FTZ R91, R23.reuse, R146 ;  /* 0x00000092175b7220 */ /* 0x040fe40000410000 */
[----:B------:R-:W-:Y:S02]  /*47b0*/  @P1 FADD.FTZ R89, R56, R89 ;  /* 0x0000005938591221 */ /* 0x000fe40000010000 */
[----:B------:R-:W-:Y:S02]  /*47c0*/  FMUL.FTZ R90, R23, R147 ;  /* 0x00000093175a7220 */ /* 0x000fe40000410000 */
[----:B------:R-:W-:-:S02]  /*47d0*/  @P1 FADD.FTZ R88, R57, R88 ;  /* 0x0000005839581221 */ /* 0x000fc40000010000 */
[----:B------:R-:W-:Y:S02]  /*47e0*/  @P1 FADD.FTZ R91, R58, R91 ;  /* 0x0000005b3a5b1221 */ /* 0x000fe40000010000 */
[----:B------:R-:W-:Y:S02]  /*47f0*/  FMUL.FTZ R31, R89, c[0x0][0x1e8] ;  /* 0x00007a00591f7a20 */ /* 0x000fe40000410000 */
[----:B------:R-:W-:Y:S01]  /*4800*/  @P1 FADD.FTZ R90, R59, R90 ;  /* 0x0000005a3b5a1221 */ /* 0x000fe20000010000 */
        /* <DEDUP_REMOVED lines=8> */
.L_x_2442:
[----:B0-----:R-:W-:Y:S01]  /*4890*/  FMUL.FTZ R84, R88, c[0x0][0x1e8] ;  /* 0x00007a0058547a20 */ /* 0x001fe20000410000 */
[----:B------:R-:W-:Y:S01]  /*48a0*/  LOP3.LUT P5, RZ, R172, 0xff00, RZ, 0xc0, !PT ;  /* 0x0000ff00acff7812 */ /* 0x000fe200078ac0ff */
[-C--:B------:R-:W-:Y:S01]  /*48b0*/  FFMA.FTZ R83, R102, R100.reuse, R101 ;  /* 0x0000006466537223 */ /* 0x080fe20000010065 */
[----:B------:R-:W-:Y:S01]  /*48c0*/  SEL R80, R31, RZ, P6 ;  /* 0x000000ff1f507207 */ /* 0x000fe20003000000 */
[----:B------:R-:W-:Y:S01]  /*48d0*/  FMUL.FTZ R90, R90, c[0x0][0x1e8] ;  /* 0x00007a005a5a7a20 */ /* 0x000fe20000410000 */
[----:B------:R-:W-:Y:S01]  /*48e0*/  SEL R81, R84, RZ, P5 ;  /* 0x000000ff54517207 */ /* 0x000fe20002800000 */
[----:B------:R-:W-:Y:S01]  /*48f0*/  FADD.FTZ R148, R148, -R83 ;  /* 0x8000005394947221 */ /* 0x000fe20000010000 */
[C---:B------:R-:W-:Y:S01]  /*4900*/  LOP3.LUT P5, RZ, R172.reuse, 0xff000000, RZ, 0xc0, !PT ;  /* 0xff000000acff7812 */ /* 0x040fe200078ac0ff */
[-CC-:B------:R-:W-:Y:S01]  /*4910*/  FFMA.FTZ R82, R103, R100.reuse, R101.reuse ;  /* 0x0000006467527223 */ /* 0x180fe20000010065 */
[----:B------:R-:W-:Y:S01]  /*4920*/  LOP3.LUT P6, RZ, R172, 0xff0000, RZ, 0xc0, !PT ;  /* 0x00ff0000acff7812 */ /* 0x000fe200078cc0ff */
[----:B------:R-:W-:Y:S01]  /*4930*/  FMUL.FTZ R91, R91, c[0x0][0x1e8] ;  /* 0x00007a005b5b7a20 */ /* 0x000fe20000410000 */
[----:B------:R-:W-:Y:S01]  /*4940*/  SEL R83, R90, RZ, P5 ;  /* 0x000000ff5a537207 */ /* 0x000fe20002800000 */
[----:B------:R-:W-:Y:S01]  /*4950*/  FFMA.FTZ R104, R104, R100, R101 ;  /* 0x0000006468687223 */ /* 0x000fe20000010065 */
[----:B------:R-:W-:Y:S01]  /*4960*/  IADD3 R88, P5, R161, c[0x0][0x248], RZ ;  /* 0x00009200a1587a10 */ /* 0x000fe20007fbe0ff */
[----:B------:R-:W-:-:S02]  /*4970*/  FMUL.FTZ R109, R23, R148 ;  /* 0x00000094176d7220 */ /* 0x000fc40000410000 */
[----:B------:R-:W-:Y:S01]  /*4980*/  FADD.FTZ R108, R149, -R82 ;  /* 0x80000052956c7221 */ /* 0x000fe20000010000 */
[----:B------:R-:W-:Y:S01]  /*4990*/  IADD3.X R89, R162, c[0x0][0x24c], RZ, P5, !PT ;  /* 0x00009300a2597a10 */ /* 0x000fe20002ffe4ff */
[----:B------:R-:W-:Y:S01]  /*49a0*/  FADD.FTZ R104, R151, -R104 ;  /* 0x8000006897687221 */ /* 0x000fe20000010000 */
[----:B------:R-:W-:Y:S01]  /*49b0*/  LOP3.LUT P5, RZ, R30, 0xff0000, RZ, 0xc0, !PT ;  /* 0x00ff00001eff7812 */ /* 0x000fe200078ac0ff */
[----:B------:R-:W-:Y:S01]  /*49c0*/  @P1 FADD.FTZ R109, R60, R109 ;  /* 0x0000006d3c6d1221 */ /* 0x000fe20000010000 */
[----:B------:R-:W-:Y:S01]  /*49d0*/  SEL R82, R91, RZ, P6 ;  /* 0x000000ff5b527207 */ /* 0x000fe20003000000 */
[----:B------:R-:W-:Y:S01]  /*49e0*/  FMUL.FTZ R110, R23, R104 ;  /* 0x00000068176e7220 */ /* 0x000fe20000410000 */
[C---:B------:R-:W-:Y:S01]  /*49f0*/  LOP3.LUT P6, RZ, R30.reuse, 0xff000000, RZ, 0xc0, !PT ;  /* 0xff0000001eff7812 */ /* 0x040fe200078cc0ff */
[----:B------:R-:W-:Y:S01]  /*4a00*/  FMUL.FTZ R86, R109, c[0x0][0x1e8] ;  /* 0x00007a006d567a20 */ /* 0x000fe20000410000 */
[----:B------:R-:W-:Y:S01]  /*4a10*/  SEL R111, R91, RZ, P5 ;  /* 0x000000ff5b6f7207 */ /* 0x000fe20002800000 */
[----:B------:R-:W-:Y:S01]  /*4a20*/  @P1 FADD.FTZ R110, R63, R110 ;  /* 0x0000006e3f6e1221 */ /* 0x000fe20000010000 */
[----:B------:R-:W-:Y:S01]  /*4a30*/  LOP3.LUT P5, RZ, R30, 0xff, RZ, 0xc0, !PT ;  /* 0x000000ff1eff7812 */ /* 0x000fe200078ac0ff */
[----:B------:R-:W-:Y:S01]  /*4a40*/  FMUL.FTZ R108, R23, R108 ;  /* 0x0000006c176c7220 */ /* 0x000fe20000410000 */
[----:B------:R-:W-:Y:S01]  /*4a50*/  SEL R90, R90, RZ, P6 ;  /* 0x000000ff5a5a7207 */ /* 0x000fe20003000000 */
[----:B------:R-:W-:Y:S01]  /*4a60*/  FMUL.FTZ R102, R110, c[0x0][0x1e8] ;  /* 0x00007a006e667a20 */ /* 0x000fe20000410000 */
[----:B------:R-:W-:Y:S01]  /*4a70*/  LOP3.LUT P6, RZ, R30, 0xff00, RZ, 0xc0, !PT ;  /* 0x0000ff001eff7812 */ /* 0x000fe200078cc0ff */
[----:B------:R-:W-:Y:S01]  /*4a80*/  @P1 FADD.FTZ R108, R61, R108 ;  /* 0x0000006c3d6c1221 */ /* 0x000fe20000010000 */
[----:B------:R-:W-:Y:S01]  /*4a90*/  SEL R31, R31, RZ, P5 ;  /* 0x000000ff1f1f7207 */ /* 0x000fe20002800000 */
[----:B------:R-:W-:Y:S01]  /*4aa0*/  FFMA.FTZ R105, R105, R100, R101 ;  /* 0x0000006469697223 */ /* 0x000fe20000010065 */
[C---:B------:R-:W-:Y:S01]  /*4ab0*/  LOP3.LUT P5, RZ, R173.reuse, 0xff, RZ, 0xc0, !PT ;  /* 0x000000ffadff7812 */ /* 0x040fe200078ac0ff */
[----:B------:R-:W-:Y:S01]  /*4ac0*/  FMUL.FTZ R91, R108, c[0x0][0x1e8] ;  /* 0x00007a006c5b7a20 */ /* 0x000fe20000410000 */
[----:B------:R-:W-:Y:S01]  /*4ad0*/  SEL R112, R84, RZ, P6 ;  /* 0x000000ff54707207 */ /* 0x000fe20003000000 */
[----:B------:R-:W-:Y:S01]  /*4ae0*/  FADD.FTZ R150, R150, -R105 ;  /* 0x8000006996967221 */ /* 0x000fe20000010000 */
[----:B------:R-:W-:Y:S01]  /*4af0*/  SEL R84, R86, RZ, P5 ;  /* 0x000000ff56547207 */ /* 0x000fe20002800000 */
[----:B------:R0:W-:Y:S01]  /*4b00*/  STG.E.128 [R88.64], R80 ;  /* 0x0000005058007986 */ /* 0x0001e2000c101d04 */
[----:B------:R-:W-:Y:S01]  /*4b10*/  LOP3.LUT P5, RZ, R173, 0xff000000, RZ, 0xc0, !PT ;  /* 0xff000000adff7812 */ /* 0x000fe200078ac0ff */
[----:B------:R-:W-:Y:S01]  /*4b20*/  FMUL.FTZ R113, R23, R150 ;  /* 0x0000009617717220 */ /* 0x000fe20000410000 */
[----:B------:R-:W-:-:S02]  /*4b30*/  @P0 IADD3 R106, P6, R161, c[0x0][0x250], RZ ;  /* 0x00009400a16a0a10 */ /* 0x000fc40007fde0ff */
[----:B------:R-:W-:Y:S01]  /*4b40*/  SEL R87, R102, RZ, P5 ;  /* 0x000000ff66577207 */ /* 0x000fe20002800000 */
[----:B------:R-:W-:Y:S01]  /*4b50*/  @P1 FADD.FTZ R113, R62, R113 ;  /* 0x000000713e711221 */ /* 0x000fe20000010000 */
[----:B------:R-:W-:Y:S02]  /*4b60*/  LOP3.LUT P5, RZ, R169, 0xff000000, RZ, 0xc0, !PT ;  /* 0xff000000a9ff7812 */ /* 0x000fe400078ac0ff */
[----:B------:R-:W-:Y:S01]  /*4b70*/  @P0 IADD3.X R107, R162, c[0x0][0x254], RZ, P6, !PT ;  /* 0x00009500a26b0a10 */ /* 0x000fe200037fe4ff */
[----:B------:R-:W-:Y:S01]  /*4b80*/  FMUL.FTZ R114, R113, c[0x0][0x1e8] ;  /* 0x00007a0071727a20 */ /* 0x000fe20000410000 */
[----:B------:R-:W-:Y:S02]  /*4b90*/  SEL R116, R102, RZ, P5 ;  /* 0x000000ff66747207 */ /* 0x000fe40002800000 */
[----:B------:R-:W-:Y:S02]  /*4ba0*/  LOP3.LUT P6, RZ, R173, 0xff00, RZ, 0xc0, !PT ;  /* 0x0000ff00adff7812 */ /* 0x000fe400078cc0ff */
[----:B------:R-:W-:-:S02]  /*4bb0*/  LOP3.LUT P5, RZ, R169, 0xff00, RZ, 0xc0, !PT ;  /* 0x0000ff00a9ff7812 */ /* 0x000fc400078ac0ff */
[C---:B------:R-:W-:Y:S02]  /*4bc0*/  SEL R85, R91.reuse, RZ, P6 ;  /* 0x000000ff5b557207 */ /* 0x040fe40003000000 */
[----:B------:R-:W-:Y:S02]  /*4bd0*/  SEL R118, R91, RZ, P5 ;  /* 0x000000ff5b767207 */ /* 0x000fe40002800000 */
[----:B------:R-:W-:Y:S02]  /*4be0*/  SEL R91, R90, R79, P4 ;  /* 0x0000004f5a5b7207 */ /* 0x000fe40002000000 */
[----:B------:R-:W-:Y:S02]  /*4bf0*/  SEL R90, R111, R78, P4 ;  /* 0x0000004e6f5a7207 */ /* 0x000fe40002000000 */
[----:B0-----:R-:W-:Y:S02]  /*4c00*/  SEL R89, R112, R77, P4 ;  /* 0x0000004d70597207 */ /* 0x001fe40002000000 */
[----:B------:R-:W-:-:S02]  /*4c10*/  SEL R88, R31, R76, P4 ;  /* 0x0000004c1f587207 */ /* 0x000fc40002000000 */
[C---:B------:R-:W-:Y:S02]  /*4c20*/  IADD3 R104, P6, R163.reuse, c[0x0][0x248], RZ ;  /* 0x00009200a3687a10 */ /* 0x040fe40007fde0ff */
[----:B------:R-:W-:Y:S01]  /*4c30*/  @P0 IADD3 R102, P5, R163, c[0x0][0x250], RZ ;  /* 0x00009400a3660a10 */ /* 0x000fe20007fbe0ff */
[----:B------:R0:W-:Y:S01]  /*4c40*/  @P0 STG.E.128 [R106.64], R88 ;  /* 0x000000586a000986 */ /* 0x0001e2000c101d04 */
[C---:B------:R-:W-:Y:S02]  /*4c50*/  IADD3.X R105, R164.reuse, c[0x0][0x24c], RZ, P6, !PT ;  /* 0x00009300a4697a10 */ /* 0x040fe400037fe4ff */
[----:B------:R-:W-:Y:S02]  /*4c60*/  LOP3.LUT P6, RZ, R169, 0xff0000, RZ, 0xc0, !PT ;  /* 0x00ff0000a9ff7812 */ /* 0x000fe400078cc0ff */
[----:B------:R-:W-:Y:S02]  /*4c70*/  @P0 IADD3.X R103, R164, c[0x0][0x254], RZ, P5, !PT ;  /* 0x00009500a4670a10 */ /* 0x000fe40002ffe4ff */
[----:B------:R-:W-:-:S02]  /*4c80*/  SEL R115, R114, RZ, P6 ;  /* 0x000000ff72737207 */ /* 0x000fc40003000000 */
[----:B------:R-:W-:Y:S02]  /*4c90*/  LOP3.LUT P6, RZ, R169, 0xff, RZ, 0xc0, !PT ;  /* 0x000000ffa9ff7812 */ /* 0x000fe400078cc0ff */
[----:B------:R-:W-:Y:S02]  /*4ca0*/  SEL R83, R116, R79, P4 ;  /* 0x0000004f74537207 */ /* 0x000fe40002000000 */
[----:B------:R-:W-:Y:S02]  /*4cb0*/  SEL R117, R86, RZ, P6 ;  /* 0x000000ff56757207 */ /* 0x000fe40003000000 */
[----:B------:R-:W-:Y:S02]  /*4cc0*/  LOP3.LUT P6, RZ, R173, 0xff0000, RZ, 0xc0, !PT ;  /* 0x00ff0000adff7812 */ /* 0x000fe400078cc0ff */
[----:B------:R-:W-:Y:S02]  /*4cd0*/  SEL R82, R115, R78, P4 ;  /* 0x0000004e73527207 */ /* 0x000fe40002000000 */
[----:B------:R-:W-:-:S02]  /*4ce0*/  SEL R86, R114, RZ, P6 ;  /* 0x000000ff72567207 */ /* 0x000fc40003000000 */
        /* <DEDUP_REMOVED lines=10> */
.L_x_2443:
[----:B0-----:R0:W-:Y:S01]  /*4d90*/  STG.E.128 [R104.64], R84 ;  /* 0x0000005468007986 */ /* 0x0011e2000c101d04 */
        /* <DEDUP_REMOVED lines=11> */
[C---:B0-----:R-:W-:Y:S02]  /*4e50*/  FMUL.FTZ R87, R23.reuse, R154 ;  /* 0x0000009a17577220 */ /* 0x041fe40000410000 */
[----:B------:R-:W-:-:S02]  /*4e60*/  FMUL.FTZ R90, R23, R90 ;  /* 0x0000005a175a7220 */ /* 0x000fc40000410000 */
        /* <DEDUP_REMOVED lines=12> */
.L_x_2444:
[----:B-1----:R-:W-:Y:S01]  /*4f30*/  FMUL.FTZ R88, R88, c[0x0][0x1e8] ;  /* 0x00007a0058587a20 */ /* 0x002fe20000410000 */
[----:B------:R-:W-:Y:S01]  /*4f40*/  LOP3.LUT P6, RZ, R174, 0xff00, RZ, 0xc0, !PT ;  /* 0x0000ff00aeff7812 */ /* 0x000fe200078cc0ff */
[-C--:B0-----:R-:W-:Y:S01]  /*4f50*/  FFMA.FTZ R83, R96, R100.reuse, R101 ;  /* 0x0000006460537223 */ /* 0x081fe20000010065 */
[----:B------:R-:W-:Y:S01]  /*4f60*/  LOP3.LUT P5, RZ, R174, 0xff, RZ, 0xc0, !PT ;  /* 0x000000ffaeff7812 */ /* 0x000fe200078ac0ff */
[----:B------:R-:W-:Y:S01]  /*4f70*/  FMUL.FTZ R90, R90, c[0x0][0x1e8] ;  /* 0x00007a005a5a7a20 */ /* 0x000fe20000410000 */
[----:B------:R-:W-:Y:S01]  /*4f80*/  SEL R81, R88, RZ, P6 ;  /* 0x000000ff58517207 */ /* 0x000fe20003000000 */
[----:B------:R-:W-:Y:S01]  /*4f90*/  FMUL.FTZ R31, R31, c[0x0][0x1e8] ;  /* 0x00007a001f1f7a20 */ /* 0x000fe20000410000 */
[----:B------:R-:W-:Y:S01]  /*4fa0*/  LOP3.LUT P6, RZ, R174, 0xff000000, RZ, 0xc0, !PT ;  /* 0xff000000aeff7812 */ /* 0x000fe200078cc0ff */
[----:B------:R-:W-:Y:S02]  /*4fb0*/  FADD.FTZ R156, R156, -R83 ;  /* 0x800000539c9c7221 */ /* 0x000fe40000010000 */
[-CC-:B------:R-:W-:Y:S01]  /*4fc0*/  FFMA.FTZ R85, R98, R100.reuse, R101.reuse ;  /* 0x0000006462557223 */ /* 0x180fe20000010065 */
[----:B------:R-:W-:Y:S01]  /*4fd0*/  SEL R83, R90, RZ, P6 ;  /* 0x000000ff5a537207 */ /* 0x000fe20003000000 */
[-C--:B------:R-:W-:Y:S01]  /*4fe0*/  FFMA.FTZ R82, R97, R100.reuse, R101 ;  /* 0x0000006461527223 */ /* 0x080fe20000010065 */
[----:B------:R-:W-:Y:S01]  /*4ff0*/  IADD3 R84, P6, R165, c[0x0][0x248], RZ ;  /* 0x00009200a5547a10 */ /* 0x000fe20007fde0ff */
[----:B------:R-:W-:Y:S01]  /*5000*/  FMUL.FTZ R87, R87, c[0x0][0x1e8] ;  /* 0x00007a0057577a20 */ /* 0x000fe20000410000 */
[----:B------:R-:W-:Y:S01]  /*5010*/  SEL R80, R31, RZ, P5 ;  /* 0x000000ff1f507207 */ /* 0x000fe20002800000 */
[----:B------:R-:W-:Y:S01]  /*5020*/  FADD.FTZ R158, R158, -R85 ;  /* 0x800000559e9e7221 */ /* 0x000fe20000010000 */
[----:B------:R-:W-:Y:S01]  /*5030*/  LOP3.LUT P5, RZ, R174, 0xff0000, RZ, 0xc0, !PT ;  /* 0x00ff0000aeff7812 */ /* 0x000fe200078ac0ff */
[----:B------:R-:W-:Y:S01]  /*5040*/  FFMA.FTZ R100, R99, R100, R101 ;  /* 0x0000006463647223 */ /* 0x000fe20000010065 */
[----:B------:R-:W-:Y:S01]  /*5050*/  IADD3.X R85, R166, c[0x0][0x24c], RZ, P6, !PT ;  /* 0x00009300a6557a10 */ /* 0x000fe200037fe4ff */
[----:B------:R-:W-:Y:S01]  /*5060*/  FADD.FTZ R86, R157, -R82 ;  /* 0x800000529d567221 */ /* 0x000fe20000010000 */
[C---:B------:R-:W-:Y:S01]  /*5070*/  LOP3.LUT P6, RZ, R170.reuse, 0xff0000, RZ, 0xc0, !PT ;  /* 0x00ff0000aaff7812 */ /* 0x040fe200078cc0ff */
[----:B------:R-:W-:Y:S01]  /*5080*/  FADD.FTZ R100, R159, -R100 ;  /* 0x800000649f647221 */ /* 0x000fe20000010000 */
[----:B------:R-:W-:Y:S01]  /*5090*/  SEL R82, R87, RZ, P5 ;  /* 0x000000ff57527207 */ /* 0x000fe20002800000 */
[C---:B------:R-:W-:Y:S01]  /*50a0*/  FMUL.FTZ R92, R23.reuse, R86 ;  /* 0x00000056175c7220 */ /* 0x040fe20000410000 */
[----:B------:R-:W-:Y:S01]  /*50b0*/  LOP3.LUT P5, RZ, R170, 0xff000000, RZ, 0xc0, !PT ;  /* 0xff000000aaff7812 */ /* 0x000fe200078ac0ff */
[----:B------:R-:W-:Y:S01]  /*50c0*/  FMUL.FTZ R93, R23, R158 ;  /* 0x0000009e175d7220 */ /* 0x000fe20000410000 */
[----:B------:R-:W-:Y:S01]  /*50d0*/  SEL R89, R87, RZ, P6 ;  /* 0x000000ff57597207 */ /* 0x000fe20003000000 */
[C---:B------:R-:W-:Y:S01]  /*50e0*/  FMUL.FTZ R87, R23.reuse, R156 ;  /* 0x0000009c17577220 */ /* 0x040fe20000410000 */
[----:B------:R-:W-:Y:S01]  /*50f0*/  SEL R90, R90, RZ, P5 ;  /* 0x000000ff5a5a7207 */ /* 0x000fe20002800000 */
[----:B------:R-:W-:Y:S01]  /*5100*/  FMUL.FTZ R100, R23, R100 ;  /* 0x0000006417647220 */ /* 0x000fe20000410000 */
[----:B------:R-:W-:Y:S01]  /*5110*/  LOP3.LUT P5, RZ, R170, 0xff00, RZ, 0xc0, !PT ;  /* 0x0000ff00aaff7812 */ /* 0x000fe200078ac0ff */
[----:B------:R-:W-:Y:S01]  /*5120*/  @P1 FADD.FTZ R87, R68, R87 ;  /* 0x0000005744571221 */ /* 0x000fe20000010000 */
[----:B------:R-:W-:Y:S01]  /*5130*/  LOP3.LUT P6, RZ, R170, 0xff, RZ, 0xc0, !PT ;  /* 0x000000ffaaff7812 */ /* 0x000fe200078cc0ff */
[----:B------:R-:W-:Y:S01]  /*5140*/  @P1 FADD.FTZ R92, R69, R92 ;  /* 0x0000005c455c1221 */ /* 0x000fe20000010000 */
[----:B------:R-:W-:Y:S01]  /*5150*/  SEL R88, R88, RZ, P5 ;  /* 0x000000ff58587207 */ /* 0x000fe20002800000 */
[----:B------:R-:W-:Y:S01]  /*5160*/  @P1 FADD.FTZ R93, R70, R93 ;  /* 0x0000005d465d1221 */ /* 0x000fe20000010000 */
[----:B------:R-:W-:Y:S01]  /*5170*/  SEL R31, R31, RZ, P6 ;  /* 0x000000ff1f1f7207 */ /* 0x000fe20003000000 */
[----:B------:R-:W-:Y:S01]  /*5180*/  @P1 FADD.FTZ R100, R71, R100 ;  /* 0x0000006447641221 */ /* 0x000fe20000010000 */
[----:B------:R-:W-:Y:S01]  /*5190*/  @P0 IADD3 R86, P5, R165, c[0x0][0x250], RZ ;  /* 0x00009400a5560a10 */ /* 0x000fe20007fbe0ff */
[----:B------:R-:W-:Y:S01]  /*51a0*/  FMUL.FTZ R23, R87, c[0x0][0x1e8] ;  /* 0x00007a0057177a20 */ /* 0x000fe20000410000 */
[----:B------:R-:W-:Y:S01]  /*51b0*/  LOP3.LUT P6, RZ, R171, 0xff, RZ, 0xc0, !PT ;  /* 0x000000ffabff7812 */ /* 0x000fe200078cc0ff */
[----:B------:R0:W-:Y:S01]  /*51c0*/  STG.E.128 [R84.64], R80 ;  /* 0x0000005054007986 */ /* 0x0001e2000c101d04 */
[----:B------:R-:W-:-:S02]  /*51d0*/  SEL R72, R87, R72, P2 ;  /* 0x0000004857487207 */ /* 0x000fc40001000000 */
[C---:B------:R-:W-:Y:S01]  /*51e0*/  SEL R73, R92.reuse, R73, P2 ;  /* 0x000000495c497207 */ /* 0x040fe20001000000 */
[----:B------:R-:W-:Y:S01]  /*51f0*/  FMUL.FTZ R92, R92, c[0x0][0x1e8] ;  /* 0x00007a005c5c7a20 */ /* 0x000fe20000410000 */
[C---:B------:R-:W-:Y:S01]  /*5200*/  SEL R74, R93.reuse, R74, P2 ;  /* 0x0000004a5d4a7207 */ /* 0x040fe20001000000 */
[----:B------:R-:W-:Y:S01]  /*5210*/  FMUL.FTZ R93, R93, c[0x0][0x1e8] ;  /* 0x00007a005d5d7a20 */ /* 0x000fe20000410000 */
[C---:B------:R-:W-:Y:S01]  /*5220*/  SEL R75, R100.reuse, R75, P2 ;  /* 0x0000004b644b7207 */ /* 0x040fe20001000000 */
[----:B------:R-:W-:Y:S01]  /*5230*/  FMUL.FTZ R100, R100, c[0x0][0x1e8] ;  /* 0x00007a0064647a20 */ /* 0x000fe20000410000 */
[----:B------:R-:W-:Y:S02]  /*5240*/  @P0 IADD3.X R87, R166, c[0x0][0x254], RZ, P5, !PT ;  /* 0x00009500a6570a10 */ /* 0x000fe40002ffe4ff */
[----:B------:R-:W-:Y:S02]  /*5250*/  SEL R91, R23, RZ, P6 ;  /* 0x000000ff175b7207 */ /* 0x000fe40003000000 */
[----:B------:R-:W-:-:S02]  /*5260*/  LOP3.LUT P5, RZ, R175, 0xff, RZ, 0xc0, !PT ;  /* 0x000000ffafff7812 */ /* 0x000fc400078ac0ff */
[C---:B------:R-:W-:Y:S02]  /*5270*/  LOP3.LUT P6, RZ, R171.reuse, 0xff00, RZ, 0xc0, !PT ;  /* 0x0000ff00abff7812 */ /* 0x040fe400078cc0ff */
[C---:B------:R-:W-:Y:S02]  /*5280*/  LOP3.LUT P1, RZ, R171.reuse, 0xff0000, RZ, 0xc0, !PT ;  /* 0x00ff0000abff7812 */ /* 0x040fe4000782c0ff */
[----:B------:R-:W-:Y:S02]  /*5290*/  LOP3.LUT P2, RZ, R171, 0xff000000, RZ, 0xc0, !PT ;  /* 0xff000000abff7812 */ /* 0x000fe4000784c0ff */
[----:B------:R-:W-:Y:S02]  /*52a0*/  SEL R94, R92, RZ, P6 ;  /* 0x000000ff5c5e7207 */ /* 0x000fe40003000000 */
[----:B------:R-:W-:Y:S02]  /*52b0*/  SEL R95, R93, RZ, P1 ;  /* 0x000000ff5d5f7207 */ /* 0x000fe40000800000 */
[----:B------:R-:W-:-:S02]  /*52c0*/  SEL R96, R100, RZ, P2 ;  /* 0x000000ff64607207 */ /* 0x000fc40001000000 */
[----:B0-----:R-:W-:Y:S02]  /*52d0*/  SEL R80, R31, R76, P4 ;  /* 0x0000004c1f507207 */ /* 0x001fe40002000000 */
[----:B------:R-:W-:Y:S02]  /*52e0*/  SEL R81, R88, R77, P4 ;  /* 0x0000004d58517207 */ /* 0x000fe40002000000 */
[----:B------:R-:W-:Y:S02]  /*52f0*/  SEL R82, R89, R78, P4 ;  /* 0x0000004e59527207 */ /* 0x000fe40002000000 */
[----:B------:R-:W-:Y:S02]  /*5300*/  SEL R83, R90, R79, P4 ;  /* 0x0000004f5a537207 */ /* 0x000fe40002000000 */
[----:B------:R-:W-:Y:S02]  /*5310*/  SEL R84, R23, RZ, P5 ;  /* 0x000000ff17547207 */ /* 0x000fe40002800000 */
[----:B------:R-:W-:Y:S01]  /*5320*/  @P3 IADD3 R88, P5, R167, c[0x0][0x258], RZ ;  /* 0x00009600a7583a10 */ /* 0x000fe20007fbe0ff */
[----:B------:R0:W-:Y:S01]  /*5330*/  @P0 STG.E.128 [R86.64], R80 ;  /* 0x0000005056000986 */ /* 0x0001e2000c101d04 */
[----:B------:R-:W-:-:S02]  /*5340*/  SEL R76, R91, R76, P4 ;  /* 0x0000004c5b4c7207 */ /* 0x000fc40002000000 */
[----:B------:R-:W-:Y:S02]  /*5350*/  SEL R77, R94, R77, P4 ;  /* 0x0000004d5e4d7207 */ /* 0x000fe40002000000 */
[----:B------:R-:W-:Y:S02]  /*5360*/  SEL R78, R95, R78, P4 ;  /* 0x0000004e5f4e7207 */ /* 0x000fe40002000000 */
[----:B------:R-:W-:Y:S02]  /*5370*/  SEL R79, R96, R79, P4 ;  /* 0x0000004f604f7207 */ /* 0x000fe40002000000 */
[C---:B------:R-:W-:Y:S02]  /*5380*/  LOP3.LUT P1, RZ, R175.reuse, 0xff00, RZ, 0xc0, !PT ;  /* 0x0000ff00afff7812 */ /* 0x040fe4000782c0ff */
[C---:B------:R-:W-:Y:S02]  /*5390*/  LOP3.LUT P6, RZ, R175.reuse, 0xff0000, RZ, 0xc0, !PT ;  /* 0x00ff0000afff7812 */ /* 0x040fe400078cc0ff */
[----:B------:R-:W-:-:S02]  /*53a0*/  LOP3.LUT P2, RZ, R175, 0xff000000, RZ, 0xc0, !PT ;  /* 0xff000000afff7812 */ /* 0x000fc4000784c0ff */
[C---:B------:R-:W-:Y:S02]  /*53b0*/  IADD3 R90, P4, R167.reuse, c[0x0][0x248], RZ ;  /* 0x00009200a75a7a10 */ /* 0x040fe40007f9e0ff */
[C---:B------:R-:W-:Y:S02]  /*53c0*/  @P3 IADD3.X R89, R168.reuse, c[0x0][0x25c], RZ, P5, !PT ;  /* 0x00009700a8593a10 */ /* 0x040fe40002ffe4ff */
[----:B0-----:R-:W-:Y:S02]  /*53d0*/  @P0 IADD3 R80, P5, R167, c[0x0][0x250], RZ ;  /* 0x00009400a7500a10 */ /* 0x001fe40007fbe0ff */
[----:B------:R-:W-:Y:S01]  /*53e0*/  MOV R23, c[0x0][0x160] ;  /* 0x0000580000177a02 */ /* 0x000fe20000000f00 */
[----:B------:R0:W-:Y:S01]  /*53f0*/  @P3 STG.E.128 [R88.64], R72 ;  /* 0x0000004858003986 */ /* 0x0001e2000c101d04 */
[----:B------:R-:W-:Y:S02]  /*5400*/  IADD3.X R91, R168, c[0x0][0x24c], RZ, P4, !PT ;  /* 0x00009300a85b7a10 */ /* 0x000fe400027fe4ff */
[----:B------:R-:W-:-:S02]  /*5410*/  SEL R85, R92, RZ, P1 ;  /* 0x000000ff5c557207 */ /* 0x000fc40000800000 */
[----:B------:R-:W-:Y:S02]  /*5420*/  SEL R86, R93, RZ, P6 ;  /* 0x000000ff5d567207 */ /* 0x000fe40003000000 */
[----:B------:R-:W-:Y:S02]  /*5430*/  SEL R87, R100, RZ, P2 ;  /* 0x000000ff64577207 */ /* 0x000fe40001000000 */
[----:B------:R-:W-:Y:S02]  /*5440*/  @P0 IADD3.X R81, R168, c[0x0][0x254], RZ, P5, !PT ;  /* 0x00009500a8510a10 */ /* 0x000fe40002ffe4ff */
[----:B------:R-:W-:Y:S01]  /*5450*/  LEA R0, R23, R0, 0x2 ;  /* 0x0000000017007211 */ /* 0x000fe200078e10ff */
[----:B------:R0:W-:Y:S04]  /*5460*/  STG.E.128 [R90.64], R84 ;  /* 0x000000545a007986 */ /* 0x0001e8000c101d04 */
[----:B------:R0:W-:Y:S01]  /*5470*/  @P0 STG.E.128 [R80.64], R76 ;  /* 0x0000004c50000986 */ /* 0x0001e2000c101d04 */
[----:B------:R-:W-:-:S13]  /*5480*/  ISETP.GE.AND P0, PT, R0, c[0x0][0x164], PT ;  /* 0x0000590000007a0c */ /* 0x000fda0003f06270 */
[----:B0-----:R-:W-:Y:S01]  /*5490*/  @P0 CALL.REL.NOINC `(.L_x_2445) ;  /* 0x0000001000000944 */ /* 0x001fe20003c00000 */
[----:B------:R-:W-:Y:S05]  /*54a0*/  BRA `(.L_x_2446) ;  /* 0xffffb8d000007947 */ /* 0x000fea000383ffff */
.L_x_2445:
[----:B------:R-:W-:Y:S05]  /*54b0*/  BSYNC B1 ;  /* 0x0000000000017941 */ /* 0x000fea0003800000 */
.L_x_2433:
[----:B------:R0:W5:Y:S01]  /*54c0*/  LDL.LU R54, [R1] ;  /* 0x0000000001367983 */ /* 0x0001620000300800 */
        /* <DEDUP_REMOVED lines=75> */
.L_x_2432:
[----:B0-----:R-:W-:Y:S05]  /*5980*/  BSYNC B0 ;  /* 0x0000000000007941 */ /* 0x001fea0003800000 */
.L_x_2430:
[----:B------:R-:W0:Y:S01]  /*5990*/  S2R R72, SR_TID.X ;  /* 0x0000000000487919 */ /* 0x000e220000002100 */
[----:B------:R-:W-:Y:S01]  /*59a0*/  WARPSYNC 0xffffffff ;  /* 0xffffffff00007948 */ /* 0x000fe20003800000 */
[----:B0-----:R-:W-:-:S02]  /*59b0*/  SHF.R.U32.HI R0, RZ, 0x5, R72 ;  /* 0x00000005ff007819 */ /* 0x001fc40000011648 */
[----:B------:R-:W-:-:S05]  /*59c0*/  LOP3.LUT R3, R72, 0x1f, RZ, 0xc0, !PT ;  /* 0x0000001f48037812 */ /* 0x000fca00078ec0ff */
[----:B------:R-:W-:-:S05]  /*59d0*/  IMAD R0, R0, 0x140, R3 ;  /* 0x0000014000007824 */ /* 0x000fca00078e0203 */
[----:B------:R-:W-:Y:S04]  /*59e0*/  STS.128 [R0.X16], R28 ;  /* 0x0000001c00007388 */ /* 0x000fe8000000cc00 */
[----:B------:R-:W-:Y:S04]  /*59f0*/  STS.128 [R0.X16+0x200], R32 ;  /* 0x0002002000007388 */ /* 0x000fe8000000cc00 */
[----:B------:R-:W-:Y:S04]  /*5a00*/  STS.128 [R0.X16+0x400], R36 ;  /* 0x0004002400007388 */ /* 0x000fe8000000cc00 */
[----:B------:R-:W-:Y:S04]  /*5a10*/  STS.128 [R0.X16+0x600], R40 ;  /* 0x0006002800007388 */ /* 0x000fe8000000cc00 */
[----:B------:R-:W-:Y:S04]  /*5a20*/  STS.128 [R0.X16+0x800], R44 ;  /* 0x0008002c00007388 */ /* 0x000fe8000000cc00 */
[----:B-----5:R-:W-:Y:S04]  /*5a30*/  STS.128 [R0.X16+0xa00], R52 ;  /* 0x000a003400007388 */ /* 0x020fe8000000cc00 */
[----:B------:R-:W-:Y:S04]  /*5a40*/  STS.128 [R0.X16+0xc00], R56 ;  /* 0x000c003800007388 */ /* 0x000fe8000000cc00 */
[----:B------:R-:W-:Y:S04]  /*5a50*/  STS.128 [R0.X16+0xe00], R60 ;  /* 0x000e003c00007388 */ /* 0x000fe8000000cc00 */
[----:B------:R0:W-:Y:S04]  /*5a60*/  STS.128 [R0.X16+0x1000], R64 ;  /* 0x0010004000007388 */ /* 0x0001e8000000cc00 */
[----:B------:R-:W-:Y:S04]  /*5a70*/  STS.128 [R0.X16+0x1200], R68 ;  /* 0x0012004400007388 */ /* 0x000fe8000000cc00 */
        /* <DEDUP_REMOVED lines=78> */
[----:B------:R-:W-:Y:S01]  /*5f60*/  STS.128 [R0.X16], R24 ;  /* 0x0000001800007388 */ /* 0x000fe2000000cc00 */
[----:B0-----:R-:W-:-:S03]  /*5f70*/  FADD.FTZ R29, R29, R62 ;  /* 0x0000003e1d1d7221 */ /* 0x001fc60000010000 */
[----:B------:R-:W-:Y:S01]  /*5f80*/  STS.128 [R0.X16+0x200], R20 ;  /* 0x0002001400007388 */ /* 0x000fe2000000cc00 */
[----:B--2---:R-:W-:-:S03]  /*5f90*/  FADD.FTZ R65, R30, R65 ;  /* 0x000000411e417221 */ /* 0x004fc60000010000 */
[----:B------:R-:W-:Y:S01]  /*5fa0*/  STS.128 [R0.X16+0x400], R16 ;  /* 0x0004001000007388 */ /* 0x000fe2000000cc00 */
[----:B---3--:R-:W-:-:S03]  /*5fb0*/  FADD.FTZ R31, R31, R64 ;  /* 0x000000401f1f7221 */ /* 0x008fc60000010000 */
[----:B------:R-:W-:Y:S01]  /*5fc0*/  STS.128 [R0.X16+0x600], R12 ;  /* 0x0006000c00007388 */ /* 0x000fe2000000cc00 */
[----:B----4-:R-:W-:-:S03]  /*5fd0*/  FADD.FTZ R67, R32, R67 ;  /* 0x0000004320437221 */ /* 0x010fc60000010000 */
[----:B------:R0:W-:Y:S04]  /*5fe0*/  STS.128 [R0.X16+0x800], R8 ;  /* 0x0008000800007388 */ /* 0x0001e8000000cc00 */
[----:B------:R-:W-:Y:S04]  /*5ff0*/  STS.128 [R0.X16+0xa00], R192 ;  /* 0x000a00c000007388 */ /* 0x000fe8000000cc00 */
[----:B------:R-:W-:Y:S04]  /*6000*/  STS.128 [R0.X16+0xc00], R196 ;  /* 0x000c00c400007388 */ /* 0x000fe8000000cc00 */
[----:B------:R-:W-:Y:S04]  /*6010*/  STS.128 [R0.X16+0xe00], R200 ;  /* 0x000e00c800007388 */ /* 0x000fe8000000cc00 */
[----:B------:R1:W-:Y:S01]  /*6020*/  STS.128 [R0.X16+0x1000], R4 ;  /* 0x0010000400007388 */ /* 0x0003e2000000cc00 */
[----:B0-----:R-:W-:-:S03]  /*6030*/  IMAD R10, R66, c[0x0][0x168], RZ ;  /* 0x00005a00420a7a24 */ /* 0x001fc600078e02ff */
[----:B------:R-:W-:Y:S04]  /*6040*/  STS.128 [R0.X16+0x1200], R48 ;  /* 0x0012003000007388 */ /* 0x000fe8000000cc00 */
[----:B------:R-:W-:Y:S01]  /*6050*/  BAR.SYNC.DEFER_BLOCKING 0x0 ;  /* 0x0000000000007b1d */ /* 0x000fe20000010000 */
[----:B------:R-:W-:-:S04]  /*6060*/  IADD3 R10, P0, R10, R72, RZ ;  /* 0x000000480a0a7210 */ /* 0x000fc80007f1e0ff */
[----:B------:R-:W-:Y:S01]  /*6070*/  IADD3.X R15, RZ, RZ, RZ, P0, !PT ;  /* 0x000000ffff0f7210 */ /* 0x000fe200007fe4ff */
[----:B-1----:R-:W-:-:S03]  /*6080*/  FADD.FTZ R7, R3, R60 ;  /* 0x0000003c03077221 */ /* 0x002fc60000010000 */
[C---:B------:R-:W-:Y:S01]  /*6090*/  SHF.L.U64.HI R18, R10.reuse, 0x2, R15 ;  /* 0x000000020a127819 */ /* 0x040fe2000001020f */
[----:B------:R-:W-:-:S05]  /*60a0*/  IMAD.SHL.U32 R10, R10, 0x4, RZ ;  /* 0x000000040a0a7824 */ /* 0x000fca00078e00ff */
        /* <DEDUP_REMOVED lines=22> */
[----:B------:R-:W-:Y:S01]  /*6210*/  FADD.FTZ R13, R4, R13 ;  /* 0x0000000d040d7221 */ /* 0x000fe20000010000 */
[----:B------:R-:W-:Y:S02]  /*6220*/  IADD3 R4, P0, R10, c[0x0][0x220], RZ ;  /* 0x000088000a047a10 */ /* 0x000fe40007f1e0ff */
[----:B------:R-:W4:Y:S01]  /*6230*/  LDS R27, [R72.X4+0x2e00] ;  /* 0x002e0000481b7984 */ /* 0x000f220000004800 */
        /* <DEDUP_REMOVED lines=12> */
[----:B------:R-:W1:Y:S01]  /*6300*/  LDS R20, [R72.X4+0x3000] ;  /* 0x0030000048147984 */ /* 0x000e620000004800 */
[----:B--2---:R-:W-:-:S03]  /*6310*/  FADD.FTZ R6, R6, R25 ;  /* 0x0000001906067221 */ /* 0x004fc60000010000 */
[----:B------:R-:W2:Y:S04]  /*6320*/  LDS R21, [R72.X4+0x2000] ;  /* 0x0020000048157984 */ /* 0x000ea80000004800 */
[----:B------:R-:W2:Y:S01]  /*6330*/  LDS R12, [R72.X4+0x1000] ;  /* 0x00100000480c7984 */ /* 0x000ea20000004800 */
[----:B---3--:R-:W-:-:S03]  /*6340*/  FADD.FTZ R9, RZ, R9 ;  /* 0x00000009ff097221 */ /* 0x008fc60000010000 */
[----:B------:R-:W-:Y:S01]  /*6350*/  STG.E [R2.64], R13 ;  /* 0x0000000d02007986 */ /* 0x000fe2000c101904 */
[----:B------:R-:W-:-:S03]  /*6360*/  FADD.FTZ R9, R9, R14 ;  /* 0x0000000e09097221 */ /* 0x000fc60000010000 */
[----:B------:R-:W3:Y:S01]  /*6370*/  LDS R45, [R72.X4+0x4200] ;  /* 0x00420000482d7984 */ /* 0x000ee20000004800 */
[----:B----4-:R-:W-:-:S03]  /*6380*/  FADD.FTZ R8, R8, R27 ;  /* 0x0000001b08087221 */ /* 0x010fc60000010000 */
[----:B------:R-:W4:Y:S01]  /*6390*/  LDS R37, [R72.X4+0x3200] ;  /* 0x0032000048257984 */ /* 0x000f220000004800 */
[----:B------:R-:W-:-:S03]  /*63a0*/  FADD.FTZ R10, RZ, R10 ;  /* 0x0000000aff0a7221 */ /* 0x000fc60000010000 */
        /* <DEDUP_REMOVED lines=14> */
[----:B------:R-:W2:Y:S04]  /*6490*/  LDS R18, [R72.X4+0x2600] ;  /* 0x0026000048127984 */ /* 0x000ea80000004800 */
        /* <DEDUP_REMOVED lines=24> */
[----:B------:R-:W-:Y:S01]  /*6620*/  STG.E [R4.64+0x600], R61 ;  /* 0x0006003d04007986 */ /* 0x000fe2000c101904 */
[----:B----4-:R-:W-:-:S03]  /*6630*/  FADD.FTZ R11, R11, R28 ;  /* 0x0000001c0b0b7221 */ /* 0x010fc60000010000 */
[----:B------:R-:W-:Y:S01]  /*6640*/  STG.E [R2.64+0x800], R9 ;  /* 0x0008000902007986 */ /* 0x000fe2000c101904 */
[----:B------:R-:W-:-:S03]  /*6650*/  FADD.FTZ R13, R13, R24 ;  /* 0x000000180d0d7221 */ /* 0x000fc60000010000 */
        /* <DEDUP_REMOVED lines=14> */
.L_x_2434:
[----:B------:R-:W-:Y:S01]  /*6740*/  HFMA2.MMA R100, -RZ, RZ, 0, 5.9604644775390625e-08 ;  /* 0x00000001ff647435 */ /* 0x000fe200000001ff */
[----:B------:R-:W-:-:S02]  /*6750*/  MOV R81, R205 ;  /* 0x000000cd00517202 */ /* 0x000fc40000000f00 */
[----:B------:R-:W-:Y:S02]  /*6760*/  MOV R208, 0x1f ;  /* 0x0000001f00d07802 */ /* 0x000fe40000000f00 */
[----:B------:R-:W-:Y:S02]  /*6770*/  MOV R207, 0xffffffff ;  /* 0xffffffff00cf7802 */ /* 0x000fe40000000f00 */
[----:B------:R-:W-:Y:S02]  /*6780*/  MOV R80, 0x67a0 ;  /* 0x000067a000507802 */ /* 0x000fe40000000f00 */
[----:B-----5:R-:W-:Y:S05]  /*6790*/  CALL.REL.NOINC `($__internal_107_$__cuda_sm70_shflsync_bfly_p) ;  /* 0x0000046000007944 */ /* 0x020fea0003c00000 */
[----:B-1----:R-:W-:Y:S01]  /*67a0*/  MOV R206, R100 ;  /* 0x0000006400ce7202 */ /* 0x002fe20000000f00 */
[----:B------:R-:W-:Y:S05]  /*67b0*/  BRA `(.L_x_2447) ;  /* 0xffffc90000007947 */ /* 0x000fea000383ffff */
.L_x_2435:
[----:B------:R-:W-:Y:S01]  /*67c0*/  HFMA2.MMA R100, -RZ, RZ, 0, 5.9604644775390625e-08 ;  /* 0x00000001ff647435 */ /* 0x000fe200000001ff */
[----:B------:R-:W-:Y:S02]  /*67d0*/  MOV R81, R101 ;  /* 0x0000006500517202 */ /* 0x000fe40000000f00 */
[----:B------:R-:W-:Y:S02]  /*67e0*/  MOV R208, 0x1f ;  /* 0x0000001f00d07802 */ /* 0x000fe40000000f00 */
[----:B------:R-:W-:-:S02]  /*67f0*/  MOV R207, 0xffffffff ;  /* 0xffffffff00cf7802 */ /* 0x000fc40000000f00 */
[----:B------:R-:W-:Y:S02]  /*6800*/  MOV R80, 0x6820 ;  /* 0x0000682000507802 */ /* 0x000fe40000000f00 */
[----:B01---5:R-:W-:Y:S05]  /*6810*/  CALL.REL.NOINC `($__internal_107_$__cuda_sm70_shflsync_bfly_p) ;  /* 0x000003e000007944 */ /* 0x023fea0003c00000 */
[----:B------:R-:W-:Y:S01]  /*6820*/  FADD.FTZ R205, R205, R206 ;  /* 0x000000cecdcd7221 */ /* 0x000fe20000010000 */
[----:B------:R-:W-:Y:S01]  /*6830*/  MOV R208, 0x1f ;  /* 0x0000001f00d07802 */ /* 0x000fe20000000f00 */
[----:B-1----:R-:W-:Y:S01]  /*6840*/  FADD.FTZ R101, R101, R100 ;  /* 0x0000006465657221 */ /* 0x002fe20000010000 */
[----:B------:R-:W-:Y:S01]  /*6850*/  HFMA2.MMA R100, -RZ, RZ, 0, 1.1920928955078125e-07 ;  /* 0x00000002ff647435 */ /* 0x000fe200000001ff */
[----:B------:R-:W-:Y:S02]  /*6860*/  MOV R207, 0xffffffff ;  /* 0xffffffff00cf7802 */ /* 0x000fe40000000f00 */
[----:B------:R-:W-:Y:S02]  /*6870*/  MOV R81, R205 ;  /* 0x000000cd00517202 */ /* 0x000fe40000000f00 */
[----:B------:R-:W-:Y:S02]  /*6880*/  MOV R80, 0x68a0 ;  /* 0x000068a000507802 */ /* 0x000fe40000000f00 */
[----:B------:R-:W-:Y:S05]  /*6890*/  CALL.REL.NOINC `($__internal_107_$__cuda_sm70_shflsync_bfly_p) ;  /* 0x0000036000007944 */ /* 0x000fea0003c00000 */
[----:B------:R-:W-:Y:S01]  /*68a0*/  HFMA2.MMA R208, -RZ, RZ, 0, 1.847743988037109375e-06 ;  /* 0x0000001fffd07435 */ /* 0x000fe200000001ff */
[----:B-1----:R-:W-:Y:S01]  /*68b0*/  MOV R206, R100 ;  /* 0x0000006400ce7202 */ /* 0x002fe20000000f00 */
[----:B------:R-:W-:Y:S01]  /*68c0*/  IMAD.MOV.U32 R100, RZ, RZ, 0x2 ;  /* 0x00000002ff647424 */ /* 0x000fe200078e00ff */
[----:B------:R-:W-:-:S02]  /*68d0*/  MOV R81, R101 ;  /* 0x0000006500517202 */ /* 0x000fc40000000f00 */
[----:B------:R-:W-:Y:S02]  /*68e0*/  MOV R207, 0xffffffff ;  /* 0xffffffff00cf7802 */ /* 0x000fe40000000f00 */
[----:B------:R-:W-:Y:S02]  /*68f0*/  MOV R80, 0x6910 ;  /* 0x0000691000507802 */ /* 0x000fe40000000f00 */
[----:B------:R-:W-:Y:S05]  /*6900*/  CALL.REL.NOINC `($__internal_107_$__cuda_sm70_shflsync_bfly_p) ;  /* 0x000002f000007944 */ /* 0x000fea0003c00000 */
[----:B------:R-:W-:Y:S01]  /*6910*/  FADD.FTZ R205, R206, R205 ;  /* 0x000000cdcecd7221 */ /* 0x000fe20000010000 */
[----:B------:R-:W-:Y:S01]  /*6920*/  MOV R208, 0x1f ;  /* 0x0000001f00d07802 */ /* 0x000fe20000000f00 */
[----:B-1----:R-:W-:Y:S01]  /*6930*/  FADD.FTZ R101, R101, R100 ;  /* 0x0000006465657221 */ /* 0x002fe20000010000 */
[----:B------:R-:W-:Y:S01]  /*6940*/  HFMA2.MMA R100, -RZ, RZ, 0, 2.384185791015625e-07 ;  /* 0x00000004ff647435 */ /* 0x000fe200000001ff */
[----:B------:R-:W-:Y:S02]  /*6950*/  MOV R207, 0xffffffff ;  /* 0xffffffff00cf7802 */ /* 0x000fe40000000f00 */
[----:B------:R-:W-:Y:S02]  /*6960*/  MOV R81, R205 ;  /* 0x000000cd00517202 */ /* 0x000fe40000000f00 */
[----:B------:R-:W-:-:S02]  /*6970*/  MOV R80, 0x6990 ;  /* 0x0000699000507802 */ /* 0x000fc40000000f00 */
[----:B------:R-:W-:Y:S05]  /*6980*/  CALL.REL.NOINC `($__internal_107_$__cuda_sm70_shflsync_bfly_p) ;  /* 0x0000027000007944 */ /* 0x000fea0003c00000 */
[----:B-1----:R-:W-:Y:S01]  /*6990*/  MOV R206, R100 ;  /* 0x0000006400ce7202 */ /* 0x002fe20000000f00 */
[----:B------:R-:W-:Y:S01]  /*69a0*/  HFMA2.MMA R100, -RZ, RZ, 0, 2.384185791015625e-07 ;  /* 0x00000004ff647435 */ /* 0x000fe200000001ff */
[----:B------:R-:W-:-:S02]  /*69b0*/  MOV R81, R101 ;  /* 0x0000006500517202 */ /* 0x000fc40000000f00 */
[----:B------:R-:W-:Y:S02]  /*69c0*/  MOV R208, 0x1f ;  /* 0x0000001f00d07802 */ /* 0x000fe40000000f00 */
[----:B------:R-:W-:Y:S02]  /*69d0*/  MOV R207, 0xffffffff ;  /* 0xffffffff00cf7802 */ /* 0x000fe40000000f00 */
[----:B------:R-:W-:Y:S02]  /*69e0*/  MOV R80, 0x6a00 ;  /* 0x00006a0000507802 */ /* 0x000fe40000000f00 */
[----:B------:R-:W-:Y:S05]  /*69f0*/  CALL.REL.NOINC `($__internal_107_$__cuda_sm70_shflsync_bfly_p) ;  /* 0x0000020000007944 */ /* 0x000fea0003c00000 */
[----:B------:R-:W-:Y:S01]  /*6a00*/  FADD.FTZ R205, R206, R205 ;  /* 0x000000cdcecd7221 */ /* 0x000fe20000010000 */
[----:B------:R-:W-:Y:S01]  /*6a10*/  MOV R208, 0x1f ;  /* 0x0000001f00d07802 */ /* 0x000fe20000000f00 */
[----:B-1----:R-:W-:Y:S01]  /*6a20*/  FADD.FTZ R101, R101, R100 ;  /* 0x0000006465657221 */ /* 0x002fe20000010000 */
[----:B------:R-:W-:Y:S01]  /*6a30*/  HFMA2.MMA R100, -RZ, RZ, 0, 4.76837158203125e-07 ;  /* 0x00000008ff647435 */ /* 0x000fe200000001ff */
[----:B------:R-:W-:Y:S02]  /*6a40*/  MOV R207, 0xffffffff ;  /* 0xffffffff00cf7802 */ /* 0x000fe40000000f00 */
[----:B------:R-:W-:-:S02]  /*6a50*/  MOV R81, R205 ;  /* 0x000000cd00517202 */ /* 0x000fc40000000f00 */
[----:B------:R-:W-:Y:S02]  /*6a60*/  MOV R80, 0x6a80 ;  /* 0x00006a8000507802 */ /* 0x000fe40000000f00 */
[----:B------:R-:W-:Y:S05]  /*6a70*/  CALL.REL.NOINC `($__internal_107_$__cuda_sm70_shflsync_bfly_p) ;  /* 0x0000018000007944 */ /* 0x000fea0003c00000 */
[----:B-1----:R-:W-:Y:S01]  /*6a80*/  IMAD.MOV.U32 R206, RZ, RZ, R100 ;  /* 0x000000ffffce7224 */ /* 0x002fe200078e0064 */
[----:B------:R-:W-:Y:S01]  /*6a90*/  HFMA2.MMA R100, -RZ, RZ, 0, 4.76837158203125e-07 ;  /* 0x00000008ff647435 */ /* 0x000fe200000001ff */
[----:B------:R-:W-:Y:S02]  /*6aa0*/  MOV R81, R101 ;  /* 0x0000006500517202 */ /* 0x000fe40000000f00 */
[----:B------:R-:W-:Y:S02]  /*6ab0*/  MOV R208, 0x1f ;  /* 0x0000001f00d07802 */ /* 0x000fe40000000f00 */
[----:B------:R-:W-:Y:S02]  /*6ac0*/  MOV R207, 0xffffffff ;  /* 0xffffffff00cf7802 */ /* 0x000fe40000000f00 */
[----:B------:R-:W-:Y:S02]  /*6ad0*/  MOV R80, 0x6af0 ;  /* 0x00006af000507802 */ /* 0x000fe40000000f00 */
[----:B------:R-:W-:Y:S05]  /*6ae0*/  CALL.REL.NOINC `($__internal_107_$__cuda_sm70_shflsync_bfly_p) ;  /* 0x0000011000007944 */ /* 0x000fea0003c00000 */
[----:B------:R-:W-:Y:S01]  /*6af0*/  FADD.FTZ R205, R206, R205 ;  /* 0x000000cdcecd7221 */ /* 0x000fe20000010000 */
[----:B------:R-:W-:Y:S01]  /*6b00*/  MOV R208, 0x1f ;  /* 0x0000001f00d07802 */ /* 0x000fe20000000f00 */
[----:B-1----:R-:W-:Y:S01]  /*6b10*/  FADD.FTZ R101, R101, R100 ;  /* 0x0000006465657221 */ /* 0x002fe20000010000 */
[----:B------:R-:W-:Y:S01]  /*6b20*/  HFMA2.MMA R100, -RZ, RZ, 0, 9.5367431640625e-07 ;  /* 0x00000010ff647435 */ /* 0x000fe200000001ff */
[----:B------:R-:W-:-:S02]  /*6b30*/  MOV R207, 0xffffffff ;  /* 0xffffffff00cf7802 */ /* 0x000fc40000000f00 */
[----:B------:R-:W-:Y:S02]  /*6b40*/  MOV R81, R205 ;  /* 0x000000cd00517202 */ /* 0x000fe40000000f00 */
[----:B------:R-:W-:Y:S02]  /*6b50*/  MOV R80, 0x6b70 ;  /* 0x00006b7000507802 */ /* 0x000fe40000000f00 */
[----:B------:R-:W-:Y:S05]  /*6b60*/  CALL.REL.NOINC `($__internal_107_$__cuda_sm70_shflsync_bfly_p) ;  /* 0x0000009000007944 */ /* 0x000fea0003c00000 */
[----:B-1----:R-:W-:Y:S01]  /*6b70*/  MOV R206, R100 ;  /* 0x0000006400ce7202 */ /* 0x002fe20000000f00 */
[----:B------:R-:W-:Y:S01]  /*6b80*/  HFMA2.MMA R100, -RZ, RZ, 0, 9.5367431640625e-07 ;  /* 0x00000010ff647435 */ /* 0x000fe200000001ff */
[----:B------:R-:W-:Y:S02]  /*6b90*/  MOV R81, R101 ;  /* 0x0000006500517202 */ /* 0x000fe40000000f00 */
[----:B------:R-:W-:Y:S02]  /*6ba0*/  MOV R208, 0x1f ;  /* 0x0000001f00d07802 */ /* 0x000fe40000000f00 */
[----:B------:R-:W-:Y:S02]  /*6bb0*/  MOV R207, 0xffffffff ;  /* 0xffffffff00cf7802 */ /* 0x000fe40000000f00 */
[----:B------:R-:W-:-:S02]  /*6bc0*/  MOV R80, 0x6be0 ;  /* 0x00006be000507802 */ /* 0x000fc40000000f00 */
[----:B------:R-:W-:Y:S05]  /*6bd0*/  CALL.REL.NOINC `($__internal_107_$__cuda_sm70_shflsync_bfly_p) ;  /* 0x0000002000007944 */ /* 0x000fea0003c00000 */
[----:B-1----:R-:W-:Y:S01]  /*6be0*/  MOV R80, R100 ;  /* 0x0000006400507202 */ /* 0x002fe20000000f00 */
[----:B------:R-:W-:Y:S05]  /*6bf0*/  BRA `(.L_x_2448) ;  /* 0xffffc5e000007947 */ /* 0x000fea000383ffff */
        .weak           $__internal_107_$__cuda_sm70_shflsync_bfly_p
        .type           $__internal_107_$__cuda_sm70_shflsync_bfly_p,@function
        .size           $__internal_107_$__cuda_sm70_shflsync_bfly_p,(.L_x_2933 - $__internal_107_$__cuda_sm70_shflsync_bfly_p)
$__internal_107_$__cuda_sm70_shflsync_bfly_p:
[----:B------:R-:W-:Y:S04]  /*6c00*/  WARPSYNC R207 ;  /* 0x000000cf00007348 */ /* 0x000fe80003800000 */
[----:B------:R0:W1:Y:S02]  /*6c10*/  SHFL.BFLY PT, R100, R81, R100, R208 ;  /* 0x0c00006451647389 */ /* 0x00006400000e00d0 */
[----:B0-----:R-:W-:-:S06]  /*6c20*/  HFMA2.MMA R81, -RZ, RZ, 0, 0 ;  /* 0x00000000ff517435 */ /* 0x001fcc00000001ff */
[----:B------:R-:W-:Y:S05]  /*6c30*/  RET.REL.NODEC R80 `(_ZN10layer_norm31ln_parallel_residual_bwd_kernelINS_13Kernel_traitsI6__halfffffjLj1280ELj1ELj4ELj1ELj16ENS_18Kernel_traits_baseILj1280ES2_ffffjLj128EEEEELb1ELb1ELb1EEEvNS_9BwdParamsE) ;  /* 0xffff93c050007950 */ /* 0x000fea0003c3ffff */
.L_x_2449:
        /* <DEDUP_REMOVED lines=12> */
.L_x_2933:


//--------------------- .text._ZN10layer_norm31ln_parallel_residual_bwd_kernelINS_13Kernel_traitsIfffffjLj1280ELj1ELj4ELj1ELj16ENS_18Kernel_traits_baseILj1280EfffffjLj128EEEEELb0ELb0ELb0EEEvNS_9BwdParamsE --------------------------
	.section	.text._ZN10layer_norm31ln_parallel_residual_bwd_kernelINS_13Kernel_traitsIfffffjLj1280ELj1ELj4ELj1ELj16ENS_18Kernel_traits_baseILj1280EfffffjLj128EEEEELb0ELb0ELb0EEEvNS_9BwdParamsE,"ax",@progbits
	.sectioninfo	@"SHI_REGISTERS=32"
	.align	128
        .global         _ZN10layer_norm31ln_parallel_residual_bwd_kernelINS_13Kernel_traitsIfffffjLj1280ELj1ELj4ELj1ELj16ENS_18Kernel_traits_baseILj1280EfffffjLj128EEEEELb0ELb0ELb0EEEvNS_9BwdParamsE
        .type           _ZN10layer_norm31ln_parallel_residual_bwd_kernelINS_13Kernel_traitsIfffffjLj1280ELj1ELj4ELj1ELj16ENS_18Kernel_traits_baseILj1280EfffffjLj128EEEEELb0ELb0ELb0EEEvNS_9BwdParamsE,@function
        .size           _ZN10layer_norm31ln_parallel_residual_bwd_kernelINS_13Kernel_traitsIfffffjLj1280ELj1ELj4ELj1ELj16ENS_18Kernel_traits_baseILj1280EfffffjLj128EEEEELb0ELb0ELb0EEEvNS_9BwdParamsE,(.L_x_2934 - _ZN10layer_norm31ln_parallel_residual_bwd_kernelINS_13Kernel_traitsIfffffjLj1280ELj1ELj4ELj1ELj16ENS_18Kernel_traits_baseILj1280EfffffjLj128EEEEELb0ELb0ELb0EEEvNS_9BwdParamsE)
        .other          _ZN10layer_norm31ln_parallel_residual_bwd_kernelINS_13Kernel_traitsIfffffjLj1280ELj1ELj4ELj1ELj16ENS_18Kernel_traits_baseILj1280EfffffjLj128EEEEELb0ELb0ELb0EEEvNS_9BwdParamsE,@"STO_CUDA_ENTRY STV_DEFAULT"
_ZN10layer_norm31ln_parallel_residual_bwd_kernelINS_13Kernel_traitsIfffffjLj1280ELj1ELj4ELj1ELj16ENS_18Kernel_traits_baseILj1280EfffffjLj128EEEEELb0ELb0ELb0EEEvNS_9BwdParamsE:
.text._ZN10layer_norm31ln_parallel_residual_bwd_kernelINS_13Kernel_traitsIfffffjLj1280ELj1ELj4ELj1ELj16ENS_18Kernel_traits_baseILj1280EfffffjLj128EEEEELb0ELb0ELb0EEEvNS_9BwdParamsE:
[----:B------:R-:W-:Y:S02]  /*0000*/  MOV R1, c[0x0][0x28] ;  /* 0x00000a0000017a02 */ /* 0x000fe40000000f00 */
[----:B------:R-:W0:Y:S01]  /*0010*/  S2R R23, SR_TID.X ;  /* 0x0000000000177919 */ /* 0x000e220000002100 */
[----:B------:R-:W-:Y:S02]  /*0020*/  MOV R26, c[0x0][0x168] ;  /* 0x00005a00001a7a02 */ /* 0x000fe40000000f00 */
[----:B------:R-:W-:Y:S02]  /*0030*/  IADD3 R1, R1, -0x768, RZ ;  /* 0xfffff89801017810 */ /* 0x000fe40007ffe0ff */
[----:B------:R-:W-:-:S04]  /*0040*/  SHF.R.S32.HI R26, RZ, 0x1f, R26 ;  /* 0x0000001fff1a7819 */ /* 0x000fc8000001141a */
[----:B------:R-:W-:Y:S02]  /*0050*/  LEA.HI R26, R26, c[0x0][0x168], RZ, 0x2 ;  /* 0x00005a001a1a7a11 */ /* 0x000fe400078f10ff */
[----:B0-----:R-:W-:-:S04]  /*0060*/  LOP3.LUT R0, R23, 0x1f, RZ, 0xc, !PT ;  /* 0x0000001f17007812 */ /* 0x001fc800078e0cff */
[----:B------:R-:W-:Y:S02]  /*0070*/  LEA.HI.SX32 R26, R26, R0, 0x1e ;  /* 0x000000001a1a7211 */ /* 0x000fe400078ff2ff */
[----:B------:R-:W-:Y:S02]  /*0080*/  LOP3.LUT R0, R23, 0x1f, RZ, 0xc0, !PT ;  /* 0x0000001f17007812 */ /* 0x000fe400078ec0ff */
[C---:B------:R-:W-:Y:S01]  /*0090*/  LOP3.LUT P2, RZ, R26.reuse, 0xffffffe0, RZ, 0xc0, !PT ;  /* 0xffffffe01aff7812 */ /* 0x040fe2000784c0ff */
[----:B------:R0:W-:Y:S01]  /*00a0*/  STL [R1+0x660], R26 ;  /* 0x0006601a01007387 */ /* 0x0001e20000100800 */
[C---:B------:R-:W-:Y:S02]  /*00b0*/  ISETP.GE.U32.AND P5, PT, R26.reuse, 0x40, PT ;  /* 0x000000401a00780c */ /* 0x040fe40003fa6070 */
[C---:B------:R-:W-:Y:S01]  /*00c0*/  ISETP.GE.U32.AND P4, PT, R26.reuse, 0x60, PT ;  /* 0x000000601a00780c */ /* 0x040fe20003f86070 */
[----:B------:R1:W2:Y:S01]  /*00d0*/  LDL.64 R24, [R1+0x590] ;  /* 0x0005900001187983 */ /* 0x0002a20000100a00 */
[----:B------:R-:W-:-:S02]  /*00e0*/  ISETP.GE.U32.AND P3, PT, R26, 0x80, PT ;  /* 0x000000801a00780c */ /* 0x000fc40003f66070 */
[C---:B------:R-:W-:Y:S02]  /*00f0*/  ISETP.GE.U32.AND P0, PT, R26.reuse, 0xa0, PT ;  /* 0x000000a01a00780c */ /* 0x040fe40003f06070 */
[----:B------:R-:W-:Y:S02]  /*0100*/  ISETP.GE.U32.AND P1, PT, R26, 0xc0, PT ;  /* 0x000000c01a00780c */ /* 0x000fe40003f26070 */
[----:B0-----:R1:W2:Y:S01]  /*0110*/  LDL.64 R26, [R1+0x598] ;  /* 0x00059800011a7983 */ /* 0x0012a20000100a00 */
[----:B------:R-:W-:Y:S02]  /*0120*/  @P2 MOV R4, 0x10 ;  /* 0x0000001000042802 */ /* 0x000fe40000000f00 */
[----:B------:R-:W-:Y:S02]  /*0130*/  @P5 MOV R14, 0x10 ;  /* 0x00000010000e5802 */ /* 0x000fe40000000f00 */
[----:B------:R-:W-:Y:S01]  /*0140*/  @P4 MOV R10, 0x10 ;  /* 0x00000010000a4802 */ /* 0x000fe20000000f00 */
[----:B------:R-:W-:-:S04]  /*0150*/  @P2 IMAD.WIDE.U32 R6, R0, R4, c[0x0][0x1b0] ;  /* 0x00006c0000062625 */ /* 0x000fc800078e0004 */
[C---:B------:R-:W-:Y:S01]  /*0160*/  @P2 IMAD.WIDE.U32 R4, R0.reuse, R4, c[0x0][0x1b8] ;  /* 0x00006e0000042625 */ /* 0x040fe200078e0004 */
[----:B------:R-:W-:-:S05]  /*0170*/  @P2 LOP3.LUT R0, R0, 0x20, RZ, 0xfc, !PT ;  /* 0x0000002000002812 */ /* 0x000fca00078efcff */
[----:B------:R-:W-:-:S04]  /*0180*/  @P5 IMAD.WIDE.U32 R16, R0, R14, c[0x0][0x1b0] ;  /* 0x00006c0000105625 */ /* 0x000fc800078e000e */
[C---:B------:R-:W-:Y:S01]  /*0190*/  @P5 IMAD.WIDE.U32 R14, R0.reuse, R14, c[0x0][0x1b8] ;  /* 0x00006e00000e5625 */ /* 0x040fe200078e000e */
[----:B------:R-:W-:-:S05]  /*01a0*/  @P5 IADD3 R0, R0, 0x20, RZ ;  /* 0x0000002000005810 */ /* 0x000fca0007ffe0ff */
[----:B------:R-:W-:Y:S01]  /*01b0*/  @P4 IMAD.WIDE.U32 R12, R0, R10, c[0x0][0x1b0] ;  /* 0x00006c00000c4625 */ /* 0x000fe200078e000a */
[----:B------:R0:W-:Y:S01]  /*01c0*/  STL.64 [R1+0x658], R14 ;  /* 0x0006580e01007387 */ /* 0x0001e20000100a00 */
[----:B------:R-:W-:-:S03]  /*01d0*/  ULDC.64 UR4, c[0x0][0x118] ;  /* 0x0000460000047ab9 */ /* 0x000fc60000000a00 */
[----:B------:R3:W-:Y:S04]  /*01e0*/  STL.64 [R1+0x650], R12 ;  /* 0x0006500c01007387 */ /* 0x0007e80000100a00 */
[----:B0-----:R1:W4:Y:S04]  /*01f0*/  LDL.64 R14, [R1+0x588] ;  /* 0x00058800010e7983 */ /* 0x0013280000100a00 */
[----:B---3--:R1:W4:Y:S04]  /*0200*/  LDL.64 R12, [R1+0x580] ;  /* 0x00058000010c7983 */ /* 0x0083280000100a00 */
[----:B--2---:R-:W2:Y:S04]  /*0210*/  @P2 LDG.E.128 R24, [R6.64] ;  /* 0x0000000406182981 */ /* 0x004ea8000c1e1d00 */
[----:B----4-:R-:W3:Y:S04]  /*0220*/  @P2 LDG.E.128 R12, [R4.64] ;  /* 0x00000004040c2981 */ /* 0x010ee8000c1e1d00 */
[----:B--2---:R-:W-:Y:S04]  /*0230*/  @P2 STL.64 [R1+0x590], R24 ;  /* 0x0005901801002387 */ /* 0x004fe80000100a00 */
[----:B------:R0:W-:Y:S04]  /*0240*/  @P2 STL.64 [R1+0x598], R26 ;  /* 0x0005981a01002387 */ /* 0x0001e80000100a00 */
[----:B0-----:R-:W2:Y:S04]  /*0250*/  LDL.LU R26, [R1+0x660] ;  /* 0x00066000011a7983 */ /* 0x001ea80000300800 */
[----:B---3--:R0:W-:Y:S04]  /*0260*/  @P2 STL.64 [R1+0x580], R12 ;  /* 0x0005800c01002387 */ /* 0x0081e80000100a00 */
[----:B------:R3:W-:Y:S04]  /*0270*/  @P2 STL.64 [R1+0x588], R14 ;  /* 0x0005880e01002387 */ /* 0x0007e80000100a00 */
[----:B0-----:R1:W4:Y:S04]  /*0280*/  LDL.64 R12, [R1+0x570] ;  /* 0x00057000010c7983 */ /* 0x0013280000100a00 */
[----:B---3--:R1:W4:Y:S01]  /*0290*/  LDL.64 R14, [R1+0x578] ;  /* 0x00057800010e7983 */ /* 0x0083220000100a00 */
[----:B--2---:R-:W-:-:S03]  /*02a0*/  ISETP.GE.U32.AND P2, PT, R26, 0xe0, PT ;  /* 0x000000e01a00780c */ /* 0x004fc60003f46070 */
[----:B------:R0:W-:Y:S04]  /*02b0*/  STL [R1+0x608], R26 ;  /* 0x0006081a01007387 */ /* 0x0001e80000100800 */
[----:B------:R-:W2:Y:S04]  /*02c0*/  LDL.64 R24, [R1+0x520] ;  /* 0x0005200001187983 */ /* 0x000ea80000100a00 */
[----:B0-----:R-:W3:Y:S04]  /*02d0*/  LDL.64 R26, [R1+0x528] ;  /* 0x00052800011a7983 */ /* 0x001ee80000100a00 */
[----:B----4-:R-:W4:Y:S04]  /*02e0*/  @P5 LDG.E.128 R12, [R16.64] ;  /* 0x00000004100c5981 */ /* 0x010f28000c1e1d00 */
        /* <DEDUP_REMOVED lines=14> */
[----:B0-----:R1:W3:Y:S04]  /*03d0*/  LDL.64 R26, [R1+0x568] ;  /* 0x00056800011a7983 */ /* 0x0012e80000100a00 */
[----:B--2---:R1:W3:Y:S04]  /*03e0*/  LDL.64 R24, [R1+0x560] ;  /* 0x0005600001187983 */ /* 0x0042e80000100a00 */
[----:B----4-:R-:W-:Y:S04]  /*03f0*/  @P5 STL.64 [R1+0x570], R12 ;  /* 0x0005700c01005387 */ /* 0x010fe80000100a00 */
[----:B------:R0:W-:Y:S04]  /*0400*/  @P5 STL.64 [R1+0x578], R14 ;  /* 0x0005780e01005387 */ /* 0x0001e80000100a00 */
[----:B0-----:R-:W3:Y:S04]  /*0410*/  LDL.LU.64 R14, [R1+0x658] ;  /* 0x00065800010e7983 */ /* 0x001ee80000300a00 */
[----:B------:R-:W2:Y:S04]  /*0420*/  LDL.LU.64 R12, [R1+0x650] ;  /* 0x00065000010c7983 */ /* 0x000ea80000300a00 */
[----:B---3--:R-:W3:Y:S04]  /*0430*/  @P5 LDG.E.128 R24, [R14.64] ;  /* 0x000000040e185981 */ /* 0x008ee8000c1e1d00 */
[----:B---3--:R-:W-:Y:S04]  /*0440*/  @P5 STL.64 [R1+0x560], R24 ;  /* 0x0005601801005387 */ /* 0x008fe80000100a00 */
[----:B------:R0:W-:Y:S04]  /*0450*/  @P5 STL.64 [R1+0x568], R26 ;  /* 0x0005681a01005387 */ /* 0x0001e80000100a00 */
[----:B0-----:R1:W2:Y:S04]  /*0460*/  LDL.LU.64 R26, [R1+0x648] ;  /* 0x00064800011a7983 */ /* 0x0012a80000300a00 */
[----:B------:R1:W2:Y:S04]  /*0470*/  LDL.LU.64 R24, [R1+0x640] ;  /* 0x0006400001187983 */ /* 0x0002a80000300a00 */
[----:B--2---:R-:W2:Y:S01]  /*0480*/  @P4 LDG.E.128 R24, [R12.64] ;  /* 0x000000040c184981 */ /* 0x004ea2000c1e1d00 */
[----:B------:R-:W-:-:S03]  /*0490*/  @P4 IMAD.WIDE.U32 R10, R0, R10, c[0x0][0x1b8] ;  /* 0x00006e00000a4625 */ /* 0x000fc600078e000a */
[----:B--2---:R-:W-:Y:S04]  /*04a0*/  @P4 STL.64 [R1+0x550], R24 ;  /* 0x0005501801004387 */ /* 0x004fe80000100a00 */
[----:B------:R0:W-:Y:S04]  /*04b0*/  @P4 STL.64 [R1+0x558], R26 ;  /* 0x0005581a01004387 */ /* 0x0001e80000100a00 */
[----:B0-----:R1:W2:Y:S04]  /*04c0*/  LDL.LU.64 R26, [R1+0x638] ;  /* 0x00063800011a7983 */ /* 0x0012a80000300a00 */
[----:B------:R1:W2:Y:S04]  /*04d0*/  LDL.LU.64 R24, [R1+0x630] ;  /* 0x0006300001187983 */ /* 0x0002a80000300a00 */
[----:B------:R1:W3:Y:S04]  /*04e0*/  LDL.64 R12, [R1+0x4f0] ;  /* 0x0004f000010c7983 */ /* 0x0002e80000100a00 */
[----:B------:R1:W3:Y:S04]  /*04f0*/  LDL.64 R14, [R1+0x4f8] ;  /* 0x0004f800010e7983 */ /* 0x0002e80000100a00 */
[----:B--2---:R-:W2:Y:S01]  /*0500*/  @P4 LDG.E.128 R24, [R10.64] ;  /* 0x000000040a184981 */ /* 0x004ea2000c1e1d00 */
[----:B------:R-:W-:-:S02]  /*0510*/  @P3 MOV R18, 0x10 ;  /* 0x0000001000123802 */ /* 0x000fc40000000f00 */
[----:B------:R-:W-:Y:S01]  /*0520*/  @P4 IADD3 R0, R0, 0x20, RZ ;  /* 0x0000002000004810 */ /* 0x000fe20007ffe0ff */
[----:B--2---:R-:W-:Y:S04]  /*0530*/  @P4 STL.64 [R1+0x540], R24 ;  /* 0x0005401801004387 */ /* 0x004fe80000100a00 */
[----:B------:R0:W-:Y:S04]  /*0540*/  @P4 STL.64 [R1+0x548], R26 ;  /* 0x0005481a01004387 */ /* 0x0001e80000100a00 */
[----:B0-----:R1:W2:Y:S04]  /*0550*/  LDL.LU.64 R26, [R1+0x628] ;  /* 0x00062800011a7983 */ /* 0x0012a80000300a00 */
[----:B------:R1:W2:Y:S01]  /*0560*/  LDL.LU.64 R24, [R1+0x620] ;  /* 0x0006200001187983 */ /* 0x0002a20000300a00 */
[----:B------:R-:W-:-:S05]  /*0570*/  @P3 IMAD.WIDE.U32 R20, R0, R18, c[0x0][0x1b0] ;  /* 0x00006c0000143625 */ /* 0x000fca00078e0012 */
[----:B--2---:R-:W2:Y:S01]  /*0580*/  @P3 LDG.E.128 R24, [R20.64] ;  /* 0x0000000414183981 */ /* 0x004ea2000c1e1d00 */
[C---:B------:R-:W-:Y:S01]  /*0590*/  @P3 IMAD.WIDE.U32 R18, R0.reuse, R18, c[0x0][0x1b8] ;  /* 0x00006e0000123625 */ /* 0x040fe200078e0012 */
[----:B------:R-:W-:Y:S02]  /*05a0*/  @P0 MOV R22, 0x10 ;  /* 0x0000001000160802 */ /* 0x000fe40000000f00 */
[----:B------:R-:W-:-:S05]  /*05b0*/  @P3 IADD3 R0, R0, 0x20, RZ ;  /* 0x0000002000003810 */ /* 0x000fca0007ffe0ff */
[----:B------:R-:W-:-:S04]  /*05c0*/  @P0 IMAD.WIDE.U32 R8, R0, R22, c[0x0][0x1b0] ;  /* 0x00006c0000080625 */ /* 0x000fc800078e0016 */
[----:B------:R-:W-:Y:S01]  /*05d0*/  @P0 IMAD.WIDE.U32 R6, R0, R22, c[0x0][0x1b8] ;  /* 0x00006e0000060625 */ /* 0x000fe200078e0016 */
[----:B--2---:R-:W-:Y:S04]  /*05e0*/  @P3 STL.64 [R1+0x530], R24 ;  /* 0x0005301801003387 */ /* 0x004fe80000100a00 */
[----:B------:R0:W-:Y:S04]  /*05f0*/  @P3 STL.64 [R1+0x538], R26 ;  /* 0x0005381a01003387 */ /* 0x0001e80000100a00 */
[----:B0-----:R1:W2:Y:S04]  /*0600*/  LDL.LU.64 R26, [R1+0x618] ;  /* 0x00061800011a7983 */ /* 0x0012a80000300a00 */
[----:B------:R1:W2:Y:S04]  /*0610*/  LDL.LU.64 R24, [R1+0x610] ;  /* 0x0006100001187983 */ /* 0x0002a80000300a00 */
[----:B------:R0:W-:Y:S04]  /*0620*/  STL [R1+0x5a0], R23 ;  /* 0x0005a01701007387 */ /* 0x0001e80000100800 */
[----:B------:R1:W4:Y:S04]  /*0630*/  LDL.64 R20, [R1+0x500] ;  /* 0x0005000001147983 */ /* 0x0003280000100a00 */
[----:B0-----:R1:W4:Y:S04]  /*0640*/  LDL.64 R22, [R1+0x508] ;  /* 0x0005080001167983 */ /* 0x0013280000100a00 */
[----:B--2---:R-:W2:Y:S04]  /*0650*/  @P3 LDG.E.128 R24, [R18.64] ;  /* 0x0000000412183981 */ /* 0x004ea8000c1e1d00 */
[----:B----4-:R-:W4:Y:S04]  /*0660*/  @P0 LDG.E.128 R20, [R6.64] ;  /* 0x0000000406140981 */ /* 0x010f28000c1e1d00 */
[----:B--2---:R-:W-:Y:S04]  /*0670*/  @P3 STL.64 [R1+0x520], R24 ;  /* 0x0005201801003387 */ /* 0x004fe80000100a00 */
[----:B------:R0:W-:Y:S04]  /*0680*/  @P3 STL.64 [R1+0x528], R26 ;  /* 0x0005281a01003387 */ /* 0x0001e80000100a00 */
[----:B0-----:R-:W2:Y:S04]  /*0690*/  LDL.LU R26, [R1+0x608] ;  /* 0x00060800011a7983 */ /* 0x001ea80000300800 */
[----:B------:R1:W5:Y:S04]  /*06a0*/  LDL.64 R16, [R1+0x510] ;  /* 0x0005100001107983 */ /* 0x0003680000100a00 */
[----:B------:R1:W5:Y:S04]  /*06b0*/  LDL.64 R18, [R1+0x518] ;  /* 0x0005180001127983 */ /* 0x0003680000100a00 */
[----:B----4-:R0:W-:Y:S04]  /*06c0*/  @P0 STL.64 [R1+0x500], R20 ;  /* 0x0005001401000387 */ /* 0x0101e80000100a00 */
[----:B------:R4:W-:Y:S04]  /*06d0*/  @P0 STL.64 [R1+0x508], R22 ;  /* 0x0005081601000387 */ /* 0x0009e80000100a00 */
[----:B0-----:R-:W2:Y:S04]  /*06e0*/  LDL.64 R20, [R1+0x480] ;  /* 0x0004800001147983 */ /* 0x001ea80000100a00 */
[----:B----4-:R-:W4:Y:S01]  /*06f0*/  LDL.64 R22, [R1+0x488] ;  /* 0x0004880001167983 */ /* 0x010f220000100a00 */
[----:B------:R-:W-:-:S02]  /*0700*/  @P1 MOV R3, 0x10 ;  /* 0x0000001000031802 */ /* 0x000fc40000000f00 */
[----:B------:R-:W-:Y:S01]  /*0710*/  @P0 IADD3 R0, R0, 0x20, RZ ;  /* 0x0000002000000810 */ /* 0x000fe20007ffe0ff */
[----:B-----5:R-:W5:Y:S04]  /*0720*/  @P0 LDG.E.128 R16, [R8.64] ;  /* 0x0000000408100981 */ /* 0x020f68000c1e1d00 */
[----:B----4-:R0:W-:Y:S04]  /*0730*/  STL.64 [R1+0x5b0], R22 ;  /* 0x0005b01601007387 */ /* 0x0101e80000100a00 */
[----:B--2---:R2:W-:Y:S04]  /*0740*/  STL.64 [R1+0x5a8], R20 ;  /* 0x0005a81401007387 */ /* 0x0045e80000100a00 */
[----:B0-----:R-:W4:Y:S04]  /*0750*/  LDL.64 R22, [R1+0x498] ;  /* 0x0004980001167983 */ /* 0x001f280000100a00 */
[----:B--2---:R-:W2:Y:S04]  /*0760*/  LDL.64 R20, [R1+0x490] ;  /* 0x0004900001147983 */ /* 0x004ea80000100a00 */
        /* <DEDUP_REMOVED lines=15> */
[----:B--2---:R-:W2:Y:S01]  /*0860*/  LDL.64 R20, [R1+0x4d0] ;  /* 0x0004d00001147983 */ /* 0x004ea20000100a00 */
[----:B------:R-:W-:-:S04]  /*0870*/  @P1 IMAD.WIDE.U32 R4, R0, R3, c[0x0][0x1b0] ;  /* 0x00006c0000041625 */ /* 0x000fc800078e0003 */
[----:B------:R-:W-:Y:S01]  /*0880*/  @P1 IMAD.WIDE.U32 R10, R0, R3, c[0x0][0x1b8] ;  /* 0x00006e00000a1625 */ /* 0x000fe200078e0003 */
[----:B---3--:R-:W3:Y:S04]  /*0890*/  @P1 LDG.E.128 R12, [R4.64] ;  /* 0x00000004040c1981 */ /* 0x008ee8000c1e1d00 */
[----:B----4-:R0:W-:Y:S04]  /*08a0*/  STL.64 [R1+0x600], R22 ;  /* 0x0006001601007387 */ /* 0x0101e80000100a00 */
[----:B--2---:R2:W-:Y:S04]  /*08b0*/  STL.64 [R1+0x5f8], R20 ;  /* 0x0005f81401007387 */ /* 0x0045e80000100a00 */
[----:B0-----:R1:W4:Y:S04]  /*08c0*/  LDL.64 R22, [R1+0x4e8] ;  /* 0x0004e80001167983 */ /* 0x0013280000100a00 */
[----:B--2---:R1:W4:Y:S04]  /*08d0*/  LDL.64 R20, [R1+0x4e0] ;  /* 0x0004e00001147983 */ /* 0x0043280000100a00 */
[----:B-----5:R-:W-:Y:S04]  /*08e0*/  @P0 STL.64 [R1+0x510], R16 ;  /* 0x0005101001000387 */ /* 0x020fe80000100a00 */
[----:B----4-:R-:W2:Y:S04]  /*08f0*/  @P1 LDG.E.128 R20, [R10.64] ;  /* 0x000000040a141981 */ /* 0x010ea8000c1e1d00 */
[----:B------:R-:W-:Y:S04]  /*0900*/  @P0 STL.64 [R1+0x518], R18 ;  /* 0x0005181201000387 */ /* 0x000fe80000100a00 */
[----:B---3--:R-:W-:Y:S04]  /*0910*/  @P1 STL.64 [R1+0x4f0], R12 ;  /* 0x0004f00c01001387 */ /* 0x008fe80000100a00 */
[----:B------:R-:W-:Y:S04]  /*0920*/  @P1 STL.64 [R1+0x4f8], R14 ;  /* 0x0004f80e01001387 */ /* 0x000fe80000100a00 */
[----:B--2---:R-:W-:Y:S04]  /*0930*/  @P1 STL.64 [R1+0x4e0], R20 ;  /* 0x0004e01401001387 */ /* 0x004fe80000100a00 */
[----:B------:R0:W-:Y:S04]  /*0940*/  @P1 STL.64 [R1+0x4e8], R22 ;  /* 0x0004e81601001387 */ /* 0x0001e80000100a00 */
[----:B0-----:R1:W2:Y:S04]  /*0950*/  LDL.LU.64 R22, [R1+0x600] ;  /* 0x0006000001167983 */ /* 0x0012a80000300a00 */
[----:B------:R1:W2:Y:S01]  /*0960*/  LDL.LU.64 R20, [R1+0x5f8] ;  /* 0x0005f80001147983 */ /* 0x0002a20000300a00 */
[----:B------:R-:W-:-:S02]  /*0970*/  @P2 MOV R6, 0x10 ;  /* 0x0000001000062802 */ /* 0x000fc40000000f00 */
[----:B------:R-:W-:-:S05]  /*0980*/  @P1 IADD3 R0, R0, 0x20, RZ ;  /* 0x0000002000001810 */ /* 0x000fca0007ffe0ff */
[----:B------:R-:W-:-:S05]  /*0990*/  @P2 IMAD.WIDE.U32 R8, R0, R6, c[0x0][0x1b0] ;  /* 0x00006c0000082625 */ /* 0x000fca00078e0006 */
        /* <DEDUP_REMOVED lines=9> */
[----:B------:R-:W-:-:S02]  /*0a30*/  ISETP.GE.U32.AND P3, PT, R26, 0x100, PT ;  /* 0x000001001a00780c */ /* 0x000fc40003f66070 */
[----:B------:R-:W-:Y:S01]  /*0a40*/  @P2 IADD3 R0, R0, 0x20, RZ ;  /* 0x0000002000002810 */ /* 0x000fe20007ffe0ff */
[----:B--2---:R-:W-:Y:S04]  /*0a50*/  @P2 STL.64 [R1+0x4c0], R20 ;  /* 0x0004c01401002387 */ /* 0x004fe80000100a00 */
[----:B------:R0:W-:Y:S04]  /*0a60*/  @P2 STL.64 [R1+0x4c8], R22 ;  /* 0x0004c81601002387 */ /* 0x0001e80000100a00 */
[----:B0-----:R1:W2:Y:S04]  /*0a70*/  LDL.LU.64 R22, [R1+0x5e0] ;  /* 0x0005e00001167983 */ /* 0x0012a80000300a00 */
[----:B------:R1:W2:Y:S01]  /*0a80*/  LDL.LU.64 R20, [R1+0x5d8] ;  /* 0x0005d80001147983 */ /* 0x0002a20000300a00 */
[----:B------:R-:W-:-:S05]  /*0a90*/  @P3 MOV R16, 0x10 ;  /* 0x0000001000103802 */ /* 0x000fca0000000f00 */
[----:B------:R-:W-:-:S05]  /*0aa0*/  @P3 IMAD.WIDE.U32 R4, R0, R16, c[0x0][0x1b0] ;  /* 0x00006c0000043625 */ /* 0x000fca00078e0010 */
[----:B--2---:R-:W2:Y:S01]  /*0ab0*/  @P3 LDG.E.128 R20, [R4.64] ;  /* 0x0000000404143981 */ /* 0x004ea2000c1e1d00 */
[----:B------:R-:W-:-:S03]  /*0ac0*/  @P3 IMAD.WIDE.U32 R16, R0, R16, c[0x0][0x1b8] ;  /* 0x00006e0000103625 */ /* 0x000fc600078e0010 */
[----:B--2---:R-:W-:Y:S04]  /*0ad0*/  @P3 STL.64 [R1+0x4b0], R20 ;  /* 0x0004b01401003387 */ /* 0x004fe80000100a00 */
[----:B------:R0:W-:Y:S04]  /*0ae0*/  @P3 STL.64 [R1+0x4b8], R22 ;  /* 0x0004b81601003387 */ /* 0x0001e80000100a00 */
[----:B0-----:R1:W2:Y:S04]  /*0af0*/  LDL.LU.64 R22, [R1+0x5d0] ;  /* 0x0005d00001167983 */ /* 0x0012a80000300a00 */
[----:B------:R1:W2:Y:S04]  /*0b00*/  LDL.LU.64 R20, [R1+0x5c8] ;  /* 0x0005c80001147983 */ /* 0x0002a80000300a00 */
[----:B--2---:R-:W2:Y:S01]  /*0b10*/  @P3 LDG.E.128 R20, [R16.64] ;  /* 0x0000000410143981 */ /* 0x004ea2000c1e1d00 */
[----:B------:R-:W-:-:S02]  /*0b20*/  ISETP.GE.U32.AND P4, PT, R26, 0x120, PT ;  /* 0x000001201a00780c */ /* 0x000fc40003f86070 */
[----:B------:R-:W-:Y:S01]  /*0b30*/  @P3 IADD3 R0, R0, 0x20, RZ ;  /* 0x0000002000003810 */ /* 0x000fe20007ffe0ff */
[----:B--2---:R-:W-:Y:S04]  /*0b40*/  @P3 STL.64 [R1+0x4a0], R20 ;  /* 0x0004a01401003387 */ /* 0x004fe80000100a00 */
[----:B------:R0:W-:Y:S04]  /*0b50*/  @P3 STL.64 [R1+0x4a8], R22 ;  /* 0x0004a81601003387 */ /* 0x0001e80000100a00 */
[----:B0-----:R1:W2:Y:S04]  /*0b60*/  LDL.LU.64 R22, [R1+0x5c0] ;  /* 0x0005c00001167983 */ /* 0x0012a80000300a00 */
[----:B------:R1:W2:Y:S01]  /*0b70*/  LDL.LU.64 R20, [R1+0x5b8] ;  /* 0x0005b80001147983 */ /* 0x0002a20000300a00 */
[----:B------:R-:W-:-:S03]  /*0b80*/  @P4 MOV R12, 0x10 ;  /* 0x00000010000c4802 */ /* 0x000fc60000000f00 */
[----:B------:R1:W4:Y:S02]  /*0b90*/  LDL.64 R16, [R1+0x470] ;  /* 0x0004700001107983 */ /* 0x0003240000100a00 */
[CC--:B------:R-:W-:Y:S02]  /*0ba0*/  @P4 IMAD.WIDE.U32 R14, R0.reuse, R12.reuse, c[0x0][0x1b0] ;  /* 0x00006c00000e4625 */ /* 0x0c0fe400078e000c */
[----:B------:R1:W4:Y:S04]  /*0bb0*/  LDL.64 R18, [R1+0x478] ;  /* 0x0004780001127983 */ /* 0x0003280000100a00 */
[----:B--2---:R-:W2:Y:S01]  /*0bc0*/  @P4 LDG.E.128 R20, [R14.64] ;  /* 0x000000040e144981 */ /* 0x004ea2000c1e1d00 */
[----:B------:R-:W-:-:S03]  /*0bd0*/  @P4 IMAD.WIDE.U32 R12, R0, R12, c[0x0][0x1b8] ;  /* 0x00006e00000c4625 */ /* 0x000fc600078e000c */
[----:B--2---:R-:W-:Y:S04]  /*0be0*/  @P4 STL.64 [R1+0x490], R20 ;  /* 0x0004901401004387 */ /* 0x004fe80000100a00 */
[----:B------:R0:W-:Y:S04]  /*0bf0*/  @P4 STL.64 [R1+0x498], R22 ;  /* 0x0004981601004387 */ /* 0x0001e80000100a00 */
[----:B0-----:R1:W2:Y:S04]  /*0c00*/  LDL.LU.64 R22, [R1+0x5b0] ;  /* 0x0005b00001167983 */ /* 0x0012a80000300a00 */
[----:B------:R1:W2:Y:S01]  /*0c10*/  LDL.LU.64 R20, [R1+0x5a8] ;  /* 0x0005a80001147983 */ /* 0x0002a20000300a00 */
[----:B------:R-:W-:-:S02]  /*0c20*/  ISETP.GE.U32.AND P5, PT, R26, 0x140, PT ;  /* 0x000001401a00780c */ /* 0x000fc40003fa6070 */
[----:B------:R-:W-:-:S11]  /*0c30*/  @P4 IADD3 R0, R0, 0x20, RZ ;  /* 0x0000002000004810 */ /* 0x000fd60007ffe0ff */
[----:B------:R-:W-:-:S05]  /*0c40*/  @P5 MOV R2, 0x10 ;  /* 0x0000001000025802 */ /* 0x000fca0000000f00 */
[----:B------:R-:W-:-:S04]  /*0c50*/  @P5 IMAD.WIDE.U32 R4, R0, R2, c[0x0][0x1b0] ;  /* 0x00006c0000045625 */ /* 0x000fc800078e0002 */
[----:B------:R-:W-:Y:S01]  /*0c60*/  @P5 IMAD.WIDE.U32 R2, R0, R2, c[0x0][0x1b8] ;  /* 0x00006e0000025625 */ /* 0x000fe200078e0002 */
[----:B----4-:R-:W4:Y:S04]  /*0c70*/  @P5 LDG.E.128 R16, [R4.64] ;  /* 0x0000000404105981 */ /* 0x010f28000c1e1d00 */
[----:B---3--:R-:W3:Y:S04]  /*0c80*/  @P5 LDG.E.128 R8, [R2.64] ;  /* 0x0000000402085981 */ /* 0x008ee8000c1e1d00 */
[----:B--2---:R-:W2:Y:S04]  /*0c90*/  @P4 LDG.E.128 R20, [R12.64] ;  /* 0x000000040c144981 */ /* 0x004ea8000c1e1d00 */
[----:B------:R-:W0:Y:S04]  /*0ca0*/  S2R R0, SR_CTAID.X ;  /* 0x0000000000007919 */ /* 0x000e280000002500 */
[----:B--2---:R-:W-:Y:S04]  /*0cb0*/  @P4 STL.64 [R1+0x480], R20 ;  /* 0x0004801401004387 */ /* 0x004fe80000100a00 */
[----:B------:R2:W-:Y:S04]  /*0cc0*/  @P4 STL.64 [R1+0x488], R22 ;  /* 0x0004881601004387 */ /* 0x0005e80000100a00 */
[----:B--2---:R-:W2:Y:S04]  /*0cd0*/  LDL.LU R23, [R1+0x5a0] ;  /* 0x0005a00001177983 */ /* 0x004ea80000300800 */
        /* <DEDUP_REMOVED lines=13> */
[----:B----4-:R1:W-:Y:S04]  /*0db0*/  @P5 STL.64 [R1+0x470], R16 ;  /* 0x0004701001005387 */ /* 0x0103e80000100a00 */
[----:B------:R1:W-:Y:S04]  /*0dc0*/  @P5 STL.64 [R1+0x478], R18 ;  /* 0x0004781201005387 */ /* 0x0003e80000100a00 */
[----:B------:R1:W-:Y:S04]  /*0dd0*/  STL [R1+0x250], RZ ;  /* 0x000250ff01007387 */ /* 0x0003e80000100800 */
[----:B---3--:R1:W-:Y:S04]  /*0de0*/  @P5 STL.64 [R1+0x460], R8 ;  /* 0x0004600801005387 */ /* 0x0083e80000100a00 */
        /* <DEDUP_REMOVED lines=145> */
[----:B0-----:R-:W-:-:S03]  /*1700*/  LEA R29, R0, R29, 0x2 ;  /* 0x0000001d001d7211 */ /* 0x001fc600078e10ff */
[----:B------:R1:W-:Y:S04]  /*1710*/  STL [R1+0x10], RZ ;  /* 0x000010ff01007387 */ /* 0x0003e80000100800 */
[----:B------:R1:W-:Y:S04]  /*1720*/  STL [R1+0x1c], RZ ;  /* 0x00001cff01007387 */ /* 0x0003e80000100800 */
[----:B------:R1:W-:Y:S01]  /*1730*/  STL [R1+0x18], RZ ;  /* 0x000018ff01007387 */ /* 0x0003e20000100800 */
[----:B------:R-:W-:Y:S01]  /*1740*/  ISETP.GE.AND P5, PT, R29, c[0x0][0x164], PT ;  /* 0x000059001d007a0c */ /* 0x000fe20003fa6270 */
[----:B------:R-:W-:-:S12]  /*1750*/  BSSY B0, `(.L_x_2450) ;  /* 0x00007d9000007945 */ /* 0x000fd80003800000 */
[----:B------:R-:W-:Y:S05]  /*1760*/  @P5 BRA `(.L_x_2451) ;  /* 0x00007d7000005947 */ /* 0x000fea0003800000 */
[----:B-1----:R0:W-:Y:S02]  /*1770*/  STL [R1+0x4], RZ ;  /* 0x000004ff01007387 */ /* 0x0021e40000100800 */
.L_x_2494:
[----:B------:R-:W-:-:S10]  /*1780*/  HFMA2.MMA R12, -RZ, RZ, 0, 2.384185791015625e-07 ;  /* 0x00000004ff0c7435 */ /* 0x000fd400000001ff */
[----:B------:R-:W-:-:S04]  /*1790*/  IMAD.WIDE R2, R29, R12, c[0x0][0x1a0] ;  /* 0x000068001d027625 */ /* 0x000fc800078e020c */
[C---:B------:R-:W-:Y:S01]  /*17a0*/  IMAD.WIDE R12, R29.reuse, R12, c[0x0][0x1a8] ;  /* 0x00006a001d0c7625 */ /* 0x040fe200078e020c */
[----:B------:R-:W1:Y:S04]  /*17b0*/  S2R R14, SR_TID.X ;  /* 0x00000000000e7919 */ /* 0x000e680000002100 */
[----:B------:R2:W5:Y:S01]  /*17c0*/  LDG.E R0, [R12.64] ;  /* 0x000000040c007981 */ /* 0x000562000c1e1900 */
[----:B------:R-:W3:Y:S03]  /*17d0*/  LDC.U8 R28, c[0x0][0x1f0] ;  /* 0x00007c00ff1c7b82 */ /* 0x000ee60000000000 */
[----:B------:R4:W5:Y:S01]  /*17e0*/  LDG.E R27, [R2.64] ;  /* 0x00000004021b7981 */ /* 0x000962000c1e1900 */
[----:B------:R-:W-:Y:S01]  /*17f0*/  LOP3.LUT P5, RZ, R26, 0xffffffe0, RZ, 0xc0, !PT ;  /* 0xffffffe01aff7812 */ /* 0x000fe200078ac0ff */
[----:B----4-:R-:W-:-:S05]  /*1800*/  IMAD R2, R29, c[0x0][0x168], RZ ;  /* 0x00005a001d027a24 */ /* 0x010fca00078e02ff */
[----:B------:R-:W-:-:S04]  /*1810*/  SHF.R.S32.HI R3, RZ, 0x1f, R2 ;  /* 0x0000001fff037819 */ /* 0x000fc80000011402 */
[----:B------:R-:W-:Y:S02]  /*1820*/  LEA.HI R2, R3, R2, RZ, 0x2 ;  /* 0x0000000203027211 */ /* 0x000fe400078f10ff */
[----:B-1----:R-:W-:Y:S01]  /*1830*/  LOP3.LUT R3, R14, 0x1f, RZ, 0xc0, !PT ;  /* 0x0000001f0e037812 */ /* 0x002fe200078ec0ff */
[----:B------:R-:W-:Y:S03]  /*1840*/  BSSY B1, `(.L_x_2452) ;  /* 0x0000089000017945 */ /* 0x000fe60003800000 */
[----:B------:R-:W-:Y:S01]  /*1850*/  LEA.HI.SX32 R3, R2, R3, 0x1e ;  /* 0x0000000302037211 */ /* 0x000fe200078ff2ff */
[----:B------:R-:W-:-:S03]  /*1860*/  CS2R R24, SRZ ;  /* 0x0000000000187805 */ /* 0x000fc6000001ff00 */
[----:B------:R-:W-:Y:S01]  /*1870*/  MOV R2, R3 ;  /* 0x0000000300027202 */ /* 0x000fe20000000f00 */
[----:B------:R-:W-:Y:S05]  /*1880*/  @!P5 BRA `(.L_x_2453) ;  /* 0x000008400000d947 */ /* 0x000fea0003800000 */
[----:B--23--:R1:W2:Y:S04]  /*1890*/  LDL.64 R16, [R1+0x310] ;  /* 0x0003100001107983 */ /* 0x00c2a80000100a00 */
[----:B------:R1:W2:Y:S01]  /*18a0*/  LDL.64 R18, [R1+0x318] ;  /* 0x0003180001127983 */ /* 0x0002a20000100a00 */
[----:B------:R-:W-:-:S03]  /*18b0*/  ISETP.NE.U32.AND P5, PT, RZ, c[0x0][0x218], PT ;  /* 0x00008600ff007a0c */ /* 0x000fc60003fa5070 */
[----:B------:R-:W-:Y:S01]  /*18c0*/  STL [R1+0x5c4], R29 ;  /* 0x0005c41d01007387 */ /* 0x000fe20000100800 */
        /* <DEDUP_REMOVED lines=8> */
[----:B------:R-:W-:Y:S04]  /*1950*/  STL [R1+0x5ac], R7 ;  /* 0x0005ac0701007387 */ /* 0x000fe80000100800 */
[----:B------:R-:W-:Y:S04]  /*1960*/  STL [R1+0x5a8], R6 ;  /* 0x0005a80601007387 */ /* 0x000fe80000100800 */
[----:B------:R3:W-:Y:S04]  /*1970*/  STL [R1+0x5a4], R5 ;  /* 0x0005a40501007387 */ /* 0x0007e80000100800 */
[----:B------:R-:W-:Y:S04]  /*1980*/  STL [R1+0x5a0], R4 ;  /* 0x0005a00401007387 */ /* 0x000fe80000100800 */
[----:B---3--:R-:W3:Y:S04]  /*1990*/  LDL R5, [R1+0x590] ;  /* 0x0005900001057983 */ /* 0x008ee80000100800 */
[----:B--2---:R-:W2:Y:S04]  /*19a0*/  @P5 LDG.E.128 R16, [R12.64] ;  /* 0x000000040c105981 */ /* 0x004ea8000c1e1d00 */
[----:B---3--:R3:W-:Y:S04]  /*19b0*/  STL [R1+0x5c8], R5 ;  /* 0x0005c80501007387 */ /* 0x0087e80000100800 */
[----:B---3--:R-:W3:Y:S04]  /*19c0*/  LDL.LU R5, [R1] ;  /* 0x0000000001057983 */ /* 0x008ee80000300800 */
[----:B---3--:R3:W-:Y:S04]  /*19d0*/  STL [R1+0x5cc], R5 ;  /* 0x0005cc0501007387 */ /* 0x0087e80000100800 */
[----:B---3--:R-:W3:Y:S04]  /*19e0*/  LDL.LU R5, [R1+0x1e0] ;  /* 0x0001e00001057983 */ /* 0x008ee80000300800 */
        /* <DEDUP_REMOVED lines=10> */
[----:B--2---:R2:W-:Y:S04]  /*1a90*/  @P5 STL.64 [R1+0x310], R16 ;  /* 0x0003101001005387 */ /* 0x0045e80000100a00 */
[----:B------:R0:W-:Y:S01]  /*1aa0*/  @P5 STL.64 [R1+0x318], R18 ;  /* 0x0003181201005387 */ /* 0x0001e20000100a00 */
[----:B------:R-:W-:-:S02]  /*1ab0*/  LEA R12, P5, R3, c[0x0][0x188], 0x4 ;  /* 0x00006200030c7a11 */ /* 0x000fc400078a20ff */
[----:B--2---:R-:W-:Y:S02]  /*1ac0*/  MOV R16, 0x10 ;  /* 0x0000001000107802 */ /* 0x004fe40000000f00 */
[----:B------:R-:W-:-:S03]  /*1ad0*/  LEA.HI.X R13, R3, c[0x0][0x18c], RZ, 0x4, P5 ;  /* 0x00006300030d7a11 */ /* 0x000fc600028f24ff */
[CC--:B------:R-:W-:Y:S02]  /*1ae0*/  IMAD.WIDE.U32 R14, R3.reuse, R16.reuse, c[0x0][0x210] ;  /* 0x00008400030e7625 */ /* 0x0c0fe400078e0010 */
[----:B------:R2:W3:Y:S02]  /*1af0*/  LDG.E.128 R20, [R12.64] ;  /* 0x000000040c147981 */ /* 0x0004e4000c1e1d00 */
[----:B------:R-:W-:-:S06]  /*1b00*/  IMAD.WIDE.U32 R16, R3, R16, c[0x0][0x208] ;  /* 0x0000820003107625 */ /* 0x000fcc00078e0010 */
[----:B0-----:R-:W4:Y:S01]  /*1b10*/  LDG.E.128 R16, [R16.64] ;  /* 0x0000000410107981 */ /* 0x001f22000c1e1d00 */
[----:B------:R-:W-:-:S03]  /*1b20*/  ISETP.NE.AND P5, PT, R28, RZ, PT ;  /* 0x000000ff1c00720c */ /* 0x000fc60003fa5270 */
[----:B--2---:R-:W2:Y:S01]  /*1b30*/  LDG.E.128 R12, [R14.64] ;  /* 0x000000040e0c7981 */ /* 0x004ea2000c1e1d00 */
[----:B-----5:R-:W-:-:S05]  /*1b40*/  FSEL R2, R27, RZ, !P5 ;  /* 0x000000ff1b027208 */ /* 0x020fca0006800000 */
[C---:B---3--:R-:W-:Y:S02]  /*1b50*/  FADD.FTZ R20, -R2.reuse, R20 ;  /* 0x0000001402147221 */ /* 0x048fe40000010100 */
[C---:B------:R-:W-:Y:S02]  /*1b60*/  FADD.FTZ R21, -R2.reuse, R21 ;  /* 0x0000001502157221 */ /* 0x040fe40000010100 */
[C---:B------:R-:W-:Y:S02]  /*1b70*/  FADD.FTZ R22, -R2.reuse, R22 ;  /* 0x0000001602167221 */ /* 0x040fe40000010100 */
[----:B----4-:R-:W-:Y:S02]  /*1b80*/  FADD.FTZ R5, R5, R16 ;  /* 0x0000001005057221 */ /* 0x010fe40000010000 */
[----:B------:R-:W-:Y:S02]  /*1b90*/  FADD.FTZ R23, -R2, R23 ;  /* 0x0000001702177221 */ /* 0x000fe40000010100 */
[----:B------:R-:W-:Y:S01]  /*1ba0*/  FMUL.FTZ R4, R0, R20 ;  /* 0x0000001400047220 */ /* 0x000fe20000410000 */
[----:B------:R-:W2:Y:S04]  /*1bb0*/  LDL R2, [R1+0x580] ;  /* 0x0005800001027983 */ /* 0x000ea80000100800 */
[----:B------:R-:W3:Y:S04]  /*1bc0*/  LDL R20, [R1+0x598] ;  /* 0x0005980001147983 */ /* 0x000ee80000100800 */
[----:B------:R0:W-:Y:S04]  /*1bd0*/  STL [R1+0x1e0], R5 ;  /* 0x0001e00501007387 */ /* 0x0001e80000100800 */
[----:B0-----:R-:W4:Y:S04]  /*1be0*/  LDL.LU R5, [R1+0x5cc] ;  /* 0x0005cc0001057983 */ /* 0x001f280000300800 */
[----:B------:R-:W-:Y:S01]  /*1bf0*/  STL [R1+0x348], R4 ;  /* 0x0003480401007387 */ /* 0x000fe20000100800 */
[----:B----4-:R-:W-:-:S05]  /*1c00*/  FFMA.FTZ R5, R16, R4, R5 ;  /* 0x0000000410057223 */ /* 0x010fca0000010005 */
[----:B------:R0:W-:Y:S04]  /*1c10*/  STL [R1], R5 ;  /* 0x0000000501007387 */ /* 0x0001e80000100800 */
[----:B0-----:R-:W4:Y:S01]  /*1c20*/  LDL.LU R5, [R1+0x5c8] ;  /* 0x0005c80001057983 */ /* 0x001f220000300800 */
[----:B--2---:R-:W-:Y:S02]  /*1c30*/  FMUL.FTZ R2, R2, R12 ;  /* 0x0000000c02027220 */ /* 0x004fe40000410000 */
[----:B------:R-:W-:Y:S02]  /*1c40*/  FADD.FTZ R29, R29, R12 ;  /* 0x0000000c1d1d7221 */ /* 0x000fe40000010000 */
[----:B------:R-:W-:Y:S02]  /*1c50*/  FFMA.FTZ R26, R12, R4, R26 ;  /* 0x000000040c1a7223 */ /* 0x000fe4000001001a */
[----:B----4-:R-:W-:-:S02]  /*1c60*/  FFMA.FTZ R5, R5, R16, R2 ;  /* 0x0000001005057223 */ /* 0x010fc40000010002 */
[----:B------:R-:W2:Y:S04]  /*1c70*/  LDL R2, [R1+0x584] ;  /* 0x0005840001027983 */ /* 0x000ea80000100800 */
[----:B------:R-:W4:Y:S01]  /*1c80*/  LDL R16, [R1+0x594] ;  /* 0x0005940001107983 */ /* 0x000f220000100800 */
[----:B------:R-:W-:Y:S02]  /*1c90*/  FMUL.FTZ R21, R0, R21 ;  /* 0x0000001500157220 */ /* 0x000fe40000410000 */
[----:B------:R-:W-:Y:S01]  /*1ca0*/  FADD.FTZ R11, R11, R17 ;  /* 0x000000110b0b7221 */ /* 0x000fe20000010000 */
[----:B------:R0:W-:Y:S01]  /*1cb0*/  STL [R1+0xa0], R29 ;  /* 0x0000a01d01007387 */ /* 0x0001e20000100800 */
[----:B------:R-:W-:-:S03]  /*1cc0*/  FFMA.FTZ R10, R17, R21, R10 ;  /* 0x00000015110a7223 */ /* 0x000fc6000001000a */
[----:B0-----:R1:W5:Y:S04]  /*1cd0*/  LDL.LU R29, [R1+0x5c4] ;  /* 0x0005c400011d7983 */ /* 0x0013680000300800 */
[----:B------:R0:W-:Y:S04]  /*1ce0*/  STL [R1+0x140], R26 ;  /* 0x0001401a01007387 */ /* 0x0001e80000100800 */
[----:B0-----:R1:W5:Y:S04]  /*1cf0*/  LDL.LU R26, [R1+0x5c0] ;  /* 0x0005c000011a7983 */ /* 0x0013680000300800 */
[----:B------:R-:W3:Y:S04]  /*1d00*/  LDL.LU R12, [R1+0x14c] ;  /* 0x00014c00010c7983 */ /* 0x000ee80000300800 */
[----:B------:R-:W-:Y:S04]  /*1d10*/  STL [R1+0x3c0], R5 ;  /* 0x0003c00501007387 */ /* 0x000fe80000100800 */
[----:B------:R0:W-:Y:S04]  /*1d20*/  STL [R1+0x1e4], R11 ;  /* 0x0001e40b01007387 */ /* 0x0001e80000100800 */
[----:B0-----:R1:W5:Y:S04]  /*1d30*/  LDL.LU R11, [R1+0x5bc] ;  /* 0x0005bc00010b7983 */ /* 0x0013680000300800 */
[----:B------:R-:W-:Y:S04]  /*1d40*/  STL [R1+0x398], R21 ;  /* 0x0003981501007387 */ /* 0x000fe80000100800 */
[----:B------:R0:W-:Y:S04]  /*1d50*/  STL [R1+0x4], R10 ;  /* 0x0000040a01007387 */ /* 0x0001e80000100800 */
[----:B0-----:R1:W5:Y:S01]  /*1d60*/  LDL.LU R10, [R1+0x5b8] ;  /* 0x0005b800010a7983 */ /* 0x0013620000300800 */
[----:B--2---:R-:W-:-:S04]  /*1d70*/  FMUL.FTZ R2, R2, R13 ;  /* 0x0000000d02027220 */ /* 0x004fc80000410000 */
[----:B----4-:R-:W-:Y:S02]  /*1d80*/  FFMA.FTZ R16, R16, R17, R2 ;  /* 0x0000001110107223 */ /* 0x010fe40000010002 */
[----:B------:R-:W2:Y:S01]  /*1d90*/  LDL R2, [R1+0x588] ;  /* 0x0005880001027983 */ /* 0x000ea20000100800 */
[----:B------:R-:W-:Y:S02]  /*1da0*/  FADD.FTZ R9, R9, R13 ;  /* 0x0000000d09097221 */ /* 0x000fe40000010000 */
[----:B------:R-:W-:Y:S01]  /*1db0*/  FFMA.FTZ R25, R13, R21, R25 ;  /* 0x000000150d197223 */ /* 0x000fe20000010019 */
[----:B------:R-:W4:Y:S04]  /*1dc0*/  LDL.LU R17, [R1+0xac] ;  /* 0x0000ac0001117983 */ /* 0x000f280000300800 */
[----:B------:R0:W-:Y:S01]  /*1dd0*/  STL [R1+0xa4], R9 ;  /* 0x0000a40901007387 */ /* 0x0001e20000100800 */
[----:B------:R-:W-:-:S03]  /*1de0*/  FADD.FTZ R8, R8, R18 ;  /* 0x0000001208087221 */ /* 0x000fc60000010000 */
[----:B0-----:R1:W5:Y:S04]  /*1df0*/  LDL.LU R9, [R1+0x5b4] ;  /* 0x0005b40001097983 */ /* 0x0013680000300800 */
[----:B------:R-:W4:Y:S04]  /*1e00*/  LDL R13, [R1+0x59c] ;  /* 0x00059c00010d7983 */ /* 0x000f280000100800 */
[----:B------:R0:W-:Y:S02]  /*1e10*/  STL [R1+0x144], R25 ;  /* 0x0001441901007387 */ /* 0x0001e40000100800 */
[----:B0-----:R-:W-:-:S02]  /*1e20*/  FMUL.FTZ R25, R0, R22 ;  /* 0x0000001600197220 */ /* 0x001fc40000410000 */
[----:B------:R-:W4:Y:S02]  /*1e30*/  LDL.LU R22, [R1+0xc] ;  /* 0x00000c0001167983 */ /* 0x000f240000300800 */
[----:B------:R-:W-:Y:S02]  /*1e40*/  FFMA.FTZ R7, R18, R25, R7 ;  /* 0x0000001912077223 */ /* 0x000fe40000010007 */
[----:B------:R-:W-:Y:S04]  /*1e50*/  STL [R1+0x438], R16 ;  /* 0x0004381001007387 */ /* 0x000fe80000100800 */
[----:B------:R0:W-:Y:S04]  /*1e60*/  STL [R1+0x1e8], R8 ;  /* 0x0001e80801007387 */ /* 0x0001e80000100800 */
[----:B0-----:R1:W5:Y:S04]  /*1e70*/  LDL.LU R8, [R1+0x5b0] ;  /* 0x0005b00001087983 */ /* 0x0013680000300800 */
[----:B------:R-:W-:Y:S04]  /*1e80*/  STL [R1+0x370], R25 ;  /* 0x0003701901007387 */ /* 0x000fe80000100800 */
[----:B------:R0:W-:Y:S04]  /*1e90*/  STL [R1+0x8], R7 ;  /* 0x0000080701007387 */ /* 0x0001e80000100800 */
[----:B0-----:R1:W5:Y:S01]  /*1ea0*/  LDL.LU R7, [R1+0x5ac] ;  /* 0x0005ac0001077983 */ /* 0x0013620000300800 */
[----:B--2---:R-:W-:-:S04]  /*1eb0*/  FMUL.FTZ R2, R2, R14 ;  /* 0x0000000e02027220 */ /* 0x004fc80000410000 */
[----:B---3--:R-:W-:Y:S02]  /*1ec0*/  FFMA.FTZ R20, R20, R18, R2 ;  /* 0x0000001214147223 */ /* 0x008fe40000010002 */
[----:B------:R-:W2:Y:S04]  /*1ed0*/  LDL R2, [R1+0x58c] ;  /* 0x00058c0001027983 */ /* 0x000ea80000100800 */
[----:B------:R-:W3:Y:S01]  /*1ee0*/  LDL.LU R18, [R1+0x1ec] ;  /* 0x0001ec0001127983 */ /* 0x000ee20000300800 */
[----:B------:R-:W-:Y:S02]  /*1ef0*/  FADD.FTZ R6, R6, R14 ;  /* 0x0000000e06067221 */ /* 0x000fe40000010000 */
[----:B------:R-:W-:-:S03]  /*1f00*/  FFMA.FTZ R24, R14, R25, R24 ;  /* 0x000000190e187223 */ /* 0x000fc60000010018 */
[----:B------:R0:W-:Y:S01]  /*1f10*/  STL [R1+0xa8], R6 ;  /* 0x0000a80601007387 */ /* 0x0001e20000100800 */
[----:B----4-:R-:W-:-:S03]  /*1f20*/  FADD.FTZ R17, R17, R15 ;  /* 0x0000000f11117221 */ /* 0x010fc60000010000 */
[----:B0-----:R1:W5:Y:S04]  /*1f30*/  LDL.LU R6, [R1+0x5a8] ;  /* 0x0005a80001067983 */ /* 0x0013680000300800 */
[----:B------:R0:W-:Y:S04]  /*1f40*/  STL [R1+0x148], R24 ;  /* 0x0001481801007387 */ /* 0x0001e80000100800 */
[----:B------:R-:W-:Y:S01]  /*1f50*/  STL [R1+0x410], R20 ;  /* 0x0004101401007387 */ /* 0x000fe20000100800 */
[----:B0-----:R-:W-:-:S04]  /*1f60*/  FMUL.FTZ R24, R0, R23 ;  /* 0x0000001700187220 */ /* 0x001fc80000410000 */
[-C--:B------:R-:W-:Y:S01]  /*1f70*/  FFMA.FTZ R22, R19, R24.reuse, R22 ;  /* 0x0000001813167223 */ /* 0x080fe20000010016 */
[----:B------:R-:W-:Y:S01]  /*1f80*/  STL [R1+0x344], R24 ;  /* 0x0003441801007387 */ /* 0x000fe20000100800 */
[----:B------:R-:W-:Y:S02]  /*1f90*/  FFMA.FTZ R12, R15, R24, R12 ;  /* 0x000000180f0c7223 */ /* 0x000fe4000001000c */
[----:B--2---:R-:W-:Y:S02]  /*1fa0*/  FMUL.FTZ R2, R2, R15 ;  /* 0x0000000f02027220 */ /* 0x004fe40000410000 */
[----:B---3--:R-:W-:Y:S02]  /*1fb0*/  FADD.FTZ R18, R18, R19 ;  /* 0x0000001312127221 */ /* 0x008fe40000010000 */
[----:B------:R-:W-:-:S03]  /*1fc0*/  FFMA.FTZ R13, R13, R19, R2 ;  /* 0x000000130d0d7223 */ /* 0x000fc60000010002 */
[----:B------:R-:W-:Y:S04]  /*1fd0*/  STL [R1+0x1ec], R18 ;  /* 0x0001ec1201007387 */ /* 0x000fe80000100800 */
[----:B------:R-:W-:Y:S01]  /*1fe0*/  STL [R1+0xc], R22 ;  /* 0x00000c1601007387 */ /* 0x000fe20000100800 */
[----:B------:R-:W-:-:S03]  /*1ff0*/  FADD.FTZ R2, RZ, R5 ;  /* 0x00000005ff027221 */ /* 0x000fc60000010000 */
[----:B------:R-:W-:Y:S04]  /*2000*/  STL [R1+0x3e8], R13 ;  /* 0x0003e80d01007387 */ /* 0x000fe80000100800 */
[----:B------:R-:W-:Y:S04]  /*2010*/  STL [R1+0xac], R17 ;  /* 0x0000ac1101007387 */ /* 0x000fe80000100800 */
[----:B------:R0:W-:Y:S02]  /*2020*/  STL [R1+0x14c], R12 ;  /* 0x00014c0c01007387 */ /* 0x0001e40000100800 */
[----:B0-----:R-:W-:-:S02]  /*2030*/  FFMA.FTZ R12, R4, R5, RZ ;  /* 0x00000005040c7223 */ /* 0x001fc400000100ff */
[----:B------:R1:W5:Y:S04]  /*2040*/  LDL.LU R5, [R1+0x5a4] ;  /* 0x0005a40001057983 */ /* 0x0003680000300800 */
[----:B------:R1:W5:Y:S01]  /*2050*/  LDL.LU R4, [R1+0x5a0] ;  /* 0x0005a00001047983 */ /* 0x0003620000300800 */
[----:B------:R-:W-:Y:S02]  /*2060*/  FADD.FTZ R2, R2, R16 ;  /* 0x0000001002027221 */ /* 0x000fe40000010000 */
[----:B------:R-:W-:Y:S02]  /*2070*/  FFMA.FTZ R12, R21, R16, R12 ;  /* 0x00000010150c7223 */ /* 0x000fe4000001000c */
[----:B------:R-:W-:Y:S02]  /*2080*/  FADD.FTZ R2, R2, R20 ;  /* 0x0000001402027221 */ /* 0x000fe40000010000 */
[----:B------:R-:W-:-:S02]  /*2090*/  FFMA.FTZ R12, R25, R20, R12 ;  /* 0x00000014190c7223 */ /* 0x000fc4000001000c */
[----:B------:R-:W-:Y:S01]  /*20a0*/  FADD.FTZ R25, R2, R13 ;  /* 0x0000000d02197221 */ /* 0x000fe20000010000 */
[----:B------:R-:W-:Y:S01]  /*20b0*/  IADD3 R2, R3, 0x20, RZ ;  /* 0x0000002003027810 */ /* 0x000fe20007ffe0ff */
[----:B------:R-:W-:Y:S02]  /*20c0*/  FFMA.FTZ R24, R24, R13, R12 ;  /* 0x0000000d18187223 */ /* 0x000fe4000001000c */
.L_x_2453:
[----:B-123--:R-:W-:Y:S05]  /*20d0*/  BSYNC B1 ;  /* 0x0000000000017941 */ /* 0x00efea0003800000 */
.L_x_2452:
[----:B-----5:R-:W-:Y:S01]  /*20e0*/  ISETP.GE.U32.AND P5, PT, R26, 0x40, PT ;  /* 0x000000401a00780c */ /* 0x020fe20003fa6070 */
[----:B------:R-:W-:-:S12]  /*20f0*/  BSSY B1, `(.L_x_2454) ;  /* 0x0000088000017945 */ /* 0x000fd80003800000 */
[----:B------:R-:W-:Y:S05]  /*2100*/  @!P5 BRA `(.L_x_2455) ;  /* 0x000008600000d947 */ /* 0x000fea0003800000 */
[----:B------:R1:W2:Y:S04]  /*2110*/  LDL.64 R16, [R1+0x300] ;  /* 0x0003000001107983 */ /* 0x0002a80000100a00 */
[----:B------:R1:W2:Y:S01]  /*2120*/  LDL.64 R18, [R1+0x308] ;  /* 0x0003080001127983 */ /* 0x0002a20000100a00 */
[----:B------:R-:W-:-:S03]  /*2130*/  ISETP.NE.U32.AND P5, PT, RZ, c[0x0][0x218], PT ;  /* 0x00008600ff007a0c */ /* 0x000fc60003fa5070 */
[----:B------:R3:W-:Y:S01]  /*2140*/  STL [R1+0x5d0], R25 ;  /* 0x0005d01901007387 */ /* 0x0007e20000100800 */
        /* <DEDUP_REMOVED lines=15> */
[----:B--2---:R-:W2:Y:S04]  /*2240*/  @P5 LDG.E.128 R16, [R12.64] ;  /* 0x000000040c105981 */ /* 0x004ea8000c1e1d00 */
[----:B--2---:R2:W-:Y:S04]  /*2250*/  @P5 STL.64 [R1+0x300], R16 ;  /* 0x0003001001005387 */ /* 0x0045e80000100a00 */
[----:B------:R4:W-:Y:S01]  /*2260*/  @P5 STL.64 [R1+0x308], R18 ;  /* 0x0003081201005387 */ /* 0x0009e20000100a00 */
[----:B------:R-:W-:-:S03]  /*2270*/  LEA R12, P5, R2, c[0x0][0x188], 0x4 ;  /* 0x00006200020c7a11 */ /* 0x000fc600078a20ff */
[----:B---3--:R-:W3:Y:S01]  /*2280*/  LDL.LU R25, [R1+0x1d0] ;  /* 0x0001d00001197983 */ /* 0x008ee20000300800 */
[----:B------:R-:W-:Y:S02]  /*2290*/  LEA.HI.X R13, R2, c[0x0][0x18c], RZ, 0x4, P5 ;  /* 0x00006300020d7a11 */ /* 0x000fe400028f24ff */
[----:B------:R-:W-:Y:S01]  /*22a0*/  ISETP.NE.AND P5, PT, R28, RZ, PT ;  /* 0x000000ff1c00720c */ /* 0x000fe20003fa5270 */
[----:B--2---:R-:W-:Y:S01]  /*22b0*/  HFMA2.MMA R16, -RZ, RZ, 0, 9.5367431640625e-07 ;  /* 0x00000010ff107435 */ /* 0x004fe200000001ff */
[----:B------:R-:W2:Y:S04]  /*22c0*/  LDL.LU R24, [R1+0x270] ;  /* 0x0002700001187983 */ /* 0x000ea80000300800 */
[----:B------:R0:W2:Y:S01]  /*22d0*/  LDG.E.128 R20, [R12.64] ;  /* 0x000000040c147981 */ /* 0x0000a2000c1e1d00 */
[----:B------:R-:W-:-:S03]  /*22e0*/  FSEL R28, R27, RZ, !P5 ;  /* 0x000000ff1b1c7208 */ /* 0x000fc60006800000 */
[----:B------:R-:W3:Y:S01]  /*22f0*/  LDL R4, [R1+0x570] ;  /* 0x0005700001047983 */ /* 0x000ee20000100800 */
[----:B------:R-:W-:-:S03]  /*2300*/  IMAD.WIDE.U32 R14, R2, R16, c[0x0][0x210] ;  /* 0x00008400020e7625 */ /* 0x000fc600078e0010 */
[----:B------:R-:W3:Y:S01]  /*2310*/  LDL.LU R29, [R1+0x90] ;  /* 0x00009000011d7983 */ /* 0x000ee20000300800 */
[----:B------:R-:W-:-:S03]  /*2320*/  IMAD.WIDE.U32 R16, R2, R16, c[0x0][0x208] ;  /* 0x0000820002107625 */ /* 0x000fc600078e0010 */
[----:B------:R-:W3:Y:S04]  /*2330*/  LDL.LU R26, [R1+0x130] ;  /* 0x00013000011a7983 */ /* 0x000ee80000300800 */
[----:B------:R-:W3:Y:S04]  /*2340*/  LDL.LU R11, [R1+0x1d4] ;  /* 0x0001d400010b7983 */ /* 0x000ee80000300800 */
[----:B------:R-:W3:Y:S04]  /*2350*/  LDL.LU R10, [R1+0x274] ;  /* 0x00027400010a7983 */ /* 0x000ee80000300800 */
[----:B------:R-:W3:Y:S04]  /*2360*/  LDL.LU R9, [R1+0x94] ;  /* 0x0000940001097983 */ /* 0x000ee80000300800 */
[----:B------:R-:W3:Y:S04]  /*2370*/  LDL.LU R8, [R1+0x134] ;  /* 0x0001340001087983 */ /* 0x000ee80000300800 */
[----:B------:R-:W3:Y:S04]  /*2380*/  LDL.LU R7, [R1+0x1d8] ;  /* 0x0001d80001077983 */ /* 0x000ee80000300800 */
[----:B----4-:R-:W3:Y:S04]  /*2390*/  LDG.E.128 R16, [R16.64] ;  /* 0x0000000410107981 */ /* 0x010ee8000c1e1d00 */
[----:B------:R-:W4:Y:S04]  /*23a0*/  LDL.LU R6, [R1+0x278] ;  /* 0x0002780001067983 */ /* 0x000f280000300800 */
[----:B------:R-:W4:Y:S04]  /*23b0*/  LDL.LU R5, [R1+0x98] ;  /* 0x0000980001057983 */ /* 0x000f280000300800 */
[----:B0-----:R-:W4:Y:S01]  /*23c0*/  LDG.E.128 R12, [R14.64] ;  /* 0x000000040e0c7981 */ /* 0x001f22000c1e1d00 */
[----:B--2---:R-:W-:-:S02]  /*23d0*/  FADD.FTZ R20, -R28, R20 ;  /* 0x000000141c147221 */ /* 0x004fc40000010100 */
[C---:B------:R-:W-:Y:S02]  /*23e0*/  FADD.FTZ R21, -R28.reuse, R21 ;  /* 0x000000151c157221 */ /* 0x040fe40000010100 */
[C---:B------:R-:W-:Y:S02]  /*23f0*/  FADD.FTZ R22, -R28.reuse, R22 ;  /* 0x000000161c167221 */ /* 0x040fe40000010100 */
[----:B------:R-:W-:Y:S02]  /*2400*/  FADD.FTZ R23, -R28, R23 ;  /* 0x000000171c177221 */ /* 0x000fe40000010100 */
[----:B------:R-:W2:Y:S01]  /*2410*/  LDL.LU R28, [R1+0x138] ;  /* 0x00013800011c7983 */ /* 0x000ea20000300800 */
[----:B------:R-:W-:-:S03]  /*2420*/  FMUL.FTZ R3, R0, R20 ;  /* 0x0000001400037220 */ /* 0x000fc60000410000 */
[----:B------:R-:W2:Y:S01]  /*2430*/  LDL R20, [R1+0x560] ;  /* 0x0005600001147983 */ /* 0x000ea20000100800 */
[----:B---3--:R-:W-:Y:S02]  /*2440*/  FADD.FTZ R25, R25, R16 ;  /* 0x0000001019197221 */ /* 0x008fe40000010000 */
[----:B------:R-:W-:-:S03]  /*2450*/  FFMA.FTZ R24, R16, R3, R24 ;  /* 0x0000000310187223 */ /* 0x000fc60000010018 */
[----:B------:R0:W-:Y:S01]  /*2460*/  STL [R1+0x1d0], R25 ;  /* 0x0001d01901007387 */ /* 0x0001e20000100800 */
[----:B----4-:R-:W-:-:S03]  /*2470*/  FADD.FTZ R29, R29, R12 ;  /* 0x0000000c1d1d7221 */ /* 0x010fc60000010000 */
[----:B0-----:R-:W3:Y:S01]  /*2480*/  LDL.LU R25, [R1+0x5d0] ;  /* 0x0005d00001197983 */ /* 0x001ee20000300800 */
[----:B------:R-:W-:-:S03]  /*2490*/  FFMA.FTZ R26, R12, R3, R26 ;  /* 0x000000030c1a7223 */ /* 0x000fc6000001001a */
[----:B------:R-:W-:Y:S04]  /*24a0*/  STL [R1+0x3bc], R3 ;  /* 0x0003bc0301007387 */ /* 0x000fe80000100800 */
[----:B------:R0:W-:Y:S04]  /*24b0*/  STL [R1+0x270], R24 ;  /* 0x0002701801007387 */ /* 0x0001e80000100800 */
[----:B0-----:R-:W4:Y:S01]  /*24c0*/  LDL.LU R24, [R1+0x5cc] ;  /* 0x0005cc0001187983 */ /* 0x001f220000300800 */
[----:B--2---:R-:W-:-:S04]  /*24d0*/  FMUL.FTZ R20, R20, R12 ;  /* 0x0000000c14147220 */ /* 0x004fc80000410000 */
[----:B------:R-:W-:Y:S02]  /*24e0*/  FFMA.FTZ R4, R4, R16, R20 ;  /* 0x0000001004047223 */ /* 0x000fe40000010014 */
[----:B------:R-:W2:Y:S04]  /*24f0*/  LDL R16, [R1+0x574] ;  /* 0x0005740001107983 */ /* 0x000ea80000100800 */
[----:B------:R-:W2:Y:S04]  /*2500*/  LDL R20, [R1+0x578] ;  /* 0x0005780001147983 */ /* 0x000ea80000100800 */
[----:B------:R0:W-:Y:S04]  /*2510*/  STL [R1+0x90], R29 ;  /* 0x0000901d01007387 */ /* 0x0001e80000100800 */
[----:B0-----:R1:W5:Y:S04]  /*2520*/  LDL.LU R29, [R1+0x5c8] ;  /* 0x0005c800011d7983 */ /* 0x0013680000300800 */
[----:B------:R0:W-:Y:S04]  /*2530*/  STL [R1+0x130], R26 ;  /* 0x0001301a01007387 */ /* 0x0001e80000100800 */
[----:B0-----:R1:W5:Y:S04]  /*2540*/  LDL.LU R26, [R1+0x5c4] ;  /* 0x0005c400011a7983 */ /* 0x0013680000300800 */
[----:B------:R-:W2:Y:S01]  /*2550*/  LDL R12, [R1+0x564] ;  /* 0x00056400010c7983 */ /* 0x000ea20000100800 */
[----:B------:R-:W-:-:S02]  /*2560*/  FMUL.FTZ R21, R0, R21 ;  /* 0x0000001500157220 */ /* 0x000fc40000410000 */
[----:B------:R-:W-:Y:S01]  /*2570*/  FADD.FTZ R11, R11, R17 ;  /* 0x000000110b0b7221 */ /* 0x000fe20000010000 */
[----:B------:R-:W-:Y:S01]  /*2580*/  STL [R1+0x45c], R4 ;  /* 0x00045c0401007387 */ /* 0x000fe20000100800 */
[----:B------:R-:W-:-:S03]  /*2590*/  FFMA.FTZ R10, R17, R21, R10 ;  /* 0x00000015110a7223 */ /* 0x000fc6000001000a */
[----:B------:R0:W-:Y:S04]  /*25a0*/  STL [R1+0x1d4], R11 ;  /* 0x0001d40b01007387 */ /* 0x0001e80000100800 */
[----:B0-----:R1:W5:Y:S04]  /*25b0*/  LDL.LU R11, [R1+0x5c0] ;  /* 0x0005c000010b7983 */ /* 0x0013680000300800 */
[----:B------:R-:W-:Y:S04]  /*25c0*/  STL [R1+0x394], R21 ;  /* 0x0003941501007387 */ /* 0x000fe80000100800 */
[----:B------:R0:W-:Y:S04]  /*25d0*/  STL [R1+0x274], R10 ;  /* 0x0002740a01007387 */ /* 0x0001e80000100800 */
[----:B0-----:R1:W5:Y:S01]  /*25e0*/  LDL.LU R10, [R1+0x5bc] ;  /* 0x0005bc00010a7983 */ /* 0x0013620000300800 */
[----:B--2---:R-:W-:-:S04]  /*25f0*/  FMUL.FTZ R12, R12, R13 ;  /* 0x0000000d0c0c7220 */ /* 0x004fc80000410000 */
[----:B------:R-:W-:Y:S02]  /*2600*/  FFMA.FTZ R16, R16, R17, R12 ;  /* 0x0000001110107223 */ /* 0x000fe4000001000c */
[----:B------:R-:W2:Y:S01]  /*2610*/  LDL R12, [R1+0x568] ;  /* 0x00056800010c7983 */ /* 0x000ea20000100800 */
[----:B------:R-:W-:Y:S02]  /*2620*/  FADD.FTZ R9, R9, R13 ;  /* 0x0000000d09097221 */ /* 0x000fe40000010000 */
[----:B------:R-:W-:Y:S01]  /*2630*/  FFMA.FTZ R8, R13, R21, R8 ;  /* 0x000000150d087223 */ /* 0x000fe20000010008 */
[----:B------:R-:W3:Y:S01]  /*2640*/  LDL.LU R17, [R1+0x13c] ;  /* 0x00013c0001117983 */ /* 0x000ee20000300800 */
[----:B------:R-:W-:Y:S02]  /*2650*/  FMUL.FTZ R22, R0, R22 ;  /* 0x0000001600167220 */ /* 0x000fe40000410000 */
[----:B------:R-:W-:Y:S01]  /*2660*/  FADD.FTZ R7, R7, R18 ;  /* 0x0000001207077221 */ /* 0x000fe20000010000 */
[----:B------:R0:W-:Y:S01]  /*2670*/  STL [R1+0x94], R9 ;  /* 0x0000940901007387 */ /* 0x0001e20000100800 */
[----:B------:R-:W-:-:S02]  /*2680*/  FFMA.FTZ R6, R18, R22, R6 ;  /* 0x0000001612067223 */ /* 0x000fc40000010006 */
[----:B------:R-:W-:Y:S01]  /*2690*/  FADD.FTZ R5, R5, R14 ;  /* 0x0000000e05057221 */ /* 0x000fe20000010000 */
[----:B0-----:R1:W5:Y:S04]  /*26a0*/  LDL.LU R9, [R1+0x5b8] ;  /* 0x0005b80001097983 */ /* 0x0013680000300800 */
[----:B------:R0:W-:Y:S01]  /*26b0*/  STL [R1+0x134], R8 ;  /* 0x0001340801007387 */ /* 0x0001e20000100800 */
[----:B------:R-:W-:-:S03]  /*26c0*/  FFMA.FTZ R28, R14, R22, R28 ;  /* 0x000000160e1c7223 */ /* 0x000fc6000001001c */
        /* <DEDUP_REMOVED lines=9> */
[----:B------:R-:W-:Y:S02]  /*2760*/  FFMA.FTZ R20, R20, R18, R12 ;  /* 0x0000001214147223 */ /* 0x000fe4000001000c */
[----:B------:R-:W2:Y:S04]  /*2770*/  LDL R12, [R1+0x56c] ;  /* 0x00056c00010c7983 */ /* 0x000ea80000100800 */
[----:B------:R-:W4:Y:S04]  /*2780*/  LDL R18, [R1+0x57c] ;  /* 0x00057c0001127983 */ /* 0x000f280000100800 */
[----:B------:R0:W-:Y:S04]  /*2790*/  STL [R1+0x98], R5 ;  /* 0x0000980501007387 */ /* 0x0001e80000100800 */
[----:B0-----:R1:W5:Y:S04]  /*27a0*/  LDL.LU R5, [R1+0x5a8] ;  /* 0x0005a80001057983 */ /* 0x0013680000300800 */
[----:B------:R-:W4:Y:S04]  /*27b0*/  LDL.LU R14, [R1+0x27c] ;  /* 0x00027c00010e7983 */ /* 0x000f280000300800 */
[----:B------:R0:W-:Y:S02]  /*27c0*/  STL [R1+0x138], R28 ;  /* 0x0001381c01007387 */ /* 0x0001e40000100800 */
[----:B0-----:R-:W-:-:S02]  /*27d0*/  FMUL.FTZ R28, R0, R23 ;  /* 0x00000017001c7220 */ /* 0x001fc40000410000 */
[----:B------:R-:W4:Y:S01]  /*27e0*/  LDL.LU R23, [R1+0x1dc] ;  /* 0x0001dc0001177983 */ /* 0x000f220000300800 */
[----:B---3--:R-:W-:-:S03]  /*27f0*/  FADD.FTZ R13, R13, R15 ;  /* 0x0000000f0d0d7221 */ /* 0x008fc60000010000 */
[----:B------:R-:W-:Y:S01]  /*2800*/  STL [R1+0x40c], R20 ;  /* 0x00040c1401007387 */ /* 0x000fe20000100800 */
[----:B------:R-:W-:-:S03]  /*2810*/  FFMA.FTZ R17, R15, R28, R17 ;  /* 0x0000001c0f117223 */ /* 0x000fc60000010011 */
[----:B------:R-:W-:Y:S01]  /*2820*/  STL [R1+0x340], R28 ;  /* 0x0003401c01007387 */ /* 0x000fe20000100800 */
[----:B--2---:R-:W-:Y:S02]  /*2830*/  FMUL.FTZ R12, R12, R15 ;  /* 0x0000000f0c0c7220 */ /* 0x004fe40000410000 */
[----:B----4-:R-:W-:-:S05]  /*2840*/  FFMA.FTZ R14, R19, R28, R14 ;  /* 0x0000001c130e7223 */ /* 0x010fca000001000e */
[----:B------:R0:W-:Y:S01]  /*2850*/  STL [R1+0x27c], R14 ;  /* 0x00027c0e01007387 */ /* 0x0001e20000100800 */
[----:B------:R-:W-:Y:S02]  /*2860*/  FADD.FTZ R23, R23, R19 ;  /* 0x0000001317177221 */ /* 0x000fe40000010000 */
[----:B0-----:R-:W-:-:S03]  /*2870*/  FFMA.FTZ R14, R18, R19, R12 ;  /* 0x00000013120e7223 */ /* 0x001fc6000001000c */
[----:B------:R-:W-:Y:S01]  /*2880*/  STL [R1+0x1dc], R23 ;  /* 0x0001dc1701007387 */ /* 0x000fe20000100800 */
[----:B------:R-:W-:-:S03]  /*2890*/  FFMA.FTZ R12, R3, R4, R24 ;  /* 0x00000004030c7223 */ /* 0x000fc60000010018 */
[----:B------:R0:W-:Y:S04]  /*28a0*/  STL [R1+0x9c], R13 ;  /* 0x00009c0d01007387 */ /* 0x0001e80000100800 */
[----:B------:R1:W-:Y:S04]  /*28b0*/  STL [R1+0x3e4], R14 ;  /* 0x0003e40e01007387 */ /* 0x0003e80000100800 */
[----:B------:R1:W-:Y:S01]  /*28c0*/  STL [R1+0x13c], R17 ;  /* 0x00013c1101007387 */ /* 0x0003e20000100800 */
[----:B0-----:R-:W-:-:S03]  /*28d0*/  FADD.FTZ R13, R25, R4 ;  /* 0x00000004190d7221 */ /* 0x001fc60000010000 */
[----:B------:R1:W5:Y:S04]  /*28e0*/  LDL.LU R4, [R1+0x5a4] ;  /* 0x0005a40001047983 */ /* 0x0003680000300800 */
[----:B------:R1:W5:Y:S01]  /*28f0*/  LDL.LU R3, [R1+0x5a0] ;  /* 0x0005a00001037983 */ /* 0x0003620000300800 */
[----:B------:R-:W-:Y:S02]  /*2900*/  FADD.FTZ R13, R13, R16 ;  /* 0x000000100d0d7221 */ /* 0x000fe40000010000 */
[----:B------:R-:W-:Y:S02]  /*2910*/  FFMA.FTZ R12, R21, R16, R12 ;  /* 0x00000010150c7223 */ /* 0x000fe4000001000c */
[----:B------:R-:W-:Y:S02]  /*2920*/  FADD.FTZ R13, R13, R20 ;  /* 0x000000140d0d7221 */ /* 0x000fe40000010000 */
[----:B------:R-:W-:Y:S01]  /*2930*/  FFMA.FTZ R12, R22, R20, R12 ;  /* 0x00000014160c7223 */ /* 0x000fe2000001000c */
[----:B------:R-:W-:Y:S01]  /*2940*/  IADD3 R2, R2, 0x20, RZ ;  /* 0x0000002002027810 */ /* 0x000fe20007ffe0ff */
[----:B------:R-:W-:-:S02]  /*2950*/  FADD.FTZ R25, R13, R14 ;  /* 0x0000000e0d197221 */ /* 0x000fc40000010000 */
[----:B------:R-:W-:Y:S02]  /*2960*/  FFMA.FTZ R24, R28, R14, R12 ;  /* 0x0000000e1c187223 */ /* 0x000fe4000001000c */
.L_x_2455:
[----:B-1----:R-:W-:Y:S05]  /*2970*/  BSYNC B1 ;  /* 0x0000000000017941 */ /* 0x002fea0003800000 */
.L_x_2454:
[----:B-----5:R-:W-:Y:S01]  /*2980*/  ISETP.GE.U32.AND P5, PT, R26, 0x60, PT ;  /* 0x000000601a00780c */ /* 0x020fe20003fa6070 */
[----:B------:R-:W-:-:S12]  /*2990*/  BSSY B1, `(.L_x_2456) ;  /* 0x0000089000017945 */ /* 0x000fd80003800000 */
[----:B------:R-:W-:Y:S05]  /*29a0*/  @!P5 BRA `(.L_x_2457) ;  /* 0x000008700000d947 */ /* 0x000fea0003800000 */
[----:B------:R1:W2:Y:S04]  /*29b0*/  LDL.64 R16, [R1+0x2f0] ;  /* 0x0002f00001107983 */ /* 0x0002a80000100a00 */
[----:B------:R1:W2:Y:S01]  /*29c0*/  LDL.64 R18, [R1+0x2f8] ;  /* 0x0002f80001127983 */ /* 0x0002a20000100a00 */
[----:B------:R-:W-:Y:S01]  /*29d0*/  ISETP.NE.U32.AND P5, PT, RZ, c[0x0][0x218], PT ;  /* 0x00008600ff007a0c */ /* 0x000fe20003fa5070 */
[----:B------:R-:W3:Y:S02]  /*29e0*/  LDC.U8 R14, c[0x0][0x1f0] ;  /* 0x00007c00ff0e7b82 */ /* 0x000ee40000000000 */
        /* <DEDUP_REMOVED lines=20> */
[----:B----4-:R-:W4:Y:S01]  /*2b30*/  LDL.LU R25, [R1+0x1c0] ;  /* 0x0001c00001197983 */ /* 0x010f220000300800 */
[----:B------:R-:W-:Y:S02]  /*2b40*/  LEA.HI.X R13, R2, c[0x0][0x18c], RZ, 0x4, P5 ;  /* 0x00006300020d7a11 */ /* 0x000fe400028f24ff */
[----:B---3--:R-:W-:Y:S01]  /*2b50*/  ISETP.NE.AND P5, PT, R14, RZ, PT ;  /* 0x000000ff0e00720c */ /* 0x008fe20003fa5270 */
[----:B--2---:R-:W-:Y:S01]  /*2b60*/  HFMA2.MMA R16, -RZ, RZ, 0, 9.5367431640625e-07 ;  /* 0x00000010ff107435 */ /* 0x004fe200000001ff */
[----:B------:R-:W2:Y:S04]  /*2b70*/  LDL.LU R24, [R1+0x260] ;  /* 0x0002600001187983 */ /* 0x000ea80000300800 */
[----:B------:R3:W2:Y:S01]  /*2b80*/  LDG.E.128 R20, [R12.64] ;  /* 0x000000040c147981 */ /* 0x0006a2000c1e1d00 */
[----:B------:R-:W-:-:S03]  /*2b90*/  FSEL R28, R27, RZ, !P5 ;  /* 0x000000ff1b1c7208 */ /* 0x000fc60006800000 */
[----:B------:R-:W4:Y:S01]  /*2ba0*/  LDL R4, [R1+0x550] ;  /* 0x0005500001047983 */ /* 0x000f220000100800 */
[----:B------:R-:W-:-:S03]  /*2bb0*/  IMAD.WIDE.U32 R14, R2, R16, c[0x0][0x210] ;  /* 0x00008400020e7625 */ /* 0x000fc600078e0010 */
[----:B------:R-:W4:Y:S01]  /*2bc0*/  LDL.LU R29, [R1+0x80] ;  /* 0x00008000011d7983 */ /* 0x000f220000300800 */
[----:B------:R-:W-:-:S03]  /*2bd0*/  IMAD.WIDE.U32 R16, R2, R16, c[0x0][0x208] ;  /* 0x0000820002107625 */ /* 0x000fc600078e0010 */
[----:B------:R-:W4:Y:S04]  /*2be0*/  LDL.LU R26, [R1+0x120] ;  /* 0x00012000011a7983 */ /* 0x000f280000300800 */
[----:B------:R-:W4:Y:S04]  /*2bf0*/  LDL.LU R11, [R1+0x1c4] ;  /* 0x0001c400010b7983 */ /* 0x000f280000300800 */
[----:B------:R-:W4:Y:S04]  /*2c00*/  LDL.LU R10, [R1+0x264] ;  /* 0x00026400010a7983 */ /* 0x000f280000300800 */
[----:B------:R-:W4:Y:S04]  /*2c10*/  LDL.LU R9, [R1+0x84] ;  /* 0x0000840001097983 */ /* 0x000f280000300800 */
[----:B------:R-:W4:Y:S04]  /*2c20*/  LDL.LU R8, [R1+0x124] ;  /* 0x0001240001087983 */ /* 0x000f280000300800 */
[----:B------:R-:W4:Y:S04]  /*2c30*/  LDL.LU R7, [R1+0x1c8] ;  /* 0x0001c80001077983 */ /* 0x000f280000300800 */
[----:B0-----:R-:W4:Y:S04]  /*2c40*/  LDG.E.128 R16, [R16.64] ;  /* 0x0000000410107981 */ /* 0x001f28000c1e1d00 */
[----:B------:R-:W4:Y:S04]  /*2c50*/  LDL.LU R6, [R1+0x268] ;  /* 0x0002680001067983 */ /* 0x000f280000300800 */
[----:B------:R-:W4:Y:S04]  /*2c60*/  LDL.LU R5, [R1+0x88] ;  /* 0x0000880001057983 */ /* 0x000f280000300800 */
[----:B---3--:R-:W3:Y:S01]  /*2c70*/  LDG.E.128 R12, [R14.64] ;  /* 0x000000040e0c7981 */ /* 0x008ee2000c1e1d00 */
[----:B--2---:R-:W-:-:S02]  /*2c80*/  FADD.FTZ R20, -R28, R20 ;  /* 0x000000141c147221 */ /* 0x004fc40000010100 */
[C---:B------:R-:W-:Y:S02]  /*2c90*/  FADD.FTZ R21, -R28.reuse, R21 ;  /* 0x000000151c157221 */ /* 0x040fe40000010100 */
[C---:B------:R-:W-:Y:S02]  /*2ca0*/  FADD.FTZ R22, -R28.reuse, R22 ;  /* 0x000000161c167221 */ /* 0x040fe40000010100 */
[----:B------:R-:W-:Y:S02]  /*2cb0*/  FADD.FTZ R23, -R28, R23 ;  /* 0x000000171c177221 */ /* 0x000fe40000010100 */
[----:B------:R-:W2:Y:S01]  /*2cc0*/  LDL.LU R28, [R1+0x128] ;  /* 0x00012800011c7983 */ /* 0x000ea20000300800 */
[----:B------:R-:W-:-:S03]  /*2cd0*/  FMUL.FTZ R3, R0, R20 ;  /* 0x0000001400037220 */ /* 0x000fc60000410000 */
[----:B------:R-:W2:Y:S01]  /*2ce0*/  LDL R20, [R1+0x540] ;  /* 0x0005400001147983 */ /* 0x000ea20000100800 */
[----:B----4-:R-:W-:Y:S02]  /*2cf0*/  FADD.FTZ R25, R25, R16 ;  /* 0x0000001019197221 */ /* 0x010fe40000010000 */
[----:B------:R-:W-:-:S03]  /*2d00*/  FFMA.FTZ R24, R16, R3, R24 ;  /* 0x0000000310187223 */ /* 0x000fc60000010018 */
[----:B------:R0:W-:Y:S01]  /*2d10*/  STL [R1+0x1c0], R25 ;  /* 0x0001c01901007387 */ /* 0x0001e20000100800 */
[----:B---3--:R-:W-:-:S03]  /*2d20*/  FADD.FTZ R29, R29, R12 ;  /* 0x0000000c1d1d7221 */ /* 0x008fc60000010000 */
        /* <DEDUP_REMOVED lines=79> */
.L_x_2457:
[----:B-1----:R-:W-:Y:S05]  /*3220*/  BSYNC B1 ;  /* 0x0000000000017941 */ /* 0x002fea0003800000 */
.L_x_2456:
        /* <DEDUP_REMOVED lines=138> */
.L_x_2459:
[----:B-1----:R-:W-:Y:S05]  /*3ad0*/  BSYNC B1 ;  /* 0x0000000000017941 */ /* 0x002fea0003800000 */
.L_x_2458:
[----:B------:R-:W-:Y:S01]  /*3ae0*/  BSSY B1, `(.L_x_2460) ;  /* 0x0000089000017945 */ /* 0x000fe20003800000 */
        /* <DEDUP_REMOVED lines=8> */
[----:B-----5:R-:W-:Y:S04]  /*3b70*/  STL [R1+0x5c8], R29 ;  /* 0x0005c81d01007387 */ /* 0x020fe80000100800 */
        /* <DEDUP_REMOVED lines=127> */
.L_x_2461:
[----:B-1----:R-:W-:Y:S05]  /*4370*/  BSYNC B1 ;  /* 0x0000000000017941 */ /* 0x002fea0003800000 */
.L_x_2460:
        /* <DEDUP_REMOVED lines=137> */
.L_x_2463:
[----:B-1----:R-:W-:Y:S05]  /*4c10*/  BSYNC B1 ;  /* 0x0000000000017941 */ /* 0x002fea0003800000 */
.L_x_2462:
        /* <DEDUP_REMOVED lines=137> */
.L_x_2465:
[----:B-1----:R-:W-:Y:S05]  /*54b0*/  BSYNC B1 ;  /* 0x0000000000017941 */ /* 0x002fea0003800000 */
.L_x_2464:
        /* <DEDUP_REMOVED lines=137> */
.L_x_2467:
[----:B-1----:R-:W-:Y:S05]  /*5d50*/  BSYNC B1 ;  /* 0x0000000000017941 */ /* 0x002fea0003800000 */
.L_x_2466:
        /* <DEDUP_REMOVED lines=137> */
.L_x_2469:
[----:B-1----:R-:W-:Y:S05]  /*65f0*/  BSYNC B1 ;  /* 0x0000000000017941 */ /* 0x002fea0003800000 */
.L_x_2468:
        /* <DEDUP_REMOVED lines=9> */
[----:B------:R0:W-:Y:S04]  /*6690*/  STL [R1+0x5c8], R29 ;  /* 0x0005c81d01007387 */ /* 0x0001e80000100800 */
[----:B------:R-:W-:Y:S04]  /*66a0*/  STL [R1+0x5c4], R26 ;  /* 0x0005c41a01007387 */ /* 0x000fe80000100800 */
[----:B------:R-:W-:Y:S02]  /*66b0*/  STL [R1+0x5c0], R11 ;  /* 0x0005c00b01007387 */ /* 0x000fe40000100800 */
[----:B------:R-:W-:-:S02]  /*66c0*/  @P5 LEA R12, P6, R2, c[0x0][0x218], 0x4 ;  /* 0x00008600020c5a11 */ /* 0x000fc400078c20ff */
[----:B------:R-:W-:Y:S02]  /*66d0*/  STL [R1+0x5bc], R10 ;  /* 0x0005bc0a01007387 */ /* 0x000fe40000100800 */
[----:B------:R-:W-:Y:S02]  /*66e0*/  @P5 LEA.HI.X R13, R2, c[0x0][0x21c], RZ, 0x4, P6 ;  /* 0x00008700020d5a11 */ /* 0x000fe400030f24ff */
[----:B------:R-:W-:Y:S04]  /*66f0*/  STL [R1+0x5b8], R9 ;  /* 0x0005b80901007387 */ /* 0x000fe80000100800 */
[----:B------:R-:W-:Y:S04]  /*6700*/  STL [R1+0x5b4], R8 ;  /* 0x0005b40801007387 */ /* 0x000fe80000100800 */
[----:B------:R-:W-:Y:S04]  /*6710*/  STL [R1+0x5b0], R7 ;  /* 0x0005b00701007387 */ /* 0x000fe80000100800 */
[----:B------:R-:W-:Y:S04]  /*6720*/  STL [R1+0x5ac], R6 ;  /* 0x0005ac0601007387 */ /* 0x000fe80000100800 */
[----:B------:R-:W-:Y:S04]  /*6730*/  STL [R1+0x5a8], R5 ;  /* 0x0005a80501007387 */ /* 0x000fe80000100800 */
[----:B------:R0:W-:Y:S04]  /*6740*/  STL [R1+0x5a4], R4 ;  /* 0x0005a40401007387 */ /* 0x0001e80000100800 */
[----:B------:R-:W-:Y:S04]  /*6750*/  STL [R1+0x5a0], R3 ;  /* 0x0005a00301007387 */ /* 0x000fe80000100800 */
[----:B--2---:R-:W2:Y:S04]  /*6760*/  @P5 LDG.E.128 R16, [R12.64] ;  /* 0x000000040c105981 */ /* 0x004ea8000c1e1d00 */
[----:B--2---:R2:W-:Y:S04]  /*6770*/  @P5 STL.64 [R1+0x280], R16 ;  /* 0x0002801001005387 */ /* 0x0045e80000100a00 */
[----:B------:R1:W-:Y:S01]  /*6780*/  @P5 STL.64 [R1+0x288], R18 ;  /* 0x0002881201005387 */ /* 0x0003e20000100a00 */
[----:B---3--:R-:W-:-:S03]  /*6790*/  ISETP.NE.AND P5, PT, R14, RZ, PT ;  /* 0x000000ff0e00720c */ /* 0x008fc60003fa5270 */
[----:B----4-:R-:W3:Y:S01]  /*67a0*/  LDL.LU R24, [R1+0x150] ;  /* 0x0001500001187983 */ /* 0x010ee20000300800 */
[----:B------:R-:W-:Y:S02]  /*67b0*/  FSEL R27, R27, RZ, !P5 ;  /* 0x000000ff1b1b7208 */ /* 0x000fe40006800000 */
[C---:B------:R-:W-:Y:S01]  /*67c0*/  LEA R12, P5, R2.reuse, c[0x0][0x188], 0x4 ;  /* 0x00006200020c7a11 */ /* 0x040fe200078a20ff */
[----:B------:R-:W-:Y:S01]  /*67d0*/  HFMA2.MMA R14, -RZ, RZ, 0, 9.5367431640625e-07 ;  /* 0x00000010ff0e7435 */ /* 0x000fe200000001ff */
[----:B0-----:R-:W4:Y:S02]  /*67e0*/  LDL.LU R29, [R1+0x1f0] ;  /* 0x0001f000011d7983 */ /* 0x001f240000300800 */
[C---:B------:R-:W-:Y:S02]  /*67f0*/  LEA.HI.X R13, R2.reuse, c[0x0][0x18c], RZ, 0x4, P5 ;  /* 0x00006300020d7a11 */ /* 0x040fe400028f24ff */
[----:B------:R-:W3:Y:S04]  /*6800*/  LDL R4, [R1+0x470] ;  /* 0x0004700001047983 */ /* 0x000ee80000100800 */
[----:B------:R0:W3:Y:S01]  /*6810*/  LDG.E.128 R20, [R12.64] ;  /* 0x000000040c147981 */ /* 0x0000e2000c1e1d00 */
[----:B--2---:R-:W-:-:S03]  /*6820*/  IMAD.WIDE.U32 R16, R2, R14, c[0x0][0x208] ;  /* 0x0000820002107625 */ /* 0x004fc600078e000e */
[----:B------:R-:W2:Y:S01]  /*6830*/  LDL.LU R26, [R1+0x10] ;  /* 0x00001000011a7983 */ /* 0x000ea20000300800 */
[----:B------:R-:W-:-:S03]  /*6840*/  IMAD.WIDE.U32 R14, R2, R14, c[0x0][0x210] ;  /* 0x00008400020e7625 */ /* 0x000fc600078e000e */
[----:B------:R-:W2:Y:S04]  /*6850*/  LDL.LU R11, [R1+0xb0] ;  /* 0x0000b000010b7983 */ /* 0x000ea80000300800 */
[----:B------:R-:W2:Y:S04]  /*6860*/  LDL.LU R10, [R1+0x154] ;  /* 0x00015400010a7983 */ /* 0x000ea80000300800 */
[----:B------:R-:W2:Y:S04]  /*6870*/  LDL.LU R9, [R1+0x1f4] ;  /* 0x0001f40001097983 */ /* 0x000ea80000300800 */
[----:B------:R-:W2:Y:S04]  /*6880*/  LDL.LU R8, [R1+0x14] ;  /* 0x0000140001087983 */ /* 0x000ea80000300800 */
[----:B------:R-:W2:Y:S04]  /*6890*/  LDL.LU R7, [R1+0x158] ;  /* 0x0001580001077983 */ /* 0x000ea80000300800 */
[----:B------:R-:W2:Y:S04]  /*68a0*/  LDL.LU R6, [R1+0x1f8] ;  /* 0x0001f80001067983 */ /* 0x000ea80000300800 */
[----:B-1----:R-:W2:Y:S04]  /*68b0*/  LDG.E.128 R16, [R16.64] ;  /* 0x0000000410107981 */ /* 0x002ea8000c1e1d00 */
[----:B------:R-:W4:Y:S04]  /*68c0*/  LDL.LU R5, [R1+0x18] ;  /* 0x0000180001057983 */ /* 0x000f280000300800 */
[----:B------:R-:W4:Y:S04]  /*68d0*/  LDL.LU R28, [R1+0xb8] ;  /* 0x0000b800011c7983 */ /* 0x000f280000300800 */
[----:B0-----:R-:W4:Y:S01]  /*68e0*/  LDG.E.128 R12, [R14.64] ;  /* 0x000000040e0c7981 */ /* 0x001f22000c1e1d00 */
[----:B---3--:R-:W-:-:S03]  /*68f0*/  FADD.FTZ R2, -R27, R20 ;  /* 0x000000141b027221 */ /* 0x008fc60000010100 */
[----:B------:R-:W3:Y:S01]  /*6900*/  LDL.LU R20, [R1+0xb4] ;  /* 0x0000b40001147983 */ /* 0x000ee20000300800 */
[----:B------:R-:W-:-:S03]  /*6910*/  FMUL.FTZ R3, R0, R2 ;  /* 0x0000000200037220 */ /* 0x000fc60000410000 */
[----:B------:R-:W3:Y:S01]  /*6920*/  LDL R2, [R1+0x460] ;  /* 0x0004600001027983 */ /* 0x000ee20000100800 */
[C---:B------:R-:W-:Y:S02]  /*6930*/  FADD.FTZ R21, -R27.reuse, R21 ;  /* 0x000000151b157221 */ /* 0x040fe40000010100 */
[C---:B------:R-:W-:Y:S02]  /*6940*/  FADD.FTZ R22, -R27.reuse, R22 ;  /* 0x000000161b167221 */ /* 0x040fe40000010100 */
[----:B------:R-:W-:Y:S02]  /*6950*/  FADD.FTZ R23, -R27, R23 ;  /* 0x000000171b177221 */ /* 0x000fe40000010100 */
[----:B------:R-:W3:Y:S01]  /*6960*/  LDL R27, [R1+0x478] ;  /* 0x00047800011b7983 */ /* 0x000ee20000100800 */
[----:B--2---:R-:W-:Y:S02]  /*6970*/  FADD.FTZ R24, R24, R16 ;  /* 0x0000001018187221 */ /* 0x004fe40000010000 */
[----:B----4-:R-:W-:-:S03]  /*6980*/  FFMA.FTZ R29, R16, R3, R29 ;  /* 0x00000003101d7223 */ /* 0x010fc6000001001d */
[----:B------:R0:W-:Y:S04]  /*6990*/  STL [R1+0x150], R24 ;  /* 0x0001501801007387 */ /* 0x0001e80000100800 */
[----:B0-----:R-:W2:Y:S04]  /*69a0*/  LDL.LU R24, [R1+0x5cc] ;  /* 0x0005cc0001187983 */ /* 0x001ea80000300800 */
[----:B------:R-:W-:Y:S04]  /*69b0*/  STL [R1+0x39c], R3 ;  /* 0x00039c0301007387 */ /* 0x000fe80000100800 */
[----:B------:R0:W-:Y:S04]  /*69c0*/  STL [R1+0x1f0], R29 ;  /* 0x0001f01d01007387 */ /* 0x0001e80000100800 */
[----:B0-----:R0:W5:Y:S01]  /*69d0*/  LDL.LU R29, [R1+0x5c8] ;  /* 0x0005c800011d7983 */ /* 0x0011620000300800 */
[----:B---3--:R-:W-:-:S04]  /*69e0*/  FMUL.FTZ R2, R2, R12 ;  /* 0x0000000c02027220 */ /* 0x008fc80000410000 */
[----:B------:R-:W-:Y:S02]  /*69f0*/  FFMA.FTZ R4, R4, R16, R2 ;  /* 0x0000001004047223 */ /* 0x000fe40000010002 */
[----:B------:R-:W3:Y:S04]  /*6a00*/  LDL R2, [R1+0x464] ;  /* 0x0004640001027983 */ /* 0x000ee80000100800 */
[----:B------:R-:W4:Y:S01]  /*6a10*/  LDL R16, [R1+0x474] ;  /* 0x0004740001107983 */ /* 0x000f220000100800 */
[----:B------:R-:W-:Y:S02]  /*6a20*/  FADD.FTZ R26, R26, R12 ;  /* 0x0000000c1a1a7221 */ /* 0x000fe40000010000 */
[----:B------:R-:W-:Y:S02]  /*6a30*/  FFMA.FTZ R11, R12, R3, R11 ;  /* 0x000000030c0b7223 */ /* 0x000fe4000001000b */
[----:B------:R-:W-:Y:S01]  /*6a40*/  FMUL.FTZ R21, R0, R21 ;  /* 0x0000001500157220 */ /* 0x000fe20000410000 */
[----:B------:R1:W-:Y:S01]  /*6a50*/  STL [R1+0x10], R26 ;  /* 0x0000101a01007387 */ /* 0x0003e20000100800 */
[----:B------:R-:W-:-:S02]  /*6a60*/  FADD.FTZ R10, R10, R17 ;  /* 0x000000110a0a7221 */ /* 0x000fc40000010000 */
[----:B------:R-:W-:Y:S01]  /*6a70*/  FFMA.FTZ R9, R17, R21, R9 ;  /* 0x0000001511097223 */ /* 0x000fe20000010009 */
[----:B-1----:R0:W5:Y:S04]  /*6a80*/  LDL.LU R26, [R1+0x5c4] ;  /* 0x0005c400011a7983 */ /* 0x0021680000300800 */
[----:B------:R1:W-:Y:S04]  /*6a90*/  STL [R1+0xb0], R11 ;  /* 0x0000b00b01007387 */ /* 0x0003e80000100800 */
[----:B-1----:R0:W5:Y:S04]  /*6aa0*/  LDL.LU R11, [R1+0x5c0] ;  /* 0x0005c000010b7983 */ /* 0x0021680000300800 */
[----:B------:R-:W2:Y:S04]  /*6ab0*/  LDL.LU R12, [R1+0xbc] ;  /* 0x0000bc00010c7983 */ /* 0x000ea80000300800 */
[----:B------:R-:W-:Y:S04]  /*6ac0*/  STL [R1+0x43c], R4 ;  /* 0x00043c0401007387 */ /* 0x000fe80000100800 */
[----:B------:R1:W-:Y:S04]  /*6ad0*/  STL [R1+0x154], R10 ;  /* 0x0001540a01007387 */ /* 0x0003e80000100800 */
[----:B-1----:R0:W5:Y:S04]  /*6ae0*/  LDL.LU R10, [R1+0x5bc] ;  /* 0x0005bc00010a7983 */ /* 0x0021680000300800 */
[----:B------:R-:W-:Y:S04]  /*6af0*/  STL [R1+0x374], R21 ;  /* 0x0003741501007387 */ /* 0x000fe80000100800 */
[----:B------:R1:W-:Y:S04]  /*6b00*/  STL [R1+0x1f4], R9 ;  /* 0x0001f40901007387 */ /* 0x0003e80000100800 */
[----:B-1----:R0:W5:Y:S01]  /*6b10*/  LDL.LU R9, [R1+0x5b8] ;  /* 0x0005b80001097983 */ /* 0x0021620000300800 */
[----:B---3--:R-:W-:-:S04]  /*6b20*/  FMUL.FTZ R2, R2, R13 ;  /* 0x0000000d02027220 */ /* 0x008fc80000410000 */
[----:B----4-:R-:W-:Y:S02]  /*6b30*/  FFMA.FTZ R16, R16, R17, R2 ;  /* 0x0000001110107223 */ /* 0x010fe40000010002 */
[----:B------:R-:W3:Y:S01]  /*6b40*/  LDL R2, [R1+0x468] ;  /* 0x0004680001027983 */ /* 0x000ee20000100800 */
[----:B------:R-:W-:Y:S02]  /*6b50*/  FADD.FTZ R8, R8, R13 ;  /* 0x0000000d08087221 */ /* 0x000fe40000010000 */
[----:B------:R-:W-:Y:S01]  /*6b60*/  FFMA.FTZ R20, R13, R21, R20 ;  /* 0x000000150d147223 */ /* 0x000fe20000010014 */
[----:B------:R-:W4:Y:S04]  /*6b70*/  LDL.LU R17, [R1+0x1c] ;  /* 0x00001c0001117983 */ /* 0x000f280000300800 */
[----:B------:R1:W-:Y:S01]  /*6b80*/  STL [R1+0x14], R8 ;  /* 0x0000140801007387 */ /* 0x0003e20000100800 */
[----:B------:R-:W-:-:S03]  /*6b90*/  FADD.FTZ R7, R7, R18 ;  /* 0x0000001207077221 */ /* 0x000fc60000010000 */
[----:B-1----:R0:W5:Y:S04]  /*6ba0*/  LDL.LU R8, [R1+0x5b4] ;  /* 0x0005b40001087983 */ /* 0x0021680000300800 */
[----:B------:R-:W2:Y:S04]  /*6bb0*/  LDL R13, [R1+0x47c] ;  /* 0x00047c00010d7983 */ /* 0x000ea80000100800 */
[----:B------:R1:W-:Y:S02]  /*6bc0*/  STL [R1+0xb4], R20 ;  /* 0x0000b41401007387 */ /* 0x0003e40000100800 */
[----:B-1----:R-:W-:-:S02]  /*6bd0*/  FMUL.FTZ R20, R0, R22 ;  /* 0x0000001600147220 */ /* 0x002fc40000410000 */
[----:B------:R-:W2:Y:S02]  /*6be0*/  LDL.LU R22, [R1+0x1fc] ;  /* 0x0001fc0001167983 */ /* 0x000ea40000300800 */
[----:B------:R-:W-:Y:S02]  /*6bf0*/  FFMA.FTZ R6, R18, R20, R6 ;  /* 0x0000001412067223 */ /* 0x000fe40000010006 */
[----:B------:R-:W-:Y:S04]  /*6c00*/  STL [R1+0x414], R16 ;  /* 0x0004141001007387 */ /* 0x000fe80000100800 */
[----:B------:R1:W-:Y:S04]  /*6c10*/  STL [R1+0x158], R7 ;  /* 0x0001580701007387 */ /* 0x0003e80000100800 */
[----:B-1----:R0:W5:Y:S04]  /*6c20*/  LDL.LU R7, [R1+0x5b0] ;  /* 0x0005b00001077983 */ /* 0x0021680000300800 */
[----:B------:R-:W-:Y:S04]  /*6c30*/  STL [R1+0x34c], R20 ;  /* 0x00034c1401007387 */ /* 0x000fe80000100800 */
[----:B------:R1:W-:Y:S04]  /*6c40*/  STL [R1+0x1f8], R6 ;  /* 0x0001f80601007387 */ /* 0x0003e80000100800 */
[----:B-1----:R0:W5:Y:S01]  /*6c50*/  LDL.LU R6, [R1+0x5ac] ;  /* 0x0005ac0001067983 */ /* 0x0021620000300800 */
[----:B---3--:R-:W-:-:S04]  /*6c60*/  FMUL.FTZ R2, R2, R14 ;  /* 0x0000000e02027220 */ /* 0x008fc80000410000 */
[----:B------:R-:W-:Y:S02]  /*6c70*/  FFMA.FTZ R27, R27, R18, R2 ;  /* 0x000000121b1b7223 */ /* 0x000fe40000010002 */
[----:B------:R-:W3:Y:S04]  /*6c80*/  LDL R2, [R1+0x46c] ;  /* 0x00046c0001027983 */ /* 0x000ee80000100800 */
[----:B------:R-:W3:Y:S01]  /*6c90*/  LDL.LU R18, [R1+0x15c] ;  /* 0x00015c0001127983 */ /* 0x000ee20000300800 */
[----:B------:R-:W-:Y:S02]  /*6ca0*/  FADD.FTZ R5, R5, R14 ;  /* 0x0000000e05057221 */ /* 0x000fe40000010000 */
[----:B------:R-:W-:-:S03]  /*6cb0*/  FFMA.FTZ R28, R14, R20, R28 ;  /* 0x000000140e1c7223 */ /* 0x000fc6000001001c */
[----:B------:R1:W-:Y:S01]  /*6cc0*/  STL [R1+0x18], R5 ;  /* 0x0000180501007387 */ /* 0x0003e20000100800 */
[----:B----4-:R-:W-:-:S03]  /*6cd0*/  FADD.FTZ R17, R17, R15 ;  /* 0x0000000f11117221 */ /* 0x010fc60000010000 */
[----:B-1----:R0:W5:Y:S04]  /*6ce0*/  LDL.LU R5, [R1+0x5a8] ;  /* 0x0005a80001057983 */ /* 0x0021680000300800 */
[----:B------:R1:W-:Y:S04]  /*6cf0*/  STL [R1+0xb8], R28 ;  /* 0x0000b81c01007387 */ /* 0x0003e80000100800 */
[----:B------:R-:W-:Y:S01]  /*6d00*/  STL [R1+0x3ec], R27 ;  /* 0x0003ec1b01007387 */ /* 0x000fe20000100800 */
[----:B-1----:R-:W-:-:S04]  /*6d10*/  FMUL.FTZ R28, R0, R23 ;  /* 0x00000017001c7220 */ /* 0x002fc80000410000 */
[-C--:B--2---:R-:W-:Y:S02]  /*6d20*/  FFMA.FTZ R22, R19, R28.reuse, R22 ;  /* 0x0000001c13167223 */ /* 0x084fe40000010016 */
[----:B------:R-:W-:Y:S01]  /*6d30*/  FFMA.FTZ R12, R15, R28, R12 ;  /* 0x0000001c0f0c7223 */ /* 0x000fe2000001000c */
[----:B------:R-:W-:Y:S01]  /*6d40*/  STL [R1+0x320], R28 ;  /* 0x0003201c01007387 */ /* 0x000fe20000100800 */
[----:B---3--:R-:W-:Y:S02]  /*6d50*/  FMUL.FTZ R2, R2, R15 ;  /* 0x0000000f02027220 */ /* 0x008fe40000410000 */
[----:B------:R-:W-:Y:S02]  /*6d60*/  FADD.FTZ R18, R18, R19 ;  /* 0x0000001312127221 */ /* 0x000fe40000010000 */
[----:B------:R-:W-:-:S03]  /*6d70*/  FFMA.FTZ R13, R13, R19, R2 ;  /* 0x000000130d0d7223 */ /* 0x000fc60000010002 */
[----:B------:R-:W-:Y:S01]  /*6d80*/  STL [R1+0x15c], R18 ;  /* 0x00015c1201007387 */ /* 0x000fe20000100800 */
[----:B------:R-:W-:-:S03]  /*6d90*/  FFMA.FTZ R2, R3, R4, R24 ;  /* 0x0000000403027223 */ /* 0x000fc60000010018 */
[----:B------:R-:W-:Y:S04]  /*6da0*/  STL [R1+0x1fc], R22 ;  /* 0x0001fc1601007387 */ /* 0x000fe80000100800 */
[----:B------:R1:W-:Y:S04]  /*6db0*/  STL [R1+0xbc], R12 ;  /* 0x0000bc0c01007387 */ /* 0x0003e80000100800 */
[----:B------:R0:W-:Y:S04]  /*6dc0*/  STL [R1+0x1c], R17 ;  /* 0x00001c1101007387 */ /* 0x0001e80000100800 */
[----:B------:R0:W-:Y:S01]  /*6dd0*/  STL [R1+0x3c4], R13 ;  /* 0x0003c40d01007387 */ /* 0x0001e20000100800 */
[----:B-1----:R-:W-:-:S03]  /*6de0*/  FADD.FTZ R12, R25, R4 ;  /* 0x00000004190c7221 */ /* 0x002fc60000010000 */
[----:B------:R0:W5:Y:S04]  /*6df0*/  LDL.LU R4, [R1+0x5a4] ;  /* 0x0005a40001047983 */ /* 0x0001680000300800 */
[----:B------:R0:W5:Y:S01]  /*6e00*/  LDL.LU R3, [R1+0x5a0] ;  /* 0x0005a00001037983 */ /* 0x0001620000300800 */
[----:B------:R-:W-:Y:S02]  /*6e10*/  FADD.FTZ R12, R12, R16 ;  /* 0x000000100c0c7221 */ /* 0x000fe40000010000 */
[----:B------:R-:W-:Y:S02]  /*6e20*/  FFMA.FTZ R2, R21, R16, R2 ;  /* 0x0000001015027223 */ /* 0x000fe40000010002 */
[----:B------:R-:W-:Y:S02]  /*6e30*/  FADD.FTZ R12, R12, R27 ;  /* 0x0000001b0c0c7221 */ /* 0x000fe40000010000 */
[----:B------:R-:W-:-:S02]  /*6e40*/  FFMA.FTZ R2, R20, R27, R2 ;  /* 0x0000001b14027223 */ /* 0x000fc40000010002 */
[----:B------:R-:W-:Y:S02]  /*6e50*/  FADD.FTZ R25, R12, R13 ;  /* 0x0000000d0c197221 */ /* 0x000fe40000010000 */
[----:B------:R-:W-:Y:S02]  /*6e60*/  FFMA.FTZ R24, R28, R13, R2 ;  /* 0x0000000d1c187223 */ /* 0x000fe40000010002 */
.L_x_2471:
[----:B0-----:R-:W-:Y:S05]  /*6e70*/  BSYNC B1 ;  /* 0x0000000000017941 */ /* 0x001fea0003800000 */
.L_x_2470:
[----:B------:R-:W-:Y:S05]  /*6e80*/  BRA.DIV ~URZ, `(.L_x_2472) ;  /* 0x00006b027f007947 */ /* 0x000fea000b800000 */
[----:B------:R0:W1:Y:S02]  /*6e90*/  SHFL.BFLY PT, R14, R25, 0x1, 0x1f ;  /* 0x0c201f00190e7f89 */ /* 0x00006400000e0000 */
.L_x_2513:
[----:B------:R-:W-:Y:S05]  /*6ea0*/  BRA.DIV ~URZ, `(.L_x_2473) ;  /* 0x00006b627f007947 */ /* 0x000fea000b800000 */
[----:B-1----:R-:W-:Y:S02]  /*6eb0*/  FADD.FTZ R2, R14, R25 ;  /* 0x000000190e027221 */ /* 0x002fe40000010000 */
        /* <DEDUP_REMOVED lines=9> */
[----:B------:R-:W2:Y:S01]  /*6f50*/  SHFL.BFLY PT, R15, R2, 0x8, 0x1f ;  /* 0x0d001f00020f7f89 */ /* 0x000ea200000e0000 */
[----:B-1----:R-:W-:-:S02]  /*6f60*/  FADD.FTZ R14, R14, R12 ;  /* 0x0000000c0e0e7221 */ /* 0x002fc40000010000 */
[----:B--2---:R-:W-:-:S03]  /*6f70*/  FADD.FTZ R15, R2, R15 ;  /* 0x0000000f020f7221 */ /* 0x004fc60000010000 */
[----:B------:R-:W1:Y:S04]  /*6f80*/  SHFL.BFLY PT, R2, R14, 0x8, 0x1f ;  /* 0x0d001f000e027f89 */ /* 0x000e6800000e0000 */
[----:B------:R2:W3:Y:S01]  /*6f90*/  SHFL.BFLY PT, R16, R15, 0x10, 0x1f ;  /* 0x0e001f000f107f89 */ /* 0x0004e200000e0000 */
[----:B-1----:R-:W-:-:S05]  /*6fa0*/  FADD.FTZ R14, R14, R2 ;  /* 0x000000020e0e7221 */ /* 0x002fca0000010000 */
[----:B------:R2:W1:Y:S02]  /*6fb0*/  SHFL.BFLY PT, R2, R14, 0x10, 0x1f ;  /* 0x0e001f000e027f89 */ /* 0x00046400000e0000 */
.L_x_2514:
[----:B---3--:R-:W3:Y:S01]  /*6fc0*/  LDC.U8 R20, c[0x0][0x1f0] ;  /* 0x00007c00ff147b82 */ /* 0x008ee20000000000 */
[----:B-----5:R-:W-:Y:S01]  /*6fd0*/  LOP3.LUT P5, RZ, R26, 0xffffffe0, RZ, 0xc0, !PT ;  /* 0xffffffe01aff7812 */ /* 0x020fe200078ac0ff */
        /* <DEDUP_REMOVED lines=8> */
[----:B------:R-:W5:Y:S04]  /*7060*/  LDL R13, [R1+0x370] ;  /* 0x00037000010d7983 */ /* 0x000f680000100800 */
[----:B---3--:R-:W3:Y:S04]  /*7070*/  LDL R27, [R1+0x344] ;  /* 0x00034400011b7983 */ /* 0x008ee80000100800 */
        /* <DEDUP_REMOVED lines=14> */
[-CC-:B-----5:R-:W-:Y:S02]  /*7160*/  FFMA.FTZ R13, R13, R2.reuse, R12.reuse ;  /* 0x000000020d0d7223 */ /* 0x1a0fe4000001000c */
[----:B---3--:R-:W-:Y:S02]  /*7170*/  FFMA.FTZ R12, R27, R2, R12 ;  /* 0x000000021b0c7223 */ /* 0x008fe4000001000c */
        /* <DEDUP_REMOVED lines=35> */
.L_x_2475:
[----:B------:R-:W-:Y:S05]  /*73b0*/  BSYNC B1 ;  /* 0x0000000000017941 */ /* 0x000fea0003800000 */
.L_x_2474:
[----:B------:R-:W-:Y:S01]  /*73c0*/  ISETP.GE.U32.AND P5, PT, R26, 0x40, PT ;  /* 0x000000401a00780c */ /* 0x000fe20003fa6070 */
[----:B------:R-:W-:-:S12]  /*73d0*/  BSSY B1, `(.L_x_2476) ;  /* 0x0000039000017945 */ /* 0x000fd80003800000 */
[----:B------:R-:W-:Y:S05]  /*73e0*/  @!P5 BRA `(.L_x_2477) ;  /* 0x000003700000d947 */ /* 0x000fea0003800000 */
[----:B------:R-:W2:Y:S04]  /*73f0*/  LDL R15, [R1+0x3bc] ;  /* 0x0003bc00010f7983 */ /* 0x000ea80000100800 */
[----:B------:R-:W4:Y:S04]  /*7400*/  LDL R14, [R1+0x394] ;  /* 0x00039400010e7983 */ /* 0x000f280000100800 */
[----:B0-----:R-:W5:Y:S04]  /*7410*/  LDL R13, [R1+0x36c] ;  /* 0x00036c00010d7983 */ /* 0x001f680000100800 */
        /* <DEDUP_REMOVED lines=52> */
.L_x_2477:
[----:B------:R-:W-:Y:S05]  /*7760*/  BSYNC B1 ;  /* 0x0000000000017941 */ /* 0x000fea0003800000 */
.L_x_2476:
        /* <DEDUP_REMOVED lines=58> */
.L_x_2479:
[----:B------:R-:W-:Y:S05]  /*7b10*/  BSYNC B1 ;  /* 0x0000000000017941 */ /* 0x000fea0003800000 */
.L_x_2478:
        /* <DEDUP_REMOVED lines=58> */
.L_x_2481:
[----:B------:R-:W-:Y:S05]  /*7ec0*/  BSYNC B1 ;  /* 0x0000000000017941 */ /* 0x000fea0003800000 */
.L_x_2480:
[----:B------:R-:W-:Y:S01]  /*7ed0*/  BSSY B1, `(.L_x_2482) ;  /* 0x0000039000017945 */ /* 0x000fe20003800000 */
        /* <DEDUP_REMOVED lines=56> */
.L_x_2483:
[----:B------:R-:W-:Y:S05]  /*8260*/  BSYNC B1 ;  /* 0x0000000000017941 */ /* 0x000fea0003800000 */
.L_x_2482:
        /* <DEDUP_REMOVED lines=57> */
.L_x_2485:
[----:B------:R-:W-:Y:S05]  /*8600*/  BSYNC B1 ;  /* 0x0000000000017941 */ /* 0x000fea0003800000 */
.L_x_2484:
        /* <DEDUP_REMOVED lines=57> */
.L_x_2487:
[----:B------:R-:W-:Y:S05]  /*89a0*/  BSYNC B1 ;  /* 0x0000000000017941 */ /* 0x000fea0003800000 */
.L_x_2486:
        /* <DEDUP_REMOVED lines=57> */
.L_x_2489:
[----:B------:R-:W-:Y:S05]  /*8d40*/  BSYNC B1 ;  /* 0x0000000000017941 */ /* 0x000fea0003800000 */
.L_x_2488:
        /* <DEDUP_REMOVED lines=57> */
.L_x_2491:
[----:B------:R-:W-:Y:S05]  /*90e0*/  BSYNC B1 ;  /* 0x0000000000017941 */ /* 0x000fea0003800000 */
.L_x_2490:
[----:B------:R-:W-:Y:S01]  /*90f0*/  ISETP.GE.U32.AND P5, PT, R26, 0x140, PT ;  /* 0x000001401a00780c */ /* 0x000fe20003fa6070 */
[----:B------:R-:W-:-:S12]  /*9100*/  BSSY B1, `(.L_x_2492) ;  /* 0x0000038000017945 */ /* 0x000fd80003800000 */
[----:B------:R-:W-:Y:S05]  /*9110*/  @!P5 BRA `(.L_x_2493) ;  /* 0x000003600000d947 */ /* 0x000fea0003800000 */
[----:B0-----:R-:W2:Y:S04]  /*9120*/  LDL R13, [R1+0x39c] ;  /* 0x00039c00010d7983 */ /* 0x001ea80000100800 */
[----:B------:R-:W4:Y:S04]  /*9130*/  LDL R14, [R1+0x374] ;  /* 0x00037400010e7983 */ /* 0x000f280000100800 */
[----:B------:R-:W5:Y:S04]  /*9140*/  LDL R15, [R1+0x34c] ;  /* 0x00034c00010f7983 */ /* 0x000f680000100800 */
[----:B---3--:R-:W3:Y:S04]  /*9150*/  LDL R25, [R1+0x320] ;  /* 0x0003200001197983 */ /* 0x008ee80000100800 */
        /* <DEDUP_REMOVED lines=18> */
[----:B------:R-:W-:Y:S02]  /*9280*/  FMUL.FTZ R12, R0, R12 ;  /* 0x0000000c000c7220 */ /* 0x000fe40000410000 */
        /* <DEDUP_REMOVED lines=31> */
.L_x_2493:
[----:B------:R-:W-:Y:S05]  /*9480*/  BSYNC B1 ;  /* 0x0000000000017941 */ /* 0x000fea0003800000 */
.L_x_2492:
[----:B------:R-:W-:-:S04]  /*9490*/  MOV R0, c[0x0][0x160] ;  /* 0x0000580000007a02 */ /* 0x000fc80000000f00 */
[----:B------:R-:W-:-:S04]  /*94a0*/  LEA R29, R0, R29, 0x2 ;  /* 0x0000001d001d7211 */ /* 0x000fc800078e10ff */
[----:B------:R-:W-:-:S13]  /*94b0*/  ISETP.GE.AND P5, PT, R29, c[0x0][0x164], PT ;  /* 0x000059001d007a0c */ /* 0x000fda0003fa6270 */
[----:B0--3--:R-:W-:Y:S01]  /*94c0*/  @P5 CALL.REL.NOINC `(.L_x_2451) ;  /* 0x0000001000005944 */ /* 0x009fe20003c00000 */
[----:B------:R-:W-:Y:S05]  /*94d0*/  BRA `(.L_x_2494) ;  /* 0xffff82a000007947 */ /* 0x000fea000383ffff */
.L_x_2451:
[----:B-1----:R-:W-:Y:S05]  /*94e0*/  BSYNC B0 ;  /* 0x0000000000007941 */ /* 0x002fea0003800000 */
.L_x_2450:
        /* <DEDUP_REMOVED lines=30> */
[----:B------:R-:W5:Y:S04]  /*96d0*/  LDL.LU.64 R16, [R1+0x160] ;  /* 0x0001600001107983 */ /* 0x000f680000300a00 */
[----:B------:R-:W5:Y:S04]  /*96e0*/  LDL.LU.64 R18, [R1+0x168] ;  /* 0x0001680001127983 */ /* 0x000f680000300a00 */
        /* <DEDUP_REMOVED lines=20> */
[----:B-----5:R-:W-:Y:S04]  /*9830*/  STS.128 [R0.X16+0x1000], R16 ;  /* 0x0010001000007388 */ /* 0x020fe8000000cc00 */
        /* <DEDUP_REMOVED lines=134> */
[----:B-----5:R-:W-:Y:S04]  /*a0a0*/  STS.128 [R0.X16+0x1000], R12 ;  /* 0x0010000c00007388 */ /* 0x020fe8000000cc00 */
        /* <DEDUP_REMOVED lines=273> */
[----:B-----5:R-:W-:Y:S04]  /*b1c0*/  STS.128 [R0.X16+0x1000], R8 ;  /* 0x0010000800007388 */ /* 0x020fe8000000cc00 */
[----:B--2---:R0:W-:Y:S04]  /*b1d0*/  STS.128 [R0.X16+0xc00], R16 ;  /* 0x000c001000007388 */ /* 0x0041e8000000cc00 */
[----:B0-----:R-:W2:Y:S04]  /*b1e0*/  LDL.LU.64 R18, [R1+0x5d8] ;  /* 0x0005d80001127983 */ /* 0x001ea80000300a00 */
[----:B------:R-:W4:Y:S04]  /*b1f0*/  LDL.LU R16, [R1+0x5d0] ;  /* 0x0005d00001107983 */ /* 0x000f280000300800 */
[----:B------:R-:W5:Y:S04]  /*b200*/  LDL.LU.64 R6, [R1+0x5c8] ;  /* 0x0005c80001067983 */ /* 0x000f680000300a00 */
[----:B------:R-:W5:Y:S04]  /*b210*/  LDL.LU.64 R4, [R1+0x5c0] ;  /* 0x0005c00001047983 */ /* 0x000f680000300a00 */
[----:B------:R-:W5:Y:S04]  /*b220*/  LDL.LU.64 R10, [R1+0x5b8] ;  /* 0x0005b800010a7983 */ /* 0x000f680000300a00 */
[----:B---3--:R0:W-:Y:S04]  /*b230*/  STS.128 [R0.X16+0x1200], R12 ;  /* 0x0012000c00007388 */ /* 0x0081e8000000cc00 */
        /* <DEDUP_REMOVED lines=105> */
.L_x_2496:
[----:B------:R-:W-:Y:S05]  /*b8d0*/  BSYNC B0 ;  /* 0x0000000000007941 */ /* 0x000fea0003800000 */
.L_x_2495:
        /* <DEDUP_REMOVED lines=22> */
.L_x_2498:
[----:B------:R-:W-:Y:S05]  /*ba40*/  BSYNC B0 ;  /* 0x0000000000007941 */ /* 0x000fea0003800000 */
.L_x_2497:
        /* <DEDUP_REMOVED lines=22> */
.L_x_2500:
[----:B------:R-:W-:Y:S05]  /*bbb0*/  BSYNC B0 ;  /* 0x0000000000007941 */ /* 0x000fea0003800000 */
.L_x_2499:
        /* <DEDUP_REMOVED lines=332> */
.L_x_2502:
[----:B------:R-:W-:Y:S05]  /*d080*/  BSYNC B0 ;  /* 0x0000000000007941 */ /* 0x000fea0003800000 */
.L_x_2501:
        /* <DEDUP_REMOVED lines=25> */
.L_x_2504:
[----:B------:R-:W-:Y:S05]  /*d220*/  BSYNC B0 ;  /* 0x0000000000007941 */ /* 0x000fea0003800000 */
.L_x_2503:
        /* <DEDUP_REMOVED lines=24> */
.L_x_2506:
[----:B------:R-:W-:Y:S05]  /*d3b0*/  BSYNC B0 ;  /* 0x0000000000007941 */ /* 0x000fea0003800000 */
.L_x_2505:
        /* <DEDUP_REMOVED lines=25> */
.L_x_2508:
[----:B------:R-:W-:Y:S05]  /*d550*/  BSYNC B0 ;  /* 0x0000000000007941 */ /* 0x000fea0003800000 */
.L_x_2507:
        /* <DEDUP_REMOVED lines=25> */
.L_x_2510:
[----:B------:R-:W-:Y:S05]  /*d6f0*/  BSYNC B0 ;  /* 0x0000000000007941 */ /* 0x000fea0003800000 */
.L_x_2509:
        /* <DEDUP_REMOVED lines=25> */
.L_x_2512:
[----:B------:R-:W-:Y:S05]  /*d890*/  BSYNC B0 ;  /* 0x0000000000007941 */ /* 0x000fea0003800000 */
.L_x_2511:
        /* <DEDUP_REMOVED lines=15> */
.L_x_2472:
[----:B------:R-:W-:Y:S01]  /*d990*/  HFMA2.MMA R13, -RZ, RZ, 0, 5.9604644775390625e-08 ;  /* 0x00000001ff0d7435 */ /* 0x000fe200000001ff */
[----:B------:R-:W-:-:S02]  /*d9a0*/  MOV R2, R25 ;  /* 0x0000001900027202 */ /* 0x000fc40000000f00 */
[----:B------:R-:W-:Y:S02]  /*d9b0*/  MOV R18, 0x1f ;  /* 0x0000001f00127802 */ /* 0x000fe40000000f00 */
[----:B------:R-:W-:Y:S02]  /*d9c0*/  MOV R17, 0xffffffff ;  /* 0xffffffff00117802 */ /* 0x000fe40000000f00 */
[----:B------:R-:W-:Y:S02]  /*d9d0*/  MOV R12, 0xd9f0 ;  /* 0x0000d9f0000c7802 */ /* 0x000fe40000000f00 */
[----:B-----5:R-:W-:Y:S05]  /*d9e0*/  CALL.REL.NOINC `($__internal_108_$__cuda_sm70_shflsync_bfly_p) ;  /* 0x0000045000007944 */ /* 0x020fea0003c00000 */
[----:B-1----:R-:W-:Y:S01]  /*d9f0*/  MOV R14, R2 ;  /* 0x00000002000e7202 */ /* 0x002fe20000000f00 */
[----:B------:R-:W-:Y:S05]  /*da00*/  BRA `(.L_x_2513) ;  /* 0xffff949000007947 */ /* 0x000fea000383ffff */
.L_x_2473:
[----:B------:R-:W-:Y:S01]  /*da10*/  HFMA2.MMA R13, -RZ, RZ, 0, 5.9604644775390625e-08 ;  /* 0x00000001ff0d7435 */ /* 0x000fe200000001ff */
[----:B------:R-:W-:Y:S02]  /*da20*/  MOV R2, R24 ;  /* 0x0000001800027202 */ /* 0x000fe40000000f00 */
[----:B------:R-:W-:Y:S02]  /*da30*/  MOV R18, 0x1f ;  /* 0x0000001f00127802 */ /* 0x000fe40000000f00 */
[----:B------:R-:W-:-:S02]  /*da40*/  MOV R17, 0xffffffff ;  /* 0xffffffff00117802 */ /* 0x000fc40000000f00 */
[----:B------:R-:W-:Y:S02]  /*da50*/  MOV R12, 0xda70 ;  /* 0x0000da70000c7802 */ /* 0x000fe40000000f00 */
[----:B01---5:R-:W-:Y:S05]  /*da60*/  CALL.REL.NOINC `($__internal_108_$__cuda_sm70_shflsync_bfly_p) ;  /* 0x000003d000007944 */ /* 0x023fea0003c00000 */
[----:B------:R-:W-:Y:S01]  /*da70*/  FADD.FTZ R15, R14, R25 ;  /* 0x000000190e0f7221 */ /* 0x000fe20000010000 */
[----:B------:R-:W-:Y:S01]  /*da80*/  HFMA2.MMA R13, -RZ, RZ, 0, 1.1920928955078125e-07 ;  /* 0x00000002ff0d7435 */ /* 0x000fe200000001ff */
[----:B-1----:R-:W-:Y:S01]  /*da90*/  FADD.FTZ R14, R24, R2 ;  /* 0x00000002180e7221 */ /* 0x002fe20000010000 */
[----:B------:R-:W-:Y:S02]  /*daa0*/  MOV R18, 0x1f ;  /* 0x0000001f00127802 */ /* 0x000fe40000000f00 */
[----:B------:R-:W-:Y:S02]  /*dab0*/  MOV R17, 0xffffffff ;  /* 0xffffffff00117802 */ /* 0x000fe40000000f00 */
[----:B------:R-:W-:Y:S02]  /*dac0*/  MOV R2, R15 ;  /* 0x0000000f00027202 */ /* 0x000fe40000000f00 */
[----:B------:R-:W-:Y:S02]  /*dad0*/  MOV R12, 0xdaf0 ;  /* 0x0000daf0000c7802 */ /* 0x000fe40000000f00 */
[----:B------:R-:W-:Y:S05]  /*dae0*/  CALL.REL.NOINC `($__internal_108_$__cuda_sm70_shflsync_bfly_p) ;  /* 0x0000035000007944 */ /* 0x000fea0003c00000 */
[----:B------:R-:W-:Y:S01]  /*daf0*/  HFMA2.MMA R13, -RZ, RZ, 0, 1.1920928955078125e-07 ;  /* 0x00000002ff0d7435 */ /* 0x000fe200000001ff */
[----:B-1----:R-:W-:-:S02]  /*db00*/  MOV R16, R2 ;  /* 0x0000000200107202 */ /* 0x002fc40000000f00 */
[----:B------:R-:W-:Y:S02]  /*db10*/  MOV R2, R14 ;  /* 0x0000000e00027202 */ /* 0x000fe40000000f00 */
[----:B------:R-:W-:Y:S02]  /*db20*/  MOV R18, 0x1f ;  /* 0x0000001f00127802 */ /* 0x000fe40000000f00 */
[----:B------:R-:W-:Y:S02]  /*db30*/  MOV R17, 0xffffffff ;  /* 0xffffffff00117802 */ /* 0x000fe40000000f00 */
[----:B------:R-:W-:Y:S02]  /*db40*/  MOV R12, 0xdb60 ;  /* 0x0000db60000c7802 */ /* 0x000fe40000000f00 */
[----:B------:R-:W-:Y:S05]  /*db50*/  CALL.REL.NOINC `($__internal_108_$__cuda_sm70_shflsync_bfly_p) ;  /* 0x000002e000007944 */ /* 0x000fea0003c00000 */
[----:B------:R-:W-:Y:S01]  /*db60*/  FADD.FTZ R15, R16, R15 ;  /* 0x0000000f100f7221 */ /* 0x000fe20000010000 */
[----:B------:R-:W-:Y:S01]  /*db70*/  HFMA2.MMA R13, -RZ, RZ, 0, 2.384185791015625e-07 ;  /* 0x00000004ff0d7435 */ /* 0x000fe200000001ff */
[----:B-1----:R-:W-:Y:S01]  /*db80*/  FADD.FTZ R14, R14, R2 ;  /* 0x000000020e0e7221 */ /* 0x002fe20000010000 */
[----:B------:R-:W-:Y:S02]  /*db90*/  MOV R18, 0x1f ;  /* 0x0000001f00127802 */ /* 0x000fe40000000f00 */
[----:B------:R-:W-:-:S02]  /*dba0*/  MOV R17, 0xffffffff ;  /* 0xffffffff00117802 */ /* 0x000fc40000000f00 */
[----:B------:R-:W-:Y:S02]  /*dbb0*/  MOV R2, R15 ;  /* 0x0000000f00027202 */ /* 0x000fe40000000f00 */
[----:B------:R-:W-:Y:S02]  /*dbc0*/  MOV R12, 0xdbe0 ;  /* 0x0000dbe0000c7802 */ /* 0x000fe40000000f00 */
[----:B------:R-:W-:Y:S05]  /*dbd0*/  CALL.REL.NOINC `($__internal_108_$__cuda_sm70_shflsync_bfly_p) ;  /* 0x0000026000007944 */ /* 0x000fea0003c00000 */
[----:B------:R-:W-:Y:S01]  /*dbe0*/  HFMA2.MMA R13, -RZ, RZ, 0, 2.384185791015625e-07 ;  /* 0x00000004ff0d7435 */ /* 0x000fe200000001ff */
[----:B-1----:R-:W-:Y:S02]  /*dbf0*/  MOV R16, R2 ;  /* 0x0000000200107202 */ /* 0x002fe40000000f00 */
[----:B------:R-:W-:Y:S02]  /*dc00*/  MOV R2, R14 ;  /* 0x0000000e00027202 */ /* 0x000fe40000000f00 */
[----:B------:R-:W-:Y:S02]  /*dc10*/  MOV R18, 0x1f ;  /* 0x0000001f00127802 */ /* 0x000fe40000000f00 */
[----:B------:R-:W-:Y:S02]  /*dc20*/  MOV R17, 0xffffffff ;  /* 0xffffffff00117802 */ /* 0x000fe40000000f00 */
[----:B------:R-:W-:-:S02]  /*dc30*/  MOV R12, 0xdc50 ;  /* 0x0000dc50000c7802 */ /* 0x000fc40000000f00 */
[----:B------:R-:W-:Y:S05]  /*dc40*/  CALL.REL.NOINC `($__internal_108_$__cuda_sm70_shflsync_bfly_p) ;  /* 0x000001f000007944 */ /* 0x000fea0003c00000 */
[----:B------:R-:W-:Y:S01]  /*dc50*/  FADD.FTZ R15, R16, R15 ;  /* 0x0000000f100f7221 */ /* 0x000fe20000010000 */
[----:B------:R-:W-:Y:S01]  /*dc60*/  HFMA2.MMA R13, -RZ, RZ, 0, 4.76837158203125e-07 ;  /* 0x00000008ff0d7435 */ /* 0x000fe200000001ff */
[----:B-1----:R-:W-:Y:S01]  /*dc70*/  FADD.FTZ R14, R14, R2 ;  /* 0x000000020e0e7221 */ /* 0x002fe20000010000 */
[----:B------:R-:W-:-:S02]  /*dc80*/  MOV R18, 0x1f ;  /* 0x0000001f00127802 */ /* 0x000fc40000000f00 */
[----:B------:R-:W-:Y:S02]  /*dc90*/  MOV R17, 0xffffffff ;  /* 0xffffffff00117802 */ /* 0x000fe40000000f00 */
[----:B------:R-:W-:Y:S02]  /*dca0*/  MOV R2, R15 ;  /* 0x0000000f00027202 */ /* 0x000fe40000000f00 */
[----:B------:R-:W-:Y:S02]  /*dcb0*/  MOV R12, 0xdcd0 ;  /* 0x0000dcd0000c7802 */ /* 0x000fe40000000f00 */
[----:B------:R-:W-:Y:S05]  /*dcc0*/  CALL.REL.NOINC `($__internal_108_$__cuda_sm70_shflsync_bfly_p) ;  /* 0x0000017000007944 */ /* 0x000fea0003c00000 */
[----:B------:R-:W-:Y:S01]  /*dcd0*/  HFMA2.MMA R13, -RZ, RZ, 0, 4.76837158203125e-07 ;  /* 0x00000008ff0d7435 */ /* 0x000fe200000001ff */
[----:B-1----:R-:W-:Y:S02]  /*dce0*/  MOV R16, R2 ;  /* 0x0000000200107202 */ /* 0x002fe40000000f00 */
[----:B------:R-:W-:Y:S02]  /*dcf0*/  MOV R2, R14 ;  /* 0x0000000e00027202 */ /* 0x000fe40000000f00 */
[----:B------:R-:W-:Y:S02]  /*dd00*/  MOV R18, 0x1f ;  /* 0x0000001f00127802 */ /* 0x000fe40000000f00 */
[----:B------:R-:W-:-:S02]  /*dd10*/  MOV R17, 0xffffffff ;  /* 0xffffffff00117802 */ /* 0x000fc40000000f00 */
[----:B------:R-:W-:Y:S02]  /*dd20*/  MOV R12, 0xdd40 ;  /* 0x0000dd40000c7802 */ /* 0x000fe40000000f00 */
[----:B------:R-:W-:Y:S05]  /*dd30*/  CALL.REL.NOINC `($__internal_108_$__cuda_sm70_shflsync_bfly_p) ;  /* 0x0000010000007944 */ /* 0x000fea0003c00000 */
[----:B------:R-:W-:Y:S01]  /*dd40*/  FADD.FTZ R15, R16, R15 ;  /* 0x0000000f100f7221 */ /* 0x000fe20000010000 */
[----:B------:R-:W-:Y:S01]  /*dd50*/  HFMA2.MMA R13, -RZ, RZ, 0, 9.5367431640625e-07 ;  /* 0x00000010ff0d7435 */ /* 0x000fe200000001ff */
[----:B-1----:R-:W-:Y:S01]  /*dd60*/  FADD.FTZ R14, R14, R2 ;  /* 0x000000020e0e7221 */ /* 0x002fe20000010000 */
[----:B------:R-:W-:Y:S02]  /*dd70*/  MOV R18, 0x1f ;  /* 0x0000001f00127802 */ /* 0x000fe40000000f00 */
[----:B------:R-:W-:Y:S02]  /*dd80*/  MOV R17, 0xffffffff ;  /* 0xffffffff00117802 */ /* 0x000fe40000000f00 */
[----:B------:R-:W-:Y:S02]  /*dd90*/  MOV R2, R15 ;  /* 0x0000000f00027202 */ /* 0x000fe40000000f00 */
[----:B------:R-:W-:Y:S02]  /*dda0*/  MOV R12, 0xddc0 ;  /* 0x0000ddc0000c7802 */ /* 0x000fe40000000f00 */
[----:B------:R-:W-:Y:S05]  /*ddb0*/  CALL.REL.NOINC `($__internal_108_$__cuda_sm70_shflsync_bfly_p) ;  /* 0x0000008000007944 */ /* 0x000fea0003c00000 */
[----:B------:R-:W-:Y:S01]  /*ddc0*/  HFMA2.MMA R13, -RZ, RZ, 0, 9.5367431640625e-07 ;  /* 0x00000010ff0d7435 */ /* 0x000fe200000001ff */
[----:B-1----:R-:W-:-:S02]  /*ddd0*/  MOV R16, R2 ;  /* 0x0000000200107202 */ /* 0x002fc40000000f00 */
[----:B------:R-:W-:Y:S02]  /*dde0*/  MOV R2, R14 ;  /* 0x0000000e00027202 */ /* 0x000fe40000000f00 */
[----:B------:R-:W-:Y:S02]  /*ddf0*/  MOV R18, 0x1f ;  /* 0x0000001f00127802 */ /* 0x000fe40000000f00 */
[----:B------:R-:W-:Y:S02]  /*de00*/  MOV R17, 0xffffffff ;  /* 0xffffffff00117802 */ /* 0x000fe40000000f00 */
[----:B------:R-:W-:Y:S02]  /*de10*/  MOV R12, 0xde30 ;  /* 0x0000de30000c7802 */ /* 0x000fe40000000f00 */
[----:B------:R-:W-:Y:S05]  /*de20*/  CALL.REL.NOINC `($__internal_108_$__cuda_sm70_shflsync_bfly_p) ;  /* 0x0000001000007944 */ /* 0x000fea0003c00000 */
[----:B-1----:R-:W-:Y:S05]  /*de30*/  BRA `(.L_x_2514) ;  /* 0xffff918000007947 */ /* 0x002fea000383ffff */
        .weak           $__internal_108_$__cuda_sm70_shflsync_bfly_p
        .type           $__internal_108_$__cuda_sm70_shflsync_bfly_p,@function
        .size           $__internal_108_$__cuda_sm70_shflsync_bfly_p,(.L_x_2934 - $__internal_108_$__cuda_sm70_shflsync_bfly_p)
$__internal_108_$__cuda_sm70_shflsync_bfly_p:
[----:B------:R-:W-:Y:S04]  /*de40*/  WARPSYNC R17 ;  /* 0x0000001100007348 */ /* 0x000fe80003800000 */
[----:B------:R0:W1:Y:S02]  /*de50*/  SHFL.BFLY PT, R2, R2, R13, R18 ;  /* 0x0c00000d02027389 */ /* 0x00006400000e0012 */
[----:B0-----:R-:W-:-:S06]  /*de60*/  HFMA2.MMA R13, -RZ, RZ, 0, 0 ;  /* 0x00000000ff0d7435 */ /* 0x001fcc00000001ff */
[----:B------:R-:W-:Y:S05]  /*de70*/  RET.REL.NODEC R12 `(_ZN10layer_norm31ln_parallel_residual_bwd_kernelINS_13Kernel_traitsIfffffjLj1280ELj1ELj4ELj1ELj16ENS_18Kernel_traits_baseILj1280EfffffjLj128EEEEELb0ELb0ELb0EEEvNS_9BwdParamsE) ;  /* 0xffff21800c007950 */ /* 0x000fea0003c3ffff */
.L_x_2515:
        /* <DEDUP_REMOVED lines=16> */
.L_x_2934:


//--------------------- .text._ZN10layer_norm31ln_parallel_residual_bwd_kernelINS_13Kernel_traitsIfffffjLj1280ELj1ELj4ELj1ELj16ENS_18Kernel_traits_baseILj1280EfffffjLj128EEEEELb0ELb0ELb1EEEvNS_9BwdParamsE --------------------------
	.section	.text._ZN10layer_norm31ln_parallel_residual_bwd_kernelINS_13Kernel_traitsIfffffjLj1280ELj1ELj4ELj1ELj16ENS_18Kernel_traits_baseILj1280EfffffjLj128EEEEELb0ELb0ELb1EEEvNS_9BwdParamsE,"ax",@progbits
	.sectioninfo	@"SHI_REGISTERS=168"
	.align	128
        .global         _ZN10layer_norm31ln_parallel_residual_bwd_kernelINS_13Kernel_traitsIfffffjLj1280ELj1ELj4ELj1ELj16ENS_18Kernel_traits_baseILj1280EfffffjLj128EEEEELb0ELb0ELb1EEEvNS_9BwdParamsE
        .type           _ZN10layer_norm31ln_parallel_residual_bwd_kernelINS_13Kernel_traitsIfffffjLj1280ELj1ELj4ELj1ELj16ENS_18Kernel_traits_baseILj1280EfffffjLj128EEEEELb0ELb0ELb1EEEvNS_9BwdParamsE,@function
        .size           _ZN10layer_norm31ln_parallel_residual_bwd_kernelINS_13Kernel_traitsIfffffjLj1280ELj1ELj4ELj1ELj16ENS_18Kernel_traits_baseILj1280EfffffjLj128EEEEELb0ELb0ELb1EEEvNS_9BwdParamsE,(.L_x_2935 - _ZN10layer_norm31ln_parallel_residual_bwd_kernelINS_13Kernel_traitsIfffffjLj1280ELj1ELj4ELj1ELj16ENS_18Kernel_traits_baseILj1280EfffffjLj128EEEEELb0ELb0ELb1EEEvNS_9BwdParamsE)
        .other          _ZN10layer_norm31ln_parallel_residual_bwd_kernelINS_13Kernel_traitsIfffffjLj1280ELj1ELj4ELj1ELj16ENS_18Kernel_traits_baseILj1280EfffffjLj128EEEEELb0ELb0ELb1EEEvNS_9BwdParamsE,@"STO_CUDA_ENTRY STV_DEFAULT"
_ZN10layer_norm31ln_parallel_residual_bwd_kernelINS_13Kernel_traitsIfffffjLj1280ELj1ELj4ELj1ELj16ENS_18Kernel_traits_baseILj1280EfffffjLj128EEEEELb0ELb0ELb1EEEvNS_9BwdParamsE:
.text._ZN10layer_norm31ln_parallel_residual_bwd_kernelINS_13Kernel_traitsIfffffjLj1280ELj1ELj4ELj1ELj16ENS_18Kernel_traits_baseILj1280EfffffjLj128EEEEELb0ELb0ELb1EEEvNS_9BwdParamsE:
        /* <DEDUP_REMOVED lines=91> */
.L_x_2517:
        /* <DEDUP_REMOVED lines=10> */
[----:B------:R-:W3:Y:S04]  /*0650*/  LDG.E.128 R64, [R2.64+0x800] ;  /* 0x0008000402407981 */ /* 0x000ee8000c1e1d00 */
[----:B------:R-:W3:Y:S04]  /*0660*/  LDG.E.128 R60, [R2.64+0xa00] ;  /* 0x000a0004023c7981 */ /* 0x000ee8000c1e1d00 */
[----:B------:R-:W3:Y:S04]  /*0670*/  LDG.E.128 R56, [R2.64+0xc00] ;  /* 0x000c000402387981 */ /* 0x000ee8000c1e1d00 */
[----:B------:R-:W3:Y:S04]  /*0680*/  LDG.E.128 R52, [R2.64+0xe00] ;  /* 0x000e000402347981 */ /* 0x000ee8000c1e1d00 */
[----:B------:R-:W3:Y:S04]  /*0690*/  LDG.E.128 R48, [R2.64+0x1000] ;  /* 0x0010000402307981 */ /* 0x000ee8000c1e1d00 */
[----:B------:R-:W4:Y:S04]  /*06a0*/  LDG.E.128 R44, [R2.64+0x1200] ;  /* 0x00120004022c7981 */ /* 0x000f28000c1e1d00 */
[----:B------:R0:W4:Y:S04]  /*06b0*/  LDG.E.128 R40, [R4.64] ;  /* 0x0000000404287981 */ /* 0x000128000c1e1d00 */
[----:B------:R0:W5:Y:S04]  /*06c0*/  LDG.E.128 R36, [R4.64+0x200] ;  /* 0x0002000404247981 */ /* 0x000168000c1e1d00 */
[----:B------:R0:W5:Y:S04]  /*06d0*/  LDG.E.128 R32, [R4.64+0x400] ;  /* 0x0004000404207981 */ /* 0x000168000c1e1d00 */
[----:B------:R0:W5:Y:S04]  /*06e0*/  LDG.E.128 R28, [R4.64+0x600] ;  /* 0x00060004041c7981 */ /* 0x000168000c1e1d00 */
[----:B------:R0:W5:Y:S04]  /*06f0*/  LDG.E.128 R24, [R4.64+0x800] ;  /* 0x0008000404187981 */ /* 0x000168000c1e1d00 */
[----:B------:R0:W5:Y:S04]  /*0700*/  LDG.E.128 R20, [R4.64+0xa00] ;  /* 0x000a000404147981 */ /* 0x000168000c1e1d00 */
[----:B------:R0:W5:Y:S04]  /*0710*/  LDG.E.128 R16, [R4.64+0xc00] ;  /* 0x000c000404107981 */ /* 0x000168000c1e1d00 */
[----:B------:R0:W5:Y:S04]  /*0720*/  LDG.E.128 R12, [R4.64+0xe00] ;  /* 0x000e0004040c7981 */ /* 0x000168000c1e1d00 */
[----:B------:R0:W5:Y:S04]  /*0730*/  LDG.E.128 R8, [R4.64+0x1000] ;  /* 0x0010000404087981 */ /* 0x000168000c1e1d00 */
[----:B0-----:R-:W5:Y:S01]  /*0740*/  LDG.E.128 R4, [R4.64+0x1200] ;  /* 0x0012000404047981 */ /* 0x001f62000c1e1d00 */
[----:B------:R-:W-:Y:S03]  /*0750*/  BSSY B1, `(.L_x_2519) ;  /* 0x0000614000017945 */ /* 0x000fe60003800000 */
[----:B--2---:R0:W-:Y:S04]  /*0760*/  STL.64 [R1+0x150], R80 ;  /* 0x0001505001007387 */ /* 0x0041e80000100a00 */
[----:B------:R0:W-:Y:S04]  /*0770*/  STL.64 [R1+0x158], R82 ;  /* 0x0001585201007387 */ /* 0x0001e80000100a00 */
[----:B------:R0:W-:Y:S04]  /*0780*/  STL [R1+0x3cc], RZ ;  /* 0x0003ccff01007387 */ /* 0x0001e80000100800 */
[----:B------:R0:W-:Y:S04]  /*0790*/  STL [R1+0x3dc], RZ ;  /* 0x0003dcff01007387 */ /* 0x0001e80000100800 */
[----:B------:R0:W-:Y:S04]  /*07a0*/  STL [R1+0x3ac], RZ ;  /* 0x0003acff01007387 */ /* 0x0001e80000100800 */
[----:B------:R0:W-:Y:S04]  /*07b0*/  STL [R1+0x3bc], RZ ;  /* 0x0003bcff01007387 */ /* 0x0001e80000100800 */
[----:B------:R0:W-:Y:S04]  /*07c0*/  STL [R1+0x38c], RZ ;  /* 0x00038cff01007387 */ /* 0x0001e80000100800 */
[----:B------:R0:W-:Y:S04]  /*07d0*/  STL [R1+0x39c], RZ ;  /* 0x00039cff01007387 */ /* 0x0001e80000100800 */
[----:B---3--:R0:W-:Y:S04]  /*07e0*/  STL.64 [R1+0x130], R76 ;  /* 0x0001304c01007387 */ /* 0x0081e80000100a00 */
[----:B------:R0:W-:Y:S04]  /*07f0*/  STL.64 [R1+0x138], R78 ;  /* 0x0001384e01007387 */ /* 0x0001e80000100a00 */
[----:B----4-:R0:W-:Y:S04]  /*0800*/  STL.64 [R1+0x110], R72 ;  /* 0x0001104801007387 */ /* 0x0101e80000100a00 */
[----:B------:R0:W-:Y:S04]  /*0810*/  STL.64 [R1+0x118], R74 ;  /* 0x0001184a01007387 */ /* 0x0001e80000100a00 */
[----:B------:R0:W-:Y:S04]  /*0820*/  STL [R1+0x37c], RZ ;  /* 0x00037cff01007387 */ /* 0x0001e80000100800 */
[----:B-----5:R0:W-:Y:S04]  /*0830*/  STL.64 [R1+0xf0], R68 ;  /* 0x0000f04401007387 */ /* 0x0201e80000100a00 */
        /* <DEDUP_REMOVED lines=186> */
.L_x_2533:
[----:B0-----:R-:W0:Y:S01]  /*13e0*/  S2R R4, SR_TID.X ;  /* 0x0000000000047919 */ /* 0x001e220000002100 */
[----:B------:R-:W-:Y:S01]  /*13f0*/  IMAD R2, R0, c[0x0][0x168], RZ ;  /* 0x00005a0000027a24 */ /* 0x000fe200078e02ff */
[----:B------:R-:W-:-:S02]  /*1400*/  HFMA2.MMA R6, -RZ, RZ, 0, 2.384185791015625e-07 ;  /* 0x00000004ff067435 */ /* 0x000fc400000001ff */
[----:B------:R1:W-:Y:S02]  /*1410*/  STL [R1+0x3ec], R51 ;  /* 0x0003ec3301007387 */ /* 0x0003e40000100800 */
[----:B------:R-:W-:Y:S02]  /*1420*/  SHF.R.S32.HI R3, RZ, 0x1f, R2 ;  /* 0x0000001fff037819 */ /* 0x000fe40000011402 */
[----:B------:R-:W-:Y:S01]  /*1430*/  MOV R143, 0x10 ;  /* 0x00000010008f7802 */ /* 0x000fe20000000f00 */
[----:B------:R-:W-:Y:S01]  /*1440*/  STL [R1+0x3e8], R50 ;  /* 0x0003e83201007387 */ /* 0x000fe20000100800 */
[----:B------:R-:W-:-:S03]  /*1450*/  LEA.HI R3, R3, R2, RZ, 0x2 ;  /* 0x0000000203037211 */ /* 0x000fc600078f10ff */
[----:B------:R2:W-:Y:S04]  /*1460*/  STL [R1+0x3e4], R49 ;  /* 0x0003e43101007387 */ /* 0x0005e80000100800 */
[----:B------:R3:W-:Y:S04]  /*1470*/  STL [R1+0x3e0], R48 ;  /* 0x0003e03001007387 */ /* 0x0007e80000100800 */
[----:B------:R-:W4:Y:S01]  /*1480*/  LDL R120, [R1+0x140] ;  /* 0x0001400001787983 */ /* 0x000f220000100800 */
[----:B0-----:R-:W-:Y:S01]  /*1490*/  LOP3.LUT R141, R4, 0x1f, RZ, 0xc0, !PT ;  /* 0x0000001f048d7812 */ /* 0x001fe200078ec0ff */
[----:B------:R-:W-:-:S02]  /*14a0*/  IMAD.WIDE R4, R0, R6, c[0x0][0x1a0] ;  /* 0x0000680000047625 */ /* 0x000fc400078e0206 */
[----:B------:R-:W4:Y:S01]  /*14b0*/  LDL.LU R119, [R1+0x1d4] ;  /* 0x0001d40001777983 */ /* 0x000f220000300800 */
[----:B------:R-:W-:-:S03]  /*14c0*/  LEA.HI.SX32 R141, R3, R141, 0x1e ;  /* 0x0000008d038d7211 */ /* 0x000fc600078ff2ff */
[----:B------:R0:W4:Y:S01]  /*14d0*/  LDG.E R2, [R4.64] ;  /* 0x0000000404027981 */ /* 0x000122000c1e1900 */
[C---:B------:R-:W-:Y:S02]  /*14e0*/  SHF.L.U32 R144, R141.reuse, 0x4, RZ ;  /* 0x000000048d907819 */ /* 0x040fe400000006ff */
[C---:B------:R-:W-:Y:S01]  /*14f0*/  IADD3 R7, R141.reuse, 0x20, RZ ;  /* 0x000000208d077810 */ /* 0x040fe20007ffe0ff */
[----:B------:R-:W4:Y:S01]  /*1500*/  LDL.LU R118, [R1+0x164] ;  /* 0x0001640001767983 */ /* 0x000f220000300800 */
[----:B------:R-:W-:Y:S02]  /*1510*/  SHF.R.U32.HI R3, RZ, 0x1c, R141 ;  /* 0x0000001cff037819 */ /* 0x000fe4000001168d */
[----:B------:R-:W-:Y:S02]  /*1520*/  IADD3 R136, P0, R144, c[0x0][0x188], RZ ;  /* 0x0000620090887a10 */ /* 0x000fe40007f1e0ff */
[----:B------:R-:W-:Y:S01]  /*1530*/  IADD3 R105, R141, 0x40, RZ ;  /* 0x000000408d697810 */ /* 0x000fe20007ffe0ff */
[----:B0-----:R-:W-:Y:S01]  /*1540*/  IMAD.WIDE R4, R0, R6, c[0x0][0x1a8] ;  /* 0x00006a0000047625 */ /* 0x001fe200078e0206 */
[----:B------:R-:W-:Y:S01]  /*1550*/  SHF.L.U32 R149, R7, 0x4, RZ ;  /* 0x0000000407957819 */ /* 0x000fe200000006ff */
[----:B------:R-:W4:Y:S01]  /*1560*/  LDL R117, [R1+0x150] ;  /* 0x0001500001757983 */ /* 0x000f220000100800 */
[----:B------:R-:W-:-:S02]  /*1570*/  IADD3.X R137, R3, c[0x0][0x18c], RZ, P0, !PT ;  /* 0x0000630003897a10 */ /* 0x000fc400007fe4ff */
[----:B------:R-:W-:Y:S01]  /*1580*/  SHF.R.U32.HI R148, RZ, 0x1c, R7 ;  /* 0x0000001cff947819 */ /* 0x000fe20000011607 */
[----:B------:R0:W4:Y:S01]  /*1590*/  LDG.E R4, [R4.64] ;  /* 0x0000000404047981 */ /* 0x000122000c1e1900 */
[----:B------:R-:W-:Y:S02]  /*15a0*/  IADD3 R56, P0, R149, c[0x0][0x188], RZ ;  /* 0x0000620095387a10 */ /* 0x000fe40007f1e0ff */
[----:B------:R-:W-:Y:S02]  /*15b0*/  SHF.L.U32 R154, R105, 0x4, RZ ;  /* 0x00000004699a7819 */ /* 0x000fe400000006ff */
[C---:B------:R-:W-:Y:S01]  /*15c0*/  IADD3 R108, R141.reuse, 0x80, RZ ;  /* 0x000000808d6c7810 */ /* 0x040fe20007ffe0ff */
[C---:B------:R-:W-:Y:S01]  /*15d0*/  IMAD.WIDE.U32 R128, R141.reuse, R143, c[0x0][0x210] ;  /* 0x000084008d807625 */ /* 0x040fe200078e008f */
[----:B------:R-:W-:Y:S01]  /*15e0*/  IADD3.X R57, R148, c[0x0][0x18c], RZ, P0, !PT ;  /* 0x0000630094397a10 */ /* 0x000fe200007fe4ff */
[----:B------:R-:W4:Y:S01]  /*15f0*/  LDG.E.128 R136, [R136.64] ;  /* 0x0000000488887981 */ /* 0x000f22000c1e1d00 */
[----:B0-----:R-:W-:-:S02]  /*1600*/  IADD3 R5, R141, 0x60, RZ ;  /* 0x000000608d057810 */ /* 0x001fc40007ffe0ff */
[----:B------:R-:W-:Y:S01]  /*1610*/  SHF.R.U32.HI R153, RZ, 0x1c, R105 ;  /* 0x0000001cff997819 */ /* 0x000fe20000011669 */
[----:B------:R-:W-:Y:S01]  /*1620*/  IMAD.WIDE.U32 R132, R141, R143, c[0x0][0x208] ;  /* 0x000082008d847625 */ /* 0x000fe200078e008f */
[----:B------:R-:W-:Y:S01]  /*1630*/  IADD3 R68, P0, R154, c[0x0][0x188], RZ ;  /* 0x000062009a447a10 */ /* 0x000fe20007f1e0ff */
[----:B------:R-:W4:Y:S01]  /*1640*/  LDG.E.128 R128, [R128.64] ;  /* 0x0000000480807981 */ /* 0x000f22000c1e1d00 */
[----:B------:R-:W-:Y:S02]  /*1650*/  SHF.L.U32 R157, R5, 0x4, RZ ;  /* 0x00000004059d7819 */ /* 0x000fe400000006ff */
[----:B------:R-:W-:Y:S01]  /*1660*/  IADD3.X R69, R153, c[0x0][0x18c], RZ, P0, !PT ;  /* 0x0000630099457a10 */ /* 0x000fe200007fe4ff */
[----:B------:R-:W4:Y:S01]  /*1670*/  LDG.E.128 R132, [R132.64] ;  /* 0x0000000484847981 */ /* 0x000f22000c1e1d00 */
[----:B------:R-:W-:Y:S02]  /*1680*/  SHF.R.U32.HI R159, RZ, 0x1c, R5 ;  /* 0x0000001cff9f7819 */ /* 0x000fe40000011605 */
[----:B------:R-:W-:Y:S01]  /*1690*/  IADD3 R80, P0, R157, c[0x0][0x188], RZ ;  /* 0x000062009d507a10 */ /* 0x000fe20007f1e0ff */
[----:B------:R-:W4:Y:S03]  /*16a0*/  LDL.LU R116, [R1+0x1f4] ;  /* 0x0001f40001747983 */ /* 0x000f260000300800 */
[----:B------:R-:W-:Y:S01]  /*16b0*/  IADD3.X R81, R159, c[0x0][0x18c], RZ, P0, !PT ;  /* 0x000063009f517a10 */ /* 0x000fe200007fe4ff */
[----:B-1----:R-:W4:Y:S01]  /*16c0*/  LDL.LU R51, [R1+0x1e4] ;  /* 0x0001e40001337983 */ /* 0x002f220000300800 */
[----:B------:R-:W-:-:S02]  /*16d0*/  ISETP.NE.U32.AND P0, PT, RZ, c[0x0][0x218], PT ;  /* 0x00008600ff007a0c */ /* 0x000fc40003f05070 */
[----:B------:R-:W-:Y:S02]  /*16e0*/  SHF.L.U32 R164, R108, 0x4, RZ ;  /* 0x000000046ca47819 */ /* 0x000fe400000006ff */
[----:B------:R-:W-:Y:S01]  /*16f0*/  SHF.R.U32.HI R163, RZ, 0x1c, R108 ;  /* 0x0000001cffa37819 */ /* 0x000fe2000001166c */
[CC--:B------:R-:W-:Y:S01]  /*1700*/  IMAD.WIDE.U32 R60, R7.reuse, R143.reuse, c[0x0][0x210] ;  /* 0x00008400073c7625 */ /* 0x0c0fe200078e008f */
[----:B------:R-:W-:Y:S01]  /*1710*/  ISETP.NE.AND.EX P0, PT, RZ, c[0x0][0x21c], PT, P0 ;  /* 0x00008700ff007a0c */ /* 0x000fe20003f05300 */
[----:B------:R-:W4:Y:S01]  /*1720*/  LDG.E.128 R56, [R56.64] ;  /* 0x0000000438387981 */ /* 0x000f22000c1e1d00 */
[----:B------:R-:W-:Y:S01]  /*1730*/  IADD3 R92, P1, R164, c[0x0][0x188], RZ ;  /* 0x00006200a45c7a10 */ /* 0x000fe20007f3e0ff */
[-C--:B------:R-:W-:Y:S01]  /*1740*/  IMAD.WIDE.U32 R64, R7, R143.reuse, c[0x0][0x208] ;  /* 0x0000820007407625 */ /* 0x080fe200078e008f */
[----:B------:R-:W-:Y:S01]  /*1750*/  IADD3 R122, R141, 0xc0, RZ ;  /* 0x000000c08d7a7810 */ /* 0x000fe20007ffe0ff */
[----:B------:R-:W4:Y:S01]  /*1760*/  LDG.E.128 R60, [R60.64] ;  /* 0x000000043c3c7981 */ /* 0x000f22000c1e1d00 */
[----:B------:R-:W-:Y:S01]  /*1770*/  IADD3.X R93, R163, c[0x0][0x18c], RZ, P1, !PT ;  /* 0x00006300a35d7a10 */ /* 0x000fe20000ffe4ff */
[-C--:B------:R-:W-:Y:S01]  /*1780*/  IMAD.WIDE.U32 R72, R105, R143.reuse, c[0x0][0x210] ;  /* 0x0000840069487625 */ /* 0x080fe200078e008f */
[----:B------:R-:W-:Y:S01]  /*1790*/  IADD3 R142, R141, 0xe0, RZ ;  /* 0x000000e08d8e7810 */ /* 0x000fe20007ffe0ff */
[----:B------:R-:W4:Y:S04]  /*17a0*/  LDG.E.128 R64, [R64.64] ;  /* 0x0000000440407981 */ /* 0x000f28000c1e1d00 */
[----:B------:R-:W-:Y:S01]  /*17b0*/  @P0 LEA R6, P1, R7, c[0x0][0x218], 0x4 ;  /* 0x0000860007060a11 */ /* 0x000fe200078220ff */
[C---:B------:R-:W-:Y:S01]  /*17c0*/  IMAD.WIDE.U32 R76, R105.reuse, R143, c[0x0][0x208] ;  /* 0x00008200694c7625 */ /* 0x040fe200078e008f */
[----:B------:R-:W-:Y:S01]  /*17d0*/  @P0 LEA R106, P2, R105, c[0x0][0x218], 0x4 ;  /* 0x00008600696a0a11 */ /* 0x000fe200078420ff */
[----:B------:R-:W4:Y:S01]  /*17e0*/  LDG.E.128 R72, [R72.64] ;  /* 0x0000000448487981 */ /* 0x000f22000c1e1d00 */
[----:B------:R-:W-:-:S02]  /*17f0*/  @P0 LEA.HI.X R7, R7, c[0x0][0x21c], RZ, 0x4, P1 ;  /* 0x0000870007070a11 */ /* 0x000fc400008f24ff */
[C---:B------:R-:W-:Y:S01]  /*1800*/  @P0 LEA R104, P1, R5.reuse, c[0x0][0x218], 0x4 ;  /* 0x0000860005680a11 */ /* 0x040fe200078220ff */
[-C--:B------:R-:W-:Y:S01]  /*1810*/  IMAD.WIDE.U32 R84, R5, R143.reuse, c[0x0][0x210] ;  /* 0x0000840005547625 */ /* 0x080fe200078e008f */
[----:B------:R-:W-:Y:S01]  /*1820*/  @P0 LEA.HI.X R107, R105, c[0x0][0x21c], RZ, 0x4, P2 ;  /* 0x00008700696b0a11 */ /* 0x000fe200010f24ff */
[----:B------:R0:W5:Y:S01]  /*1830*/  @P0 LDG.E.128 R32, [R6.64] ;  /* 0x0000000406200981 */ /* 0x000162000c1e1d00 */
[C---:B------:R-:W-:Y:S01]  /*1840*/  @P0 LEA.HI.X R105, R5.reuse, c[0x0][0x21c], RZ, 0x4, P1 ;  /* 0x0000870005690a11 */ /* 0x040fe200008f24ff */
[----:B------:R-:W-:Y:S01]  /*1850*/  IMAD.WIDE.U32 R88, R5, R143, c[0x0][0x208] ;  /* 0x0000820005587625 */ /* 0x000fe200078e008f */
[----:B------:R-:W-:Y:S01]  /*1860*/  IADD3 R5, R141, 0xa0, RZ ;  /* 0x000000a08d057810 */ /* 0x000fe20007ffe0ff */
[----:B------:R1:W5:Y:S03]  /*1870*/  @P0 LDG.E.128 R28, [R106.64] ;  /* 0x000000046a1c0981 */ /* 0x000366000c1e1d00 */
[----:B--2---:R-:W-:Y:S01]  /*1880*/  SHF.L.U32 R49, R5, 0x4, RZ ;  /* 0x0000000405317819 */ /* 0x004fe200000006ff */
[----:B------:R2:W5:Y:S01]  /*1890*/  @P0 LDG.E.128 R24, [R104.64] ;  /* 0x0000000468180981 */ /* 0x000562000c1e1d00 */
[----:B0-----:R-:W-:-:S02]  /*18a0*/  @P0 LEA R6, P2, R108, c[0x0][0x218], 0x4 ;  /* 0x000086006c060a11 */ /* 0x001fc400078420ff */
[----:B---3--:R-:W-:Y:S01]  /*18b0*/  SHF.R.U32.HI R48, RZ, 0x1c, R5 ;  /* 0x0000001cff307819 */ /* 0x008fe20000011605 */
[C---:B------:R-:W-:Y:S01]  /*18c0*/  IMAD.WIDE.U32 R96, R108.reuse, R143, c[0x0][0x210] ;  /* 0x000084006c607625 */ /* 0x040fe200078e008f */
[----:B------:R-:W-:Y:S01]  /*18d0*/  @P0 LEA.HI.X R7, R108, c[0x0][0x21c], RZ, 0x4, P2 ;  /* 0x000087006c070a11 */ /* 0x000fe200010f24ff */
[----:B------:R0:W-:Y:S01]  /*18e0*/  STL [R1+0x14], R49 ;  /* 0x0000143101007387 */ /* 0x0001e20000100800 */
[----:B-1----:R-:W-:-:S03]  /*18f0*/  @P0 LEA R106, P1, R5, c[0x0][0x218], 0x4 ;  /* 0x00008600056a0a11 */ /* 0x002fc600078220ff */
[----:B------:R1:W-:Y:S01]  /*1900*/  STL [R1+0x10], R48 ;  /* 0x0000103001007387 */ /* 0x0003e20000100800 */
[----:B------:R-:W-:-:S03]  /*1910*/  @P0 LEA.HI.X R107, R5, c[0x0][0x21c], RZ, 0x4, P1 ;  /* 0x00008700056b0a11 */ /* 0x000fc600008f24ff */
[----:B------:R-:W3:Y:S04]  /*1920*/  LDL R50, [R1+0x144] ;  /* 0x0001440001327983 */ /* 0x000ee80000100800 */
[----:B------:R0:W5:Y:S01]  /*1930*/  @P0 LDG.E.128 R20, [R6.64] ;  /* 0x0000000406140981 */ /* 0x000162000c1e1d00 */
[----:B--2---:R-:W-:Y:S01]  /*1940*/  @P0 LEA R104, P2, R122, c[0x0][0x218], 0x4 ;  /* 0x000086007a680a11 */ /* 0x004fe200078420ff */
[-C--:B------:R-:W-:Y:S02]  /*1950*/  IMAD.WIDE.U32 R110, R5, R143.reuse, c[0x0][0x210] ;  /* 0x00008400056e7625 */ /* 0x080fe400078e008f */
[----:B------:R2:W5:Y:S02]  /*1960*/  @P0 LDG.E.128 R16, [R106.64] ;  /* 0x000000046a100981 */ /* 0x000564000c1e1d00 */
[----:B------:R-:W-:-:S02]  /*1970*/  IMAD.WIDE.U32 R100, R108, R143, c[0x0][0x208] ;  /* 0x000082006c647625 */ /* 0x000fc400078e008f */
[----:B------:R-:W3:Y:S01]  /*1980*/  LDG.E.128 R68, [R68.64] ;  /* 0x0000000444447981 */ /* 0x000ee2000c1e1d00 */
[----:B0-----:R-:W-:-:S03]  /*1990*/  IADD3 R6, P1, R49, c[0x0][0x188], RZ ;  /* 0x0000620031067a10 */ /* 0x001fc60007f3e0ff */
[----:B------:R-:W3:Y:S01]  /*19a0*/  LDL.LU R49, [R1+0x1d0] ;  /* 0x0001d00001317983 */ /* 0x000ee20000300800 */
[----:B------:R-:W-:Y:S02]  /*19b0*/  IADD3.X R7, R48, c[0x0][0x18c], RZ, P1, !PT ;  /* 0x0000630030077a10 */ /* 0x000fe40000ffe4ff */
[----:B-1----:R-:W0:Y:S01]  /*19c0*/  LDC.U8 R48, c[0x0][0x1f0] ;  /* 0x00007c00ff307b82 */ /* 0x002e220000000000 */
[----:B------:R-:W-:Y:S01]  /*19d0*/  @P0 LEA.HI.X R105, R122, c[0x0][0x21c], RZ, 0x4, P2 ;  /* 0x000087007a690a11 */ /* 0x000fe200010f24ff */
[----:B----4-:R-:W-:Y:S01]  /*19e0*/  FADD.FTZ R119, R132, R119 ;  /* 0x0000007784777221 */ /* 0x010fe20000010000 */
[----:B0-----:R-:W-:-:S03]  /*19f0*/  ISETP.NE.AND P1, PT, R48, RZ, PT ;  /* 0x000000ff3000720c */ /* 0x001fc60003f25270 */
[----:B------:R2:W5:Y:S01]  /*1a00*/  @P0 LDG.E.128 R12, [R104.64] ;  /* 0x00000004680c0981 */ /* 0x000562000c1e1d00 */
[----:B------:R-:W-:-:S03]  /*1a10*/  FSEL R2, R2, RZ, !P1 ;  /* 0x000000ff02027208 */ /* 0x000fc60004800000 */
[----:B------:R-:W4:Y:S01]  /*1a20*/  LDL.LU R48, [R1+0x160] ;  /* 0x0001600001307983 */ /* 0x000f220000300800 */
[----:B------:R-:W-:Y:S02]  /*1a30*/  FADD.FTZ R116, R128, R116 ;  /* 0x0000007480747221 */ /* 0x000fe40000010000 */
[----:B------:R-:W-:Y:S01]  /*1a40*/  IMAD.WIDE.U32 R124, R122, R143, c[0x0][0x208] ;  /* 0x000082007a7c7625 */ /* 0x000fe200078e008f */
[----:B------:R-:W-:Y:S01]  /*1a50*/  SHF.R.U32.HI R161, RZ, 0x1c, R142 ;  /* 0x0000001cffa17819 */ /* 0x000fe2000001168e */
[----:B------:R-:W4:Y:S04]  /*1a60*/  LDG.E.128 R76, [R76.64] ;  /* 0x000000044c4c7981 */ /* 0x000f28000c1e1d00 */
[----:B--2---:R0:W2:Y:S01]  /*1a70*/  LDG.E.128 R104, [R6.64] ;  /* 0x0000000406687981 */ /* 0x0040a2000c1e1d00 */
[----:B------:R-:W-:-:S03]  /*1a80*/  @P0 LEA R108, P2, R142, c[0x0][0x218], 0x4 ;  /* 0x000086008e6c0a11 */ /* 0x000fc600078420ff */
[----:B------:R-:W-:Y:S04]  /*1a90*/  STL [R1+0x1d4], R119 ;  /* 0x0001d47701007387 */ /* 0x000fe80000100800 */
[----:B------:R-:W2:Y:S01]  /*1aa0*/  LDG.E.128 R80, [R80.64] ;  /* 0x0000000450507981 */ /* 0x000ea2000c1e1d00 */
[----:B0-----:R-:W-:-:S03]  /*1ab0*/  IMAD.WIDE.U32 R6, R5, R143, c[0x0][0x208] ;  /* 0x0000820005067625 */ /* 0x001fc600078e008f */
[----:B------:R-:W2:Y:S01]  /*1ac0*/  LDG.E.128 R88, [R88.64] ;  /* 0x0000000458587981 */ /* 0x000ea2000c1e1d00 */
[----:B------:R-:W-:-:S03]  /*1ad0*/  FADD.FTZ R5, -R2, R136 ;  /* 0x0000008802057221 */ /* 0x000fc60000010100 */
[----:B------:R0:W2:Y:S01]  /*1ae0*/  LDG.E.128 R112, [R6.64] ;  /* 0x0000000406707981 */ /* 0x0000a2000c1e1d00 */
[----:B------:R-:W-:-:S03]  /*1af0*/  FMUL.FTZ R5, R4, R5 ;  /* 0x0000000504057220 */ /* 0x000fc60000410000 */
[----:B------:R-:W2:Y:S01]  /*1b00*/  LDG.E.128 R84, [R84.64] ;  /* 0x0000000454547981 */ /* 0x000ea2000c1e1d00 */
[----:B------:R-:W-:-:S03]  /*1b10*/  FFMA.FTZ R118, R132, R5, R118 ;  /* 0x0000000584767223 */ /* 0x000fc60000010076 */
[----:B------:R-:W2:Y:S01]  /*1b20*/  LDG.E.128 R92, [R92.64] ;  /* 0x000000045c5c7981 */ /* 0x000ea2000c1e1d00 */
[----:B0-----:R-:W-:Y:S02]  /*1b30*/  FMUL.FTZ R6, R120, R128 ;  /* 0x0000008078067220 */ /* 0x001fe40000410000 */
[----:B------:R-:W-:Y:S01]  /*1b40*/  FFMA.FTZ R51, R128, R5, R51 ;  /* 0x0000000580337223 */ /* 0x000fe20000010033 */
[----:B------:R-:W2:Y:S01]  /*1b50*/  LDG.E.128 R100, [R100.64] ;  /* 0x0000000464647981 */ /* 0x000ea2000c1e1d00 */
[----:B------:R-:W-:Y:S01]  /*1b60*/  FFMA.FTZ R165, R117, R132, R6 ;  /* 0x0000008475a57223 */ /* 0x000fe20000010006 */
[----:B------:R-:W-:Y:S02]  /*1b70*/  SHF.L.U32 R6, R122, 0x4, RZ ;  /* 0x000000047a067819 */ /* 0x000fe400000006ff */
[----:B------:R-:W-:Y:S01]  /*1b80*/  STL [R1+0x164], R118 ;  /* 0x0001647601007387 */ /* 0x000fe20000100800 */
[----:B------:R-:W-:-:S03]  /*1b90*/  @P0 LEA.HI.X R109, R142, c[0x0][0x21c], RZ, 0x4, P2 ;  /* 0x000087008e6d0a11 */ /* 0x000fc600010f24ff */
[----:B------:R0:W-:Y:S04]  /*1ba0*/  STL [R1+0x1e4], R51 ;  /* 0x0001e43301007387 */ /* 0x0001e80000100800 */
[----:B------:R-:W-:Y:S04]  /*1bb0*/  STL [R1+0x1f4], R116 ;  /* 0x0001f47401007387 */ /* 0x000fe80000100800 */
[----:B------:R1:W-:Y:S01]  /*1bc0*/  STL [R1+0x18], R6 ;  /* 0x0000180601007387 */ /* 0x0003e20000100800 */
[----:B0-----:R-:W-:-:S03]  /*1bd0*/  SHF.R.U32.HI R51, RZ, 0x1c, R122 ;  /* 0x0000001cff337819 */ /* 0x001fc6000001167a */
[----:B------:R-:W2:Y:S01]  /*1be0*/  LDG.E.128 R96, [R96.64] ;  /* 0x0000000460607981 */ /* 0x000ea2000c1e1d00 */
[----:B---3--:R-:W-:Y:S01]  /*1bf0*/  FADD.FTZ R49, R133, R49 ;  /* 0x0000003185317221 */ /* 0x008fe20000010000 */
[----:B-1----:R-:W-:Y:S01]  /*1c00*/  IADD3 R6, P2, R6, c[0x0][0x188], RZ ;  /* 0x0000620006067a10 */ /* 0x002fe20007f5e0ff */
[C---:B------:R-:W-:Y:S01]  /*1c10*/  FADD.FTZ R123, -R2.reuse, R137 ;  /* 0x00000089027b7221 */ /* 0x040fe20000010100 */
[----:B------:R0:W5:Y:S02]  /*1c20*/  @P0 LDG.E.128 R8, [R108.64] ;  /* 0x000000046c080981 */ /* 0x000164000c1e1d00 */
[----:B------:R-:W-:Y:S02]  /*1c30*/  IADD3.X R7, R51, c[0x0][0x18c], RZ, P2, !PT ;  /* 0x0000630033077a10 */ /* 0x000fe400017fe4ff */
[----:B------:R1:W-:Y:S04]  /*1c40*/  STL [R1+0x1c], R51 ;  /* 0x00001c3301007387 */ /* 0x0003e80000100800 */
[----:B------:R3:W2:Y:S01]  /*1c50*/  LDG.E.128 R116, [R6.64] ;  /* 0x0000000406747981 */ /* 0x0006a2000c1e1d00 */
[----:B------:R-:W-:-:S02]  /*1c60*/  FADD.FTZ R56, -R2, R56 ;  /* 0x0000003802387221 */ /* 0x000fc40000010100 */
[----:B------:R-:W-:Y:S01]  /*1c70*/  IMAD.WIDE.U32 R120, R122, R143, c[0x0][0x210] ;  /* 0x000084007a787625 */ /* 0x000fe200078e008f */
[----:B0-----:R-:W2:Y:S03]  /*1c80*/  LDG.E.128 R108, [R110.64] ;  /* 0x000000046e6c7981 */ /* 0x001ea6000c1e1d00 */
[----:B------:R-:W-:Y:S01]  /*1c90*/  FADD.FTZ R57, -R2, R57 ;  /* 0x0000003902397221 */ /* 0x000fe20000010100 */
[----:B------:R-:W2:Y:S01]  /*1ca0*/  LDG.E.128 R124, [R124.64] ;  /* 0x000000047c7c7981 */ /* 0x000ea2000c1e1d00 */
[----:B---3--:R-:W-:-:S03]  /*1cb0*/  FMUL.FTZ R7, R50, R129 ;  /* 0x0000008132077220 */ /* 0x008fc60000410000 */
[----:B------:R-:W3:Y:S04]  /*1cc0*/  LDL R50, [R1+0x154] ;  /* 0x0001540001327983 */ /* 0x000ee80000100800 */
[----:B------:R-:W2:Y:S04]  /*1cd0*/  LDL.LU R160, [R1+0x1f0] ;  /* 0x0001f00001a07983 */ /* 0x000ea80000300800 */
[----:B------:R-:W2:Y:S04]  /*1ce0*/  LDL.LU R158, [R1+0x1e0] ;  /* 0x0001e000019e7983 */ /* 0x000ea80000300800 */
[----:B------:R-:W2:Y:S04]  /*1cf0*/  LDL R128, [R1+0x148] ;  /* 0x0001480001807983 */ /* 0x000ea80000100800 */
[----:B------:R0:W-:Y:S04]  /*1d00*/  STL [R1+0x1d0], R49 ;  /* 0x0001d03101007387 */ /* 0x0001e80000100800 */
[----:B------:R-:W2:Y:S04]  /*1d10*/  LDL.LU R156, [R1+0x1dc] ;  /* 0x0001dc00019c7983 */ /* 0x000ea80000300800 */
[----:B-1----:R-:W2:Y:S01]  /*1d20*/  LDL.LU R51, [R1+0x16c] ;  /* 0x00016c0001337983 */ /* 0x002ea20000300800 */
[----:B------:R-:W-:-:S03]  /*1d30*/  FMUL.FTZ R6, R4, R123 ;  /* 0x0000007b04067220 */ /* 0x000fc60000410000 */
[----:B0-----:R-:W2:Y:S01]  /*1d40*/  LDL R49, [R1+0x158] ;  /* 0x0001580001317983 */ /* 0x001ea20000100800 */
[C---:B------:R-:W-:Y:S02]  /*1d50*/  FMUL.FTZ R56, R4.reuse, R56 ;  /* 0x0000003804387220 */ /* 0x040fe40000410000 */
[----:B------:R-:W-:Y:S01]  /*1d60*/  FMUL.FTZ R57, R4, R57 ;  /* 0x0000003904397220 */ /* 0x000fe20000410000 */
[----:B------:R-:W2:Y:S01]  /*1d70*/  LDG.E.128 R120, [R120.64] ;  /* 0x0000000478787981 */ /* 0x000ea2000c1e1d00 */
[----:B----4-:R-:W-:-:S05]  /*1d80*/  FFMA.FTZ R48, R133, R6, R48 ;  /* 0x0000000685307223 */ /* 0x010fca0000010030 */
[----:B------:R0:W-:Y:S04]  /*1d90*/  STL [R1+0x160], R48 ;  /* 0x0001603001007387 */ /* 0x0001e80000100800 */
[----:B------:R-:W4:Y:S04]  /*1da0*/  LDL.LU R155, [R1+0x1fc] ;  /* 0x0001fc00019b7983 */ /* 0x000f280000300800 */
[----:B------:R-:W4:Y:S04]  /*1db0*/  LDL.LU R140, [R1+0x1ec] ;  /* 0x0001ec00018c7983 */ /* 0x000f280000300800 */
[----:B------:R-:W4:Y:S04]  /*1dc0*/  LDL R152, [R1+0x14c] ;  /* 0x00014c0001987983 */ /* 0x000f280000100800 */
[----:B------:R-:W4:Y:S04]  /*1dd0*/  LDL.LU R151, [R1+0x1d8] ;  /* 0x0001d80001977983 */ /* 0x000f280000300800 */
[----:B------:R-:W4:Y:S04]  /*1de0*/  LDL.LU R150, [R1+0x168] ;  /* 0x0001680001967983 */ /* 0x000f280000300800 */
[----:B0-----:R-:W4:Y:S04]  /*1df0*/  LDL R48, [R1+0x15c] ;  /* 0x00015c0001307983 */ /* 0x001f280000100800 */
[----:B------:R-:W4:Y:S04]  /*1e00*/  LDL.LU R147, [R1+0x1f8] ;  /* 0x0001f80001937983 */ /* 0x000f280000300800 */
[----:B------:R-:W4:Y:S04]  /*1e10*/  LDL.LU R146, [R1+0x1e8] ;  /* 0x0001e80001927983 */ /* 0x000f280000300800 */
[----:B------:R-:W4:Y:S04]  /*1e20*/  LDL R145, [R1+0x120] ;  /* 0x0001200001917983 */ /* 0x000f280000100800 */
[----:B------:R-:W4:Y:S04]  /*1e30*/  LDL.LU R137, [R1+0x204] ;  /* 0x0002040001897983 */ /* 0x000f280000300800 */
[----:B------:R-:W4:Y:S04]  /*1e40*/  LDL.LU R136, [R1+0x174] ;  /* 0x0001740001887983 */ /* 0x000f280000300800 */
[----:B------:R-:W4:Y:S01]  /*1e50*/  LDL R132, [R1+0x130] ;  /* 0x0001300001847983 */ /* 0x000f220000100800 */
[----:B---3--:R-:W-:-:S02]  /*1e60*/  FFMA.FTZ R50, R50, R133, R7 ;  /* 0x0000008532327223 */ /* 0x008fc40000010007 */
[----:B------:R-:W-:Y:S02]  /*1e70*/  FADD.FTZ R7, -R2, R138 ;  /* 0x0000008a02077221 */ /* 0x000fe40000010100 */
[C---:B--2---:R-:W-:Y:S02]  /*1e80*/  FADD.FTZ R160, R129.reuse, R160 ;  /* 0x000000a081a07221 */ /* 0x044fe40000010000 */
[----:B------:R-:W-:Y:S02]  /*1e90*/  FMUL.FTZ R7, R4, R7 ;  /* 0x0000000704077220 */ /* 0x000fe40000410000 */
[----:B------:R-:W-:Y:S01]  /*1ea0*/  FFMA.FTZ R158, R129, R6, R158 ;  /* 0x00000006819e7223 */ /* 0x000fe2000001009e */
[----:B------:R-:W-:Y:S04]  /*1eb0*/  STL [R1+0xc], R50 ;  /* 0x00000c3201007387 */ /* 0x000fe80000100800 */
[----:B------:R-:W-:Y:S04]  /*1ec0*/  STL [R1+0x1f0], R160 ;  /* 0x0001f0a001007387 */ /* 0x000fe80000100800 */
[----:B------:R-:W-:Y:S01]  /*1ed0*/  STL [R1+0x1e0], R158 ;  /* 0x0001e09e01007387 */ /* 0x000fe20000100800 */
[----:B------:R-:W-:-:S03]  /*1ee0*/  FADD.FTZ R156, R134, R156 ;  /* 0x0000009c869c7221 */ /* 0x000fc60000010000 */
[----:B------:R-:W2:Y:S01]  /*1ef0*/  LDL.LU R129, [R1+0x224] ;  /* 0x0002240001817983 */ /* 0x000ea20000300800 */
[----:B------:R-:W-:-:S05]  /*1f00*/  FFMA.FTZ R51, R134, R7, R51 ;  /* 0x0000000786337223 */ /* 0x000fca0000010033 */
[----:B------:R0:W-:Y:S04]  /*1f10*/  STL [R1+0x16c], R51 ;  /* 0x00016c3301007387 */ /* 0x0001e80000100800 */
[----:B------:R-:W-:Y:S04]  /*1f20*/  STL [R1+0x1dc], R156 ;  /* 0x0001dc9c01007387 */ /* 0x000fe80000100800 */
[----:B0-----:R-:W2:Y:S01]  /*1f30*/  LDL.LU R51, [R1+0x214] ;  /* 0x0002140001337983 */ /* 0x001ea20000300800 */
[----:B------:R-:W-:-:S04]  /*1f40*/  FMUL.FTZ R128, R128, R130 ;  /* 0x0000008280807220 */ /* 0x000fc80000410000 */
[----:B------:R-:W-:Y:S02]  /*1f50*/  FFMA.FTZ R49, R49, R134, R128 ;  /* 0x0000008631317223 */ /* 0x000fe40000010080 */
[----:B------:R-:W-:-:S03]  /*1f60*/  FADD.FTZ R128, -R2, R139 ;  /* 0x0000008b02807221 */ /* 0x000fc60000010100 */
[----:B------:R-:W-:Y:S01]  /*1f70*/  STL [R1+0x8], R49 ;  /* 0x0000083101007387 */ /* 0x000fe20000100800 */
[C---:B----4-:R-:W-:Y:S02]  /*1f80*/  FFMA.FTZ R140, R130.reuse, R7, R140 ;  /* 0x00000007828c7223 */ /* 0x050fe4000001008c */
[----:B------:R-:W-:-:S03]  /*1f90*/  FADD.FTZ R155, R130, R155 ;  /* 0x0000009b829b7221 */ /* 0x000fc60000010000 */
[----:B------:R0:W-:Y:S01]  /*1fa0*/  STL [R1+0x1ec], R140 ;  /* 0x0001ec8c01007387 */ /* 0x0001e20000100800 */
[C---:B------:R-:W-:Y:S02]  /*1fb0*/  FADD.FTZ R151, R135.reuse, R151 ;  /* 0x0000009787977221 */ /* 0x040fe40000010000 */
[----:B0-----:R-:W-:Y:S02]  /*1fc0*/  FMUL.FTZ R140, R4, R128 ;  /* 0x00000080048c7220 */ /* 0x001fe40000410000 */
[----:B------:R-:W-:Y:S02]  /*1fd0*/  FMUL.FTZ R128, R152, R131 ;  /* 0x0000008398807220 */ /* 0x000fe40000410000 */
[----:B------:R-:W-:Y:S02]  /*1fe0*/  FFMA.FTZ R150, R135, R140, R150 ;  /* 0x0000008c87967223 */ /* 0x000fe40000010096 */
[----:B------:R-:W-:Y:S01]  /*1ff0*/  FFMA.FTZ R48, R48, R135, R128 ;  /* 0x0000008730307223 */ /* 0x000fe20000010080 */
[----:B------:R-:W-:Y:S01]  /*2000*/  STL [R1+0x1fc], R155 ;  /* 0x0001fc9b01007387 */ /* 0x000fe20000100800 */
[----:B------:R-:W-:-:S02]  /*2010*/  FADD.FTZ R147, R131, R147 ;  /* 0x0000009383937221 */ /* 0x000fc40000010000 */
[----:B------:R-:W-:Y:S01]  /*2020*/  FFMA.FTZ R146, R131, R140, R146 ;  /* 0x0000008c83927223 */ /* 0x000fe20000010092 */
[----:B------:R0:W-:Y:S04]  /*2030*/  STL [R1+0x1d8], R151 ;  /* 0x0001d89701007387 */ /* 0x0001e80000100800 */
[----:B------:R1:W-:Y:S01]  /*2040*/  STL [R1+0x168], R150 ;  /* 0x0001689601007387 */ /* 0x0003e20000100800 */
[----:B------:R-:W-:-:S03]  /*2050*/  FADD.FTZ R137, R64, R137 ;  /* 0x0000008940897221 */ /* 0x000fc60000010000 */
[----:B------:R-:W-:Y:S04]  /*2060*/  STL [R1], R48 ;  /* 0x0000003001007387 */ /* 0x000fe80000100800 */
[----:B------:R4:W-:Y:S04]  /*2070*/  STL [R1+0x1f8], R147 ;  /* 0x0001f89301007387 */ /* 0x0009e80000100800 */
[----:B------:R0:W-:Y:S04]  /*2080*/  STL [R1+0x1e8], R146 ;  /* 0x0001e89201007387 */ /* 0x0001e80000100800 */
[----:B------:R-:W3:Y:S04]  /*2090*/  LDL R152, [R1+0x124] ;  /* 0x0001240001987983 */ /* 0x000ee80000100800 */
[----:B------:R-:W-:Y:S04]  /*20a0*/  STL [R1+0x204], R137 ;  /* 0x0002048901007387 */ /* 0x000fe80000100800 */
[----:B0-----:R-:W3:Y:S01]  /*20b0*/  LDL.LU R151, [R1+0x200] ;  /* 0x0002000001977983 */ /* 0x001ee20000300800 */
[----:B------:R-:W-:-:S05]  /*20c0*/  FFMA.FTZ R136, R64, R56, R136 ;  /* 0x0000003840887223 */ /* 0x000fca0000010088 */
[----:B------:R-:W-:Y:S01]  /*20d0*/  STL [R1+0x174], R136 ;  /* 0x0001748801007387 */ /* 0x000fe20000100800 */
[----:B------:R-:W-:-:S03]  /*20e0*/  FMUL.FTZ R128, R145, R60 ;  /* 0x0000003c91807220 */ /* 0x000fc60000410000 */
[----:B-1----:R-:W3:Y:S04]  /*20f0*/  LDL.LU R150, [R1+0x170] ;  /* 0x0001700001967983 */ /* 0x002ee80000300800 */
[----:B----4-:R-:W4:Y:S04]  /*2100*/  LDL R147, [R1+0x134] ;  /* 0x0001340001937983 */ /* 0x010f280000100800 */
[----:B------:R-:W4:Y:S04]  /*2110*/  LDL.LU R146, [R1+0x220] ;  /* 0x0002200001927983 */ /* 0x000f280000300800 */
[----:B------:R-:W4:Y:S01]  /*2120*/  LDL.LU R145, [R1+0x210] ;  /* 0x0002100001917983 */ /* 0x000f220000300800 */
[----:B--2---:R-:W-:-:S05]  /*2130*/  FADD.FTZ R129, R60, R129 ;  /* 0x000000813c817221 */ /* 0x004fca0000010000 */
[----:B------:R-:W-:Y:S01]  /*2140*/  STL [R1+0x224], R129 ;  /* 0x0002248101007387 */ /* 0x000fe20000100800 */
[----:B------:R-:W-:-:S05]  /*2150*/  FFMA.FTZ R51, R60, R56, R51 ;  /* 0x000000383c337223 */ /* 0x000fca0000010033 */
[----:B------:R0:W-:Y:S04]  /*2160*/  STL [R1+0x214], R51 ;  /* 0x0002143301007387 */ /* 0x0001e80000100800 */
[----:B0-----:R-:W2:Y:S01]  /*2170*/  LDL R51, [R1+0x128] ;  /* 0x0001280001337983 */ /* 0x001ea20000100800 */
[----:B------:R-:W-:Y:S01]  /*2180*/  FFMA.FTZ R162, R132, R64, R128 ;  /* 0x0000004084a27223 */ /* 0x000fe20000010080 */
[C---:B------:R-:W-:Y:S01]  /*2190*/  SHF.L.U32 R64, R142.reuse, 0x4, RZ ;  /* 0x000000048e407819 */ /* 0x040fe200000006ff */
[----:B------:R-:W-:-:S04]  /*21a0*/  IMAD.WIDE.U32 R132, R142, R143, c[0x0][0x210] ;  /* 0x000084008e847625 */ /* 0x000fc800078e008f */
[----:B------:R-:W-:Y:S01]  /*21b0*/  STL [R1+0x4], R64 ;  /* 0x0000044001007387 */ /* 0x000fe20000100800 */
[----:B------:R-:W-:-:S03]  /*21c0*/  IMAD.WIDE.U32 R136, R142, R143, c[0x0][0x208] ;  /* 0x000082008e887625 */ /* 0x000fc600078e008f */
[----:B------:R-:W2:Y:S04]  /*21d0*/  LDL.LU R143, [R1+0x20c] ;  /* 0x00020c00018f7983 */ /* 0x000ea80000300800 */
[----:B------:R-:W2:Y:S01]  /*21e0*/  LDL.LU R142, [R1+0x17c] ;  /* 0x00017c00018e7983 */ /* 0x000ea20000300800 */
[----:B---3--:R-:W-:Y:S02]  /*21f0*/  FMUL.FTZ R60, R152, R61 ;  /* 0x0000003d983c7220 */ /* 0x008fe40000410000 */
[C---:B------:R-:W-:Y:S02]  /*2200*/  FADD.FTZ R151, R65.reuse, R151 ;  /* 0x0000009741977221 */ /* 0x040fe40000010000 */
[----:B------:R-:W-:-:S03]  /*2210*/  FFMA.FTZ R150, R65, R57, R150 ;  /* 0x0000003941967223 */ /* 0x000fc60000010096 */
[----:B------:R0:W-:Y:S04]  /*2220*/  STL [R1+0x200], R151 ;  /* 0x0002009701007387 */ /* 0x0001e80000100800 */
[----:B------:R-:W3:Y:S01]  /*2230*/  LDL R152, [R1+0x138] ;  /* 0x0001380001987983 */ /* 0x000ee20000100800 */
[----:B----4-:R-:W-:-:S03]  /*2240*/  FADD.FTZ R146, R61, R146 ;  /* 0x000000923d927221 */ /* 0x010fc60000010000 */
[----:B------:R1:W-:Y:S01]  /*2250*/  STL [R1+0x170], R150 ;  /* 0x0001709601007387 */ /* 0x0003e20000100800 */
[----:B------:R-:W-:-:S03]  /*2260*/  FFMA.FTZ R145, R61, R57, R145 ;  /* 0x000000393d917223 */ /* 0x000fc60000010091 */
[----:B------:R4:W-:Y:S04]  /*2270*/  STL [R1+0x220], R146 ;  /* 0x0002209201007387 */ /* 0x0009e80000100800 */
[----:B0-----:R-:W3:Y:S04]  /*2280*/  LDL.LU R151, [R1+0x22c] ;  /* 0x00022c0001977983 */ /* 0x001ee80000300800 */
[----:B------:R0:W-:Y:S01]  /*2290*/  STL [R1+0x210], R145 ;  /* 0x0002109101007387 */ /* 0x0001e20000100800 */
[----:B------:R-:W-:-:S03]  /*22a0*/  FFMA.FTZ R160, R147, R65, R60 ;  /* 0x0000004193a07223 */ /* 0x000fc6000001003c */
[----:B-1----:R-:W3:Y:S01]  /*22b0*/  LDL.LU R150, [R1+0x21c] ;  /* 0x00021c0001967983 */ /* 0x002ee20000300800 */
[----:B------:R-:W-:Y:S01]  /*22c0*/  IADD3 R128, P2, R64, c[0x0][0x188], RZ ;  /* 0x0000620040807a10 */ /* 0x000fe20007f5e0ff */
[C---:B------:R-:W-:Y:S02]  /*22d0*/  FADD.FTZ R58, -R2.reuse, R58 ;  /* 0x0000003a023a7221 */ /* 0x040fe40000010100 */
[----:B------:R-:W-:Y:S01]  /*22e0*/  FADD.FTZ R59, -R2, R59 ;  /* 0x0000003b023b7221 */ /* 0x000fe20000010100 */
[----:B------:R-:W3:Y:S04]  /*22f0*/  LDG.E.128 R132, [R132.64] ;  /* 0x0000000484847981 */ /* 0x000ee8000c1e1d00 */
[----:B------:R-:W3:Y:S01]  /*2300*/  LDG.E.128 R136, [R136.64] ;  /* 0x0000000488887981 */ /* 0x000ee2000c1e1d00 */
[----:B--2---:R-:W-:-:S03]  /*2310*/  FMUL.FTZ R60, R51, R62 ;  /* 0x0000003e333c7220 */ /* 0x004fc60000410000 */
[----:B------:R-:W2:Y:S01]  /*2320*/  LDL R51, [R1+0x12c] ;  /* 0x00012c0001337983 */ /* 0x000ea20000100800 */
[----:B------:R-:W-:Y:S02]  /*2330*/  IADD3.X R129, R161, c[0x0][0x18c], RZ, P2, !PT ;  /* 0x00006300a1817a10 */ /* 0x000fe400017fe4ff */
[C---:B------:R-:W-:Y:S01]  /*2340*/  @P0 LEA R64, P2, R141.reuse, c[0x0][0x218], 0x4 ;  /* 0x000086008d400a11 */ /* 0x040fe200078420ff */
[----:B------:R-:W2:Y:S01]  /*2350*/  LDL.LU R147, [R1+0x208] ;  /* 0x0002080001937983 */ /* 0x000ea20000300800 */
[----:B------:R-:W-:Y:S02]  /*2360*/  FMUL.FTZ R58, R4, R58 ;  /* 0x0000003a043a7220 */ /* 0x000fe40000410000 */
[C---:B------:R-:W-:Y:S01]  /*2370*/  @P0 LEA.HI.X R65, R141.reuse, c[0x0][0x21c], RZ, 0x4, P2 ;  /* 0x000087008d410a11 */ /* 0x040fe200010f24ff */
[----:B----4-:R-:W4:Y:S01]  /*2380*/  LDL.LU R146, [R1+0x178] ;  /* 0x0001780001927983 */ /* 0x010f220000300800 */
[----:B------:R-:W-:Y:S01]  /*2390*/  FADD.FTZ R143, R66, R143 ;  /* 0x0000008f428f7221 */ /* 0x000fe20000010000 */
[----:B------:R-:W-:-:S02]  /*23a0*/  IADD3 R61, R141, 0x100, RZ ;  /* 0x000001008d3d7810 */ /* 0x000fc40007ffe0ff */
[----:B0-----:R-:W4:Y:S01]  /*23b0*/  LDL R145, [R1+0x13c] ;  /* 0x00013c0001917983 */ /* 0x001f220000100800 */
[----:B------:R-:W-:-:S03]  /*23c0*/  FFMA.FTZ R142, R66, R58, R142 ;  /* 0x0000003a428e7223 */ /* 0x000fc6000001008e */
[----:B------:R0:W5:Y:S04]  /*23d0*/  @P0 LDG.E.128 R36, [R64.64] ;  /* 0x0000000440240981 */ /* 0x000168000c1e1d00 */
[----:B------:R1:W-:Y:S01]  /*23e0*/  STL [R1+0x20c], R143 ;  /* 0x00020c8f01007387 */ /* 0x0003e20000100800 */
[----:B---3--:R-:W-:-:S03]  /*23f0*/  FADD.FTZ R151, R62, R151 ;  /* 0x000000973e977221 */ /* 0x008fc60000010000 */
[----:B-1----:R-:W3:Y:S01]  /*2400*/  LDL.LU R143, [R1+0x228] ;  /* 0x00022800018f7983 */ /* 0x002ee20000300800 */
[----:B0-----:R-:W-:-:S03]  /*2410*/  @P0 LEA R64, P2, R61, c[0x0][0x218], 0x4 ;  /* 0x000086003d400a11 */ /* 0x001fc600078420ff */
[----:B------:R0:W-:Y:S01]  /*2420*/  STL [R1+0x17c], R142 ;  /* 0x00017c8e01007387 */ /* 0x0001e20000100800 */
[----:B------:R-:W-:Y:S01]  /*2430*/  @P0 LEA.HI.X R65, R61, c[0x0][0x21c], RZ, 0x4, P2 ;  /* 0x000087003d410a11 */ /* 0x000fe200010f24ff */
[----:B------:R-:W-:Y:S01]  /*2440*/  FFMA.FTZ R158, R152, R66, R60 ;  /* 0x00000042989e7223 */ /* 0x000fe2000001003c */
[----:B------:R-:W-:Y:S01]  /*2450*/  IADD3 R60, R141, 0x120, RZ ;  /* 0x000001208d3c7810 */ /* 0x000fe20007ffe0ff */
[----:B------:R-:W-:Y:S01]  /*2460*/  FMUL.FTZ R59, R4, R59 ;  /* 0x0000003b043b7220 */ /* 0x000fe20000410000 */
[----:B------:R-:W3:Y:S04]  /*2470*/  LDG.E.128 R128, [R128.64] ;  /* 0x0000000480807981 */ /* 0x000ee8000c1e1d00 */
[----:B------:R1:W5:Y:S04]  /*2480*/  @P0 LDG.E.128 R40, [R64.64] ;  /* 0x0000000440280981 */ /* 0x000368000c1e1d00 */
[----:B0-----:R-:W3:Y:S04]  /*2490*/  LDL.LU R142, [R1+0x218] ;  /* 0x00021800018e7983 */ /* 0x001ee80000300800 */
[----:B------:R-:W3:Y:S01]  /*24a0*/  LDL R66, [R1+0x100] ;  /* 0x0001000001427983 */ /* 0x000ee20000100800 */
[----:B-1----:R-:W-:-:S04]  /*24b0*/  @P0 LEA R64, P2, R60, c[0x0][0x218], 0x4 ;  /* 0x000086003c400a11 */ /* 0x002fc800078420ff */
[----:B------:R-:W-:Y:S01]  /*24c0*/  @P0 LEA.HI.X R65, R60, c[0x0][0x21c], RZ, 0x4, P2 ;  /* 0x000087003c410a11 */ /* 0x000fe200010f24ff */
[----:B------:R-:W-:-:S04]  /*24d0*/  FFMA.FTZ R150, R62, R58, R150 ;  /* 0x0000003a3e967223 */ /* 0x000fc80000010096 */
[----:B------:R0:W5:Y:S04]  /*24e0*/  @P0 LDG.E.128 R44, [R64.64] ;  /* 0x00000004402c0981 */ /* 0x000168000c1e1d00 */
[----:B0-----:R-:W3:Y:S04]  /*24f0*/  LDL.LU R65, [R1+0x234] ;  /* 0x0002340001417983 */ /* 0x001ee80000300800 */
[----:B------:R-:W-:Y:S04]  /*2500*/  STL [R1+0x22c], R151 ;  /* 0x00022c9701007387 */ /* 0x000fe80000100800 */
[----:B------:R-:W-:Y:S01]  /*2510*/  STL [R1+0x21c], R150 ;  /* 0x00021c9601007387 */ /* 0x000fe20000100800 */
[----:B--2---:R-:W-:-:S03]  /*2520*/  FMUL.FTZ R62, R51, R63 ;  /* 0x0000003f333e7220 */ /* 0x004fc60000410000 */
[----:B------:R-:W2:Y:S01]  /*2530*/  LDL.LU R51, [R1+0x184] ;  /* 0x0001840001337983 */ /* 0x000ea20000300800 */
[C---:B------:R-:W-:Y:S02]  /*2540*/  FADD.FTZ R147, R67.reuse, R147 ;  /* 0x0000009343937221 */ /* 0x040fe40000010000 */
[----:B----4-:R-:W-:-:S05]  /*2550*/  FFMA.FTZ R146, R67, R59, R146 ;  /* 0x0000003b43927223 */ /* 0x010fca0000010092 */
[----:B------:R0:W-:Y:S01]  /*2560*/  STL [R1+0x178], R146 ;  /* 0x0001789201007387 */ /* 0x0001e20000100800 */
[----:B------:R-:W-:-:S03]  /*2570*/  FFMA.FTZ R156, R145, R67, R62 ;  /* 0x00000043919c7223 */ /* 0x000fc6000001003e */
[----:B------:R-:W-:Y:S04]  /*2580*/  STL [R1+0x208], R147 ;  /* 0x0002089301007387 */ /* 0x000fe80000100800 */
[----:B0-----:R-:W4:Y:S04]  /*2590*/  LDL R146, [R1+0x110] ;  /* 0x0001100001927983 */ /* 0x001f280000100800 */
[----:B------:R-:W4:Y:S04]  /*25a0*/  LDL.LU R145, [R1+0x254] ;  /* 0x0002540001917983 */ /* 0x000f280000300800 */
[----:B------:R-:W4:Y:S01]  /*25b0*/  LDL.LU R67, [R1+0x244] ;  /* 0x0002440001437983 */ /* 0x000f220000300800 */
[----:B------:R-:W-:-:S04]  /*25c0*/  FADD.FTZ R62, -R2, R68 ;  /* 0x00000044023e7221 */ /* 0x000fc80000010100 */
[----:B------:R-:W-:Y:S02]  /*25d0*/  FMUL.FTZ R62, R4, R62 ;  /* 0x0000003e043e7220 */ /* 0x000fe40000410000 */
[----:B---3--:R-:W-:-:S05]  /*25e0*/  FADD.FTZ R143, R63, R143 ;  /* 0x0000008f3f8f7221 */ /* 0x008fca0000010000 */
[----:B------:R0:W-:Y:S04]  /*25f0*/  STL [R1+0x228], R143 ;  /* 0x0002288f01007387 */ /* 0x0001e80000100800 */
[----:B------:R-:W3:Y:S04]  /*2600*/  LDL R64, [R1+0x104] ;  /* 0x0001040001407983 */ /* 0x000ee80000100800 */
[----:B0-----:R-:W3:Y:S01]  /*2610*/  LDL.LU R143, [R1+0x230] ;  /* 0x00023000018f7983 */ /* 0x001ee20000300800 */
[----:B------:R-:W-:-:S05]  /*2620*/  FFMA.FTZ R142, R63, R59, R142 ;  /* 0x0000003b3f8e7223 */ /* 0x000fca000001008e */
[----:B------:R0:W-:Y:S01]  /*2630*/  STL [R1+0x218], R142 ;  /* 0x0002188e01007387 */ /* 0x0001e20000100800 */
[----:B------:R-:W-:-:S03]  /*2640*/  FMUL.FTZ R63, R66, R72 ;  /* 0x00000048423f7220 */ /* 0x000fc60000410000 */
[----:B0-----:R-:W3:Y:S04]  /*2650*/  LDL.LU R142, [R1+0x180] ;  /* 0x00018000018e7983 */ /* 0x001ee80000300800 */
[----:B------:R-:W3:Y:S04]  /*2660*/  LDL R141, [R1+0x114] ;  /* 0x00011400018d7983 */ /* 0x000ee80000100800 */
[----:B------:R-:W3:Y:S01]  /*2670*/  LDL.LU R66, [R1+0x250] ;  /* 0x0002500001427983 */ /* 0x000ee20000300800 */
[----:B------:R-:W-:-:S05]  /*2680*/  FADD.FTZ R65, R76, R65 ;  /* 0x000000414c417221 */ /* 0x000fca0000010000 */
[----:B------:R0:W-:Y:S04]  /*2690*/  STL [R1+0x234], R65 ;  /* 0x0002344101007387 */ /* 0x0001e80000100800 */
[----:B------:R-:W3:Y:S01]  /*26a0*/  LDL.LU R68, [R1+0x240] ;  /* 0x0002400001447983 */ /* 0x000ee20000300800 */
[----:B--2---:R-:W-:-:S03]  /*26b0*/  FFMA.FTZ R51, R76, R62, R51 ;  /* 0x0000003e4c337223 */ /* 0x004fc60000010033 */
[----:B0-----:R-:W2:Y:S04]  /*26c0*/  LDL R65, [R1+0x108] ;  /* 0x0001080001417983 */ /* 0x001ea80000100800 */
[----:B------:R0:W-:Y:S04]  /*26d0*/  STL [R1+0x184], R51 ;  /* 0x0001843301007387 */ /* 0x0001e80000100800 */
[----:B0-----:R-:W2:Y:S01]  /*26e0*/  LDL.LU R51, [R1+0x23c] ;  /* 0x00023c0001337983 */ /* 0x001ea20000300800 */
[----:B----4-:R-:W-:Y:S02]  /*26f0*/  FFMA.FTZ R155, R146, R76, R63 ;  /* 0x0000004c929b7223 */ /* 0x010fe4000001003f */
[----:B------:R-:W-:-:S04]  /*2700*/  FADD.FTZ R63, -R2, R69 ;  /* 0x00000045023f7221 */ /* 0x000fc80000010100 */
[----:B------:R-:W-:Y:S02]  /*2710*/  FMUL.FTZ R63, R4, R63 ;  /* 0x0000003f043f7220 */ /* 0x000fe40000410000 */
[C---:B------:R-:W-:Y:S02]  /*2720*/  FFMA.FTZ R67, R72.reuse, R62, R67 ;  /* 0x0000003e48437223 */ /* 0x040fe40000010043 */
[----:B------:R-:W-:-:S03]  /*2730*/  FADD.FTZ R145, R72, R145 ;  /* 0x0000009148917221 */ /* 0x000fc60000010000 */
[----:B------:R0:W-:Y:S04]  /*2740*/  STL [R1+0x244], R67 ;  /* 0x0002444301007387 */ /* 0x0001e80000100800 */
[----:B0-----:R-:W4:Y:S04]  /*2750*/  LDL.LU R67, [R1+0x18c] ;  /* 0x00018c0001437983 */ /* 0x001f280000300800 */
[----:B------:R-:W-:Y:S01]  /*2760*/  STL [R1+0x254], R145 ;  /* 0x0002549101007387 */ /* 0x000fe20000100800 */
[C---:B---3--:R-:W-:Y:S02]  /*2770*/  FADD.FTZ R143, R77.reuse, R143 ;  /* 0x0000008f4d8f7221 */ /* 0x048fe40000010000 */
[----:B------:R-:W-:-:S05]  /*2780*/  FFMA.FTZ R142, R77, R63, R142 ;  /* 0x0000003f4d8e7223 */ /* 0x000fca000001008e */
[----:B------:R0:W-:Y:S01]  /*2790*/  STL [R1+0x180], R142 ;  /* 0x0001808e01007387 */ /* 0x0001e20000100800 */
[----:B------:R-:W-:-:S03]  /*27a0*/  FADD.FTZ R66, R73, R66 ;  /* 0x0000004249427221 */ /* 0x000fc60000010000 */
[----:B0-----:R-:W3:Y:S04]  /*27b0*/  LDL.LU R142, [R1+0x25c] ;  /* 0x00025c00018e7983 */ /* 0x001ee80000300800 */
[----:B------:R0:W-:Y:S04]  /*27c0*/  STL [R1+0x230], R143 ;  /* 0x0002308f01007387 */ /* 0x0001e80000100800 */
[----:B------:R-:W3:Y:S04]  /*27d0*/  LDL.LU R72, [R1+0x24c] ;  /* 0x00024c0001487983 */ /* 0x000ee80000300800 */
[----:B0-----:R-:W3:Y:S04]  /*27e0*/  LDL R143, [R1+0x118] ;  /* 0x00011800018f7983 */ /* 0x001ee80000100800 */
[----:B------:R0:W-:Y:S01]  /*27f0*/  STL [R1+0x250], R66 ;  /* 0x0002504201007387 */ /* 0x0001e20000100800 */
[----:B------:R-:W-:-:S03]  /*2800*/  FFMA.FTZ R68, R73, R63, R68 ;  /* 0x0000003f49447223 */ /* 0x000fc60000010044 */
[----:B0-----:R-:W3:Y:S04]  /*2810*/  LDL R66, [R1+0x10c] ;  /* 0x00010c0001427983 */ /* 0x001ee80000100800 */
[----:B------:R-:W3:Y:S01]  /*2820*/  LDL.LU R69, [R1+0x238] ;  /* 0x0002380001457983 */ /* 0x000ee20000300800 */
[----:B--2---:R-:W-:-:S03]  /*2830*/  FADD.FTZ R51, R78, R51 ;  /* 0x000000334e337221 */ /* 0x004fc60000010000 */
[----:B------:R0:W-:Y:S04]  /*2840*/  STL [R1+0x240], R68 ;  /* 0x0002404401007387 */ /* 0x0001e80000100800 */
[----:B0-----:R-:W2:Y:S04]  /*2850*/  LDL.LU R68, [R1+0x188] ;  /* 0x0001880001447983 */ /* 0x001ea80000300800 */
[----:B------:R0:W-:Y:S04]  /*2860*/  STL [R1+0x23c], R51 ;  /* 0x00023c3301007387 */ /* 0x0001e80000100800 */
[----:B0-----:R-:W2:Y:S01]  /*2870*/  LDL R51, [R1+0x11c] ;  /* 0x00011c0001337983 */ /* 0x001ea20000100800 */
[----:B------:R-:W-:-:S04]  /*2880*/  FMUL.FTZ R64, R64, R73 ;  /* 0x0000004940407220 */ /* 0x000fc80000410000 */
[----:B------:R-:W-:Y:S02]  /*2890*/  FFMA.FTZ R152, R141, R77, R64 ;  /* 0x0000004d8d987223 */ /* 0x000fe40000010040 */
[----:B------:R-:W-:Y:S01]  /*28a0*/  FADD.FTZ R64, -R2, R70 ;  /* 0x0000004602407221 */ /* 0x000fe20000010100 */
[----:B------:R-:W2:Y:S03]  /*28b0*/  LDL.LU R141, [R1+0x258] ;  /* 0x00025800018d7983 */ /* 0x000ea60000300800 */
[----:B------:R-:W-:Y:S01]  /*28c0*/  FMUL.FTZ R64, R4, R64 ;  /* 0x0000004004407220 */ /* 0x000fe20000410000 */
[----:B------:R-:W2:Y:S03]  /*28d0*/  LDL.LU R77, [R1+0x248] ;  /* 0x00024800014d7983 */ /* 0x000ea60000300800 */
[----:B----4-:R-:W-:-:S02]  /*28e0*/  FFMA.FTZ R67, R78, R64, R67 ;  /* 0x000000404e437223 */ /* 0x010fc40000010043 */
[----:B------:R-:W-:-:S03]  /*28f0*/  FMUL.FTZ R65, R65, R74 ;  /* 0x0000004a41417220 */ /* 0x000fc60000410000 */
[----:B------:R0:W-:Y:S04]  /*2900*/  STL [R1+0x18c], R67 ;  /* 0x00018c4301007387 */ /* 0x0001e80000100800 */
[----:B0-----:R-:W4:Y:S04]  /*2910*/  LDL R67, [R1+0xe0] ;  /* 0x0000e00001437983 */ /* 0x001f280000100800 */
[----:B------:R-:W4:Y:S04]  /*2920*/  LDL.LU R76, [R1+0x264] ;  /* 0x00026400014c7983 */ /* 0x000f280000300800 */
[----:B------:R-:W4:Y:S01]  /*2930*/  LDL.LU R73, [R1+0x194] ;  /* 0x0001940001497983 */ /* 0x000f220000300800 */
[----:B---3--:R-:W-:-:S02]  /*2940*/  FADD.FTZ R142, R74, R142 ;  /* 0x0000008e4a8e7221 */ /* 0x008fc40000010000 */
[----:B------:R-:W-:-:S05]  /*2950*/  FFMA.FTZ R72, R74, R64, R72 ;  /* 0x000000404a487223 */ /* 0x000fca0000010048 */
[----:B------:R0:W-:Y:S01]  /*2960*/  STL [R1+0x24c], R72 ;  /* 0x00024c4801007387 */ /* 0x0001e20000100800 */
[----:B------:R-:W-:Y:S02]  /*2970*/  FFMA.FTZ R151, R143, R78, R65 ;  /* 0x0000004e8f977223 */ /* 0x000fe40000010041 */
[----:B------:R-:W-:Y:S01]  /*2980*/  FADD.FTZ R65, -R2, R71 ;  /* 0x0000004702417221 */ /* 0x000fe20000010100 */
[----:B0-----:R-:W3:Y:S04]  /*2990*/  LDL R72, [R1+0xf0] ;  /* 0x0000f00001487983 */ /* 0x001ee80000100800 */
[----:B------:R-:W-:Y:S01]  /*29a0*/  STL [R1+0x25c], R142 ;  /* 0x00025c8e01007387 */ /* 0x000fe20000100800 */
[----:B------:R-:W-:-:S03]  /*29b0*/  FADD.FTZ R69, R79, R69 ;  /* 0x000000454f457221 */ /* 0x000fc60000010000 */
[----:B------:R-:W3:Y:S01]  /*29c0*/  LDL.LU R70, [R1+0x284] ;  /* 0x0002840001467983 */ /* 0x000ee20000300800 */
[----:B------:R-:W-:-:S03]  /*29d0*/  FMUL.FTZ R65, R4, R65 ;  /* 0x0000004104417220 */ /* 0x000fc60000410000 */
[----:B------:R0:W-:Y:S01]  /*29e0*/  STL [R1+0x238], R69 ;  /* 0x0002384501007387 */ /* 0x0001e20000100800 */
[----:B------:R-:W-:-:S03]  /*29f0*/  FMUL.FTZ R66, R66, R75 ;  /* 0x0000004b42427220 */ /* 0x000fc60000410000 */
[----:B0-----:R-:W3:Y:S01]  /*2a00*/  LDL.LU R69, [R1+0x274] ;  /* 0x0002740001457983 */ /* 0x001ee20000300800 */
[----:B--2---:R-:W-:-:S05]  /*2a10*/  FFMA.FTZ R68, R79, R65, R68 ;  /* 0x000000414f447223 */ /* 0x004fca0000010044 */
[----:B------:R0:W-:Y:S01]  /*2a20*/  STL [R1+0x188], R68 ;  /* 0x0001884401007387 */ /* 0x0001e20000100800 */
[----:B------:R-:W-:-:S03]  /*2a30*/  FFMA.FTZ R150, R51, R79, R66 ;  /* 0x0000004f33967223 */ /* 0x000fc60000010042 */
[----:B0-----:R-:W2:Y:S04]  /*2a40*/  LDL R68, [R1+0xe4] ;  /* 0x0000e40001447983 */ /* 0x001ea80000100800 */
[----:B------:R-:W2:Y:S01]  /*2a50*/  LDL.LU R51, [R1+0x260] ;  /* 0x0002600001337983 */ /* 0x000ea20000300800 */
[----:B------:R-:W-:Y:S02]  /*2a60*/  FADD.FTZ R66, -R2, R80 ;  /* 0x0000005002427221 */ /* 0x000fe40000010100 */
[C---:B------:R-:W-:Y:S02]  /*2a70*/  FADD.FTZ R141, R75.reuse, R141 ;  /* 0x0000008d4b8d7221 */ /* 0x040fe40000010000 */
[----:B------:R-:W-:Y:S02]  /*2a80*/  FFMA.FTZ R77, R75, R65, R77 ;  /* 0x000000414b4d7223 */ /* 0x000fe4000001004d */
[----:B------:R-:W-:Y:S01]  /*2a90*/  FMUL.FTZ R66, R4, R66 ;  /* 0x0000004204427220 */ /* 0x000fe20000410000 */
[----:B------:R-:W-:Y:S04]  /*2aa0*/  STL [R1+0x258], R141 ;  /* 0x0002588d01007387 */ /* 0x000fe80000100800 */
[----:B------:R0:W-:Y:S04]  /*2ab0*/  STL [R1+0x248], R77 ;  /* 0x0002484d01007387 */ /* 0x0001e80000100800 */
[----:B0-----:R-:W2:Y:S04]  /*2ac0*/  LDL.LU R77, [R1+0x280] ;  /* 0x00028000014d7983 */ /* 0x001ea80000300800 */
[----:B------:R-:W2:Y:S01]  /*2ad0*/  LDL.LU R71, [R1+0x270] ;  /* 0x0002700001477983 */ /* 0x000ea20000300800 */
[----:B----4-:R-:W-:-:S02]  /*2ae0*/  FADD.FTZ R76, R88, R76 ;  /* 0x0000004c584c7221 */ /* 0x010fc40000010000 */
[----:B------:R-:W-:-:S03]  /*2af0*/  FFMA.FTZ R73, R88, R66, R73 ;  /* 0x0000004258497223 */ /* 0x000fc60000010049 */
[----:B------:R-:W-:Y:S04]  /*2b00*/  STL [R1+0x264], R76 ;  /* 0x0002644c01007387 */ /* 0x000fe80000100800 */
[----:B------:R-:W-:Y:S04]  /*2b10*/  STL [R1+0x194], R73 ;  /* 0x0001944901007387 */ /* 0x000fe80000100800 */
[----:B------:R-:W4:Y:S04]  /*2b20*/  LDL.LU R141, [R1+0x190] ;  /* 0x00019000018d7983 */ /* 0x000f280000300800 */
[----:B------:R-:W4:Y:S01]  /*2b30*/  LDL R78, [R1+0xf4] ;  /* 0x0000f400014e7983 */ /* 0x000f220000100800 */
[----:B------:R-:W-:-:S02]  /*2b40*/  FMUL.FTZ R67, R67, R84 ;  /* 0x0000005443437220 */ /* 0x000fc40000410000 */
[C---:B---3--:R-:W-:Y:S02]  /*2b50*/  FADD.FTZ R70, R84.reuse, R70 ;  /* 0x0000004654467221 */ /* 0x048fe40000010000 */
[----:B------:R-:W-:-:S05]  /*2b60*/  FFMA.FTZ R69, R84, R66, R69 ;  /* 0x0000004254457223 */ /* 0x000fca0000010045 */
[----:B------:R0:W-:Y:S04]  /*2b70*/  STL [R1+0x274], R69 ;  /* 0x0002744501007387 */ /* 0x0001e80000100800 */
[----:B0-----:R-:W3:Y:S04]  /*2b80*/  LDL R69, [R1+0xe8] ;  /* 0x0000e80001457983 */ /* 0x001ee80000100800 */
[----:B------:R0:W-:Y:S04]  /*2b90*/  STL [R1+0x284], R70 ;  /* 0x0002844601007387 */ /* 0x0001e80000100800 */
[----:B------:R-:W3:Y:S01]  /*2ba0*/  LDL.LU R76, [R1+0x26c] ;  /* 0x00026c00014c7983 */ /* 0x000ee20000300800 */
[----:B--2---:R-:W-:-:S03]  /*2bb0*/  FADD.FTZ R51, R89, R51 ;  /* 0x0000003359337221 */ /* 0x004fc60000010000 */
[----:B------:R-:W2:Y:S04]  /*2bc0*/  LDL.LU R75, [R1+0x19c] ;  /* 0x00019c00014b7983 */ /* 0x000ea80000300800 */
[----:B------:R-:W2:Y:S04]  /*2bd0*/  LDL R80, [R1+0xf8] ;  /* 0x0000f80001507983 */ /* 0x000ea80000100800 */
[----:B------:R-:W2:Y:S04]  /*2be0*/  LDL.LU R79, [R1+0x28c] ;  /* 0x00028c00014f7983 */ /* 0x000ea80000300800 */
[----:B------:R-:W2:Y:S01]  /*2bf0*/  LDL.LU R74, [R1+0x27c] ;  /* 0x00027c00014a7983 */ /* 0x000ea20000300800 */
[----:B------:R-:W-:-:S03]  /*2c00*/  FFMA.FTZ R147, R72, R88, R67 ;  /* 0x0000005848937223 */ /* 0x000fc60000010043 */
[----:B------:R1:W-:Y:S04]  /*2c10*/  STL [R1+0x260], R51 ;  /* 0x0002603301007387 */ /* 0x0003e80000100800 */
[----:B0-----:R-:W2:Y:S04]  /*2c20*/  LDL R70, [R1+0xec] ;  /* 0x0000ec0001467983 */ /* 0x001ea80000100800 */
[----:B------:R-:W2:Y:S04]  /*2c30*/  LDL.LU R73, [R1+0x268] ;  /* 0x0002680001497983 */ /* 0x000ea80000300800 */
[----:B------:R-:W2:Y:S04]  /*2c40*/  LDL.LU R72, [R1+0x198] ;  /* 0x0001980001487983 */ /* 0x000ea80000300800 */
[----:B-1----:R-:W2:Y:S01]  /*2c50*/  LDL R51, [R1+0xfc] ;  /* 0x0000fc0001337983 */ /* 0x002ea20000100800 */
[----:B------:R-:W-:-:S04]  /*2c60*/  FADD.FTZ R67, -R2, R81 ;  /* 0x0000005102437221 */ /* 0x000fc80000010100 */
[----:B------:R-:W-:Y:S02]  /*2c70*/  FMUL.FTZ R67, R4, R67 ;  /* 0x0000004304437220 */ /* 0x000fe40000410000 */
[----:B------:R-:W-:Y:S02]  /*2c80*/  FMUL.FTZ R68, R68, R85 ;  /* 0x0000005544447220 */ /* 0x000fe40000410000 */
[----:B----4-:R-:W-:Y:S02]  /*2c90*/  FFMA.FTZ R141, R89, R67, R141 ;  /* 0x00000043598d7223 */ /* 0x010fe4000001008d */
[----:B------:R-:W-:Y:S02]  /*2ca0*/  FADD.FTZ R77, R85, R77 ;  /* 0x0000004d554d7221 */ /* 0x000fe40000010000 */
[----:B------:R-:W-:Y:S01]  /*2cb0*/  FFMA.FTZ R146, R78, R89, R68 ;  /* 0x000000594e927223 */ /* 0x000fe20000010044 */
[----:B------:R-:W-:Y:S01]  /*2cc0*/  STL [R1+0x190], R141 ;  /* 0x0001908d01007387 */ /* 0x000fe20000100800 */
[----:B------:R-:W-:-:S02]  /*2cd0*/  FADD.FTZ R68, -R2, R82 ;  /* 0x0000005202447221 */ /* 0x000fc40000010100 */
[----:B------:R-:W-:Y:S01]  /*2ce0*/  FFMA.FTZ R71, R85, R67, R71 ;  /* 0x0000004355477223 */ /* 0x000fe20000010047 */
[----:B------:R-:W4:Y:S01]  /*2cf0*/  LDL.LU R78, [R1+0x288] ;  /* 0x00028800014e7983 */ /* 0x000f220000300800 */
[----:B------:R-:W-:-:S03]  /*2d00*/  FMUL.FTZ R68, R4, R68 ;  /* 0x0000004404447220 */ /* 0x000fc60000410000 */
[----:B------:R0:W-:Y:S04]  /*2d10*/  STL [R1+0x280], R77 ;  /* 0x0002804d01007387 */ /* 0x0001e80000100800 */
[----:B0-----:R-:W4:Y:S04]  /*2d20*/  LDL.LU R77, [R1+0x278] ;  /* 0x00027800014d7983 */ /* 0x001f280000300800 */
[----:B------:R0:W-:Y:S04]  /*2d30*/  STL [R1+0x270], R71 ;  /* 0x0002704701007387 */ /* 0x0001e80000100800 */
[----:B0-----:R-:W4:Y:S01]  /*2d40*/  LDL R71, [R1+0xc0] ;  /* 0x0000c00001477983 */ /* 0x001f220000100800 */
[----:B---3--:R-:W-:-:S02]  /*2d50*/  FMUL.FTZ R69, R69, R86 ;  /* 0x0000005645457220 */ /* 0x008fc40000410000 */
[C---:B------:R-:W-:Y:S02]  /*2d60*/  FADD.FTZ R76, R90.reuse, R76 ;  /* 0x0000004c5a4c7221 */ /* 0x040fe40000010000 */
[----:B--2---:R-:W-:-:S03]  /*2d70*/  FFMA.FTZ R75, R90, R68, R75 ;  /* 0x000000445a4b7223 */ /* 0x004fc6000001004b */
[----:B------:R0:W-:Y:S01]  /*2d80*/  STL [R1+0x26c], R76 ;  /* 0x00026c4c01007387 */ /* 0x0001e20000100800 */
[----:B------:R-:W-:Y:S02]  /*2d90*/  FFMA.FTZ R145, R80, R90, R69 ;  /* 0x0000005a50917223 */ /* 0x000fe40000010045 */
[----:B------:R-:W-:Y:S02]  /*2da0*/  FADD.FTZ R69, -R2, R83 ;  /* 0x0000005302457221 */ /* 0x000fe40000010100 */
[C---:B------:R-:W-:Y:S01]  /*2db0*/  FADD.FTZ R79, R86.reuse, R79 ;  /* 0x0000004f564f7221 */ /* 0x040fe20000010000 */
[----:B0-----:R-:W2:Y:S01]  /*2dc0*/  LDL.LU R76, [R1+0x294] ;  /* 0x00029400014c7983 */ /* 0x001ea20000300800 */
[----:B------:R-:W-:Y:S02]  /*2dd0*/  FFMA.FTZ R74, R86, R68, R74 ;  /* 0x00000044564a7223 */ /* 0x000fe4000001004a */
[----:B------:R-:W-:Y:S01]  /*2de0*/  FMUL.FTZ R69, R4, R69 ;  /* 0x0000004504457220 */ /* 0x000fe20000410000 */
[----:B------:R0:W-:Y:S01]  /*2df0*/  STL [R1+0x19c], R75 ;  /* 0x00019c4b01007387 */ /* 0x0001e20000100800 */
[----:B------:R-:W-:-:S03]  /*2e00*/  FADD.FTZ R73, R91, R73 ;  /* 0x000000495b497221 */ /* 0x000fc60000010000 */
[----:B0-----:R-:W3:Y:S01]  /*2e10*/  LDL.LU R75, [R1+0x1a4] ;  /* 0x0001a400014b7983 */ /* 0x001ee20000300800 */
[----:B------:R-:W-:-:S03]  /*2e20*/  FFMA.FTZ R72, R91, R69, R72 ;  /* 0x000000455b487223 */ /* 0x000fc60000010048 */
[----:B------:R-:W-:Y:S04]  /*2e30*/  STL [R1+0x28c], R79 ;  /* 0x00028c4f01007387 */ /* 0x000fe80000100800 */
[----:B------:R0:W-:Y:S04]  /*2e40*/  STL [R1+0x27c], R74 ;  /* 0x00027c4a01007387 */ /* 0x0001e80000100800 */
[----:B------:R-:W3:Y:S01]  /*2e50*/  LDL R88, [R1+0xd0] ;  /* 0x0000d00001587983 */ /* 0x000ee20000100800 */
[----:B------:R-:W-:-:S03]  /*2e60*/  FMUL.FTZ R70, R70, R87 ;  /* 0x0000005746467220 */ /* 0x000fc60000410000 */
[----:B------:R-:W-:Y:S04]  /*2e70*/  STL [R1+0x268], R73 ;  /* 0x0002684901007387 */ /* 0x000fe80000100800 */
[----:B------:R-:W3:Y:S04]  /*2e80*/  LDL.LU R84, [R1+0x2b4] ;  /* 0x0002b40001547983 */ /* 0x000ee80000300800 */
[----:B------:R1:W-:Y:S04]  /*2e90*/  STL [R1+0x198], R72 ;  /* 0x0001984801007387 */ /* 0x0003e80000100800 */
[----:B0-----:R-:W3:Y:S01]  /*2ea0*/  LDL.LU R74, [R1+0x2a4] ;  /* 0x0002a400014a7983 */ /* 0x001ee20000300800 */
[----:B------:R-:W-:-:S03]  /*2eb0*/  FFMA.FTZ R143, R51, R91, R70 ;  /* 0x0000005b338f7223 */ /* 0x000fc60000010046 */
[----:B-1----:R-:W3:Y:S04]  /*2ec0*/  LDL R72, [R1+0xc4] ;  /* 0x0000c40001487983 */ /* 0x002ee80000100800 */
[----:B------:R-:W3:Y:S04]  /*2ed0*/  LDL.LU R73, [R1+0x290] ;  /* 0x0002900001497983 */ /* 0x000ee80000300800 */
[----:B------:R-:W3:Y:S01]  /*2ee0*/  LDL.LU R51, [R1+0x1a0] ;  /* 0x0001a00001337983 */ /* 0x000ee20000300800 */
[C---:B----4-:R-:W-:Y:S02]  /*2ef0*/  FADD.FTZ R78, R87.reuse, R78 ;  /* 0x0000004e574e7221 */ /* 0x050fe40000010000 */
[----:B------:R-:W-:-:S02]  /*2f00*/  FFMA.FTZ R77, R87, R69, R77 ;  /* 0x00000045574d7223 */ /* 0x000fc4000001004d */
[----:B------:R-:W-:Y:S01]  /*2f10*/  FADD.FTZ R70, -R2, R92 ;  /* 0x0000005c02467221 */ /* 0x000fe20000010100 */
[----:B------:R0:W-:Y:S03]  /*2f20*/  STL [R1+0x288], R78 ;  /* 0x0002884e01007387 */ /* 0x0001e60000100800 */
[----:B------:R-:W-:Y:S01]  /*2f30*/  FMUL.FTZ R70, R4, R70 ;  /* 0x0000004604467220 */ /* 0x000fe20000410000 */
[----:B------:R1:W-:Y:S04]  /*2f40*/  STL [R1+0x278], R77 ;  /* 0x0002784d01007387 */ /* 0x0003e80000100800 */
[----:B------:R-:W3:Y:S01]  /*2f50*/  LDL R83, [R1+0xd4] ;  /* 0x0000d40001537983 */ /* 0x000ee20000100800 */
[----:B------:R-:W-:-:S03]  /*2f60*/  FMUL.FTZ R71, R71, R96 ;  /* 0x0000006047477220 */ /* 0x000fc60000410000 */
[----:B------:R-:W3:Y:S04]  /*2f70*/  LDL.LU R82, [R1+0x2b0] ;  /* 0x0002b00001527983 */ /* 0x000ee80000300800 */
[----:B------:R-:W3:Y:S01]  /*2f80*/  LDL.LU R81, [R1+0x2a0] ;  /* 0x0002a00001517983 */ /* 0x000ee20000300800 */
[----:B--2---:R-:W-:-:S05]  /*2f90*/  FADD.FTZ R76, R100, R76 ;  /* 0x0000004c644c7221 */ /* 0x004fca0000010000 */
[----:B------:R2:W-:Y:S04]  /*2fa0*/  STL [R1+0x294], R76 ;  /* 0x0002944c01007387 */ /* 0x0005e80000100800 */
[----:B------:R-:W4:Y:S04]  /*2fb0*/  LDL R86, [R1+0xc8] ;  /* 0x0000c80001567983 */ /* 0x000f280000100800 */
[----:B------:R-:W4:Y:S01]  /*2fc0*/  LDL.LU R85, [R1+0x29c] ;  /* 0x00029c0001557983 */ /* 0x000f220000300800 */
[----:B---3--:R-:W-:-:S03]  /*2fd0*/  FFMA.FTZ R75, R100, R70, R75 ;  /* 0x00000046644b7223 */ /* 0x008fc6000001004b */
[----:B------:R-:W3:Y:S04]  /*2fe0*/  LDL.LU R80, [R1+0x1ac] ;  /* 0x0001ac0001507983 */ /* 0x000ee80000300800 */
[----:B------:R1:W-:Y:S04]  /*2ff0*/  STL [R1+0x1a4], R75 ;  /* 0x0001a44b01007387 */ /* 0x0003e80000100800 */
[----:B------:R-:W3:Y:S01]  /*3000*/  LDL R79, [R1+0xd8] ;  /* 0x0000d800014f7983 */ /* 0x000ee20000100800 */
[----:B------:R-:W-:Y:S02]  /*3010*/  FFMA.FTZ R142, R88, R100, R71 ;  /* 0x00000064588e7223 */ /* 0x000fe40000010047 */
[----:B------:R-:W-:Y:S01]  /*3020*/  FADD.FTZ R71, -R2, R93 ;  /* 0x0000005d02477221 */ /* 0x000fe20000010100 */
[----:B0-----:R-:W3:Y:S04]  /*3030*/  LDL.LU R78, [R1+0x2bc] ;  /* 0x0002bc00014e7983 */ /* 0x001ee80000300800 */
[----:B-1----:R-:W3:Y:S01]  /*3040*/  LDL.LU R77, [R1+0x2ac] ;  /* 0x0002ac00014d7983 */ /* 0x002ee20000300800 */
[----:B------:R-:W-:-:S02]  /*3050*/  FADD.FTZ R84, R96, R84 ;  /* 0x0000005460547221 */ /* 0x000fc40000010000 */
[----:B------:R-:W-:Y:S01]  /*3060*/  FMUL.FTZ R71, R4, R71 ;  /* 0x0000004704477220 */ /* 0x000fe20000410000 */
[----:B--2---:R-:W2:Y:S04]  /*3070*/  LDL R76, [R1+0xcc] ;  /* 0x0000cc00014c7983 */ /* 0x004ea80000100800 */
[----:B------:R-:W2:Y:S01]  /*3080*/  LDL.LU R75, [R1+0x298] ;  /* 0x00029800014b7983 */ /* 0x000ea20000300800 */
[----:B------:R-:W-:-:S03]  /*3090*/  FFMA.FTZ R74, R96, R70, R74 ;  /* 0x00000046604a7223 */ /* 0x000fc6000001004a */
[----:B------:R0:W-:Y:S04]  /*30a0*/  STL [R1+0x2b4], R84 ;  /* 0x0002b45401007387 */ /* 0x0001e80000100800 */
[----:B------:R1:W-:Y:S01]  /*30b0*/  STL [R1+0x2a4], R74 ;  /* 0x0002a44a01007387 */ /* 0x0003e20000100800 */
[----:B------:R-:W-:-:S03]  /*30c0*/  FADD.FTZ R73, R101, R73 ;  /* 0x0000004965497221 */ /* 0x000fc60000010000 */
[----:B0-----:R-:W2:Y:S01]  /*30d0*/  LDL.LU R84, [R1+0x1a8] ;  /* 0x0001a80001547983 */ /* 0x001ea20000300800 */
[----:B------:R-:W-:-:S03]  /*30e0*/  FFMA.FTZ R51, R101, R71, R51 ;  /* 0x0000004765337223 */ /* 0x000fc60000010033 */
[----:B-1----:R-:W2:Y:S04]  /*30f0*/  LDL R74, [R1+0xdc] ;  /* 0x0000dc00014a7983 */ /* 0x002ea80000100800 */
[----:B------:R0:W-:Y:S04]  /*3100*/  STL [R1+0x290], R73 ;  /* 0x0002904901007387 */ /* 0x0001e80000100800 */
[----:B0-----:R-:W2:Y:S04]  /*3110*/  LDL.LU R73, [R1+0x2b8] ;  /* 0x0002b80001497983 */ /* 0x001ea80000300800 */
[----:B------:R0:W-:Y:S04]  /*3120*/  STL [R1+0x1a0], R51 ;  /* 0x0001a03301007387 */ /* 0x0001e80000100800 */
[----:B0-----:R-:W2:Y:S01]  /*3130*/  LDL.LU R51, [R1+0x2a8] ;  /* 0x0002a80001337983 */ /* 0x001ea20000300800 */
[----:B------:R-:W-:-:S02]  /*3140*/  FMUL.FTZ R72, R72, R97 ;  /* 0x0000006148487220 */ /* 0x000fc40000410000 */
[----:B------:R-:W-:Y:S02]  /*3150*/  FADD.FTZ R82, R97, R82 ;  /* 0x0000005261527221 */ /* 0x000fe40000010000 */
[----:B------:R-:W-:Y:S02]  /*3160*/  FFMA.FTZ R141, R83, R101, R72 ;  /* 0x00000065538d7223 */ /* 0x000fe40000010048 */
[----:B------:R-:W-:Y:S01]  /*3170*/  FADD.FTZ R72, -R2, R94 ;  /* 0x0000005e02487221 */ /* 0x000fe20000010100 */
[----:B------:R-:W2:Y:S01]  /*3180*/  LDL R83, [R1+0xa0] ;  /* 0x0000a00001537983 */ /* 0x000ea20000100800 */
[----:B------:R-:W-:Y:S02]  /*3190*/  FFMA.FTZ R81, R97, R71, R81 ;  /* 0x0000004761517223 */ /* 0x000fe40000010051 */
[----:B------:R-:W-:Y:S01]  /*31a0*/  FMUL.FTZ R96, R4, R72 ;  /* 0x0000004804607220 */ /* 0x000fe20000410000 */
[----:B------:R0:W-:Y:S04]  /*31b0*/  STL [R1+0x2b0], R82 ;  /* 0x0002b05201007387 */ /* 0x0001e80000100800 */
[----:B0-----:R-:W2:Y:S04]  /*31c0*/  LDL.LU R82, [R1+0x2c4] ;  /* 0x0002c40001527983 */ /* 0x001ea80000300800 */
[----:B------:R0:W-:Y:S04]  /*31d0*/  STL [R1+0x2a0], R81 ;  /* 0x0002a05101007387 */ /* 0x0001e80000100800 */
[----:B0-----:R-:W2:Y:S01]  /*31e0*/  LDL.LU R81, [R1+0x1b4] ;  /* 0x0001b40001517983 */ /* 0x001ea20000300800 */
[----:B----4-:R-:W-:-:S02]  /*31f0*/  FMUL.FTZ R72, R86, R98 ;  /* 0x0000006256487220 */ /* 0x010fc40000410000 */
[C---:B------:R-:W-:Y:S02]  /*3200*/  FADD.FTZ R85, R102.reuse, R85 ;  /* 0x0000005566557221 */ /* 0x040fe40000010000 */
[----:B---3--:R-:W-:-:S03]  /*3210*/  FFMA.FTZ R80, R102, R96, R80 ;  /* 0x0000006066507223 */ /* 0x008fc60000010050 */
[----:B------:R-:W-:Y:S04]  /*3220*/  STL [R1+0x29c], R85 ;  /* 0x00029c5501007387 */ /* 0x000fe80000100800 */
[----:B------:R0:W-:Y:S01]  /*3230*/  STL [R1+0x1ac], R80 ;  /* 0x0001ac5001007387 */ /* 0x0001e20000100800 */
[----:B------:R-:W-:-:S03]  /*3240*/  FFMA.FTZ R97, R79, R102, R72 ;  /* 0x000000664f617223 */ /* 0x000fc60000010048 */
[----:B------:R-:W3:Y:S01]  /*3250*/  LDL R89, [R1+0xb0] ;  /* 0x0000b00001597983 */ /* 0x000ee20000100800 */
[----:B------:R-:W-:Y:S02]  /*3260*/  FADD.FTZ R78, R98, R78 ;  /* 0x0000004e624e7221 */ /* 0x000fe40000010000 */
[----:B------:R-:W-:Y:S02]  /*3270*/  FADD.FTZ R72, -R2, R95 ;  /* 0x0000005f02487221 */ /* 0x000fe40000010100 */
[----:B------:R-:W-:Y:S01]  /*3280*/  FFMA.FTZ R77, R98, R96, R77 ;  /* 0x00000060624d7223 */ /* 0x000fe2000001004d */
[----:B------:R1:W-:Y:S01]  /*3290*/  STL [R1+0x2bc], R78 ;  /* 0x0002bc4e01007387 */ /* 0x0003e20000100800 */
[----:B------:R-:W-:-:S03]  /*32a0*/  FMUL.FTZ R98, R4, R72 ;  /* 0x0000004804627220 */ /* 0x000fc60000410000 */
[----:B------:R4:W-:Y:S01]  /*32b0*/  STL [R1+0x2ac], R77 ;  /* 0x0002ac4d01007387 */ /* 0x0009e20000100800 */
[----:B--2---:R-:W-:-:S03]  /*32c0*/  FADD.FTZ R75, R103, R75 ;  /* 0x0000004b674b7221 */ /* 0x004fc60000010000 */
[----:B------:R-:W2:Y:S04]  /*32d0*/  LDL.LU R88, [R1+0x2e4] ;  /* 0x0002e40001587983 */ /* 0x000ea80000300800 */
[----:B0-----:R-:W2:Y:S01]  /*32e0*/  LDL.LU R80, [R1+0x2d4] ;  /* 0x0002d40001507983 */ /* 0x001ea20000300800 */
[----:B------:R-:W-:-:S03]  /*32f0*/  FMUL.FTZ R72, R76, R99 ;  /* 0x000000634c487220 */ /* 0x000fc60000410000 */
[----:B------:R-:W2:Y:S04]  /*3300*/  LDL.LU R79, [R1+0x2c0] ;  /* 0x0002c000014f7983 */ /* 0x000ea80000300800 */
[----:B-1----:R-:W2:Y:S01]  /*3310*/  LDL.LU R78, [R1+0x1b0] ;  /* 0x0001b000014e7983 */ /* 0x002ea20000300800 */
[----:B------:R-:W-:-:S03]  /*3320*/  FFMA.FTZ R84, R103, R98, R84 ;  /* 0x0000006267547223 */ /* 0x000fc60000010054 */
[----:B----4-:R-:W4:Y:S04]  /*3330*/  LDL R77, [R1+0xb4] ;  /* 0x0000b400014d7983 */ /* 0x010f280000100800 */
[----:B------:R0:W-:Y:S01]  /*3340*/  STL [R1+0x298], R75 ;  /* 0x0002984b01007387 */ /* 0x0001e20000100800 */
[----:B------:R-:W-:-:S03]  /*3350*/  FFMA.FTZ R103, R74, R103, R72 ;  /* 0x000000674a677223 */ /* 0x000fc60000010048 */
[----:B------:R-:W4:Y:S04]  /*3360*/  LDL.LU R76, [R1+0x2e0] ;  /* 0x0002e000014c7983 */ /* 0x000f280000300800 */
[----:B0-----:R-:W4:Y:S01]  /*3370*/  LDL.LU R75, [R1+0x2d0] ;  /* 0x0002d000014b7983 */ /* 0x001f220000300800 */
[----:B------:R-:W-:-:S03]  /*3380*/  FADD.FTZ R73, R99, R73 ;  /* 0x0000004963497221 */ /* 0x000fc60000010000 */
[----:B------:R-:W4:Y:S04]  /*3390*/  LDL R87, [R1+0xa4] ;  /* 0x0000a40001577983 */ /* 0x000f280000100800 */
[----:B------:R-:W-:Y:S04]  /*33a0*/  STL [R1+0x1a8], R84 ;  /* 0x0001a85401007387 */ /* 0x000fe80000100800 */
[----:B------:R-:W4:Y:S01]  /*33b0*/  LDL R74, [R1+0xa8] ;  /* 0x0000a800014a7983 */ /* 0x000f220000100800 */
[----:B------:R-:W-:-:S05]  /*33c0*/  FFMA.FTZ R51, R99, R98, R51 ;  /* 0x0000006263337223 */ /* 0x000fca0000010033 */
[----:B------:R0:W-:Y:S04]  /*33d0*/  STL [R1+0x2a8], R51 ;  /* 0x0002a83301007387 */ /* 0x0001e80000100800 */
[----:B------:R1:W-:Y:S04]  /*33e0*/  STL [R1+0x2b8], R73 ;  /* 0x0002b84901007387 */ /* 0x0003e80000100800 */
[----:B0-----:R-:W4:Y:S01]  /*33f0*/  LDL.LU R51, [R1+0x2cc] ;  /* 0x0002cc0001337983 */ /* 0x001f220000300800 */
[----:B------:R-:W-:-:S03]  /*3400*/  FADD.FTZ R72, -R2, R104 ;  /* 0x0000006802487221 */ /* 0x000fc60000010100 */
[----:B-1----:R-:W4:Y:S01]  /*3410*/  LDL.LU R73, [R1+0x1bc] ;  /* 0x0001bc0001497983 */ /* 0x002f220000300800 */
[----:B------:R-:W-:Y:S02]  /*3420*/  FMUL.FTZ R99, R4, R72 ;  /* 0x0000004804637220 */ /* 0x000fe40000410000 */
[----:B------:R-:W-:Y:S01]  /*3430*/  FADD.FTZ R82, R112, R82 ;  /* 0x0000005270527221 */ /* 0x000fe20000010000 */
[----:B------:R-:W4:Y:S01]  /*3440*/  LDL R86, [R1+0xb8] ;  /* 0x0000b80001567983 */ /* 0x000f220000100800 */
[----:B------:R-:W-:-:S03]  /*3450*/  FMUL.FTZ R72, R83, R108 ;  /* 0x0000006c53487220 */ /* 0x000fc60000410000 */
[----:B------:R-:W4:Y:S04]  /*3460*/  LDL.LU R85, [R1+0x2ec] ;  /* 0x0002ec0001557983 */ /* 0x000f280000300800 */
[----:B------:R0:W-:Y:S04]  /*3470*/  STL [R1+0x2c4], R82 ;  /* 0x0002c45201007387 */ /* 0x0001e80000100800 */
[----:B------:R-:W4:Y:S01]  /*3480*/  LDL.LU R84, [R1+0x2dc] ;  /* 0x0002dc0001547983 */ /* 0x000f220000300800 */
[----:B------:R-:W-:-:S05]  /*3490*/  FFMA.FTZ R81, R112, R99, R81 ;  /* 0x0000006370517223 */ /* 0x000fca0000010051 */
[----:B------:R1:W-:Y:S04]  /*34a0*/  STL [R1+0x1b4], R81 ;  /* 0x0001b45101007387 */ /* 0x0003e80000100800 */
[----:B------:R-:W4:Y:S04]  /*34b0*/  LDL R83, [R1+0xac] ;  /* 0x0000ac0001537983 */ /* 0x000f280000100800 */
[----:B0-----:R-:W4:Y:S04]  /*34c0*/  LDL.LU R82, [R1+0x2c8] ;  /* 0x0002c80001527983 */ /* 0x001f280000300800 */
[----:B-1----:R-:W4:Y:S01]  /*34d0*/  LDL.LU R81, [R1+0x1b8] ;  /* 0x0001b80001517983 */ /* 0x002f220000300800 */
[----:B---3--:R-:W-:-:S02]  /*34e0*/  FFMA.FTZ R100, R89, R112, R72 ;  /* 0x0000007059647223 */ /* 0x008fc40000010048 */
[----:B------:R-:W-:-:S04]  /*34f0*/  FADD.FTZ R72, -R2, R105 ;  /* 0x0000006902487221 */ /* 0x000fc80000010100 */
[----:B------:R-:W-:Y:S02]  /*3500*/  FMUL.FTZ R101, R4, R72 ;  /* 0x0000004804657220 */ /* 0x000fe40000410000 */
[C---:B--2---:R-:W-:Y:S02]  /*3510*/  FADD.FTZ R88, R108.reuse, R88 ;  /* 0x000000586c587221 */ /* 0x044fe40000010000 */
[----:B------:R-:W-:Y:S02]  /*3520*/  FFMA.FTZ R80, R108, R99, R80 ;  /* 0x000000636c507223 */ /* 0x000fe40000010050 */
[----:B------:R-:W-:-:S03]  /*3530*/  FADD.FTZ R79, R113, R79 ;  /* 0x0000004f714f7221 */ /* 0x000fc60000010000 */
[----:B------:R0:W-:Y:S01]  /*3540*/  STL [R1+0x2d4], R80 ;  /* 0x0002d45001007387 */ /* 0x0001e20000100800 */
[----:B------:R-:W-:-:S03]  /*3550*/  FFMA.FTZ R78, R113, R101, R78 ;  /* 0x00000065714e7223 */ /* 0x000fc6000001004e */
[----:B0-----:R-:W2:Y:S04]  /*3560*/  LDL R80, [R1+0xbc] ;  /* 0x0000bc0001507983 */ /* 0x001ea80000100800 */
[----:B------:R-:W-:Y:S01]  /*3570*/  STL [R1+0x2e4], R88 ;  /* 0x0002e45801007387 */ /* 0x000fe20000100800 */
[----:B----4-:R-:W-:-:S03]  /*3580*/  FADD.FTZ R76, R109, R76 ;  /* 0x0000004c6d4c7221 */ /* 0x010fc60000010000 */
[----:B------:R0:W-:Y:S01]  /*3590*/  STL [R1+0x2c0], R79 ;  /* 0x0002c04f01007387 */ /* 0x0001e20000100800 */
[----:B------:R-:W-:-:S03]  /*35a0*/  FFMA.FTZ R75, R109, R101, R75 ;  /* 0x000000656d4b7223 */ /* 0x000fc6000001004b */
[----:B------:R1:W-:Y:S01]  /*35b0*/  STL [R1+0x1b0], R78 ;  /* 0x0001b04e01007387 */ /* 0x0003e20000100800 */
[----:B------:R-:W-:-:S03]  /*35c0*/  FMUL.FTZ R72, R87, R109 ;  /* 0x0000006d57487220 */ /* 0x000fc60000410000 */
[----:B0-----:R-:W3:Y:S01]  /*35d0*/  LDL.LU R79, [R1+0x2e8] ;  /* 0x0002e800014f7983 */ /* 0x001ee20000300800 */
[----:B------:R-:W-:-:S03]  /*35e0*/  FFMA.FTZ R102, R77, R113, R72 ;  /* 0x000000714d667223 */ /* 0x000fc60000010048 */
[----:B-1----:R-:W4:Y:S04]  /*35f0*/  LDL.LU R78, [R1+0x2d8] ;  /* 0x0002d800014e7983 */ /* 0x002f280000300800 */
[----:B------:R0:W-:Y:S04]  /*3600*/  STL [R1+0x2e0], R76 ;  /* 0x0002e04c01007387 */ /* 0x0001e80000100800 */
[----:B------:R-:W4:Y:S04]  /*3610*/  LDL R77, [R1+0x80] ;  /* 0x00008000014d7983 */ /* 0x000f280000100800 */
[----:B------:R-:W-:Y:S04]  /*3620*/  STL [R1+0x2d0], R75 ;  /* 0x0002d04b01007387 */ /* 0x000fe80000100800 */
[----:B0-----:R-:W4:Y:S01]  /*3630*/  LDL.LU R76, [R1+0x2f4] ;  /* 0x0002f400014c7983 */ /* 0x001f220000300800 */
[----:B------:R-:W-:-:S05]  /*3640*/  FADD.FTZ R51, R114, R51 ;  /* 0x0000003372337221 */ /* 0x000fca0000010000 */
[----:B------:R0:W-:Y:S04]  /*3650*/  STL [R1+0x2cc], R51 ;  /* 0x0002cc3301007387 */ /* 0x0001e80000100800 */
[----:B0-----:R-:W4:Y:S01]  /*3660*/  LDL.LU R51, [R1+0x1c4] ;  /* 0x0001c40001337983 */ /* 0x001f220000300800 */
[----:B------:R-:W-:Y:S02]  /*3670*/  FADD.FTZ R72, -R2, R106 ;  /* 0x0000006a02487221 */ /* 0x000fe40000010100 */
[----:B------:R-:W-:Y:S01]  /*3680*/  FADD.FTZ R85, R110, R85 ;  /* 0x000000556e557221 */ /* 0x000fe20000010000 */
[----:B------:R-:W4:Y:S01]  /*3690*/  LDL R75, [R1+0x90] ;  /* 0x00009000014b7983 */ /* 0x000f220000100800 */
[----:B------:R-:W-:Y:S02]  /*36a0*/  FMUL.FTZ R104, R4, R72 ;  /* 0x0000004804687220 */ /* 0x000fe40000410000 */
[----:B------:R-:W-:-:S02]  /*36b0*/  FMUL.FTZ R72, R74, R110 ;  /* 0x0000006e4a487220 */ /* 0x000fc40000410000 */
[----:B------:R-:W-:Y:S01]  /*36c0*/  FFMA.FTZ R73, R114, R104, R73 ;  /* 0x0000006872497223 */ /* 0x000fe20000010049 */
[----:B------:R-:W4:Y:S01]  /*36d0*/  LDL.LU R74, [R1+0x314] ;  /* 0x00031400014a7983 */ /* 0x000f220000300800 */
[----:B------:R-:W-:Y:S02]  /*36e0*/  FFMA.FTZ R105, R86, R114, R72 ;  /* 0x0000007256697223 */ /* 0x000fe40000010048 */
[----:B------:R-:W-:Y:S02]  /*36f0*/  FADD.FTZ R72, -R2, R107 ;  /* 0x0000006b02487221 */ /* 0x000fe40000010100 */
[----:B------:R-:W-:Y:S01]  /*3700*/  FFMA.FTZ R84, R110, R104, R84 ;  /* 0x000000686e547223 */ /* 0x000fe20000010054 */
[----:B------:R0:W-:Y:S01]  /*3710*/  STL [R1+0x1bc], R73 ;  /* 0x0001bc4901007387 */ /* 0x0001e20000100800 */
[----:B------:R-:W-:Y:S02]  /*3720*/  FMUL.FTZ R106, R4, R72 ;  /* 0x00000048046a7220 */ /* 0x000fe40000410000 */
[----:B------:R-:W-:-:S02]  /*3730*/  FADD.FTZ R82, R115, R82 ;  /* 0x0000005273527221 */ /* 0x000fc40000010000 */
[----:B------:R-:W-:Y:S01]  /*3740*/  FFMA.FTZ R81, R115, R106, R81 ;  /* 0x0000006a73517223 */ /* 0x000fe20000010051 */
[----:B0-----:R-:W4:Y:S04]  /*3750*/  LDL.LU R73, [R1+0x304] ;  /* 0x0003040001497983 */ /* 0x001f280000300800 */
[----:B------:R0:W-:Y:S04]  /*3760*/  STL [R1+0x2ec], R85 ;  /* 0x0002ec5501007387 */ /* 0x0001e80000100800 */
[----:B------:R1:W-:Y:S04]  /*3770*/  STL [R1+0x2dc], R84 ;  /* 0x0002dc5401007387 */ /* 0x0003e80000100800 */
[----:B------:R-:W4:Y:S01]  /*3780*/  LDL R89, [R1+0x84] ;  /* 0x0000840001597983 */ /* 0x000f220000100800 */
[----:B------:R-:W-:-:S03]  /*3790*/  FMUL.FTZ R72, R83, R111 ;  /* 0x0000006f53487220 */ /* 0x000fc60000410000 */
[----:B------:R-:W4:Y:S04]  /*37a0*/  LDL.LU R88, [R1+0x2f0] ;  /* 0x0002f00001587983 */ /* 0x000f280000300800 */
[----:B------:R0:W-:Y:S04]  /*37b0*/  STL [R1+0x2c8], R82 ;  /* 0x0002c85201007387 */ /* 0x0001e80000100800 */
[----:B------:R-:W4:Y:S04]  /*37c0*/  LDL.LU R87, [R1+0x1c0] ;  /* 0x0001c00001577983 */ /* 0x000f280000300800 */
[----:B------:R1:W-:Y:S04]  /*37d0*/  STL [R1+0x1b8], R81 ;  /* 0x0001b85101007387 */ /* 0x0003e80000100800 */
[----:B------:R-:W4:Y:S04]  /*37e0*/  LDL R86, [R1+0x94] ;  /* 0x0000940001567983 */ /* 0x000f280000100800 */
[----:B0-----:R-:W4:Y:S04]  /*37f0*/  LDL.LU R85, [R1+0x310] ;  /* 0x0003100001557983 */ /* 0x001f280000300800 */
[----:B-1----:R-:W4:Y:S04]  /*3800*/  LDL.LU R84, [R1+0x300] ;  /* 0x0003000001547983 */ /* 0x002f280000300800 */
[----:B------:R-:W4:Y:S04]  /*3810*/  LDL R83, [R1+0x88] ;  /* 0x0000880001537983 */ /* 0x000f280000100800 */
[----:B------:R-:W4:Y:S04]  /*3820*/  LDL.LU R82, [R1+0x2fc] ;  /* 0x0002fc0001527983 */ /* 0x000f280000300800 */
[----:B------:R-:W4:Y:S01]  /*3830*/  LDL.LU R81, [R1+0x1cc] ;  /* 0x0001cc0001517983 */ /* 0x000f220000300800 */
[----:B--2---:R-:W-:-:S02]  /*3840*/  FFMA.FTZ R107, R80, R115, R72 ;  /* 0x00000073506b7223 */ /* 0x004fc40000010048 */
[----:B------:R-:W-:Y:S01]  /*3850*/  FADD.FTZ R72, -R2, R116 ;  /* 0x0000007402487221 */ /* 0x000fe20000010100 */
[----:B------:R-:W2:Y:S03]  /*3860*/  LDL R80, [R1+0x98] ;  /* 0x0000980001507983 */ /* 0x000ea60000100800 */
[----:B------:R-:W-:Y:S02]  /*3870*/  FMUL.FTZ R108, R4, R72 ;  /* 0x00000048046c7220 */ /* 0x000fe40000410000 */
[C---:B---3--:R-:W-:Y:S02]  /*3880*/  FADD.FTZ R79, R111.reuse, R79 ;  /* 0x0000004f6f4f7221 */ /* 0x048fe40000010000 */
[----:B----4-:R-:W-:-:S03]  /*3890*/  FFMA.FTZ R78, R111, R106, R78 ;  /* 0x0000006a6f4e7223 */ /* 0x010fc6000001004e */
[----:B------:R0:W-:Y:S04]  /*38a0*/  STL [R1+0x2e8], R79 ;  /* 0x0002e84f01007387 */ /* 0x0001e80000100800 */
[----:B------:R-:W-:Y:S04]  /*38b0*/  STL [R1+0x2d8], R78 ;  /* 0x0002d84e01007387 */ /* 0x000fe80000100800 */
[----:B0-----:R-:W3:Y:S01]  /*38c0*/  LDL.LU R79, [R1+0x31c] ;  /* 0x00031c00014f7983 */ /* 0x001ee20000300800 */
[C---:B------:R-:W-:Y:S02]  /*38d0*/  FADD.FTZ R76, R124.reuse, R76 ;  /* 0x0000004c7c4c7221 */ /* 0x040fe40000010000 */
[----:B------:R-:W-:-:S05]  /*38e0*/  FFMA.FTZ R51, R124, R108, R51 ;  /* 0x0000006c7c337223 */ /* 0x000fca0000010033 */
[----:B------:R0:W-:Y:S04]  /*38f0*/  STL [R1+0x1c4], R51 ;  /* 0x0001c43301007387 */ /* 0x0001e80000100800 */
[----:B------:R1:W-:Y:S04]  /*3900*/  STL [R1+0x2f4], R76 ;  /* 0x0002f44c01007387 */ /* 0x0003e80000100800 */
[----:B0-----:R-:W4:Y:S01]  /*3910*/  LDL.LU R51, [R1+0x30c] ;  /* 0x00030c0001337983 */ /* 0x001f220000300800 */
[----:B------:R-:W-:Y:S02]  /*3920*/  FMUL.FTZ R72, R77, R120 ;  /* 0x000000784d487220 */ /* 0x000fe40000410000 */
[----:B------:R-:W-:Y:S01]  /*3930*/  FADD.FTZ R74, R120, R74 ;  /* 0x0000004a784a7221 */ /* 0x000fe20000010000 */
[----:B------:R-:W2:Y:S01]  /*3940*/  LDL R78, [R1+0x8c] ;  /* 0x00008c00014e7983 */ /* 0x000ea20000100800 */
[----:B------:R-:W-:-:S02]  /*3950*/  FFMA.FTZ R109, R75, R124, R72 ;  /* 0x0000007c4b6d7223 */ /* 0x000fc40000010048 */
[----:B------:R-:W-:Y:S01]  /*3960*/  FADD.FTZ R72, -R2, R117 ;  /* 0x0000007502487221 */ /* 0x000fe20000010100 */
[----:B------:R-:W2:Y:S03]  /*3970*/  LDL.LU R77, [R1+0x2f8] ;  /* 0x0002f800014d7983 */ /* 0x000ea60000300800 */
[----:B------:R-:W-:Y:S01]  /*3980*/  FMUL.FTZ R110, R4, R72 ;  /* 0x00000048046e7220 */ /* 0x000fe20000410000 */
[----:B------:R0:W-:Y:S01]  /*3990*/  STL [R1+0x314], R74 ;  /* 0x0003144a01007387 */ /* 0x0001e20000100800 */
[----:B------:R-:W-:-:S03]  /*39a0*/  FFMA.FTZ R73, R120, R108, R73 ;  /* 0x0000006c78497223 */ /* 0x000fc60000010049 */
[----:B-1----:R-:W2:Y:S01]  /*39b0*/  LDL.LU R76, [R1+0x1c8] ;  /* 0x0001c800014c7983 */ /* 0x002ea20000300800 */
[----:B------:R-:W-:-:S03]  /*39c0*/  FMUL.FTZ R72, R89, R121 ;  /* 0x0000007959487220 */ /* 0x000fc60000410000 */
[----:B------:R1:W-:Y:S01]  /*39d0*/  STL [R1+0x304], R73 ;  /* 0x0003044901007387 */ /* 0x0003e20000100800 */
[----:B------:R-:W-:-:S03]  /*39e0*/  FADD.FTZ R88, R125, R88 ;  /* 0x000000587d587221 */ /* 0x000fc60000010000 */
[----:B------:R-:W2:Y:S04]  /*39f0*/  LDL R75, [R1+0x9c] ;  /* 0x00009c00014b7983 */ /* 0x000ea80000100800 */
[----:B0-----:R-:W2:Y:S01]  /*3a00*/  LDL.LU R74, [R1+0x318] ;  /* 0x00031800014a7983 */ /* 0x001ea20000300800 */
[----:B------:R-:W-:-:S03]  /*3a10*/  FFMA.FTZ R87, R125, R110, R87 ;  /* 0x0000006e7d577223 */ /* 0x000fc60000010057 */
[----:B-1----:R-:W2:Y:S01]  /*3a20*/  LDL.LU R73, [R1+0x308] ;  /* 0x0003080001497983 */ /* 0x002ea20000300800 */
[----:B------:R-:W-:Y:S02]  /*3a30*/  FFMA.FTZ R111, R86, R125, R72 ;  /* 0x0000007d566f7223 */ /* 0x000fe40000010048 */
[----:B------:R-:W-:Y:S02]  /*3a40*/  FADD.FTZ R72, -R2, R118 ;  /* 0x0000007602487221 */ /* 0x000fe40000010100 */
[C---:B------:R-:W-:Y:S01]  /*3a50*/  FADD.FTZ R85, R121.reuse, R85 ;  /* 0x0000005579557221 */ /* 0x040fe20000010000 */
[----:B------:R-:W-:Y:S01]  /*3a60*/  STL [R1+0x2f0], R88 ;  /* 0x0002f05801007387 */ /* 0x000fe20000100800 */
[----:B------:R-:W-:Y:S02]  /*3a70*/  FMUL.FTZ R112, R4, R72 ;  /* 0x0000004804707220 */ /* 0x000fe40000410000 */
[----:B------:R-:W-:Y:S01]  /*3a80*/  FFMA.FTZ R84, R121, R110, R84 ;  /* 0x0000006e79547223 */ /* 0x000fe20000010054 */
[----:B------:R0:W-:Y:S04]  /*3a90*/  STL [R1+0x1c0], R87 ;  /* 0x0001c05701007387 */ /* 0x0001e80000100800 */
[----:B------:R1:W-:Y:S01]  /*3aa0*/  STL [R1+0x310], R85 ;  /* 0x0003105501007387 */ /* 0x0003e20000100800 */
[----:B------:R-:W-:-:S03]  /*3ab0*/  FADD.FTZ R82, R126, R82 ;  /* 0x000000527e527221 */ /* 0x000fc60000010000 */
[----:B------:R0:W-:Y:S01]  /*3ac0*/  STL [R1+0x300], R84 ;  /* 0x0003005401007387 */ /* 0x0001e20000100800 */
[----:B------:R-:W-:-:S03]  /*3ad0*/  FFMA.FTZ R81, R126, R112, R81 ;  /* 0x000000707e517223 */ /* 0x000fc60000010051 */
[----:B------:R-:W2:Y:S04]  /*3ae0*/  LDL R93, [R1+0x60] ;  /* 0x00006000015d7983 */ /* 0x000ea80000100800 */
[----:B------:R-:W2:Y:S04]  /*3af0*/  LDL.LU R92, [R1+0x330] ;  /* 0x00033000015c7983 */ /* 0x000ea80000300800 */
[----:B------:R-:W-:Y:S04]  /*3b00*/  STL [R1+0x2fc], R82 ;  /* 0x0002fc5201007387 */ /* 0x000fe80000100800 */
[----:B------:R-:W2:Y:S04]  /*3b10*/  LDL.LU R91, [R1+0x324] ;  /* 0x00032400015b7983 */ /* 0x000ea80000300800 */
[----:B------:R-:W-:Y:S04]  /*3b20*/  STL [R1+0x1cc], R81 ;  /* 0x0001cc5101007387 */ /* 0x000fe80000100800 */
[----:B------:R-:W2:Y:S04]  /*3b30*/  LDL R90, [R1+0x70] ;  /* 0x00007000015a7983 */ /* 0x000ea80000100800 */
[----:B------:R-:W2:Y:S04]  /*3b40*/  LDL.LU R89, [R1+0x348] ;  /* 0x0003480001597983 */ /* 0x000ea80000300800 */
[----:B0-----:R-:W2:Y:S01]  /*3b50*/  LDL.LU R87, [R1+0x33c] ;  /* 0x00033c0001577983 */ /* 0x001ea20000300800 */
[----:B---3--:R-:W-:-:S05]  /*3b60*/  FADD.FTZ R79, R122, R79 ;  /* 0x0000004f7a4f7221 */ /* 0x008fca0000010000 */
[----:B------:R-:W-:Y:S04]  /*3b70*/  STL [R1+0x31c], R79 ;  /* 0x00031c4f01007387 */ /* 0x000fe80000100800 */
[----:B------:R-:W3:Y:S04]  /*3b80*/  LDL R86, [R1+0x64] ;  /* 0x0000640001567983 */ /* 0x000ee80000100800 */
[----:B-1----:R-:W3:Y:S04]  /*3b90*/  LDL.LU R85, [R1+0x32c] ;  /* 0x00032c0001557983 */ /* 0x002ee80000300800 */
[----:B------:R-:W3:Y:S01]  /*3ba0*/  LDL.LU R84, [R1+0x320] ;  /* 0x0003200001547983 */ /* 0x000ee20000300800 */
[----:B----4-:R-:W-:-:S05]  /*3bb0*/  FFMA.FTZ R51, R122, R112, R51 ;  /* 0x000000707a337223 */ /* 0x010fca0000010033 */
[----:B------:R0:W-:Y:S04]  /*3bc0*/  STL [R1+0x30c], R51 ;  /* 0x00030c3301007387 */ /* 0x0001e80000100800 */
[----:B0-----:R-:W4:Y:S01]  /*3bd0*/  LDL R51, [R1+0x74] ;  /* 0x0000740001337983 */ /* 0x001f220000100800 */
[----:B------:R-:W-:-:S04]  /*3be0*/  FMUL.FTZ R72, R83, R122 ;  /* 0x0000007a53487220 */ /* 0x000fc80000410000 */
[----:B--2---:R-:W-:Y:S02]  /*3bf0*/  FFMA.FTZ R113, R80, R126, R72 ;  /* 0x0000007e50717223 */ /* 0x004fe40000010048 */
[----:B------:R-:W-:Y:S01]  /*3c00*/  FADD.FTZ R72, -R2, R119 ;  /* 0x0000007702487221 */ /* 0x000fe20000010100 */
[----:B------:R-:W-:-:S03]  /*3c10*/  HFMA2.MMA R88, -RZ, RZ, 0, 9.5367431640625e-07 ;  /* 0x00000010ff587435 */ /* 0x000fc600000001ff */
[----:B------:R-:W-:Y:S02]  /*3c20*/  FMUL.FTZ R114, R4, R72 ;  /* 0x0000004804727220 */ /* 0x000fe40000410000 */
[C---:B------:R-:W-:Y:S02]  /*3c30*/  FADD.FTZ R77, R127.reuse, R77 ;  /* 0x0000004d7f4d7221 */ /* 0x040fe40000010000 */
[----:B------:R-:W-:Y:S01]  /*3c40*/  FFMA.FTZ R76, R127, R114, R76 ;  /* 0x000000727f4c7223 */ /* 0x000fe2000001004c */
[C---:B------:R-:W-:Y:S01]  /*3c50*/  SHF.L.U32 R116, R61.reuse, 0x4, RZ ;  /* 0x000000043d747819 */ /* 0x040fe200000006ff */
[----:B------:R-:W-:Y:S01]  /*3c60*/  FMUL.FTZ R72, R78, R123 ;  /* 0x0000007b4e487220 */ /* 0x000fe20000410000 */
[----:B------:R-:W-:Y:S01]  /*3c70*/  STL [R1+0x2f8], R77 ;  /* 0x0002f84d01007387 */ /* 0x000fe20000100800 */
[----:B------:R-:W-:Y:S01]  /*3c80*/  SHF.R.U32.HI R117, RZ, 0x1c, R61 ;  /* 0x0000001cff757819 */ /* 0x000fe2000001163d */
[----:B------:R-:W-:Y:S02]  /*3c90*/  IMAD.WIDE.U32 R78, R61, R88, c[0x0][0x210] ;  /* 0x000084003d4e7625 */ /* 0x000fe400078e0058 */
[----:B------:R0:W-:Y:S02]  /*3ca0*/  STL [R1+0x1c8], R76 ;  /* 0x0001c84c01007387 */ /* 0x0001e40000100800 */
[----:B------:R-:W-:-:S02]  /*3cb0*/  FADD.FTZ R74, R123, R74 ;  /* 0x0000004a7b4a7221 */ /* 0x000fc40000010000 */
[----:B------:R-:W-:Y:S02]  /*3cc0*/  FFMA.FTZ R73, R123, R114, R73 ;  /* 0x000000727b497223 */ /* 0x000fe40000010049 */
[----:B------:R-:W-:Y:S02]  /*3cd0*/  FADD.FTZ R92, R136, R92 ;  /* 0x0000005c885c7221 */ /* 0x000fe40000010000 */
[----:B------:R-:W-:Y:S02]  /*3ce0*/  FADD.FTZ R89, R132, R89 ;  /* 0x0000005984597221 */ /* 0x000fe40000010000 */
[----:B---3--:R-:W-:Y:S01]  /*3cf0*/  FADD.FTZ R85, R137, R85 ;  /* 0x0000005589557221 */ /* 0x008fe20000010000 */
[----:B------:R-:W-:Y:S01]  /*3d00*/  SHF.L.U32 R122, R60, 0x4, RZ ;  /* 0x000000043c7a7819 */ /* 0x000fe200000006ff */
[----:B0-----:R-:W-:Y:S01]  /*3d10*/  IMAD.WIDE.U32 R76, R61, R88, c[0x0][0x208] ;  /* 0x000082003d4c7625 */ /* 0x001fe200078e0058 */
[----:B------:R-:W-:Y:S01]  /*3d20*/  SHF.R.U32.HI R121, RZ, 0x1c, R60 ;  /* 0x0000001cff797819 */ /* 0x000fe2000001163c */
[----:B------:R0:W2:Y:S02]  /*3d30*/  LDG.E.128 R80, [R78.64] ;  /* 0x000000044e507981 */ /* 0x0000a4000c1e1d00 */
[----:B------:R-:W-:-:S04]  /*3d40*/  FADD.FTZ R61, -R2, R128 ;  /* 0x00000080023d7221 */ /* 0x000fc80000010100 */
[----:B------:R-:W-:Y:S02]  /*3d50*/  FMUL.FTZ R118, R4, R61 ;  /* 0x0000003d04767220 */ /* 0x000fe40000410000 */
[----:B------:R-:W-:Y:S01]  /*3d60*/  FMUL.FTZ R61, R93, R132 ;  /* 0x000000845d3d7220 */ /* 0x000fe20000410000 */
[----:B------:R-:W-:Y:S03]  /*3d70*/  STL [R1+0x318], R74 ;  /* 0x0003184a01007387 */ /* 0x000fe60000100800 */
[----:B------:R-:W-:Y:S01]  /*3d80*/  FFMA.FTZ R119, R90, R136, R61 ;  /* 0x000000885a777223 */ /* 0x000fe2000001003d */
[----:B0-----:R-:W3:Y:S01]  /*3d90*/  LDG.E.128 R76, [R76.64] ;  /* 0x000000044c4c7981 */ /* 0x001ee2000c1e1d00 */
[----:B------:R-:W-:Y:S02]  /*3da0*/  FADD.FTZ R61, -R2, R129 ;  /* 0x00000081023d7221 */ /* 0x000fe40000010100 */
[-C--:B------:R-:W-:Y:S01]  /*3db0*/  FFMA.FTZ R91, R136, R118.reuse, R91 ;  /* 0x00000076885b7223 */ /* 0x080fe2000001005b */
[----:B------:R-:W-:Y:S01]  /*3dc0*/  STL [R1+0x308], R73 ;  /* 0x0003084901007387 */ /* 0x000fe20000100800 */
[----:B------:R-:W-:-:S02]  /*3dd0*/  FFMA.FTZ R87, R132, R118, R87 ;  /* 0x0000007684577223 */ /* 0x000fc40000010057 */
[----:B------:R-:W-:Y:S01]  /*3de0*/  FMUL.FTZ R120, R4, R61 ;  /* 0x0000003d04787220 */ /* 0x000fe20000410000 */
[----:B------:R0:W-:Y:S01]  /*3df0*/  STL [R1+0x330], R92 ;  /* 0x0003305c01007387 */ /* 0x0001e20000100800 */
[----:B------:R-:W-:-:S03]  /*3e00*/  FMUL.FTZ R61, R86, R133 ;  /* 0x00000085563d7220 */ /* 0x000fc60000410000 */
[----:B------:R-:W-:Y:S01]  /*3e10*/  STL [R1+0x324], R91 ;  /* 0x0003245b01007387 */ /* 0x000fe20000100800 */
[----:B------:R-:W-:-:S03]  /*3e20*/  FFMA.FTZ R84, R137, R120, R84 ;  /* 0x0000007889547223 */ /* 0x000fc60000010054 */
[----:B------:R1:W-:Y:S04]  /*3e30*/  STL [R1+0x348], R89 ;  /* 0x0003485901007387 */ /* 0x0003e80000100800 */
[----:B------:R-:W-:Y:S01]  /*3e40*/  STL [R1+0x33c], R87 ;  /* 0x00033c5701007387 */ /* 0x000fe20000100800 */
[----:B----4-:R-:W-:-:S03]  /*3e50*/  FFMA.FTZ R123, R51, R137, R61 ;  /* 0x00000089337b7223 */ /* 0x010fc6000001003d */
[----:B------:R-:W4:Y:S04]  /*3e60*/  LDL.LU R51, [R1+0x344] ;  /* 0x0003440001337983 */ /* 0x000f280000300800 */
[----:B------:R-:W-:Y:S04]  /*3e70*/  STL [R1+0x32c], R85 ;  /* 0x00032c5501007387 */ /* 0x000fe80000100800 */
[----:B------:R-:W2:Y:S01]  /*3e80*/  LDL.LU R128, [R1+0x338] ;  /* 0x0003380001807983 */ /* 0x000ea20000300800 */
[----:B------:R-:W-:-:S03]  /*3e90*/  FFMA.FTZ R115, R75, R127, R72 ;  /* 0x0000007f4b737223 */ /* 0x000fc60000010048 */
[----:B------:R-:W-:Y:S04]  /*3ea0*/  STL [R1+0x320], R84 ;  /* 0x0003205401007387 */ /* 0x000fe80000100800 */
[----:B------:R-:W3:Y:S01]  /*3eb0*/  LDL.LU R127, [R1+0x328] ;  /* 0x00032800017f7983 */ /* 0x000ee20000300800 */
[----:B0-----:R-:W-:-:S03]  /*3ec0*/  IMAD.WIDE.U32 R92, R60, R88, c[0x0][0x208] ;  /* 0x000082003c5c7625 */ /* 0x001fc600078e0058 */
[----:B------:R-:W3:Y:S01]  /*3ed0*/  LDL R125, [R1+0x78] ;  /* 0x00007800017d7983 */ /* 0x000ee20000100800 */
[----:B------:R-:W-:-:S03]  /*3ee0*/  IMAD.WIDE.U32 R60, R60, R88, c[0x0][0x210] ;  /* 0x000084003c3c7625 */ /* 0x000fc600078e0058 */
[----:B------:R-:W3:Y:S04]  /*3ef0*/  LDL.LU R137, [R1+0x34c] ;  /* 0x00034c0001897983 */ /* 0x000ee80000300800 */
[----:B------:R-:W3:Y:S04]  /*3f00*/  LDL.LU R136, [R1+0x340] ;  /* 0x0003400001887983 */ /* 0x000ee80000300800 */
[----:B------:R-:W3:Y:S04]  /*3f10*/  LDL R124, [R1+0x6c] ;  /* 0x00006c00017c7983 */ /* 0x000ee80000100800 */
[----:B------:R-:W3:Y:S04]  /*3f20*/  LDL.LU R132, [R1+0x354] ;  /* 0x0003540001847983 */ /* 0x000ee80000300800 */
[----:B------:R-:W3:Y:S04]  /*3f30*/  LDL.LU R129, [R1+0x350] ;  /* 0x0003500001817983 */ /* 0x000ee80000300800 */
[----:B-1----:R0:W3:Y:S04]  /*3f40*/  LDG.E.128 R88, [R60.64] ;  /* 0x000000043c587981 */ /* 0x0020e8000c1e1d00 */
[----:B------:R-:W3:Y:S01]  /*3f50*/  LDL R126, [R1+0x7c] ;  /* 0x00007c00017e7983 */ /* 0x000ee20000100800 */
[----:B----4-:R-:W-:-:S03]  /*3f60*/  FADD.FTZ R51, R133, R51 ;  /* 0x0000003385337221 */ /* 0x010fc60000010000 */
[----:B0-----:R-:W4:Y:S01]  /*3f70*/  LDL R61, [R1+0x68] ;  /* 0x00006800013d7983 */ /* 0x001f220000100800 */
[----:B------:R-:W-:-:S03]  /*3f80*/  FADD.FTZ R60, -R2, R130 ;  /* 0x00000082023c7221 */ /* 0x000fc60000010100 */
[----:B------:R-:W4:Y:S01]  /*3f90*/  LDL.LU R130, [R1+0x334] ;  /* 0x0003340001827983 */ /* 0x000f220000300800 */
[----:B------:R-:W-:Y:S02]  /*3fa0*/  FMUL.FTZ R60, R4, R60 ;  /* 0x0000003c043c7220 */ /* 0x000fe40000410000 */
[----:B--2---:R-:W-:Y:S01]  /*3fb0*/  FFMA.FTZ R128, R133, R120, R128 ;  /* 0x0000007885807223 */ /* 0x004fe20000010080 */
[----:B------:R0:W-:Y:S01]  /*3fc0*/  STL [R1+0x344], R51 ;  /* 0x0003443301007387 */ /* 0x0001e20000100800 */
[----:B------:R-:W-:-:S03]  /*3fd0*/  IADD3 R72, P0, R116, c[0x0][0x188], RZ ;  /* 0x0000620074487a10 */ /* 0x000fc60007f1e0ff */
[----:B------:R-:W4:Y:S01]  /*3fe0*/  LDG.E.128 R92, [R92.64] ;  /* 0x000000045c5c7981 */ /* 0x000f22000c1e1d00 */
[----:B---3--:R-:W-:-:S03]  /*3ff0*/  FFMA.FTZ R127, R138, R60, R127 ;  /* 0x0000003c8a7f7223 */ /* 0x008fc6000001007f */
[----:B0-----:R0:W5:Y:S04]  /*4000*/  LDL.LU R51, [R1+0x3ec] ;  /* 0x0003ec0001337983 */ /* 0x0011680000300800 */
[----:B------:R1:W-:Y:S04]  /*4010*/  STL [R1+0x338], R128 ;  /* 0x0003388001007387 */ /* 0x0003e80000100800 */
[----:B-1----:R-:W3:Y:S04]  /*4020*/  LDL.LU R128, [R1+0x35c] ;  /* 0x00035c0001807983 */ /* 0x002ee80000300800 */
[----:B------:R1:W-:Y:S04]  /*4030*/  STL [R1+0x328], R127 ;  /* 0x0003287f01007387 */ /* 0x0003e80000100800 */
[----:B-1----:R-:W4:Y:S01]  /*4040*/  LDL.LU R127, [R1+0x358] ;  /* 0x00035800017f7983 */ /* 0x002f220000300800 */
[C---:B------:R-:W-:Y:S01]  /*4050*/  FADD.FTZ R137, R134.reuse, R137 ;  /* 0x0000008986897221 */ /* 0x040fe20000010000 */
[----:B------:R-:W-:Y:S01]  /*4060*/  IADD3.X R73, R117, c[0x0][0x18c], RZ, P0, !PT ;  /* 0x0000630075497a10 */ /* 0x000fe200007fe4ff */
[----:B------:R-:W-:-:S02]  /*4070*/  FFMA.FTZ R136, R134, R60, R136 ;  /* 0x0000003c86887223 */ /* 0x000fc40000010088 */
[----:B------:R-:W-:Y:S02]  /*4080*/  FMUL.FTZ R124, R124, R135 ;  /* 0x000000877c7c7220 */ /* 0x000fe40000410000 */
[----:B------:R-:W-:Y:S01]  /*4090*/  FADD.FTZ R132, R139, R132 ;  /* 0x000000848b847221 */ /* 0x000fe20000010000 */
[----:B------:R-:W4:Y:S01]  /*40a0*/  LDG.E.128 R72, [R72.64] ;  /* 0x0000000448487981 */ /* 0x000f22000c1e1d00 */
[----:B------:R-:W-:Y:S02]  /*40b0*/  FFMA.FTZ R124, R126, R139, R124 ;  /* 0x0000008b7e7c7223 */ /* 0x000fe4000001007c */
[----:B----4-:R-:W-:-:S04]  /*40c0*/  FMUL.FTZ R61, R61, R134 ;  /* 0x000000863d3d7220 */ /* 0x010fc80000410000 */
[----:B------:R-:W-:Y:S02]  /*40d0*/  FFMA.FTZ R125, R125, R138, R61 ;  /* 0x0000008a7d7d7223 */ /* 0x000fe4000001003d */
[----:B------:R-:W-:Y:S02]  /*40e0*/  FADD.FTZ R61, -R2, R131 ;  /* 0x00000083023d7221 */ /* 0x000fe40000010100 */
[----:B------:R-:W-:Y:S02]  /*40f0*/  FADD.FTZ R130, R138, R130 ;  /* 0x000000828a827221 */ /* 0x000fe40000010000 */
[----:B------:R-:W-:-:S03]  /*4100*/  FMUL.FTZ R61, R4, R61 ;  /* 0x0000003d043d7220 */ /* 0x000fc60000410000 */
[----:B------:R-:W-:Y:S01]  /*4110*/  STL [R1+0x334], R130 ;  /* 0x0003348201007387 */ /* 0x000fe20000100800 */
[----:B------:R-:W-:-:S03]  /*4120*/  FFMA.FTZ R129, R139, R61, R129 ;  /* 0x0000003d8b817223 */ /* 0x000fc60000010081 */
[----:B------:R1:W-:Y:S04]  /*4130*/  STL [R1+0x34c], R137 ;  /* 0x00034c8901007387 */ /* 0x0003e80000100800 */
[----:B------:R4:W-:Y:S04]  /*4140*/  STL [R1+0x340], R136 ;  /* 0x0003408801007387 */ /* 0x0009e80000100800 */
[----:B------:R-:W2:Y:S04]  /*4150*/  LDL R126, [R1+0x40] ;  /* 0x00004000017e7983 */ /* 0x000ea80000100800 */
[----:B------:R0:W-:Y:S01]  /*4160*/  STL [R1+0x354], R132 ;  /* 0x0003548401007387 */ /* 0x0001e20000100800 */
[----:B---3--:R-:W-:-:S03]  /*4170*/  FADD.FTZ R128, R135, R128 ;  /* 0x0000008087807221 */ /* 0x008fc60000010000 */
[----:B------:R-:W3:Y:S04]  /*4180*/  LDL.LU R139, [R1+0x364] ;  /* 0x00036400018b7983 */ /* 0x000ee80000300800 */
[----:B------:R0:W-:Y:S04]  /*4190*/  STL [R1+0x350], R129 ;  /* 0x0003508101007387 */ /* 0x0001e80000100800 */
[----:B------:R-:W3:Y:S04]  /*41a0*/  LDL R138, [R1+0x50] ;  /* 0x00005000018a7983 */ /* 0x000ee80000100800 */
[----:B-1----:R-:W3:Y:S01]  /*41b0*/  LDL.LU R137, [R1+0x37c] ;  /* 0x00037c0001897983 */ /* 0x002ee20000300800 */
[----:B----4-:R-:W-:-:S03]  /*41c0*/  FFMA.FTZ R127, R135, R61, R127 ;  /* 0x0000003d877f7223 */ /* 0x010fc6000001007f */
[----:B------:R-:W4:Y:S04]  /*41d0*/  LDL.LU R136, [R1+0x374] ;  /* 0x0003740001887983 */ /* 0x000f280000300800 */
[----:B------:R-:W-:Y:S04]  /*41e0*/  STL [R1+0x35c], R128 ;  /* 0x00035c8001007387 */ /* 0x000fe80000100800 */
[----:B------:R-:W4:Y:S04]  /*41f0*/  LDL.LU R135, [R1+0x36c] ;  /* 0x00036c0001877983 */ /* 0x000f280000300800 */
[----:B------:R-:W4:Y:S04]  /*4200*/  LDL R134, [R1+0x44] ;  /* 0x0000440001867983 */ /* 0x000f280000100800 */
[----:B------:R-:W4:Y:S04]  /*4210*/  LDL.LU R133, [R1+0x368] ;  /* 0x0003680001857983 */ /* 0x000f280000300800 */
[----:B------:R1:W-:Y:S04]  /*4220*/  STL [R1+0x358], R127 ;  /* 0x0003587f01007387 */ /* 0x0003e80000100800 */
[----:B0-----:R-:W4:Y:S04]  /*4230*/  LDL.LU R132, [R1+0x360] ;  /* 0x0003600001847983 */ /* 0x001f280000300800 */
[----:B------:R-:W4:Y:S04]  /*4240*/  LDL R131, [R1+0x54] ;  /* 0x0000540001837983 */ /* 0x000f280000100800 */
[----:B------:R-:W4:Y:S04]  /*4250*/  LDL.LU R130, [R1+0x378] ;  /* 0x0003780001827983 */ /* 0x000f280000300800 */
[----:B------:R-:W4:Y:S04]  /*4260*/  LDL.LU R129, [R1+0x370] ;  /* 0x0003700001817983 */ /* 0x000f280000300800 */
[----:B-1----:R-:W4:Y:S01]  /*4270*/  LDL R127, [R1+0x48] ;  /* 0x00004800017f7983 */ /* 0x002f220000100800 */
[----:B------:R-:W-:-:S03]  /*4280*/  FADD.FTZ R72, -R2, R72 ;  /* 0x0000004802487221 */ /* 0x000fc60000010100 */
[----:B------:R-:W4:Y:S01]  /*4290*/  LDL.LU R128, [R1+0x384] ;  /* 0x0003840001807983 */ /* 0x000f220000300800 */
[----:B------:R-:W-:Y:S02]  /*42a0*/  FMUL.FTZ R72, R4, R72 ;  /* 0x0000004804487220 */ /* 0x000fe40000410000 */
[----:B------:R-:W-:-:S04]  /*42b0*/  FADD.FTZ R73, -R2, R73 ;  /* 0x0000004902497221 */ /* 0x000fc80000010100 */
[----:B------:R-:W-:Y:S02]  /*42c0*/  FMUL.FTZ R73, R4, R73 ;  /* 0x0000004904497220 */ /* 0x000fe40000410000 */
[----:B--2---:R-:W-:Y:S02]  /*42d0*/  FMUL.FTZ R126, R126, R80 ;  /* 0x000000507e7e7220 */ /* 0x004fe40000410000 */
[-C--:B---3--:R-:W-:Y:S02]  /*42e0*/  FFMA.FTZ R139, R76, R72.reuse, R139 ;  /* 0x000000484c8b7223 */ /* 0x088fe4000001008b */
[C---:B------:R-:W-:Y:S02]  /*42f0*/  FADD.FTZ R137, R80.reuse, R137 ;  /* 0x0000008950897221 */ /* 0x040fe40000010000 */
[----:B----4-:R-:W-:Y:S02]  /*4300*/  FFMA.FTZ R136, R80, R72, R136 ;  /* 0x0000004850887223 */ /* 0x010fe40000010088 */
[----:B------:R-:W-:-:S02]  /*4310*/  FADD.FTZ R135, R76, R135 ;  /* 0x000000874c877221 */ /* 0x000fc40000010000 */
[----:B------:R-:W-:-:S03]  /*4320*/  FFMA.FTZ R76, R138, R76, R126 ;  /* 0x0000004c8a4c7223 */ /* 0x000fc6000001007e */
[----:B------:R-:W-:Y:S01]  /*4330*/  STL [R1+0x36c], R135 ;  /* 0x00036c8701007387 */ /* 0x000fe20000100800 */
[----:B------:R-:W-:-:S03]  /*4340*/  FADD.FTZ R133, R77, R133 ;  /* 0x000000854d857221 */ /* 0x000fc60000010000 */
[----:B------:R-:W-:Y:S01]  /*4350*/  STL [R1+0x364], R139 ;  /* 0x0003648b01007387 */ /* 0x000fe20000100800 */
[----:B------:R-:W-:-:S03]  /*4360*/  FMUL.FTZ R80, R134, R81 ;  /* 0x0000005186507220 */ /* 0x000fc60000410000 */
[----:B------:R0:W-:Y:S01]  /*4370*/  STL [R1+0x37c], R137 ;  /* 0x00037c8901007387 */ /* 0x0001e20000100800 */
[----:B------:R-:W-:-:S03]  /*4380*/  FFMA.FTZ R132, R77, R73, R132 ;  /* 0x000000494d847223 */ /* 0x000fc60000010084 */
[----:B------:R1:W-:Y:S04]  /*4390*/  STL [R1+0x374], R136 ;  /* 0x0003748801007387 */ /* 0x0003e80000100800 */
[----:B------:R-:W2:Y:S01]  /*43a0*/  LDL.LU R126, [R1+0x380] ;  /* 0x00038000017e7983 */ /* 0x000ea20000300800 */
[----:B------:R-:W-:-:S03]  /*43b0*/  FADD.FTZ R130, R81, R130 ;  /* 0x0000008251827221 */ /* 0x000fc60000010000 */
[----:B------:R3:W-:Y:S01]  /*43c0*/  STL [R1+0x368], R133 ;  /* 0x0003688501007387 */ /* 0x0007e20000100800 */
[----:B------:R-:W-:-:S03]  /*43d0*/  FFMA.FTZ R129, R81, R73, R129 ;  /* 0x0000004951817223 */ /* 0x000fc60000010081 */
[----:B------:R4:W-:Y:S01]  /*43e0*/  STL [R1+0x360], R132 ;  /* 0x0003608401007387 */ /* 0x0009e20000100800 */
[----:B------:R-:W-:-:S03]  /*43f0*/  FFMA.FTZ R77, R131, R77, R80 ;  /* 0x0000004d834d7223 */ /* 0x000fc60000010050 */
[----:B------:R-:W2:Y:S01]  /*4400*/  LDL R138, [R1+0x58] ;  /* 0x00005800018a7983 */ /* 0x000ea20000100800 */
[----:B------:R-:W-:-:S03]  /*4410*/  FMUL.FTZ R80, R127, R82 ;  /* 0x000000527f507220 */ /* 0x000fc60000410000 */
[----:B------:R0:W-:Y:S04]  /*4420*/  STL [R1+0x378], R130 ;  /* 0x0003788201007387 */ /* 0x0001e80000100800 */
[----:B------:R1:W-:Y:S04]  /*4430*/  STL [R1+0x370], R129 ;  /* 0x0003708101007387 */ /* 0x0003e80000100800 */
[----:B------:R-:W2:Y:S01]  /*4440*/  LDL.LU R127, [R1+0x38c] ;  /* 0x00038c00017f7983 */ /* 0x000ea20000300800 */
[----:B------:R-:W-:Y:S01]  /*4450*/  FADD.FTZ R128, R78, R128 ;  /* 0x000000804e807221 */ /* 0x000fe20000010000 */
[----:B------:R-:W-:-:S02]  /*4460*/  IADD3 R84, P0, R122, c[0x0][0x188], RZ ;  /* 0x000062007a547a10 */ /* 0x000fc40007f1e0ff */
[----:B0-----:R-:W2:Y:S01]  /*4470*/  LDL.LU R137, [R1+0x388] ;  /* 0x0003880001897983 */ /* 0x001ea20000300800 */
[----:B------:R-:W-:-:S03]  /*4480*/  FADD.FTZ R74, -R2, R74 ;  /* 0x0000004a024a7221 */ /* 0x000fc60000010100 */
[----:B-1----:R-:W2:Y:S01]  /*4490*/  LDL R136, [R1+0x4c] ;  /* 0x00004c0001887983 */ /* 0x002ea20000100800 */
[----:B------:R-:W-:-:S03]  /*44a0*/  IADD3.X R85, R121, c[0x0][0x18c], RZ, P0, !PT ;  /* 0x0000630079557a10 */ /* 0x000fc600007fe4ff */
[----:B------:R-:W2:Y:S04]  /*44b0*/  LDL.LU R135, [R1+0x394] ;  /* 0x0003940001877983 */ /* 0x000ea80000300800 */
[----:B------:R0:W-:Y:S04]  /*44c0*/  STL [R1+0x384], R128 ;  /* 0x0003848001007387 */ /* 0x0001e80000100800 */
[----:B------:R-:W2:Y:S01]  /*44d0*/  LDL.LU R134, [R1+0x390] ;  /* 0x0003900001867983 */ /* 0x000ea20000300800 */
[----:B------:R-:W-:-:S03]  /*44e0*/  FMUL.FTZ R74, R4, R74 ;  /* 0x0000004a044a7220 */ /* 0x000fc60000410000 */
[----:B---3--:R-:W3:Y:S04]  /*44f0*/  LDL R133, [R1+0x5c] ;  /* 0x00005c0001857983 */ /* 0x008ee80000100800 */
[----:B----4-:R-:W4:Y:S04]  /*4500*/  LDL.LU R132, [R1+0x39c] ;  /* 0x00039c0001847983 */ /* 0x010f280000300800 */
[----:B------:R-:W3:Y:S04]  /*4510*/  LDL.LU R81, [R1+0x398] ;  /* 0x0003980001517983 */ /* 0x000ee80000300800 */
[----:B------:R-:W3:Y:S04]  /*4520*/  LDG.E.128 R84, [R84.64] ;  /* 0x0000000454547981 */ /* 0x000ee8000c1e1d00 */
[----:B------:R-:W3:Y:S04]  /*4530*/  LDL R131, [R1+0x20] ;  /* 0x0000200001837983 */ /* 0x000ee80000100800 */
[----:B------:R-:W3:Y:S04]  /*4540*/  LDL.LU R130, [R1+0x3a4] ;  /* 0x0003a40001827983 */ /* 0x000ee80000300800 */
[----:B------:R-:W3:Y:S01]  /*4550*/  LDL.LU R129, [R1+0x3a0] ;  /* 0x0003a00001817983 */ /* 0x000ee20000300800 */
[----:B--2---:R-:W-:-:S05]  /*4560*/  FFMA.FTZ R126, R78, R74, R126 ;  /* 0x0000004a4e7e7223 */ /* 0x004fca000001007e */
[----:B------:R1:W-:Y:S04]  /*4570*/  STL [R1+0x380], R126 ;  /* 0x0003807e01007387 */ /* 0x0003e80000100800 */
[----:B0-----:R-:W2:Y:S04]  /*4580*/  LDL R128, [R1+0x30] ;  /* 0x0000300001807983 */ /* 0x001ea80000100800 */
[----:B-1----:R-:W2:Y:S01]  /*4590*/  LDL.LU R126, [R1+0x3ac] ;  /* 0x0003ac00017e7983 */ /* 0x002ea20000300800 */
[----:B------:R-:W-:-:S05]  /*45a0*/  FADD.FTZ R127, R82, R127 ;  /* 0x0000007f527f7221 */ /* 0x000fca0000010000 */
[----:B------:R0:W-:Y:S04]  /*45b0*/  STL [R1+0x38c], R127 ;  /* 0x00038c7f01007387 */ /* 0x0001e80000100800 */
[----:B0-----:R-:W2:Y:S01]  /*45c0*/  LDL.LU R127, [R1+0x3a8] ;  /* 0x0003a800017f7983 */ /* 0x001ea20000300800 */
[----:B------:R-:W-:Y:S02]  /*45d0*/  FADD.FTZ R75, -R2, R75 ;  /* 0x0000004b024b7221 */ /* 0x000fe40000010100 */
[----:B------:R-:W-:Y:S02]  /*45e0*/  FFMA.FTZ R137, R82, R74, R137 ;  /* 0x0000004a52897223 */ /* 0x000fe40000010089 */
[----:B------:R-:W-:Y:S02]  /*45f0*/  FMUL.FTZ R75, R4, R75 ;  /* 0x0000004b044b7220 */ /* 0x000fe40000410000 */
[----:B------:R-:W-:-:S02]  /*4600*/  FADD.FTZ R135, R79, R135 ;  /* 0x000000874f877221 */ /* 0x000fc40000010000 */
[----:B------:R-:W-:Y:S01]  /*4610*/  FFMA.FTZ R134, R79, R75, R134 ;  /* 0x0000004b4f867223 */ /* 0x000fe20000010086 */
[----:B------:R-:W-:Y:S01]  /*4620*/  STL [R1+0x388], R137 ;  /* 0x0003888901007387 */ /* 0x000fe20000100800 */
[----:B------:R-:W-:Y:S02]  /*4630*/  FFMA.FTZ R78, R138, R78, R80 ;  /* 0x0000004e8a4e7223 */ /* 0x000fe40000010050 */
[C---:B----4-:R-:W-:Y:S01]  /*4640*/  FADD.FTZ R132, R83.reuse, R132 ;  /* 0x0000008453847221 */ /* 0x050fe20000010000 */
[----:B------:R-:W-:Y:S01]  /*4650*/  STL [R1+0x394], R135 ;  /* 0x0003948701007387 */ /* 0x000fe20000100800 */
[----:B------:R-:W-:Y:S02]  /*4660*/  FMUL.FTZ R80, R136, R83 ;  /* 0x0000005388507220 */ /* 0x000fe40000410000 */
[----:B---3--:R-:W-:Y:S01]  /*4670*/  FFMA.FTZ R81, R83, R75, R81 ;  /* 0x0000004b53517223 */ /* 0x008fe20000010051 */
[----:B------:R-:W-:Y:S01]  /*4680*/  STL [R1+0x390], R134 ;  /* 0x0003908601007387 */ /* 0x000fe20000100800 */
[----:B------:R-:W-:-:S02]  /*4690*/  FFMA.FTZ R79, R133, R79, R80 ;  /* 0x0000004f854f7223 */ /* 0x000fc40000010050 */
[C---:B------:R-:W-:Y:S01]  /*46a0*/  FADD.FTZ R82, -R2.reuse, R84 ;  /* 0x0000005402527221 */ /* 0x040fe20000010100 */
[----:B------:R-:W-:Y:S01]  /*46b0*/  STL [R1+0x39c], R132 ;  /* 0x00039c8401007387 */ /* 0x000fe20000100800 */
[C---:B------:R-:W-:Y:S02]  /*46c0*/  FADD.FTZ R83, -R2.reuse, R85 ;  /* 0x0000005502537221 */ /* 0x040fe40000010100 */
[----:B------:R-:W-:Y:S01]  /*46d0*/  FADD.FTZ R80, -R2, R86 ;  /* 0x0000005602507221 */ /* 0x000fe20000010100 */
[----:B------:R0:W-:Y:S01]  /*46e0*/  STL [R1+0x398], R81 ;  /* 0x0003985101007387 */ /* 0x0001e20000100800 */
[----:B------:R-:W-:Y:S02]  /*46f0*/  FADD.FTZ R130, R92, R130 ;  /* 0x000000825c827221 */ /* 0x000fe40000010000 */
[----:B0-----:R-:W-:Y:S02]  /*4700*/  FADD.FTZ R81, -R2, R87 ;  /* 0x0000005702517221 */ /* 0x001fe40000010100 */
[----:B------:R-:W-:Y:S01]  /*4710*/  FMUL.FTZ R2, R4, R82 ;  /* 0x0000005204027220 */ /* 0x000fe20000410000 */
[----:B------:R-:W-:Y:S03]  /*4720*/  STL [R1+0x3a4], R130 ;  /* 0x0003a48201007387 */ /* 0x000fe60000100800 */
[----:B------:R-:W-:Y:S01]  /*4730*/  FFMA.FTZ R129, R92, R2, R129 ;  /* 0x000000025c817223 */ /* 0x000fe20000010081 */
[----:B------:R-:W3:Y:S01]  /*4740*/  LDL R84, [R1+0x24] ;  /* 0x0000240001547983 */ /* 0x000ee20000100800 */
[----:B------:R-:W-:-:S03]  /*4750*/  FMUL.FTZ R82, R131, R88 ;  /* 0x0000005883527220 */ /* 0x000fc60000410000 */
[----:B------:R-:W-:Y:S01]  /*4760*/  STL [R1+0x3a0], R129 ;  /* 0x0003a08101007387 */ /* 0x000fe20000100800 */
[----:B--2---:R-:W-:Y:S02]  /*4770*/  FFMA.FTZ R82, R128, R92, R82 ;  /* 0x0000005c80527223 */ /* 0x004fe40000010052 */
[----:B------:R-:W-:-:S05]  /*4780*/  FADD.FTZ R126, R88, R126 ;  /* 0x0000007e587e7221 */ /* 0x000fca0000010000 */
[----:B------:R0:W-:Y:S04]  /*4790*/  STL [R1+0x3ac], R126 ;  /* 0x0003ac7e01007387 */ /* 0x0001e80000100800 */
[----:B0-----:R-:W2:Y:S04]  /*47a0*/  LDL.LU R126, [R1+0x3dc] ;  /* 0x0003dc00017e7983 */ /* 0x001ea80000300800 */
[----:B------:R-:W4:Y:S04]  /*47b0*/  LDL.LU R92, [R1+0x3d8] ;  /* 0x0003d800015c7983 */ /* 0x000f280000300800 */
[----:B------:R-:W2:Y:S01]  /*47c0*/  LDL.LU R138, [R1+0x3b4] ;  /* 0x0003b400018a7983 */ /* 0x000ea20000300800 */
[----:B------:R-:W-:-:S03]  /*47d0*/  FFMA.FTZ R127, R88, R2, R127 ;  /* 0x00000002587f7223 */ /* 0x000fc6000001007f */
[----:B------:R-:W3:Y:S04]  /*47e0*/  LDL.LU R137, [R1+0x3b0] ;  /* 0x0003b00001897983 */ /* 0x000ee80000300800 */
[----:B------:R-:W4:Y:S04]  /*47f0*/  LDL R136, [R1+0x34] ;  /* 0x0000340001887983 */ /* 0x000f280000100800 */
[----:B------:R0:W-:Y:S04]  /*4800*/  STL [R1+0x3a8], R127 ;  /* 0x0003a87f01007387 */ /* 0x0001e80000100800 */
[----:B------:R-:W4:Y:S04]  /*4810*/  LDL.LU R135, [R1+0x3bc] ;  /* 0x0003bc0001877983 */ /* 0x000f280000300800 */
[----:B------:R-:W4:Y:S04]  /*4820*/  LDL.LU R85, [R1+0x3b8] ;  /* 0x0003b80001557983 */ /* 0x000f280000300800 */
[----:B------:R-:W4:Y:S04]  /*4830*/  LDL R134, [R1+0x28] ;  /* 0x0000280001867983 */ /* 0x000f280000100800 */
        /* <DEDUP_REMOVED lines=8> */
[----:B0-----:R-:W4:Y:S01]  /*48c0*/  LDL R127, [R1+0x3c] ;  /* 0x00003c00017f7983 */ /* 0x001f220000100800 */
[----:B------:R-:W-:-:S02]  /*48d0*/  FMUL.FTZ R83, R4, R83 ;  /* 0x0000005304537220 */ /* 0x000fc40000410000 */
[C---:B--2---:R-:W-:Y:S02]  /*48e0*/  FADD.FTZ R138, R93.reuse, R138 ;  /* 0x0000008a5d8a7221 */ /* 0x044fe40000010000 */
[----:B---3--:R-:W-:-:S03]  /*48f0*/  FFMA.FTZ R137, R93, R83, R137 ;  /* 0x000000535d897223 */ /* 0x008fc60000010089 */
[----:B------:R-:W-:Y:S04]  /*4900*/  STL [R1+0x3b4], R138 ;  /* 0x0003b48a01007387 */ /* 0x000fe80000100800 */
[----:B------:R-:W-:Y:S01]  /*4910*/  STL [R1+0x3b0], R137 ;  /* 0x0003b08901007387 */ /* 0x000fe20000100800 */
[C---:B----4-:R-:W-:Y:S02]  /*4920*/  FFMA.FTZ R85, R89.reuse, R83, R85 ;  /* 0x0000005359557223 */ /* 0x050fe40000010055 */
[----:B------:R-:W-:-:S03]  /*4930*/  FADD.FTZ R135, R89, R135 ;  /* 0x0000008759877221 */ /* 0x000fc60000010000 */
[----:B------:R0:W-:Y:S01]  /*4940*/  STL [R1+0x3b8], R85 ;  /* 0x0003b85501007387 */ /* 0x0001e20000100800 */
[----:B------:R-:W-:Y:S02]  /*4950*/  FADD.FTZ R133, R94, R133 ;  /* 0x000000855e857221 */ /* 0x000fe40000010000 */
[----:B0-----:R-:W-:Y:S02]  /*4960*/  FMUL.FTZ R85, R4, R80 ;  /* 0x0000005004557220 */ /* 0x001fe40000410000 */
[----:B------:R-:W-:Y:S02]  /*4970*/  FMUL.FTZ R80, R134, R90 ;  /* 0x0000005a86507220 */ /* 0x000fe40000410000 */
[-C--:B------:R-:W-:Y:S01]  /*4980*/  FFMA.FTZ R132, R94, R85.reuse, R132 ;  /* 0x000000555e847223 */ /* 0x080fe20000010084 */
[----:B------:R-:W-:Y:S01]  /*4990*/  STL [R1+0x3bc], R135 ;  /* 0x0003bc8701007387 */ /* 0x000fe20000100800 */
[----:B------:R-:W-:Y:S02]  /*49a0*/  FFMA.FTZ R86, R86, R94, R80 ;  /* 0x0000005e56567223 */ /* 0x000fe40000010050 */
[----:B------:R-:W-:Y:S01]  /*49b0*/  FFMA.FTZ R87, R90, R85, R87 ;  /* 0x000000555a577223 */ /* 0x000fe20000010057 */
[----:B------:R-:W-:Y:S01]  /*49c0*/  STL [R1+0x3c4], R133 ;  /* 0x0003c48501007387 */ /* 0x000fe20000100800 */
[----:B------:R-:W-:-:S03]  /*49d0*/  FMUL.FTZ R80, R130, R91 ;  /* 0x0000005b82507220 */ /* 0x000fc60000410000 */
[----:B------:R-:W-:Y:S01]  /*49e0*/  STL [R1+0x3c0], R132 ;  /* 0x0003c08401007387 */ /* 0x000fe20000100800 */
[----:B------:R-:W-:-:S03]  /*49f0*/  FADD.FTZ R131, R90, R131 ;  /* 0x000000835a837221 */ /* 0x000fc60000010000 */
[----:B------:R0:W-:Y:S01]  /*4a00*/  STL [R1+0x3c8], R87 ;  /* 0x0003c85701007387 */ /* 0x0001e20000100800 */
[----:B------:R-:W-:Y:S02]  /*4a10*/  FADD.FTZ R129, R95, R129 ;  /* 0x000000815f817221 */ /* 0x000fe40000010000 */
[----:B------:R-:W-:Y:S02]  /*4a20*/  FFMA.FTZ R88, R127, R95, R80 ;  /* 0x0000005f7f587223 */ /* 0x000fe40000010050 */
[----:B------:R-:W-:Y:S02]  /*4a30*/  FFMA.FTZ R80, R5, R165, RZ ;  /* 0x000000a505507223 */ /* 0x000fe400000100ff */
[----:B0-----:R-:W-:Y:S02]  /*4a40*/  FMUL.FTZ R87, R4, R81 ;  /* 0x0000005104577220 */ /* 0x001fe40000410000 */
[----:B------:R-:W-:Y:S02]  /*4a50*/  FADD.FTZ R81, RZ, R165 ;  /* 0x000000a5ff517221 */ /* 0x000fe40000010000 */
[----:B------:R-:W-:-:S02]  /*4a60*/  FFMA.FTZ R128, R95, R87, R128 ;  /* 0x000000575f807223 */ /* 0x000fc40000010080 */
[C---:B------:R-:W-:Y:S02]  /*4a70*/  FADD.FTZ R126, R91.reuse, R126 ;  /* 0x0000007e5b7e7221 */ /* 0x040fe40000010000 */
[----:B------:R-:W-:Y:S02]  /*4a80*/  FADD.FTZ R81, R50, R81 ;  /* 0x0000005132517221 */ /* 0x000fe40000010000 */
[----:B------:R-:W-:Y:S01]  /*4a90*/  FFMA.FTZ R80, R6, R50, R80 ;  /* 0x0000003206507223 */ /* 0x000fe20000010050 */
        /* <DEDUP_REMOVED lines=9> */
[----:B------:R0:W-:Y:S04]  /*4b30*/  STL [R1+0x3d8], R92 ;  /* 0x0003d85c01007387 */ /* 0x0001e80000100800 */
        /* <DEDUP_REMOVED lines=78> */
[----:B0-----:R0:W1:Y:S02]  /*5020*/  SHFL.BFLY PT, R92, R91, 0x1, 0x1f ;  /* 0x0c201f005b5c7f89 */ /* 0x00106400000e0000 */
.L_x_2534:
        /* <DEDUP_REMOVED lines=18> */
.L_x_2535:
[----:B--2---:R-:W2:Y:S04]  /*5150*/  LDL.LU R94, [R1+0xc] ;  /* 0x00000c00015e7983 */ /* 0x004ea80000300800 */
[----:B------:R-:W3:Y:S04]  /*5160*/  LDL.LU R93, [R1+0x8] ;  /* 0x00000800015d7983 */ /* 0x000ee80000300800 */
[----:B------:R-:W4:Y:S01]  /*5170*/  LDL.LU R89, [R1] ;  /* 0x0000000001597983 */ /* 0x000f220000300800 */
[----:B------:R-:W-:Y:S01]  /*5180*/  FADD.FTZ R81, R92, R91 ;  /* 0x0000005b5c517221 */ /* 0x000fe20000010000 */
[----:B------:R-:W-:Y:S01]  /*5190*/  ISETP.NE.U32.AND P0, PT, RZ, c[0x0][0x218], PT ;  /* 0x00008600ff007a0c */ /* 0x000fe20003f05070 */
[----:B01----:R-:W-:Y:S01]  /*51a0*/  FADD.FTZ R90, R80, R90 ;  /* 0x0000005a505a7221 */ /* 0x003fe20000010000 */
[----:B------:R-:W-:Y:S01]  /*51b0*/  ISETP.NE.U32.AND P2, PT, RZ, c[0x0][0x250], PT ;  /* 0x00009400ff007a0c */ /* 0x000fe20003f45070 */
[----:B------:R-:W-:Y:S01]  /*51c0*/  FMUL.FTZ R80, R81, c[0x0][0x1e0] ;  /* 0x0000780051507a20 */ /* 0x000fe20000410000 */
[----:B------:R-:W-:Y:S01]  /*51d0*/  ISETP.NE.AND.EX P0, PT, RZ, c[0x0][0x21c], PT, P0 ;  /* 0x00008700ff007a0c */ /* 0x000fe20003f05300 */
[----:B------:R-:W-:Y:S01]  /*51e0*/  FMUL.FTZ R81, R90, c[0x0][0x1e0] ;  /* 0x000078005a517a20 */ /* 0x000fe20000410000 */
[----:B------:R-:W-:-:S02]  /*51f0*/  ISETP.NE.AND.EX P2, PT, RZ, c[0x0][0x254], PT, P2 ;  /* 0x00009500ff007a0c */ /* 0x000fc40003f45320 */
[----:B------:R-:W-:Y:S02]  /*5200*/  FSEL R80, R80, RZ, !P1 ;  /* 0x000000ff50507208 */ /* 0x000fe40004800000 */
[----:B------:R-:W-:-:S03]  /*5210*/  ISETP.NE.U32.AND P1, PT, RZ, c[0x0][0x258], PT ;  /* 0x00009600ff007a0c */ /* 0x000fc60003f25070 */
[-CC-:B------:R-:W-:Y:S01]  /*5220*/  FFMA.FTZ R5, R5, R81.reuse, R80.reuse ;  /* 0x0000005105057223 */ /* 0x180fe20000010050 */
[----:B------:R-:W-:Y:S01]  /*5230*/  ISETP.NE.AND.EX P1, PT, RZ, c[0x0][0x25c], PT, P1 ;  /* 0x00009700ff007a0c */ /* 0x000fe20003f25310 */
[-CC-:B------:R-:W-:Y:S02]  /*5240*/  FFMA.FTZ R6, R6, R81.reuse, R80.reuse ;  /* 0x0000005106067223 */ /* 0x180fe40000010050 */
[----:B------:R-:W-:Y:S02]  /*5250*/  FADD.FTZ R90, R165, -R5 ;  /* 0x80000005a55a7221 */ /* 0x000fe40000010000 */
[-C--:B------:R-:W-:Y:S02]  /*5260*/  FFMA.FTZ R5, R7, R81.reuse, R80 ;  /* 0x0000005107057223 */ /* 0x080fe40000010050 */
[----:B--2---:R-:W-:Y:S02]  /*5270*/  FADD.FTZ R7, R94, -R6 ;  /* 0x800000065e077221 */ /* 0x004fe40000010000 */
[----:B------:R-:W-:-:S02]  /*5280*/  FFMA.FTZ R6, R56, R81, R80 ;  /* 0x0000005138067223 */ /* 0x000fc40000010050 */
[----:B---3--:R-:W-:Y:S02]  /*5290*/  FADD.FTZ R95, R93, -R5 ;  /* 0x800000055d5f7221 */ /* 0x008fe40000010000 */
[----:B------:R-:W-:Y:S02]  /*52a0*/  FADD.FTZ R92, R162, -R6 ;  /* 0x80000006a25c7221 */ /* 0x000fe40000010000 */
[-CC-:B------:R-:W-:Y:S02]  /*52b0*/  FFMA.FTZ R6, R58, R81.reuse, R80.reuse ;  /* 0x000000513a067223 */ /* 0x180fe40000010050 */
[-C--:B------:R-:W-:Y:S02]  /*52c0*/  FFMA.FTZ R5, R140, R81.reuse, R80 ;  /* 0x000000518c057223 */ /* 0x080fe40000010050 */
[----:B------:R-:W-:Y:S02]  /*52d0*/  FADD.FTZ R91, R158, -R6 ;  /* 0x800000069e5b7221 */ /* 0x000fe40000010000 */
[----:B------:R-:W-:-:S02]  /*52e0*/  FFMA.FTZ R6, R62, R81, R80 ;  /* 0x000000513e067223 */ /* 0x000fc40000010050 */
[----:B----4-:R-:W-:Y:S02]  /*52f0*/  FADD.FTZ R128, R89, -R5 ;  /* 0x8000000559807221 */ /* 0x010fe40000010000 */
[-C--:B------:R-:W-:Y:S02]  /*5300*/  FFMA.FTZ R5, R57, R81.reuse, R80 ;  /* 0x0000005139057223 */ /* 0x080fe40000010050 */
[----:B------:R-:W-:Y:S02]  /*5310*/  FADD.FTZ R127, R155, -R6 ;  /* 0x800000069b7f7221 */ /* 0x000fe40000010000 */
[-CC-:B------:R-:W-:Y:S02]  /*5320*/  FFMA.FTZ R6, R64, R81.reuse, R80.reuse ;  /* 0x0000005140067223 */ /* 0x180fe40000010050 */
[----:B------:R-:W-:Y:S02]  /*5330*/  FFMA.FTZ R56, R66, R81, R80 ;  /* 0x0000005142387223 */ /* 0x000fe40000010050 */
[----:B------:R-:W-:-:S02]  /*5340*/  FADD.FTZ R89, R160, -R5 ;  /* 0x80000005a0597221 */ /* 0x000fc40000010000 */
[-C--:B------:R-:W-:Y:S02]  /*5350*/  FFMA.FTZ R5, R59, R81.reuse, R80 ;  /* 0x000000513b057223 */ /* 0x080fe40000010050 */
[----:B------:R-:W-:Y:S02]  /*5360*/  FADD.FTZ R62, R151, -R6 ;  /* 0x80000006973e7221 */ /* 0x000fe40000010000 */
[-C--:B------:R-:W-:Y:S02]  /*5370*/  FFMA.FTZ R6, R65, R81.reuse, R80 ;  /* 0x0000005141067223 */ /* 0x080fe40000010050 */
[----:B------:R-:W-:Y:S02]  /*5380*/  FADD.FTZ R132, R147, -R56 ;  /* 0x8000003893847221 */ /* 0x000fe40000010000 */
[----:B------:R-:W-:Y:S01]  /*5390*/  FFMA.FTZ R56, R68, R81, R80 ;  /* 0x0000005144387223 */ /* 0x000fe20000010050 */
[----:B------:R-:W-:Y:S01]  /*53a0*/  IADD3 R68, P3, R144, c[0x0][0x248], RZ ;  /* 0x0000920090447a10 */ /* 0x000fe20007f7e0ff */
[----:B------:R-:W-:-:S02]  /*53b0*/  FADD.FTZ R94, R156, -R5 ;  /* 0x800000059c5e7221 */ /* 0x000fc40000010000 */
[-C--:B------:R-:W-:Y:S02]  /*53c0*/  FFMA.FTZ R5, R63, R81.reuse, R80 ;  /* 0x000000513f057223 */ /* 0x080fe40000010050 */
[----:B------:R-:W-:Y:S02]  /*53d0*/  FADD.FTZ R63, R150, -R6 ;  /* 0x80000006963f7221 */ /* 0x000fe40000010000 */
[-C--:B------:R-:W-:Y:S02]  /*53e0*/  FFMA.FTZ R6, R67, R81.reuse, R80 ;  /* 0x0000005143067223 */ /* 0x080fe40000010050 */
[----:B------:R-:W-:Y:S02]  /*53f0*/  FADD.FTZ R129, R145, -R56 ;  /* 0x8000003891817221 */ /* 0x000fe40000010000 */
[----:B------:R-:W-:Y:S02]  /*5400*/  FFMA.FTZ R56, R70, R81, R80 ;  /* 0x0000005146387223 */ /* 0x000fe40000010050 */
[----:B------:R-:W-:-:S02]  /*5410*/  FADD.FTZ R130, R146, -R6 ;  /* 0x8000000692827221 */ /* 0x000fc40000010000 */
[-C--:B------:R-:W-:Y:S01]  /*5420*/  FFMA.FTZ R6, R69, R81.reuse, R80 ;  /* 0x0000005145067223 */ /* 0x080fe20000010050 */
[----:B------:R-:W-:Y:S01]  /*5430*/  IADD3.X R69, R3, c[0x0][0x24c], RZ, P3, !PT ;  /* 0x0000930003457a10 */ /* 0x000fe20001ffe4ff */
[----:B------:R-:W-:Y:S01]  /*5440*/  FADD.FTZ R131, R142, -R56 ;  /* 0x800000388e837221 */ /* 0x000fe20000010000 */
[----:B------:R-:W-:Y:S01]  /*5450*/  ISETP.NE.U32.AND P3, PT, RZ, c[0x0][0x250], PT ;  /* 0x00009400ff007a0c */ /* 0x000fe20003f65070 */
[-C--:B------:R-:W-:Y:S02]  /*5460*/  FFMA.FTZ R56, R96, R81.reuse, R80 ;  /* 0x0000005160387223 */ /* 0x080fe40000010050 */
[----:B------:R-:W-:Y:S02]  /*5470*/  FADD.FTZ R126, R143, -R6 ;  /* 0x800000068f7e7221 */ /* 0x000fe40000010000 */
[----:B------:R-:W-:Y:S02]  /*5480*/  FFMA.FTZ R6, R71, R81, R80 ;  /* 0x0000005147067223 */ /* 0x000fe40000010050 */
[----:B------:R-:W-:-:S02]  /*5490*/  FADD.FTZ R97, R97, -R56 ;  /* 0x8000003861617221 */ /* 0x000fc40000010000 */
[-C--:B------:R-:W-:Y:S02]  /*54a0*/  FFMA.FTZ R56, R99, R81.reuse, R80 ;  /* 0x0000005163387223 */ /* 0x080fe40000010050 */
[----:B------:R-:W-:Y:S02]  /*54b0*/  FADD.FTZ R96, R141, -R6 ;  /* 0x800000068d607221 */ /* 0x000fe40000010000 */
        /* <DEDUP_REMOVED lines=10> */
[-CC-:B------:R-:W-:Y:S02]  /*5560*/  FFMA.FTZ R56, R112, R81.reuse, R80.reuse ;  /* 0x0000005170387223 */ /* 0x180fe40000010050 */
[-C--:B------:R-:W-:Y:S02]  /*5570*/  FFMA.FTZ R57, R114, R81.reuse, R80 ;  /* 0x0000005172397223 */ /* 0x080fe40000010050 */
[----:B------:R-:W-:Y:S02]  /*5580*/  FADD.FTZ R98, R107, -R6 ;  /* 0x800000066b627221 */ /* 0x000fe40000010000 */
[----:B------:R-:W-:Y:S02]  /*5590*/  FFMA.FTZ R6, R110, R81, R80 ;  /* 0x000000516e067223 */ /* 0x000fe40000010050 */
[----:B------:R-:W-:Y:S02]  /*55a0*/  FADD.FTZ R103, R113, -R56 ;  /* 0x8000003871677221 */ /* 0x000fe40000010000 */
[----:B------:R-:W-:-:S02]  /*55b0*/  FADD.FTZ R101, R115, -R57 ;  /* 0x8000003973657221 */ /* 0x000fc40000010000 */
[C---:B------:R-:W-:Y:S02]  /*55c0*/  FMUL.FTZ R56, R4.reuse, R90 ;  /* 0x0000005a04387220 */ /* 0x040fe40000410000 */
[C---:B------:R-:W-:Y:S02]  /*55d0*/  FMUL.FTZ R57, R4.reuse, R7 ;  /* 0x0000000704397220 */ /* 0x040fe40000410000 */
[C---:B------:R-:W-:Y:S02]  /*55e0*/  FMUL.FTZ R58, R4.reuse, R95 ;  /* 0x0000005f043a7220 */ /* 0x040fe40000410000 */
[----:B------:R-:W-:Y:S02]  /*55f0*/  FMUL.FTZ R59, R4, R128 ;  /* 0x00000080043b7220 */ /* 0x000fe40000410000 */
[----:B------:R-:W-:Y:S01]  /*5600*/  FADD.FTZ R104, R111, -R6 ;  /* 0x800000066f687221 */ /* 0x000fe20000010000 */
[----:B------:R-:W-:Y:S01]  /*5610*/  IADD3 R6, P5, R149, c[0x0][0x248], RZ ;  /* 0x0000920095067a10 */ /* 0x000fe20007fbe0ff */
        /* <DEDUP_REMOVED lines=15> */
.L_x_2522:
        /* <DEDUP_REMOVED lines=11> */
.L_x_2523:
        /* <DEDUP_REMOVED lines=26> */
.L_x_2524:
[C---:B0-----:R-:W-:Y:S01]  /*5960*/  FMUL.FTZ R68, R4.reuse, R127 ;  /* 0x0000007f04447220 */ /* 0x041fe20000410000 */
[----:B------:R0:W-:Y:S01]  /*5970*/  STG.E.128 [R6.64], R56 ;  /* 0x0000003806007986 */ /* 0x0001e2000c101d04 */
[C---:B------:R-:W-:Y:S02]  /*5980*/  FMUL.FTZ R69, R4.reuse, R5 ;  /* 0x0000000504457220 */ /* 0x040fe40000410000 */
[C---:B------:R-:W-:Y:S01]  /*5990*/  FMUL.FTZ R70, R4.reuse, R62 ;  /* 0x0000003e04467220 */ /* 0x040fe20000410000 */
[----:B------:R1:W-:Y:S01]  /*59a0*/  @P2 STG.E.128 [R90.64], R64 ;  /* 0x000000405a002986 */ /* 0x0003e2000c101d04 */
[----:B------:R-:W-:Y:S02]  /*59b0*/  FMUL.FTZ R71, R4, R63 ;  /* 0x0000003f04477220 */ /* 0x000fe40000410000 */
[----:B------:R-:W-:Y:S02]  /*59c0*/  FFMA.FTZ R3, R118, R81, R80 ;  /* 0x0000005176037223 */ /* 0x000fe40000010050 */
[----:B------:R-:W-:-:S02]  /*59d0*/  @P0 FADD.FTZ R68, R28, R68 ;  /* 0x000000441c440221 */ /* 0x000fc40000010000 */
[----:B------:R-:W-:Y:S02]  /*59e0*/  @P0 FADD.FTZ R69, R29, R69 ;  /* 0x000000451d450221 */ /* 0x000fe40000010000 */
[----:B------:R-:W-:Y:S02]  /*59f0*/  @P0 FADD.FTZ R70, R30, R70 ;  /* 0x000000461e460221 */ /* 0x000fe40000010000 */
[----:B------:R-:W-:Y:S01]  /*5a00*/  @P0 FADD.FTZ R71, R31, R71 ;  /* 0x000000471f470221 */ /* 0x000fe20000010000 */
[----:B0-----:R-:W-:Y:S01]  /*5a10*/  IADD3 R6, P5, R154, c[0x0][0x248], RZ ;  /* 0x000092009a067a10 */ /* 0x001fe20007fbe0ff */
[----:B-1----:R-:W-:Y:S01]  /*5a20*/  FFMA.FTZ R65, R120, R81, R80 ;  /* 0x0000005178417223 */ /* 0x002fe20000010050 */
        /* <DEDUP_REMOVED lines=8> */
.L_x_2525:
[----:B------:R-:W-:Y:S01]  /*5ab0*/  @P2 IADD3 R64, P6, R154, c[0x0][0x250], RZ ;  /* 0x000094009a402a10 */ /* 0x000fe20007fde0ff */
[----:B------:R-:W-:Y:S01]  /*5ac0*/  FADD.FTZ R5, R119, -R3 ;  /* 0x8000000377057221 */ /* 0x000fe20000010000 */
[----:B------:R-:W-:Y:S01]  /*5ad0*/  IADD3.X R7, R153, c[0x0][0x24c], RZ, P5, !PT ;  /* 0x0000930099077a10 */ /* 0x000fe20002ffe4ff */
        /* <DEDUP_REMOVED lines=27> */
.L_x_2526:
[----:B------:R-:W-:Y:S01]  /*5c90*/  @P2 IADD3.X R7, R159, c[0x0][0x254], RZ, P5, !PT ;  /* 0x000095009f072a10 */ /* 0x000fe20002ffe4ff */
[----:B------:R1:W-:Y:S01]  /*5ca0*/  STG.E.128 [R62.64], R64 ;  /* 0x000000403e007986 */ /* 0x0003e2000c101d04 */
[----:B0-----:R-:W-:Y:S01]  /*5cb0*/  SEL R68, R64, R52, P3 ;  /* 0x0000003440447207 */ /* 0x001fe20001800000 */
[C---:B------:R-:W-:Y:S01]  /*5cc0*/  FMUL.FTZ R56, R4.reuse, R131 ;  /* 0x0000008304387220 */ /* 0x040fe20000410000 */
[----:B------:R-:W-:Y:S01]  /*5cd0*/  SEL R69, R65, R53, P3 ;  /* 0x0000003541457207 */ /* 0x000fe20001800000 */
[----:B------:R-:W-:Y:S01]  /*5ce0*/  FMUL.FTZ R57, R4, R96 ;  /* 0x0000006004397220 */ /* 0x000fe20000410000 */
[----:B------:R-:W-:Y:S01]  /*5cf0*/  SEL R70, R66, R54, P3 ;  /* 0x0000003642467207 */ /* 0x000fe20001800000 */
[C---:B------:R-:W-:Y:S01]  /*5d00*/  FMUL.FTZ R58, R4.reuse, R97 ;  /* 0x00000061043a7220 */ /* 0x040fe20000410000 */
        /* <DEDUP_REMOVED lines=23> */
.L_x_2527:
[----:B0-----:R-:W2:Y:S04]  /*5e80*/  LDL R69, [R1+0x14] ;  /* 0x0000140001457983 */ /* 0x001ea80000100800 */
[----:B------:R0:W5:Y:S01]  /*5e90*/  LDL R68, [R1+0x10] ;  /* 0x0000100001447983 */ /* 0x0001620000100800 */
[C---:B------:R-:W-:Y:S02]  /*5ea0*/  FMUL.FTZ R62, R4.reuse, R99 ;  /* 0x00000063043e7220 */ /* 0x040fe40000410000 */
[----:B------:R-:W-:Y:S01]  /*5eb0*/  FMUL.FTZ R63, R4, R98 ;  /* 0x00000062043f7220 */ /* 0x000fe20000410000 */
[----:B------:R-:W-:Y:S01]  /*5ec0*/  STG.E.128 [R90.64], R56 ;  /* 0x000000385a007986 */ /* 0x000fe2000c101d04 */
[----:B------:R-:W-:Y:S02]  /*5ed0*/  @P0 FADD.FTZ R62, R18, R62 ;  /* 0x0000003e123e0221 */ /* 0x000fe40000010000 */
[----:B------:R-:W-:Y:S01]  /*5ee0*/  @P0 FADD.FTZ R63, R19, R63 ;  /* 0x0000003f133f0221 */ /* 0x000fe20000010000 */
[----:B------:R1:W-:Y:S02]  /*5ef0*/  @P2 STG.E.128 [R94.64], R64 ;  /* 0x000000405e002986 */ /* 0x0003e4000c101d04 */
[----:B-1----:R-:W-:-:S02]  /*5f00*/  FFMA.FTZ R66, R60, R81, R80 ;  /* 0x000000513c427223 */ /* 0x002fc40000010050 */
[----:B------:R-:W-:Y:S02]  /*5f10*/  FFMA.FTZ R67, R61, R81, R80 ;  /* 0x000000513d437223 */ /* 0x000fe40000010050 */
[C---:B------:R-:W-:Y:S02]  /*5f20*/  FMUL.FTZ R60, R4.reuse, R100 ;  /* 0x00000064043c7220 */ /* 0x040fe40000410000 */
[----:B------:R-:W-:Y:S02]  /*5f30*/  FMUL.FTZ R61, R4, R102 ;  /* 0x00000066043d7220 */ /* 0x000fe40000410000 */
[----:B------:R-:W-:Y:S02]  /*5f40*/  @P0 FADD.FTZ R60, R16, R60 ;  /* 0x0000003c103c0221 */ /* 0x000fe40000010000 */
[----:B------:R-:W-:Y:S01]  /*5f50*/  @P0 FADD.FTZ R61, R17, R61 ;  /* 0x0000003d113d0221 */ /* 0x000fe20000010000 */
[----:B--2---:R-:W-:Y:S01]  /*5f60*/  IADD3 R6, P5, R69, c[0x0][0x248], RZ ;  /* 0x0000920045067a10 */ /* 0x004fe20007fbe0ff */
[----:B------:R-:W-:Y:S05]  /*5f70*/  @!P1 BRA `(.L_x_2528) ;  /* 0x0000007000009947 */ /* 0x000fea0003800000 */
[----:B0-----:R-:W-:Y:S02]  /*5f80*/  IADD3 R64, P6, R69, c[0x0][0x258], RZ ;  /* 0x0000960045407a10 */ /* 0x001fe40007fde0ff */
[----:B------:R-:W-:-:S02]  /*5f90*/  SEL R59, R63, R51, P4 ;  /* 0x000000333f3b7207 */ /* 0x000fc40002000000 */
[----:B------:R-:W-:Y:S02]  /*5fa0*/  SEL R58, R62, R50, P4 ;  /* 0x000000323e3a7207 */ /* 0x000fe40002000000 */
[----:B------:R-:W-:Y:S02]  /*5fb0*/  SEL R57, R61, R49, P4 ;  /* 0x000000313d397207 */ /* 0x000fe40002000000 */
[----:B-----5:R-:W-:Y:S02]  /*5fc0*/  IADD3.X R65, R68, c[0x0][0x25c], RZ, P6, !PT ;  /* 0x0000970044417a10 */ /* 0x020fe400037fe4ff */
[----:B------:R-:W-:-:S05]  /*5fd0*/  SEL R56, R60, R48, P4 ;  /* 0x000000303c387207 */ /* 0x000fca0002000000 */
[----:B------:R0:W-:Y:S02]  /*5fe0*/  STG.E.128 [R64.64], R56 ;  /* 0x0000003840007986 */ /* 0x0001e4000c101d04 */
.L_x_2528:
[----:B0-----:R-:W2:Y:S04]  /*5ff0*/  LDL R70, [R1+0x18] ;  /* 0x0000180001467983 */ /* 0x001ea80000100800 */
[----:B------:R-:W3:Y:S01]  /*6000*/  LDL R90, [R1+0x1c] ;  /* 0x00001c00015a7983 */ /* 0x000ee20000100800 */
[----:B------:R-:W-:Y:S01]  /*6010*/  @P2 IADD3 R64, P6, R69, c[0x0][0x250], RZ ;  /* 0x0000940045402a10 */ /* 0x000fe20007fde0ff */
[----:B------:R-:W-:Y:S01]  /*6020*/  FADD.FTZ R89, R125, -R66 ;  /* 0x800000427d597221 */ /* 0x000fe20000010000 */
[----:B-----5:R-:W-:Y:S01]  /*6030*/  IADD3.X R7, R68, c[0x0][0x24c], RZ, P5, !PT ;  /* 0x0000930044077a10 */ /* 0x020fe20002ffe4ff */
[----:B------:R-:W-:Y:S01]  /*6040*/  FADD.FTZ R92, R124, -R67 ;  /* 0x800000437c5c7221 */ /* 0x000fe20000010000 */
[----:B------:R-:W-:Y:S01]  /*6050*/  @P2 IADD3.X R65, R68, c[0x0][0x254], RZ, P6, !PT ;  /* 0x0000950044412a10 */ /* 0x000fe200037fe4ff */
[----:B------:R-:W-:Y:S01]  /*6060*/  FMUL.FTZ R66, R4, R103 ;  /* 0x0000006704427220 */ /* 0x000fe20000410000 */
[----:B------:R-:W-:Y:S01]  /*6070*/  SEL R59, R63, R55, P3 ;  /* 0x000000373f3b7207 */ /* 0x000fe20001800000 */
[----:B------:R-:W-:Y:S01]  /*6080*/  STG.E.128 [R6.64], R60 ;  /* 0x0000003c06007986 */ /* 0x000fe2000c101d04 */
[----:B------:R-:W-:Y:S01]  /*6090*/  SEL R58, R62, R54, P3 ;  /* 0x000000363e3a7207 */ /* 0x000fe20001800000 */
[----:B------:R-:W-:Y:S01]  /*60a0*/  FMUL.FTZ R67, R4, R101 ;  /* 0x0000006504437220 */ /* 0x000fe20000410000 */
[----:B------:R-:W-:Y:S01]  /*60b0*/  SEL R57, R61, R53, P3 ;  /* 0x000000353d397207 */ /* 0x000fe20001800000 */
[----:B------:R-:W-:Y:S01]  /*60c0*/  @P0 FADD.FTZ R66, R14, R66 ;  /* 0x000000420e420221 */ /* 0x000fe20000010000 */
[----:B------:R-:W-:Y:S01]  /*60d0*/  SEL R56, R60, R52, P3 ;  /* 0x000000343c387207 */ /* 0x000fe20001800000 */
[----:B------:R-:W-:-:S04]  /*60e0*/  @P0 FADD.FTZ R67, R15, R67 ;  /* 0x000000430f430221 */ /* 0x000fc80000010000 */
[----:B------:R0:W-:Y:S02]  /*60f0*/  @P2 STG.E.128 [R64.64], R56 ;  /* 0x0000003840002986 */ /* 0x0001e4000c101d04 */
[C---:B0-----:R-:W-:Y:S02]  /*6100*/  FMUL.FTZ R64, R4.reuse, R105 ;  /* 0x0000006904407220 */ /* 0x041fe40000410000 */
[----:B------:R-:W-:Y:S02]  /*6110*/  FMUL.FTZ R65, R4, R104 ;  /* 0x0000006804417220 */ /* 0x000fe40000410000 */
[----:B------:R-:W-:Y:S02]  /*6120*/  @P0 FADD.FTZ R64, R12, R64 ;  /* 0x000000400c400221 */ /* 0x000fe40000010000 */
[----:B------:R-:W-:Y:S01]  /*6130*/  @P0 FADD.FTZ R65, R13, R65 ;  /* 0x000000410d410221 */ /* 0x000fe20000010000 */
[----:B--2---:R-:W-:-:S04]  /*6140*/  IADD3 R68, P5, R70, c[0x0][0x248], RZ ;  /* 0x0000920046447a10 */ /* 0x004fc80007fbe0ff */
[----:B---3--:R-:W-:Y:S02]  /*6150*/  IADD3.X R69, R90, c[0x0][0x24c], RZ, P5, !PT ;  /* 0x000093005a457a10 */ /* 0x008fe40002ffe4ff */
[----:B------:R-:W-:Y:S01]  /*6160*/  @P2 IADD3 R6, P5, R70, c[0x0][0x250], RZ ;  /* 0x0000940046062a10 */ /* 0x000fe20007fbe0ff */
[----:B------:R-:W-:Y:S05]  /*6170*/  @!P1 BRA `(.L_x_2529) ;  /* 0x0000007000009947 */ /* 0x000fea0003800000 */
[----:B------:R-:W-:Y:S02]  /*6180*/  IADD3 R60, P6, R70, c[0x0][0x258], RZ ;  /* 0x00009600463c7a10 */ /* 0x000fe40007fde0ff */
[----:B------:R-:W-:Y:S02]  /*6190*/  SEL R59, R67, R51, P4 ;  /* 0x00000033433b7207 */ /* 0x000fe40002000000 */
[----:B------:R-:W-:Y:S02]  /*61a0*/  SEL R58, R66, R50, P4 ;  /* 0x00000032423a7207 */ /* 0x000fe40002000000 */
[----:B------:R-:W-:Y:S02]  /*61b0*/  SEL R57, R65, R49, P4 ;  /* 0x0000003141397207 */ /* 0x000fe40002000000 */
[----:B------:R-:W-:-:S02]  /*61c0*/  IADD3.X R61, R90, c[0x0][0x25c], RZ, P6, !PT ;  /* 0x000097005a3d7a10 */ /* 0x000fc400037fe4ff */
[----:B------:R-:W-:-:S05]  /*61d0*/  SEL R56, R64, R48, P4 ;  /* 0x0000003040387207 */ /* 0x000fca0002000000 */
[----:B------:R0:W-:Y:S02]  /*61e0*/  STG.E.128 [R60.64], R56 ;  /* 0x000000383c007986 */ /* 0x0001e4000c101d04 */
.L_x_2529:
[----:B------:R-:W2:Y:S01]  /*61f0*/  LDL R93, [R1+0x4] ;  /* 0x00000400015d7983 */ /* 0x000ea20000100800 */
[----:B------:R-:W-:Y:S01]  /*6200*/  @P2 IADD3.X R7, R90, c[0x0][0x254], RZ, P5, !PT ;  /* 0x000095005a072a10 */ /* 0x000fe20002ffe4ff */
[C---:B0-----:R-:W-:Y:S02]  /*6210*/  FMUL.FTZ R56, R4.reuse, R5 ;  /* 0x0000000504387220 */ /* 0x041fe40000410000 */
[----:B------:R0:W-:Y:S01]  /*6220*/  STG.E.128 [R68.64], R64 ;  /* 0x0000004044007986 */ /* 0x0001e2000c101d04 */
[C---:B------:R-:W-:Y:S02]  /*6230*/  FMUL.FTZ R57, R4.reuse, R3 ;  /* 0x0000000304397220 */ /* 0x040fe40000410000 */
[C---:B------:R-:W-:Y:S02]  /*6240*/  FMUL.FTZ R58, R4.reuse, R89 ;  /* 0x00000059043a7220 */ /* 0x040fe40000410000 */
[----:B------:R-:W-:Y:S02]  /*6250*/  FMUL.FTZ R59, R4, R92 ;  /* 0x0000005c043b7220 */ /* 0x000fe40000410000 */
[----:B------:R-:W-:-:S02]  /*6260*/  @P0 FADD.FTZ R56, R8, R56 ;  /* 0x0000003808380221 */ /* 0x000fc40000010000 */
[----:B------:R-:W-:Y:S02]  /*6270*/  @P0 FADD.FTZ R57, R9, R57 ;  /* 0x0000003909390221 */ /* 0x000fe40000010000 */
[----:B------:R-:W-:Y:S01]  /*6280*/  @P0 FADD.FTZ R58, R10, R58 ;  /* 0x0000003a0a3a0221 */ /* 0x000fe20000010000 */
[----:B------:R-:W-:Y:S01]  /*6290*/  SEL R60, R56, R52, P3 ;  /* 0x00000034383c7207 */ /* 0x000fe20001800000 */
[----:B------:R-:W-:Y:S01]  /*62a0*/  @P0 FADD.FTZ R59, R11, R59 ;  /* 0x0000003b0b3b0221 */ /* 0x000fe20000010000 */
[-C--:B------:R-:W-:Y:S02]  /*62b0*/  SEL R61, R57, R53.reuse, P3 ;  /* 0x00000035393d7207 */ /* 0x080fe40001800000 */
[----:B------:R-:W-:Y:S02]  /*62c0*/  SEL R62, R58, R54, P3 ;  /* 0x000000363a3e7207 */ /* 0x000fe40001800000 */
[----:B0-----:R-:W-:Y:S02]  /*62d0*/  SEL R64, R64, R52, P3 ;  /* 0x0000003440407207 */ /* 0x001fe40001800000 */
[----:B------:R-:W-:-:S02]  /*62e0*/  SEL R65, R65, R53, P3 ;  /* 0x0000003541417207 */ /* 0x000fc40001800000 */
[----:B------:R-:W-:Y:S02]  /*62f0*/  SEL R66, R66, R54, P3 ;  /* 0x0000003642427207 */ /* 0x000fe40001800000 */
[-C--:B------:R-:W-:Y:S02]  /*6300*/  SEL R67, R67, R55.reuse, P3 ;  /* 0x0000003743437207 */ /* 0x080fe40001800000 */
[----:B------:R-:W-:-:S03]  /*6310*/  SEL R63, R59, R55, P3 ;  /* 0x000000373b3f7207 */ /* 0x000fc60001800000 */
[----:B------:R0:W-:Y:S01]  /*6320*/  @P2 STG.E.128 [R6.64], R64 ;  /* 0x0000004006002986 */ /* 0x0001e2000c101d04 */
[C---:B--2---:R-:W-:Y:S02]  /*6330*/  IADD3 R70, P6, R93.reuse, c[0x0][0x248], RZ ;  /* 0x000092005d467a10 */ /* 0x044fe40007fde0ff */
[----:B------:R-:W-:Y:S02]  /*6340*/  @P2 IADD3 R90, P5, R93, c[0x0][0x250], RZ ;  /* 0x000094005d5a2a10 */ /* 0x000fe40007fbe0ff */
[C---:B------:R-:W-:Y:S02]  /*6350*/  IADD3.X R71, R161.reuse, c[0x0][0x24c], RZ, P6, !PT ;  /* 0x00009300a1477a10 */ /* 0x040fe400037fe4ff */
[----:B------:R-:W-:Y:S01]  /*6360*/  @P2 IADD3.X R91, R161, c[0x0][0x254], RZ, P5, !PT ;  /* 0x00009500a15b2a10 */ /* 0x000fe20002ffe4ff */
[----:B------:R-:W-:Y:S05]  /*6370*/  @!P1 BRA `(.L_x_2530) ;  /* 0x0000007000009947 */ /* 0x000fea0003800000 */
[----:B0-----:R-:W-:Y:S02]  /*6380*/  IADD3 R6, P5, R93, c[0x0][0x258], RZ ;  /* 0x000096005d067a10 */ /* 0x001fe40007fbe0ff */
[----:B------:R-:W-:-:S02]  /*6390*/  SEL R67, R59, R51, P4 ;  /* 0x000000333b437207 */ /* 0x000fc40002000000 */
[----:B------:R-:W-:Y:S02]  /*63a0*/  IADD3.X R7, R161, c[0x0][0x25c], RZ, P5, !PT ;  /* 0x00009700a1077a10 */ /* 0x000fe40002ffe4ff */
[----:B------:R-:W-:Y:S02]  /*63b0*/  SEL R66, R58, R50, P4 ;  /* 0x000000323a427207 */ /* 0x000fe40002000000 */
[----:B------:R-:W-:Y:S02]  /*63c0*/  SEL R65, R57, R49, P4 ;  /* 0x0000003139417207 */ /* 0x000fe40002000000 */
[----:B------:R-:W-:-:S05]  /*63d0*/  SEL R64, R56, R48, P4 ;  /* 0x0000003038407207 */ /* 0x000fca0002000000 */
[----:B------:R0:W-:Y:S02]  /*63e0*/  STG.E.128 [R6.64], R64 ;  /* 0x0000004006007986 */ /* 0x0001e4000c101d04 */
.L_x_2530:
        /* <DEDUP_REMOVED lines=10> */
[C---:B0-----:R-:W-:Y:S02]  /*6490*/  FMUL.FTZ R56, R4.reuse, R72 ;  /* 0x0000004804387220 */ /* 0x041fe40000410000 */
        /* <DEDUP_REMOVED lines=15> */
.L_x_2531:
[----:B01----:R-:W-:Y:S01]  /*6590*/  IADD3 R6, P5, R116, c[0x0][0x248], RZ ;  /* 0x0000920074067a10 */ /* 0x003fe20007fbe0ff */
[-CC-:B------:R-:W-:Y:S02]  /*65a0*/  FFMA.FTZ R2, R2, R81.reuse, R80.reuse ;  /* 0x0000005102027223 */ /* 0x180fe40000010050 */
[-CC-:B------:R-:W-:Y:S01]  /*65b0*/  FFMA.FTZ R83, R83, R81.reuse, R80.reuse ;  /* 0x0000005153537223 */ /* 0x180fe20000010050 */
[----:B------:R-:W-:Y:S01]  /*65c0*/  IADD3.X R7, R117, c[0x0][0x24c], RZ, P5, !PT ;  /* 0x0000930075077a10 */ /* 0x000fe20002ffe4ff */
[-CC-:B------:R-:W-:Y:S02]  /*65d0*/  FFMA.FTZ R85, R85, R81.reuse, R80.reuse ;  /* 0x0000005155557223 */ /* 0x180fe40000010050 */
[----:B------:R-:W-:Y:S02]  /*65e0*/  FFMA.FTZ R80, R87, R81, R80 ;  /* 0x0000005157507223 */ /* 0x000fe40000010050 */
[----:B------:R0:W-:Y:S01]  /*65f0*/  STG.E.128 [R6.64], R56 ;  /* 0x0000003806007986 */ /* 0x0001e2000c101d04 */
[----:B------:R-:W-:-:S02]  /*6600*/  FADD.FTZ R2, R82, -R2 ;  /* 0x8000000252027221 */ /* 0x000fc40000010000 */
[----:B------:R-:W-:Y:S02]  /*6610*/  FADD.FTZ R83, R84, -R83 ;  /* 0x8000005354537221 */ /* 0x000fe40000010000 */
[----:B------:R-:W-:Y:S02]  /*6620*/  FADD.FTZ R85, R86, -R85 ;  /* 0x8000005556557221 */ /* 0x000fe40000010000 */
[----:B------:R-:W-:Y:S01]  /*6630*/  FADD.FTZ R80, R88, -R80 ;  /* 0x8000005058507221 */ /* 0x000fe20000010000 */
[----:B0-----:R-:W-:Y:S02]  /*6640*/  @P2 IADD3 R6, P5, R116, c[0x0][0x250], RZ ;  /* 0x0000940074062a10 */ /* 0x001fe40007fbe0ff */
[----:B------:R-:W-:Y:S02]  /*6650*/  SEL R59, R59, R55, P3 ;  /* 0x000000373b3b7207 */ /* 0x000fe40001800000 */
[----:B------:R-:W-:Y:S02]  /*6660*/  SEL R58, R58, R54, P3 ;  /* 0x000000363a3a7207 */ /* 0x000fe40001800000 */
[----:B------:R-:W-:-:S02]  /*6670*/  SEL R57, R57, R53, P3 ;  /* 0x0000003539397207 */ /* 0x000fc40001800000 */
[----:B------:R-:W-:Y:S02]  /*6680*/  @P2 IADD3.X R7, R117, c[0x0][0x254], RZ, P5, !PT ;  /* 0x0000950075072a10 */ /* 0x000fe40002ffe4ff */
[----:B------:R-:W-:-:S05]  /*6690*/  SEL R56, R56, R52, P3 ;  /* 0x0000003438387207 */ /* 0x000fca0001800000 */
[----:B------:R0:W-:Y:S02]  /*66a0*/  @P2 STG.E.128 [R6.64], R56 ;  /* 0x0000003806002986 */ /* 0x0001e4000c101d04 */
[C---:B0-----:R-:W-:Y:S02]  /*66b0*/  FMUL.FTZ R56, R4.reuse, R2 ;  /* 0x0000000204387220 */ /* 0x041fe40000410000 */
        /* <DEDUP_REMOVED lines=8> */
[----:B------:R-:W-:Y:S02]  /*6740*/  @P1 IADD3 R2, P0, R122, c[0x0][0x258], RZ ;  /* 0x000096007a021a10 */ /* 0x000fe40007f1e0ff */
[----:B------:R-:W-:Y:S02]  /*6750*/  SEL R49, R57, R49, P4 ;  /* 0x0000003139317207 */ /* 0x000fe40002000000 */
[----:B------:R-:W-:Y:S02]  /*6760*/  SEL R50, R58, R50, P4 ;  /* 0x000000323a327207 */ /* 0x000fe40002000000 */
[----:B------:R-:W-:-:S02]  /*6770*/  SEL R51, R59, R51, P4 ;  /* 0x000000333b337207 */ /* 0x000fc40002000000 */
[----:B------:R-:W-:Y:S02]  /*6780*/  @P1 IADD3.X R3, R121, c[0x0][0x25c], RZ, P0, !PT ;  /* 0x0000970079031a10 */ /* 0x000fe400007fe4ff */
[----:B------:R-:W-:Y:S02]  /*6790*/  SEL R52, R56, R52, P3 ;  /* 0x0000003438347207 */ /* 0x000fe40001800000 */
[----:B------:R-:W-:Y:S01]  /*67a0*/  SEL R53, R57, R53, P3 ;  /* 0x0000003539357207 */ /* 0x000fe20001800000 */
[----:B------:R0:W-:Y:S01]  /*67b0*/  @P1 STG.E.128 [R2.64], R48 ;  /* 0x0000003002001986 */ /* 0x0001e2000c101d04 */
[----:B------:R-:W-:Y:S02]  /*67c0*/  SEL R54, R58, R54, P3 ;  /* 0x000000363a367207 */ /* 0x000fe40001800000 */
[----:B------:R-:W-:Y:S02]  /*67d0*/  SEL R55, R59, R55, P3 ;  /* 0x000000373b377207 */ /* 0x000fe40001800000 */
[----:B0-----:R-:W-:-:S04]  /*67e0*/  IADD3 R2, P0, R122, c[0x0][0x248], RZ ;  /* 0x000092007a027a10 */ /* 0x001fc80007f1e0ff */
[----:B------:R-:W-:Y:S02]  /*67f0*/  IADD3.X R3, R121, c[0x0][0x24c], RZ, P0, !PT ;  /* 0x0000930079037a10 */ /* 0x000fe400007fe4ff */
[----:B------:R-:W-:-:S03]  /*6800*/  @P2 IADD3 R122, P0, R122, c[0x0][0x250], RZ ;  /* 0x000094007a7a2a10 */ /* 0x000fc60007f1e0ff */
[----:B------:R0:W-:Y:S01]  /*6810*/  STG.E.128 [R2.64], R56 ;  /* 0x0000003802007986 */ /* 0x0001e2000c101d04 */
[----:B------:R-:W-:-:S05]  /*6820*/  @P2 IADD3.X R123, R121, c[0x0][0x254], RZ, P0, !PT ;  /* 0x00009500797b2a10 */ /* 0x000fca00007fe4ff */
[----:B------:R1:W-:Y:S01]  /*6830*/  @P2 STG.E.128 [R122.64], R52 ;  /* 0x000000347a002986 */ /* 0x0003e2000c101d04 */
[----:B0-----:R-:W-:-:S04]  /*6840*/  MOV R2, c[0x0][0x160] ;  /* 0x0000580000027a02 */ /* 0x001fc80000000f00 */
[----:B------:R-:W-:-:S04]  /*6850*/  LEA R0, R2, R0, 0x2 ;  /* 0x0000000002007211 */ /* 0x000fc800078e10ff */
[----:B------:R-:W-:-:S13]  /*6860*/  ISETP.GE.AND P0, PT, R0, c[0x0][0x164], PT ;  /* 0x0000590000007a0c */ /* 0x000fda0003f06270 */
[----:B-1----:R-:W-:Y:S01]  /*6870*/  @P0 CALL.REL.NOINC `(.L_x_2532) ;  /* 0x0000001000000944 */ /* 0x002fe20003c00000 */
[----:B------:R-:W-:Y:S05]  /*6880*/  BRA `(.L_x_2533) ;  /* 0xffffab5000007947 */ /* 0x000fea000383ffff */
.L_x_2532:
[----:B------:R-:W-:Y:S05]  /*6890*/  BSYNC B1 ;  /* 0x0000000000017941 */ /* 0x000fea0003800000 */
.L_x_2519:
        /* <DEDUP_REMOVED lines=160> */
.L_x_2518:
[----:B------:R-:W-:Y:S05]  /*72a0*/  BSYNC B0 ;  /* 0x0000000000007941 */ /* 0x000fea0003800000 */
.L_x_2516:
[----:B------:R-:W1:Y:S01]  /*72b0*/  S2R R2, SR_TID.X ;  /* 0x0000000000027919 */ /* 0x000e620000002100 */
[----:B------:R-:W-:Y:S01]  /*72c0*/  WARPSYNC 0xffffffff ;  /* 0xffffffff00007948 */ /* 0x000fe20003800000 */
[----:B-1----:R-:W-:-:S02]  /*72d0*/  SHF.R.U32.HI R0, RZ, 0x5, R2 ;  /* 0x00000005ff007819 */ /* 0x002fc40000011602 */
[----:B------:R-:W-:-:S05]  /*72e0*/  LOP3.LUT R3, R2, 0x1f, RZ, 0xc0, !PT ;  /* 0x0000001f02037812 */ /* 0x000fca00078ec0ff */
[----:B------:R-:W-:-:S05]  /*72f0*/  IMAD R0, R0, 0x140, R3 ;  /* 0x0000014000007824 */ /* 0x000fca00078e0203 */
[----:B-----5:R-:W-:Y:S04]  /*7300*/  STS.128 [R0.X16], R8 ;  /* 0x0000000800007388 */ /* 0x020fe8000000cc00 */
        /* <DEDUP_REMOVED lines=8> */
[----:B------:R1:W-:Y:S04]  /*7390*/  STS.128 [R0.X16+0x1200], R152 ;  /* 0x0012009800007388 */ /* 0x0003e8000000cc00 */
        /* <DEDUP_REMOVED lines=76> */
[----:B------:R1:W-:Y:S01]  /*7860*/  STS.128 [R0.X16], R4 ;  /* 0x0000000400007388 */ /* 0x0003e2000000cc00 */
[----:B0-----:R-:W-:-:S03]  /*7870*/  FADD.FTZ R9, R72, R9 ;  /* 0x0000000948097221 */ /* 0x001fc60000010000 */
[----:B------:R-:W-:Y:S01]  /*7880*/  STS.128 [R0.X16+0x200], R20 ;  /* 0x0002001400007388 */ /* 0x000fe2000000cc00 */
[----:B------:R-:W-:-:S03]  /*7890*/  FADD.FTZ R8, R59, R8 ;  /* 0x000000083b087221 */ /* 0x000fc60000010000 */
[----:B------:R-:W-:Y:S01]  /*78a0*/  STS.128 [R0.X16+0x400], R36 ;  /* 0x0004002400007388 */ /* 0x000fe2000000cc00 */
[----:B------:R-:W-:-:S03]  /*78b0*/  FADD.FTZ R3, R58, R3 ;  /* 0x000000033a037221 */ /* 0x000fc60000010000 */
[----:B------:R-:W-:Y:S04]  /*78c0*/  STS.128 [R0.X16+0x600], R52 ;  /* 0x0006003400007388 */ /* 0x000fe8000000cc00 */
[----:B------:R-:W-:Y:S01]  /*78d0*/  STS.128 [R0.X16+0x800], R68 ;  /* 0x0008004400007388 */ /* 0x000fe2000000cc00 */
[----:B-1----:R-:W-:-:S03]  /*78e0*/  FADD.FTZ R6, RZ, R27 ;  /* 0x0000001bff067221 */ /* 0x002fc60000010000 */
[----:B------:R-:W-:Y:S01]  /*78f0*/  STS.128 [R0.X16+0xa00], R84 ;  /* 0x000a005400007388 */ /* 0x000fe2000000cc00 */
[----:B------:R-:W-:-:S03]  /*7900*/  FADD.FTZ R6, R6, R91 ;  /* 0x0000005b06067221 */ /* 0x000fc60000010000 */
[----:B------:R-:W-:Y:S01]  /*7910*/  STS.128 [R0.X16+0xc00], R100 ;  /* 0x000c006400007388 */ /* 0x000fe2000000cc00 */
[----:B------:R-:W-:-:S03]  /*7920*/  FADD.FTZ R57, R6, R57 ;  /* 0x0000003906397221 */ /* 0x000fc60000010000 */
[----:B------:R-:W-:Y:S01]  /*7930*/  STS.128 [R0.X16+0xe00], R116 ;  /* 0x000e007400007388 */ /* 0x000fe2000000cc00 */
[----:B------:R-:W-:-:S03]  /*7940*/  FADD.FTZ R2, R57, R2 ;  /* 0x0000000239027221 */ /* 0x000fc60000010000 */
[----:B------:R-:W-:Y:S04]  /*7950*/  STS.128 [R0.X16+0x1000], R132 ;  /* 0x0010008400007388 */ /* 0x000fe8000000cc00 */
[----:B------:R-:W-:Y:S04]  /*7960*/  STS.128 [R0.X16+0x1200], R148 ;  /* 0x0012009400007388 */ /* 0x000fe8000000cc00 */
        /* <DEDUP_REMOVED lines=70> */
[----:B------:R0:W-:Y:S01]  /*7dd0*/  STS.128 [R0.X16], R16 ;  /* 0x0000001000007388 */ /* 0x0001e2000000cc00 */
[----:B-1----:R-:W-:-:S03]  /*7de0*/  FADD.FTZ R7, R74, R7 ;  /* 0x000000074a077221 */ /* 0x002fc60000010000 */
[----:B------:R-:W-:Y:S01]  /*7df0*/  STS.128 [R0.X16+0x200], R32 ;  /* 0x0002002000007388 */ /* 0x000fe2000000cc00 */
[----:B--2---:R-:W-:-:S03]  /*7e00*/  FADD.FTZ R6, R71, R6 ;  /* 0x0000000647067221 */ /* 0x004fc60000010000 */
[----:B------:R-:W-:Y:S01]  /*7e10*/  STS.128 [R0.X16+0x400], R48 ;  /* 0x0004003000007388 */ /* 0x000fe2000000cc00 */
[----:B---3--:R-:W-:-:S03]  /*7e20*/  FADD.FTZ R5, R84, R5 ;  /* 0x0000000554057221 */ /* 0x008fc60000010000 */
[----:B------:R-:W-:Y:S01]  /*7e30*/  STS.128 [R0.X16+0x600], R64 ;  /* 0x0006004000007388 */ /* 0x000fe2000000cc00 */
[----:B----4-:R-:W-:-:S03]  /*7e40*/  FADD.FTZ R4, R73, R4 ;  /* 0x0000000449047221 */ /* 0x010fc60000010000 */
[----:B------:R-:W-:Y:S01]  /*7e50*/  STS.128 [R0.X16+0x800], R80 ;  /* 0x0008005000007388 */ /* 0x000fe2000000cc00 */
[----:B0-----:R-:W-:Y:S02]  /*7e60*/  FADD.FTZ R17, R39, R68 ;  /* 0x0000004427117221 */ /* 0x001fe40000010000 */
[----:B------:R-:W-:Y:S01]  /*7e70*/  FADD.FTZ R16, R40, R57 ;  /* 0x0000003928107221 */ /* 0x000fe20000010000 */
[----:B------:R-:W-:Y:S01]  /*7e80*/  STS.128 [R0.X16+0xa00], R96 ;  /* 0x000a006000007388 */ /* 0x000fe2000000cc00 */
[----:B------:R-:W-:Y:S02]  /*7e90*/  FADD.FTZ R18, R41, R70 ;  /* 0x0000004629127221 */ /* 0x000fe40000010000 */
[----:B------:R-:W-:Y:S01]  /*7ea0*/  FADD.FTZ R19, R42, R59 ;  /* 0x0000003b2a137221 */ /* 0x000fe20000010000 */
[----:B------:R-:W-:Y:S01]  /*7eb0*/  STS.128 [R0.X16+0xc00], R112 ;  /* 0x000c007000007388 */ /* 0x000fe2000000cc00 */
[----:B------:R-:W-:Y:S02]  /*7ec0*/  FADD.FTZ R17, R17, R86 ;  /* 0x0000005611117221 */ /* 0x000fe40000010000 */
[----:B------:R-:W-:Y:S01]  /*7ed0*/  FADD.FTZ R16, R16, R75 ;  /* 0x0000004b10107221 */ /* 0x000fe20000010000 */
[----:B------:R-:W-:Y:S01]  /*7ee0*/  STS.128 [R0.X16+0xe00], R128 ;  /* 0x000e008000007388 */ /* 0x000fe2000000cc00 */
[----:B------:R-:W-:-:S02]  /*7ef0*/  FADD.FTZ R18, R18, R85 ;  /* 0x0000005512127221 */ /* 0x000fc40000010000 */
[----:B------:R-:W-:Y:S01]  /*7f00*/  FADD.FTZ R19, R19, R88 ;  /* 0x0000005813137221 */ /* 0x000fe20000010000 */
        /* <DEDUP_REMOVED lines=80> */
[----:B------:R-:W-:Y:S01]  /*8410*/  STS.128 [R0.X16], R12 ;  /* 0x0000000c00007388 */ /* 0x000fe2000000cc00 */
[----:B---3--:R-:W-:-:S03]  /*8420*/  FADD.FTZ R67, R22, R67 ;  /* 0x0000004316437221 */ /* 0x008fc60000010000 */
[----:B------:R0:W-:Y:S04]  /*8430*/  STS.128 [R0.X16+0x200], R28 ;  /* 0x0002001c00007388 */ /* 0x0001e8000000cc00 */
[----:B------:R-:W-:Y:S01]  /*8440*/  STS.128 [R0.X16+0x400], R44 ;  /* 0x0004002c00007388 */ /* 0x000fe2000000cc00 */
[----:B----4-:R-:W-:-:S03]  /*8450*/  FADD.FTZ R27, R27, R72 ;  /* 0x000000481b1b7221 */ /* 0x010fc60000010000 */
[----:B------:R-:W-:Y:S01]  /*8460*/  STS.128 [R0.X16+0x600], R60 ;  /* 0x0006003c00007388 */ /* 0x000fe2000000cc00 */
[----:B------:R-:W-:-:S03]  /*8470*/  FADD.FTZ R69, R32, R69 ;  /* 0x0000004520457221 */ /* 0x000fc60000010000 */
[----:B------:R-:W-:Y:S04]  /*8480*/  STS.128 [R0.X16+0x800], R76 ;  /* 0x0008004c00007388 */ /* 0x000fe8000000cc00 */
[----:B------:R-:W-:Y:S01]  /*8490*/  STS.128 [R0.X16+0xa00], R92 ;  /* 0x000a005c00007388 */ /* 0x000fe2000000cc00 */
[----:B0-----:R-:W-:-:S03]  /*84a0*/  FADD.FTZ R31, R23, R70 ;  /* 0x00000046171f7221 */ /* 0x001fc60000010000 */
[----:B------:R-:W-:Y:S04]  /*84b0*/  STS.128 [R0.X16+0xc00], R108 ;  /* 0x000c006c00007388 */ /* 0x000fe8000000cc00 */
[----:B------:R-:W-:Y:S04]  /*84c0*/  STS.128 [R0.X16+0xe00], R124 ;  /* 0x000e007c00007388 */ /* 0x000fe8000000cc00 */
[----:B------:R-:W-:Y:S04]  /*84d0*/  STS.128 [R0.X16+0x1000], R140 ;  /* 0x0010008c00007388 */ /* 0x000fe8000000cc00 */
[----:B------:R-:W-:Y:S04]  /*84e0*/  STS.128 [R0.X16+0x1200], R156 ;  /* 0x0012009c00007388 */ /* 0x000fe8000000cc00 */
        /* <DEDUP_REMOVED lines=136> */
.L_x_2520:
[----:B0-----:R-:W-:Y:S02]  /*8d70*/  MOV R89, R91 ;  /* 0x0000005b00597202 */ /* 0x001fe40000000f00 */
[----:B------:R-:W-:-:S02]  /*8d80*/  MOV R81, 0x1 ;  /* 0x0000000100517802 */ /* 0x000fc40000000f00 */
[----:B------:R-:W-:Y:S02]  /*8d90*/  MOV R94, 0x1f ;  /* 0x0000001f005e7802 */ /* 0x000fe40000000f00 */
[----:B------:R-:W-:Y:S02]  /*8da0*/  MOV R93, 0xffffffff ;  /* 0xffffffff005d7802 */ /* 0x000fe40000000f00 */
[----:B------:R-:W-:Y:S02]  /*8db0*/  MOV R80, 0x8dd0 ;  /* 0x00008dd000507802 */ /* 0x000fe40000000f00 */
[----:B-----5:R-:W-:Y:S05]  /*8dc0*/  CALL.REL.NOINC `($__internal_109_$__cuda_sm70_shflsync_bfly_p) ;  /* 0x0000046000007944 */ /* 0x020fea0003c00000 */
[----:B-1----:R-:W-:Y:S01]  /*8dd0*/  MOV R92, R89 ;  /* 0x00000059005c7202 */ /* 0x002fe20000000f00 */
[----:B------:R-:W-:Y:S05]  /*8de0*/  BRA `(.L_x_2534) ;  /* 0xffffc24000007947 */ /* 0x000fea000383ffff */
.L_x_2521:
[----:B------:R-:W-:Y:S01]  /*8df0*/  HFMA2.MMA R81, -RZ, RZ, 0, 5.9604644775390625e-08 ;  /* 0x00000001ff517435 */ /* 0x000fe200000001ff */
[----:B------:R-:W-:Y:S02]  /*8e00*/  MOV R89, R90 ;  /* 0x0000005a00597202 */ /* 0x000fe40000000f00 */
[----:B------:R-:W-:Y:S02]  /*8e10*/  MOV R94, 0x1f ;  /* 0x0000001f005e7802 */ /* 0x000fe40000000f00 */
[----:B------:R-:W-:-:S02]  /*8e20*/  MOV R93, 0xffffffff ;  /* 0xffffffff005d7802 */ /* 0x000fc40000000f00 */
[----:B------:R-:W-:Y:S02]  /*8e30*/  MOV R80, 0x8e50 ;  /* 0x00008e5000507802 */ /* 0x000fe40000000f00 */
[----:B01---5:R-:W-:Y:S05]  /*8e40*/  CALL.REL.NOINC `($__internal_109_$__cuda_sm70_shflsync_bfly_p) ;  /* 0x000003e000007944 */ /* 0x023fea0003c00000 */
[----:B------:R-:W-:Y:S01]  /*8e50*/  FADD.FTZ R91, R91, R92 ;  /* 0x0000005c5b5b7221 */ /* 0x000fe20000010000 */
[----:B------:R-:W-:Y:S01]  /*8e60*/  HFMA2.MMA R81, -RZ, RZ, 0, 1.1920928955078125e-07 ;  /* 0x00000002ff517435 */ /* 0x000fe200000001ff */
[----:B-1----:R-:W-:Y:S01]  /*8e70*/  FADD.FTZ R90, R90, R89 ;  /* 0x000000595a5a7221 */ /* 0x002fe20000010000 */
[----:B------:R-:W-:Y:S02]  /*8e80*/  MOV R94, 0x1f ;  /* 0x0000001f005e7802 */ /* 0x000fe40000000f00 */
[----:B------:R-:W-:Y:S02]  /*8e90*/  MOV R93, 0xffffffff ;  /* 0xffffffff005d7802 */ /* 0x000fe40000000f00 */
[----:B------:R-:W-:Y:S02]  /*8ea0*/  MOV R89, R91 ;  /* 0x0000005b00597202 */ /* 0x000fe40000000f00 */
[----:B------:R-:W-:Y:S02]  /*8eb0*/  MOV R80, 0x8ed0 ;  /* 0x00008ed000507802 */ /* 0x000fe40000000f00 */
[----:B------:R-:W-:Y:S05]  /*8ec0*/  CALL.REL.NOINC `($__internal_109_$__cuda_sm70_shflsync_bfly_p) ;  /* 0x0000036000007944 */ /* 0x000fea0003c00000 */
[----:B------:R-:W-:Y:S01]  /*8ed0*/  HFMA2.MMA R81, -RZ, RZ, 0, 1.1920928955078125e-07 ;  /* 0x00000002ff517435 */ /* 0x000fe200000001ff */
[----:B-1----:R-:W-:-:S02]  /*8ee0*/  MOV R92, R89 ;  /* 0x00000059005c7202 */ /* 0x002fc40000000f00 */
[----:B------:R-:W-:Y:S02]  /*8ef0*/  MOV R89, R90 ;  /* 0x0000005a00597202 */ /* 0x000fe40000000f00 */
[----:B------:R-:W-:Y:S02]  /*8f00*/  MOV R94, 0x1f ;  /* 0x0000001f005e7802 */ /* 0x000fe40000000f00 */
[----:B------:R-:W-:Y:S02]  /*8f10*/  MOV R93, 0xffffffff ;  /* 0xffffffff005d7802 */ /* 0x000fe40000000f00 */
[----:B------:R-:W-:Y:S02]  /*8f20*/  MOV R80, 0x8f40 ;  /* 0x00008f4000507802 */ /* 0x000fe40000000f00 */
[----:B------:R-:W-:Y:S05]  /*8f30*/  CALL.REL.NOINC `($__internal_109_$__cuda_sm70_shflsync_bfly_p) ;  /* 0x000002f000007944 */ /* 0x000fea0003c00000 */
[----:B------:R-:W-:Y:S01]  /*8f40*/  FADD.FTZ R91, R92, R91 ;  /* 0x0000005b5c5b7221 */ /* 0x000fe20000010000 */
[----:B------:R-:W-:Y:S01]  /*8f50*/  HFMA2.MMA R81, -RZ, RZ, 0, 2.384185791015625e-07 ;  /* 0x00000004ff517435 */ /* 0x000fe200000001ff */
[----:B-1----:R-:W-:Y:S01]  /*8f60*/  FADD.FTZ R90, R90, R89 ;  /* 0x000000595a5a7221 */ /* 0x002fe20000010000 */
[----:B------:R-:W-:Y:S02]  /*8f70*/  MOV R94, 0x1f ;  /* 0x0000001f005e7802 */ /* 0x000fe40000000f00 */
[----:B------:R-:W-:-:S02]  /*8f80*/  MOV R93, 0xffffffff ;  /* 0xffffffff005d7802 */ /* 0x000fc40000000f00 */
[----:B------:R-:W-:Y:S02]  /*8f90*/  MOV R89, R91 ;  /* 0x0000005b00597202 */ /* 0x000fe40000000f00 */
[----:B------:R-:W-:Y:S02]  /*8fa0*/  MOV R80, 0x8fc0 ;  /* 0x00008fc000507802 */ /* 0x000fe40000000f00 */
[----:B------:R-:W-:Y:S05]  /*8fb0*/  CALL.REL.NOINC `($__internal_109_$__cuda_sm70_shflsync_bfly_p) ;  /* 0x0000027000007944 */ /* 0x000fea0003c00000 */
[----:B------:R-:W-:Y:S01]  /*8fc0*/  HFMA2.MMA R81, -RZ, RZ, 0, 2.384185791015625e-07 ;  /* 0x00000004ff517435 */ /* 0x000fe200000001ff */
[----:B-1----:R-:W-:Y:S02]  /*8fd0*/  MOV R92, R89 ;  /* 0x00000059005c7202 */ /* 0x002fe40000000f00 */
[----:B------:R-:W-:Y:S02]  /*8fe0*/  MOV R89, R90 ;  /* 0x0000005a00597202 */ /* 0x000fe40000000f00 */
[----:B------:R-:W-:Y:S02]  /*8ff0*/  MOV R94, 0x1f ;  /* 0x0000001f005e7802 */ /* 0x000fe40000000f00 */
[----:B------:R-:W-:Y:S02]  /*9000*/  MOV R93, 0xffffffff ;  /* 0xffffffff005d7802 */ /* 0x000fe40000000f00 */
[----:B------:R-:W-:-:S02]  /*9010*/  MOV R80, 0x9030 ;  /* 0x0000903000507802 */ /* 0x000fc40000000f00 */
[----:B------:R-:W-:Y:S05]  /*9020*/  CALL.REL.NOINC `($__internal_109_$__cuda_sm70_shflsync_bfly_p) ;  /* 0x0000020000007944 */ /* 0x000fea0003c00000 */
[----:B------:R-:W-:Y:S01]  /*9030*/  FADD.FTZ R91, R92, R91 ;  /* 0x0000005b5c5b7221 */ /* 0x000fe20000010000 */
[----:B------:R-:W-:Y:S01]  /*9040*/  HFMA2.MMA R81, -RZ, RZ, 0, 4.76837158203125e-07 ;  /* 0x00000008ff517435 */ /* 0x000fe200000001ff */
[----:B-1----:R-:W-:Y:S01]  /*9050*/  FADD.FTZ R90, R90, R89 ;  /* 0x000000595a5a7221 */ /* 0x002fe20000010000 */
[----:B------:R-:W-:-:S02]  /*9060*/  MOV R94, 0x1f ;  /* 0x0000001f005e7802 */ /* 0x000fc40000000f00 */
[----:B------:R-:W-:Y:S02]  /*9070*/  MOV R93, 0xffffffff ;  /* 0xffffffff005d7802 */ /* 0x000fe40000000f00 */
[----:B------:R-:W-:Y:S02]  /*9080*/  MOV R89, R91 ;  /* 0x0000005b00597202 */ /* 0x000fe40000000f00 */
[----:B------:R-:W-:Y:S02]  /*9090*/  MOV R80, 0x90b0 ;  /* 0x000090b000507802 */ /* 0x000fe40000000f00 */
[----:B------:R-:W-:Y:S05]  /*90a0*/  CALL.REL.NOINC `($__internal_109_$__cuda_sm70_shflsync_bfly_p) ;  /* 0x0000018000007944 */ /* 0x000fea0003c00000 */
[----:B------:R-:W-:Y:S01]  /*90b0*/  HFMA2.MMA R81, -RZ, RZ, 0, 4.76837158203125e-07 ;  /* 0x00000008ff517435 */ /* 0x000fe200000001ff */
[----:B-1----:R-:W-:Y:S02]  /*90c0*/  MOV R92, R89 ;  /* 0x00000059005c7202 */ /* 0x002fe40000000f00 */
[----:B------:R-:W-:Y:S02]  /*90d0*/  MOV R89, R90 ;  /* 0x0000005a00597202 */ /* 0x000fe40000000f00 */
[----:B------:R-:W-:Y:S02]  /*90e0*/  MOV R94, 0x1f ;  /* 0x0000001f005e7802 */ /* 0x000fe40000000f00 */
[----:B------:R-:W-:-:S02]  /*90f0*/  MOV R93, 0xffffffff ;  /* 0xffffffff005d7802 */ /* 0x000fc40000000f00 */
[----:B------:R-:W-:Y:S02]  /*9100*/  MOV R80, 0x9120 ;  /* 0x0000912000507802 */ /* 0x000fe40000000f00 */
[----:B------:R-:W-:Y:S05]  /*9110*/  CALL.REL.NOINC `($__internal_109_$__cuda_sm70_shflsync_bfly_p) ;  /* 0x0000011000007944 */ /* 0x000fea0003c00000 */
[----:B------:R-:W-:Y:S01]  /*9120*/  FADD.FTZ R91, R92, R91 ;  /* 0x0000005b5c5b7221 */ /* 0x000fe20000010000 */
[----:B------:R-:W-:Y:S01]  /*9130*/  HFMA2.MMA R81, -RZ, RZ, 0, 9.5367431640625e-07 ;  /* 0x00000010ff517435 */ /* 0x000fe200000001ff */
[----:B-1----:R-:W-:Y:S01]  /*9140*/  FADD.FTZ R90, R90, R89 ;  /* 0x000000595a5a7221 */ /* 0x002fe20000010000 */
[----:B------:R-:W-:Y:S02]  /*9150*/  MOV R94, 0x1f ;  /* 0x0000001f005e7802 */ /* 0x000fe40000000f00 */
[----:B------:R-:W-:Y:S02]  /*9160*/  MOV R93, 0xffffffff ;  /* 0xffffffff005d7802 */ /* 0x000fe40000000f00 */
[----:B------:R-:W-:Y:S02]  /*9170*/  MOV R89, R91 ;  /* 0x0000005b00597202 */ /* 0x000fe40000000f00 */
[----:B------:R-:W-:Y:S02]  /*9180*/  MOV R80, 0x91a0 ;  /* 0x000091a000507802 */ /* 0x000fe40000000f00 */
[----:B------:R-:W-:Y:S05]  /*9190*/  CALL.REL.NOINC `($__internal_109_$__cuda_sm70_shflsync_bfly_p) ;  /* 0x0000009000007944 */ /* 0x000fea0003c00000 */
[----:B------:R-:W-:Y:S01]  /*91a0*/  HFMA2.MMA R81, -RZ, RZ, 0, 9.5367431640625e-07 ;  /* 0x00000010ff517435 */ /* 0x000fe200000001ff */
[----:B-1----:R-:W-:-:S02]  /*91b0*/  MOV R92, R89 ;  /* 0x00000059005c7202 */ /* 0x002fc40000000f00 */
[----:B------:R-:W-:Y:S02]  /*91c0*/  MOV R89, R90 ;  /* 0x0000005a00597202 */ /* 0x000fe40000000f00 */
[----:B------:R-:W-:Y:S02]  /*91d0*/  MOV R94, 0x1f ;  /* 0x0000001f005e7802 */ /* 0x000fe40000000f00 */
[----:B------:R-:W-:Y:S02]  /*91e0*/  MOV R93, 0xffffffff ;  /* 0xffffffff005d7802 */ /* 0x000fe40000000f00 */
[----:B------:R-:W-:Y:S02]  /*91f0*/  MOV R80, 0x9210 ;  /* 0x0000921000507802 */ /* 0x000fe40000000f00 */
[----:B------:R-:W-:Y:S05]  /*9200*/  CALL.REL.NOINC `($__internal_109_$__cuda_sm70_shflsync_bfly_p) ;  /* 0x0000002000007944 */ /* 0x000fea0003c00000 */
[----:B-1----:R-:W-:Y:S01]  /*9210*/  MOV R80, R89 ;  /* 0x0000005900507202 */ /* 0x002fe20000000f00 */
[----:B------:R-:W-:Y:S05]  /*9220*/  BRA `(.L_x_2535) ;  /* 0xffffbf2000007947 */ /* 0x000fea000383ffff */
        .weak           $__internal_109_$__cuda_sm70_shflsync_bfly_p
        .type           $__internal_109_$__cuda_sm70_shflsync_bfly_p,@function
        .size           $__internal_109_$__cuda_sm70_shflsync_bfly_p,(.L_x_2935 - $__internal_109_$__cuda_sm70_shflsync_bfly_p)
$__internal_109_$__cuda_sm70_shflsync_bfly_p:
[----:B------:R-:W-:Y:S04]  /*9230*/  WARPSYNC R93 ;  /* 0x0000005d00007348 */ /* 0x000fe80003800000 */
[----:B------:R0:W1:Y:S02]  /*9240*/  SHFL.BFLY PT, R89, R89, R81, R94 ;  /* 0x0c00005159597389 */ /* 0x00006400000e005e */
[----:B0-----:R-:W-:-:S06]  /*9250*/  HFMA2.MMA R81, -RZ, RZ, 0, 0 ;  /* 0x00000000ff517435 */ /* 0x001fcc00000001ff */
[----:B------:R-:W-:Y:S05]  /*9260*/  RET.REL.NODEC R80 `(_ZN10layer_norm31ln_parallel_residual_bwd_kernelINS_13Kernel_traitsIfffffjLj1280ELj1ELj4ELj1ELj16ENS_18Kernel_traits_baseILj1280EfffffjLj128EEEEELb0ELb0ELb1EEEvNS_9BwdParamsE) ;  /* 0xffff6d9050007950 */ /* 0x000fea0003c3ffff */
.L_x_2536:
        /* <DEDUP_REMOVED lines=9> */
.L_x_2935:


//--------------------- .text._ZN10layer_norm31ln_parallel_residual_bwd_kernelINS_13Kernel_traitsIfffffjLj1280ELj1ELj4ELj1ELj16ENS_18Kernel_traits_baseILj1280EfffffjLj128EEEEELb0ELb1ELb0EEEvNS_9BwdParamsE --------------------------
	.section	.text._ZN10layer_norm31ln_parallel_residual_bwd_kernelINS_13Kernel_traitsIfffffjLj1280ELj1ELj4ELj1ELj16ENS_18Kernel_traits_baseILj1280EfffffjLj128EEEEELb0ELb1ELb0EEEvNS_9BwdParamsE,"ax",@progbits
	.sectioninfo	@"SHI_REGISTERS=255"
	.align	128
        .global         _ZN10layer_norm31ln_parallel_residual_bwd_kernelINS_13Kernel_traitsIfffffjLj1280ELj1ELj4ELj1ELj16ENS_18Kernel_traits_baseILj1280EfffffjLj128EEEEELb0ELb1ELb0EEEvNS_9BwdParamsE
        .type           _ZN10layer_norm31ln_parallel_residual_bwd_kernelINS_13Kernel_traitsIfffffjLj1280ELj1ELj4ELj1ELj16ENS_18Kernel_traits_baseILj1280EfffffjLj128EEEEELb0ELb1ELb0EEEvNS_9BwdParamsE,@function
        .size           _ZN10layer_norm31ln_parallel_residual_bwd_kernelINS_13Kernel_traitsIfffffjLj1280ELj1ELj4ELj1ELj16ENS_18Kernel_traits_baseILj1280EfffffjLj128EEEEELb0ELb1ELb0EEEvNS_9BwdParamsE,(.L_x_2936 - _ZN10layer_norm31ln_parallel_residual_bwd_kernelINS_13Kernel_traitsIfffffjLj1280ELj1ELj4ELj1ELj16ENS_18Kernel_traits_baseILj1280EfffffjLj128EEEEELb0ELb1ELb0EEEvNS_9BwdParamsE)
        .other          _ZN10layer_norm31ln_parallel_residual_bwd_kernelINS_13Kernel_traitsIfffffjLj1280ELj1ELj4ELj1ELj16ENS_18Kernel_traits_baseILj1280EfffffjLj128EEEEELb0ELb1ELb0EEEvNS_9BwdParamsE,@"STO_CUDA_ENTRY STV_DEFAULT"
_ZN10layer_norm31ln_parallel_residual_bwd_kernelINS_13Kernel_traitsIfffffjLj1280ELj1ELj4ELj1ELj16ENS_18Kernel_traits_baseILj1280EfffffjLj128EEEEELb0ELb1ELb0EEEvNS_9BwdParamsE:
.text._ZN10layer_norm31ln_parallel_residual_bwd_kernelINS_13Kernel_traitsIfffffjLj1280ELj1ELj4ELj1ELj16ENS_18Kernel_traits_baseILj1280EfffffjLj128EEEEELb0ELb1ELb0EEEvNS_9BwdParamsE:
        /* <DEDUP_REMOVED lines=9> */
[----:B------:R-:W-:-:S04]  /*0090*/  SHF.R.S32.HI R0, RZ, 0x1f, R0 ;  /* 0x0000001fff007819 */ /* 0x000fc80000011400 */
[----:B------:R-:W-:Y:S02]  /*00a0*/  LEA.HI R0, R0, c[0x0][0x168], RZ, 0x2 ;  /* 0x00005a0000007a11 */ /* 0x000fe400078f10ff */
[----:B-1----:R-:W-:-:S04]  /*00b0*/  LOP3.LUT R3, R23, 0x1f, RZ, 0xc, !PT ;  /* 0x0000001f17037812 */ /* 0x002fc800078e0cff */
        /* <DEDUP_REMOVED lines=17> */
[----:B------:R-:W-:Y:S02]  /*01d0*/  @P1 IADD3 R0, R0, 0x20, RZ ;  /* 0x0000002000001810 */ /* 0x000fe40007ffe0ff */
[----:B------:R-:W-:-:S03]  /*01e0*/  ISETP.GE.U32.AND P1, PT, R4, 0xc0, PT ;  /* 0x000000c00400780c */ /* 0x000fc60003f26070 */
[C---:B------:R-:W-:Y:S01]  /*01f0*/  @P2 IMAD.WIDE.U32 R8, R0.reuse, R9, c[0x0][0x1b0] ;  /* 0x00006c0000082625 */ /* 0x040fe200078e0009 */
[----:B------:R-:W-:Y:S02]  /*0200*/  @P2 IADD3 R0, R0, 0x20, RZ ;  /* 0x0000002000002810 */ /* 0x000fe40007ffe0ff */
[----:B------:R-:W-:-:S03]  /*0210*/  ISETP.GE.U32.AND P2, PT, R4, 0xe0, PT ;  /* 0x000000e00400780c */ /* 0x000fc60003f46070 */
[C---:B------:R-:W-:Y:S01]  /*0220*/  @P6 IMAD.WIDE.U32 R10, R0.reuse, R11, c[0x0][0x1b0] ;  /* 0x00006c00000a6625 */ /* 0x040fe200078e000b */
[----:B------:R-:W-:-:S03]  /*0230*/  @P6 IADD3 R0, R0, 0x20, RZ ;  /* 0x0000002000006810 */ /* 0x000fc60007ffe0ff */
[----:B------:R-:W-:Y:S02]  /*0240*/  @P1 MOV R15, 0x10 ;  /* 0x00000010000f1802 */ /* 0x000fe40000000f00 */
[C---:B------:R-:W-:Y:S01]  /*0250*/  @P0 IMAD.WIDE.U32 R12, R0.reuse, R13, c[0x0][0x1b0] ;  /* 0x00006c00000c0625 */ /* 0x040fe200078e000d */
[----:B------:R-:W-:Y:S02]  /*0260*/  @P0 IADD3 R0, R0, 0x20, RZ ;  /* 0x0000002000000810 */ /* 0x000fe40007ffe0ff */
[C---:B------:R-:W-:Y:S01]  /*0270*/  ISETP.GE.U32.AND P0, PT, R4.reuse, 0x40, PT ;  /* 0x000000400400780c */ /* 0x040fe20003f06070 */
[----:B--2---:R1:W2:Y:S01]  /*0280*/  @P3 LDG.E.128 R16, [R2.64] ;  /* 0x0000000402103981 */ /* 0x0042a2000c1e1d00 */
[----:B------:R-:W-:Y:S01]  /*0290*/  ISETP.GE.U32.AND P6, PT, R4, 0x60, PT ;  /* 0x000000600400780c */ /* 0x000fe20003fc6070 */
[----:B------:R-:W-:Y:S01]  /*02a0*/  @P1 IMAD.WIDE.U32 R14, R0, R15, c[0x0][0x1b0] ;  /* 0x00006c00000e1625 */ /* 0x000fe200078e000f */
[----:B------:R-:W-:Y:S02]  /*02b0*/  ISETP.GE.U32.AND P4, PT, R4, 0x120, PT ;  /* 0x000001200400780c */ /* 0x000fe40003f86070 */
[----:B------:R-:W-:-:S02]  /*02c0*/  @P1 IADD3 R0, R0, 0x20, RZ ;  /* 0x0000002000001810 */ /* 0x000fc40007ffe0ff */
[----:B------:R0:W5:Y:S01]  /*02d0*/  @P1 LDG.E.128 R36, [R14.64] ;  /* 0x000000040e241981 */ /* 0x000162000c1e1d00 */
[----:B------:R-:W-:-:S04]  /*02e0*/  ISETP.GE.U32.AND P5, PT, R4, 0x140, PT ;  /* 0x000001400400780c */ /* 0x000fc80003fa6070 */
[----:B---3--:R-:W3:Y:S04]  /*02f0*/  @P0 LDG.E.128 R56, [R6.64] ;  /* 0x0000000406380981 */ /* 0x008ee8000c1e1d00 */
[----:B------:R0:W5:Y:S01]  /*0300*/  @P6 LDG.E.128 R24, [R8.64] ;  /* 0x0000000408186981 */ /* 0x000162000c1e1d00 */
[----:B------:R-:W-:Y:S02]  /*0310*/  ISETP.NE.AND P6, PT, R22, RZ, PT ;  /* 0x000000ff1600720c */ /* 0x000fe40003fc5270 */
[----:B------:R-:W-:Y:S02]  /*0320*/  @P4 MOV R21, 0x10 ;  /* 0x0000001000154802 */ /* 0x000fe40000000f00 */
[----:B-1----:R-:W-:-:S09]  /*0330*/  @P5 MOV R3, 0x10 ;  /* 0x0000001000035802 */ /* 0x002fd20000000f00 */
[----:B------:R0:W5:Y:S04]  /*0340*/  @P6 LDG.E.128 R28, [R10.64] ;  /* 0x000000040a1c6981 */ /* 0x000168000c1e1d00 */
[----:B--2---:R1:W-:Y:S04]  /*0350*/  @P3 STL.64 [R1+0x20], R16 ;  /* 0x0000201001003387 */ /* 0x0043e80000100a00 */
[----:B------:R2:W-:Y:S01]  /*0360*/  @P3 STL.64 [R1+0x28], R18 ;  /* 0x0000281201003387 */ /* 0x0005e20000100a00 */
[----:B------:R-:W-:Y:S02]  /*0370*/  ISETP.GE.U32.AND P3, PT, R4, 0x100, PT ;  /* 0x000001000400780c */ /* 0x000fe40003f66070 */
[----:B-1----:R-:W-:Y:S01]  /*0380*/  @P2 MOV R17, 0x10 ;  /* 0x0000001000112802 */ /* 0x002fe20000000f00 */
[----:B---3--:R1:W-:Y:S04]  /*0390*/  @P0 STL.64 [R1+0x10], R56 ;  /* 0x0000103801000387 */ /* 0x0083e80000100a00 */
[----:B------:R-:W-:-:S06]  /*03a0*/  @P2 IMAD.WIDE.U32 R16, R0, R17, c[0x0][0x1b0] ;  /* 0x00006c0000102625 */ /* 0x000fcc00078e0011 */
[----:B--2---:R-:W-:Y:S02]  /*03b0*/  @P3 MOV R19, 0x10 ;  /* 0x0000001000133802 */ /* 0x004fe40000000f00 */
[----:B------:R-:W-:Y:S01]  /*03c0*/  @P2 IADD3 R0, R0, 0x20, RZ ;  /* 0x0000002000002810 */ /* 0x000fe20007ffe0ff */
[----:B------:R2:W-:Y:S01]  /*03d0*/  @P0 STL.64 [R1+0x18], R58 ;  /* 0x0000183a01000387 */ /* 0x0005e20000100a00 */
[----:B------:R-:W-:-:S03]  /*03e0*/  ISETP.NE.AND P0, PT, R5, RZ, PT ;  /* 0x000000ff0500720c */ /* 0x000fc60003f05270 */
[C---:B------:R-:W-:Y:S01]  /*03f0*/  @P3 IMAD.WIDE.U32 R18, R0.reuse, R19, c[0x0][0x1b0] ;  /* 0x00006c0000123625 */ /* 0x040fe200078e0013 */
[----:B------:R-:W-:Y:S01]  /*0400*/  @P3 IADD3 R0, R0, 0x20, RZ ;  /* 0x0000002000003810 */ /* 0x000fe20007ffe0ff */
[----:B------:R0:W5:Y:S04]  /*0410*/  @P2 LDG.E.128 R40, [R16.64] ;  /* 0x0000000410282981 */ /* 0x000168000c1e1d00 */
[C---:B------:R-:W-:Y:S01]  /*0420*/  @P4 IMAD.WIDE.U32 R20, R0.reuse, R21, c[0x0][0x1b0] ;  /* 0x00006c0000144625 */ /* 0x040fe200078e0015 */
[----:B------:R0:W5:Y:S01]  /*0430*/  @P3 LDG.E.128 R44, [R18.64] ;  /* 0x00000004122c3981 */ /* 0x000162000c1e1d00 */
[----:B------:R-:W-:-:S03]  /*0440*/  @P4 IADD3 R0, R0, 0x20, RZ ;  /* 0x0000002000004810 */ /* 0x000fc60007ffe0ff */
[----:B------:R0:W5:Y:S04]  /*0450*/  @P0 LDG.E.128 R32, [R12.64] ;  /* 0x000000040c200981 */ /* 0x000168000c1e1d00 */
[----:B------:R0:W5:Y:S04]  /*0460*/  @P4 LDG.E.128 R48, [R20.64] ;  /* 0x0000000414304981 */ /* 0x000168000c1e1d00 */
[----:B------:R-:W3:Y:S01]  /*0470*/  S2R R5, SR_CTAID.X ;  /* 0x0000000000057919 */ /* 0x000ee20000002500 */
[----:B------:R-:W-:Y:S01]  /*0480*/  @P5 IMAD.WIDE.U32 R2, R0, R3, c[0x0][0x1b0] ;  /* 0x00006c0000025625 */ /* 0x000fe200078e0003 */
[----:B------:R-:W-:-:S04]  /*0490*/  SHF.R.U32.HI R0, RZ, 0x5, R23 ;  /* 0x00000005ff007819 */ /* 0x000fc80000011617 */
[----:B------:R0:W5:Y:S01]  /*04a0*/  @P5 LDG.E.128 R52, [R2.64] ;  /* 0x0000000402345981 */ /* 0x000162000c1e1d00 */
[----:B------:R-:W-:Y:S01]  /*04b0*/  BSSY B0, `(.L_x_2537) ;  /* 0x0000409000007945 */ /* 0x000fe20003800000 */
[----:B---3--:R-:W-:-:S04]  /*04c0*/  LEA R0, R5, R0, 0x2 ;  /* 0x0000000005007211 */ /* 0x008fc800078e10ff */
[----:B------:R-:W-:Y:S01]  /*04d0*/  ISETP.GE.AND P5, PT, R0, c[0x0][0x164], PT ;  /* 0x0000590000007a0c */ /* 0x000fe20003fa6270 */
[----:B-1----:R-:W-:Y:S01]  /*04e0*/  CS2R R56, SRZ ;  /* 0x0000000000387805 */ /* 0x002fe2000001ff00 */
        /* <DEDUP_REMOVED lines=40> */
[----:B0-----:R-:W-:Y:S02]  /*0770*/  HFMA2.MMA R57, -RZ, RZ, 0, 0 ;  /* 0x00000000ff397435 */ /* 0x001fe400000001ff */
.L_x_2581:
[----:B------:R-:W-:-:S05]  /*0780*/  MOV R2, 0x4 ;  /* 0x0000000400027802 */ /* 0x000fca0000000f00 */
[CC--:B------:R-:W-:Y:S01]  /*0790*/  IMAD.WIDE R184, R0.reuse, R2.reuse, c[0x0][0x1a0] ;  /* 0x0000680000b87625 */ /* 0x0c0fe200078e0202 */
[----:B------:R-:W0:Y:S03]  /*07a0*/  S2R R10, SR_TID.X ;  /* 0x00000000000a7919 */ /* 0x000e260000002100 */
[----:B------:R-:W-:Y:S01]  /*07b0*/  IMAD.WIDE R2, R0, R2, c[0x0][0x1a8] ;  /* 0x00006a0000027625 */ /* 0x000fe200078e0202 */
[----:B-----5:R1:W5:Y:S01]  /*07c0*/  LDG.E R21, [R184.64] ;  /* 0x00000004b8157981 */ /* 0x020362000c1e1900 */
[----:B------:R-:W-:-:S04]  /*07d0*/  LOP3.LUT P5, RZ, R4, 0xffffffe0, RZ, 0xc0, !PT ;  /* 0xffffffe004ff7812 */ /* 0x000fc800078ac0ff */
[----:B------:R2:W5:Y:S01]  /*07e0*/  LDG.E R2, [R2.64] ;  /* 0x0000000402027981 */ /* 0x000562000c1e1900 */
[----:B------:R-:W-:Y:S01]  /*07f0*/  BSSY B1, `(.L_x_2539) ;  /* 0x000003a000017945 */ /* 0x000fe20003800000 */
[----:B--2---:R-:W-:-:S05]  /*0800*/  IMAD R3, R0, c[0x0][0x168], RZ ;  /* 0x00005a0000037a24 */ /* 0x004fca00078e02ff */
[----:B------:R-:W-:-:S04]  /*0810*/  SHF.R.S32.HI R9, RZ, 0x1f, R3 ;  /* 0x0000001fff097819 */ /* 0x000fc80000011403 */
[----:B------:R-:W-:Y:S02]  /*0820*/  LEA.HI R3, R9, R3, RZ, 0x2 ;  /* 0x0000000309037211 */ /* 0x000fe400078f10ff */
[----:B0-----:R-:W-:Y:S02]  /*0830*/  LOP3.LUT R9, R10, 0x1f, RZ, 0xc0, !PT ;  /* 0x0000001f0a097812 */ /* 0x001fe400078ec0ff */
[----:B------:R-:W-:Y:S02]  /*0840*/  MOV R10, RZ ;  /* 0x000000ff000a7202 */ /* 0x000fe40000000f00 */
[----:B------:R-:W-:Y:S02]  /*0850*/  LEA.HI.SX32 R3, R3, R9, 0x1e ;  /* 0x0000000903037211 */ /* 0x000fe400078ff2ff */
[----:B------:R-:W-:Y:S02]  /*0860*/  MOV R9, RZ ;  /* 0x000000ff00097202 */ /* 0x000fe40000000f00 */
        /* <DEDUP_REMOVED lines=14> */
[C---:B------:R-:W-:Y:S02]  /*0950*/  LEA.HI.X R187, R3.reuse, c[0x0][0x18c], RZ, 0x4, P5 ;  /* 0x0000630003bb7a11 */ /* 0x040fe400028f24ff */
[----:B0-----:R-:W-:Y:S01]  /*0960*/  ISETP.NE.AND P5, PT, R188, RZ, PT ;  /* 0x000000ffbc00720c */ /* 0x001fe20003fa5270 */
[----:B-1----:R-:W-:Y:S02]  /*0970*/  IMAD.WIDE.U32 R184, R3, R6, c[0x0][0x208] ;  /* 0x0000820003b87625 */ /* 0x002fe400078e0006 */
[----:B------:R0:W2:Y:S04]  /*0980*/  LDG.E.128 R188, [R186.64] ;  /* 0x00000004babc7981 */ /* 0x0000a8000c1e1d00 */
[----:B0-----:R-:W3:Y:S01]  /*0990*/  LDG.E.128 R184, [R184.64] ;  /* 0x00000004b8b87981 */ /* 0x001ee2000c1e1d00 */
[----:B-----5:R-:W-:-:S05]  /*09a0*/  FSEL R5, R21, RZ, !P5 ;  /* 0x000000ff15057208 */ /* 0x020fca0006800000 */
[C---:B--2---:R-:W-:Y:S02]  /*09b0*/  FADD.FTZ R6, -R5.reuse, R188 ;  /* 0x000000bc05067221 */ /* 0x044fe40000010100 */
[C---:B------:R-:W-:Y:S02]  /*09c0*/  FADD.FTZ R189, -R5.reuse, R189 ;  /* 0x000000bd05bd7221 */ /* 0x040fe40000010100 */
[C---:B------:R-:W-:Y:S02]  /*09d0*/  FADD.FTZ R10, -R5.reuse, R190 ;  /* 0x000000be050a7221 */ /* 0x040fe40000010100 */
[----:B------:R-:W-:Y:S02]  /*09e0*/  FADD.FTZ R9, -R5, R191 ;  /* 0x000000bf05097221 */ /* 0x000fe40000010100 */
[----:B------:R-:W-:Y:S02]  /*09f0*/  FMUL.FTZ R5, R2, R6 ;  /* 0x0000000602057220 */ /* 0x000fe40000410000 */
[----:B---3--:R-:W-:-:S02]  /*0a00*/  FMUL.FTZ R6, R221, R184 ;  /* 0x000000b8dd067220 */ /* 0x008fc40000410000 */
[----:B------:R-:W-:Y:S02]  /*0a10*/  FMUL.FTZ R221, R220, R185 ;  /* 0x000000b9dcdd7220 */ /* 0x000fe40000410000 */
[----:B----4-:R-:W-:Y:S02]  /*0a20*/  FMUL.FTZ R220, R219, R186 ;  /* 0x000000badbdc7220 */ /* 0x010fe40000410000 */
[C---:B------:R-:W-:Y:S02]  /*0a30*/  FMUL.FTZ R237, R2.reuse, R10 ;  /* 0x0000000a02ed7220 */ /* 0x040fe40000410000 */
[C---:B------:R-:W-:Y:S02]  /*0a40*/  FMUL.FTZ R219, R2.reuse, R9 ;  /* 0x0000000902db7220 */ /* 0x040fe40000410000 */
[----:B------:R-:W-:Y:S02]  /*0a50*/  FMUL.FTZ R196, R2, R189 ;  /* 0x000000bd02c47220 */ /* 0x000fe40000410000 */
[----:B------:R-:W-:-:S02]  /*0a60*/  FADD.FTZ R10, RZ, R6 ;  /* 0x00000006ff0a7221 */ /* 0x000fc40000010000 */
[----:B------:R-:W-:Y:S02]  /*0a70*/  FFMA.FTZ R9, R5, R6, RZ ;  /* 0x0000000605097223 */ /* 0x000fe400000100ff */
[----:B------:R-:W-:Y:S02]  /*0a80*/  FADD.FTZ R10, R10, R221 ;  /* 0x000000dd0a0a7221 */ /* 0x000fe40000010000 */
[----:B------:R-:W-:Y:S02]  /*0a90*/  FFMA.FTZ R9, R196, R221, R9 ;  /* 0x000000ddc4097223 */ /* 0x000fe40000010009 */
[----:B------:R-:W-:Y:S02]  /*0aa0*/  FMUL.FTZ R193, R193, R187 ;  /* 0x000000bbc1c17220 */ /* 0x000fe40000410000 */
[----:B------:R-:W-:Y:S02]  /*0ab0*/  FADD.FTZ R10, R10, R220 ;  /* 0x000000dc0a0a7221 */ /* 0x000fe40000010000 */
[----:B------:R-:W-:Y:S01]  /*0ac0*/  FFMA.FTZ R9, R237, R220, R9 ;  /* 0x000000dced097223 */ /* 0x000fe20000010009 */
[----:B------:R0:W-:Y:S01]  /*0ad0*/  STL [R1+0xc], R196 ;  /* 0x00000cc401007387 */ /* 0x0001e20000100800 */
[----:B------:R-:W-:-:S02]  /*0ae0*/  FFMA.FTZ R57, R185, R196, R57 ;  /* 0x000000c4b9397223 */ /* 0x000fc40000010039 */
[----:B------:R-:W-:Y:S02]  /*0af0*/  FADD.FTZ R92, R92, R184 ;  /* 0x000000b85c5c7221 */ /* 0x000fe40000010000 */
[----:B------:R-:W-:Y:S02]  /*0b00*/  FFMA.FTZ R56, R184, R5, R56 ;  /* 0x00000005b8387223 */ /* 0x000fe40000010038 */
[----:B------:R-:W-:Y:S02]  /*0b10*/  FADD.FTZ R93, R93, R185 ;  /* 0x000000b95d5d7221 */ /* 0x000fe40000010000 */
[----:B------:R-:W-:Y:S01]  /*0b20*/  FADD.FTZ R94, R94, R186 ;  /* 0x000000ba5e5e7221 */ /* 0x000fe20000010000 */
[----:B0-----:R-:W-:Y:S01]  /*0b30*/  IADD3 R196, R3, 0x20, RZ ;  /* 0x0000002003c47810 */ /* 0x001fe20007ffe0ff */
[----:B------:R-:W-:Y:S02]  /*0b40*/  FFMA.FTZ R58, R186, R237, R58 ;  /* 0x000000edba3a7223 */ /* 0x000fe4000001003a */
[----:B------:R-:W-:-:S02]  /*0b50*/  FADD.FTZ R95, R95, R187 ;  /* 0x000000bb5f5f7221 */ /* 0x000fc40000010000 */
[----:B------:R-:W-:Y:S02]  /*0b60*/  FFMA.FTZ R59, R187, R219, R59 ;  /* 0x000000dbbb3b7223 */ /* 0x000fe4000001003b */
[----:B------:R-:W-:Y:S02]  /*0b70*/  FADD.FTZ R10, R10, R193 ;  /* 0x000000c10a0a7221 */ /* 0x000fe40000010000 */
[----:B------:R-:W-:Y:S02]  /*0b80*/  FFMA.FTZ R9, R219, R193, R9 ;  /* 0x000000c1db097223 */ /* 0x000fe40000010009 */
.L_x_2540:
[----:B-1----:R-:W-:Y:S05]  /*0b90*/  BSYNC B1 ;  /* 0x0000000000017941 */ /* 0x002fea0003800000 */
.L_x_2539:
        /* <DEDUP_REMOVED lines=17> */
[----:B------:R-:W-:Y:S01]  /*0cb0*/  IMAD.WIDE.U32 R188, R196, R188, c[0x0][0x208] ;  /* 0x00008200c4bc7625 */ /* 0x000fe200078e00bc */
[----:B-----5:R-:W-:-:S05]  /*0cc0*/  FSEL R15, R21, RZ, !P5 ;  /* 0x000000ff150f7208 */ /* 0x020fca0006800000 */
[----:B------:R-:W3:Y:S01]  /*0cd0*/  LDG.E.128 R188, [R188.64] ;  /* 0x00000004bcbc7981 */ /* 0x000ee2000c1e1d00 */
[C---:B--2---:R-:W-:Y:S02]  /*0ce0*/  FADD.FTZ R184, -R15.reuse, R184 ;  /* 0x000000b80fb87221 */ /* 0x044fe40000010100 */
[C---:B------:R-:W-:Y:S02]  /*0cf0*/  FADD.FTZ R185, -R15.reuse, R185 ;  /* 0x000000b90fb97221 */ /* 0x040fe40000010100 */
[C---:B------:R-:W-:Y:S02]  /*0d00*/  FADD.FTZ R186, -R15.reuse, R186 ;  /* 0x000000ba0fba7221 */ /* 0x040fe40000010100 */
[----:B------:R-:W-:Y:S02]  /*0d10*/  FADD.FTZ R15, -R15, R187 ;  /* 0x000000bb0f0f7221 */ /* 0x000fe40000010100 */
[----:B------:R-:W2:Y:S01]  /*0d20*/  LDL R187, [R1+0x1c] ;  /* 0x00001c0001bb7983 */ /* 0x000ea20000100800 */
[----:B------:R-:W-:-:S02]  /*0d30*/  FMUL.FTZ R205, R2, R184 ;  /* 0x000000b802cd7220 */ /* 0x000fc40000410000 */
[----:B------:R-:W-:-:S03]  /*0d40*/  FMUL.FTZ R185, R2, R185 ;  /* 0x000000b902b97220 */ /* 0x000fc60000410000 */
[----:B------:R0:W-:Y:S04]  /*0d50*/  STL [R1+0x8], R205 ;  /* 0x000008cd01007387 */ /* 0x0001e80000100800 */
[----:B------:R1:W-:Y:S01]  /*0d60*/  STL [R1+0x4], R185 ;  /* 0x000004b901007387 */ /* 0x0003e20000100800 */
[----:B---3--:R-:W-:Y:S02]  /*0d70*/  FMUL.FTZ R236, R235, R188 ;  /* 0x000000bcebec7220 */ /* 0x008fe40000410000 */
[----:B------:R-:W-:Y:S02]  /*0d80*/  FMUL.FTZ R214, R214, R189 ;  /* 0x000000bdd6d67220 */ /* 0x000fe40000410000 */
[----:B------:R-:W-:Y:S02]  /*0d90*/  FADD.FTZ R10, R10, R236 ;  /* 0x000000ec0a0a7221 */ /* 0x000fe40000010000 */
[----:B------:R-:W-:-:S02]  /*0da0*/  FFMA.FTZ R9, R205, R236, R9 ;  /* 0x000000eccd097223 */ /* 0x000fc40000010009 */
[----:B------:R-:W-:Y:S02]  /*0db0*/  FMUL.FTZ R235, R2, R186 ;  /* 0x000000ba02eb7220 */ /* 0x000fe40000410000 */
[----:B----4-:R-:W-:Y:S02]  /*0dc0*/  FMUL.FTZ R206, R206, R190 ;  /* 0x000000becece7220 */ /* 0x010fe40000410000 */
[----:B------:R-:W-:Y:S02]  /*0dd0*/  FADD.FTZ R10, R10, R214 ;  /* 0x000000d60a0a7221 */ /* 0x000fe40000010000 */
[----:B------:R-:W-:Y:S02]  /*0de0*/  FFMA.FTZ R9, R185, R214, R9 ;  /* 0x000000d6b9097223 */ /* 0x000fe40000010009 */
[----:B------:R-:W-:Y:S02]  /*0df0*/  FFMA.FTZ R60, R188, R205, R60 ;  /* 0x000000cdbc3c7223 */ /* 0x000fe4000001003c */
[----:B0-----:R-:W-:-:S02]  /*0e00*/  FMUL.FTZ R205, R2, R15 ;  /* 0x0000000f02cd7220 */ /* 0x001fc40000410000 */
[----:B------:R-:W-:Y:S02]  /*0e10*/  FADD.FTZ R10, R10, R206 ;  /* 0x000000ce0a0a7221 */ /* 0x000fe40000010000 */
[----:B------:R-:W-:Y:S01]  /*0e20*/  FFMA.FTZ R9, R235, R206, R9 ;  /* 0x000000ceeb097223 */ /* 0x000fe20000010009 */
[----:B------:R-:W-:Y:S01]  /*0e30*/  IADD3 R196, R196, 0x20, RZ ;  /* 0x00000020c4c47810 */ /* 0x000fe20007ffe0ff */
[----:B------:R-:W-:Y:S02]  /*0e40*/  FADD.FTZ R96, R96, R188 ;  /* 0x000000bc60607221 */ /* 0x000fe40000010000 */
[----:B------:R-:W-:Y:S02]  /*0e50*/  FADD.FTZ R97, R97, R189 ;  /* 0x000000bd61617221 */ /* 0x000fe40000010000 */
[----:B------:R-:W-:Y:S02]  /*0e60*/  FFMA.FTZ R61, R189, R185, R61 ;  /* 0x000000b9bd3d7223 */ /* 0x000fe4000001003d */
[----:B------:R-:W-:-:S02]  /*0e70*/  FADD.FTZ R98, R98, R190 ;  /* 0x000000be62627221 */ /* 0x000fc40000010000 */
[----:B------:R-:W-:Y:S02]  /*0e80*/  FFMA.FTZ R62, R190, R235, R62 ;  /* 0x000000ebbe3e7223 */ /* 0x000fe4000001003e */
[----:B------:R-:W-:Y:S02]  /*0e90*/  FADD.FTZ R99, R99, R191 ;  /* 0x000000bf63637221 */ /* 0x000fe40000010000 */
[----:B------:R-:W-:Y:S02]  /*0ea0*/  FFMA.FTZ R63, R191, R205, R63 ;  /* 0x000000cdbf3f7223 */ /* 0x000fe4000001003f */
[----:B--2---:R-:W-:-:S04]  /*0eb0*/  FMUL.FTZ R15, R187, R191 ;  /* 0x000000bfbb0f7220 */ /* 0x004fc80000410000 */
[----:B------:R-:W-:Y:S02]  /*0ec0*/  FADD.FTZ R10, R10, R15 ;  /* 0x0000000f0a0a7221 */ /* 0x000fe40000010000 */
[----:B------:R-:W-:Y:S02]  /*0ed0*/  FFMA.FTZ R9, R205, R15, R9 ;  /* 0x0000000fcd097223 */ /* 0x000fe40000010009 */
.L_x_2542:
[----:B-1----:R-:W-:Y:S05]  /*0ee0*/  BSYNC B1 ;  /* 0x0000000000017941 */ /* 0x002fea0003800000 */
.L_x_2541:
[----:B------:R-:W-:Y:S01]  /*0ef0*/  ISETP.GE.U32.AND P5, PT, R4, 0x60, PT ;  /* 0x000000600400780c */ /* 0x000fe20003fa6070 */
[----:B------:R-:W-:-:S12]  /*0f00*/  BSSY B1, `(.L_x_2543) ;  /* 0x000002e000017945 */ /* 0x000fd80003800000 */
[----:B------:R-:W-:Y:S05]  /*0f10*/  @!P5 BRA `(.L_x_2544) ;  /* 0x000002c00000d947 */ /* 0x000fea0003800000 */
[----:B------:R-:W-:Y:S01]  /*0f20*/  ISETP.NE.U32.AND P5, PT, RZ, c[0x0][0x218], PT ;  /* 0x00008600ff007a0c */ /* 0x000fe20003fa5070 */
[----:B------:R-:W0:Y:S03]  /*0f30*/  LDC.U8 R186, c[0x0][0x1f0] ;  /* 0x00007c00ffba7b82 */ /* 0x000e260000000000 */
[----:B------:R-:W-:Y:S01]  /*0f40*/  ISETP.NE.AND.EX P5, PT, RZ, c[0x0][0x21c], PT, P5 ;  /* 0x00008700ff007a0c */ /* 0x000fe20003fa5350 */
[----:B------:R-:W-:-:S12]  /*0f50*/  HFMA2.MMA R188, -RZ, RZ, 0, 9.5367431640625e-07 ;  /* 0x00000010ffbc7435 */ /* 0x000fd800000001ff */
[----:B------:R-:W-:-:S04]  /*0f60*/  @P5 LEA R184, P6, R196, c[0x0][0x218], 0x4 ;  /* 0x00008600c4b85a11 */ /* 0x000fc800078c20ff */
[----:B------:R-:W-:-:S05]  /*0f70*/  @P5 LEA.HI.X R185, R196, c[0x0][0x21c], RZ, 0x4, P6 ;  /* 0x00008700c4b95a11 */ /* 0x000fca00030f24ff */
[----:B------:R1:W5:Y:S01]  /*0f80*/  @P5 LDG.E.128 R136, [R184.64] ;  /* 0x00000004b8885981 */ /* 0x000362000c1e1d00 */
[----:B------:R-:W-:-:S06]  /*0f90*/  IMAD.WIDE.U32 R188, R196, R188, c[0x0][0x208] ;  /* 0x00008200c4bc7625 */ /* 0x000fcc00078e00bc */
[----:B------:R-:W2:Y:S01]  /*0fa0*/  LDG.E.128 R188, [R188.64] ;  /* 0x00000004bcbc7981 */ /* 0x000ea2000c1e1d00 */
[----:B-1----:R-:W-:-:S04]  /*0fb0*/  LEA R184, P5, R196, c[0x0][0x188], 0x4 ;  /* 0x00006200c4b87a11 */ /* 0x002fc800078a20ff */
[----:B------:R-:W-:Y:S02]  /*0fc0*/  LEA.HI.X R185, R196, c[0x0][0x18c], RZ, 0x4, P5 ;  /* 0x00006300c4b97a11 */ /* 0x000fe400028f24ff */
[----:B0-----:R-:W-:-:S04]  /*0fd0*/  ISETP.NE.AND P5, PT, R186, RZ, PT ;  /* 0x000000ffba00720c */ /* 0x001fc80003fa5270 */
[----:B------:R-:W3:Y:S01]  /*0fe0*/  LDG.E.128 R184, [R184.64] ;  /* 0x00000004b8b87981 */ /* 0x000ee2000c1e1d00 */
[----:B-----5:R-:W-:Y:S02]  /*0ff0*/  FSEL R16, R21, RZ, !P5 ;  /* 0x000000ff15107208 */ /* 0x020fe40006800000 */
[----:B------:R-:W-:Y:S01]  /*1000*/  IADD3 R196, R196, 0x20, RZ ;  /* 0x00000020c4c47810 */ /* 0x000fe20007ffe0ff */
[----:B--2---:R-:W-:Y:S02]  /*1010*/  FMUL.FTZ R234, R24, R188 ;  /* 0x000000bc18ea7220 */ /* 0x004fe40000410000 */
[----:B------:R-:W-:Y:S02]  /*1020*/  FMUL.FTZ R213, R25, R189 ;  /* 0x000000bd19d57220 */ /* 0x000fe40000410000 */
[----:B------:R-:W-:Y:S02]  /*1030*/  FADD.FTZ R10, R10, R234 ;  /* 0x000000ea0a0a7221 */ /* 0x000fe40000010000 */
[----:B---3--:R-:W-:-:S02]  /*1040*/  FADD.FTZ R184, -R16, R184 ;  /* 0x000000b810b87221 */ /* 0x008fc40000010100 */
[----:B------:R-:W-:Y:S02]  /*1050*/  FADD.FTZ R185, -R16, R185 ;  /* 0x000000b910b97221 */ /* 0x000fe40000010100 */
[----:B------:R-:W-:Y:S02]  /*1060*/  FMUL.FTZ R203, R2, R184 ;  /* 0x000000b802cb7220 */ /* 0x000fe40000410000 */
[----:B------:R-:W-:Y:S02]  /*1070*/  FADD.FTZ R186, -R16, R186 ;  /* 0x000000ba10ba7221 */ /* 0x000fe40000010100 */
[----:B------:R-:W-:Y:S02]  /*1080*/  FMUL.FTZ R252, R2, R185 ;  /* 0x000000b902fc7220 */ /* 0x000fe40000410000 */
[----:B------:R-:W-:Y:S02]  /*1090*/  FFMA.FTZ R9, R203, R234, R9 ;  /* 0x000000eacb097223 */ /* 0x000fe40000010009 */
[----:B------:R-:W-:-:S02]  /*10a0*/  FADD.FTZ R16, -R16, R187 ;  /* 0x000000bb10107221 */ /* 0x000fc40000010100 */
[----:B------:R-:W-:Y:S02]  /*10b0*/  FMUL.FTZ R233, R2, R186 ;  /* 0x000000ba02e97220 */ /* 0x000fe40000410000 */
[----:B------:R-:W-:Y:S02]  /*10c0*/  FMUL.FTZ R204, R26, R190 ;  /* 0x000000be1acc7220 */ /* 0x000fe40000410000 */
[----:B------:R-:W-:Y:S02]  /*10d0*/  FADD.FTZ R10, R10, R213 ;  /* 0x000000d50a0a7221 */ /* 0x000fe40000010000 */
[----:B------:R-:W-:Y:S01]  /*10e0*/  FFMA.FTZ R9, R252, R213, R9 ;  /* 0x000000d5fc097223 */ /* 0x000fe20000010009 */
[----:B------:R0:W-:Y:S01]  /*10f0*/  STL [R1], R203 ;  /* 0x000000cb01007387 */ /* 0x0001e20000100800 */
[----:B------:R-:W-:Y:S02]  /*1100*/  FFMA.FTZ R64, R188, R203, R64 ;  /* 0x000000cbbc407223 */ /* 0x000fe40000010040 */
[----:B------:R-:W-:-:S02]  /*1110*/  FADD.FTZ R10, R10, R204 ;  /* 0x000000cc0a0a7221 */ /* 0x000fc40000010000 */
[----:B------:R-:W-:Y:S02]  /*1120*/  FFMA.FTZ R9, R233, R204, R9 ;  /* 0x000000cce9097223 */ /* 0x000fe40000010009 */
[----:B0-----:R-:W-:Y:S02]  /*1130*/  FMUL.FTZ R203, R2, R16 ;  /* 0x0000001002cb7220 */ /* 0x001fe40000410000 */
[----:B------:R-:W-:Y:S02]  /*1140*/  FMUL.FTZ R16, R27, R191 ;  /* 0x000000bf1b107220 */ /* 0x000fe40000410000 */
[----:B------:R-:W-:Y:S02]  /*1150*/  FADD.FTZ R100, R100, R188 ;  /* 0x000000bc64647221 */ /* 0x000fe40000010000 */
        /* <DEDUP_REMOVED lines=8> */
.L_x_2544:
[----:B------:R-:W-:Y:S05]  /*11e0*/  BSYNC B1 ;  /* 0x0000000000017941 */ /* 0x000fea0003800000 */
.L_x_2543:
        /* <DEDUP_REMOVED lines=22> */
[C---:B------:R-:W-:Y:S02]  /*1350*/  FADD.FTZ R185, -R17.reuse, R185 ;  /* 0x000000b911b97221 */ /* 0x040fe40000010100 */
[C---:B------:R-:W-:Y:S02]  /*1360*/  FMUL.FTZ R251, R2.reuse, R184 ;  /* 0x000000b802fb7220 */ /* 0x040fe40000410000 */
[----:B------:R-:W-:Y:S02]  /*1370*/  FADD.FTZ R186, -R17, R186 ;  /* 0x000000ba11ba7221 */ /* 0x000fe40000010100 */
[----:B------:R-:W-:Y:S02]  /*1380*/  FMUL.FTZ R250, R2, R185 ;  /* 0x000000b902fa7220 */ /* 0x000fe40000410000 */
[----:B------:R-:W-:Y:S02]  /*1390*/  FFMA.FTZ R9, R251, R232, R9 ;  /* 0x000000e8fb097223 */ /* 0x000fe40000010009 */
[----:B------:R-:W-:-:S02]  /*13a0*/  FADD.FTZ R17, -R17, R187 ;  /* 0x000000bb11117221 */ /* 0x000fc40000010100 */
[----:B------:R-:W-:Y:S02]  /*13b0*/  FMUL.FTZ R231, R2, R186 ;  /* 0x000000ba02e77220 */ /* 0x000fe40000410000 */
        /* <DEDUP_REMOVED lines=17> */
.L_x_2546:
[----:B------:R-:W-:Y:S05]  /*14d0*/  BSYNC B1 ;  /* 0x0000000000017941 */ /* 0x000fea0003800000 */
.L_x_2545:
[----:B------:R-:W-:Y:S01]  /*14e0*/  BSSY B1, `(.L_x_2547) ;  /* 0x000002d000017945 */ /* 0x000fe20003800000 */
        /* <DEDUP_REMOVED lines=44> */
.L_x_2548:
[----:B------:R-:W-:Y:S05]  /*17b0*/  BSYNC B1 ;  /* 0x0000000000017941 */ /* 0x000fea0003800000 */
.L_x_2547:
        /* <DEDUP_REMOVED lines=45> */
.L_x_2550:
[----:B------:R-:W-:Y:S05]  /*1a90*/  BSYNC B1 ;  /* 0x0000000000017941 */ /* 0x000fea0003800000 */
.L_x_2549:
        /* <DEDUP_REMOVED lines=45> */
.L_x_2552:
[----:B------:R-:W-:Y:S05]  /*1d70*/  BSYNC B1 ;  /* 0x0000000000017941 */ /* 0x000fea0003800000 */
.L_x_2551:
        /* <DEDUP_REMOVED lines=11> */
[----:B-1----:R-:W-:Y:S02]  /*1e30*/  HFMA2.MMA R184, -RZ, RZ, 0, 9.5367431640625e-07 ;  /* 0x00000010ffb87435 */ /* 0x002fe400000001ff */
[----:B------:R0:W2:Y:S01]  /*1e40*/  LDG.E.128 R188, [R186.64] ;  /* 0x00000004babc7981 */ /* 0x0000a2000c1e1d00 */
[----:B-----5:R-:W-:-:S07]  /*1e50*/  FSEL R11, R21, RZ, !P5 ;  /* 0x000000ff150b7208 */ /* 0x020fce0006800000 */
[----:B------:R-:W-:-:S06]  /*1e60*/  IMAD.WIDE.U32 R184, R196, R184, c[0x0][0x208] ;  /* 0x00008200c4b87625 */ /* 0x000fcc00078e00b8 */
[----:B0-----:R-:W3:Y:S01]  /*1e70*/  LDG.E.128 R184, [R184.64] ;  /* 0x00000004b8b87981 */ /* 0x001ee2000c1e1d00 */
        /* <DEDUP_REMOVED lines=29> */
.L_x_2554:
[----:B------:R-:W-:Y:S05]  /*2050*/  BSYNC B1 ;  /* 0x0000000000017941 */ /* 0x000fea0003800000 */
.L_x_2553:
        /* <DEDUP_REMOVED lines=45> */
.L_x_2556:
[----:B------:R-:W-:Y:S05]  /*2330*/  BSYNC B1 ;  /* 0x0000000000017941 */ /* 0x000fea0003800000 */
.L_x_2555:
[----:B------:R-:W-:Y:S01]  /*2340*/  ISETP.GE.U32.AND P5, PT, R4, 0x140, PT ;  /* 0x000001400400780c */ /* 0x000fe20003fa6070 */
[----:B------:R-:W-:-:S12]  /*2350*/  BSSY B1, `(.L_x_2557) ;  /* 0x000002c000017945 */ /* 0x000fd80003800000 */
[----:B------:R-:W-:Y:S05]  /*2360*/  @!P5 BRA `(.L_x_2558) ;  /* 0x000002a00000d947 */ /* 0x000fea0003800000 */
[----:B------:R-:W-:Y:S01]  /*2370*/  ISETP.NE.U32.AND P5, PT, RZ, c[0x0][0x218], PT ;  /* 0x00008600ff007a0c */ /* 0x000fe20003fa5070 */
[----:B------:R-:W0:Y:S03]  /*2380*/  LDC.U8 R186, c[0x0][0x1f0] ;  /* 0x00007c00ffba7b82 */ /* 0x000e260000000000 */
[----:B------:R-:W-:-:S13]  /*2390*/  ISETP.NE.AND.EX P5, PT, RZ, c[0x0][0x21c], PT, P5 ;  /* 0x00008700ff007a0c */ /* 0x000fda0003fa5350 */
[----:B------:R-:W-:-:S04]  /*23a0*/  @P5 LEA R184, P6, R196, c[0x0][0x218], 0x4 ;  /* 0x00008600c4b85a11 */ /* 0x000fc800078c20ff */
[----:B------:R-:W-:Y:S01]  /*23b0*/  @P5 LEA.HI.X R185, R196, c[0x0][0x21c], RZ, 0x4, P6 ;  /* 0x00008700c4b95a11 */ /* 0x000fe200030f24ff */
[----:B------:R-:W-:-:S04]  /*23c0*/  HFMA2.MMA R20, -RZ, RZ, 0, 9.5367431640625e-07 ;  /* 0x00000010ff147435 */ /* 0x000fc800000001ff */
[----:B------:R1:W5:Y:S01]  /*23d0*/  @P5 LDG.E.128 R172, [R184.64] ;  /* 0x00000004b8ac5981 */ /* 0x000362000c1e1d00 */
[----:B0-----:R-:W-:-:S04]  /*23e0*/  ISETP.NE.AND P5, PT, R186, RZ, PT ;  /* 0x000000ffba00720c */ /* 0x001fc80003fa5270 */
[----:B-----5:R-:W-:Y:S01]  /*23f0*/  FSEL R7, R21, RZ, !P5 ;  /* 0x000000ff15077208 */ /* 0x020fe20006800000 */
[C---:B------:R-:W-:Y:S01]  /*2400*/  IMAD.WIDE.U32 R20, R196.reuse, R20, c[0x0][0x208] ;  /* 0x00008200c4147625 */ /* 0x040fe200078e0014 */
[----:B-1----:R-:W-:-:S04]  /*2410*/  LEA R184, P5, R196, c[0x0][0x188], 0x4 ;  /* 0x00006200c4b87a11 */ /* 0x002fc800078a20ff */
[----:B------:R-:W-:-:S05]  /*2420*/  LEA.HI.X R185, R196, c[0x0][0x18c], RZ, 0x4, P5 ;  /* 0x00006300c4b97a11 */ /* 0x000fca00028f24ff */
[----:B------:R0:W2:Y:S04]  /*2430*/  LDG.E.128 R188, [R184.64] ;  /* 0x00000004b8bc7981 */ /* 0x0000a8000c1e1d00 */
[----:B0-----:R2:W3:Y:S02]  /*2440*/  LDG.E.128 R184, [R20.64] ;  /* 0x0000000414b87981 */ /* 0x0014e4000c1e1d00 */
[C---:B--2---:R-:W-:Y:S02]  /*2450*/  FADD.FTZ R21, -R7.reuse, R188 ;  /* 0x000000bc07157221 */ /* 0x044fe40000010100 */
[----:B------:R-:W-:Y:S02]  /*2460*/  FADD.FTZ R189, -R7, R189 ;  /* 0x000000bd07bd7221 */ /* 0x000fe40000010100 */
[----:B------:R-:W-:-:S02]  /*2470*/  FMUL.FTZ R239, R2, R21 ;  /* 0x0000001502ef7220 */ /* 0x000fc40000410000 */
[----:B------:R-:W-:Y:S02]  /*2480*/  FADD.FTZ R20, -R7, R190 ;  /* 0x000000be07147221 */ /* 0x000fe40000010100 */
[----:B------:R-:W-:Y:S02]  /*2490*/  FMUL.FTZ R238, R2, R189 ;  /* 0x000000bd02ee7220 */ /* 0x000fe40000410000 */
[----:B---3--:R-:W-:Y:S02]  /*24a0*/  FMUL.FTZ R218, R52, R184 ;  /* 0x000000b834da7220 */ /* 0x008fe40000410000 */
[----:B------:R-:W-:Y:S02]  /*24b0*/  FMUL.FTZ R216, R53, R185 ;  /* 0x000000b935d87220 */ /* 0x000fe40000410000 */
[----:B------:R-:W-:Y:S02]  /*24c0*/  FADD.FTZ R10, R10, R218 ;  /* 0x000000da0a0a7221 */ /* 0x000fe40000010000 */
[----:B------:R-:W-:-:S02]  /*24d0*/  FFMA.FTZ R9, R239, R218, R9 ;  /* 0x000000daef097223 */ /* 0x000fc40000010009 */
[----:B------:R-:W-:Y:S02]  /*24e0*/  FADD.FTZ R8, -R7, R191 ;  /* 0x000000bf07087221 */ /* 0x000fe40000010100 */
        /* <DEDUP_REMOVED lines=18> */
.L_x_2558:
[----:B------:R-:W-:Y:S05]  /*2610*/  BSYNC B1 ;  /* 0x0000000000017941 */ /* 0x000fea0003800000 */
.L_x_2557:
[----:B------:R-:W-:Y:S05]  /*2620*/  BRA.DIV ~URZ, `(.L_x_2559) ;  /* 0x000032627f007947 */ /* 0x000fea000b800000 */
[----:B------:R0:W1:Y:S02]  /*2630*/  SHFL.BFLY PT, R186, R10, 0x1, 0x1f ;  /* 0x0c201f000aba7f89 */ /* 0x00006400000e0000 */
.L_x_2582:
[----:B------:R-:W-:Y:S05]  /*2640*/  BRA.DIV ~URZ, `(.L_x_2560) ;  /* 0x000032c27f007947 */ /* 0x000fea000b800000 */
[----:B-----5:R-:W2:Y:S01]  /*2650*/  SHFL.BFLY PT, R21, R9, 0x1, 0x1f ;  /* 0x0c201f0009157f89 */ /* 0x020ea200000e0000 */
        /* <DEDUP_REMOVED lines=16> */
.L_x_2583:
[----:B--2---:R-:W2:Y:S01]  /*2760*/  LDC.U8 R190, c[0x0][0x1f0] ;  /* 0x00007c00ffbe7b82 */ /* 0x004ea20000000000 */
[----:B------:R-:W-:Y:S01]  /*2770*/  LOP3.LUT P5, RZ, R4, 0xffffffe0, RZ, 0xc0, !PT ;  /* 0xffffffe004ff7812 */ /* 0x000fe200078ac0ff */
[----:B-1----:R-:W-:Y:S01]  /*2780*/  FADD.FTZ R10, R186, R10 ;  /* 0x0000000aba0a7221 */ /* 0x002fe20000010000 */
[----:B------:R-:W-:Y:S01]  /*2790*/  BSSY B1, `(.L_x_2561) ;  /* 0x0000031000017945 */ /* 0x000fe20003800000 */
[----:B0-----:R-:W-:Y:S02]  /*27a0*/  FADD.FTZ R21, R21, R9 ;  /* 0x0000000915157221 */ /* 0x001fe40000010000 */
[----:B------:R-:W-:Y:S02]  /*27b0*/  FMUL.FTZ R9, R10, c[0x0][0x1e0] ;  /* 0x000078000a097a20 */ /* 0x000fe40000410000 */
[----:B------:R-:W-:-:S06]  /*27c0*/  FMUL.FTZ R10, R21, c[0x0][0x1e0] ;  /* 0x00007800150a7a20 */ /* 0x000fcc0000410000 */
[----:B------:R-:W-:Y:S05]  /*27d0*/  @!P5 BRA `(.L_x_2562) ;  /* 0x000002c00000d947 */ /* 0x000fea0003800000 */
[----:B------:R-:W3:Y:S01]  /*27e0*/  LDL R185, [R1+0xc] ;  /* 0x00000c0001b97983 */ /* 0x000ee20000100800 */
[----:B--2---:R-:W-:-:S04]  /*27f0*/  ISETP.NE.AND P5, PT, R190, RZ, PT ;  /* 0x000000ffbe00720c */ /* 0x004fc80003fa5270 */
        /* <DEDUP_REMOVED lines=8> */
[----:B------:R-:W-:-:S04]  /*2880*/  FMUL.FTZ R186, R2, R186 ;  /* 0x000000ba02ba7220 */ /* 0x000fc80000410000 */
[----:B------:R-:W-:Y:S02]  /*2890*/  @P5 FADD.FTZ R184, R128, R184 ;  /* 0x000000b880b85221 */ /* 0x000fe40000010000 */
[----:B------:R-:W-:Y:S02]  /*28a0*/  @P5 FADD.FTZ R186, R130, R186 ;  /* 0x000000ba82ba5221 */ /* 0x000fe40000010000 */
[-CC-:B---3--:R-:W-:Y:S02]  /*28b0*/  FFMA.FTZ R185, R185, R10.reuse, R21.reuse ;  /* 0x0000000ab9b97223 */ /* 0x188fe40000010015 */
[----:B------:R-:W-:Y:S02]  /*28c0*/  FFMA.FTZ R21, R219, R10, R21 ;  /* 0x0000000adb157223 */ /* 0x000fe40000010015 */
[----:B------:R-:W-:Y:S02]  /*28d0*/  FADD.FTZ R185, R221, -R185 ;  /* 0x800000b9ddb97221 */ /* 0x000fe40000010000 */
[----:B------:R-:W-:-:S02]  /*28e0*/  FADD.FTZ R21, R193, -R21 ;  /* 0x80000015c1157221 */ /* 0x000fc40000010000 */
[C---:B------:R-:W-:Y:S02]  /*28f0*/  FMUL.FTZ R185, R2.reuse, R185 ;  /* 0x000000b902b97220 */ /* 0x040fe40000410000 */
[----:B------:R-:W-:Y:S01]  /*2900*/  FMUL.FTZ R187, R2, R21 ;  /* 0x0000001502bb7220 */ /* 0x000fe20000410000 */
[----:B------:R-:W-:Y:S01]  /*2910*/  HFMA2.MMA R21, -RZ, RZ, 0, 9.5367431640625e-07 ;  /* 0x00000010ff157435 */ /* 0x000fe200000001ff */
        /* <DEDUP_REMOVED lines=24> */
.L_x_2562:
[----:B------:R-:W-:Y:S05]  /*2aa0*/  BSYNC B1 ;  /* 0x0000000000017941 */ /* 0x000fea0003800000 */
.L_x_2561:
[----:B------:R-:W-:Y:S01]  /*2ab0*/  ISETP.GE.U32.AND P5, PT, R4, 0x40, PT ;  /* 0x000000400400780c */ /* 0x000fe20003fa6070 */
[----:B------:R-:W-:-:S12]  /*2ac0*/  BSSY B1, `(.L_x_2563) ;  /* 0x000002f000017945 */ /* 0x000fd80003800000 */
[----:B------:R-:W-:Y:S05]  /*2ad0*/  @!P5 BRA `(.L_x_2564) ;  /* 0x000002d00000d947 */ /* 0x000fea0003800000 */
[----:B0-----:R-:W3:Y:S04]  /*2ae0*/  LDL R184, [R1+0x8] ;  /* 0x0000080001b87983 */ /* 0x001ee80000100800 */
[----:B------:R-:W4:Y:S01]  /*2af0*/  LDL R185, [R1+0x4] ;  /* 0x0000040001b97983 */ /* 0x000f220000100800 */
[----:B--2---:R-:W-:-:S04]  /*2b00*/  ISETP.NE.AND P5, PT, R190, RZ, PT ;  /* 0x000000ffbe00720c */ /* 0x004fc80003fa5270 */
[----:B------:R-:W-:Y:S02]  /*2b10*/  FSEL R21, R9, RZ, !P5 ;  /* 0x000000ff09157208 */ /* 0x000fe40006800000 */
[----:B------:R-:W-:-:S03]  /*2b20*/  ISETP.NE.U32.AND P5, PT, RZ, c[0x0][0x218], PT ;  /* 0x00008600ff007a0c */ /* 0x000fc60003fa5070 */
[----:B------:R-:W-:Y:S01]  /*2b30*/  FFMA.FTZ R186, R235, R10, R21 ;  /* 0x0000000aebba7223 */ /* 0x000fe20000010015 */
[----:B------:R-:W-:-:S03]  /*2b40*/  ISETP.NE.AND.EX P5, PT, RZ, c[0x0][0x21c], PT, P5 ;  /* 0x00008700ff007a0c */ /* 0x000fc60003fa5350 */
[----:B------:R-:W-:-:S04]  /*2b50*/  FADD.FTZ R186, R206, -R186 ;  /* 0x800000baceba7221 */ /* 0x000fc80000010000 */
[----:B------:R-:W-:-:S06]  /*2b60*/  FMUL.FTZ R186, R2, R186 ;  /* 0x000000ba02ba7220 */ /* 0x000fcc0000410000 */
[----:B------:R-:W-:Y:S02]  /*2b70*/  @P5 FADD.FTZ R186, R134, R186 ;  /* 0x000000ba86ba5221 */ /* 0x000fe40000010000 */
[-CC-:B---3--:R-:W-:Y:S02]  /*2b80*/  FFMA.FTZ R184, R184, R10.reuse, R21.reuse ;  /* 0x0000000ab8b87223 */ /* 0x188fe40000010015 */
[-CC-:B----4-:R-:W-:Y:S02]  /*2b90*/  FFMA.FTZ R185, R185, R10.reuse, R21.reuse ;  /* 0x0000000ab9b97223 */ /* 0x190fe40000010015 */
[----:B------:R-:W-:Y:S02]  /*2ba0*/  FFMA.FTZ R21, R205, R10, R21 ;  /* 0x0000000acd157223 */ /* 0x000fe40000010015 */
[----:B------:R-:W-:Y:S02]  /*2bb0*/  FADD.FTZ R184, R236, -R184 ;  /* 0x800000b8ecb87221 */ /* 0x000fe40000010000 */
[----:B------:R-:W-:-:S02]  /*2bc0*/  FADD.FTZ R185, R214, -R185 ;  /* 0x800000b9d6b97221 */ /* 0x000fc40000010000 */
[----:B------:R-:W-:Y:S02]  /*2bd0*/  FADD.FTZ R21, R15, -R21 ;  /* 0x800000150f157221 */ /* 0x000fe40000010000 */
[C---:B------:R-:W-:Y:S02]  /*2be0*/  FMUL.FTZ R184, R2.reuse, R184 ;  /* 0x000000b802b87220 */ /* 0x040fe40000410000 */
[C---:B------:R-:W-:Y:S02]  /*2bf0*/  FMUL.FTZ R185, R2.reuse, R185 ;  /* 0x000000b902b97220 */ /* 0x040fe40000410000 */
[----:B------:R-:W-:Y:S01]  /*2c00*/  FMUL.FTZ R187, R2, R21 ;  /* 0x0000001502bb7220 */ /* 0x000fe20000410000 */
[----:B------:R-:W-:Y:S01]  /*2c10*/  MOV R21, 0x10 ;  /* 0x0000001000157802 */ /* 0x000fe20000000f00 */
[----:B------:R-:W-:Y:S02]  /*2c20*/  @P5 FADD.FTZ R184, R132, R184 ;  /* 0x000000b884b85221 */ /* 0x000fe40000010000 */
[----:B------:R-:W-:-:S02]  /*2c30*/  @P5 FADD.FTZ R185, R133, R185 ;  /* 0x000000b985b95221 */ /* 0x000fc40000010000 */
        /* <DEDUP_REMOVED lines=23> */
.L_x_2564:
[----:B------:R-:W-:Y:S05]  /*2db0*/  BSYNC B1 ;  /* 0x0000000000017941 */ /* 0x000fea0003800000 */
.L_x_2563:
[----:B------:R-:W-:Y:S01]  /*2dc0*/  ISETP.GE.U32.AND P5, PT, R4, 0x60, PT ;  /* 0x000000600400780c */ /* 0x000fe20003fa6070 */
[----:B------:R-:W-:-:S12]  /*2dd0*/  BSSY B1, `(.L_x_2565) ;  /* 0x000002e000017945 */ /* 0x000fd80003800000 */
[----:B------:R-:W-:Y:S05]  /*2de0*/  @!P5 BRA `(.L_x_2566) ;  /* 0x000002c00000d947 */ /* 0x000fea0003800000 */
[----:B0-----:R-:W3:Y:S01]  /*2df0*/  LDL R184, [R1] ;  /* 0x0000000001b87983 */ /* 0x001ee20000100800 */
        /* <DEDUP_REMOVED lines=43> */
.L_x_2566:
[----:B------:R-:W-:Y:S05]  /*30b0*/  BSYNC B1 ;  /* 0x0000000000017941 */ /* 0x000fea0003800000 */
.L_x_2565:
        /* <DEDUP_REMOVED lines=46> */
.L_x_2568:
[----:B------:R-:W-:Y:S05]  /*33a0*/  BSYNC B1 ;  /* 0x0000000000017941 */ /* 0x000fea0003800000 */
.L_x_2567:
[----:B------:R-:W-:Y:S01]  /*33b0*/  BSSY B1, `(.L_x_2569) ;  /* 0x000002d000017945 */ /* 0x000fe20003800000 */
        /* <DEDUP_REMOVED lines=17> */
[----:B------:R-:W-:Y:S01]  /*34d0*/  HFMA2.MMA R21, -RZ, RZ, 0, 9.5367431640625e-07 ;  /* 0x00000010ff157435 */ /* 0x000fe200000001ff */
        /* <DEDUP_REMOVED lines=26> */
.L_x_2570:
[----:B------:R-:W-:Y:S05]  /*3680*/  BSYNC B1 ;  /* 0x0000000000017941 */ /* 0x000fea0003800000 */
.L_x_2569:
        /* <DEDUP_REMOVED lines=45> */
.L_x_2572:
[----:B------:R-:W-:Y:S05]  /*3960*/  BSYNC B1 ;  /* 0x0000000000017941 */ /* 0x000fea0003800000 */
.L_x_2571:
        /* <DEDUP_REMOVED lines=45> */
.L_x_2574:
[----:B------:R-:W-:Y:S05]  /*3c40*/  BSYNC B1 ;  /* 0x0000000000017941 */ /* 0x000fea0003800000 */
.L_x_2573:
        /* <DEDUP_REMOVED lines=45> */
.L_x_2576:
[----:B------:R-:W-:Y:S05]  /*3f20*/  BSYNC B1 ;  /* 0x0000000000017941 */ /* 0x000fea0003800000 */
.L_x_2575:
        /* <DEDUP_REMOVED lines=45> */
.L_x_2578:
[----:B------:R-:W-:Y:S05]  /*4200*/  BSYNC B1 ;  /* 0x0000000000017941 */ /* 0x000fea0003800000 */
.L_x_2577:
[----:B------:R-:W-:Y:S01]  /*4210*/  ISETP.GE.U32.AND P5, PT, R4, 0x140, PT ;  /* 0x000001400400780c */ /* 0x000fe20003fa6070 */
[----:B------:R-:W-:-:S12]  /*4220*/  BSSY B1, `(.L_x_2579) ;  /* 0x000002c000017945 */ /* 0x000fd80003800000 */
[----:B------:R-:W-:Y:S05]  /*4230*/  @!P5 BRA `(.L_x_2580) ;  /* 0x000002a00000d947 */ /* 0x000fea0003800000 */
[----:B--2---:R-:W-:-:S04]  /*4240*/  ISETP.NE.AND P5, PT, R190, RZ, PT ;  /* 0x000000ffbe00720c */ /* 0x004fc80003fa5270 */
[----:B0-----:R-:W-:Y:S02]  /*4250*/  FSEL R185, R9, RZ, !P5 ;  /* 0x000000ff09b97208 */ /* 0x001fe40006800000 */
        /* <DEDUP_REMOVED lines=40> */
.L_x_2580:
[----:B------:R-:W-:Y:S05]  /*44e0*/  BSYNC B1 ;  /* 0x0000000000017941 */ /* 0x000fea0003800000 */
.L_x_2579:
[----:B0-----:R-:W-:-:S04]  /*44f0*/  MOV R2, c[0x0][0x160] ;  /* 0x0000580000027a02 */ /* 0x001fc80000000f00 */
[----:B------:R-:W-:-:S04]  /*4500*/  LEA R0, R2, R0, 0x2 ;  /* 0x0000000002007211 */ /* 0x000fc800078e10ff */
[----:B------:R-:W-:-:S13]  /*4510*/  ISETP.GE.AND P5, PT, R0, c[0x0][0x164], PT ;  /* 0x0000590000007a0c */ /* 0x000fda0003fa6270 */
[----:B--2---:R-:W-:Y:S01]  /*4520*/  @P5 CALL.REL.NOINC `(.L_x_2538) ;  /* 0x0000001000005944 */ /* 0x004fe20003c00000 */
[----:B------:R-:W-:Y:S05]  /*4530*/  BRA `(.L_x_2581) ;  /* 0xffffc24000007947 */ /* 0x000fea000383ffff */
.L_x_2538:
[----:B0-----:R-:W-:Y:S05]  /*4540*/  BSYNC B0 ;  /* 0x0000000000007941 */ /* 0x001fea0003800000 */
.L_x_2537:
[----:B------:R-:W0:Y:S01]  /*4550*/  S2R R184, SR_TID.X ;  /* 0x0000000000b87919 */ /* 0x000e220000002100 */
[----:B------:R-:W-:Y:S03]  /*4560*/  WARPSYNC 0xffffffff ;  /* 0xffffffff00007948 */ /* 0x000fe60003800000 */
[----:B-----5:R-:W1:Y:S01]  /*4570*/  S2R R44, SR_CTAID.X ;  /* 0x00000000002c7919 */ /* 0x020e620000002500 */
        /* <DEDUP_REMOVED lines=305> */
.L_x_2559:
[----:B-----5:R-:W-:Y:S01]  /*5890*/  HFMA2.MMA R21, -RZ, RZ, 0, 5.9604644775390625e-08 ;  /* 0x00000001ff157435 */ /* 0x020fe200000001ff */
[----:B------:R-:W-:-:S02]  /*58a0*/  MOV R185, R10 ;  /* 0x0000000a00b97202 */ /* 0x000fc40000000f00 */
[----:B------:R-:W-:Y:S02]  /*58b0*/  MOV R188, 0x1f ;  /* 0x0000001f00bc7802 */ /* 0x000fe40000000f00 */
[----:B------:R-:W-:Y:S02]  /*58c0*/  MOV R187, 0xffffffff ;  /* 0xffffffff00bb7802 */ /* 0x000fe40000000f00 */
[----:B------:R-:W-:Y:S02]  /*58d0*/  MOV R184, 0x58f0 ;  /* 0x000058f000b87802 */ /* 0x000fe40000000f00 */
[----:B------:R-:W-:Y:S05]  /*58e0*/  CALL.REL.NOINC `($__internal_110_$__cuda_sm70_shflsync_bfly_p) ;  /* 0x0000045000007944 */ /* 0x000fea0003c00000 */
[----:B-1----:R-:W-:Y:S01]  /*58f0*/  MOV R186, R21 ;  /* 0x0000001500ba7202 */ /* 0x002fe20000000f00 */
[----:B------:R-:W-:Y:S05]  /*5900*/  BRA `(.L_x_2582) ;  /* 0xffffcd3000007947 */ /* 0x000fea000383ffff */
.L_x_2560:
[----:B-----5:R-:W-:Y:S01]  /*5910*/  HFMA2.MMA R21, -RZ, RZ, 0, 5.9604644775390625e-08 ;  /* 0x00000001ff157435 */ /* 0x020fe200000001ff */
[----:B------:R-:W-:Y:S02]  /*5920*/  MOV R185, R9 ;  /* 0x0000000900b97202 */ /* 0x000fe40000000f00 */
[----:B------:R-:W-:Y:S02]  /*5930*/  MOV R188, 0x1f ;  /* 0x0000001f00bc7802 */ /* 0x000fe40000000f00 */
[----:B------:R-:W-:-:S02]  /*5940*/  MOV R187, 0xffffffff ;  /* 0xffffffff00bb7802 */ /* 0x000fc40000000f00 */
[----:B------:R-:W-:Y:S02]  /*5950*/  MOV R184, 0x5970 ;  /* 0x0000597000b87802 */ /* 0x000fe40000000f00 */
[----:B01----:R-:W-:Y:S05]  /*5960*/  CALL.REL.NOINC `($__internal_110_$__cuda_sm70_shflsync_bfly_p) ;  /* 0x000003d000007944 */ /* 0x003fea0003c00000 */
[----:B------:R-:W-:Y:S01]  /*5970*/  FADD.FTZ R10, R186, R10 ;  /* 0x0000000aba0a7221 */ /* 0x000fe20000010000 */
[----:B------:R-:W-:Y:S01]  /*5980*/  MOV R188, 0x1f ;  /* 0x0000001f00bc7802 */ /* 0x000fe20000000f00 */
[----:B-1----:R-:W-:Y:S01]  /*5990*/  FADD.FTZ R9, R9, R21 ;  /* 0x0000001509097221 */ /* 0x002fe20000010000 */
[----:B------:R-:W-:Y:S01]  /*59a0*/  HFMA2.MMA R21, -RZ, RZ, 0, 1.1920928955078125e-07 ;  /* 0x00000002ff157435 */ /* 0x000fe200000001ff */
[----:B------:R-:W-:Y:S02]  /*59b0*/  MOV R187, 0xffffffff ;  /* 0xffffffff00bb7802 */ /* 0x000fe40000000f00 */
[----:B------:R-:W-:Y:S02]  /*59c0*/  MOV R185, R10 ;  /* 0x0000000a00b97202 */ /* 0x000fe40000000f00 */
[----:B------:R-:W-:Y:S02]  /*59d0*/  MOV R184, 0x59f0 ;  /* 0x000059f000b87802 */ /* 0x000fe40000000f00 */
[----:B------:R-:W-:Y:S05]  /*59e0*/  CALL.REL.NOINC `($__internal_110_$__cuda_sm70_shflsync_bfly_p) ;  /* 0x0000035000007944 */ /* 0x000fea0003c00000 */
[----:B-1----:R-:W-:Y:S01]  /*59f0*/  MOV R186, R21 ;  /* 0x0000001500ba7202 */ /* 0x002fe20000000f00 */
[----:B------:R-:W-:Y:S01]  /*5a00*/  HFMA2.MMA R21, -RZ, RZ, 0, 1.1920928955078125e-07 ;  /* 0x00000002ff157435 */ /* 0x000fe200000001ff */
[----:B------:R-:W-:-:S02]  /*5a10*/  MOV R185, R9 ;  /* 0x0000000900b97202 */ /* 0x000fc40000000f00 */
[----:B------:R-:W-:Y:S02]  /*5a20*/  MOV R188, 0x1f ;  /* 0x0000001f00bc7802 */ /* 0x000fe40000000f00 */
[----:B------:R-:W-:Y:S02]  /*5a30*/  MOV R187, 0xffffffff ;  /* 0xffffffff00bb7802 */ /* 0x000fe40000000f00 */
[----:B------:R-:W-:Y:S02]  /*5a40*/  MOV R184, 0x5a60 ;  /* 0x00005a6000b87802 */ /* 0x000fe40000000f00 */
[----:B------:R-:W-:Y:S05]  /*5a50*/  CALL.REL.NOINC `($__internal_110_$__cuda_sm70_shflsync_bfly_p) ;  /* 0x000002e000007944 */ /* 0x000fea0003c00000 */
[----:B------:R-:W-:Y:S01]  /*5a60*/  FADD.FTZ R10, R186, R10 ;  /* 0x0000000aba0a7221 */ /* 0x000fe20000010000 */
[----:B------:R-:W-:Y:S01]  /*5a70*/  MOV R188, 0x1f ;  /* 0x0000001f00bc7802 */ /* 0x000fe20000000f00 */
[----:B-1----:R-:W-:Y:S01]  /*5a80*/  FADD.FTZ R9, R9, R21 ;  /* 0x0000001509097221 */ /* 0x002fe20000010000 */
[----:B------:R-:W-:Y:S01]  /*5a90*/  HFMA2.MMA R21, -RZ, RZ, 0, 2.384185791015625e-07 ;  /* 0x00000004ff157435 */ /* 0x000fe200000001ff */
[----:B------:R-:W-:Y:S02]  /*5aa0*/  MOV R187, 0xffffffff ;  /* 0xffffffff00bb7802 */ /* 0x000fe40000000f00 */
[----:B------:R-:W-:-:S02]  /*5ab0*/  MOV R185, R10 ;  /* 0x0000000a00b97202 */ /* 0x000fc40000000f00 */
[----:B------:R-:W-:Y:S02]  /*5ac0*/  MOV R184, 0x5ae0 ;  /* 0x00005ae000b87802 */ /* 0x000fe40000000f00 */
[----:B------:R-:W-:Y:S05]  /*5ad0*/  CALL.REL.NOINC `($__internal_110_$__cuda_sm70_shflsync_bfly_p) ;  /* 0x0000026000007944 */ /* 0x000fea0003c00000 */
[----:B-1----:R-:W-:Y:S01]  /*5ae0*/  MOV R186, R21 ;  /* 0x0000001500ba7202 */ /* 0x002fe20000000f00 */
[----:B------:R-:W-:Y:S01]  /*5af0*/  HFMA2.MMA R21, -RZ, RZ, 0, 2.384185791015625e-07 ;  /* 0x00000004ff157435 */ /* 0x000fe200000001ff */
[----:B------:R-:W-:Y:S02]  /*5b00*/  MOV R185, R9 ;  /* 0x0000000900b97202 */ /* 0x000fe40000000f00 */
[----:B------:R-:W-:Y:S02]  /*5b10*/  MOV R188, 0x1f ;  /* 0x0000001f00bc7802 */ /* 0x000fe40000000f00 */
[----:B------:R-:W-:Y:S02]  /*5b20*/  MOV R187, 0xffffffff ;  /* 0xffffffff00bb7802 */ /* 0x000fe40000000f00 */
[----:B------:R-:W-:Y:S02]  /*5b30*/  MOV R184, 0x5b50 ;  /* 0x00005b5000b87802 */ /* 0x000fe40000000f00 */
[----:B------:R-:W-:Y:S05]  /*5b40*/  CALL.REL.NOINC `($__internal_110_$__cuda_sm70_shflsync_bfly_p) ;  /* 0x000001f000007944 */ /* 0x000fea0003c00000 */
[----:B------:R-:W-:Y:S01]  /*5b50*/  FADD.FTZ R10, R186, R10 ;  /* 0x0000000aba0a7221 */ /* 0x000fe20000010000 */
[----:B------:R-:W-:Y:S01]  /*5b60*/  MOV R188, 0x1f ;  /* 0x0000001f00bc7802 */ /* 0x000fe20000000f00 */
[----:B-1----:R-:W-:Y:S01]  /*5b70*/  FADD.FTZ R9, R9, R21 ;  /* 0x0000001509097221 */ /* 0x002fe20000010000 */
[----:B------:R-:W-:Y:S01]  /*5b80*/  HFMA2.MMA R21, -RZ, RZ, 0, 4.76837158203125e-07 ;  /* 0x00000008ff157435 */ /* 0x000fe200000001ff */
[----:B------:R-:W-:-:S02]  /*5b90*/  MOV R187, 0xffffffff ;  /* 0xffffffff00bb7802 */ /* 0x000fc40000000f00 */
[----:B------:R-:W-:Y:S02]  /*5ba0*/  MOV R185, R10 ;  /* 0x0000000a00b97202 */ /* 0x000fe40000000f00 */
[----:B------:R-:W-:Y:S02]  /*5bb0*/  MOV R184, 0x5bd0 ;  /* 0x00005bd000b87802 */ /* 0x000fe40000000f00 */
[----:B------:R-:W-:Y:S05]  /*5bc0*/  CALL.REL.NOINC `($__internal_110_$__cuda_sm70_shflsync_bfly_p) ;  /* 0x0000017000007944 */ /* 0x000fea0003c00000 */
[----:B-1----:R-:W-:Y:S01]  /*5bd0*/  MOV R186, R21 ;  /* 0x0000001500ba7202 */ /* 0x002fe20000000f00 */
[----:B------:R-:W-:Y:S01]  /*5be0*/  HFMA2.MMA R21, -RZ, RZ, 0, 4.76837158203125e-07 ;  /* 0x00000008ff157435 */ /* 0x000fe200000001ff */
[----:B------:R-:W-:Y:S02]  /*5bf0*/  MOV R185, R9 ;  /* 0x0000000900b97202 */ /* 0x000fe40000000f00 */
[----:B------:R-:W-:Y:S02]  /*5c00*/  MOV R188, 0x1f ;  /* 0x0000001f00bc7802 */ /* 0x000fe40000000f00 */
[----:B------:R-:W-:Y:S02]  /*5c10*/  MOV R187, 0xffffffff ;  /* 0xffffffff00bb7802 */ /* 0x000fe40000000f00 */
[----:B------:R-:W-:-:S02]  /*5c20*/  MOV R184, 0x5c40 ;  /* 0x00005c4000b87802 */ /* 0x000fc40000000f00 */
[----:B------:R-:W-:Y:S05]  /*5c30*/  CALL.REL.NOINC `($__internal_110_$__cuda_sm70_shflsync_bfly_p) ;  /* 0x0000010000007944 */ /* 0x000fea0003c00000 */
[----:B------:R-:W-:Y:S01]  /*5c40*/  FADD.FTZ R10, R186, R10 ;  /* 0x0000000aba0a7221 */ /* 0x000fe20000010000 */
[----:B------:R-:W-:Y:S01]  /*5c50*/  MOV R188, 0x1f ;  /* 0x0000001f00bc7802 */ /* 0x000fe20000000f00 */
[----:B-1----:R-:W-:Y:S01]  /*5c60*/  FADD.FTZ R9, R9, R21 ;  /* 0x0000001509097221 */ /* 0x002fe20000010000 */
[----:B------:R-:W-:Y:S01]  /*5c70*/  HFMA2.MMA R21, -RZ, RZ, 0, 9.5367431640625e-07 ;  /* 0x00000010ff157435 */ /* 0x000fe200000001ff */
[----:B------:R-:W-:-:S02]  /*5c80*/  MOV R187, 0xffffffff ;  /* 0xffffffff00bb7802 */ /* 0x000fc40000000f00 */
[----:B------:R-:W-:Y:S02]  /*5c90*/  MOV R185, R10 ;  /* 0x0000000a00b97202 */ /* 0x000fe40000000f00 */
[----:B------:R-:W-:Y:S02]  /*5ca0*/  MOV R184, 0x5cc0 ;  /* 0x00005cc000b87802 */ /* 0x000fe40000000f00 */
[----:B------:R-:W-:Y:S05]  /*5cb0*/  CALL.REL.NOINC `($__internal_110_$__cuda_sm70_shflsync_bfly_p) ;  /* 0x0000008000007944 */ /* 0x000fea0003c00000 */
[----:B-1----:R-:W-:Y:S01]  /*5cc0*/  MOV R186, R21 ;  /* 0x0000001500ba7202 */ /* 0x002fe20000000f00 */
[----:B------:R-:W-:Y:S01]  /*5cd0*/  HFMA2.MMA R21, -RZ, RZ, 0, 9.5367431640625e-07 ;  /* 0x00000010ff157435 */ /* 0x000fe200000001ff */
[----:B------:R-:W-:Y:S02]  /*5ce0*/  MOV R185, R9 ;  /* 0x0000000900b97202 */ /* 0x000fe40000000f00 */
[----:B------:R-:W-:Y:S02]  /*5cf0*/  MOV R188, 0x1f ;  /* 0x0000001f00bc7802 */ /* 0x000fe40000000f00 */
[----:B------:R-:W-:Y:S02]  /*5d00*/  MOV R187, 0xffffffff ;  /* 0xffffffff00bb7802 */ /* 0x000fe40000000f00 */
[----:B------:R-:W-:-:S02]  /*5d10*/  MOV R184, 0x5d30 ;  /* 0x00005d3000b87802 */ /* 0x000fc40000000f00 */
[----:B------:R-:W-:Y:S05]  /*5d20*/  CALL.REL.NOINC `($__internal_110_$__cuda_sm70_shflsync_bfly_p) ;  /* 0x0000001000007944 */ /* 0x000fea0003c00000 */
[----:B-1----:R-:W-:Y:S05]  /*5d30*/  BRA `(.L_x_2583) ;  /* 0xffffca2000007947 */ /* 0x002fea000383ffff */
        .weak           $__internal_110_$__cuda_sm70_shflsync_bfly_p
        .type           $__internal_110_$__cuda_sm70_shflsync_bfly_p,@function
        .size           $__internal_110_$__cuda_sm70_shflsync_bfly_p,(.L_x_2936 - $__internal_110_$__cuda_sm70_shflsync_bfly_p)
$__internal_110_$__cuda_sm70_shflsync_bfly_p:
[----:B------:R-:W-:Y:S04]  /*5d40*/  WARPSYNC R187 ;  /* 0x000000bb00007348 */ /* 0x000fe80003800000 */
[----:B------:R0:W1:Y:S02]  /*5d50*/  SHFL.BFLY PT, R21, R185, R21, R188 ;  /* 0x0c000015b9157389 */ /* 0x00006400000e00bc */
[----:B0-----:R-:W-:-:S06]  /*5d60*/  HFMA2.MMA R185, -RZ, RZ, 0, 0 ;  /* 0x00000000ffb97435 */ /* 0x001fcc00000001ff */
[----:B------:R-:W-:Y:S05]  /*5d70*/  RET.REL.NODEC R184 `(_ZN10layer_norm31ln_parallel_residual_bwd_kernelINS_13Kernel_traitsIfffffjLj1280ELj1ELj4ELj1ELj16ENS_18Kernel_traits_baseILj1280EfffffjLj128EEEEELb0ELb1ELb0EEEvNS_9BwdParamsE) ;  /* 0xffffa280b8007950 */ /* 0x000fea0003c3ffff */
.L_x_2584:
        /* <DEDUP_REMOVED lines=16> */
.L_x_2936:


//--------------------- .text._ZN10layer_norm31ln_parallel_residual_bwd_kernelINS_13Kernel_traitsIfffffjLj1280ELj1ELj4ELj1ELj16ENS_18Kernel_traits_baseILj1280EfffffjLj128EEEEELb0ELb1ELb1EEEvNS_9BwdParamsE --------------------------
	.section	.text._ZN10layer_norm31ln_parallel_residual_bwd_kernelINS_13Kernel_traitsIfffffjLj1280ELj1ELj4ELj1ELj16ENS_18Kernel_traits_baseILj1280EfffffjLj128EEEEELb0ELb1ELb1EEEvNS_9BwdParamsE,"ax",@progbits
	.sectioninfo	@"SHI_REGISTERS=255"
	.align	128
        .global         _ZN10layer_norm31ln_parallel_residual_bwd_kernelINS_13Kernel_traitsIfffffjLj1280ELj1ELj4ELj1ELj16ENS_18Kernel_traits_baseILj1280EfffffjLj128EEEEELb0ELb1ELb1EEEvNS_9BwdParamsE
        .type           _ZN10layer_norm31ln_parallel_residual_bwd_kernelINS_13Kernel_traitsIfffffjLj1280ELj1ELj4ELj1ELj16ENS_18Kernel_traits_baseILj1280EfffffjLj128EEEEELb0ELb1ELb1EEEvNS_9BwdParamsE,@function
        .size           _ZN10layer_norm31ln_parallel_residual_bwd_kernelINS_13Kernel_traitsIfffffjLj1280ELj1ELj4ELj1ELj16ENS_18Kernel_traits_baseILj1280EfffffjLj128EEEEELb0ELb1ELb1EEEvNS_9BwdParamsE,(.L_x_2937 - _ZN10layer_norm31ln_parallel_residual_bwd_kernelINS_13Kernel_traitsIfffffjLj1280ELj1ELj4ELj1ELj16ENS_18Kernel_traits_baseILj1280EfffffjLj128EEEEELb0ELb1ELb1EEEvNS_9BwdParamsE)
        .other          _ZN10layer_norm31ln_parallel_residual_bwd_kernelINS_13Kernel_traitsIfffffjLj1280ELj1ELj4ELj1ELj16ENS_18Kernel_traits_baseILj1280EfffffjLj128EEEEELb0ELb1ELb1EEEvNS_9BwdParamsE,@"STO_CUDA_ENTRY STV_DEFAULT"
_ZN10layer_norm31ln_parallel_residual_bwd_kernelINS_13Kernel_traitsIfffffjLj1280ELj1ELj4ELj1ELj16ENS_18Kernel_traits_baseILj1280EfffffjLj128EEEEELb0ELb1ELb1EEEvNS_9BwdParamsE:
.text._ZN10layer_norm31ln_parallel_residual_bwd_kernelINS_13Kernel_traitsIfffffjLj1280ELj1ELj4ELj1ELj16ENS_18Kernel_traits_baseILj1280EfffffjLj128EEEEELb0ELb1ELb1EEEvNS_9BwdParamsE:
        /* <DEDUP_REMOVED lines=51> */
.L_x_2586:
[----:B------:R-:W-:-:S04]  /*0330*/  SHF.L.U32 R0, R0, 0x4, RZ ;  /* 0x0000000400007819 */ /* 0x000fc800000006ff */
[----:B------:R-:W-:-:S04]  /*0340*/  LOP3.LUT R0, R0, 0x1f0, RZ, 0xc0, !PT ;  /* 0x000001f000007812 */ /* 0x000fc800078ec0ff */
[----:B------:R-:W-:-:S04]  /*0350*/  IADD3 R2, P0, R0, c[0x0][0x1b0], RZ ;  /* 0x00006c0000027a10 */ /* 0x000fc80007f1e0ff */
[----:B------:R-:W-:-:S05]  /*0360*/  IADD3.X R3, RZ, c[0x0][0x1b4], RZ, P0, !PT ;  /* 0x00006d00ff037a10 */ /* 0x000fca00007fe4ff */
[----:B------:R0:W5:Y:S04]  /*0370*/  LDG.E.128 R60, [R2.64] ;  /* 0x00000004023c7981 */ /* 0x000168000c1e1d00 */
        /* <DEDUP_REMOVED lines=8> */
[----:B------:R0:W5:Y:S01]  /*0400*/  LDG.E.128 R24, [R2.64+0x1200] ;  /* 0x0012000402187981 */ /* 0x000162000c1e1d00 */
[----:B------:R-:W-:Y:S01]  /*0410*/  HFMA2.MMA R252, -RZ, RZ, 0, 0 ;  /* 0x00000000fffc7435 */ /* 0x000fe200000001ff */
[----:B------:R-:W-:Y:S01]  /*0420*/  BSSY B1, `(.L_x_2588) ;  /* 0x000039e000017945 */ /* 0x000fe20003800000 */
        /* <DEDUP_REMOVED lines=12> */
[----:B------:R-:W-:Y:S01]  /*04f0*/  MOV R233, RZ ;  /* 0x000000ff00e97202 */ /* 0x000fe20000000f00 */
        /* <DEDUP_REMOVED lines=14> */
[----:B------:R-:W-:-:S02]  /*05e0*/  CS2R R16, SRZ ;  /* 0x0000000000107805 */ /* 0x000fc4000001ff00 */
        /* <DEDUP_REMOVED lines=30> */
[----:B------:R0:W-:Y:S02]  /*07d0*/  STL [R1], RZ ;  /* 0x000000ff01007387 */ /* 0x0001e40000100800 */
.L_x_2602:
[----:B0-----:R-:W0:Y:S01]  /*07e0*/  S2R R2, SR_TID.X ;  /* 0x0000000000027919 */ /* 0x001e220000002100 */
[----:B------:R-:W-:Y:S01]  /*07f0*/  IMAD R0, R206, c[0x0][0x168], RZ ;  /* 0x00005a00ce007a24 */ /* 0x000fe200078e02ff */
[----:B------:R-:W-:-:S04]  /*0800*/  MOV R154, 0x4 ;  /* 0x00000004009a7802 */ /* 0x000fc80000000f00 */
[----:B------:R-:W-:-:S04]  /*0810*/  SHF.R.S32.HI R3, RZ, 0x1f, R0 ;  /* 0x0000001fff037819 */ /* 0x000fc80000011400 */
[----:B------:R-:W-:Y:S02]  /*0820*/  LEA.HI R177, R3, R0, RZ, 0x2 ;  /* 0x0000000003b17211 */ /* 0x000fe400078f10ff */
[----:B0-----:R-:W-:Y:S01]  /*0830*/  LOP3.LUT R4, R2, 0x1f, RZ, 0xc0, !PT ;  /* 0x0000001f02047812 */ /* 0x001fe200078ec0ff */
[----:B------:R-:W-:-:S03]  /*0840*/  IMAD.WIDE R2, R206, R154, c[0x0][0x1a0] ;  /* 0x00006800ce027625 */ /* 0x000fc600078e029a */
[----:B------:R-:W-:Y:S02]  /*0850*/  LEA.HI.SX32 R177, R177, R4, 0x1e ;  /* 0x00000004b1b17211 */ /* 0x000fe400078ff2ff */
[----:B------:R0:W2:Y:S02]  /*0860*/  LDG.E R231, [R2.64] ;  /* 0x0000000402e77981 */ /* 0x0000a4000c1e1900 */
[C---:B------:R-:W-:Y:S02]  /*0870*/  SHF.L.U32 R214, R177.reuse, 0x4, RZ ;  /* 0x00000004b1d67819 */ /* 0x040fe400000006ff */
[C---:B------:R-:W-:Y:S02]  /*0880*/  IADD3 R181, R177.reuse, 0x20, RZ ;  /* 0x00000020b1b57810 */ /* 0x040fe40007ffe0ff */
[----:B------:R-:W-:Y:S02]  /*0890*/  IADD3 R182, R177, 0x40, RZ ;  /* 0x00000040b1b67810 */ /* 0x000fe40007ffe0ff */
[----:B------:R-:W-:-:S02]  /*08a0*/  SHF.R.U32.HI R213, RZ, 0x1c, R177 ;  /* 0x0000001cffd57819 */ /* 0x000fc400000116b1 */
[----:B------:R-:W-:Y:S02]  /*08b0*/  IADD3 R112, P0, R214, c[0x0][0x188], RZ ;  /* 0x00006200d6707a10 */ /* 0x000fe40007f1e0ff */
[----:B------:R-:W-:Y:S02]  /*08c0*/  SHF.L.U32 R209, R181, 0x4, RZ ;  /* 0x00000004b5d17819 */ /* 0x000fe400000006ff */
[C---:B------:R-:W-:Y:S02]  /*08d0*/  IADD3 R185, R177.reuse, 0x60, RZ ;  /* 0x00000060b1b97810 */ /* 0x040fe40007ffe0ff */
[----:B------:R-:W-:Y:S02]  /*08e0*/  SHF.L.U32 R208, R182, 0x4, RZ ;  /* 0x00000004b6d07819 */ /* 0x000fe400000006ff */
[----:B------:R-:W-:Y:S02]  /*08f0*/  IADD3 R186, R177, 0x80, RZ ;  /* 0x00000080b1ba7810 */ /* 0x000fe40007ffe0ff */
[----:B------:R-:W-:-:S02]  /*0900*/  IADD3.X R113, R213, c[0x0][0x18c], RZ, P0, !PT ;  /* 0x00006300d5717a10 */ /* 0x000fc400007fe4ff */
[----:B------:R-:W-:Y:S02]  /*0910*/  SHF.R.U32.HI R212, RZ, 0x1c, R181 ;  /* 0x0000001cffd47819 */ /* 0x000fe400000116b5 */
[----:B------:R-:W-:Y:S02]  /*0920*/  IADD3 R116, P0, R209, c[0x0][0x188], RZ ;  /* 0x00006200d1747a10 */ /* 0x000fe40007f1e0ff */
[----:B------:R-:W-:Y:S02]  /*0930*/  SHF.L.U32 R15, R185, 0x4, RZ ;  /* 0x00000004b90f7819 */ /* 0x000fe400000006ff */
[----:B------:R-:W-:Y:S01]  /*0940*/  MOV R191, 0x10 ;  /* 0x0000001000bf7802 */ /* 0x000fe20000000f00 */
[----:B------:R-:W1:Y:S01]  /*0950*/  LDC.U8 R217, c[0x0][0x1f0] ;  /* 0x00007c00ffd97b82 */ /* 0x000e620000000000 */
[----:B------:R-:W-:Y:S01]  /*0960*/  IADD3 R189, R177, 0xa0, RZ ;  /* 0x000000a0b1bd7810 */ /* 0x000fe20007ffe0ff */
[----:B------:R-:W-:Y:S01]  /*0970*/  IMAD.WIDE R154, R206, R154, c[0x0][0x1a8] ;  /* 0x00006a00ce9a7625 */ /* 0x000fe200078e029a */
[----:B------:R-:W-:Y:S01]  /*0980*/  SHF.R.U32.HI R207, RZ, 0x1c, R182 ;  /* 0x0000001cffcf7819 */ /* 0x000fe200000116b6 */
[----:B------:R-:W3:Y:S01]  /*0990*/  LDG.E.128 R112, [R112.64] ;  /* 0x0000000470707981 */ /* 0x000ee2000c1e1d00 */
[----:B------:R-:W-:-:S02]  /*09a0*/  IADD3 R120, P1, R208, c[0x0][0x188], RZ ;  /* 0x00006200d0787a10 */ /* 0x000fc40007f3e0ff */
[----:B------:R-:W-:Y:S02]  /*09b0*/  SHF.L.U32 R13, R186, 0x4, RZ ;  /* 0x00000004ba0d7819 */ /* 0x000fe400000006ff */
[C---:B------:R-:W-:Y:S02]  /*09c0*/  IADD3 R190, R177.reuse, 0xc0, RZ ;  /* 0x000000c0b1be7810 */ /* 0x040fe40007ffe0ff */
[----:B------:R-:W-:Y:S02]  /*09d0*/  IADD3.X R117, R212, c[0x0][0x18c], RZ, P0, !PT ;  /* 0x00006300d4757a10 */ /* 0x000fe400007fe4ff */
[----:B------:R-:W-:Y:S02]  /*09e0*/  SHF.R.U32.HI R14, RZ, 0x1c, R185 ;  /* 0x0000001cff0e7819 */ /* 0x000fe400000116b9 */
[----:B------:R-:W-:Y:S02]  /*09f0*/  SHF.R.U32.HI R12, RZ, 0x1c, R186 ;  /* 0x0000001cff0c7819 */ /* 0x000fe400000116ba */
[----:B------:R-:W-:-:S02]  /*0a00*/  IADD3 R211, R177, 0xe0, RZ ;  /* 0x000000e0b1d37810 */ /* 0x000fc40007ffe0ff */
[C---:B------:R-:W-:Y:S02]  /*0a10*/  IADD3 R215, R177.reuse, 0x120, RZ ;  /* 0x00000120b1d77810 */ /* 0x040fe40007ffe0ff */
[C---:B------:R-:W-:Y:S01]  /*0a20*/  IADD3 R216, R177.reuse, 0x100, RZ ;  /* 0x00000100b1d87810 */ /* 0x040fe20007ffe0ff */
[-C--:B------:R-:W-:Y:S01]  /*0a30*/  IMAD.WIDE.U32 R152, R177, R191.reuse, c[0x0][0x208] ;  /* 0x00008200b1987625 */ /* 0x080fe200078e00bf */
[----:B------:R-:W-:Y:S01]  /*0a40*/  IADD3 R124, P0, R15, c[0x0][0x188], RZ ;  /* 0x000062000f7c7a10 */ /* 0x000fe20007f1e0ff */
[----:B------:R4:W3:Y:S01]  /*0a50*/  LDG.E R0, [R154.64] ;  /* 0x000000049a007981 */ /* 0x0008e2000c1e1900 */
[----:B------:R-:W-:Y:S02]  /*0a60*/  SHF.L.U32 R11, R189, 0x4, RZ ;  /* 0x00000004bd0b7819 */ /* 0x000fe400000006ff */
[----:B------:R-:W-:Y:S01]  /*0a70*/  IADD3.X R121, R207, c[0x0][0x18c], RZ, P1, !PT ;  /* 0x00006300cf797a10 */ /* 0x000fe20000ffe4ff */
[----:B------:R-:W-:Y:S01]  /*0a80*/  IMAD.WIDE.U32 R156, R181, R191, c[0x0][0x208] ;  /* 0x00008200b59c7625 */ /* 0x000fe200078e00bf */
[----:B------:R-:W-:Y:S01]  /*0a90*/  IADD3 R128, P1, R13, c[0x0][0x188], RZ ;  /* 0x000062000d807a10 */ /* 0x000fe20007f3e0ff */
[----:B------:R-:W3:Y:S01]  /*0aa0*/  LDG.E.128 R116, [R116.64] ;  /* 0x0000000474747981 */ /* 0x000ee2000c1e1d00 */
[----:B------:R-:W-:-:S02]  /*0ab0*/  SHF.L.U32 R9, R190, 0x4, RZ ;  /* 0x00000004be097819 */ /* 0x000fc400000006ff */
[----:B------:R-:W-:Y:S01]  /*0ac0*/  IADD3.X R125, R14, c[0x0][0x18c], RZ, P0, !PT ;  /* 0x000063000e7d7a10 */ /* 0x000fe200007fe4ff */
[----:B------:R-:W3:Y:S01]  /*0ad0*/  LDG.E.128 R120, [R120.64] ;  /* 0x0000000478787981 */ /* 0x000ee2000c1e1d00 */
[----:B------:R-:W-:Y:S02]  /*0ae0*/  SHF.R.U32.HI R10, RZ, 0x1c, R189 ;  /* 0x0000001cff0a7819 */ /* 0x000fe400000116bd */
[----:B------:R-:W-:Y:S01]  /*0af0*/  IADD3 R132, P0, R11, c[0x0][0x188], RZ ;  /* 0x000062000b847a10 */ /* 0x000fe20007f1e0ff */
[-C--:B------:R-:W-:Y:S01]  /*0b00*/  IMAD.WIDE.U32 R164, R185, R191.reuse, c[0x0][0x208] ;  /* 0x00008200b9a47625 */ /* 0x080fe200078e00bf */
[----:B------:R-:W-:Y:S01]  /*0b10*/  IADD3.X R129, R12, c[0x0][0x18c], RZ, P1, !PT ;  /* 0x000063000c817a10 */ /* 0x000fe20000ffe4ff */
[----:B----4-:R-:W4:Y:S01]  /*0b20*/  LDG.E.128 R152, [R152.64] ;  /* 0x0000000498987981 */ /* 0x010f22000c1e1d00 */
[----:B------:R-:W-:Y:S02]  /*0b30*/  SHF.R.U32.HI R8, RZ, 0x1c, R190 ;  /* 0x0000001cff087819 */ /* 0x000fe400000116be */
[----:B------:R-:W-:Y:S01]  /*0b40*/  IADD3 R136, P1, R9, c[0x0][0x188], RZ ;  /* 0x0000620009887a10 */ /* 0x000fe20007f3e0ff */
[----:B------:R-:W-:Y:S01]  /*0b50*/  IMAD.WIDE.U32 R172, R189, R191, c[0x0][0x208] ;  /* 0x00008200bdac7625 */ /* 0x000fe200078e00bf */
[----:B------:R-:W-:Y:S01]  /*0b60*/  IADD3.X R133, R10, c[0x0][0x18c], RZ, P0, !PT ;  /* 0x000063000a857a10 */ /* 0x000fe200007fe4ff */
[----:B------:R-:W4:Y:S01]  /*0b70*/  LDG.E.128 R156, [R156.64] ;  /* 0x000000049c9c7981 */ /* 0x000f22000c1e1d00 */
[----:B------:R-:W-:-:S02]  /*0b80*/  IADD3.X R137, R8, c[0x0][0x18c], RZ, P1, !PT ;  /* 0x0000630008897a10 */ /* 0x000fc40000ffe4ff */
[----:B------:R-:W-:Y:S01]  /*0b90*/  SHF.L.U32 R7, R211, 0x4, RZ ;  /* 0x00000004d3077819 */ /* 0x000fe200000006ff */
[----:B------:R-:W-:Y:S01]  /*0ba0*/  IMAD.WIDE.U32 R160, R182, R191, c[0x0][0x208] ;  /* 0x00008200b6a07625 */ /* 0x000fe200078e00bf */
[----:B------:R-:W4:Y:S01]  /*0bb0*/  LDG.E.128 R132, [R132.64] ;  /* 0x0000000484847981 */ /* 0x000f22000c1e1d00 */
[----:B------:R-:W-:Y:S02]  /*0bc0*/  SHF.R.U32.HI R6, RZ, 0x1c, R211 ;  /* 0x0000001cff067819 */ /* 0x000fe400000116d3 */
[----:B0-----:R-:W-:Y:S01]  /*0bd0*/  SHF.L.U32 R3, R215, 0x4, RZ ;  /* 0x00000004d7037819 */ /* 0x001fe200000006ff */
[----:B------:R-:W4:Y:S01]  /*0be0*/  LDG.E.128 R136, [R136.64] ;  /* 0x0000000488887981 */ /* 0x000f22000c1e1d00 */
[----:B------:R-:W-:Y:S02]  /*0bf0*/  IADD3 R140, P0, R7, c[0x0][0x188], RZ ;  /* 0x00006200078c7a10 */ /* 0x000fe40007f1e0ff */
[----:B------:R-:W-:Y:S01]  /*0c00*/  SHF.R.U32.HI R2, RZ, 0x1c, R215 ;  /* 0x0000001cff027819 */ /* 0x000fe200000116d7 */
[----:B------:R-:W4:Y:S01]  /*0c10*/  LDG.E.128 R128, [R128.64] ;  /* 0x0000000480807981 */ /* 0x000f22000c1e1d00 */
[----:B------:R-:W-:-:S02]  /*0c20*/  IADD3.X R141, R6, c[0x0][0x18c], RZ, P0, !PT ;  /* 0x00006300068d7a10 */ /* 0x000fc400007fe4ff */
[----:B------:R-:W-:Y:S01]  /*0c30*/  IADD3 R148, P0, R3, c[0x0][0x188], RZ ;  /* 0x0000620003947a10 */ /* 0x000fe20007f1e0ff */
[----:B------:R-:W4:Y:S01]  /*0c40*/  LDG.E.128 R160, [R160.64] ;  /* 0x00000004a0a07981 */ /* 0x000f22000c1e1d00 */
[----:B------:R-:W-:Y:S02]  /*0c50*/  SHF.L.U32 R5, R216, 0x4, RZ ;  /* 0x00000004d8057819 */ /* 0x000fe400000006ff */
[----:B------:R-:W-:Y:S01]  /*0c60*/  IADD3.X R149, R2, c[0x0][0x18c], RZ, P0, !PT ;  /* 0x0000630002957a10 */ /* 0x000fe200007fe4ff */
[----:B------:R-:W4:Y:S01]  /*0c70*/  LDG.E.128 R140, [R140.64] ;  /* 0x000000048c8c7981 */ /* 0x000f22000c1e1d00 */
[----:B------:R-:W-:Y:S02]  /*0c80*/  ISETP.NE.U32.AND P0, PT, RZ, c[0x0][0x218], PT ;  /* 0x00008600ff007a0c */ /* 0x000fe40003f05070 */
[----:B------:R-:W-:Y:S01]  /*0c90*/  SHF.R.U32.HI R4, RZ, 0x1c, R216 ;  /* 0x0000001cff047819 */ /* 0x000fe200000116d8 */
[----:B------:R-:W4:Y:S01]  /*0ca0*/  LDG.E.128 R124, [R124.64] ;  /* 0x000000047c7c7981 */ /* 0x000f22000c1e1d00 */
[----:B------:R-:W-:-:S02]  /*0cb0*/  ISETP.NE.AND.EX P0, PT, RZ, c[0x0][0x21c], PT, P0 ;  /* 0x00008700ff007a0c */ /* 0x000fc40003f05300 */
[----:B------:R-:W-:Y:S01]  /*0cc0*/  IADD3 R144, P1, R5, c[0x0][0x188], RZ ;  /* 0x0000620005907a10 */ /* 0x000fe20007f3e0ff */
[----:B------:R-:W4:Y:S03]  /*0cd0*/  LDG.E.128 R148, [R148.64] ;  /* 0x0000000494947981 */ /* 0x000f26000c1e1d00 */
[----:B------:R-:W-:Y:S01]  /*0ce0*/  IADD3.X R145, R4, c[0x0][0x18c], RZ, P1, !PT ;  /* 0x0000630004917a10 */ /* 0x000fe20000ffe4ff */
[----:B------:R-:W4:Y:S01]  /*0cf0*/  LDG.E.128 R164, [R164.64] ;  /* 0x00000004a4a47981 */ /* 0x000f22000c1e1d00 */
[----:B------:R-:W-:-:S03]  /*0d00*/  IMAD.WIDE.U32 R168, R186, R191, c[0x0][0x208] ;  /* 0x00008200baa87625 */ /* 0x000fc600078e00bf */
[----:B------:R-:W4:Y:S02]  /*0d10*/  LDG.E.128 R172, [R172.64] ;  /* 0x00000004acac7981 */ /* 0x000f24000c1e1d00 */
[C---:B------:R-:W-:Y:S02]  /*0d20*/  @P0 LEA R176, P1, R177.reuse, c[0x0][0x218], 0x4 ;  /* 0x00008600b1b00a11 */ /* 0x040fe400078220ff */
[----:B------:R-:W4:Y:S02]  /*0d30*/  LDG.E.128 R144, [R144.64] ;  /* 0x0000000490907981 */ /* 0x000f24000c1e1d00 */
[----:B------:R-:W-:Y:S02]  /*0d40*/  @P0 LEA.HI.X R177, R177, c[0x0][0x21c], RZ, 0x4, P1 ;  /* 0x00008700b1b10a11 */ /* 0x000fe400008f24ff */
[C---:B------:R-:W-:Y:S01]  /*0d50*/  @P0 LEA R180, P1, R181.reuse, c[0x0][0x218], 0x4 ;  /* 0x00008600b5b40a11 */ /* 0x040fe200078220ff */
[----:B------:R-:W4:Y:S03]  /*0d60*/  LDG.E.128 R168, [R168.64] ;  /* 0x00000004a8a87981 */ /* 0x000f26000c1e1d00 */
[----:B------:R-:W-:Y:S01]  /*0d70*/  @P0 LEA.HI.X R181, R181, c[0x0][0x21c], RZ, 0x4, P1 ;  /* 0x00008700b5b50a11 */ /* 0x000fe200008f24ff */
[----:B-----5:R0:W5:Y:S04]  /*0d80*/  @P0 LDG.E.128 R64, [R176.64] ;  /* 0x00000004b0400981 */ /* 0x020168000c1e1d00 */
        /* <DEDUP_REMOVED lines=10> */
[-C--:B------:R-:W-:Y:S02]  /*0e30*/  IMAD.WIDE.U32 R180, R211, R191.reuse, c[0x0][0x208] ;  /* 0x00008200d3b47625 */ /* 0x080fe400078e00bf */
[----:B------:R0:W5:Y:S01]  /*0e40*/  @P0 LDG.E.128 R80, [R184.64] ;  /* 0x00000004b8500981 */ /* 0x000162000c1e1d00 */
[----:B------:R-:W-:Y:S01]  /*0e50*/  @P0 LEA.HI.X R189, R189, c[0x0][0x21c], RZ, 0x4, P1 ;  /* 0x00008700bdbd0a11 */ /* 0x000fe200008f24ff */
[-C--:B------:R-:W-:Y:S02]  /*0e60*/  IMAD.WIDE.U32 R176, R190, R191.reuse, c[0x0][0x208] ;  /* 0x00008200beb07625 */ /* 0x080fe400078e00bf */
[----:B------:R-:W4:Y:S04]  /*0e70*/  LDG.E.128 R180, [R180.64] ;  /* 0x00000004b4b47981 */ /* 0x000f28000c1e1d00 */
[----:B------:R1:W5:Y:S01]  /*0e80*/  @P0 LDG.E.128 R84, [R188.64] ;  /* 0x00000004bc540981 */ /* 0x000362000c1e1d00 */
[----:B0-----:R-:W-:-:S03]  /*0e90*/  IMAD.WIDE.U32 R184, R216, R191, c[0x0][0x208] ;  /* 0x00008200d8b87625 */ /* 0x001fc600078e00bf */
[----:B------:R-:W4:Y:S04]  /*0ea0*/  LDG.E.128 R176, [R176.64] ;  /* 0x00000004b0b07981 */ /* 0x000f28000c1e1d00 */
[----:B------:R-:W4:Y:S01]  /*0eb0*/  LDG.E.128 R184, [R184.64] ;  /* 0x00000004b8b87981 */ /* 0x000f22000c1e1d00 */
[----:B-1----:R-:W-:-:S04]  /*0ec0*/  @P0 LEA R188, P1, R190, c[0x0][0x218], 0x4 ;  /* 0x00008600bebc0a11 */ /* 0x002fc800078220ff */
[----:B------:R-:W-:Y:S02]  /*0ed0*/  @P0 LEA.HI.X R189, R190, c[0x0][0x21c], RZ, 0x4, P1 ;  /* 0x00008700bebd0a11 */ /* 0x000fe400008f24ff */
[----:B------:R-:W-:-:S03]  /*0ee0*/  @P0 LEA R210, P1, R211, c[0x0][0x218], 0x4 ;  /* 0x00008600d3d20a11 */ /* 0x000fc600078220ff */
[----:B------:R0:W5:Y:S01]  /*0ef0*/  @P0 LDG.E.128 R88, [R188.64] ;  /* 0x00000004bc580981 */ /* 0x000162000c1e1d00 */
[----:B------:R-:W-:-:S05]  /*0f00*/  @P0 LEA.HI.X R211, R211, c[0x0][0x21c], RZ, 0x4, P1 ;  /* 0x00008700d3d30a11 */ /* 0x000fca00008f24ff */
[----:B------:R1:W5:Y:S02]  /*0f10*/  @P0 LDG.E.128 R92, [R210.64] ;  /* 0x00000004d25c0981 */ /* 0x000364000c1e1d00 */
[----:B-1----:R-:W-:-:S04]  /*0f20*/  @P0 LEA R210, P1, R216, c[0x0][0x218], 0x4 ;  /* 0x00008600d8d20a11 */ /* 0x002fc800078220ff */
[----:B------:R-:W-:-:S05]  /*0f30*/  @P0 LEA.HI.X R211, R216, c[0x0][0x21c], RZ, 0x4, P1 ;  /* 0x00008700d8d30a11 */ /* 0x000fca00008f24ff */
[----:B------:R1:W5:Y:S02]  /*0f40*/  @P0 LDG.E.128 R96, [R210.64] ;  /* 0x00000004d2600981 */ /* 0x000364000c1e1d00 */
[----:B-1----:R-:W-:-:S04]  /*0f50*/  @P0 LEA R210, P1, R215, c[0x0][0x218], 0x4 ;  /* 0x00008600d7d20a11 */ /* 0x002fc800078220ff */
[----:B------:R-:W-:-:S05]  /*0f60*/  @P0 LEA.HI.X R211, R215, c[0x0][0x21c], RZ, 0x4, P1 ;  /* 0x00008700d7d30a11 */ /* 0x000fca00008f24ff */
[----:B------:R1:W5:Y:S01]  /*0f70*/  @P0 LDG.E.128 R100, [R210.64] ;  /* 0x00000004d2640981 */ /* 0x000362000c1e1d00 */
[----:B------:R-:W-:Y:S01]  /*0f80*/  ISETP.NE.AND P0, PT, R217, RZ, PT ;  /* 0x000000ffd900720c */ /* 0x000fe20003f05270 */
[----:B0-----:R-:W-:-:S06]  /*0f90*/  IMAD.WIDE.U32 R188, R215, R191, c[0x0][0x208] ;  /* 0x00008200d7bc7625 */ /* 0x001fcc00078e00bf */
[----:B------:R-:W4:Y:S01]  /*0fa0*/  LDG.E.128 R188, [R188.64] ;  /* 0x00000004bcbc7981 */ /* 0x000f22000c1e1d00 */
[----:B--2---:R-:W-:-:S05]  /*0fb0*/  FSEL R231, R231, RZ, !P0 ;  /* 0x000000ffe7e77208 */ /* 0x004fca0004000000 */
[C---:B---3--:R-:W-:Y:S02]  /*0fc0*/  FADD.FTZ R228, -R231.reuse, R122 ;  /* 0x0000007ae7e47221 */ /* 0x048fe40000010100 */
[----:B------:R-:W2:Y:S01]  /*0fd0*/  LDL.LU R122, [R1+0x10] ;  /* 0x00001000017a7983 */ /* 0x000ea20000300800 */
[----:B------:R-:W-:-:S03]  /*0fe0*/  FADD.FTZ R227, -R231, R123 ;  /* 0x0000007be7e37221 */ /* 0x000fc60000010100 */
[----:B------:R-:W3:Y:S01]  /*0ff0*/  LDL.LU R123, [R1+0x14] ;  /* 0x00001400017b7983 */ /* 0x000ee20000300800 */
[----:B----4-:R-:W-:-:S03]  /*1000*/  FADD.FTZ R217, -R231, R134 ;  /* 0x00000086e7d97221 */ /* 0x010fc60000010100 */
[----:B------:R-:W4:Y:S01]  /*1010*/  LDL.LU R134, [R1+0x1c] ;  /* 0x00001c0001867983 */ /* 0x000f220000300800 */
[C---:B------:R-:W-:Y:S02]  /*1020*/  FADD.FTZ R216, -R231.reuse, R135 ;  /* 0x00000087e7d87221 */ /* 0x040fe40000010100 */
[C---:B------:R-:W-:Y:S01]  /*1030*/  FADD.FTZ R215, -R231.reuse, R136 ;  /* 0x00000088e7d77221 */ /* 0x040fe20000010100 */
[----:B------:R-:W2:Y:S01]  /*1040*/  LDL.LU R135, [R1+0x8] ;  /* 0x0000080001877983 */ /* 0x000ea20000300800 */
[C---:B------:R-:W-:Y:S02]  /*1050*/  FADD.FTZ R218, -R231.reuse, R133 ;  /* 0x00000085e7da7221 */ /* 0x040fe40000010100 */
[C---:B------:R-:W-:Y:S01]  /*1060*/  FADD.FTZ R133, -R231.reuse, R137 ;  /* 0x00000089e7857221 */ /* 0x040fe20000010100 */
[----:B------:R-:W2:Y:S01]  /*1070*/  LDL.LU R136, [R1+0x4] ;  /* 0x0000040001887983 */ /* 0x000ea20000300800 */
[C---:B------:R-:W-:Y:S02]  /*1080*/  FADD.FTZ R219, -R231.reuse, R132 ;  /* 0x00000084e7db7221 */ /* 0x040fe40000010100 */
[C---:B------:R-:W-:Y:S01]  /*1090*/  FADD.FTZ R132, -R231.reuse, R138 ;  /* 0x0000008ae7847221 */ /* 0x040fe20000010100 */
[----:B------:R-:W3:Y:S04]  /*10a0*/  LDL.LU R137, [R1] ;  /* 0x0000000001897983 */ /* 0x000ee80000300800 */
[----:B------:R-:W4:Y:S01]  /*10b0*/  LDL.LU R138, [R1+0xc] ;  /* 0x00000c00018a7983 */ /* 0x000f220000300800 */
[----:B------:R-:W-:-:S02]  /*10c0*/  FADD.FTZ R230, -R231, R120 ;  /* 0x00000078e7e67221 */ /* 0x000fc40000010100 */
[C---:B------:R-:W-:Y:S02]  /*10d0*/  FADD.FTZ R120, -R231.reuse, R141 ;  /* 0x0000008de7787221 */ /* 0x040fe40000010100 */
[----:B------:R-:W-:Y:S02]  /*10e0*/  FADD.FTZ R141, -R231, R143 ;  /* 0x0000008fe78d7221 */ /* 0x000fe40000010100 */
[----:B--2---:R-:W-:Y:S02]  /*10f0*/  FADD.FTZ R136, R154, R136 ;  /* 0x000000889a887221 */ /* 0x004fe40000010000 */
[----:B---3--:R-:W-:-:S03]  /*1100*/  FADD.FTZ R137, R155, R137 ;  /* 0x000000899b897221 */ /* 0x008fc60000010000 */
[----:B------:R0:W-:Y:S01]  /*1110*/  STL [R1+0x4], R136 ;  /* 0x0000048801007387 */ /* 0x0001e20000100800 */
[----:B----4-:R-:W-:-:S03]  /*1120*/  FADD.FTZ R138, R156, R138 ;  /* 0x0000008a9c8a7221 */ /* 0x010fc60000010000 */
[----:B0-----:R-:W2:Y:S04]  /*1130*/  LDL.LU R136, [R1+0x18] ;  /* 0x0000180001887983 */ /* 0x001ea80000300800 */
[----:B------:R0:W-:Y:S04]  /*1140*/  STL [R1], R137 ;  /* 0x0000008901007387 */ /* 0x0001e80000100800 */
[----:B0-----:R-:W3:Y:S04]  /*1150*/  LDL.LU R137, [R1+0x24] ;  /* 0x0000240001897983 */ /* 0x001ee80000300800 */
[----:B------:R0:W-:Y:S04]  /*1160*/  STL [R1+0xc], R138 ;  /* 0x00000c8a01007387 */ /* 0x0001e80000100800 */
[----:B0-----:R-:W4:Y:S04]  /*1170*/  LDL.LU R138, [R1+0x20] ;  /* 0x00002000018a7983 */ /* 0x001f280000300800 */
[----:B------:R-:W4:Y:S01]  /*1180*/  LDL.LU R143, [R1+0x2c] ;  /* 0x00002c00018f7983 */ /* 0x000f220000300800 */
[----:B------:R-:W-:-:S02]  /*1190*/  FADD.FTZ R135, R157, R135 ;  /* 0x000000879d877221 */ /* 0x000fc40000010000 */
[----:B------:R-:W-:Y:S02]  /*11a0*/  FADD.FTZ R123, R158, R123 ;  /* 0x0000007b9e7b7221 */ /* 0x000fe40000010000 */
[----:B------:R-:W-:Y:S01]  /*11b0*/  FADD.FTZ R223, -R231, R128 ;  /* 0x00000080e7df7221 */ /* 0x000fe20000010100 */
[----:B------:R-:W-:Y:S01]  /*11c0*/  STL [R1+0x8], R135 ;  /* 0x0000088701007387 */ /* 0x000fe20000100800 */
[----:B------:R-:W-:Y:S02]  /*11d0*/  FADD.FTZ R122, R159, R122 ;  /* 0x0000007a9f7a7221 */ /* 0x000fe40000010000 */
[C---:B------:R-:W-:Y:S02]  /*11e0*/  FADD.FTZ R229, -R231.reuse, R121 ;  /* 0x00000079e7e57221 */ /* 0x040fe40000010100 */
[C---:B------:R-:W-:Y:S02]  /*11f0*/  FADD.FTZ R128, -R231.reuse, R148 ;  /* 0x00000094e7807221 */ /* 0x040fe40000010100 */
[----:B------:R-:W-:Y:S01]  /*1200*/  FADD.FTZ R121, -R231, R140 ;  /* 0x0000008ce7797221 */ /* 0x000fe20000010100 */
[----:B------:R-:W4:Y:S01]  /*1210*/  LDL.LU R148, [R1+0x28] ;  /* 0x0000280001947983 */ /* 0x000f220000300800 */
[----:B------:R-:W-:-:S02]  /*1220*/  FADD.FTZ R134, R160, R134 ;  /* 0x00000086a0867221 */ /* 0x000fc40000010000 */
[C---:B------:R-:W-:Y:S01]  /*1230*/  FADD.FTZ R140, -R231.reuse, R142 ;  /* 0x0000008ee78c7221 */ /* 0x040fe20000010100 */
[----:B------:R-:W-:Y:S01]  /*1240*/  STL [R1+0x14], R123 ;  /* 0x0000147b01007387 */ /* 0x000fe20000100800 */
[C---:B------:R-:W-:Y:S02]  /*1250*/  FADD.FTZ R224, -R231.reuse, R127 ;  /* 0x0000007fe7e07221 */ /* 0x040fe40000010100 */
[C---:B------:R-:W-:Y:S01]  /*1260*/  FADD.FTZ R127, -R231.reuse, R147 ;  /* 0x00000093e77f7221 */ /* 0x040fe20000010100 */
[----:B------:R-:W4:Y:S01]  /*1270*/  LDL.LU R142, [R1+0x34] ;  /* 0x00003400018e7983 */ /* 0x000f220000300800 */
[----:B-1----:R-:W-:-:S03]  /*1280*/  FADD.FTZ R211, -R231, R139 ;  /* 0x0000008be7d37221 */ /* 0x002fc60000010100 */
[----:B------:R-:W-:Y:S01]  /*1290*/  STL [R1+0x10], R122 ;  /* 0x0000107a01007387 */ /* 0x000fe20000100800 */
[----:B------:R-:W-:-:S03]  /*12a0*/  FADD.FTZ R225, -R231, R126 ;  /* 0x0000007ee7e17221 */ /* 0x000fc60000010100 */
[----:B------:R-:W4:Y:S01]  /*12b0*/  LDL.LU R147, [R1+0x30] ;  /* 0x0000300001937983 */ /* 0x000f220000300800 */
[----:B------:R-:W-:-:S03]  /*12c0*/  FADD.FTZ R126, -R231, R146 ;  /* 0x00000092e77e7221 */ /* 0x000fc60000010100 */
[----:B------:R-:W-:Y:S04]  /*12d0*/  STL [R1+0x1c], R134 ;  /* 0x00001c8601007387 */ /* 0x000fe80000100800 */
[----:B------:R-:W4:Y:S01]  /*12e0*/  LDL.LU R139, [R1+0x3c] ;  /* 0x00003c00018b7983 */ /* 0x000f220000300800 */
[C---:B------:R-:W-:Y:S02]  /*12f0*/  FADD.FTZ R210, -R231.reuse, R125 ;  /* 0x0000007de7d27221 */ /* 0x040fe40000010100 */
[C---:B------:R-:W-:Y:S02]  /*1300*/  FADD.FTZ R125, -R231.reuse, R145 ;  /* 0x00000091e77d7221 */ /* 0x040fe40000010100 */
[C---:B------:R-:W-:Y:S02]  /*1310*/  FADD.FTZ R222, -R231.reuse, R129 ;  /* 0x00000081e7de7221 */ /* 0x040fe40000010100 */
[----:B------:R-:W-:-:S02]  /*1320*/  FADD.FTZ R129, -R231, R149 ;  /* 0x00000095e7817221 */ /* 0x000fc40000010100 */
[----:B--2---:R-:W-:-:S05]  /*1330*/  FADD.FTZ R136, R161, R136 ;  /* 0x00000088a1887221 */ /* 0x004fca0000010000 */
[----:B------:R-:W-:Y:S04]  /*1340*/  STL [R1+0x18], R136 ;  /* 0x0000188801007387 */ /* 0x000fe80000100800 */
[----:B------:R-:W2:Y:S01]  /*1350*/  LDL.LU R146, [R1+0x38] ;  /* 0x0000380001927983 */ /* 0x000ea20000300800 */
[----:B---3--:R-:W-:-:S05]  /*1360*/  FADD.FTZ R137, R162, R137 ;  /* 0x00000089a2897221 */ /* 0x008fca0000010000 */
[----:B------:R-:W-:Y:S01]  /*1370*/  STL [R1+0x24], R137 ;  /* 0x0000248901007387 */ /* 0x000fe20000100800 */
[----:B----4-:R-:W-:Y:S02]  /*1380*/  FADD.FTZ R138, R163, R138 ;  /* 0x0000008aa38a7221 */ /* 0x010fe40000010000 */
[----:B------:R-:W-:-:S03]  /*1390*/  FADD.FTZ R143, R164, R143 ;  /* 0x0000008fa48f7221 */ /* 0x000fc60000010000 */
[----:B------:R0:W-:Y:S04]  /*13a0*/  STL [R1+0x20], R138 ;  /* 0x0000208a01007387 */ /* 0x0001e80000100800 */
[----:B0-----:R-:W3:Y:S04]  /*13b0*/  LDL.LU R138, [R1+0x44] ;  /* 0x00004400018a7983 */ /* 0x001ee80000300800 */
[----:B------:R-:W4:Y:S04]  /*13c0*/  LDL.LU R145, [R1+0x40] ;  /* 0x0000400001917983 */ /* 0x000f280000300800 */
[----:B------:R-:W-:Y:S04]  /*13d0*/  STL [R1+0x2c], R143 ;  /* 0x00002c8f01007387 */ /* 0x000fe80000100800 */
[----:B------:R-:W4:Y:S01]  /*13e0*/  LDL.LU R149, [R1+0x4c] ;  /* 0x00004c0001957983 */ /* 0x000f220000300800 */
[----:B------:R-:W-:-:S02]  /*13f0*/  FADD.FTZ R148, R165, R148 ;  /* 0x00000094a5947221 */ /* 0x000fc40000010000 */
[----:B------:R-:W-:Y:S02]  /*1400*/  FADD.FTZ R142, R166, R142 ;  /* 0x0000008ea68e7221 */ /* 0x000fe40000010000 */
[----:B------:R-:W-:Y:S02]  /*1410*/  FADD.FTZ R119, -R231, R119 ;  /* 0x00000077e7777221 */ /* 0x000fe40000010100 */
[----:B------:R-:W-:Y:S01]  /*1420*/  FADD.FTZ R147, R167, R147 ;  /* 0x00000093a7937221 */ /* 0x000fe20000010000 */
[----:B------:R-:W-:Y:S01]  /*1430*/  STL [R1+0x28], R148 ;  /* 0x0000289401007387 */ /* 0x000fe20000100800 */
[C---:B------:R-:W-:Y:S02]  /*1440*/  FADD.FTZ R220, -R231.reuse, R131 ;  /* 0x00000083e7dc7221 */ /* 0x040fe40000010100 */
[----:B------:R-:W-:Y:S02]  /*1450*/  FADD.FTZ R131, -R231, R151 ;  /* 0x00000097e7837221 */ /* 0x000fe40000010100 */
[----:B------:R-:W4:Y:S01]  /*1460*/  LDL.LU R151, [R1+0x48] ;  /* 0x0000480001977983 */ /* 0x000f220000300800 */
[----:B------:R-:W-:-:S03]  /*1470*/  FADD.FTZ R139, R168, R139 ;  /* 0x0000008ba88b7221 */ /* 0x000fc60000010000 */
[----:B------:R-:W-:Y:S01]  /*1480*/  STL [R1+0x34], R142 ;  /* 0x0000348e01007387 */ /* 0x000fe20000100800 */
[----:B------:R-:W-:-:S03]  /*1490*/  FMUL.FTZ R119, R0, R119 ;  /* 0x0000007700777220 */ /* 0x000fc60000410000 */
[----:B------:R0:W-:Y:S01]  /*14a0*/  STL [R1+0x30], R147 ;  /* 0x0000309301007387 */ /* 0x0001e20000100800 */
[----:B------:R-:W-:Y:S02]  /*14b0*/  FFMA.FTZ R22, R159, R119, R22 ;  /* 0x000000779f167223 */ /* 0x000fe40000010016 */
[----:B------:R-:W-:Y:S02]  /*14c0*/  FMUL.FTZ R135, R59, R159 ;  /* 0x0000009f3b877220 */ /* 0x000fe40000410000 */
[C---:B------:R-:W-:Y:S02]  /*14d0*/  FADD.FTZ R221, -R231.reuse, R130 ;  /* 0x00000082e7dd7221 */ /* 0x040fe40000010100 */
[----:B0-----:R-:W-:Y:S02]  /*14e0*/  FMUL.FTZ R147, R0, R223 ;  /* 0x000000df00937220 */ /* 0x001fe40000410000 */
[----:B------:R-:W4:Y:S04]  /*14f0*/  LDL.LU R223, [R1+0x54] ;  /* 0x0000540001df7983 */ /* 0x000f280000300800 */
[----:B------:R-:W-:Y:S01]  /*1500*/  STL [R1+0x3c], R139 ;  /* 0x00003c8b01007387 */ /* 0x000fe20000100800 */
[----:B------:R-:W-:-:S02]  /*1510*/  FADD.FTZ R130, -R231, R150 ;  /* 0x00000096e7827221 */ /* 0x000fc40000010100 */
[----:B--2---:R-:W-:-:S05]  /*1520*/  FADD.FTZ R146, R169, R146 ;  /* 0x00000092a9927221 */ /* 0x004fca0000010000 */
[----:B------:R-:W-:Y:S04]  /*1530*/  STL [R1+0x38], R146 ;  /* 0x0000389201007387 */ /* 0x000fe80000100800 */
[----:B------:R-:W2:Y:S01]  /*1540*/  LDL.LU R159, [R1+0x50] ;  /* 0x00005000019f7983 */ /* 0x000ea20000300800 */
[----:B---3--:R-:W-:Y:S02]  /*1550*/  FADD.FTZ R138, R170, R138 ;  /* 0x0000008aaa8a7221 */ /* 0x008fe40000010000 */
[----:B----4-:R-:W-:-:S03]  /*1560*/  FADD.FTZ R145, R171, R145 ;  /* 0x00000091ab917221 */ /* 0x010fc60000010000 */
[----:B------:R0:W-:Y:S04]  /*1570*/  STL [R1+0x44], R138 ;  /* 0x0000448a01007387 */ /* 0x0001e80000100800 */
[----:B------:R1:W-:Y:S01]  /*1580*/  STL [R1+0x40], R145 ;  /* 0x0000409101007387 */ /* 0x0003e20000100800 */
[----:B------:R-:W-:-:S03]  /*1590*/  FADD.FTZ R149, R172, R149 ;  /* 0x00000095ac957221 */ /* 0x000fc60000010000 */
[----:B------:R-:W3:Y:S01]  /*15a0*/  LDL.LU R150, [R1+0x5c] ;  /* 0x00005c0001967983 */ /* 0x000ee20000300800 */
[----:B0-----:R-:W-:-:S03]  /*15b0*/  FMUL.FTZ R138, R0, R220 ;  /* 0x000000dc008a7220 */ /* 0x001fc60000410000 */
[----:B------:R-:W-:Y:S04]  /*15c0*/  STL [R1+0x4c], R149 ;  /* 0x00004c9501007387 */ /* 0x000fe80000100800 */
[----:B------:R-:W4:Y:S01]  /*15d0*/  LDL.LU R220, [R1+0x58] ;  /* 0x0000580001dc7983 */ /* 0x000f220000300800 */
[C---:B------:R-:W-:Y:S02]  /*15e0*/  FADD.FTZ R226, -R231.reuse, R124 ;  /* 0x0000007ce7e27221 */ /* 0x040fe40000010100 */
[----:B------:R-:W-:Y:S02]  /*15f0*/  FADD.FTZ R124, -R231, R144 ;  /* 0x00000090e77c7221 */ /* 0x000fe40000010100 */
[----:B------:R-:W-:Y:S02]  /*1600*/  FADD.FTZ R151, R173, R151 ;  /* 0x00000097ad977221 */ /* 0x000fe40000010000 */
[----:B------:R-:W-:-:S02]  /*1610*/  FMUL.FTZ R144, R0, R226 ;  /* 0x000000e200907220 */ /* 0x000fc40000410000 */
[C---:B------:R-:W-:Y:S01]  /*1620*/  FMUL.FTZ R143, R0.reuse, R210 ;  /* 0x000000d2008f7220 */ /* 0x040fe20000410000 */
[----:B------:R0:W-:Y:S01]  /*1630*/  STL [R1+0x48], R151 ;  /* 0x0000489701007387 */ /* 0x0001e20000100800 */
[----:B-1----:R-:W-:Y:S02]  /*1640*/  FMUL.FTZ R145, R0, R219 ;  /* 0x000000db00917220 */ /* 0x002fe40000410000 */
[----:B------:R-:W-:Y:S01]  /*1650*/  FFMA.FTZ R197, R164, R144, R197 ;  /* 0x00000090a4c57223 */ /* 0x000fe200000100c5 */
[----:B------:R-:W4:Y:S01]  /*1660*/  LDL.LU R219, [R1+0x64] ;  /* 0x0000640001db7983 */ /* 0x000f220000300800 */
[----:B------:R-:W-:Y:S02]  /*1670*/  FMUL.FTZ R210, R48, R164 ;  /* 0x000000a430d27220 */ /* 0x000fe40000410000 */
[----:B------:R-:W-:Y:S02]  /*1680*/  FMUL.FTZ R164, R0, R218 ;  /* 0x000000da00a47220 */ /* 0x000fe40000410000 */
[----:B------:R-:W-:-:S05]  /*1690*/  FADD.FTZ R223, R174, R223 ;  /* 0x000000dfaedf7221 */ /* 0x000fca0000010000 */
[----:B------:R-:W-:Y:S01]  /*16a0*/  STL [R1+0x54], R223 ;  /* 0x000054df01007387 */ /* 0x000fe20000100800 */
[----:B0-----:R-:W-:-:S03]  /*16b0*/  FMUL.FTZ R151, R0, R217 ;  /* 0x000000d900977220 */ /* 0x001fc60000410000 */
[----:B------:R-:W4:Y:S01]  /*16c0*/  LDL.LU R218, [R1+0x60] ;  /* 0x0000600001da7983 */ /* 0x000f220000300800 */
[----:B--2---:R-:W-:-:S05]  /*16d0*/  FADD.FTZ R159, R175, R159 ;  /* 0x0000009faf9f7221 */ /* 0x004fca0000010000 */
[----:B------:R0:W-:Y:S04]  /*16e0*/  STL [R1+0x50], R159 ;  /* 0x0000509f01007387 */ /* 0x0001e80000100800 */
[----:B0-----:R-:W2:Y:S01]  /*16f0*/  LDL.LU R159, [R1+0x6c] ;  /* 0x00006c00019f7983 */ /* 0x001ea20000300800 */
[----:B---3--:R-:W-:-:S05]  /*1700*/  FADD.FTZ R150, R176, R150 ;  /* 0x00000096b0967221 */ /* 0x008fca0000010000 */
[----:B------:R-:W-:Y:S01]  /*1710*/  STL [R1+0x5c], R150 ;  /* 0x00005c9601007387 */ /* 0x000fe20000100800 */
[----:B----4-:R-:W-:-:S03]  /*1720*/  FADD.FTZ R220, R177, R220 ;  /* 0x000000dcb1dc7221 */ /* 0x010fc60000010000 */
[----:B------:R-:W3:Y:S04]  /*1730*/  LDL.LU R217, [R1+0x68] ;  /* 0x0000680001d97983 */ /* 0x000ee80000300800 */
[----:B------:R0:W-:Y:S04]  /*1740*/  STL [R1+0x58], R220 ;  /* 0x000058dc01007387 */ /* 0x0001e80000100800 */
[----:B0-----:R-:W3:Y:S01]  /*1750*/  LDL.LU R220, [R1+0x74] ;  /* 0x0000740001dc7983 */ /* 0x001ee20000300800 */
[C---:B------:R-:W-:Y:S02]  /*1760*/  FADD.FTZ R112, -R231.reuse, R112 ;  /* 0x00000070e7707221 */ /* 0x040fe40000010100 */
[----:B------:R-:W-:-:S02]  /*1770*/  FADD.FTZ R232, -R231, R113 ;  /* 0x00000071e7e87221 */ /* 0x000fc40000010100 */
[C---:B------:R-:W-:Y:S02]  /*1780*/  FADD.FTZ R118, -R231.reuse, R118 ;  /* 0x00000076e7767221 */ /* 0x040fe40000010100 */
[----:B------:R-:W-:Y:S02]  /*1790*/  FMUL.FTZ R113, R0, R112 ;  /* 0x0000007000717220 */ /* 0x000fe40000410000 */
[----:B------:R-:W-:Y:S02]  /*17a0*/  FADD.FTZ R114, -R231, R114 ;  /* 0x00000072e7727221 */ /* 0x000fe40000010100 */
[----:B------:R-:W-:Y:S02]  /*17b0*/  FADD.FTZ R252, R152, R252 ;  /* 0x000000fc98fc7221 */ /* 0x000fe40000010000 */
[----:B------:R-:W-:Y:S02]  /*17c0*/  FMUL.FTZ R112, R0, R232 ;  /* 0x000000e800707220 */ /* 0x000fe40000410000 */
[----:B------:R-:W-:-:S02]  /*17d0*/  FFMA.FTZ R17, R152, R113, R17 ;  /* 0x0000007198117223 */ /* 0x000fc40000010011 */
[----:B------:R-:W-:Y:S02]  /*17e0*/  FMUL.FTZ R118, R0, R118 ;  /* 0x0000007600767220 */ /* 0x000fe40000410000 */
[----:B------:R-:W-:Y:S02]  /*17f0*/  FMUL.FTZ R152, R60, R152 ;  /* 0x000000983c987220 */ /* 0x000fe40000410000 */
[----:B------:R-:W-:Y:S02]  /*1800*/  FADD.FTZ R115, -R231, R115 ;  /* 0x00000073e7737221 */ /* 0x000fe40000010100 */
[C---:B------:R-:W-:Y:S02]  /*1810*/  FADD.FTZ R251, R153.reuse, R251 ;  /* 0x000000fb99fb7221 */ /* 0x040fe40000010000 */
[----:B------:R-:W-:Y:S02]  /*1820*/  FMUL.FTZ R114, R0, R114 ;  /* 0x0000007200727220 */ /* 0x000fe40000410000 */
[----:B------:R-:W-:-:S02]  /*1830*/  FFMA.FTZ R16, R153, R112, R16 ;  /* 0x0000007099107223 */ /* 0x000fc40000010010 */
[----:B------:R-:W-:Y:S02]  /*1840*/  FFMA.FTZ R23, R158, R118, R23 ;  /* 0x000000769e177223 */ /* 0x000fe40000010017 */
[----:B------:R-:W-:Y:S02]  /*1850*/  FMUL.FTZ R123, R58, R158 ;  /* 0x0000009e3a7b7220 */ /* 0x000fe40000410000 */
[----:B------:R-:W-:Y:S02]  /*1860*/  FMUL.FTZ R153, R61, R153 ;  /* 0x000000993d997220 */ /* 0x000fe40000410000 */
[----:B------:R-:W-:Y:S02]  /*1870*/  FFMA.FTZ R158, R113, R152, RZ ;  /* 0x00000098719e7223 */ /* 0x000fe400000100ff */
[----:B------:R-:W-:Y:S02]  /*1880*/  FADD.FTZ R116, -R231, R116 ;  /* 0x00000074e7747221 */ /* 0x000fe40000010100 */
[----:B------:R-:W-:-:S02]  /*1890*/  FMUL.FTZ R115, R0, R115 ;  /* 0x0000007300737220 */ /* 0x000fc40000410000 */
[----:B------:R-:W-:Y:S02]  /*18a0*/  FFMA.FTZ R19, R154, R114, R19 ;  /* 0x000000729a137223 */ /* 0x000fe40000010013 */
[----:B------:R-:W-:Y:S02]  /*18b0*/  FMUL.FTZ R154, R62, R154 ;  /* 0x0000009a3e9a7220 */ /* 0x000fe40000410000 */
[----:B------:R-:W-:Y:S02]  /*18c0*/  FFMA.FTZ R158, R112, R153, R158 ;  /* 0x00000099709e7223 */ /* 0x000fe4000001009e */
[----:B------:R-:W-:Y:S02]  /*18d0*/  FADD.FTZ R149, RZ, R152 ;  /* 0x00000098ff957221 */ /* 0x000fe40000010000 */
[----:B------:R-:W-:Y:S02]  /*18e0*/  FADD.FTZ R117, -R231, R117 ;  /* 0x00000075e7757221 */ /* 0x000fe40000010100 */
[----:B------:R-:W-:-:S02]  /*18f0*/  FFMA.FTZ R18, R155, R115, R18 ;  /* 0x000000739b127223 */ /* 0x000fc40000010012 */
[----:B------:R-:W-:Y:S02]  /*1900*/  FMUL.FTZ R116, R0, R116 ;  /* 0x0000007400747220 */ /* 0x000fe40000410000 */
[----:B------:R-:W-:Y:S02]  /*1910*/  FMUL.FTZ R155, R63, R155 ;  /* 0x0000009b3f9b7220 */ /* 0x000fe40000410000 */
[----:B------:R-:W-:Y:S02]  /*1920*/  FFMA.FTZ R158, R114, R154, R158 ;  /* 0x0000009a729e7223 */ /* 0x000fe4000001009e */
[----:B------:R-:W-:Y:S02]  /*1930*/  FADD.FTZ R149, R149, R153 ;  /* 0x0000009995957221 */ /* 0x000fe40000010000 */
[----:B------:R-:W-:Y:S02]  /*1940*/  FMUL.FTZ R117, R0, R117 ;  /* 0x0000007500757220 */ /* 0x000fe40000410000 */
[----:B------:R-:W-:-:S02]  /*1950*/  FFMA.FTZ R21, R156, R116, R21 ;  /* 0x000000749c157223 */ /* 0x000fc40000010015 */
[----:B------:R-:W-:Y:S02]  /*1960*/  FMUL.FTZ R156, R56, R156 ;  /* 0x0000009c389c7220 */ /* 0x000fe40000410000 */
[----:B------:R-:W-:Y:S02]  /*1970*/  FFMA.FTZ R158, R115, R155, R158 ;  /* 0x0000009b739e7223 */ /* 0x000fe4000001009e */
[----:B------:R-:W-:Y:S02]  /*1980*/  FADD.FTZ R149, R149, R154 ;  /* 0x0000009a95957221 */ /* 0x000fe40000010000 */
[----:B------:R-:W-:Y:S02]  /*1990*/  FFMA.FTZ R20, R157, R117, R20 ;  /* 0x000000759d147223 */ /* 0x000fe40000010014 */
[----:B------:R-:W-:Y:S02]  /*19a0*/  FMUL.FTZ R157, R57, R157 ;  /* 0x0000009d399d7220 */ /* 0x000fe40000410000 */
[----:B------:R-:W-:-:S02]  /*19b0*/  FFMA.FTZ R158, R116, R156, R158 ;  /* 0x0000009c749e7223 */ /* 0x000fc4000001009e */
[----:B------:R-:W-:Y:S02]  /*19c0*/  FADD.FTZ R149, R149, R155 ;  /* 0x0000009b95957221 */ /* 0x000fe40000010000 */
[----:B------:R-:W-:Y:S02]  /*19d0*/  FFMA.FTZ R158, R117, R157, R158 ;  /* 0x0000009d759e7223 */ /* 0x000fe4000001009e */
[----:B------:R-:W-:Y:S02]  /*19e0*/  FADD.FTZ R149, R149, R156 ;  /* 0x0000009c95957221 */ /* 0x000fe40000010000 */
[----:B------:R-:W-:Y:S02]  /*19f0*/  FMUL.FTZ R122, R0, R230 ;  /* 0x000000e6007a7220 */ /* 0x000fe40000410000 */
[----:B------:R-:W-:Y:S02]  /*1a00*/  FFMA.FTZ R158, R118, R123, R158 ;  /* 0x0000007b769e7223 */ /* 0x000fe4000001009e */
[----:B------:R-:W-:-:S02]  /*1a10*/  FADD.FTZ R149, R149, R157 ;  /* 0x0000009d95957221 */ /* 0x000fc40000010000 */
[----:B------:R-:W-:Y:S02]  /*1a20*/  FMUL.FTZ R134, R0, R229 ;  /* 0x000000e500867220 */ /* 0x000fe40000410000 */
[----:B------:R-:W-:Y:S02]  /*1a30*/  FFMA.FTZ R193, R160, R122, R193 ;  /* 0x0000007aa0c17223 */ /* 0x000fe400000100c1 */
[----:B------:R-:W-:Y:S02]  /*1a40*/  FMUL.FTZ R160, R52, R160 ;  /* 0x000000a034a07220 */ /* 0x000fe40000410000 */
[----:B------:R-:W-:Y:S02]  /*1a50*/  FFMA.FTZ R158, R119, R135, R158 ;  /* 0x00000087779e7223 */ /* 0x000fe4000001009e */
[----:B------:R-:W-:Y:S02]  /*1a60*/  FADD.FTZ R149, R149, R123 ;  /* 0x0000007b95957221 */ /* 0x000fe40000010000 */
[----:B------:R-:W-:-:S02]  /*1a70*/  FMUL.FTZ R136, R0, R228 ;  /* 0x000000e400887220 */ /* 0x000fc40000410000 */
[----:B------:R-:W-:Y:S02]  /*1a80*/  FFMA.FTZ R192, R161, R134, R192 ;  /* 0x00000086a1c07223 */ /* 0x000fe400000100c0 */
        /* <DEDUP_REMOVED lines=11> */
[C---:B------:R-:W-:Y:S02]  /*1b40*/  FMUL.FTZ R150, R0.reuse, R133 ;  /* 0x0000008500967220 */ /* 0x040fe40000410000 */
[----:B------:R-:W-:Y:S02]  /*1b50*/  FADD.FTZ R133, R149, R161 ;  /* 0x000000a195857221 */ /* 0x000fe40000010000 */
[C---:B------:R-:W-:Y:S02]  /*1b60*/  FMUL.FTZ R149, R0.reuse, R132 ;  /* 0x0000008400957220 */ /* 0x040fe40000410000 */
        /* <DEDUP_REMOVED lines=13> */
[----:B------:R-:W-:Y:S02]  /*1c40*/  FADD.FTZ R219, R178, R219 ;  /* 0x000000dbb2db7221 */ /* 0x000fe40000010000 */
[----:B------:R-:W-:-:S02]  /*1c50*/  FMUL.FTZ R167, R51, R167 ;  /* 0x000000a733a77220 */ /* 0x000fc40000410000 */
[----:B------:R-:W-:Y:S02]  /*1c60*/  FFMA.FTZ R132, R148, R166, R132 ;  /* 0x000000a694847223 */ /* 0x000fe40000010084 */
[----:B------:R-:W-:Y:S02]  /*1c70*/  FADD.FTZ R218, R179, R218 ;  /* 0x000000dab3da7221 */ /* 0x000fe40000010000 */
[----:B------:R-:W-:Y:S01]  /*1c80*/  FADD.FTZ R133, R133, R165 ;  /* 0x000000a585857221 */ /* 0x000fe20000010000 */
[----:B------:R0:W-:Y:S01]  /*1c90*/  STL [R1+0x64], R219 ;  /* 0x000064db01007387 */ /* 0x0001e20000100800 */
[----:B------:R-:W-:Y:S02]  /*1ca0*/  FFMA.FTZ R201, R168, R147, R201 ;  /* 0x00000093a8c97223 */ /* 0x000fe400000100c9 */
[----:B------:R-:W-:Y:S02]  /*1cb0*/  FMUL.FTZ R139, R0, R222 ;  /* 0x000000de008b7220 */ /* 0x000fe40000410000 */
[----:B------:R-:W-:-:S02]  /*1cc0*/  FMUL.FTZ R168, R44, R168 ;  /* 0x000000a82ca87220 */ /* 0x000fc40000410000 */
[----:B------:R-:W-:Y:S02]  /*1cd0*/  FFMA.FTZ R132, R142, R167, R132 ;  /* 0x000000a78e847223 */ /* 0x000fe40000010084 */
[----:B------:R-:W-:Y:S01]  /*1ce0*/  FADD.FTZ R133, R133, R166 ;  /* 0x000000a685857221 */ /* 0x000fe20000010000 */
[----:B0-----:R-:W4:Y:S01]  /*1cf0*/  LDL.LU R219, [R1+0x70] ;  /* 0x0000700001db7983 */ /* 0x001f220000300800 */
[----:B------:R-:W-:-:S03]  /*1d00*/  FFMA.FTZ R200, R169, R139, R200 ;  /* 0x0000008ba9c87223 */ /* 0x000fc600000100c8 */
[----:B------:R0:W-:Y:S01]  /*1d10*/  STL [R1+0x60], R218 ;  /* 0x000060da01007387 */ /* 0x0001e20000100800 */
[----:B------:R-:W-:Y:S02]  /*1d20*/  FFMA.FTZ R132, R147, R168, R132 ;  /* 0x000000a893847223 */ /* 0x000fe40000010084 */
[----:B------:R-:W-:Y:S02]  /*1d30*/  FMUL.FTZ R169, R45, R169 ;  /* 0x000000a92da97220 */ /* 0x000fe40000410000 */
[----:B------:R-:W-:Y:S01]  /*1d40*/  FMUL.FTZ R158, R0, R121 ;  /* 0x00000079009e7220 */ /* 0x000fe20000410000 */
[----:B0-----:R-:W4:Y:S01]  /*1d50*/  LDL.LU R218, [R1+0x7c] ;  /* 0x00007c0001da7983 */ /* 0x001f220000300800 */
[----:B------:R-:W-:Y:S02]  /*1d60*/  FADD.FTZ R121, R133, R167 ;  /* 0x000000a785797221 */ /* 0x000fe40000010000 */
[----:B--2---:R-:W-:-:S05]  /*1d70*/  FADD.FTZ R159, R180, R159 ;  /* 0x0000009fb49f7221 */ /* 0x004fca0000010000 */
[----:B------:R0:W-:Y:S02]  /*1d80*/  STL [R1+0x6c], R159 ;  /* 0x00006c9f01007387 */ /* 0x0001e40000100800 */
[----:B0-----:R-:W-:Y:S02]  /*1d90*/  FMUL.FTZ R159, R0, R120 ;  /* 0x00000078009f7220 */ /* 0x001fe40000410000 */
[----:B------:R-:W-:Y:S02]  /*1da0*/  FFMA.FTZ R120, R139, R169, R132 ;  /* 0x000000a98b787223 */ /* 0x000fe40000010084 */
[----:B---3--:R-:W-:-:S05]  /*1db0*/  FADD.FTZ R217, R181, R217 ;  /* 0x000000d9b5d97221 */ /* 0x008fca0000010000 */
[----:B------:R0:W-:Y:S01]  /*1dc0*/  STL [R1+0x68], R217 ;  /* 0x000068d901007387 */ /* 0x0001e20000100800 */
[----:B------:R-:W-:-:S03]  /*1dd0*/  FADD.FTZ R220, R182, R220 ;  /* 0x000000dcb6dc7221 */ /* 0x000fc60000010000 */
[----:B0-----:R-:W2:Y:S04]  /*1de0*/  LDL.LU R217, [R1+0x78] ;  /* 0x0000780001d97983 */ /* 0x001ea80000300800 */
[----:B------:R-:W3:Y:S04]  /*1df0*/  LDL.LU R133, [R1+0x84] ;  /* 0x0000840001857983 */ /* 0x000ee80000300800 */
[----:B------:R-:W-:Y:S04]  /*1e00*/  STL [R1+0x74], R220 ;  /* 0x000074dc01007387 */ /* 0x000fe80000100800 */
[----:B------:R-:W3:Y:S01]  /*1e10*/  LDL.LU R132, [R1+0x80] ;  /* 0x0000800001847983 */ /* 0x000ee20000300800 */
[----:B----4-:R-:W-:-:S05]  /*1e20*/  FADD.FTZ R219, R183, R219 ;  /* 0x000000dbb7db7221 */ /* 0x010fca0000010000 */
[----:B------:R-:W-:Y:S01]  /*1e30*/  STL [R1+0x70], R219 ;  /* 0x000070db01007387 */ /* 0x000fe20000100800 */
[----:B------:R-:W-:-:S05]  /*1e40*/  FADD.FTZ R218, R184, R218 ;  /* 0x000000dab8da7221 */ /* 0x000fca0000010000 */
[----:B------:R0:W-:Y:S04]  /*1e50*/  STL [R1+0x7c], R218 ;  /* 0x00007cda01007387 */ /* 0x0001e80000100800 */
[----:B0-----:R-:W4:Y:S01]  /*1e60*/  LDL.LU R218, [R1+0x8c] ;  /* 0x00008c0001da7983 */ /* 0x001f220000300800 */
[----:B--2---:R-:W-:Y:S02]  /*1e70*/  FADD.FTZ R217, R185, R217 ;  /* 0x000000d9b9d97221 */ /* 0x004fe40000010000 */
[----:B---3--:R-:W-:-:S03]  /*1e80*/  FADD.FTZ R133, R186, R133 ;  /* 0x00000085ba857221 */ /* 0x008fc60000010000 */
[----:B------:R0:W-:Y:S01]  /*1e90*/  STL [R1+0x78], R217 ;  /* 0x000078d901007387 */ /* 0x0001e20000100800 */
[----:B------:R-:W-:-:S03]  /*1ea0*/  FADD.FTZ R132, R187, R132 ;  /* 0x00000084bb847221 */ /* 0x000fc60000010000 */
[----:B0-----:R-:W2:Y:S04]  /*1eb0*/  LDL.LU R217, [R1+0x88] ;  /* 0x0000880001d97983 */ /* 0x001ea80000300800 */
[----:B------:R0:W-:Y:S04]  /*1ec0*/  STL [R1+0x84], R133 ;  /* 0x0000848501007387 */ /* 0x0001e80000100800 */
[----:B0-----:R-:W3:Y:S04]  /*1ed0*/  LDL.LU R133, [R1+0x94] ;  /* 0x0000940001857983 */ /* 0x001ee80000300800 */
[----:B------:R0:W-:Y:S04]  /*1ee0*/  STL [R1+0x80], R132 ;  /* 0x0000808401007387 */ /* 0x0001e80000100800 */
[----:B0-----:R-:W3:Y:S01]  /*1ef0*/  LDL.LU R132, [R1+0x90] ;  /* 0x0000900001847983 */ /* 0x001ee20000300800 */
[----:B------:R-:W-:-:S02]  /*1f00*/  FMUL.FTZ R146, R0, R221 ;  /* 0x000000dd00927220 */ /* 0x000fc40000410000 */
[----:B------:R-:W-:Y:S02]  /*1f10*/  FADD.FTZ R121, R121, R168 ;  /* 0x000000a879797221 */ /* 0x000fe40000010000 */
[----:B------:R-:W-:Y:S02]  /*1f20*/  FFMA.FTZ R203, R170, R146, R203 ;  /* 0x00000092aacb7223 */ /* 0x000fe400000100cb */
[----:B------:R-:W-:Y:S02]  /*1f30*/  FMUL.FTZ R170, R46, R170 ;  /* 0x000000aa2eaa7220 */ /* 0x000fe40000410000 */
[----:B------:R-:W-:Y:S02]  /*1f40*/  FADD.FTZ R121, R121, R169 ;  /* 0x000000a979797221 */ /* 0x000fe40000010000 */
[----:B------:R-:W-:Y:S02]  /*1f50*/  FFMA.FTZ R202, R171, R138, R202 ;  /* 0x0000008aabca7223 */ /* 0x000fe400000100ca */
[----:B------:R-:W-:-:S02]  /*1f60*/  FMUL.FTZ R171, R47, R171 ;  /* 0x000000ab2fab7220 */ /* 0x000fc40000410000 */
[----:B------:R-:W-:Y:S02]  /*1f70*/  FADD.FTZ R121, R121, R170 ;  /* 0x000000aa79797221 */ /* 0x000fe40000010000 */
[----:B------:R-:W-:Y:S02]  /*1f80*/  FFMA.FTZ R120, R146, R170, R120 ;  /* 0x000000aa92787223 */ /* 0x000fe40000010078 */
[----:B------:R-:W-:Y:S02]  /*1f90*/  FFMA.FTZ R205, R172, R145, R205 ;  /* 0x00000091accd7223 */ /* 0x000fe400000100cd */
[----:B------:R-:W-:Y:S02]  /*1fa0*/  FMUL.FTZ R172, R40, R172 ;  /* 0x000000ac28ac7220 */ /* 0x000fe40000410000 */
[----:B------:R-:W-:Y:S02]  /*1fb0*/  FADD.FTZ R121, R121, R171 ;  /* 0x000000ab79797221 */ /* 0x000fe40000010000 */
[----:B------:R-:W-:-:S02]  /*1fc0*/  FFMA.FTZ R120, R138, R171, R120 ;  /* 0x000000ab8a787223 */ /* 0x000fc40000010078 */
[----:B------:R-:W-:Y:S02]  /*1fd0*/  FFMA.FTZ R204, R173, R164, R204 ;  /* 0x000000a4adcc7223 */ /* 0x000fe400000100cc */
        /* <DEDUP_REMOVED lines=8> */
[----:B------:R-:W-:Y:S02]  /*2060*/  FFMA.FTZ R233, R175, R216, R233 ;  /* 0x000000d8afe97223 */ /* 0x000fe400000100e9 */
[----:B------:R-:W-:Y:S02]  /*2070*/  FMUL.FTZ R215, R0, R215 ;  /* 0x000000d700d77220 */ /* 0x000fe40000410000 */
        /* <DEDUP_REMOVED lines=54> */
[----:B----4-:R-:W-:-:S02]  /*23e0*/  FADD.FTZ R218, R188, R218 ;  /* 0x000000dabcda7221 */ /* 0x010fc40000010000 */
[----:B------:R-:W-:-:S03]  /*23f0*/  FFMA.FTZ R245, R187, R127, R245 ;  /* 0x0000007fbbf57223 */ /* 0x000fc600000100f5 */
[----:B------:R-:W-:Y:S01]  /*2400*/  STL [R1+0x8c], R218 ;  /* 0x00008cda01007387 */ /* 0x000fe20000100800 */
        /* <DEDUP_REMOVED lines=14> */
[----:B------:R-:W-:-:S04]  /*24f0*/  FMUL.FTZ R131, R0, R131 ;  /* 0x0000008300837220 */ /* 0x000fc80000410000 */
[----:B------:R-:W-:Y:S02]  /*2500*/  FFMA.FTZ R249, R191, R131, R249 ;  /* 0x00000083bff97223 */ /* 0x000fe400000100f9 */
[----:B--2---:R-:W-:-:S05]  /*2510*/  FADD.FTZ R217, R189, R217 ;  /* 0x000000d9bdd97221 */ /* 0x004fca0000010000 */
[----:B------:R0:W-:Y:S01]  /*2520*/  STL [R1+0x88], R217 ;  /* 0x000088d901007387 */ /* 0x0001e20000100800 */
[----:B---3--:R-:W-:-:S05]  /*2530*/  FADD.FTZ R133, R190, R133 ;  /* 0x00000085be857221 */ /* 0x008fca0000010000 */
[----:B------:R1:W-:Y:S01]  /*2540*/  STL [R1+0x94], R133 ;  /* 0x0000948501007387 */ /* 0x0003e20000100800 */
[----:B------:R-:W-:-:S05]  /*2550*/  FADD.FTZ R132, R191, R132 ;  /* 0x00000084bf847221 */ /* 0x000fca0000010000 */
[----:B------:R2:W-:Y:S01]  /*2560*/  STL [R1+0x90], R132 ;  /* 0x0000908401007387 */ /* 0x0005e20000100800 */
[----:B------:R-:W-:Y:S02]  /*2570*/  FMUL.FTZ R189, R25, R189 ;  /* 0x000000bd19bd7220 */ /* 0x000fe40000410000 */
[----:B------:R-:W-:Y:S02]  /*2580*/  FMUL.FTZ R190, R26, R190 ;  /* 0x000000be1abe7220 */ /* 0x000fe40000410000 */
[----:B------:R-:W-:Y:S02]  /*2590*/  FADD.FTZ R121, R121, R189 ;  /* 0x000000bd79797221 */ /* 0x000fe40000010000 */
[----:B------:R-:W-:Y:S02]  /*25a0*/  FFMA.FTZ R120, R129, R189, R120 ;  /* 0x000000bd81787223 */ /* 0x000fe40000010078 */
[----:B------:R-:W-:Y:S02]  /*25b0*/  FMUL.FTZ R191, R27, R191 ;  /* 0x000000bf1bbf7220 */ /* 0x000fe40000410000 */
[----:B------:R-:W-:-:S02]  /*25c0*/  FADD.FTZ R121, R121, R190 ;  /* 0x000000be79797221 */ /* 0x000fc40000010000 */
[----:B------:R-:W-:Y:S02]  /*25d0*/  FFMA.FTZ R120, R130, R190, R120 ;  /* 0x000000be82787223 */ /* 0x000fe40000010078 */
[----:B0-----:R-:W-:Y:S02]  /*25e0*/  FADD.FTZ R217, R121, R191 ;  /* 0x000000bf79d97221 */ /* 0x001fe40000010000 */
[----:B-1----:R-:W-:Y:S01]  /*25f0*/  FFMA.FTZ R133, R131, R191, R120 ;  /* 0x000000bf83857223 */ /* 0x002fe20000010078 */
[----:B------:R-:W-:Y:S05]  /*2600*/  BRA.DIV ~URZ, `(.L_x_2589) ;  /* 0x00002ac27f007947 */ /* 0x000fea000b800000 */
[----:B--2---:R0:W1:Y:S02]  /*2610*/  SHFL.BFLY PT, R218, R217, 0x1, 0x1f ;  /* 0x0c201f00d9da7f89 */ /* 0x00406400000e0000 */
.L_x_2603:
        /* <DEDUP_REMOVED lines=18> */
.L_x_2604:
[----:B--2---:R-:W-:Y:S01]  /*2740*/  FADD.FTZ R218, R218, R217 ;  /* 0x000000d9dada7221 */ /* 0x004fe20000010000 */
[----:B------:R-:W-:Y:S01]  /*2750*/  ISETP.NE.U32.AND P1, PT, RZ, c[0x0][0x258], PT ;  /* 0x00009600ff007a0c */ /* 0x000fe20003f25070 */
[----:B0-----:R-:W-:Y:S01]  /*2760*/  FADD.FTZ R120, R120, R133 ;  /* 0x0000008578787221 */ /* 0x001fe20000010000 */
[----:B------:R-:W-:Y:S01]  /*2770*/  ISETP.NE.U32.AND P2, PT, RZ, c[0x0][0x250], PT ;  /* 0x00009400ff007a0c */ /* 0x000fe20003f45070 */
[----:B-1----:R-:W-:Y:S01]  /*2780*/  FMUL.FTZ R133, R218, c[0x0][0x1e0] ;  /* 0x00007800da857a20 */ /* 0x002fe20000410000 */
[----:B------:R-:W-:Y:S01]  /*2790*/  ISETP.NE.AND.EX P1, PT, RZ, c[0x0][0x25c], PT, P1 ;  /* 0x00009700ff007a0c */ /* 0x000fe20003f25310 */
[----:B------:R-:W-:Y:S01]  /*27a0*/  FMUL.FTZ R132, R120, c[0x0][0x1e0] ;  /* 0x0000780078847a20 */ /* 0x000fe20000410000 */
[----:B------:R-:W-:Y:S02]  /*27b0*/  IADD3 R120, P3, R214, c[0x0][0x248], RZ ;  /* 0x00009200d6787a10 */ /* 0x000fe40007f7e0ff */
        /* <DEDUP_REMOVED lines=8> */
[----:B------:R-:W-:Y:S01]  /*2840*/  ISETP.NE.AND.EX P2, PT, RZ, c[0x0][0x254], PT, P2 ;  /* 0x00009500ff007a0c */ /* 0x000fe20003f45320 */
[-CC-:B------:R-:W-:Y:S02]  /*2850*/  FFMA.FTZ R115, R115, R132.reuse, R133.reuse ;  /* 0x0000008473737223 */ /* 0x180fe40000010085 */
[-CC-:B------:R-:W-:Y:S02]  /*2860*/  FFMA.FTZ R217, R116, R132.reuse, R133.reuse ;  /* 0x0000008474d97223 */ /* 0x180fe40000010085 */
[----:B------:R-:W-:-:S02]  /*2870*/  FFMA.FTZ R218, R117, R132, R133 ;  /* 0x0000008475da7223 */ /* 0x000fc40000010085 */
[----:B------:R-:W-:Y:S02]  /*2880*/  FADD.FTZ R113, R152, -R113 ;  /* 0x8000007198717221 */ /* 0x000fe40000010000 */
[-CC-:B------:R-:W-:Y:S02]  /*2890*/  FFMA.FTZ R220, R119, R132.reuse, R133.reuse ;  /* 0x0000008477dc7223 */ /* 0x180fe40000010085 */
[-CC-:B------:R-:W-:Y:S02]  /*28a0*/  FFMA.FTZ R134, R134, R132.reuse, R133.reuse ;  /* 0x0000008486867223 */ /* 0x180fe40000010085 */
[-CC-:B------:R-:W-:Y:S02]  /*28b0*/  FFMA.FTZ R136, R136, R132.reuse, R133.reuse ;  /* 0x0000008488887223 */ /* 0x180fe40000010085 */
[----:B------:R-:W-:Y:S02]  /*28c0*/  FFMA.FTZ R137, R137, R132, R133 ;  /* 0x0000008489897223 */ /* 0x000fe40000010085 */
[----:B------:R-:W-:-:S02]  /*28d0*/  FADD.FTZ R221, R153, -R221 ;  /* 0x800000dd99dd7221 */ /* 0x000fc40000010000 */
[----:B------:R-:W-:Y:S02]  /*28e0*/  FADD.FTZ R114, R154, -R114 ;  /* 0x800000729a727221 */ /* 0x000fe40000010000 */
[----:B------:R-:W-:Y:S02]  /*28f0*/  FADD.FTZ R115, R155, -R115 ;  /* 0x800000739b737221 */ /* 0x000fe40000010000 */
[----:B------:R-:W-:Y:S02]  /*2900*/  FADD.FTZ R217, R156, -R217 ;  /* 0x800000d99cd97221 */ /* 0x000fe40000010000 */
[----:B------:R-:W-:Y:S02]  /*2910*/  FADD.FTZ R218, R157, -R218 ;  /* 0x800000da9dda7221 */ /* 0x000fe40000010000 */
[----:B------:R-:W-:Y:S02]  /*2920*/  FFMA.FTZ R155, R147, R132, R133 ;  /* 0x00000084939b7223 */ /* 0x000fe40000010085 */
[----:B------:R-:W-:-:S02]  /*2930*/  FADD.FTZ R220, R135, -R220 ;  /* 0x800000dc87dc7221 */ /* 0x000fc40000010000 */
[----:B------:R-:W-:Y:S02]  /*2940*/  FADD.FTZ R161, R161, -R134 ;  /* 0x80000086a1a17221 */ /* 0x000fe40000010000 */
[----:B------:R-:W-:Y:S02]  /*2950*/  FADD.FTZ R162, R162, -R136 ;  /* 0x80000088a2a27221 */ /* 0x000fe40000010000 */
[-C--:B------:R-:W-:Y:S02]  /*2960*/  FFMA.FTZ R157, R144, R132.reuse, R133 ;  /* 0x00000084909d7223 */ /* 0x080fe40000010085 */
[----:B------:R-:W-:Y:S02]  /*2970*/  FADD.FTZ R163, R163, -R137 ;  /* 0x80000089a3a37221 */ /* 0x000fe40000010000 */
[-CC-:B------:R-:W-:Y:S02]  /*2980*/  FFMA.FTZ R156, R143, R132.reuse, R133.reuse ;  /* 0x000000848f9c7223 */ /* 0x180fe40000010085 */
[----:B------:R-:W-:-:S02]  /*2990*/  FFMA.FTZ R152, R142, R132, R133 ;  /* 0x000000848e987223 */ /* 0x000fc40000010085 */
[-CC-:B------:R-:W-:Y:S02]  /*29a0*/  FFMA.FTZ R147, R146, R132.reuse, R133.reuse ;  /* 0x0000008492937223 */ /* 0x180fe40000010085 */
[----:B------:R-:W-:Y:S02]  /*29b0*/  FMUL.FTZ R112, R0, R113 ;  /* 0x0000007100707220 */ /* 0x000fe40000410000 */
[-CC-:B------:R-:W-:Y:S02]  /*29c0*/  FFMA.FTZ R219, R118, R132.reuse, R133.reuse ;  /* 0x0000008476db7223 */ /* 0x180fe40000010085 */
[-CC-:B------:R-:W-:Y:S02]  /*29d0*/  FFMA.FTZ R122, R122, R132.reuse, R133.reuse ;  /* 0x000000847a7a7223 */ /* 0x180fe40000010085 */
[-CC-:B------:R-:W-:Y:S02]  /*29e0*/  FFMA.FTZ R153, R148, R132.reuse, R133.reuse ;  /* 0x0000008494997223 */ /* 0x180fe40000010085 */
[----:B------:R-:W-:-:S02]  /*29f0*/  FFMA.FTZ R154, R139, R132, R133 ;  /* 0x000000848b9a7223 */ /* 0x000fc40000010085 */
[-CC-:B------:R-:W-:Y:S01]  /*2a00*/  FFMA.FTZ R146, R138, R132.reuse, R133.reuse ;  /* 0x000000848a927223 */ /* 0x180fe20000010085 */
[----:B------:R-:W-:Y:S01]  /*2a10*/  IADD3 R138, P5, R209, c[0x0][0x248], RZ ;  /* 0x00009200d18a7a10 */ /* 0x000fe20007fbe0ff */
[-CC-:B------:R-:W-:Y:S02]  /*2a20*/  FFMA.FTZ R145, R145, R132.reuse, R133.reuse ;  /* 0x0000008491917223 */ /* 0x180fe40000010085 */
[-CC-:B------:R-:W-:Y:S02]  /*2a30*/  FFMA.FTZ R144, R164, R132.reuse, R133.reuse ;  /* 0x00000084a4907223 */ /* 0x180fe40000010085 */
[-CC-:B------:R-:W-:Y:S02]  /*2a40*/  FFMA.FTZ R143, R151, R132.reuse, R133.reuse ;  /* 0x00000084978f7223 */ /* 0x180fe40000010085 */
[-CC-:B------:R-:W-:Y:S02]  /*2a50*/  FFMA.FTZ R142, R216, R132.reuse, R133.reuse ;  /* 0x00000084d88e7223 */ /* 0x180fe40000010085 */
[----:B------:R-:W-:-:S02]  /*2a60*/  FFMA.FTZ R137, R215, R132, R133 ;  /* 0x00000084d7897223 */ /* 0x000fc40000010085 */
[-CC-:B------:R-:W-:Y:S02]  /*2a70*/  FFMA.FTZ R136, R150, R132.reuse, R133.reuse ;  /* 0x0000008496887223 */ /* 0x180fe40000010085 */
[-CC-:B------:R-:W-:Y:S02]  /*2a80*/  FFMA.FTZ R135, R149, R132.reuse, R133.reuse ;  /* 0x0000008495877223 */ /* 0x180fe40000010085 */
[----:B------:R-:W-:Y:S02]  /*2a90*/  FFMA.FTZ R134, R211, R132, R133 ;  /* 0x00000084d3867223 */ /* 0x000fe40000010085 */
[C---:B------:R-:W-:Y:S02]  /*2aa0*/  FMUL.FTZ R113, R0.reuse, R221 ;  /* 0x000000dd00717220 */ /* 0x040fe40000410000 */
[C---:B------:R-:W-:Y:S02]  /*2ab0*/  FMUL.FTZ R114, R0.reuse, R114 ;  /* 0x0000007200727220 */ /* 0x040fe40000410000 */
[----:B------:R-:W-:-:S02]  /*2ac0*/  FMUL.FTZ R115, R0, R115 ;  /* 0x0000007300737220 */ /* 0x000fc40000410000 */
        /* <DEDUP_REMOVED lines=32> */
.L_x_2591:
[----:B------:R1:W-:Y:S01]  /*2cd0*/  STG.E.128 [R120.64], R112 ;  /* 0x0000007078007986 */ /* 0x0003e2000c101d04 */
[----:B------:R-:W-:Y:S05]  /*2ce0*/  @!P2 BRA `(.L_x_2592) ;  /* 0x000000900000a947 */ /* 0x000fea0003800000 */
[----:B------:R-:W-:Y:S02]  /*2cf0*/  ISETP.NE.U32.AND P4, PT, RZ, c[0x0][0x250], PT ;  /* 0x00009400ff007a0c */ /* 0x000fe40003f85070 */
[----:B------:R-:W-:Y:S02]  /*2d00*/  IADD3 R214, P6, R214, c[0x0][0x250], RZ ;  /* 0x00009400d6d67a10 */ /* 0x000fe40007fde0ff */
[----:B------:R-:W-:Y:S02]  /*2d10*/  ISETP.NE.AND.EX P4, PT, RZ, c[0x0][0x254], PT, P4 ;  /* 0x00009500ff007a0c */ /* 0x000fe40003f85340 */
[----:B------:R-:W-:Y:S02]  /*2d20*/  IADD3.X R215, R213, c[0x0][0x254], RZ, P6, !PT ;  /* 0x00009500d5d77a10 */ /* 0x000fe400037fe4ff */
[----:B-1----:R-:W-:Y:S02]  /*2d30*/  SEL R115, R115, R111, P4 ;  /* 0x0000006f73737207 */ /* 0x002fe40002000000 */
[----:B------:R-:W-:-:S02]  /*2d40*/  SEL R114, R114, R110, P4 ;  /* 0x0000006e72727207 */ /* 0x000fc40002000000 */
[----:B------:R-:W-:Y:S02]  /*2d50*/  SEL R113, R113, R109, P4 ;  /* 0x0000006d71717207 */ /* 0x000fe40002000000 */
[----:B------:R-:W-:-:S05]  /*2d60*/  SEL R112, R112, R108, P4 ;  /* 0x0000006c70707207 */ /* 0x000fca0002000000 */
[----:B------:R1:W-:Y:S02]  /*2d70*/  STG.E.128 [R214.64], R112 ;  /* 0x00000070d6007986 */ /* 0x0003e4000c101d04 */
.L_x_2592:
[----:B-1----:R-:W-:Y:S01]  /*2d80*/  FMUL.FTZ R115, R0, R220 ;  /* 0x000000dc00737220 */ /* 0x002fe20000410000 */
        /* <DEDUP_REMOVED lines=12> */
[----:B0-----:R-:W-:Y:S01]  /*2e50*/  SEL R119, R115, R111, P3 ;  /* 0x0000006f73777207 */ /* 0x001fe20001800000 */
        /* <DEDUP_REMOVED lines=12> */
.L_x_2593:
        /* <DEDUP_REMOVED lines=21> */
.L_x_2594:
[----:B------:R-:W-:Y:S01]  /*3070*/  @P2 IADD3 R208, P6, R208, c[0x0][0x250], RZ ;  /* 0x00009400d0d02a10 */ /* 0x000fe20007fde0ff */
[----:B------:R-:W-:Y:S01]  /*3080*/  FADD.FTZ R181, R181, -R150 ;  /* 0x80000096b5b57221 */ /* 0x000fe20000010000 */
[C---:B------:R-:W-:Y:S01]  /*3090*/  IADD3.X R117, R207.reuse, c[0x0][0x24c], RZ, P5, !PT ;  /* 0x00009300cf757a10 */ /* 0x040fe20002ffe4ff */
[C---:B0-----:R-:W-:Y:S01]  /*30a0*/  FMUL.FTZ R118, R0.reuse, R153 ;  /* 0x0000009900767220 */ /* 0x041fe20000410000 */
[----:B------:R-:W-:Y:S01]  /*30b0*/  @P2 IADD3.X R209, R207, c[0x0][0x254], RZ, P6, !PT ;  /* 0x00009500cfd12a10 */ /* 0x000fe200037fe4ff */
[----:B------:R-:W-:Y:S01]  /*30c0*/  FMUL.FTZ R119, R0, R152 ;  /* 0x0000009800777220 */ /* 0x000fe20000410000 */
[----:B------:R-:W-:Y:S01]  /*30d0*/  SEL R115, R123, R111, P3 ;  /* 0x0000006f7b737207 */ /* 0x000fe20001800000 */
[----:B------:R0:W-:Y:S01]  /*30e0*/  STG.E.128 [R116.64], R120 ;  /* 0x0000007874007986 */ /* 0x0001e2000c101d04 */
[----:B------:R-:W-:Y:S01]  /*30f0*/  SEL R114, R122, R110, P3 ;  /* 0x0000006e7a727207 */ /* 0x000fe20001800000 */
[----:B------:R-:W-:Y:S01]  /*3100*/  FADD.FTZ R180, R180, -R151 ;  /* 0x80000097b4b47221 */ /* 0x000fe20000010000 */
[----:B------:R-:W-:Y:S01]  /*3110*/  SEL R113, R121, R109, P3 ;  /* 0x0000006d79717207 */ /* 0x000fe20001800000 */
[----:B------:R-:W-:Y:S01]  /*3120*/  @P0 FADD.FTZ R118, R78, R118 ;  /* 0x000000764e760221 */ /* 0x000fe20000010000 */
[----:B------:R-:W-:Y:S01]  /*3130*/  SEL R112, R120, R108, P3 ;  /* 0x0000006c78707207 */ /* 0x000fe20001800000 */
[----:B------:R-:W-:Y:S01]  /*3140*/  @P0 FADD.FTZ R119, R79, R119 ;  /* 0x000000774f770221 */ /* 0x000fe20000010000 */
[----:B------:R-:W-:-:S03]  /*3150*/  IADD3 R150, P5, R15, c[0x0][0x248], RZ ;  /* 0x000092000f967a10 */ /* 0x000fc60007fbe0ff */
[----:B------:R1:W-:Y:S01]  /*3160*/  @P2 STG.E.128 [R208.64], R112 ;  /* 0x00000070d0002986 */ /* 0x0003e2000c101d04 */
[----:B------:R-:W-:Y:S02]  /*3170*/  IADD3.X R151, R14, c[0x0][0x24c], RZ, P5, !PT ;  /* 0x000093000e977a10 */ /* 0x000fe40002ffe4ff */
[----:B------:R-:W-:Y:S01]  /*3180*/  @P2 IADD3 R138, P5, R15, c[0x0][0x250], RZ ;  /* 0x000094000f8a2a10 */ /* 0x000fe20007fbe0ff */
[C---:B0-----:R-:W-:Y:S02]  /*3190*/  FMUL.FTZ R116, R0.reuse, R157 ;  /* 0x0000009d00747220 */ /* 0x041fe40000410000 */
[----:B------:R-:W-:Y:S02]  /*31a0*/  FMUL.FTZ R117, R0, R156 ;  /* 0x0000009c00757220 */ /* 0x000fe40000410000 */
[----:B------:R-:W-:Y:S02]  /*31b0*/  @P0 FADD.FTZ R116, R76, R116 ;  /* 0x000000744c740221 */ /* 0x000fe40000010000 */
[----:B------:R-:W-:Y:S01]  /*31c0*/  @P0 FADD.FTZ R117, R77, R117 ;  /* 0x000000754d750221 */ /* 0x000fe20000010000 */
[----:B------:R-:W-:Y:S05]  /*31d0*/  @!P1 BRA `(.L_x_2595) ;  /* 0x0000007000009947 */ /* 0x000fea0003800000 */
[----:B------:R-:W-:Y:S02]  /*31e0*/  IADD3 R120, P6, R15, c[0x0][0x258], RZ ;  /* 0x000096000f787a10 */ /* 0x000fe40007fde0ff */
[----:B-1----:R-:W-:-:S02]  /*31f0*/  SEL R115, R119, R107, P4 ;  /* 0x0000006b77737207 */ /* 0x002fc40002000000 */
[----:B------:R-:W-:Y:S02]  /*3200*/  SEL R114, R118, R106, P4 ;  /* 0x0000006a76727207 */ /* 0x000fe40002000000 */
[----:B------:R-:W-:Y:S02]  /*3210*/  SEL R113, R117, R105, P4 ;  /* 0x0000006975717207 */ /* 0x000fe40002000000 */
[----:B------:R-:W-:Y:S02]  /*3220*/  IADD3.X R121, R14, c[0x0][0x25c], RZ, P6, !PT ;  /* 0x000097000e797a10 */ /* 0x000fe400037fe4ff */
[----:B------:R-:W-:-:S05]  /*3230*/  SEL R112, R116, R104, P4 ;  /* 0x0000006874707207 */ /* 0x000fca0002000000 */
[----:B------:R0:W-:Y:S02]  /*3240*/  STG.E.128 [R120.64], R112 ;  /* 0x0000007078007986 */ /* 0x0001e4000c101d04 */
.L_x_2595:
[----:B------:R-:W-:Y:S01]  /*3250*/  @P2 IADD3.X R139, R14, c[0x0][0x254], RZ, P5, !PT ;  /* 0x000095000e8b2a10 */ /* 0x000fe20002ffe4ff */
[----:B------:R2:W-:Y:S01]  /*3260*/  STG.E.128 [R150.64], R116 ;  /* 0x0000007496007986 */ /* 0x0005e2000c101d04 */
[----:B0-----:R-:W-:Y:S01]  /*3270*/  SEL R120, R116, R108, P3 ;  /* 0x0000006c74787207 */ /* 0x001fe20001800000 */
[C---:B-1----:R-:W-:Y:S01]  /*3280*/  FMUL.FTZ R112, R0.reuse, R155 ;  /* 0x0000009b00707220 */ /* 0x042fe20000410000 */
[----:B------:R-:W-:Y:S01]  /*3290*/  SEL R121, R117, R109, P3 ;  /* 0x0000006d75797207 */ /* 0x000fe20001800000 */
[----:B------:R-:W-:Y:S01]  /*32a0*/  FMUL.FTZ R113, R0, R154 ;  /* 0x0000009a00717220 */ /* 0x000fe20000410000 */
[----:B------:R-:W-:Y:S01]  /*32b0*/  SEL R122, R118, R110, P3 ;  /* 0x0000006e767a7207 */ /* 0x000fe20001800000 */
[C---:B------:R-:W-:Y:S01]  /*32c0*/  FMUL.FTZ R114, R0.reuse, R147 ;  /* 0x0000009300727220 */ /* 0x040fe20000410000 */
        /* <DEDUP_REMOVED lines=11> */
[----:B--2---:R-:W-:-:S02]  /*3380*/  SEL R117, R113, R109, P3 ;  /* 0x0000006d71757207 */ /* 0x004fc40001800000 */
        /* <DEDUP_REMOVED lines=11> */
.L_x_2596:
        /* <DEDUP_REMOVED lines=21> */
.L_x_2597:
        /* <DEDUP_REMOVED lines=12> */
[----:B------:R-:W-:Y:S01]  /*3650*/  IADD3.X R11, R8, c[0x0][0x24c], RZ, P5, !PT ;  /* 0x00009300080b7a10 */ /* 0x000fe20002ffe4ff */
[C---:B0-----:R-:W-:Y:S02]  /*3660*/  FMUL.FTZ R116, R0.reuse, R137 ;  /* 0x0000008900747220 */ /* 0x041fe40000410000 */
[----:B------:R-:W-:Y:S02]  /*3670*/  FMUL.FTZ R117, R0, R136 ;  /* 0x0000008800757220 */ /* 0x000fe40000410000 */
[----:B------:R-:W-:Y:S02]  /*3680*/  @P0 FADD.FTZ R116, R88, R116 ;  /* 0x0000007458740221 */ /* 0x000fe40000010000 */
[----:B------:R-:W-:Y:S02]  /*3690*/  @P0 FADD.FTZ R117, R89, R117 ;  /* 0x0000007559750221 */ /* 0x000fe40000010000 */
[C---:B-1----:R-:W-:Y:S01]  /*36a0*/  FMUL.FTZ R118, R0.reuse, R135 ;  /* 0x0000008700767220 */ /* 0x042fe20000410000 */
[----:B------:R-:W-:Y:S01]  /*36b0*/  @P2 IADD3 R112, P5, R9, c[0x0][0x250], RZ ;  /* 0x0000940009702a10 */ /* 0x000fe20007fbe0ff */
[----:B------:R-:W-:-:S02]  /*36c0*/  FMUL.FTZ R119, R0, R134 ;  /* 0x0000008600777220 */ /* 0x000fc40000410000 */
[----:B------:R-:W-:Y:S02]  /*36d0*/  @P0 FADD.FTZ R118, R90, R118 ;  /* 0x000000765a760221 */ /* 0x000fe40000010000 */
[----:B------:R-:W-:Y:S01]  /*36e0*/  @P0 FADD.FTZ R119, R91, R119 ;  /* 0x000000775b770221 */ /* 0x000fe20000010000 */
        /* <DEDUP_REMOVED lines=8> */
.L_x_2598:
[----:B------:R1:W-:Y:S01]  /*3770*/  STG.E.128 [R10.64], R116 ;  /* 0x000000740a007986 */ /* 0x0003e2000c101d04 */
[----:B------:R-:W-:Y:S01]  /*3780*/  @P2 IADD3.X R113, R8, c[0x0][0x254], RZ, P5, !PT ;  /* 0x0000950008712a10 */ /* 0x000fe20002ffe4ff */
[C---:B------:R-:W-:Y:S01]  /*3790*/  FMUL.FTZ R8, R0.reuse, R180 ;  /* 0x000000b400087220 */ /* 0x040fe20000410000 */
[C---:B------:R-:W-:Y:S01]  /*37a0*/  IADD3 R120, P6, R7.reuse, c[0x0][0x248], RZ ;  /* 0x0000920007787a10 */ /* 0x040fe20007fde0ff */
[----:B------:R-:W-:Y:S01]  /*37b0*/  FMUL.FTZ R9, R0, R181 ;  /* 0x000000b500097220 */ /* 0x000fe20000410000 */
[----:B------:R-:W-:Y:S01]  /*37c0*/  @P2 IADD3 R122, P5, R7, c[0x0][0x250], RZ ;  /* 0x00009400077a2a10 */ /* 0x000fe20007fbe0ff */
[----:B------:R-:W-:Y:S01]  /*37d0*/  @P0 FADD.FTZ R8, R92, R8 ;  /* 0x000000085c080221 */ /* 0x000fe20000010000 */
[C---:B------:R-:W-:Y:S01]  /*37e0*/  IADD3.X R121, R6.reuse, c[0x0][0x24c], RZ, P6, !PT ;  /* 0x0000930006797a10 */ /* 0x040fe200037fe4ff */
[----:B------:R-:W-:Y:S01]  /*37f0*/  @P0 FADD.FTZ R9, R93, R9 ;  /* 0x000000095d090221 */ /* 0x000fe20000010000 */
[----:B------:R-:W-:Y:S02]  /*3800*/  @P2 IADD3.X R123, R6, c[0x0][0x254], RZ, P5, !PT ;  /* 0x00009500067b2a10 */ /* 0x000fe40002ffe4ff */
[----:B0-----:R-:W-:-:S02]  /*3810*/  SEL R12, R8, R108, P3 ;  /* 0x0000006c080c7207 */ /* 0x001fc40001800000 */
[----:B------:R-:W-:Y:S02]  /*3820*/  SEL R13, R9, R109, P3 ;  /* 0x0000006d090d7207 */ /* 0x000fe40001800000 */
[----:B-1----:R-:W-:Y:S01]  /*3830*/  SEL R116, R116, R108, P3 ;  /* 0x0000006c74747207 */ /* 0x002fe20001800000 */
[C---:B------:R-:W-:Y:S01]  /*3840*/  FMUL.FTZ R10, R0.reuse, R139 ;  /* 0x0000008b000a7220 */ /* 0x040fe20000410000 */
[----:B------:R-:W-:Y:S01]  /*3850*/  SEL R117, R117, R109, P3 ;  /* 0x0000006d75757207 */ /* 0x000fe20001800000 */
[----:B------:R-:W-:Y:S01]  /*3860*/  FMUL.FTZ R11, R0, R183 ;  /* 0x000000b7000b7220 */ /* 0x000fe20000410000 */
[----:B------:R-:W-:Y:S01]  /*3870*/  SEL R118, R118, R110, P3 ;  /* 0x0000006e76767207 */ /* 0x000fe20001800000 */
[----:B------:R-:W-:Y:S01]  /*3880*/  @P0 FADD.FTZ R10, R94, R10 ;  /* 0x0000000a5e0a0221 */ /* 0x000fe20000010000 */
[----:B------:R-:W-:Y:S01]  /*3890*/  SEL R119, R119, R111, P3 ;  /* 0x0000006f77777207 */ /* 0x000fe20001800000 */
[----:B------:R-:W-:-:S03]  /*38a0*/  @P0 FADD.FTZ R11, R95, R11 ;  /* 0x0000000b5f0b0221 */ /* 0x000fc60000010000 */
[----:B------:R-:W-:Y:S01]  /*38b0*/  SEL R14, R10, R110, P3 ;  /* 0x0000006e0a0e7207 */ /* 0x000fe20001800000 */
[----:B------:R0:W-:Y:S01]  /*38c0*/  @P2 STG.E.128 [R112.64], R116 ;  /* 0x0000007470002986 */ /* 0x0001e2000c101d04 */
        /* <DEDUP_REMOVED lines=9> */
.L_x_2599:
[----:B------:R1:W-:Y:S01]  /*3960*/  STG.E.128 [R120.64], R8 ;  /* 0x0000000878007986 */ /* 0x0003e2000c101d04 */
[-CC-:B------:R-:W-:Y:S02]  /*3970*/  FFMA.FTZ R7, R124, R132.reuse, R133.reuse ;  /* 0x000000847c077223 */ /* 0x180fe40000010085 */
[-CC-:B------:R-:W-:Y:S01]  /*3980*/  FFMA.FTZ R6, R125, R132.reuse, R133.reuse ;  /* 0x000000847d067223 */ /* 0x180fe20000010085 */
[----:B------:R2:W-:Y:S01]  /*3990*/  @P2 STG.E.128 [R122.64], R12 ;  /* 0x0000000c7a002986 */ /* 0x0005e2000c101d04 */
[-CC-:B0-----:R-:W-:Y:S02]  /*39a0*/  FFMA.FTZ R113, R126, R132.reuse, R133.reuse ;  /* 0x000000847e717223 */ /* 0x181fe40000010085 */
        /* <DEDUP_REMOVED lines=14> */
[----:B--2---:R-:W-:Y:S02]  /*3a90*/  IADD3 R6, P5, R5, c[0x0][0x258], RZ ;  /* 0x0000960005067a10 */ /* 0x004fe40007fbe0ff */
[----:B------:R-:W-:Y:S02]  /*3aa0*/  SEL R15, R11, R107, P4 ;  /* 0x0000006b0b0f7207 */ /* 0x000fe40002000000 */
[----:B------:R-:W-:-:S02]  /*3ab0*/  SEL R14, R10, R106, P4 ;  /* 0x0000006a0a0e7207 */ /* 0x000fc40002000000 */
[----:B------:R-:W-:Y:S02]  /*3ac0*/  SEL R13, R9, R105, P4 ;  /* 0x00000069090d7207 */ /* 0x000fe40002000000 */
[----:B------:R-:W-:Y:S02]  /*3ad0*/  IADD3.X R7, R4, c[0x0][0x25c], RZ, P5, !PT ;  /* 0x0000970004077a10 */ /* 0x000fe40002ffe4ff */
[----:B------:R-:W-:-:S05]  /*3ae0*/  SEL R12, R8, R104, P4 ;  /* 0x00000068080c7207 */ /* 0x000fca0002000000 */
[----:B------:R0:W-:Y:S02]  /*3af0*/  STG.E.128 [R6.64], R12 ;  /* 0x0000000c06007986 */ /* 0x0001e4000c101d04 */
.L_x_2600:
[-CC-:B0-2---:R-:W-:Y:S01]  /*3b00*/  FFMA.FTZ R13, R130, R132.reuse, R133.reuse ;  /* 0x00000084820d7223 */ /* 0x185fe20000010085 */
[C---:B------:R-:W-:Y:S01]  /*3b10*/  IADD3 R12, P5, R5.reuse, c[0x0][0x248], RZ ;  /* 0x00009200050c7a10 */ /* 0x040fe20007fbe0ff */
[-CC-:B------:R-:W-:Y:S01]  /*3b20*/  FFMA.FTZ R7, R128, R132.reuse, R133.reuse ;  /* 0x0000008480077223 */ /* 0x180fe20000010085 */
[----:B------:R-:W-:Y:S01]  /*3b30*/  @P2 IADD3 R14, P6, R5, c[0x0][0x250], RZ ;  /* 0x00009400050e2a10 */ /* 0x000fe20007fde0ff */
[-CC-:B------:R-:W-:Y:S01]  /*3b40*/  FFMA.FTZ R6, R129, R132.reuse, R133.reuse ;  /* 0x0000008481067223 */ /* 0x180fe20000010085 */
[----:B------:R-:W-:Y:S01]  /*3b50*/  SEL R5, R9, R109, P3 ;  /* 0x0000006d09057207 */ /* 0x000fe20001800000 */
[----:B------:R-:W-:Y:S01]  /*3b60*/  FFMA.FTZ R132, R131, R132, R133 ;  /* 0x0000008483847223 */ /* 0x000fe20000010085 */
[----:B------:R-:W-:Y:S01]  /*3b70*/  @P2 IADD3.X R15, R4, c[0x0][0x254], RZ, P6, !PT ;  /* 0x00009500040f2a10 */ /* 0x000fe200037fe4ff */
[----:B------:R-:W-:Y:S01]  /*3b80*/  FADD.FTZ R115, R190, -R13 ;  /* 0x8000000dbe737221 */ /* 0x000fe20000010000 */
[----:B------:R-:W-:Y:S01]  /*3b90*/  IADD3.X R13, R4, c[0x0][0x24c], RZ, P5, !PT ;  /* 0x00009300040d7a10 */ /* 0x000fe20002ffe4ff */
[----:B------:R-:W-:Y:S01]  /*3ba0*/  FADD.FTZ R113, R188, -R7 ;  /* 0x80000007bc717221 */ /* 0x000fe20000010000 */
[----:B------:R-:W-:Y:S01]  /*3bb0*/  SEL R7, R11, R111, P3 ;  /* 0x0000006f0b077207 */ /* 0x000fe20001800000 */
[----:B------:R-:W-:Y:S01]  /*3bc0*/  FADD.FTZ R189, R189, -R6 ;  /* 0x80000006bdbd7221 */ /* 0x000fe20000010000 */
[----:B------:R-:W-:Y:S01]  /*3bd0*/  SEL R6, R10, R110, P3 ;  /* 0x0000006e0a067207 */ /* 0x000fe20001800000 */
[----:B------:R-:W-:Y:S01]  /*3be0*/  FADD.FTZ R191, R191, -R132 ;  /* 0x80000084bfbf7221 */ /* 0x000fe20000010000 */
[----:B------:R-:W-:Y:S01]  /*3bf0*/  SEL R4, R8, R108, P3 ;  /* 0x0000006c08047207 */ /* 0x000fe20001800000 */
[----:B------:R0:W-:Y:S04]  /*3c00*/  STG.E.128 [R12.64], R8 ;  /* 0x000000080c007986 */ /* 0x0001e8000c101d04 */
[----:B------:R1:W-:Y:S01]  /*3c10*/  @P2 STG.E.128 [R14.64], R4 ;  /* 0x000000040e002986 */ /* 0x0003e2000c101d04 */
[----:B0-----:R-:W-:-:S02]  /*3c20*/  @P1 IADD3 R8, P6, R3, c[0x0][0x258], RZ ;  /* 0x0000960003081a10 */ /* 0x001fc40007fde0ff */
[C---:B------:R-:W-:Y:S01]  /*3c30*/  IADD3 R10, P5, R3.reuse, c[0x0][0x248], RZ ;  /* 0x00009200030a7a10 */ /* 0x040fe20007fbe0ff */
[----:B-1----:R-:W-:Y:S01]  /*3c40*/  FMUL.FTZ R4, R0, R113 ;  /* 0x0000007100047220 */ /* 0x002fe20000410000 */
[----:B------:R-:W-:Y:S01]  /*3c50*/  @P1 IADD3.X R9, R2, c[0x0][0x25c], RZ, P6, !PT ;  /* 0x0000970002091a10 */ /* 0x000fe200037fe4ff */
[C---:B------:R-:W-:Y:S01]  /*3c60*/  FMUL.FTZ R5, R0.reuse, R189 ;  /* 0x000000bd00057220 */ /* 0x040fe20000410000 */
[----:B------:R-:W-:Y:S01]  /*3c70*/  @P2 IADD3 R12, P6, R3, c[0x0][0x250], RZ ;  /* 0x00009400030c2a10 */ /* 0x000fe20007fde0ff */
[----:B------:R-:W-:Y:S01]  /*3c80*/  FMUL.FTZ R6, R0, R115 ;  /* 0x0000007300067220 */ /* 0x000fe20000410000 */
[----:B------:R-:W-:Y:S01]  /*3c90*/  IADD3.X R11, R2, c[0x0][0x24c], RZ, P5, !PT ;  /* 0x00009300020b7a10 */ /* 0x000fe20002ffe4ff */
[----:B------:R-:W-:Y:S01]  /*3ca0*/  FMUL.FTZ R7, R0, R191 ;  /* 0x000000bf00077220 */ /* 0x000fe20000410000 */
[----:B------:R-:W-:Y:S01]  /*3cb0*/  @P2 IADD3.X R13, R2, c[0x0][0x254], RZ, P6, !PT ;  /* 0x00009500020d2a10 */ /* 0x000fe200037fe4ff */
[----:B------:R-:W-:Y:S01]  /*3cc0*/  @P0 FADD.FTZ R4, R100, R4 ;  /* 0x0000000464040221 */ /* 0x000fe20000010000 */
[----:B------:R-:W-:Y:S01]  /*3cd0*/  MOV R3, c[0x0][0x160] ;  /* 0x0000580000037a02 */ /* 0x000fe20000000f00 */
[----:B------:R-:W-:-:S02]  /*3ce0*/  @P0 FADD.FTZ R5, R101, R5 ;  /* 0x0000000565050221 */ /* 0x000fc40000010000 */
[----:B------:R-:W-:Y:S01]  /*3cf0*/  @P0 FADD.FTZ R6, R102, R6 ;  /* 0x0000000666060221 */ /* 0x000fe20000010000 */
[----:B------:R-:W-:Y:S01]  /*3d00*/  SEL R104, R4, R104, P4 ;  /* 0x0000006804687207 */ /* 0x000fe20002000000 */
[----:B------:R-:W-:Y:S01]  /*3d10*/  @P0 FADD.FTZ R7, R103, R7 ;  /* 0x0000000767070221 */ /* 0x000fe20000010000 */
[----:B------:R-:W-:Y:S02]  /*3d20*/  SEL R105, R5, R105, P4 ;  /* 0x0000006905697207 */ /* 0x000fe40002000000 */
[----:B------:R-:W-:Y:S02]  /*3d30*/  SEL R106, R6, R106, P4 ;  /* 0x0000006a066a7207 */ /* 0x000fe40002000000 */
[----:B------:R-:W-:Y:S02]  /*3d40*/  SEL R107, R7, R107, P4 ;  /* 0x0000006b076b7207 */ /* 0x000fe40002000000 */
[----:B------:R-:W-:Y:S02]  /*3d50*/  SEL R108, R4, R108, P3 ;  /* 0x0000006c046c7207 */ /* 0x000fe40001800000 */
[----:B------:R-:W-:Y:S01]  /*3d60*/  SEL R109, R5, R109, P3 ;  /* 0x0000006d056d7207 */ /* 0x000fe20001800000 */
[----:B------:R0:W-:Y:S01]  /*3d70*/  @P1 STG.E.128 [R8.64], R104 ;  /* 0x0000006808001986 */ /* 0x0001e2000c101d04 */
[----:B------:R-:W-:-:S02]  /*3d80*/  SEL R110, R6, R110, P3 ;  /* 0x0000006e066e7207 */ /* 0x000fc40001800000 */
[----:B------:R-:W-:Y:S01]  /*3d90*/  SEL R111, R7, R111, P3 ;  /* 0x0000006f076f7207 */ /* 0x000fe20001800000 */
[----:B------:R0:W-:Y:S01]  /*3da0*/  STG.E.128 [R10.64], R4 ;  /* 0x000000040a007986 */ /* 0x0001e2000c101d04 */
[----:B------:R-:W-:-:S03]  /*3db0*/  LEA R206, R3, R206, 0x2 ;  /* 0x000000ce03ce7211 */ /* 0x000fc600078e10ff */
[----:B------:R0:W-:Y:S01]  /*3dc0*/  @P2 STG.E.128 [R12.64], R108 ;  /* 0x0000006c0c002986 */ /* 0x0001e2000c101d04 */
[----:B------:R-:W-:-:S13]  /*3dd0*/  ISETP.GE.AND P0, PT, R206, c[0x0][0x164], PT ;  /* 0x00005900ce007a0c */ /* 0x000fda0003f06270 */
[----:B0-----:R-:W-:Y:S01]  /*3de0*/  @P0 CALL.REL.NOINC `(.L_x_2601) ;  /* 0x0000001000000944 */ /* 0x001fe20003c00000 */
[----:B------:R-:W-:Y:S05]  /*3df0*/  BRA `(.L_x_2602) ;  /* 0xffffc9e000007947 */ /* 0x000fea000383ffff */
.L_x_2601:
[----:B------:R-:W-:Y:S05]  /*3e00*/  BSYNC B1 ;  /* 0x0000000000017941 */ /* 0x000fea0003800000 */
.L_x_2588:
        /* <DEDUP_REMOVED lines=80> */
.L_x_2587:
[----:B0-----:R-:W-:Y:S05]  /*4310*/  BSYNC B0 ;  /* 0x0000000000007941 */ /* 0x001fea0003800000 */
.L_x_2585:
[----:B------:R-:W0:Y:S01]  /*4320*/  S2R R84, SR_TID.X ;  /* 0x0000000000547919 */ /* 0x000e220000002100 */
[----:B------:R-:W-:Y:S01]  /*4330*/  WARPSYNC 0xffffffff ;  /* 0xffffffff00007948 */ /* 0x000fe20003800000 */
[----:B0-----:R-:W-:-:S02]  /*4340*/  SHF.R.U32.HI R0, RZ, 0x5, R84 ;  /* 0x00000005ff007819 */ /* 0x001fc40000011654 */
        /* <DEDUP_REMOVED lines=90> */
[----:B------:R1:W-:Y:S01]  /*48f0*/  STS.128 [R0.X16], R4 ;  /* 0x0000000400007388 */ /* 0x0003e2000000cc00 */
[----:B0-----:R-:W-:-:S03]  /*4900*/  FADD.FTZ R9, R9, R74 ;  /* 0x0000004a09097221 */ /* 0x001fc60000010000 */
[----:B------:R0:W-:Y:S01]  /*4910*/  STS.128 [R0.X16+0x200], R12 ;  /* 0x0002000c00007388 */ /* 0x0001e2000000cc00 */
[----:B--2---:R-:W-:-:S03]  /*4920*/  FADD.FTZ R77, R10, R77 ;  /* 0x0000004d0a4d7221 */ /* 0x004fc60000010000 */
[----:B------:R2:W-:Y:S01]  /*4930*/  STS.128 [R0.X16+0x400], R20 ;  /* 0x0004001400007388 */ /* 0x0005e2000000cc00 */
[----:B---3--:R-:W-:-:S03]  /*4940*/  FADD.FTZ R11, R11, R76 ;  /* 0x0000004c0b0b7221 */ /* 0x008fc60000010000 */
[----:B------:R-:W-:Y:S01]  /*4950*/  STS.128 [R0.X16+0x600], R28 ;  /* 0x0006001c00007388 */ /* 0x000fe2000000cc00 */
[----:B----4-:R-:W-:-:S03]  /*4960*/  FADD.FTZ R79, R16, R79 ;  /* 0x0000004f104f7221 */ /* 0x010fc60000010000 */
[----:B------:R-:W-:Y:S01]  /*4970*/  STS.128 [R0.X16+0x800], R36 ;  /* 0x0008002400007388 */ /* 0x000fe2000000cc00 */
[----:B-1----:R-:W-:-:S03]  /*4980*/  FADD.FTZ R7, R3, R72 ;  /* 0x0000004803077221 */ /* 0x002fc60000010000 */
[----:B------:R-:W-:Y:S01]  /*4990*/  STS.128 [R0.X16+0xa00], R44 ;  /* 0x000a002c00007388 */ /* 0x000fe2000000cc00 */
[----:B0-----:R-:W-:-:S03]  /*49a0*/  IMAD R12, R78, c[0x0][0x168], RZ ;  /* 0x00005a004e0c7a24 */ /* 0x001fc600078e02ff */
[----:B------:R-:W-:Y:S02]  /*49b0*/  STS.128 [R0.X16+0xc00], R48 ;  /* 0x000c003000007388 */ /* 0x000fe4000000cc00 */
[----:B------:R-:W-:Y:S02]  /*49c0*/  IADD3 R12, P0, R12, R84, RZ ;  /* 0x000000540c0c7210 */ /* 0x000fe40007f1e0ff */
[----:B------:R-:W-:Y:S02]  /*49d0*/  STS.128 [R0.X16+0xe00], R52 ;  /* 0x000e003400007388 */ /* 0x000fe4000000cc00 */
[----:B--2---:R-:W-:Y:S02]  /*49e0*/  IADD3.X R21, RZ, RZ, RZ, P0, !PT ;  /* 0x000000ffff157210 */ /* 0x004fe400007fe4ff */
[----:B------:R-:W-:Y:S02]  /*49f0*/  STS.128 [R0.X16+0x1000], R56 ;  /* 0x0010003800007388 */ /* 0x000fe4000000cc00 */
[----:B------:R-:W-:-:S02]  /*4a00*/  SHF.L.U64.HI R18, R12, 0x2, R21 ;  /* 0x000000020c127819 */ /* 0x000fc40000010215 */
[----:B------:R-:W-:Y:S01]  /*4a10*/  STS.128 [R0.X16+0x1200], R60 ;  /* 0x0012003c00007388 */ /* 0x000fe2000000cc00 */
        /* <DEDUP_REMOVED lines=44> */
[----:B------:R-:W-:Y:S04]  /*4ce0*/  STG.E [R2.64], R15 ;  /* 0x0000000f02007986 */ /* 0x000fe8000c101904 */
[----:B------:R-:W3:Y:S01]  /*4cf0*/  LDS R47, [R84.X4+0x4200] ;  /* 0x00420000542f7984 */ /* 0x000ee20000004800 */
[----:B----4-:R-:W-:-:S03]  /*4d00*/  FADD.FTZ R8, R8, R23 ;  /* 0x0000001708087221 */ /* 0x010fc60000010000 */
[----:B------:R-:W4:Y:S01]  /*4d10*/  LDS R39, [R84.X4+0x3200] ;  /* 0x0032000054277984 */ /* 0x000f220000004800 */
[----:B------:R-:W-:Y:S02]  /*4d20*/  FADD.FTZ R12, RZ, R12 ;  /* 0x0000000cff0c7221 */ /* 0x000fe40000010000 */
        /* <DEDUP_REMOVED lines=16> */
[----:B------:R-:W-:Y:S01]  /*4e30*/  STG.E [R4.64], R17 ;  /* 0x0000001104007986 */ /* 0x000fe2000c101904 */
        /* <DEDUP_REMOVED lines=18> */
[----:B---3--:R-:W-:-:S03]  /*4f60*/  FADD.FTZ R15, R15, R18 ;  /* 0x000000120f0f7221 */ /* 0x008fc60000010000 */
[----:B------:R-:W-:Y:S04]  /*4f70*/  STG.E [R4.64+0x400], R19 ;  /* 0x0004001304007986 */ /* 0x000fe8000c101904 */
[----:B------:R-:W-:Y:S01]  /*4f80*/  STG.E [R2.64+0x600], R47 ;  /* 0x0006002f02007986 */ /* 0x000fe2000c101904 */
[----:B------:R-:W-:-:S03]  /*4f90*/  FADD.FTZ R53, R0, R53 ;  /* 0x0000003500357221 */ /* 0x000fc60000010000 */
        /* <DEDUP_REMOVED lines=19> */
.L_x_2589:
[----:B--2---:R-:W-:Y:S01]  /*50d0*/  HFMA2.MMA R132, -RZ, RZ, 0, 5.9604644775390625e-08 ;  /* 0x00000001ff847435 */ /* 0x004fe200000001ff */
[----:B------:R-:W-:-:S02]  /*50e0*/  MOV R121, R217 ;  /* 0x000000d900797202 */ /* 0x000fc40000000f00 */
[----:B------:R-:W-:Y:S02]  /*50f0*/  MOV R220, 0x1f ;  /* 0x0000001f00dc7802 */ /* 0x000fe40000000f00 */
[----:B------:R-:W-:Y:S02]  /*5100*/  MOV R219, 0xffffffff ;  /* 0xffffffff00db7802 */ /* 0x000fe40000000f00 */
[----:B------:R-:W-:Y:S02]  /*5110*/  MOV R120, 0x5130 ;  /* 0x0000513000787802 */ /* 0x000fe40000000f00 */
[----:B-----5:R-:W-:Y:S05]  /*5120*/  CALL.REL.NOINC `($__internal_111_$__cuda_sm70_shflsync_bfly_p) ;  /* 0x0000046000007944 */ /* 0x020fea0003c00000 */
[----:B-1----:R-:W-:Y:S01]  /*5130*/  MOV R218, R132 ;  /* 0x0000008400da7202 */ /* 0x002fe20000000f00 */
[----:B------:R-:W-:Y:S05]  /*5140*/  BRA `(.L_x_2603) ;  /* 0xffffd4d000007947 */ /* 0x000fea000383ffff */
.L_x_2590:
[----:B------:R-:W-:Y:S01]  /*5150*/  HFMA2.MMA R132, -RZ, RZ, 0, 5.9604644775390625e-08 ;  /* 0x00000001ff847435 */ /* 0x000fe200000001ff */
[----:B------:R-:W-:Y:S02]  /*5160*/  MOV R121, R133 ;  /* 0x0000008500797202 */ /* 0x000fe40000000f00 */
[----:B------:R-:W-:Y:S02]  /*5170*/  MOV R220, 0x1f ;  /* 0x0000001f00dc7802 */ /* 0x000fe40000000f00 */
[----:B------:R-:W-:-:S02]  /*5180*/  MOV R219, 0xffffffff ;  /* 0xffffffff00db7802 */ /* 0x000fc40000000f00 */
[----:B------:R-:W-:Y:S02]  /*5190*/  MOV R120, 0x51b0 ;  /* 0x000051b000787802 */ /* 0x000fe40000000f00 */
[----:B01---5:R-:W-:Y:S05]  /*51a0*/  CALL.REL.NOINC `($__internal_111_$__cuda_sm70_shflsync_bfly_p) ;  /* 0x000003e000007944 */ /* 0x023fea0003c00000 */
[----:B------:R-:W-:Y:S01]  /*51b0*/  FADD.FTZ R217, R217, R218 ;  /* 0x000000dad9d97221 */ /* 0x000fe20000010000 */
[----:B------:R-:W-:Y:S01]  /*51c0*/  MOV R220, 0x1f ;  /* 0x0000001f00dc7802 */ /* 0x000fe20000000f00 */
[----:B-1----:R-:W-:Y:S01]  /*51d0*/  FADD.FTZ R133, R133, R132 ;  /* 0x0000008485857221 */ /* 0x002fe20000010000 */
[----:B------:R-:W-:Y:S01]  /*51e0*/  HFMA2.MMA R132, -RZ, RZ, 0, 1.1920928955078125e-07 ;  /* 0x00000002ff847435 */ /* 0x000fe200000001ff */
[----:B------:R-:W-:Y:S02]  /*51f0*/  MOV R219, 0xffffffff ;  /* 0xffffffff00db7802 */ /* 0x000fe40000000f00 */
[----:B------:R-:W-:Y:S02]  /*5200*/  MOV R121, R217 ;  /* 0x000000d900797202 */ /* 0x000fe40000000f00 */
[----:B------:R-:W-:Y:S02]  /*5210*/  MOV R120, 0x5230 ;  /* 0x0000523000787802 */ /* 0x000fe40000000f00 */
[----:B------:R-:W-:Y:S05]  /*5220*/  CALL.REL.NOINC `($__internal_111_$__cuda_sm70_shflsync_bfly_p) ;  /* 0x0000036000007944 */ /* 0x000fea0003c00000 */
[----:B-1----:R-:W-:Y:S01]  /*5230*/  MOV R218, R132 ;  /* 0x0000008400da7202 */ /* 0x002fe20000000f00 */
[----:B------:R-:W-:Y:S01]  /*5240*/  HFMA2.MMA R132, -RZ, RZ, 0, 1.1920928955078125e-07 ;  /* 0x00000002ff847435 */ /* 0x000fe200000001ff */
[----:B------:R-:W-:-:S02]  /*5250*/  MOV R121, R133 ;  /* 0x0000008500797202 */ /* 0x000fc40000000f00 */
[----:B------:R-:W-:Y:S02]  /*5260*/  MOV R220, 0x1f ;  /* 0x0000001f00dc7802 */ /* 0x000fe40000000f00 */
[----:B------:R-:W-:Y:S02]  /*5270*/  MOV R219, 0xffffffff ;  /* 0xffffffff00db7802 */ /* 0x000fe40000000f00 */
[----:B------:R-:W-:Y:S02]  /*5280*/  MOV R120, 0x52a0 ;  /* 0x000052a000787802 */ /* 0x000fe40000000f00 */
[----:B------:R-:W-:Y:S05]  /*5290*/  CALL.REL.NOINC `($__internal_111_$__cuda_sm70_shflsync_bfly_p) ;  /* 0x000002f000007944 */ /* 0x000fea0003c00000 */
[----:B------:R-:W-:Y:S01]  /*52a0*/  FADD.FTZ R217, R218, R217 ;  /* 0x000000d9dad97221 */ /* 0x000fe20000010000 */
[----:B------:R-:W-:Y:S01]  /*52b0*/  MOV R220, 0x1f ;  /* 0x0000001f00dc7802 */ /* 0x000fe20000000f00 */
[----:B-1----:R-:W-:Y:S01]  /*52c0*/  FADD.FTZ R133, R133, R132 ;  /* 0x0000008485857221 */ /* 0x002fe20000010000 */
[----:B------:R-:W-:Y:S01]  /*52d0*/  HFMA2.MMA R132, -RZ, RZ, 0, 2.384185791015625e-07 ;  /* 0x00000004ff847435 */ /* 0x000fe200000001ff */
[----:B------:R-:W-:Y:S02]  /*52e0*/  MOV R219, 0xffffffff ;  /* 0xffffffff00db7802 */ /* 0x000fe40000000f00 */
[----:B------:R-:W-:-:S02]  /*52f0*/  MOV R121, R217 ;  /* 0x000000d900797202 */ /* 0x000fc40000000f00 */
[----:B------:R-:W-:Y:S02]  /*5300*/  MOV R120, 0x5320 ;  /* 0x0000532000787802 */ /* 0x000fe40000000f00 */
[----:B------:R-:W-:Y:S05]  /*5310*/  CALL.REL.NOINC `($__internal_111_$__cuda_sm70_shflsync_bfly_p) ;  /* 0x0000027000007944 */ /* 0x000fea0003c00000 */
[----:B-1----:R-:W-:Y:S01]  /*5320*/  MOV R218, R132 ;  /* 0x0000008400da7202 */ /* 0x002fe20000000f00 */
[----:B------:R-:W-:Y:S01]  /*5330*/  HFMA2.MMA R132, -RZ, RZ, 0, 2.384185791015625e-07 ;  /* 0x00000004ff847435 */ /* 0x000fe200000001ff */
[----:B------:R-:W-:Y:S02]  /*5340*/  MOV R121, R133 ;  /* 0x0000008500797202 */ /* 0x000fe40000000f00 */
[----:B------:R-:W-:Y:S02]  /*5350*/  MOV R220, 0x1f ;  /* 0x0000001f00dc7802 */ /* 0x000fe40000000f00 */
[----:B------:R-:W-:Y:S02]  /*5360*/  MOV R219, 0xffffffff ;  /* 0xffffffff00db7802 */ /* 0x000fe40000000f00 */
[----:B------:R-:W-:Y:S02]  /*5370*/  MOV R120, 0x5390 ;  /* 0x0000539000787802 */ /* 0x000fe40000000f00 */
[----:B------:R-:W-:Y:S05]  /*5380*/  CALL.REL.NOINC `($__internal_111_$__cuda_sm70_shflsync_bfly_p) ;  /* 0x0000020000007944 */ /* 0x000fea0003c00000 */
[----:B------:R-:W-:Y:S01]  /*5390*/  FADD.FTZ R217, R218, R217 ;  /* 0x000000d9dad97221 */ /* 0x000fe20000010000 */
[----:B------:R-:W-:Y:S01]  /*53a0*/  MOV R220, 0x1f ;  /* 0x0000001f00dc7802 */ /* 0x000fe20000000f00 */
[----:B-1----:R-:W-:Y:S01]  /*53b0*/  FADD.FTZ R133, R133, R132 ;  /* 0x0000008485857221 */ /* 0x002fe20000010000 */
[----:B------:R-:W-:Y:S01]  /*53c0*/  HFMA2.MMA R132, -RZ, RZ, 0, 4.76837158203125e-07 ;  /* 0x00000008ff847435 */ /* 0x000fe200000001ff */
[----:B------:R-:W-:-:S02]  /*53d0*/  MOV R219, 0xffffffff ;  /* 0xffffffff00db7802 */ /* 0x000fc40000000f00 */
[----:B------:R-:W-:Y:S02]  /*53e0*/  MOV R121, R217 ;  /* 0x000000d900797202 */ /* 0x000fe40000000f00 */
[----:B------:R-:W-:Y:S02]  /*53f0*/  MOV R120, 0x5410 ;  /* 0x0000541000787802 */ /* 0x000fe40000000f00 */
[----:B------:R-:W-:Y:S05]  /*5400*/  CALL.REL.NOINC `($__internal_111_$__cuda_sm70_shflsync_bfly_p) ;  /* 0x0000018000007944 */ /* 0x000fea0003c00000 */
[----:B-1----:R-:W-:Y:S01]  /*5410*/  MOV R218, R132 ;  /* 0x0000008400da7202 */ /* 0x002fe20000000f00 */
[----:B------:R-:W-:Y:S01]  /*5420*/  HFMA2.MMA R132, -RZ, RZ, 0, 4.76837158203125e-07 ;  /* 0x00000008ff847435 */ /* 0x000fe200000001ff */
[----:B------:R-:W-:Y:S02]  /*5430*/  MOV R121, R133 ;  /* 0x0000008500797202 */ /* 0x000fe40000000f00 */
[----:B------:R-:W-:Y:S02]  /*5440*/  MOV R220, 0x1f ;  /* 0x0000001f00dc7802 */ /* 0x000fe40000000f00 */
[----:B------:R-:W-:Y:S02]  /*5450*/  MOV R219, 0xffffffff ;  /* 0xffffffff00db7802 */ /* 0x000fe40000000f00 */
[----:B------:R-:W-:-:S02]  /*5460*/  MOV R120, 0x5480 ;  /* 0x0000548000787802 */ /* 0x000fc40000000f00 */
[----:B------:R-:W-:Y:S05]  /*5470*/  CALL.REL.NOINC `($__internal_111_$__cuda_sm70_shflsync_bfly_p) ;  /* 0x0000011000007944 */ /* 0x000fea0003c00000 */
[----:B------:R-:W-:Y:S01]  /*5480*/  FADD.FTZ R217, R218, R217 ;  /* 0x000000d9dad97221 */ /* 0x000fe20000010000 */
[----:B------:R-:W-:Y:S01]  /*5490*/  MOV R220, 0x1f ;  /* 0x0000001f00dc7802 */ /* 0x000fe20000000f00 */
[----:B-1----:R-:W-:Y:S01]  /*54a0*/  FADD.FTZ R133, R133, R132 ;  /* 0x0000008485857221 */ /* 0x002fe20000010000 */
[----:B------:R-:W-:Y:S01]  /*54b0*/  HFMA2.MMA R132, -RZ, RZ, 0, 9.5367431640625e-07 ;  /* 0x00000010ff847435 */ /* 0x000fe200000001ff */
[----:B------:R-:W-:-:S02]  /*54c0*/  MOV R219, 0xffffffff ;  /* 0xffffffff00db7802 */ /* 0x000fc40000000f00 */
[----:B------:R-:W-:Y:S02]  /*54d0*/  MOV R121, R217 ;  /* 0x000000d900797202 */ /* 0x000fe40000000f00 */
[----:B------:R-:W-:Y:S02]  /*54e0*/  MOV R120, 0x5500 ;  /* 0x0000550000787802 */ /* 0x000fe40000000f00 */
[----:B------:R-:W-:Y:S05]  /*54f0*/  CALL.REL.NOINC `($__internal_111_$__cuda_sm70_shflsync_bfly_p) ;  /* 0x0000009000007944 */ /* 0x000fea0003c00000 */
[----:B-1----:R-:W-:Y:S01]  /*5500*/  MOV R218, R132 ;  /* 0x0000008400da7202 */ /* 0x002fe20000000f00 */
[----:B------:R-:W-:Y:S01]  /*5510*/  HFMA2.MMA R132, -RZ, RZ, 0, 9.5367431640625e-07 ;  /* 0x00000010ff847435 */ /* 0x000fe200000001ff */
[----:B------:R-:W-:Y:S02]  /*5520*/  MOV R121, R133 ;  /* 0x0000008500797202 */ /* 0x000fe40000000f00 */
[----:B------:R-:W-:Y:S02]  /*5530*/  MOV R220, 0x1f ;  /* 0x0000001f00dc7802 */ /* 0x000fe40000000f00 */
[----:B------:R-:W-:Y:S02]  /*5540*/  MOV R219, 0xffffffff ;  /* 0xffffffff00db7802 */ /* 0x000fe40000000f00 */
[----:B------:R-:W-:-:S02]  /*5550*/  MOV R120, 0x5570 ;  /* 0x0000557000787802 */ /* 0x000fc40000000f00 */
[----:B------:R-:W-:Y:S05]  /*5560*/  CALL.REL.NOINC `($__internal_111_$__cuda_sm70_shflsync_bfly_p) ;  /* 0x0000002000007944 */ /* 0x000fea0003c00000 */
[----:B-1----:R-:W-:Y:S01]  /*5570*/  MOV R120, R132 ;  /* 0x0000008400787202 */ /* 0x002fe20000000f00 */
[----:B------:R-:W-:Y:S05]  /*5580*/  BRA `(.L_x_2604) ;  /* 0xffffd1b000007947 */ /* 0x000fea000383ffff */
        .weak           $__internal_111_$__cuda_sm70_shflsync_bfly_p
        .type           $__internal_111_$__cuda_sm70_shflsync_bfly_p,@function
        .size           $__internal_111_$__cuda_sm70_shflsync_bfly_p,(.L_x_2937 - $__internal_111_$__cuda_sm70_shflsync_bfly_p)
$__internal_111_$__cuda_sm70_shflsync_bfly_p:
[----:B------:R-:W-:Y:S04]  /*5590*/  WARPSYNC R219 ;  /* 0x000000db00007348 */ /* 0x000fe80003800000 */
[----:B------:R0:W1:Y:S02]  /*55a0*/  SHFL.BFLY PT, R132, R121, R132, R220 ;  /* 0x0c00008479847389 */ /* 0x00006400000e00dc */
[----:B0-----:R-:W-:-:S06]  /*55b0*/  HFMA2.MMA R121, -RZ, RZ, 0, 0 ;  /* 0x00000000ff797435 */ /* 0x001fcc00000001ff */
[----:B------:R-:W-:Y:S05]  /*55c0*/  RET.REL.NODEC R120 `(_ZN10layer_norm31ln_parallel_residual_bwd_kernelINS_13Kernel_traitsIfffffjLj1280ELj1ELj4ELj1ELj16ENS_18Kernel_traits_baseILj1280EfffffjLj128EEEEELb0ELb1ELb1EEEvNS_9BwdParamsE) ;  /* 0xffffaa3078007950 */ /* 0x000fea0003c3ffff */
.L_x_2605:
        /* <DEDUP_REMOVED lines=11> */
.L_x_2937:


//--------------------- .text._ZN10layer_norm31ln_parallel_residual_bwd_kernelINS_13Kernel_traitsIfffffjLj1280ELj1ELj4ELj1ELj16ENS_18Kernel_traits_baseILj1280EfffffjLj128EEEEELb1ELb0ELb0EEEvNS_9BwdParamsE --------------------------
	.section	.text._ZN10layer_norm31ln_parallel_residual_bwd_kernelINS_13Kernel_traitsIfffffjLj1280ELj1ELj4ELj1ELj16ENS_18Kernel_traits_baseILj1280EfffffjLj128EEEEELb1ELb0ELb0EEEvNS_9BwdParamsE,"ax",@progbits
	.sectioninfo	@"SHI_REGISTERS=32"
	.align	128
        .global         _ZN10layer_norm31ln_parallel_residual_bwd_kernelINS_13Kernel_traitsIfffffjLj1280ELj1ELj4ELj1ELj16ENS_18Kernel_traits_baseILj1280EfffffjLj128EEEEELb1ELb0ELb0EEEvNS_9BwdParamsE
        .type           _ZN10layer_norm31ln_parallel_residual_bwd_kernelINS_13Kernel_traitsIfffffjLj1280ELj1ELj4ELj1ELj16ENS_18Kernel_traits_baseILj1280EfffffjLj128EEEEELb1ELb0ELb0EEEvNS_9BwdParamsE,@function
        .size           _ZN10layer_norm31ln_parallel_residual_bwd_kernelINS_13Kernel_traitsIfffffjLj1280ELj1ELj4ELj1ELj16ENS_18Kernel_traits_baseILj1280EfffffjLj128EEEEELb1ELb0ELb0EEEvNS_9BwdParamsE,(.L_x_2938 - _ZN10layer_norm31ln_parallel_residual_bwd_kernelINS_13Kernel_traitsIfffffjLj1280ELj1ELj4ELj1ELj16ENS_18Kernel_traits_baseILj1280EfffffjLj128EEEEELb1ELb0ELb0EEEvNS_9BwdParamsE)
        .other          _ZN10layer_norm31ln_parallel_residual_bwd_kernelINS_13Kernel_traitsIfffffjLj1280ELj1ELj4ELj1ELj16ENS_18Kernel_traits_baseILj1280EfffffjLj128EEEEELb1ELb0ELb0EEEvNS_9BwdParamsE,@"STO_CUDA_ENTRY STV_DEFAULT"
_ZN10layer_norm31ln_parallel_residual_bwd_kernelINS_13Kernel_traitsIfffffjLj1280ELj1ELj4ELj1ELj16ENS_18Kernel_traits_baseILj1280EfffffjLj128EEEEELb1ELb0ELb0EEEvNS_9BwdParamsE:
.text._ZN10layer_norm31ln_parallel_residual_bwd_kernelINS_13Kernel_traitsIfffffjLj1280ELj1ELj4ELj1ELj16ENS_18Kernel_traits_baseILj1280EfffffjLj128EEEEELb1ELb0ELb0EEEvNS_9BwdParamsE:
[----:B------:R-:W-:-:S04]  /*0000*/  MOV R1, c[0x0][0x28] ;  /* 0x00000a0000017a02 */ /* 0x000fc80000000f00 */
[----:B------:R-:W-:-:S05]  /*0010*/  IADD3 R1, R1, -0x7c8, RZ ;  /* 0xfffff83801017810 */ /* 0x000fca0007ffe0ff */
[----:B------:R0:W2:Y:S04]  /*0020*/  LDL.64 R24, [R1+0x5f0] ;  /* 0x0005f00001187983 */ /* 0x0000a80000100a00 */
[----:B------:R0:W2:Y:S01]  /*0030*/  LDL.64 R26, [R1+0x5f8] ;  /* 0x0005f800011a7983 */ /* 0x0000a20000100a00 */
[----:B------:R-:W-:-:S03]  /*0040*/  MOV R29, c[0x0][0x168] ;  /* 0x00005a00001d7a02 */ /* 0x000fc60000000f00 */
        /* <DEDUP_REMOVED lines=8> */
[C---:B------:R-:W-:Y:S01]  /*00d0*/  ISETP.GE.U32.AND P4, PT, R29.reuse, 0x60, PT ;  /* 0x000000601d00780c */ /* 0x040fe20003f86070 */
[----:B------:R-:W-:Y:S01]  /*00e0*/  ULDC.64 UR4, c[0x0][0x118] ;  /* 0x0000460000047ab9 */ /* 0x000fe20000000a00 */
[----:B------:R-:W-:-:S02]  /*00f0*/  ISETP.GE.U32.AND P3, PT, R29, 0x80, PT ;  /* 0x000000801d00780c */ /* 0x000fc40003f66070 */
[C---:B------:R-:W-:Y:S02]  /*0100*/  ISETP.GE.U32.AND P2, PT, R29.reuse, 0xa0, PT ;  /* 0x000000a01d00780c */ /* 0x040fe40003f46070 */
[----:B------:R-:W-:-:S03]  /*0110*/  ISETP.GE.U32.AND P0, PT, R29, 0xc0, PT ;  /* 0x000000c01d00780c */ /* 0x000fc60003f06070 */
[----:B------:R-:W-:Y:S02]  /*0120*/  @P1 MOV R4, 0x10 ;  /* 0x0000001000041802 */ /* 0x000fe40000000f00 */
[----:B------:R-:W-:Y:S02]  /*0130*/  @P5 MOV R14, 0x10 ;  /* 0x00000010000e5802 */ /* 0x000fe40000000f00 */
[----:B------:R-:W-:Y:S01]  /*0140*/  @P4 MOV R10, 0x10 ;  /* 0x00000010000a4802 */ /* 0x000fe20000000f00 */
[----:B------:R-:W-:Y:S01]  /*0150*/  @P1 IMAD.WIDE.U32 R6, R0, R4, c[0x0][0x1b0] ;  /* 0x00006c0000061625 */ /* 0x000fe200078e0004 */
[----:B------:R-:W-:-:S03]  /*0160*/  @P3 MOV R18, 0x10 ;  /* 0x0000001000123802 */ /* 0x000fc60000000f00 */
[C---:B------:R-:W-:Y:S01]  /*0170*/  @P1 IMAD.WIDE.U32 R4, R0.reuse, R4, c[0x0][0x1b8] ;  /* 0x00006e0000041625 */ /* 0x040fe200078e0004 */
[----:B------:R-:W-:-:S05]  /*0180*/  @P1 LOP3.LUT R0, R0, 0x20, RZ, 0xfc, !PT ;  /* 0x0000002000001812 */ /* 0x000fca00078efcff */
[----:B------:R-:W-:-:S04]  /*0190*/  @P5 IMAD.WIDE.U32 R16, R0, R14, c[0x0][0x1b0] ;  /* 0x00006c0000105625 */ /* 0x000fc800078e000e */
[C---:B------:R-:W-:Y:S01]  /*01a0*/  @P5 IMAD.WIDE.U32 R14, R0.reuse, R14, c[0x0][0x1b8] ;  /* 0x00006e00000e5625 */ /* 0x040fe200078e000e */
[----:B------:R-:W-:-:S04]  /*01b0*/  @P5 IADD3 R0, R0, 0x20, RZ ;  /* 0x0000002000005810 */ /* 0x000fc80007ffe0ff */
[----:B------:R1:W-:Y:S01]  /*01c0*/  STL.64 [R1+0x6b0], R14 ;  /* 0x0006b00e01007387 */ /* 0x0003e20000100a00 */
[----:B------:R-:W-:-:S05]  /*01d0*/  @P4 IMAD.WIDE.U32 R12, R0, R10, c[0x0][0x1b0] ;  /* 0x00006c00000c4625 */ /* 0x000fca00078e000a */
[----:B------:R3:W-:Y:S04]  /*01e0*/  STL.64 [R1+0x6a8], R12 ;  /* 0x0006a80c01007387 */ /* 0x0007e80000100a00 */
[----:B-1----:R0:W4:Y:S04]  /*01f0*/  LDL.64 R14, [R1+0x5e8] ;  /* 0x0005e800010e7983 */ /* 0x0021280000100a00 */
[----:B---3--:R0:W4:Y:S04]  /*0200*/  LDL.64 R12, [R1+0x5e0] ;  /* 0x0005e000010c7983 */ /* 0x0081280000100a00 */
[----:B--2---:R-:W2:Y:S04]  /*0210*/  @P1 LDG.E.128 R24, [R6.64] ;  /* 0x0000000406181981 */ /* 0x004ea8000c1e1d00 */
[----:B----4-:R-:W3:Y:S04]  /*0220*/  @P1 LDG.E.128 R12, [R4.64] ;  /* 0x00000004040c1981 */ /* 0x010ee8000c1e1d00 */
[----:B--2---:R1:W-:Y:S04]  /*0230*/  @P1 STL.64 [R1+0x5f0], R24 ;  /* 0x0005f01801001387 */ /* 0x0043e80000100a00 */
[----:B------:R2:W-:Y:S04]  /*0240*/  @P1 STL.64 [R1+0x5f8], R26 ;  /* 0x0005f81a01001387 */ /* 0x0005e80000100a00 */
[----:B-1----:R-:W4:Y:S04]  /*0250*/  LDL.64 R24, [R1+0x550] ;  /* 0x0005500001187983 */ /* 0x002f280000100a00 */
[----:B--2---:R-:W2:Y:S04]  /*0260*/  LDL.64 R26, [R1+0x558] ;  /* 0x00055800011a7983 */ /* 0x004ea80000100a00 */
[----:B--2---:R1:W-:Y:S04]  /*0270*/  STL.64 [R1+0x660], R26 ;  /* 0x0006601a01007387 */ /* 0x0043e80000100a00 */
[----:B----4-:R2:W-:Y:S04]  /*0280*/  STL.64 [R1+0x658], R24 ;  /* 0x0006581801007387 */ /* 0x0105e80000100a00 */
[----:B---3--:R3:W-:Y:S04]  /*0290*/  @P1 STL.64 [R1+0x5e0], R12 ;  /* 0x0005e00c01001387 */ /* 0x0087e80000100a00 */
[----:B------:R4:W-:Y:S04]  /*02a0*/  @P1 STL.64 [R1+0x5e8], R14 ;  /* 0x0005e80e01001387 */ /* 0x0009e80000100a00 */
[----:B-1----:R-:W5:Y:S04]  /*02b0*/  LDL.64 R26, [R1+0x588] ;  /* 0x00058800011a7983 */ /* 0x002f680000100a00 */
[----:B--2---:R-:W2:Y:S04]  /*02c0*/  LDL.64 R24, [R1+0x580] ;  /* 0x0005800001187983 */ /* 0x004ea80000100a00 */
[----:B---3--:R0:W3:Y:S04]  /*02d0*/  LDL.64 R12, [R1+0x5d0] ;  /* 0x0005d000010c7983 */ /* 0x0080e80000100a00 */
[----:B----4-:R0:W3:Y:S04]  /*02e0*/  LDL.64 R14, [R1+0x5d8] ;  /* 0x0005d800010e7983 */ /* 0x0100e80000100a00 */
[----:B-----5:R1:W-:Y:S04]  /*02f0*/  STL.64 [R1+0x670], R26 ;  /* 0x0006701a01007387 */ /* 0x0203e80000100a00 */
[----:B--2---:R2:W-:Y:S04]  /*0300*/  STL.64 [R1+0x668], R24 ;  /* 0x0006681801007387 */ /* 0x0045e80000100a00 */
[----:B-1----:R-:W4:Y:S04]  /*0310*/  LDL.64 R26, [R1+0x598] ;  /* 0x00059800011a7983 */ /* 0x002f280000100a00 */
[----:B--2---:R-:W2:Y:S04]  /*0320*/  LDL.64 R24, [R1+0x590] ;  /* 0x0005900001187983 */ /* 0x004ea80000100a00 */
[----:B---3--:R-:W3:Y:S04]  /*0330*/  @P5 LDG.E.128 R12, [R16.64] ;  /* 0x00000004100c5981 */ /* 0x008ee8000c1e1d00 */
[----:B----4-:R1:W-:Y:S04]  /*0340*/  STL.64 [R1+0x680], R26 ;  /* 0x0006801a01007387 */ /* 0x0103e80000100a00 */
[----:B--2---:R2:W-:Y:S04]  /*0350*/  STL.64 [R1+0x678], R24 ;  /* 0x0006781801007387 */ /* 0x0045e80000100a00 */
[----:B-1----:R-:W4:Y:S04]  /*0360*/  LDL.64 R26, [R1+0x5a8] ;  /* 0x0005a800011a7983 */ /* 0x002f280000100a00 */
[----:B--2---:R-:W2:Y:S04]  /*0370*/  LDL.64 R24, [R1+0x5a0] ;  /* 0x0005a00001187983 */ /* 0x004ea80000100a00 */
[----:B----4-:R1:W-:Y:S04]  /*0380*/  STL.64 [R1+0x690], R26 ;  /* 0x0006901a01007387 */ /* 0x0103e80000100a00 */
[----:B--2---:R2:W-:Y:S04]  /*0390*/  STL.64 [R1+0x688], R24 ;  /* 0x0006881801007387 */ /* 0x0045e80000100a00 */
[----:B-1----:R-:W4:Y:S04]  /*03a0*/  LDL.64 R26, [R1+0x5b8] ;  /* 0x0005b800011a7983 */ /* 0x002f280000100a00 */
[----:B--2---:R-:W2:Y:S04]  /*03b0*/  LDL.64 R24, [R1+0x5b0] ;  /* 0x0005b00001187983 */ /* 0x004ea80000100a00 */
[----:B----4-:R1:W-:Y:S04]  /*03c0*/  STL.64 [R1+0x6a0], R26 ;  /* 0x0006a01a01007387 */ /* 0x0103e80000100a00 */
[----:B--2---:R2:W-:Y:S04]  /*03d0*/  STL.64 [R1+0x698], R24 ;  /* 0x0006981801007387 */ /* 0x0045e80000100a00 */
[----:B-1----:R0:W4:Y:S04]  /*03e0*/  LDL.64 R26, [R1+0x5c8] ;  /* 0x0005c800011a7983 */ /* 0x0021280000100a00 */
[----:B--2---:R0:W4:Y:S04]  /*03f0*/  LDL.64 R24, [R1+0x5c0] ;  /* 0x0005c00001187983 */ /* 0x0041280000100a00 */
[----:B---3--:R-:W-:Y:S04]  /*0400*/  @P5 STL.64 [R1+0x5d0], R12 ;  /* 0x0005d00c01005387 */ /* 0x008fe80000100a00 */
[----:B------:R1:W-:Y:S04]  /*0410*/  @P5 STL.64 [R1+0x5d8], R14 ;  /* 0x0005d80e01005387 */ /* 0x0003e80000100a00 */
[----:B-1----:R-:W4:Y:S04]  /*0420*/  LDL.LU.64 R14, [R1+0x6b0] ;  /* 0x0006b000010e7983 */ /* 0x002f280000300a00 */
[----:B------:R-:W2:Y:S04]  /*0430*/  LDL.LU.64 R12, [R1+0x6a8] ;  /* 0x0006a800010c7983 */ /* 0x000ea80000300a00 */
[----:B----4-:R-:W3:Y:S04]  /*0440*/  @P5 LDG.E.128 R24, [R14.64] ;  /* 0x000000040e185981 */ /* 0x010ee8000c1e1d00 */
[----:B---3--:R-:W-:Y:S04]  /*0450*/  @P5 STL.64 [R1+0x5c0], R24 ;  /* 0x0005c01801005387 */ /* 0x008fe80000100a00 */
[----:B------:R1:W-:Y:S04]  /*0460*/  @P5 STL.64 [R1+0x5c8], R26 ;  /* 0x0005c81a01005387 */ /* 0x0003e80000100a00 */
[----:B-1----:R0:W2:Y:S04]  /*0470*/  LDL.LU.64 R26, [R1+0x6a0] ;  /* 0x0006a000011a7983 */ /* 0x0020a80000300a00 */
[----:B------:R0:W2:Y:S04]  /*0480*/  LDL.LU.64 R24, [R1+0x698] ;  /* 0x0006980001187983 */ /* 0x0000a80000300a00 */
[----:B--2---:R-:W2:Y:S01]  /*0490*/  @P4 LDG.E.128 R24, [R12.64] ;  /* 0x000000040c184981 */ /* 0x004ea2000c1e1d00 */
[----:B------:R-:W-:-:S03]  /*04a0*/  @P4 IMAD.WIDE.U32 R10, R0, R10, c[0x0][0x1b8] ;  /* 0x00006e00000a4625 */ /* 0x000fc600078e000a */
[----:B--2---:R-:W-:Y:S04]  /*04b0*/  @P4 STL.64 [R1+0x5b0], R24 ;  /* 0x0005b01801004387 */ /* 0x004fe80000100a00 */
[----:B------:R1:W-:Y:S04]  /*04c0*/  @P4 STL.64 [R1+0x5b8], R26 ;  /* 0x0005b81a01004387 */ /* 0x0003e80000100a00 */
[----:B-1----:R0:W2:Y:S04]  /*04d0*/  LDL.LU.64 R26, [R1+0x690] ;  /* 0x00069000011a7983 */ /* 0x0020a80000300a00 */
[----:B------:R0:W2:Y:S04]  /*04e0*/  LDL.LU.64 R24, [R1+0x688] ;  /* 0x0006880001187983 */ /* 0x0000a80000300a00 */
[----:B------:R0:W3:Y:S04]  /*04f0*/  LDL.64 R12, [R1+0x560] ;  /* 0x00056000010c7983 */ /* 0x0000e80000100a00 */
[----:B------:R0:W3:Y:S04]  /*0500*/  LDL.64 R14, [R1+0x568] ;  /* 0x00056800010e7983 */ /* 0x0000e80000100a00 */
[----:B--2---:R-:W2:Y:S01]  /*0510*/  @P4 LDG.E.128 R24, [R10.64] ;  /* 0x000000040a184981 */ /* 0x004ea2000c1e1d00 */
[----:B------:R-:W-:-:S03]  /*0520*/  @P4 IADD3 R0, R0, 0x20, RZ ;  /* 0x0000002000004810 */ /* 0x000fc60007ffe0ff */
[----:B--2---:R-:W-:Y:S04]  /*0530*/  @P4 STL.64 [R1+0x5a0], R24 ;  /* 0x0005a01801004387 */ /* 0x004fe80000100a00 */
[----:B------:R1:W-:Y:S04]  /*0540*/  @P4 STL.64 [R1+0x5a8], R26 ;  /* 0x0005a81a01004387 */ /* 0x0003e80000100a00 */
[----:B-1----:R0:W2:Y:S04]  /*0550*/  LDL.LU.64 R26, [R1+0x680] ;  /* 0x00068000011a7983 */ /* 0x0020a80000300a00 */
[----:B------:R0:W2:Y:S01]  /*0560*/  LDL.LU.64 R24, [R1+0x678] ;  /* 0x0006780001187983 */ /* 0x0000a20000300a00 */
[----:B------:R-:W-:-:S05]  /*0570*/  @P3 IMAD.WIDE.U32 R20, R0, R18, c[0x0][0x1b0] ;  /* 0x00006c0000143625 */ /* 0x000fca00078e0012 */
[----:B--2---:R-:W2:Y:S01]  /*0580*/  @P3 LDG.E.128 R24, [R20.64] ;  /* 0x0000000414183981 */ /* 0x004ea2000c1e1d00 */
[C---:B------:R-:W-:Y:S01]  /*0590*/  @P3 IMAD.WIDE.U32 R18, R0.reuse, R18, c[0x0][0x1b8] ;  /* 0x00006e0000123625 */ /* 0x040fe200078e0012 */
[----:B------:R-:W-:Y:S02]  /*05a0*/  @P2 MOV R22, 0x10 ;  /* 0x0000001000162802 */ /* 0x000fe40000000f00 */
[----:B------:R-:W-:-:S05]  /*05b0*/  @P3 IADD3 R0, R0, 0x20, RZ ;  /* 0x0000002000003810 */ /* 0x000fca0007ffe0ff */
[----:B------:R-:W-:-:S04]  /*05c0*/  @P2 IMAD.WIDE.U32 R8, R0, R22, c[0x0][0x1b0] ;  /* 0x00006c0000082625 */ /* 0x000fc800078e0016 */
[C---:B------:R-:W-:Y:S01]  /*05d0*/  @P2 IMAD.WIDE.U32 R6, R0.reuse, R22, c[0x0][0x1b8] ;  /* 0x00006e0000062625 */ /* 0x040fe200078e0016 */
[----:B--2---:R-:W-:Y:S04]  /*05e0*/  @P3 STL.64 [R1+0x590], R24 ;  /* 0x0005901801003387 */ /* 0x004fe80000100a00 */
[----:B------:R1:W-:Y:S01]  /*05f0*/  @P3 STL.64 [R1+0x598], R26 ;  /* 0x0005981a01003387 */ /* 0x0003e20000100a00 */
[----:B------:R-:W-:Y:S02]  /*0600*/  @P0 MOV R3, 0x10 ;  /* 0x0000001000030802 */ /* 0x000fe40000000f00 */
[----:B------:R-:W-:Y:S01]  /*0610*/  @P2 IADD3 R0, R0, 0x20, RZ ;  /* 0x0000002000002810 */ /* 0x000fe20007ffe0ff */
[----:B---3--:R-:W2:Y:S04]  /*0620*/  @P2 LDG.E.128 R12, [R6.64] ;  /* 0x00000004060c2981 */ /* 0x008ea8000c1e1d00 */
[----:B-1----:R0:W3:Y:S04]  /*0630*/  LDL.LU.64 R26, [R1+0x670] ;  /* 0x00067000011a7983 */ /* 0x0020e80000300a00 */
[----:B------:R0:W3:Y:S04]  /*0640*/  LDL.LU.64 R24, [R1+0x668] ;  /* 0x0006680001187983 */ /* 0x0000e80000300a00 */
[----:B------:R1:W-:Y:S04]  /*0650*/  STL [R1+0x600], R23 ;  /* 0x0006001701007387 */ /* 0x0003e80000100800 */
[----:B------:R0:W4:Y:S04]  /*0660*/  LDL.64 R20, [R1+0x570] ;  /* 0x0005700001147983 */ /* 0x0001280000100a00 */
[----:B-1----:R0:W4:Y:S04]  /*0670*/  LDL.64 R22, [R1+0x578] ;  /* 0x0005780001167983 */ /* 0x0021280000100a00 */
[----:B---3--:R-:W3:Y:S04]  /*0680*/  @P3 LDG.E.128 R24, [R18.64] ;  /* 0x0000000412183981 */ /* 0x008ee8000c1e1d00 */
[----:B----4-:R-:W4:Y:S04]  /*0690*/  @P2 LDG.E.128 R20, [R8.64] ;  /* 0x0000000408142981 */ /* 0x010f28000c1e1d00 */
[----:B---3--:R-:W-:Y:S04]  /*06a0*/  @P3 STL.64 [R1+0x580], R24 ;  /* 0x0005801801003387 */ /* 0x008fe80000100a00 */
[----:B------:R1:W-:Y:S04]  /*06b0*/  @P3 STL.64 [R1+0x588], R26 ;  /* 0x0005881a01003387 */ /* 0x0003e80000100a00 */
[----:B-1----:R0:W3:Y:S04]  /*06c0*/  LDL.LU.64 R26, [R1+0x660] ;  /* 0x00066000011a7983 */ /* 0x0020e80000300a00 */
[----:B------:R0:W3:Y:S04]  /*06d0*/  LDL.LU.64 R24, [R1+0x658] ;  /* 0x0006580001187983 */ /* 0x0000e80000300a00 */
[----:B----4-:R1:W-:Y:S04]  /*06e0*/  @P2 STL.64 [R1+0x570], R20 ;  /* 0x0005701401002387 */ /* 0x0103e80000100a00 */
[----:B------:R4:W-:Y:S04]  /*06f0*/  @P2 STL.64 [R1+0x578], R22 ;  /* 0x0005781601002387 */ /* 0x0009e80000100a00 */
[----:B-1----:R-:W5:Y:S04]  /*0700*/  LDL.64 R20, [R1+0x4f0] ;  /* 0x0004f00001147983 */ /* 0x002f680000100a00 */
[----:B----4-:R-:W4:Y:S04]  /*0710*/  LDL.64 R22, [R1+0x4f8] ;  /* 0x0004f80001167983 */ /* 0x010f280000100a00 */
[----:B----4-:R1:W-:Y:S04]  /*0720*/  STL.64 [R1+0x610], R22 ;  /* 0x0006101601007387 */ /* 0x0103e80000100a00 */
[----:B-----5:R4:W-:Y:S04]  /*0730*/  STL.64 [R1+0x608], R20 ;  /* 0x0006081401007387 */ /* 0x0209e80000100a00 */
[----:B-1----:R-:W5:Y:S04]  /*0740*/  LDL.64 R22, [R1+0x508] ;  /* 0x0005080001167983 */ /* 0x002f680000100a00 */
[----:B----4-:R-:W4:Y:S04]  /*0750*/  LDL.64 R20, [R1+0x500] ;  /* 0x0005000001147983 */ /* 0x010f280000100a00 */
[----:B-----5:R1:W-:Y:S04]  /*0760*/  STL.64 [R1+0x620], R22 ;  /* 0x0006201601007387 */ /* 0x0203e80000100a00 */
[----:B----4-:R4:W-:Y:S04]  /*0770*/  STL.64 [R1+0x618], R20 ;  /* 0x0006181401007387 */ /* 0x0109e80000100a00 */
        /* <DEDUP_REMOVED lines=9> */
[----:B----4-:R-:W4:Y:S01]  /*0810*/  LDL.64 R20, [R1+0x530] ;  /* 0x0005300001147983 */ /* 0x010f220000100a00 */
[----:B------:R-:W-:-:S04]  /*0820*/  @P0 IMAD.WIDE.U32 R4, R0, R3, c[0x0][0x1b0] ;  /* 0x00006c0000040625 */ /* 0x000fc800078e0003 */
[----:B------:R-:W-:Y:S01]  /*0830*/  @P0 IMAD.WIDE.U32 R10, R0, R3, c[0x0][0x1b8] ;  /* 0x00006e00000a0625 */ /* 0x000fe200078e0003 */
[----:B---3--:R-:W3:Y:S04]  /*0840*/  @P0 LDG.E.128 R24, [R4.64] ;  /* 0x0000000404180981 */ /* 0x008ee8000c1e1d00 */
[----:B-----5:R1:W-:Y:S04]  /*0850*/  STL.64 [R1+0x650], R22 ;  /* 0x0006501601007387 */ /* 0x0203e80000100a00 */
[----:B----4-:R4:W-:Y:S04]  /*0860*/  STL.64 [R1+0x648], R20 ;  /* 0x0006481401007387 */ /* 0x0109e80000100a00 */
[----:B-1----:R0:W5:Y:S04]  /*0870*/  LDL.64 R22, [R1+0x548] ;  /* 0x0005480001167983 */ /* 0x0021680000100a00 */
[----:B----4-:R0:W5:Y:S04]  /*0880*/  LDL.64 R20, [R1+0x540] ;  /* 0x0005400001147983 */ /* 0x0101680000100a00 */
[----:B---3--:R1:W-:Y:S04]  /*0890*/  @P0 STL.64 [R1+0x550], R24 ;  /* 0x0005501801000387 */ /* 0x0083e80000100a00 */
[----:B-----5:R-:W3:Y:S04]  /*08a0*/  @P0 LDG.E.128 R20, [R10.64] ;  /* 0x000000040a140981 */ /* 0x020ee8000c1e1d00 */
[----:B------:R4:W-:Y:S04]  /*08b0*/  @P0 STL.64 [R1+0x558], R26 ;  /* 0x0005581a01000387 */ /* 0x0009e80000100a00 */
[----:B-1----:R0:W5:Y:S04]  /*08c0*/  LDL.64 R24, [R1+0x4c0] ;  /* 0x0004c00001187983 */ /* 0x0021680000100a00 */
[----:B----4-:R0:W5:Y:S04]  /*08d0*/  LDL.64 R26, [R1+0x4c8] ;  /* 0x0004c800011a7983 */ /* 0x0101680000100a00 */
[----:B--2---:R-:W-:Y:S04]  /*08e0*/  @P2 STL.64 [R1+0x560], R12 ;  /* 0x0005600c01002387 */ /* 0x004fe80000100a00 */
[----:B------:R-:W-:Y:S04]  /*08f0*/  @P2 STL.64 [R1+0x568], R14 ;  /* 0x0005680e01002387 */ /* 0x000fe80000100a00 */
[----:B---3--:R-:W-:Y:S04]  /*0900*/  @P0 STL.64 [R1+0x540], R20 ;  /* 0x0005401401000387 */ /* 0x008fe80000100a00 */
[----:B------:R1:W-:Y:S04]  /*0910*/  @P0 STL.64 [R1+0x548], R22 ;  /* 0x0005481601000387 */ /* 0x0003e80000100a00 */
[----:B-1----:R0:W2:Y:S04]  /*0920*/  LDL.LU.64 R22, [R1+0x650] ;  /* 0x0006500001167983 */ /* 0x0020a80000300a00 */
[----:B------:R0:W2:Y:S01]  /*0930*/  LDL.LU.64 R20, [R1+0x648] ;  /* 0x0006480001147983 */ /* 0x0000a20000300a00 */
[----:B------:R-:W-:-:S02]  /*0940*/  ISETP.GE.U32.AND P1, PT, R29, 0xe0, PT ;  /* 0x000000e01d00780c */ /* 0x000fc40003f26070 */
[----:B------:R-:W-:-:S11]  /*0950*/  @P0 IADD3 R0, R0, 0x20, RZ ;  /* 0x0000002000000810 */ /* 0x000fd60007ffe0ff */
[----:B------:R-:W-:-:S05]  /*0960*/  @P1 MOV R6, 0x10 ;  /* 0x0000001000061802 */ /* 0x000fca0000000f00 */
[----:B------:R-:W-:-:S05]  /*0970*/  @P1 IMAD.WIDE.U32 R8, R0, R6, c[0x0][0x1b0] ;  /* 0x00006c0000081625 */ /* 0x000fca00078e0006 */
        /* <DEDUP_REMOVED lines=13> */
[----:B-1----:R0:W2:Y:S04]  /*0a50*/  LDL.LU.64 R22, [R1+0x630] ;  /* 0x0006300001167983 */ /* 0x0020a80000300a00 */
[----:B------:R0:W2:Y:S01]  /*0a60*/  LDL.LU.64 R20, [R1+0x628] ;  /* 0x0006280001147983 */ /* 0x0000a20000300a00 */
        /* <DEDUP_REMOVED lines=8> */
[----:B--2---:R-:W2:Y:S01]  /*0af0*/  @P2 LDG.E.128 R20, [R16.64] ;  /* 0x0000000410142981 */ /* 0x004ea2000c1e1d00 */
[----:B------:R-:W-:-:S02]  /*0b00*/  ISETP.GE.U32.AND P3, PT, R29, 0x120, PT ;  /* 0x000001201d00780c */ /* 0x000fc40003f66070 */
[----:B------:R-:W-:Y:S01]  /*0b10*/  @P2 IADD3 R0, R0, 0x20, RZ ;  /* 0x0000002000002810 */ /* 0x000fe20007ffe0ff */
[----:B--2---:R-:W-:Y:S04]  /*0b20*/  @P2 STL.64 [R1+0x500], R20 ;  /* 0x0005001401002387 */ /* 0x004fe80000100a00 */
[----:B------:R1:W-:Y:S04]  /*0b30*/  @P2 STL.64 [R1+0x508], R22 ;  /* 0x0005081601002387 */ /* 0x0003e80000100a00 */
[----:B-1----:R0:W2:Y:S04]  /*0b40*/  LDL.LU.64 R22, [R1+0x610] ;  /* 0x0006100001167983 */ /* 0x0020a80000300a00 */
[----:B------:R0:W2:Y:S04]  /*0b50*/  LDL.LU.64 R20, [R1+0x608] ;  /* 0x0006080001147983 */ /* 0x0000a80000300a00 */
[----:B------:R0:W4:Y:S04]  /*0b60*/  LDL.64 R16, [R1+0x4e0] ;  /* 0x0004e00001107983 */ /* 0x0001280000100a00 */
[----:B------:R0:W4:Y:S01]  /*0b70*/  LDL.64 R18, [R1+0x4e8] ;  /* 0x0004e80001127983 */ /* 0x0001220000100a00 */
[----:B------:R-:W-:-:S05]  /*0b80*/  @P3 MOV R12, 0x10 ;  /* 0x00000010000c3802 */ /* 0x000fca0000000f00 */
[----:B------:R-:W-:Y:S01]  /*0b90*/  @P3 IMAD.WIDE.U32 R14, R0, R12, c[0x0][0x1b0] ;  /* 0x00006c00000e3625 */ /* 0x000fe200078e000c */
[----:B------:R-:W-:-:S03]  /*0ba0*/  ISETP.GE.U32.AND P4, PT, R29, 0x140, PT ;  /* 0x000001401d00780c */ /* 0x000fc60003f86070 */
[C---:B------:R-:W-:Y:S01]  /*0bb0*/  @P3 IMAD.WIDE.U32 R12, R0.reuse, R12, c[0x0][0x1b8] ;  /* 0x00006e00000c3625 */ /* 0x040fe200078e000c */
[----:B------:R-:W-:-:S09]  /*0bc0*/  @P3 IADD3 R0, R0, 0x20, RZ ;  /* 0x0000002000003810 */ /* 0x000fd20007ffe0ff */
[----:B------:R-:W-:-:S05]  /*0bd0*/  @P4 MOV R2, 0x10 ;  /* 0x0000001000024802 */ /* 0x000fca0000000f00 */
[----:B------:R-:W-:-:S04]  /*0be0*/  @P4 IMAD.WIDE.U32 R4, R0, R2, c[0x0][0x1b0] ;  /* 0x00006c0000044625 */ /* 0x000fc800078e0002 */
[----:B------:R-:W-:Y:S01]  /*0bf0*/  @P4 IMAD.WIDE.U32 R2, R0, R2, c[0x0][0x1b8] ;  /* 0x00006e0000024625 */ /* 0x000fe200078e0002 */
[----:B---3--:R-:W3:Y:S04]  /*0c00*/  @P4 LDG.E.128 R8, [R4.64] ;  /* 0x0000000404084981 */ /* 0x008ee8000c1e1d00 */
[----:B-----5:R1:W5:Y:S04]  /*0c10*/  @P4 LDG.E.128 R24, [R2.64] ;  /* 0x0000000402184981 */ /* 0x020368000c1e1d00 */
[----:B--2---:R-:W2:Y:S04]  /*0c20*/  @P3 LDG.E.128 R20, [R14.64] ;  /* 0x000000040e143981 */ /* 0x004ea8000c1e1d00 */
[----:B----4-:R-:W4:Y:S04]  /*0c30*/  @P3 LDG.E.128 R16, [R12.64] ;  /* 0x000000040c103981 */ /* 0x010f28000c1e1d00 */
[----:B-1----:R-:W1:Y:S04]  /*0c40*/  S2R R2, SR_CTAID.X ;  /* 0x0000000000027919 */ /* 0x002e680000002500 */
[----:B--2---:R-:W-:Y:S04]  /*0c50*/  @P3 STL.64 [R1+0x4f0], R20 ;  /* 0x0004f01401003387 */ /* 0x004fe80000100a00 */
        /* <DEDUP_REMOVED lines=17> */
[----:B---3--:R0:W-:Y:S04]  /*0d70*/  @P4 STL.64 [R1+0x4d0], R8 ;  /* 0x0004d00801004387 */ /* 0x0081e80000100a00 */
[----:B------:R0:W-:Y:S04]  /*0d80*/  @P4 STL.64 [R1+0x4d8], R10 ;  /* 0x0004d80a01004387 */ /* 0x0001e80000100a00 */
[----:B------:R0:W-:Y:S04]  /*0d90*/  STL [R1+0x260], RZ ;  /* 0x000260ff01007387 */ /* 0x0001e80000100800 */
[----:B-----5:R0:W-:Y:S04]  /*0da0*/  @P4 STL.64 [R1+0x4c0], R24 ;  /* 0x0004c01801004387 */ /* 0x0201e80000100a00 */
        /* <DEDUP_REMOVED lines=154> */
.L_x_2650:
[----:B------:R-:W2:Y:S01]  /*1750*/  LDL R15, [R1+0x4] ;  /* 0x00000400010f7983 */ /* 0x000ea20000100800 */
[----:B------:R-:W-:-:S03]  /*1760*/  HFMA2.MMA R2, -RZ, RZ, 0, 2.384185791015625e-07 ;  /* 0x00000004ff027435 */ /* 0x000fc600000001ff */
[----:B------:R-:W1:Y:S07]  /*1770*/  S2R R14, SR_TID.X ;  /* 0x00000000000e7919 */ /* 0x000e6e0000002100 */
[----:B--2---:R-:W-:-:S04]  /*1780*/  IMAD.WIDE R12, R15, R2, c[0x0][0x1a0] ;  /* 0x000068000f0c7625 */ /* 0x004fc800078e0202 */
[----:B------:R-:W-:Y:S01]  /*1790*/  IMAD.WIDE R2, R15, R2, c[0x0][0x1a8] ;  /* 0x00006a000f027625 */ /* 0x000fe200078e0202 */
[----:B------:R-:W2:Y:S04]  /*17a0*/  LDG.E R28, [R12.64] ;  /* 0x000000040c1c7981 */ /* 0x000ea8000c1e1900 */
[----:B0-----:R0:W5:Y:S01]  /*17b0*/  LDG.E R0, [R2.64] ;  /* 0x0000000402007981 */ /* 0x001162000c1e1900 */
[----:B------:R-:W-:Y:S01]  /*17c0*/  LOP3.LUT P4, RZ, R29, 0xffffffe0, RZ, 0xc0, !PT ;  /* 0xffffffe01dff7812 */ /* 0x000fe2000788c0ff */
[----:B------:R-:W-:Y:S01]  /*17d0*/  BSSY B1, `(.L_x_2608) ;  /* 0x0000098000017945 */ /* 0x000fe20003800000 */
[----:B------:R-:W-:Y:S01]  /*17e0*/  CS2R R26, SRZ ;  /* 0x00000000001a7805 */ /* 0x000fe2000001ff00 */
[----:B0-----:R-:W-:-:S05]  /*17f0*/  IMAD R2, R15, c[0x0][0x168], RZ ;  /* 0x00005a000f027a24 */ /* 0x001fca00078e02ff */
[----:B------:R-:W-:-:S04]  /*1800*/  SHF.R.S32.HI R3, RZ, 0x1f, R2 ;  /* 0x0000001fff037819 */ /* 0x000fc80000011402 */
[----:B------:R-:W-:Y:S02]  /*1810*/  LEA.HI R3, R3, R2, RZ, 0x2 ;  /* 0x0000000203037211 */ /* 0x000fe400078f10ff */
[----:B-1----:R-:W-:-:S04]  /*1820*/  LOP3.LUT R2, R14, 0x1f, RZ, 0xc0, !PT ;  /* 0x0000001f0e027812 */ /* 0x002fc800078ec0ff */
        /* <DEDUP_REMOVED lines=17> */
[----:B------:R-:W-:Y:S04]  /*1940*/  STL [R1+0x610], R8 ;  /* 0x0006100801007387 */ /* 0x000fe80000100800 */
[----:B------:R-:W-:Y:S04]  /*1950*/  STL [R1+0x60c], R7 ;  /* 0x00060c0701007387 */ /* 0x000fe80000100800 */
        /* <DEDUP_REMOVED lines=11> */
[----:B------:R-:W-:Y:S01]  /*1a10*/  @P4 STL.64 [R1+0x328], R18 ;  /* 0x0003281201004387 */ /* 0x000fe20000100a00 */
[----:B------:R-:W-:-:S03]  /*1a20*/  IADD3 R24, P4, R14, c[0x0][0x190], RZ ;  /* 0x000064000e187a10 */ /* 0x000fc60007f9e0ff */
[----:B------:R3:W-:Y:S01]  /*1a30*/  STL [R1+0x624], R28 ;  /* 0x0006241c01007387 */ /* 0x0007e20000100800 */
[----:B------:R-:W-:Y:S02]  /*1a40*/  IADD3.X R25, R2, c[0x0][0x194], RZ, P4, !PT ;  /* 0x0000650002197a10 */ /* 0x000fe400027fe4ff */
[C---:B------:R-:W-:Y:S01]  /*1a50*/  LEA R14, P4, R3.reuse, c[0x0][0x188], 0x4 ;  /* 0x00006200030e7a11 */ /* 0x040fe200078820ff */
[----:B--2---:R-:W2:Y:S02]  /*1a60*/  LDC.U8 R16, c[0x0][0x1f0] ;  /* 0x00007c00ff107b82 */ /* 0x004ea40000000000 */
[----:B------:R2:W4:Y:S01]  /*1a70*/  LDG.E R4, [R24.64] ;  /* 0x0000000418047981 */ /* 0x000522000c1e1900 */
[----:B------:R-:W-:-:S05]  /*1a80*/  LEA.HI.X R15, R3, c[0x0][0x18c], RZ, 0x4, P4 ;  /* 0x00006300030f7a11 */ /* 0x000fca00020f24ff */
[----:B------:R0:W4:Y:S01]  /*1a90*/  LDG.E.128 R20, [R14.64] ;  /* 0x000000040e147981 */ /* 0x000122000c1e1d00 */
[----:B--2---:R-:W-:Y:S02]  /*1aa0*/  ISETP.NE.AND P4, PT, R16, RZ, PT ;  /* 0x000000ff1000720c */ /* 0x004fe40003f85270 */
[----:B------:R-:W-:Y:S02]  /*1ab0*/  MOV R16, 0x10 ;  /* 0x0000001000107802 */ /* 0x000fe40000000f00 */
[----:B------:R-:W-:Y:S02]  /*1ac0*/  FSEL R2, R28, RZ, !P4 ;  /* 0x000000ff1c027208 */ /* 0x000fe40006000000 */
[----:B0--3--:R-:W2:Y:S01]  /*1ad0*/  LDL.LU R28, [R1+0x1f0] ;  /* 0x0001f000011c7983 */ /* 0x009ea20000300800 */
[----:B------:R-:W-:-:S03]  /*1ae0*/  IMAD.WIDE.U32 R12, R3, R16, c[0x0][0x210] ;  /* 0x00008400030c7625 */ /* 0x000fc600078e0010 */
[----:B------:R-:W3:Y:S01]  /*1af0*/  LDL.LU R29, [R1+0x10] ;  /* 0x00001000011d7983 */ /* 0x000ee20000300800 */
[----:B------:R-:W-:-:S03]  /*1b00*/  IMAD.WIDE.U32 R16, R3, R16, c[0x0][0x208] ;  /* 0x0000820003107625 */ /* 0x000fc600078e0010 */
[----:B------:R-:W2:Y:S04]  /*1b10*/  LDL R11, [R1+0x5f0] ;  /* 0x0005f000010b7983 */ /* 0x000ea80000100800 */
        /* <DEDUP_REMOVED lines=8> */
[----:B------:R-:W2:Y:S04]  /*1ba0*/  LDG.E.128 R16, [R16.64] ;  /* 0x0000000410107981 */ /* 0x000ea8000c1e1d00 */
[----:B------:R-:W3:Y:S04]  /*1bb0*/  LDL R25, [R1+0x5f8] ;  /* 0x0005f80001197983 */ /* 0x000ee80000100800 */
[----:B------:R-:W3:Y:S04]  /*1bc0*/  LDL.LU R26, [R1+0x158] ;  /* 0x00015800011a7983 */ /* 0x000ee80000300800 */
[----:B------:R-:W3:Y:S01]  /*1bd0*/  LDG.E.128 R12, [R12.64] ;  /* 0x000000040c0c7981 */ /* 0x000ee2000c1e1d00 */
[----:B----4-:R-:W-:-:S02]  /*1be0*/  FADD.FTZ R20, R20, -R2 ;  /* 0x8000000214147221 */ /* 0x010fc40000010000 */
[--C-:B------:R-:W-:Y:S02]  /*1bf0*/  FADD.FTZ R21, R21, -R2.reuse ;  /* 0x8000000215157221 */ /* 0x100fe40000010000 */
[--C-:B------:R-:W-:Y:S02]  /*1c00*/  FADD.FTZ R22, R22, -R2.reuse ;  /* 0x8000000216167221 */ /* 0x100fe40000010000 */
[----:B------:R-:W-:Y:S02]  /*1c10*/  FADD.FTZ R2, R23, -R2 ;  /* 0x8000000217027221 */ /* 0x000fe40000010000 */
[----:B------:R-:W4:Y:S04]  /*1c20*/  LDL R23, [R1+0x5f4] ;  /* 0x0005f40001177983 */ /* 0x000f280000100800 */
[----:B------:R0:W-:Y:S02]  /*1c30*/  STL [R1+0x34c], R4 ;  /* 0x00034c0401007387 */ /* 0x0001e40000100800 */
[----:B0----5:R-:W-:-:S02]  /*1c40*/  FMUL.FTZ R4, R0, R20 ;  /* 0x0000001400047220 */ /* 0x021fc40000410000 */
[----:B------:R-:W4:Y:S01]  /*1c50*/  LDL R20, [R1+0x5e0] ;  /* 0x0005e00001147983 */ /* 0x000f220000100800 */
[----:B--2---:R-:W-:Y:S02]  /*1c60*/  FADD.FTZ R28, R28, R16 ;  /* 0x000000101c1c7221 */ /* 0x004fe40000010000 */
[----:B---3--:R-:W-:-:S03]  /*1c70*/  FFMA.FTZ R29, R16, R4, R29 ;  /* 0x00000004101d7223 */ /* 0x008fc6000001001d */
[----:B------:R0:W-:Y:S01]  /*1c80*/  STL [R1+0x1f0], R28 ;  /* 0x0001f01c01007387 */ /* 0x0001e20000100800 */
[----:B------:R-:W-:-:S03]  /*1c90*/  FADD.FTZ R10, R10, R12 ;  /* 0x0000000c0a0a7221 */ /* 0x000fc60000010000 */
[----:B0-----:R1:W5:Y:S04]  /*1ca0*/  LDL.LU R28, [R1+0x624] ;  /* 0x00062400011c7983 */ /* 0x0013680000300800 */
[----:B------:R-:W-:Y:S04]  /*1cb0*/  STL [R1+0x378], R4 ;  /* 0x0003780401007387 */ /* 0x000fe80000100800 */
[----:B------:R0:W-:Y:S01]  /*1cc0*/  STL [R1+0x10], R29 ;  /* 0x0000101d01007387 */ /* 0x0001e20000100800 */
[----:B------:R-:W-:-:S03]  /*1cd0*/  FFMA.FTZ R24, R12, R4, R24 ;  /* 0x000000040c187223 */ /* 0x000fc60000010018 */
[----:B0-----:R1:W5:Y:S01]  /*1ce0*/  LDL.LU R29, [R1+0x620] ;  /* 0x00062000011d7983 */ /* 0x0013620000300800 */
[----:B----4-:R-:W-:-:S04]  /*1cf0*/  FMUL.FTZ R20, R20, R12 ;  /* 0x0000000c14147220 */ /* 0x010fc80000410000 */
[----:B------:R-:W-:Y:S02]  /*1d00*/  FFMA.FTZ R20, R11, R16, R20 ;  /* 0x000000100b147223 */ /* 0x000fe40000010014 */
[----:B------:R1:W5:Y:S04]  /*1d10*/  LDL.LU R11, [R1+0x61c] ;  /* 0x00061c00010b7983 */ /* 0x0003680000300800 */
[----:B------:R-:W2:Y:S04]  /*1d20*/  LDL.LU R16, [R1+0x15c] ;  /* 0x00015c0001107983 */ /* 0x000ea80000300800 */
[----:B------:R0:W-:Y:S04]  /*1d30*/  STL [R1+0xb0], R10 ;  /* 0x0000b00a01007387 */ /* 0x0001e80000100800 */
[----:B0-----:R1:W5:Y:S04]  /*1d40*/  LDL.LU R10, [R1+0x618] ;  /* 0x00061800010a7983 */ /* 0x0013680000300800 */
[----:B------:R-:W3:Y:S01]  /*1d50*/  LDL R12, [R1+0x5e4] ;  /* 0x0005e400010c7983 */ /* 0x000ee20000100800 */
[----:B------:R-:W-:-:S03]  /*1d60*/  FADD.FTZ R9, R9, R17 ;  /* 0x0000001109097221 */ /* 0x000fc60000010000 */
[----:B------:R0:W-:Y:S02]  /*1d70*/  STL [R1+0x150], R24 ;  /* 0x0001501801007387 */ /* 0x0001e40000100800 */
[----:B0-----:R-:W-:Y:S02]  /*1d80*/  FMUL.FTZ R24, R0, R21 ;  /* 0x0000001500187220 */ /* 0x001fe40000410000 */
        /* <DEDUP_REMOVED lines=8> */
[----:B---3--:R-:W-:-:S04]  /*1e10*/  FMUL.FTZ R12, R12, R13 ;  /* 0x0000000d0c0c7220 */ /* 0x008fc80000410000 */
[----:B------:R-:W-:Y:S02]  /*1e20*/  FFMA.FTZ R23, R23, R17, R12 ;  /* 0x0000001117177223 */ /* 0x000fe4000001000c */
[----:B------:R-:W3:Y:S01]  /*1e30*/  LDL R12, [R1+0x5e8] ;  /* 0x0005e800010c7983 */ /* 0x000ee20000100800 */
[----:B------:R-:W-:Y:S02]  /*1e40*/  FADD.FTZ R7, R7, R13 ;  /* 0x0000000d07077221 */ /* 0x000fe40000010000 */
[----:B------:R-:W-:Y:S01]  /*1e50*/  FFMA.FTZ R27, R13, R24, R27 ;  /* 0x000000180d1b7223 */ /* 0x000fe2000001001b */
[----:B------:R-:W2:Y:S04]  /*1e60*/  LDL R17, [R1+0x5fc] ;  /* 0x0005fc0001117983 */ /* 0x000ea80000100800 */
[----:B------:R0:W-:Y:S01]  /*1e70*/  STL [R1+0xb4], R7 ;  /* 0x0000b40701007387 */ /* 0x0001e20000100800 */
[----:B------:R-:W-:-:S03]  /*1e80*/  FADD.FTZ R6, R6, R18 ;  /* 0x0000001206067221 */ /* 0x000fc60000010000 */
[----:B0-----:R1:W5:Y:S04]  /*1e90*/  LDL.LU R7, [R1+0x60c] ;  /* 0x00060c0001077983 */ /* 0x0013680000300800 */
[----:B------:R-:W2:Y:S04]  /*1ea0*/  LDL.LU R13, [R1+0x1c] ;  /* 0x00001c00010d7983 */ /* 0x000ea80000300800 */
        /* <DEDUP_REMOVED lines=12> */
[----:B------:R-:W3:Y:S04]  /*1f70*/  LDL.LU R18, [R1+0xb8] ;  /* 0x0000b80001127983 */ /* 0x000ee80000300800 */
[----:B------:R-:W3:Y:S01]  /*1f80*/  LDL R12, [R1+0x5ec] ;  /* 0x0005ec00010c7983 */ /* 0x000ee20000100800 */
[----:B------:R-:W-:-:S05]  /*1f90*/  FFMA.FTZ R26, R14, R27, R26 ;  /* 0x0000001b0e1a7223 */ /* 0x000fca000001001a */
[----:B------:R0:W-:Y:S02]  /*1fa0*/  STL [R1+0x158], R26 ;  /* 0x0001581a01007387 */ /* 0x0001e40000100800 */
[----:B0-----:R-:W-:-:S04]  /*1fb0*/  FMUL.FTZ R26, R0, R2 ;  /* 0x00000002001a7220 */ /* 0x001fc80000410000 */
[-C--:B--2---:R-:W-:Y:S02]  /*1fc0*/  FFMA.FTZ R13, R19, R26.reuse, R13 ;  /* 0x0000001a130d7223 */ /* 0x084fe4000001000d */
[----:B----4-:R-:W-:Y:S02]  /*1fd0*/  FADD.FTZ R21, R21, R15 ;  /* 0x0000000f15157221 */ /* 0x010fe40000010000 */
[----:B------:R-:W-:Y:S02]  /*1fe0*/  FFMA.FTZ R16, R15, R26, R16 ;  /* 0x0000001a0f107223 */ /* 0x000fe40000010010 */
[----:B------:R-:W-:Y:S02]  /*1ff0*/  FADD.FTZ R22, R22, R19 ;  /* 0x0000001316167221 */ /* 0x000fe40000010000 */
[----:B---3--:R-:W-:Y:S02]  /*2000*/  FADD.FTZ R18, R18, R14 ;  /* 0x0000000e12127221 */ /* 0x008fe40000010000 */
[----:B------:R-:W-:-:S03]  /*2010*/  FMUL.FTZ R2, R12, R15 ;  /* 0x0000000f0c027220 */ /* 0x000fc60000410000 */
[----:B------:R-:W-:Y:S04]  /*2020*/  STL [R1+0xb8], R18 ;  /* 0x0000b81201007387 */ /* 0x000fe80000100800 */
[----:B------:R-:W-:Y:S04]  /*2030*/  STL [R1+0x468], R25 ;  /* 0x0004681901007387 */ /* 0x000fe80000100800 */
[----:B------:R-:W-:Y:S04]  /*2040*/  STL [R1+0x3a0], R26 ;  /* 0x0003a01a01007387 */ /* 0x000fe80000100800 */
[----:B------:R0:W-:Y:S04]  /*2050*/  STL [R1+0x1c], R13 ;  /* 0x00001c0d01007387 */ /* 0x0001e80000100800 */
[----:B------:R1:W-:Y:S01]  /*2060*/  STL [R1+0x1fc], R22 ;  /* 0x0001fc1601007387 */ /* 0x0003e20000100800 */
[----:B0-----:R-:W-:-:S02]  /*2070*/  FFMA.FTZ R13, R17, R19, R2 ;  /* 0x00000013110d7223 */ /* 0x001fc40000010002 */
[----:B------:R-:W-:-:S03]  /*2080*/  FFMA.FTZ R2, R4, R20, RZ ;  /* 0x0000001404027223 */ /* 0x000fc600000100ff */
[----:B------:R1:W-:Y:S04]  /*2090*/  STL [R1+0x440], R13 ;  /* 0x0004400d01007387 */ /* 0x0003e80000100800 */
[----:B------:R1:W-:Y:S04]  /*20a0*/  STL [R1+0xbc], R21 ;  /* 0x0000bc1501007387 */ /* 0x0003e80000100800 */
[----:B------:R1:W-:Y:S04]  /*20b0*/  STL [R1+0x15c], R16 ;  /* 0x00015c1001007387 */ /* 0x0003e80000100800 */
[----:B------:R1:W5:Y:S01]  /*20c0*/  LDL.LU R4, [R1+0x600] ;  /* 0x0006000001047983 */ /* 0x0003620000300800 */
[----:B------:R-:W-:-:S02]  /*20d0*/  FADD.FTZ R12, RZ, R20 ;  /* 0x00000014ff0c7221 */ /* 0x000fc40000010000 */
[----:B------:R-:W-:Y:S02]  /*20e0*/  FFMA.FTZ R2, R24, R23, R2 ;  /* 0x0000001718027223 */ /* 0x000fe40000010002 */
[----:B------:R-:W-:Y:S02]  /*20f0*/  FADD.FTZ R12, R12, R23 ;  /* 0x000000170c0c7221 */ /* 0x000fe40000010000 */
[----:B------:R-:W-:Y:S02]  /*2100*/  FFMA.FTZ R2, R27, R25, R2 ;  /* 0x000000191b027223 */ /* 0x000fe40000010002 */
[----:B------:R-:W-:Y:S02]  /*2110*/  FADD.FTZ R12, R12, R25 ;  /* 0x000000190c0c7221 */ /* 0x000fe40000010000 */
[----:B------:R-:W-:Y:S01]  /*2120*/  FFMA.FTZ R26, R26, R13, R2 ;  /* 0x0000000d1a1a7223 */ /* 0x000fe20000010002 */
[----:B------:R-:W-:Y:S01]  /*2130*/  IADD3 R2, R3, 0x20, RZ ;  /* 0x0000002003027810 */ /* 0x000fe20007ffe0ff */
[----:B------:R-:W-:-:S02]  /*2140*/  FADD.FTZ R27, R12, R13 ;  /* 0x0000000d0c1b7221 */ /* 0x000fc40000010000 */
.L_x_2609:
[----:B-1----:R-:W-:Y:S05]  /*2150*/  BSYNC B1 ;  /* 0x0000000000017941 */ /* 0x002fea0003800000 */
.L_x_2608:
[----:B-----5:R-:W-:Y:S01]  /*2160*/  ISETP.GE.U32.AND P4, PT, R29, 0x40, PT ;  /* 0x000000401d00780c */ /* 0x020fe20003f86070 */
        /* <DEDUP_REMOVED lines=9> */
[----:B------:R4:W-:Y:S04]  /*2200*/  STL [R1+0x62c], R27 ;  /* 0x00062c1b01007387 */ /* 0x0009e80000100800 */
        /* <DEDUP_REMOVED lines=23> */
[----:B----4-:R-:W4:Y:S01]  /*2380*/  LDL.LU R27, [R1+0x1e0] ;  /* 0x0001e000011b7983 */ /* 0x010f220000300800 */
[----:B------:R-:W-:Y:S02]  /*2390*/  IADD3.X R25, R14, c[0x0][0x194], RZ, P4, !PT ;  /* 0x000065000e197a10 */ /* 0x000fe400027fe4ff */
[C---:B------:R-:W-:Y:S01]  /*23a0*/  LEA R14, P4, R2.reuse, c[0x0][0x188], 0x4 ;  /* 0x00006200020e7a11 */ /* 0x040fe200078820ff */
[----:B--2---:R-:W2:Y:S01]  /*23b0*/  LDC.U8 R16, c[0x0][0x1f0] ;  /* 0x00007c00ff107b82 */ /* 0x004ea20000000000 */
[----:B------:R-:W4:Y:S02]  /*23c0*/  LDL.LU R26, [R1+0x280] ;  /* 0x00028000011a7983 */ /* 0x000f240000300800 */
[----:B------:R-:W-:Y:S02]  /*23d0*/  LEA.HI.X R15, R2, c[0x0][0x18c], RZ, 0x4, P4 ;  /* 0x00006300020f7a11 */ /* 0x000fe400020f24ff */
[----:B------:R0:W4:Y:S04]  /*23e0*/  LDG.E R3, [R24.64] ;  /* 0x0000000418037981 */ /* 0x000128000c1e1900 */
[----:B------:R0:W4:Y:S04]  /*23f0*/  LDG.E.128 R20, [R14.64] ;  /* 0x000000040e147981 */ /* 0x000128000c1e1d00 */
[----:B------:R-:W4:Y:S04]  /*2400*/  LDL R29, [R1+0x5d0] ;  /* 0x0005d000011d7983 */ /* 0x000f280000100800 */
[----:B------:R-:W4:Y:S04]  /*2410*/  LDL.LU R11, [R1+0xa0] ;  /* 0x0000a000010b7983 */ /* 0x000f280000300800 */
[----:B------:R-:W4:Y:S01]  /*2420*/  LDL.LU R10, [R1+0x140] ;  /* 0x00014000010a7983 */ /* 0x000f220000300800 */
[----:B--2---:R-:W-:Y:S01]  /*2430*/  ISETP.NE.AND P4, PT, R16, RZ, PT ;  /* 0x000000ff1000720c */ /* 0x004fe20003f85270 */
[----:B------:R-:W-:-:S02]  /*2440*/  HFMA2.MMA R16, -RZ, RZ, 0, 9.5367431640625e-07 ;  /* 0x00000010ff107435 */ /* 0x000fc400000001ff */
[----:B------:R-:W2:Y:S01]  /*2450*/  LDL.LU R9, [R1+0x1e4] ;  /* 0x0001e40001097983 */ /* 0x000ea20000300800 */
[----:B0-----:R-:W-:-:S03]  /*2460*/  FSEL R28, R28, RZ, !P4 ;  /* 0x000000ff1c1c7208 */ /* 0x001fc60006000000 */
[----:B------:R-:W2:Y:S04]  /*2470*/  LDL.LU R8, [R1+0x284] ;  /* 0x0002840001087983 */ /* 0x000ea80000300800 */
[----:B------:R-:W2:Y:S01]  /*2480*/  LDL.LU R7, [R1+0xa4] ;  /* 0x0000a40001077983 */ /* 0x000ea20000300800 */
[----:B------:R-:W-:-:S03]  /*2490*/  IMAD.WIDE.U32 R12, R2, R16, c[0x0][0x210] ;  /* 0x00008400020c7625 */ /* 0x000fc600078e0010 */
[----:B------:R-:W2:Y:S01]  /*24a0*/  LDL.LU R24, [R1+0x144] ;  /* 0x0001440001187983 */ /* 0x000ea20000300800 */
[----:B------:R-:W-:-:S03]  /*24b0*/  IMAD.WIDE.U32 R16, R2, R16, c[0x0][0x208] ;  /* 0x0000820002107625 */ /* 0x000fc600078e0010 */
[----:B------:R-:W2:Y:S04]  /*24c0*/  LDL.LU R6, [R1+0x1e8] ;  /* 0x0001e80001067983 */ /* 0x000ea80000300800 */
[----:B------:R-:W2:Y:S04]  /*24d0*/  LDL.LU R5, [R1+0x288] ;  /* 0x0002880001057983 */ /* 0x000ea80000300800 */
[----:B---3--:R-:W3:Y:S04]  /*24e0*/  LDG.E.128 R16, [R16.64] ;  /* 0x0000000410107981 */ /* 0x008ee8000c1e1d00 */
[----:B------:R-:W2:Y:S04]  /*24f0*/  LDL.LU R4, [R1+0xa8] ;  /* 0x0000a80001047983 */ /* 0x000ea80000300800 */
[----:B------:R-:W2:Y:S04]  /*2500*/  LDL.LU R25, [R1+0x148] ;  /* 0x0001480001197983 */ /* 0x000ea80000300800 */
[----:B------:R-:W2:Y:S01]  /*2510*/  LDG.E.128 R12, [R12.64] ;  /* 0x000000040c0c7981 */ /* 0x000ea2000c1e1d00 */
[----:B----4-:R-:W-:-:S02]  /*2520*/  FADD.FTZ R20, -R28, R20 ;  /* 0x000000141c147221 */ /* 0x010fc40000010100 */
[C---:B------:R-:W-:Y:S02]  /*2530*/  FADD.FTZ R21, -R28.reuse, R21 ;  /* 0x000000151c157221 */ /* 0x040fe40000010100 */
[C---:B------:R-:W-:Y:S02]  /*2540*/  FADD.FTZ R22, -R28.reuse, R22 ;  /* 0x000000161c167221 */ /* 0x040fe40000010100 */
[----:B------:R-:W-:Y:S02]  /*2550*/  FADD.FTZ R23, -R28, R23 ;  /* 0x000000171c177221 */ /* 0x000fe40000010100 */
[----:B------:R-:W4:Y:S04]  /*2560*/  LDL R28, [R1+0x5d8] ;  /* 0x0005d800011c7983 */ /* 0x000f280000100800 */
[----:B------:R0:W-:Y:S02]  /*2570*/  STL [R1+0x348], R3 ;  /* 0x0003480301007387 */ /* 0x0001e40000100800 */
[----:B0-----:R-:W-:-:S02]  /*2580*/  FMUL.FTZ R3, R0, R20 ;  /* 0x0000001400037220 */ /* 0x001fc40000410000 */
[----:B------:R-:W4:Y:S01]  /*2590*/  LDL R20, [R1+0x5c0] ;  /* 0x0005c00001147983 */ /* 0x000f220000100800 */
[----:B---3--:R-:W-:Y:S02]  /*25a0*/  FADD.FTZ R27, R27, R16 ;  /* 0x000000101b1b7221 */ /* 0x008fe40000010000 */
[----:B------:R-:W-:-:S03]  /*25b0*/  FFMA.FTZ R26, R16, R3, R26 ;  /* 0x00000003101a7223 */ /* 0x000fc6000001001a */
[----:B------:R0:W-:Y:S01]  /*25c0*/  STL [R1+0x1e0], R27 ;  /* 0x0001e01b01007387 */ /* 0x0001e20000100800 */
[----:B--2---:R-:W-:-:S03]  /*25d0*/  FADD.FTZ R11, R11, R12 ;  /* 0x0000000c0b0b7221 */ /* 0x004fc60000010000 */
[----:B0-----:R-:W2:Y:S01]  /*25e0*/  LDL.LU R27, [R1+0x62c] ;  /* 0x00062c00011b7983 */ /* 0x001ea20000300800 */
[----:B------:R-:W-:-:S03]  /*25f0*/  FFMA.FTZ R10, R12, R3, R10 ;  /* 0x000000030c0a7223 */ /* 0x000fc6000001000a */
[----:B------:R-:W-:Y:S04]  /*2600*/  STL [R1+0x414], R3 ;  /* 0x0004140301007387 */ /* 0x000fe80000100800 */
[----:B------:R0:W-:Y:S04]  /*2610*/  STL [R1+0x280], R26 ;  /* 0x0002801a01007387 */ /* 0x0001e80000100800 */
[----:B0-----:R-:W3:Y:S01]  /*2620*/  LDL.LU R26, [R1+0x628] ;  /* 0x00062800011a7983 */ /* 0x001ee20000300800 */
[----:B----4-:R-:W-:-:S04]  /*2630*/  FMUL.FTZ R20, R20, R12 ;  /* 0x0000000c14147220 */ /* 0x010fc80000410000 */
[----:B------:R-:W-:Y:S02]  /*2640*/  FFMA.FTZ R16, R29, R16, R20 ;  /* 0x000000101d107223 */ /* 0x000fe40000010014 */
[----:B------:R1:W5:Y:S04]  /*2650*/  LDL.LU R29, [R1+0x624] ;  /* 0x00062400011d7983 */ /* 0x0003680000300800 */
[----:B------:R-:W4:Y:S04]  /*2660*/  LDL R20, [R1+0x5d4] ;  /* 0x0005d40001147983 */ /* 0x000f280000100800 */
        /* <DEDUP_REMOVED lines=23> */
[----:B------:R-:W3:Y:S04]  /*27e0*/  LDL.LU R13, [R1+0xac] ;  /* 0x0000ac00010d7983 */ /* 0x000ee80000300800 */
[----:B------:R0:W-:Y:S01]  /*27f0*/  STL [R1+0x144], R24 ;  /* 0x0001441801007387 */ /* 0x0001e20000100800 */
[----:B------:R-:W-:Y:S02]  /*2800*/  FADD.FTZ R4, R4, R14 ;  /* 0x0000000e04047221 */ /* 0x000fe40000010000 */
[----:B0-----:R-:W-:-:S02]  /*2810*/  FMUL.FTZ R24, R0, R22 ;  /* 0x0000001600187220 */ /* 0x001fc40000410000 */
[----:B------:R-:W3:Y:S02]  /*2820*/  LDL R22, [R1+0x5dc] ;  /* 0x0005dc0001167983 */ /* 0x000ee40000100800 */
[-C--:B------:R-:W-:Y:S02]  /*2830*/  FFMA.FTZ R5, R18, R24.reuse, R5 ;  /* 0x0000001812057223 */ /* 0x080fe40000010005 */
[----:B------:R-:W-:Y:S04]  /*2840*/  STL [R1+0x48c], R20 ;  /* 0x00048c1401007387 */ /* 0x000fe80000100800 */
[----:B------:R0:W-:Y:S01]  /*2850*/  STL [R1+0x1e8], R6 ;  /* 0x0001e80601007387 */ /* 0x0001e20000100800 */
[----:B------:R-:W-:-:S03]  /*2860*/  FFMA.FTZ R25, R14, R24, R25 ;  /* 0x000000180e197223 */ /* 0x000fc60000010019 */
[----:B0-----:R1:W5:Y:S04]  /*2870*/  LDL.LU R6, [R1+0x60c] ;  /* 0x00060c0001067983 */ /* 0x0013680000300800 */
[----:B------:R-:W-:Y:S04]  /*2880*/  STL [R1+0x3c4], R24 ;  /* 0x0003c41801007387 */ /* 0x000fe80000100800 */
[----:B------:R0:W-:Y:S04]  /*2890*/  STL [R1+0x288], R5 ;  /* 0x0002880501007387 */ /* 0x0001e80000100800 */
[----:B0-----:R1:W5:Y:S01]  /*28a0*/  LDL.LU R5, [R1+0x608] ;  /* 0x0006080001057983 */ /* 0x0013620000300800 */
[----:B--2---:R-:W-:-:S04]  /*28b0*/  FMUL.FTZ R12, R12, R14 ;  /* 0x0000000e0c0c7220 */ /* 0x004fc80000410000 */
[----:B------:R-:W-:Y:S02]  /*28c0*/  FFMA.FTZ R28, R28, R18, R12 ;  /* 0x000000121c1c7223 */ /* 0x000fe4000001000c */
[----:B------:R-:W2:Y:S04]  /*28d0*/  LDL R12, [R1+0x5cc] ;  /* 0x0005cc00010c7983 */ /* 0x000ea80000100800 */
[----:B------:R-:W2:Y:S04]  /*28e0*/  LDL.LU R18, [R1+0x28c] ;  /* 0x00028c0001127983 */ /* 0x000ea80000300800 */
[----:B------:R0:W-:Y:S04]  /*28f0*/  STL [R1+0xa8], R4 ;  /* 0x0000a80401007387 */ /* 0x0001e80000100800 */
[----:B0-----:R1:W5:Y:S04]  /*2900*/  LDL.LU R4, [R1+0x604] ;  /* 0x0006040001047983 */ /* 0x0013680000300800 */
[----:B------:R-:W2:Y:S04]  /*2910*/  LDL.LU R14, [R1+0x1ec] ;  /* 0x0001ec00010e7983 */ /* 0x000ea80000300800 */
[----:B------:R0:W-:Y:S04]  /*2920*/  STL [R1+0x148], R25 ;  /* 0x0001481901007387 */ /* 0x0001e80000100800 */
[----:B------:R-:W-:Y:S01]  /*2930*/  STL [R1+0x464], R28 ;  /* 0x0004641c01007387 */ /* 0x000fe20000100800 */
[----:B0-----:R-:W-:-:S02]  /*2940*/  FMUL.FTZ R25, R0, R23 ;  /* 0x0000001700197220 */ /* 0x001fc40000410000 */
[----:B---3--:R-:W-:-:S03]  /*2950*/  FADD.FTZ R13, R13, R15 ;  /* 0x0000000f0d0d7221 */ /* 0x008fc60000010000 */
[----:B------:R-:W-:Y:S01]  /*2960*/  STL [R1+0x39c], R25 ;  /* 0x00039c1901007387 */ /* 0x000fe20000100800 */
[----:B----4-:R-:W-:Y:S02]  /*2970*/  FFMA.FTZ R17, R15, R25, R17 ;  /* 0x000000190f117223 */ /* 0x010fe40000010011 */
[----:B--2---:R-:W-:Y:S02]  /*2980*/  FMUL.FTZ R12, R12, R15 ;  /* 0x0000000f0c0c7220 */ /* 0x004fe40000410000 */
[----:B------:R-:W-:Y:S02]  /*2990*/  FFMA.FTZ R18, R19, R25, R18 ;  /* 0x0000001913127223 */ /* 0x000fe40000010012 */
[----:B------:R-:W-:-:S05]  /*29a0*/  FADD.FTZ R14, R14, R19 ;  /* 0x000000130e0e7221 */ /* 0x000fca0000010000 */
[----:B------:R0:W-:Y:S04]  /*29b0*/  STL [R1+0x1ec], R14 ;  /* 0x0001ec0e01007387 */ /* 0x0001e80000100800 */
[----:B------:R-:W-:Y:S01]  /*29c0*/  STL [R1+0x28c], R18 ;  /* 0x00028c1201007387 */ /* 0x000fe20000100800 */
[----:B0-----:R-:W-:-:S05]  /*29d0*/  FFMA.FTZ R14, R22, R19, R12 ;  /* 0x00000013160e7223 */ /* 0x001fca000001000c */
[----:B------:R-:W-:Y:S04]  /*29e0*/  STL [R1+0x43c], R14 ;  /* 0x00043c0e01007387 */ /* 0x000fe80000100800 */
[----:B------:R0:W-:Y:S04]  /*29f0*/  STL [R1+0xac], R13 ;  /* 0x0000ac0d01007387 */ /* 0x0001e80000100800 */
[----:B------:R1:W-:Y:S01]  /*2a00*/  STL [R1+0x14c], R17 ;  /* 0x00014c1101007387 */ /* 0x0003e20000100800 */
[----:B0-----:R-:W-:-:S03]  /*2a10*/  FFMA.FTZ R13, R3, R16, R26 ;  /* 0x00000010030d7223 */ /* 0x001fc6000001001a */
[----:B------:R1:W5:Y:S01]  /*2a20*/  LDL.LU R3, [R1+0x600] ;  /* 0x0006000001037983 */ /* 0x0003620000300800 */
[----:B------:R-:W-:Y:S02]  /*2a30*/  FADD.FTZ R12, R27, R16 ;  /* 0x000000101b0c7221 */ /* 0x000fe40000010000 */
[----:B------:R-:W-:Y:S02]  /*2a40*/  FFMA.FTZ R13, R21, R20, R13 ;  /* 0x00000014150d7223 */ /* 0x000fe4000001000d */
[----:B------:R-:W-:Y:S02]  /*2a50*/  FADD.FTZ R12, R12, R20 ;  /* 0x000000140c0c7221 */ /* 0x000fe40000010000 */
[----:B------:R-:W-:Y:S02]  /*2a60*/  FFMA.FTZ R13, R24, R28, R13 ;  /* 0x0000001c180d7223 */ /* 0x000fe4000001000d */
[----:B------:R-:W-:Y:S01]  /*2a70*/  FADD.FTZ R12, R12, R28 ;  /* 0x0000001c0c0c7221 */ /* 0x000fe20000010000 */
[----:B------:R-:W-:Y:S01]  /*2a80*/  IADD3 R2, R2, 0x20, RZ ;  /* 0x0000002002027810 */ /* 0x000fe20007ffe0ff */
[----:B------:R-:W-:-:S02]  /*2a90*/  FFMA.FTZ R26, R25, R14, R13 ;  /* 0x0000000e191a7223 */ /* 0x000fc4000001000d */
[----:B------:R-:W-:Y:S02]  /*2aa0*/  FADD.FTZ R27, R12, R14 ;  /* 0x0000000e0c1b7221 */ /* 0x000fe40000010000 */
.L_x_2611:
[----:B-1----:R-:W-:Y:S05]  /*2ab0*/  BSYNC B1 ;  /* 0x0000000000017941 */ /* 0x002fea0003800000 */
.L_x_2610:
        /* <DEDUP_REMOVED lines=10> */
[----:B------:R-:W2:Y:S04]  /*2b60*/  LDL R16, [R1] ;  /* 0x0000000001107983 */ /* 0x000ea80000100800 */
        /* <DEDUP_REMOVED lines=20> */
[----:B---3--:R-:W3:Y:S01]  /*2cb0*/  @P4 LDG.E.128 R20, [R12.64] ;  /* 0x000000040c144981 */ /* 0x008ee2000c1e1d00 */
[----:B--2---:R-:W2:Y:S03]  /*2cc0*/  LDC.U8 R17, c[0x0][0x1f0] ;  /* 0x00007c00ff117b82 */ /* 0x004ea60000000000 */
[----:B---3--:R-:W-:Y:S04]  /*2cd0*/  @P4 STL.64 [R1+0x300], R20 ;  /* 0x0003001401004387 */ /* 0x008fe80000100a00 */
[----:B------:R3:W-:Y:S01]  /*2ce0*/  @P4 STL.64 [R1+0x308], R22 ;  /* 0x0003081601004387 */ /* 0x0007e20000100a00 */
[----:B------:R-:W-:-:S03]  /*2cf0*/  IADD3 R24, P4, R15, c[0x0][0x190], RZ ;  /* 0x000064000f187a10 */ /* 0x000fc60007f9e0ff */
[----:B------:R-:W4:Y:S01]  /*2d00*/  LDL.LU R27, [R1+0x1d0] ;  /* 0x0001d000011b7983 */ /* 0x000f220000300800 */
[----:B------:R-:W-:Y:S02]  /*2d10*/  IADD3.X R25, R14, c[0x0][0x194], RZ, P4, !PT ;  /* 0x000065000e197a10 */ /* 0x000fe400027fe4ff */
[C---:B------:R-:W-:Y:S01]  /*2d20*/  LEA R14, P4, R2.reuse, c[0x0][0x188], 0x4 ;  /* 0x00006200020e7a11 */ /* 0x040fe200078820ff */
[----:B------:R-:W4:Y:S03]  /*2d30*/  LDL.LU R26, [R1+0x270] ;  /* 0x00027000011a7983 */ /* 0x000f260000300800 */
[----:B------:R-:W-:Y:S01]  /*2d40*/  LEA.HI.X R15, R2, c[0x0][0x18c], RZ, 0x4, P4 ;  /* 0x00006300020f7a11 */ /* 0x000fe200020f24ff */
[----:B------:R0:W4:Y:S01]  /*2d50*/  LDG.E R3, [R24.64] ;  /* 0x0000000418037981 */ /* 0x000122000c1e1900 */
[----:B--2---:R-:W-:-:S03]  /*2d60*/  ISETP.NE.AND P4, PT, R17, RZ, PT ;  /* 0x000000ff1100720c */ /* 0x004fc60003f85270 */
[----:B---3--:R2:W3:Y:S01]  /*2d70*/  LDG.E.128 R20, [R14.64] ;  /* 0x000000040e147981 */ /* 0x0084e2000c1e1d00 */
[----:B0-----:R-:W-:Y:S01]  /*2d80*/  FSEL R28, R16, RZ, !P4 ;  /* 0x000000ff101c7208 */ /* 0x001fe20006000000 */
[----:B------:R-:W-:Y:S02]  /*2d90*/  HFMA2.MMA R16, -RZ, RZ, 0, 9.5367431640625e-07 ;  /* 0x00000010ff107435 */ /* 0x000fe400000001ff */
[----:B------:R-:W4:Y:S04]  /*2da0*/  LDL R29, [R1+0x5b0] ;  /* 0x0005b000011d7983 */ /* 0x000f280000100800 */
[----:B------:R-:W4:Y:S04]  /*2db0*/  LDL.LU R11, [R1+0x90] ;  /* 0x00009000010b7983 */ /* 0x000f280000300800 */
[CC--:B------:R-:W-:Y:S01]  /*2dc0*/  IMAD.WIDE.U32 R12, R2.reuse, R16.reuse, c[0x0][0x210] ;  /* 0x00008400020c7625 */ /* 0x0c0fe200078e0010 */
[----:B------:R-:W4:Y:S03]  /*2dd0*/  LDL.LU R10, [R1+0x130] ;  /* 0x00013000010a7983 */ /* 0x000f260000300800 */
[----:B------:R-:W-:Y:S01]  /*2de0*/  IMAD.WIDE.U32 R16, R2, R16, c[0x0][0x208] ;  /* 0x0000820002107625 */ /* 0x000fe200078e0010 */
        /* <DEDUP_REMOVED lines=9> */
[----:B--2---:R-:W2:Y:S01]  /*2e80*/  LDG.E.128 R12, [R12.64] ;  /* 0x000000040c0c7981 */ /* 0x004ea2000c1e1d00 */
[----:B---3--:R-:W-:-:S02]  /*2e90*/  FADD.FTZ R20, -R28, R20 ;  /* 0x000000141c147221 */ /* 0x008fc40000010100 */
[C---:B------:R-:W-:Y:S02]  /*2ea0*/  FADD.FTZ R21, -R28.reuse, R21 ;  /* 0x000000151c157221 */ /* 0x040fe40000010100 */
[C---:B------:R-:W-:Y:S02]  /*2eb0*/  FADD.FTZ R22, -R28.reuse, R22 ;  /* 0x000000161c167221 */ /* 0x040fe40000010100 */
[----:B------:R-:W-:Y:S02]  /*2ec0*/  FADD.FTZ R23, -R28, R23 ;  /* 0x000000171c177221 */ /* 0x000fe40000010100 */
[----:B------:R-:W3:Y:S04]  /*2ed0*/  LDL R28, [R1+0x5b8] ;  /* 0x0005b800011c7983 */ /* 0x000ee80000100800 */
[----:B----4-:R0:W-:Y:S02]  /*2ee0*/  STL [R1+0x344], R3 ;  /* 0x0003440301007387 */ /* 0x0101e40000100800 */
[----:B0-----:R-:W-:-:S02]  /*2ef0*/  FMUL.FTZ R3, R0, R20 ;  /* 0x0000001400037220 */ /* 0x001fc40000410000 */
[----:B------:R-:W4:Y:S01]  /*2f00*/  LDL R20, [R1+0x5a0] ;  /* 0x0005a00001147983 */ /* 0x000f220000100800 */
[----:B------:R-:W-:Y:S02]  /*2f10*/  FADD.FTZ R27, R27, R16 ;  /* 0x000000101b1b7221 */ /* 0x000fe40000010000 */
[----:B------:R-:W-:-:S03]  /*2f20*/  FFMA.FTZ R26, R16, R3, R26 ;  /* 0x00000003101a7223 */ /* 0x000fc6000001001a */
[----:B------:R0:W-:Y:S01]  /*2f30*/  STL [R1+0x1d0], R27 ;  /* 0x0001d01b01007387 */ /* 0x0001e20000100800 */
[----:B--2---:R-:W-:-:S03]  /*2f40*/  FADD.FTZ R11, R11, R12 ;  /* 0x0000000c0b0b7221 */ /* 0x004fc60000010000 */
[----:B0-----:R-:W2:Y:S01]  /*2f50*/  LDL.LU R27, [R1+0x62c] ;  /* 0x00062c00011b7983 */ /* 0x001ea20000300800 */
[----:B------:R-:W-:-:S03]  /*2f60*/  FFMA.FTZ R10, R12, R3, R10 ;  /* 0x000000030c0a7223 */ /* 0x000fc6000001000a */
[----:B------:R-:W-:Y:S04]  /*2f70*/  STL [R1+0x410], R3 ;  /* 0x0004100301007387 */ /* 0x000fe80000100800 */
[----:B------:R0:W-:Y:S04]  /*2f80*/  STL [R1+0x270], R26 ;  /* 0x0002701a01007387 */ /* 0x0001e80000100800 */
[----:B0-----:R-:W2:Y:S01]  /*2f90*/  LDL.LU R26, [R1+0x628] ;  /* 0x00062800011a7983 */ /* 0x001ea20000300800 */
        /* <DEDUP_REMOVED lines=27> */
[----:B------:R-:W4:Y:S04]  /*3150*/  LDL.LU R13, [R1+0x9c] ;  /* 0x00009c00010d7983 */ /* 0x000f280000300800 */
[----:B------:R0:W-:Y:S01]  /*3160*/  STL [R1+0x134], R24 ;  /* 0x0001341801007387 */ /* 0x0001e20000100800 */
[----:B------:R-:W-:Y:S02]  /*3170*/  FADD.FTZ R4, R4, R14 ;  /* 0x0000000e04047221 */ /* 0x000fe40000010000 */
[----:B0-----:R-:W-:-:S02]  /*3180*/  FMUL.FTZ R24, R0, R22 ;  /* 0x0000001600187220 */ /* 0x001fc40000410000 */
[----:B------:R-:W4:Y:S02]  /*3190*/  LDL R22, [R1+0x5bc] ;  /* 0x0005bc0001167983 */ /* 0x000f240000100800 */
        /* <DEDUP_REMOVED lines=9> */
[----:B---3--:R-:W-:Y:S02]  /*3230*/  FFMA.FTZ R28, R28, R18, R12 ;  /* 0x000000121c1c7223 */ /* 0x008fe4000001000c */
[----:B------:R-:W2:Y:S04]  /*3240*/  LDL R12, [R1+0x5ac] ;  /* 0x0005ac00010c7983 */ /* 0x000ea80000100800 */
[----:B------:R-:W3:Y:S04]  /*3250*/  LDL.LU R18, [R1+0x27c] ;  /* 0x00027c0001127983 */ /* 0x000ee80000300800 */
[----:B------:R0:W-:Y:S04]  /*3260*/  STL [R1+0x98], R4 ;  /* 0x0000980401007387 */ /* 0x0001e80000100800 */
[----:B0-----:R1:W5:Y:S04]  /*3270*/  LDL.LU R4, [R1+0x604] ;  /* 0x0006040001047983 */ /* 0x0013680000300800 */
[----:B------:R-:W3:Y:S04]  /*3280*/  LDL.LU R14, [R1+0x1dc] ;  /* 0x0001dc00010e7983 */ /* 0x000ee80000300800 */
[----:B------:R0:W-:Y:S04]  /*3290*/  STL [R1+0x138], R25 ;  /* 0x0001381901007387 */ /* 0x0001e80000100800 */
[----:B------:R-:W-:Y:S01]  /*32a0*/  STL [R1+0x460], R28 ;  /* 0x0004601c01007387 */ /* 0x000fe20000100800 */
[----:B0-----:R-:W-:-:S02]  /*32b0*/  FMUL.FTZ R25, R0, R23 ;  /* 0x0000001700197220 */ /* 0x001fc40000410000 */
[----:B----4-:R-:W-:-:S03]  /*32c0*/  FADD.FTZ R13, R13, R15 ;  /* 0x0000000f0d0d7221 */ /* 0x010fc60000010000 */
[----:B------:R-:W-:Y:S01]  /*32d0*/  STL [R1+0x398], R25 ;  /* 0x0003981901007387 */ /* 0x000fe20000100800 */
[----:B------:R-:W-:Y:S02]  /*32e0*/  FFMA.FTZ R17, R15, R25, R17 ;  /* 0x000000190f117223 */ /* 0x000fe40000010011 */
[----:B--2---:R-:W-:Y:S02]  /*32f0*/  FMUL.FTZ R12, R12, R15 ;  /* 0x0000000f0c0c7220 */ /* 0x004fe40000410000 */
[----:B---3--:R-:W-:Y:S02]  /*3300*/  FFMA.FTZ R18, R19, R25, R18 ;  /* 0x0000001913127223 */ /* 0x008fe40000010012 */
        /* <DEDUP_REMOVED lines=17> */
.L_x_2613:
[----:B-1----:R-:W-:Y:S05]  /*3420*/  BSYNC B1 ;  /* 0x0000000000017941 */ /* 0x002fea0003800000 */
.L_x_2612:
        /* <DEDUP_REMOVED lines=150> */
.L_x_2615:
[----:B-1----:R-:W-:Y:S05]  /*3d90*/  BSYNC B1 ;  /* 0x0000000000017941 */ /* 0x002fea0003800000 */
.L_x_2614:
        /* <DEDUP_REMOVED lines=150> */
.L_x_2617:
[----:B-1----:R-:W-:Y:S05]  /*4700*/  BSYNC B1 ;  /* 0x0000000000017941 */ /* 0x002fea0003800000 */
.L_x_2616:
        /* <DEDUP_REMOVED lines=14> */
[----:B-----5:R-:W-:Y:S04]  /*47f0*/  STL [R1+0x624], R29 ;  /* 0x0006241d01007387 */ /* 0x020fe80000100800 */
        /* <DEDUP_REMOVED lines=134> */
.L_x_2619:
[----:B-1----:R-:W-:Y:S05]  /*5060*/  BSYNC B1 ;  /* 0x0000000000017941 */ /* 0x002fea0003800000 */
.L_x_2618:
        /* <DEDUP_REMOVED lines=149> */
.L_x_2621:
[----:B-1----:R-:W-:Y:S05]  /*59c0*/  BSYNC B1 ;  /* 0x0000000000017941 */ /* 0x002fea0003800000 */
.L_x_2620:
        /* <DEDUP_REMOVED lines=149> */
.L_x_2623:
[----:B-1----:R-:W-:Y:S05]  /*6320*/  BSYNC B1 ;  /* 0x0000000000017941 */ /* 0x002fea0003800000 */
.L_x_2622:
        /* <DEDUP_REMOVED lines=149> */
.L_x_2625:
[----:B-1----:R-:W-:Y:S05]  /*6c80*/  BSYNC B1 ;  /* 0x0000000000017941 */ /* 0x002fea0003800000 */
.L_x_2624:
[----:B-----5:R-:W-:Y:S01]  /*6c90*/  ISETP.GE.U32.AND P4, PT, R29, 0x140, PT ;  /* 0x000001401d00780c */ /* 0x020fe20003f86070 */
        /* <DEDUP_REMOVED lines=27> */
[----:B------:R-:W-:Y:S01]  /*6e50*/  ISETP.NE.AND.EX P4, PT, RZ, c[0x0][0x21c], PT, P4 ;  /* 0x00008700ff007a0c */ /* 0x000fe20003f85340 */
[----:B--2---:R-:W2:-:S12]  /*6e60*/  LDC.U8 R17, c[0x0][0x1f0] ;  /* 0x00007c00ff117b82 */ /* 0x004e980000000000 */
[----:B------:R-:W-:-:S04]  /*6e70*/  @P4 LEA R12, P5, R2, c[0x0][0x218], 0x4 ;  /* 0x00008600020c4a11 */ /* 0x000fc800078a20ff */
[----:B------:R-:W-:-:S05]  /*6e80*/  @P4 LEA.HI.X R13, R2, c[0x0][0x21c], RZ, 0x4, P5 ;  /* 0x00008700020d4a11 */ /* 0x000fca00028f24ff */
[----:B---3--:R3:W2:Y:S02]  /*6e90*/  @P4 LDG.E.128 R20, [R12.64] ;  /* 0x000000040c144981 */ /* 0x0086a4000c1e1d00 */
[----:B---3--:R-:W-:Y:S02]  /*6ea0*/  HFMA2.MMA R12, -RZ, RZ, 0, 9.5367431640625e-07 ;  /* 0x00000010ff0c7435 */ /* 0x008fe400000001ff */
[----:B--2---:R-:W-:Y:S04]  /*6eb0*/  @P4 STL.64 [R1+0x290], R20 ;  /* 0x0002901401004387 */ /* 0x004fe80000100a00 */
[----:B------:R2:W-:Y:S01]  /*6ec0*/  @P4 STL.64 [R1+0x298], R22 ;  /* 0x0002981601004387 */ /* 0x0005e20000100a00 */
[----:B------:R-:W-:-:S03]  /*6ed0*/  ISETP.NE.AND P4, PT, R17, RZ, PT ;  /* 0x000000ff1100720c */ /* 0x000fc60003f85270 */
[----:B------:R-:W3:Y:S01]  /*6ee0*/  LDL.LU R27, [R1+0x160] ;  /* 0x00016000011b7983 */ /* 0x000ee20000300800 */
[----:B0---4-:R-:W-:Y:S01]  /*6ef0*/  FSEL R28, R16, RZ, !P4 ;  /* 0x000000ff101c7208 */ /* 0x011fe20006000000 */
[CC--:B------:R-:W-:Y:S01]  /*6f00*/  IMAD.WIDE.U32 R16, R2.reuse, R12.reuse, c[0x0][0x208] ;  /* 0x0000820002107625 */ /* 0x0c0fe200078e000c */
[----:B------:R-:W-:Y:S01]  /*6f10*/  IADD3 R24, P4, R15, c[0x0][0x190], RZ ;  /* 0x000064000f187a10 */ /* 0x000fe20007f9e0ff */
[----:B------:R-:W4:Y:S02]  /*6f20*/  LDL.LU R26, [R1+0x200] ;  /* 0x00020000011a7983 */ /* 0x000f240000300800 */
[----:B------:R-:W-:Y:S01]  /*6f30*/  IMAD.WIDE.U32 R12, R2, R12, c[0x0][0x210] ;  /* 0x00008400020c7625 */ /* 0x000fe200078e000c */
[----:B------:R-:W-:Y:S01]  /*6f40*/  IADD3.X R25, R14, c[0x0][0x194], RZ, P4, !PT ;  /* 0x000065000e197a10 */ /* 0x000fe200027fe4ff */
[----:B------:R-:W3:Y:S01]  /*6f50*/  LDL R29, [R1+0x4d0] ;  /* 0x0004d000011d7983 */ /* 0x000ee20000100800 */
[----:B------:R-:W-:-:S03]  /*6f60*/  LEA R14, P4, R2, c[0x0][0x188], 0x4 ;  /* 0x00006200020e7a11 */ /* 0x000fc600078820ff */
[----:B------:R0:W3:Y:S01]  /*6f70*/  LDG.E R3, [R24.64] ;  /* 0x0000000418037981 */ /* 0x0000e2000c1e1900 */
[----:B------:R-:W-:-:S03]  /*6f80*/  LEA.HI.X R15, R2, c[0x0][0x18c], RZ, 0x4, P4 ;  /* 0x00006300020f7a11 */ /* 0x000fc600020f24ff */
[----:B------:R-:W3:Y:S04]  /*6f90*/  LDL.LU R11, [R1+0x20] ;  /* 0x00002000010b7983 */ /* 0x000ee80000300800 */
[----:B--2---:R2:W3:Y:S04]  /*6fa0*/  LDG.E.128 R20, [R14.64] ;  /* 0x000000040e147981 */ /* 0x0044e8000c1e1d00 */
[----:B------:R-:W4:Y:S04]  /*6fb0*/  LDL.LU R10, [R1+0xc0] ;  /* 0x0000c000010a7983 */ /* 0x000f280000300800 */
[----:B------:R-:W4:Y:S04]  /*6fc0*/  LDL.LU R9, [R1+0x164] ;  /* 0x0001640001097983 */ /* 0x000f280000300800 */
[----:B------:R-:W4:Y:S04]  /*6fd0*/  LDL.LU R8, [R1+0x204] ;  /* 0x0002040001087983 */ /* 0x000f280000300800 */
[----:B------:R-:W4:Y:S04]  /*6fe0*/  LDL.LU R7, [R1+0x24] ;  /* 0x0000240001077983 */ /* 0x000f280000300800 */
[----:B0-----:R-:W4:Y:S04]  /*6ff0*/  LDL.LU R24, [R1+0xc4] ;  /* 0x0000c40001187983 */ /* 0x001f280000300800 */
[----:B------:R-:W4:Y:S04]  /*7000*/  LDL.LU R6, [R1+0x168] ;  /* 0x0001680001067983 */ /* 0x000f280000300800 */
[----:B------:R-:W4:Y:S04]  /*7010*/  LDL.LU R5, [R1+0x208] ;  /* 0x0002080001057983 */ /* 0x000f280000300800 */
[----:B------:R-:W4:Y:S04]  /*7020*/  LDG.E.128 R16, [R16.64] ;  /* 0x0000000410107981 */ /* 0x000f28000c1e1d00 */
[----:B------:R-:W4:Y:S04]  /*7030*/  LDL.LU R4, [R1+0x28] ;  /* 0x0000280001047983 */ /* 0x000f280000300800 */
[----:B------:R-:W4:Y:S04]  /*7040*/  LDL.LU R25, [R1+0xc8] ;  /* 0x0000c80001197983 */ /* 0x000f280000300800 */
[----:B--2---:R-:W2:Y:S01]  /*7050*/  LDG.E.128 R12, [R12.64] ;  /* 0x000000040c0c7981 */ /* 0x004ea2000c1e1d00 */
[----:B---3--:R-:W-:-:S02]  /*7060*/  FADD.FTZ R2, -R28, R20 ;  /* 0x000000141c027221 */ /* 0x008fc40000010100 */
[C---:B------:R-:W-:Y:S01]  /*7070*/  FADD.FTZ R21, -R28.reuse, R21 ;  /* 0x000000151c157221 */ /* 0x040fe20000010100 */
[----:B------:R-:W3:Y:S01]  /*7080*/  LDL R20, [R1+0x4d8] ;  /* 0x0004d80001147983 */ /* 0x000ee20000100800 */
[C---:B------:R-:W-:Y:S02]  /*7090*/  FADD.FTZ R22, -R28.reuse, R22 ;  /* 0x000000161c167221 */ /* 0x040fe40000010100 */
[----:B------:R-:W-:Y:S02]  /*70a0*/  FADD.FTZ R23, -R28, R23 ;  /* 0x000000171c177221 */ /* 0x000fe40000010100 */
[----:B------:R-:W2:Y:S04]  /*70b0*/  LDL R28, [R1+0x4d4] ;  /* 0x0004d400011c7983 */ /* 0x000ea80000100800 */
[----:B------:R0:W-:Y:S02]  /*70c0*/  STL [R1+0x8], R3 ;  /* 0x0000080301007387 */ /* 0x0001e40000100800 */
[----:B0-----:R-:W-:-:S02]  /*70d0*/  FMUL.FTZ R3, R0, R2 ;  /* 0x0000000200037220 */ /* 0x001fc40000410000 */
[----:B------:R-:W2:Y:S01]  /*70e0*/  LDL R2, [R1+0x4c0] ;  /* 0x0004c00001027983 */ /* 0x000ea20000100800 */
[----:B----4-:R-:W-:Y:S02]  /*70f0*/  FADD.FTZ R27, R27, R16 ;  /* 0x000000101b1b7221 */ /* 0x010fe40000010000 */
[----:B------:R-:W-:-:S03]  /*7100*/  FFMA.FTZ R26, R16, R3, R26 ;  /* 0x00000003101a7223 */ /* 0x000fc6000001001a */
[----:B------:R0:W-:Y:S04]  /*7110*/  STL [R1+0x160], R27 ;  /* 0x0001601b01007387 */ /* 0x0001e80000100800 */
[----:B0-----:R-:W4:Y:S04]  /*7120*/  LDL.LU R27, [R1+0x62c] ;  /* 0x00062c00011b7983 */ /* 0x001f280000300800 */
[----:B------:R-:W-:Y:S04]  /*7130*/  STL [R1+0x3f4], R3 ;  /* 0x0003f40301007387 */ /* 0x000fe80000100800 */
[----:B------:R0:W-:Y:S04]  /*7140*/  STL [R1+0x200], R26 ;  /* 0x0002001a01007387 */ /* 0x0001e80000100800 */
[----:B0-----:R-:W3:Y:S01]  /*7150*/  LDL.LU R26, [R1+0x628] ;  /* 0x00062800011a7983 */ /* 0x001ee20000300800 */
[----:B--2---:R-:W-:-:S04]  /*7160*/  FMUL.FTZ R2, R2, R12 ;  /* 0x0000000c02027220 */ /* 0x004fc80000410000 */
[----:B------:R-:W-:Y:S02]  /*7170*/  FFMA.FTZ R16, R29, R16, R2 ;  /* 0x000000101d107223 */ /* 0x000fe40000010002 */
[----:B------:R1:W5:Y:S04]  /*7180*/  LDL.LU R29, [R1+0x624] ;  /* 0x00062400011d7983 */ /* 0x0003680000300800 */
[----:B------:R-:W2:Y:S01]  /*7190*/  LDL R2, [R1+0x4c4] ;  /* 0x0004c40001027983 */ /* 0x000ea20000100800 */
[----:B------:R-:W-:Y:S02]  /*71a0*/  FADD.FTZ R11, R11, R12 ;  /* 0x0000000c0b0b7221 */ /* 0x000fe40000010000 */
[----:B------:R-:W-:Y:S02]  /*71b0*/  FFMA.FTZ R10, R12, R3, R10 ;  /* 0x000000030c0a7223 */ /* 0x000fe4000001000a */
[----:B------:R-:W-:Y:S01]  /*71c0*/  FMUL.FTZ R21, R0, R21 ;  /* 0x0000001500157220 */ /* 0x000fe20000410000 */
[----:B------:R0:W-:Y:S01]  /*71d0*/  STL [R1+0x20], R11 ;  /* 0x0000200b01007387 */ /* 0x0001e20000100800 */
[----:B------:R-:W-:-:S02]  /*71e0*/  FADD.FTZ R9, R9, R17 ;  /* 0x0000001109097221 */ /* 0x000fc40000010000 */
[----:B------:R-:W-:Y:S01]  /*71f0*/  FFMA.FTZ R8, R17, R21, R8 ;  /* 0x0000001511087223 */ /* 0x000fe20000010008 */
        /* <DEDUP_REMOVED lines=15> */
[----:B------:R-:W3:Y:S04]  /*72f0*/  LDL.LU R17, [R1+0x2c] ;  /* 0x00002c0001117983 */ /* 0x000ee80000300800 */
        /* <DEDUP_REMOVED lines=21> */
[----:B------:R-:W-:-:S03]  /*7450*/  FADD.FTZ R17, R17, R15 ;  /* 0x0000000f11117221 */ /* 0x000fc60000010000 */
[----:B0-----:R1:W5:Y:S04]  /*7460*/  LDL.LU R4, [R1+0x604] ;  /* 0x0006040001047983 */ /* 0x0013680000300800 */
[----:B------:R0:W-:Y:S04]  /*7470*/  STL [R1+0xc8], R25 ;  /* 0x0000c81901007387 */ /* 0x0001e80000100800 */
[----:B------:R-:W-:Y:S01]  /*7480*/  STL [R1+0x444], R20 ;  /* 0x0004441401007387 */ /* 0x000fe20000100800 */
[----:B0-----:R-:W-:-:S04]  /*7490*/  FMUL.FTZ R25, R0, R23 ;  /* 0x0000001700197220 */ /* 0x001fc80000410000 */
[-C--:B----4-:R-:W-:Y:S01]  /*74a0*/  FFMA.FTZ R22, R19, R25.reuse, R22 ;  /* 0x0000001913167223 */ /* 0x090fe20000010016 */
[----:B------:R-:W-:Y:S01]  /*74b0*/  STL [R1+0x37c], R25 ;  /* 0x00037c1901007387 */ /* 0x000fe20000100800 */
[----:B------:R-:W-:Y:S02]  /*74c0*/  FFMA.FTZ R12, R15, R25, R12 ;  /* 0x000000190f0c7223 */ /* 0x000fe4000001000c */
[----:B--2---:R-:W-:Y:S02]  /*74d0*/  FMUL.FTZ R2, R2, R15 ;  /* 0x0000000f02027220 */ /* 0x004fe40000410000 */
[----:B---3--:R-:W-:Y:S02]  /*74e0*/  FADD.FTZ R18, R18, R19 ;  /* 0x0000001312127221 */ /* 0x008fe40000010000 */
[----:B------:R-:W-:-:S03]  /*74f0*/  FFMA.FTZ R13, R13, R19, R2 ;  /* 0x000000130d0d7223 */ /* 0x000fc60000010002 */
[----:B------:R-:W-:Y:S04]  /*7500*/  STL [R1+0x16c], R18 ;  /* 0x00016c1201007387 */ /* 0x000fe80000100800 */
[----:B------:R-:W-:Y:S04]  /*7510*/  STL [R1+0x20c], R22 ;  /* 0x00020c1601007387 */ /* 0x000fe80000100800 */
[----:B------:R-:W-:Y:S04]  /*7520*/  STL [R1+0x41c], R13 ;  /* 0x00041c0d01007387 */ /* 0x000fe80000100800 */
[----:B------:R-:W-:Y:S04]  /*7530*/  STL [R1+0x2c], R17 ;  /* 0x00002c1101007387 */ /* 0x000fe80000100800 */
[----:B------:R0:W-:Y:S02]  /*7540*/  STL [R1+0xcc], R12 ;  /* 0x0000cc0c01007387 */ /* 0x0001e40000100800 */
[----:B0-----:R-:W-:-:S02]  /*7550*/  FFMA.FTZ R12, R3, R16, R26 ;  /* 0x00000010030c7223 */ /* 0x001fc4000001001a */
[----:B------:R1:W5:Y:S01]  /*7560*/  LDL.LU R3, [R1+0x600] ;  /* 0x0006000001037983 */ /* 0x0003620000300800 */
[----:B------:R-:W-:Y:S02]  /*7570*/  FADD.FTZ R2, R27, R16 ;  /* 0x000000101b027221 */ /* 0x000fe40000010000 */
[----:B------:R-:W-:Y:S02]  /*7580*/  FFMA.FTZ R12, R21, R28, R12 ;  /* 0x0000001c150c7223 */ /* 0x000fe4000001000c */
[----:B------:R-:W-:Y:S02]  /*7590*/  FADD.FTZ R2, R2, R28 ;  /* 0x0000001c02027221 */ /* 0x000fe40000010000 */
[----:B------:R-:W-:Y:S02]  /*75a0*/  FFMA.FTZ R12, R24, R20, R12 ;  /* 0x00000014180c7223 */ /* 0x000fe4000001000c */
[----:B------:R-:W-:Y:S02]  /*75b0*/  FADD.FTZ R2, R2, R20 ;  /* 0x0000001402027221 */ /* 0x000fe40000010000 */
[----:B------:R-:W-:-:S02]  /*75c0*/  FFMA.FTZ R26, R25, R13, R12 ;  /* 0x0000000d191a7223 */ /* 0x000fc4000001000c */
[----:B------:R-:W-:Y:S02]  /*75d0*/  FADD.FTZ R27, R2, R13 ;  /* 0x0000000d021b7221 */ /* 0x000fe40000010000 */
.L_x_2627:
[----:B-1----:R-:W-:Y:S05]  /*75e0*/  BSYNC B1 ;  /* 0x0000000000017941 */ /* 0x002fea0003800000 */
.L_x_2626:
[----:B------:R-:W-:Y:S05]  /*75f0*/  BRA.DIV ~URZ, `(.L_x_2628) ;  /* 0x000078f27f007947 */ /* 0x000fea000b800000 */
[----:B------:R1:W2:Y:S02]  /*7600*/  SHFL.BFLY PT, R12, R27, 0x1, 0x1f ;  /* 0x0c201f001b0c7f89 */ /* 0x0002a400000e0000 */
.L_x_2669:
[----:B------:R-:W-:Y:S05]  /*7610*/  BRA.DIV ~URZ, `(.L_x_2629) ;  /* 0x000079527f007947 */ /* 0x000fea000b800000 */
[----:B--2---:R-:W-:Y:S02]  /*7620*/  FADD.FTZ R2, R12, R27 ;  /* 0x0000001b0c027221 */ /* 0x004fe40000010000 */
[----:B------:R-:W2:Y:S04]  /*7630*/  SHFL.BFLY PT, R12, R26, 0x1, 0x1f ;  /* 0x0c201f001a0c7f89 */ /* 0x000ea800000e0000 */
[----:B------:R-:W3:Y:S01]  /*7640*/  SHFL.BFLY PT, R13, R2, 0x2, 0x1f ;  /* 0x0c401f00020d7f89 */ /* 0x000ee200000e0000 */
[----:B--2---:R-:W-:Y:S02]  /*7650*/  FADD.FTZ R12, R12, R26 ;  /* 0x0000001a0c0c7221 */ /* 0x004fe40000010000 */
        /* <DEDUP_REMOVED lines=13> */
.L_x_2670:
[----:B----4-:R-:W4:Y:S01]  /*7730*/  LDC.U8 R20, c[0x0][0x1f0] ;  /* 0x00007c00ff147b82 */ /* 0x010f220000000000 */
[----:B-----5:R-:W-:Y:S01]  /*7740*/  LOP3.LUT P4, RZ, R29, 0xffffffe0, RZ, 0xc0, !PT ;  /* 0xffffffe01dff7812 */ /* 0x020fe2000788c0ff */
[----:B---3--:R-:W-:Y:S01]  /*7750*/  FADD.FTZ R12, R16, R12 ;  /* 0x0000000c100c7221 */ /* 0x008fe20000010000 */
[----:B------:R-:W-:Y:S01]  /*7760*/  BSSY B1, `(.L_x_2630) ;  /* 0x0000052000017945 */ /* 0x000fe20003800000 */
[----:B--2---:R-:W-:Y:S02]  /*7770*/  FADD.FTZ R2, R2, R13 ;  /* 0x0000000d02027221 */ /* 0x004fe40000010000 */
[----:B------:R-:W-:Y:S02]  /*7780*/  FMUL.FTZ R16, R12, c[0x0][0x1e0] ;  /* 0x000078000c107a20 */ /* 0x000fe40000410000 */
[----:B------:R-:W-:-:S06]  /*7790*/  FMUL.FTZ R2, R2, c[0x0][0x1e0] ;  /* 0x0000780002027a20 */ /* 0x000fcc0000410000 */
[----:B------:R-:W-:Y:S05]  /*77a0*/  @!P4 BRA `(.L_x_2631) ;  /* 0x000004d00000c947 */ /* 0x000fea0003800000 */
[----:B0-----:R-:W2:Y:S04]  /*77b0*/  LDL R28, [R1+0x3c8] ;  /* 0x0003c800011c7983 */ /* 0x001ea80000100800 */
[----:B------:R-:W3:Y:S04]  /*77c0*/  LDL R21, [R1+0x468] ;  /* 0x0004680001157983 */ /* 0x000ee80000100800 */
[----:B------:R-:W5:Y:S04]  /*77d0*/  LDL R15, [R1+0x378] ;  /* 0x00037800010f7983 */ /* 0x000f680000100800 */
[----:B----4-:R-:W4:Y:S04]  /*77e0*/  LDL R14, [R1+0x3f0] ;  /* 0x0003f000010e7983 */ /* 0x010f280000100800 */
[----:B-1----:R-:W4:Y:S04]  /*77f0*/  LDL R27, [R1+0x3a0] ;  /* 0x0003a000011b7983 */ /* 0x002f280000100800 */
        /* <DEDUP_REMOVED lines=8> */
[----:B------:R-:W-:-:S04]  /*7880*/  ISETP.NE.AND P4, PT, R20, RZ, PT ;  /* 0x000000ff1400720c */ /* 0x000fc80003f85270 */
[----:B------:R-:W-:Y:S02]  /*7890*/  FSEL R13, R16, RZ, !P4 ;  /* 0x000000ff100d7208 */ /* 0x000fe40006000000 */
[----:B------:R-:W-:-:S04]  /*78a0*/  ISETP.NE.U32.AND P4, PT, RZ, c[0x0][0x218], PT ;  /* 0x00008600ff007a0c */ /* 0x000fc80003f85070 */
[----:B------:R-:W-:Y:S01]  /*78b0*/  ISETP.NE.AND.EX P4, PT, RZ, c[0x0][0x21c], PT, P4 ;  /* 0x00008700ff007a0c */ /* 0x000fe20003f85340 */
[----:B--2---:R-:W-:-:S04]  /*78c0*/  FFMA.FTZ R12, R28, R2, R13 ;  /* 0x000000021c0c7223 */ /* 0x004fc8000001000d */
[----:B---3--:R-:W-:Y:S02]  /*78d0*/  FADD.FTZ R12, R21, -R12 ;  /* 0x8000000c150c7221 */ /* 0x008fe40000010000 */
[----:B------:R-:W2:Y:S01]  /*78e0*/  LDL R21, [R1+0x34c] ;  /* 0x00034c0001157983 */ /* 0x000ea20000100800 */
[-CC-:B-----5:R-:W-:Y:S02]  /*78f0*/  FFMA.FTZ R15, R15, R2.reuse, R13.reuse ;  /* 0x000000020f0f7223 */ /* 0x1a0fe4000001000d */
[-CC-:B----4-:R-:W-:Y:S02]  /*7900*/  FFMA.FTZ R14, R14, R2.reuse, R13.reuse ;  /* 0x000000020e0e7223 */ /* 0x190fe4000001000d */
[----:B------:R-:W-:Y:S02]  /*7910*/  FFMA.FTZ R13, R27, R2, R13 ;  /* 0x000000021b0d7223 */ /* 0x000fe4000001000d */
[----:B------:R-:W-:Y:S02]  /*7920*/  FADD.FTZ R15, R26, -R15 ;  /* 0x8000000f1a0f7221 */ /* 0x000fe40000010000 */
[----:B------:R-:W-:-:S02]  /*7930*/  FADD.FTZ R13, R17, -R13 ;  /* 0x8000000d110d7221 */ /* 0x000fc40000010000 */
[C---:B------:R-:W-:Y:S02]  /*7940*/  FMUL.FTZ R15, R0.reuse, R15 ;  /* 0x0000000f000f7220 */ /* 0x040fe40000410000 */
        /* <DEDUP_REMOVED lines=51> */
.L_x_2631:
[----:B------:R-:W-:Y:S05]  /*7c80*/  BSYNC B1 ;  /* 0x0000000000017941 */ /* 0x000fea0003800000 */
.L_x_2630:
[----:B------:R-:W-:Y:S01]  /*7c90*/  ISETP.GE.U32.AND P4, PT, R29, 0x40, PT ;  /* 0x000000401d00780c */ /* 0x000fe20003f86070 */
[----:B------:R-:W-:-:S12]  /*7ca0*/  BSSY B1, `(.L_x_2632) ;  /* 0x000004f000017945 */ /* 0x000fd80003800000 */
        /* <DEDUP_REMOVED lines=78> */
.L_x_2633:
[----:B------:R-:W-:Y:S05]  /*8190*/  BSYNC B1 ;  /* 0x0000000000017941 */ /* 0x000fea0003800000 */
.L_x_2632:
        /* <DEDUP_REMOVED lines=80> */
.L_x_2635:
[----:B------:R-:W-:Y:S05]  /*86a0*/  BSYNC B1 ;  /* 0x0000000000017941 */ /* 0x000fea0003800000 */
.L_x_2634:
        /* <DEDUP_REMOVED lines=80> */
.L_x_2637:
[----:B------:R-:W-:Y:S05]  /*8bb0*/  BSYNC B1 ;  /* 0x0000000000017941 */ /* 0x000fea0003800000 */
.L_x_2636:
        /* <DEDUP_REMOVED lines=80> */
.L_x_2639:
[----:B------:R-:W-:Y:S05]  /*90c0*/  BSYNC B1 ;  /* 0x0000000000017941 */ /* 0x000fea0003800000 */
.L_x_2638:
[----:B------:R-:W-:Y:S01]  /*90d0*/  BSSY B1, `(.L_x_2640) ;  /* 0x000004f000017945 */ /* 0x000fe20003800000 */
        /* <DEDUP_REMOVED lines=78> */
.L_x_2641:
[----:B------:R-:W-:Y:S05]  /*95c0*/  BSYNC B1 ;  /* 0x0000000000017941 */ /* 0x000fea0003800000 */
.L_x_2640:
        /* <DEDUP_REMOVED lines=79> */
.L_x_2643:
[----:B------:R-:W-:Y:S05]  /*9ac0*/  BSYNC B1 ;  /* 0x0000000000017941 */ /* 0x000fea0003800000 */
.L_x_2642:
        /* <DEDUP_REMOVED lines=79> */
.L_x_2645:
[----:B------:R-:W-:Y:S05]  /*9fc0*/  BSYNC B1 ;  /* 0x0000000000017941 */ /* 0x000fea0003800000 */
.L_x_2644:
        /* <DEDUP_REMOVED lines=79> */
.L_x_2647:
[----:B------:R-:W-:Y:S05]  /*a4c0*/  BSYNC B1 ;  /* 0x0000000000017941 */ /* 0x000fea0003800000 */
.L_x_2646:
[----:B------:R-:W-:Y:S01]  /*a4d0*/  ISETP.GE.U32.AND P4, PT, R29, 0x140, PT ;  /* 0x000001401d00780c */ /* 0x000fe20003f86070 */
[----:B------:R-:W-:-:S12]  /*a4e0*/  BSSY B1, `(.L_x_2648) ;  /* 0x000004e000017945 */ /* 0x000fd80003800000 */
[----:B------:R-:W-:Y:S05]  /*a4f0*/  @!P4 BRA `(.L_x_2649) ;  /* 0x000004c00000c947 */ /* 0x000fea0003800000 */
[----:B------:R-:W2:Y:S04]  /*a500*/  LDL R15, [R1+0x3f4] ;  /* 0x0003f400010f7983 */ /* 0x000ea80000100800 */
[----:B------:R-:W3:Y:S04]  /*a510*/  LDL R14, [R1+0x3cc] ;  /* 0x0003cc00010e7983 */ /* 0x000ee80000100800 */
[----:B0-----:R-:W5:Y:S04]  /*a520*/  LDL R12, [R1+0x3a4] ;  /* 0x0003a400010c7983 */ /* 0x001f680000100800 */
[----:B----4-:R-:W4:Y:S04]  /*a530*/  LDL R26, [R1+0x37c] ;  /* 0x00037c00011a7983 */ /* 0x010f280000100800 */
[----:B------:R-:W4:Y:S04]  /*a540*/  LDL R17, [R1+0x41c] ;  /* 0x00041c0001117983 */ /* 0x000f280000100800 */
[----:B------:R-:W4:Y:S04]  /*a550*/  LDL R25, [R1+0x494] ;  /* 0x0004940001197983 */ /* 0x000f280000100800 */
[----:B------:R-:W4:Y:S04]  /*a560*/  LDL R24, [R1+0x46c] ;  /* 0x00046c0001187983 */ /* 0x000f280000100800 */
[----:B------:R-:W4:Y:S01]  /*a570*/  LDL R23, [R1+0x444] ;  /* 0x0004440001177983 */ /* 0x000f220000100800 */
[----:B------:R-:W-:-:S03]  /*a580*/  ISETP.NE.AND P4, PT, R20, RZ, PT ;  /* 0x000000ff1400720c */ /* 0x000fc60003f85270 */
[----:B------:R-:W4:Y:S04]  /*a590*/  LDL R22, [R1+0x290] ;  /* 0x0002900001167983 */ /* 0x000f280000100800 */
[----:B------:R-:W4:Y:S04]  /*a5a0*/  LDL R21, [R1+0x294] ;  /* 0x0002940001157983 */ /* 0x000f280000100800 */
[----:B------:R-:W4:Y:S04]  /*a5b0*/  LDL R20, [R1+0x298] ;  /* 0x0002980001147983 */ /* 0x000f280000100800 */
[----:B------:R-:W4:Y:S04]  /*a5c0*/  LDL R19, [R1+0x29c] ;  /* 0x00029c0001137983 */ /* 0x000f280000100800 */
[----:B------:R-:W4:Y:S01]  /*a5d0*/  LDL R18, [R1+0x350] ;  /* 0x0003500001127983 */ /* 0x000f220000100800 */
[----:B------:R-:W-:-:S02]  /*a5e0*/  FSEL R13, R16, RZ, !P4 ;  /* 0x000000ff100d7208 */ /* 0x000fc40006000000 */
[----:B------:R-:W-:-:S04]  /*a5f0*/  ISETP.NE.U32.AND P4, PT, RZ, c[0x0][0x218], PT ;  /* 0x00008600ff007a0c */ /* 0x000fc80003f85070 */
[----:B------:R-:W-:Y:S01]  /*a600*/  ISETP.NE.AND.EX P4, PT, RZ, c[0x0][0x21c], PT, P4 ;  /* 0x00008700ff007a0c */ /* 0x000fe20003f85340 */
[-CC-:B--2---:R-:W-:Y:S02]  /*a610*/  FFMA.FTZ R15, R15, R2.reuse, R13.reuse ;  /* 0x000000020f0f7223 */ /* 0x184fe4000001000d */
[-CC-:B---3--:R-:W-:Y:S02]  /*a620*/  FFMA.FTZ R14, R14, R2.reuse, R13.reuse ;  /* 0x000000020e0e7223 */ /* 0x188fe4000001000d */
[-CC-:B-----5:R-:W-:Y:S02]  /*a630*/  FFMA.FTZ R12, R12, R2.reuse, R13.reuse ;  /* 0x000000020c0c7223 */ /* 0x1a0fe4000001000d */
[----:B----4-:R-:W-:-:S04]  /*a640*/  FFMA.FTZ R13, R26, R2, R13 ;  /* 0x000000021a0d7223 */ /* 0x010fc8000001000d */
[----:B------:R-:W-:Y:S02]  /*a650*/  FADD.FTZ R13, R17, -R13 ;  /* 0x8000000d110d7221 */ /* 0x000fe40000010000 */
[----:B------:R-:W2:Y:S01]  /*a660*/  LDL R17, [R1+0x8] ;  /* 0x0000080001117983 */ /* 0x000ea20000100800 */
[----:B------:R-:W-:Y:S02]  /*a670*/  FADD.FTZ R2, R25, -R15 ;  /* 0x8000000f19027221 */ /* 0x000fe40000010000 */
[----:B------:R-:W-:Y:S02]  /*a680*/  FADD.FTZ R14, R24, -R14 ;  /* 0x8000000e180e7221 */ /* 0x000fe40000010000 */
[C---:B------:R-:W-:Y:S02]  /*a690*/  FMUL.FTZ R2, R0.reuse, R2 ;  /* 0x0000000200027220 */ /* 0x040fe40000410000 */
        /* <DEDUP_REMOVED lines=50> */
.L_x_2649:
[----:B------:R-:W-:Y:S05]  /*a9c0*/  BSYNC B1 ;  /* 0x0000000000017941 */ /* 0x000fea0003800000 */
.L_x_2648:
[----:B0-----:R-:W2:Y:S01]  /*a9d0*/  LDL.LU R2, [R1+0x4] ;  /* 0x0000040001027983 */ /* 0x001ea20000300800 */
[----:B------:R-:W-:-:S04]  /*a9e0*/  MOV R0, c[0x0][0x160] ;  /* 0x0000580000007a02 */ /* 0x000fc80000000f00 */
[----:B--2---:R-:W-:-:S04]  /*a9f0*/  LEA R2, R0, R2, 0x2 ;  /* 0x0000000200027211 */ /* 0x004fc800078e10ff */
[----:B------:R-:W-:Y:S01]  /*aa00*/  ISETP.GE.AND P4, PT, R2, c[0x0][0x164], PT ;  /* 0x0000590002007a0c */ /* 0x000fe20003f86270 */
[----:B------:R0:W-:-:S12]  /*aa10*/  STL [R1+0x4], R2 ;  /* 0x0000040201007387 */ /* 0x0001d80000100800 */
[----:B01--4-:R-:W-:Y:S01]  /*aa20*/  @P4 CALL.REL.NOINC `(.L_x_2607) ;  /* 0x0000001000004944 */ /* 0x013fe20003c00000 */
[----:B------:R-:W-:Y:S05]  /*aa30*/  BRA `(.L_x_2650) ;  /* 0xffff6d1000007947 */ /* 0x000fea000383ffff */
.L_x_2607:
[----:B0-----:R-:W-:Y:S05]  /*aa40*/  BSYNC B0 ;  /* 0x0000000000007941 */ /* 0x001fea0003800000 */
.L_x_2606:
        /* <DEDUP_REMOVED lines=574> */
.L_x_2652:
[----:B------:R-:W-:Y:S05]  /*ce30*/  BSYNC B0 ;  /* 0x0000000000007941 */ /* 0x000fea0003800000 */
.L_x_2651:
        /* <DEDUP_REMOVED lines=22> */
.L_x_2654:
[----:B------:R-:W-:Y:S05]  /*cfa0*/  BSYNC B0 ;  /* 0x0000000000007941 */ /* 0x000fea0003800000 */
.L_x_2653:
        /* <DEDUP_REMOVED lines=22> */
.L_x_2656:
[----:B------:R-:W-:Y:S05]  /*d110*/  BSYNC B0 ;  /* 0x0000000000007941 */ /* 0x000fea0003800000 */
.L_x_2655:
        /* <DEDUP_REMOVED lines=332> */
.L_x_2658:
[----:B------:R-:W-:Y:S05]  /*e5e0*/  BSYNC B0 ;  /* 0x0000000000007941 */ /* 0x000fea0003800000 */
.L_x_2657:
        /* <DEDUP_REMOVED lines=25> */
.L_x_2660:
[----:B------:R-:W-:Y:S05]  /*e780*/  BSYNC B0 ;  /* 0x0000000000007941 */ /* 0x000fea0003800000 */
.L_x_2659:
        /* <DEDUP_REMOVED lines=24> */
.L_x_2662:
[----:B------:R-:W-:Y:S05]  /*e910*/  BSYNC B0 ;  /* 0x0000000000007941 */ /* 0x000fea0003800000 */
.L_x_2661:
        /* <DEDUP_REMOVED lines=25> */
.L_x_2664:
[----:B------:R-:W-:Y:S05]  /*eab0*/  BSYNC B0 ;  /* 0x0000000000007941 */ /* 0x000fea0003800000 */
.L_x_2663:
        /* <DEDUP_REMOVED lines=25> */
.L_x_2666:
[----:B------:R-:W-:Y:S05]  /*ec50*/  BSYNC B0 ;  /* 0x0000000000007941 */ /* 0x000fea0003800000 */
.L_x_2665:
        /* <DEDUP_REMOVED lines=25> */
.L_x_2668:
[----:B------:R-:W-:Y:S05]  /*edf0*/  BSYNC B0 ;  /* 0x0000000000007941 */ /* 0x000fea0003800000 */
.L_x_2667:
        /* <DEDUP_REMOVED lines=15> */
.L_x_2628:
[----:B------:R-:W-:Y:S01]  /*eef0*/  HFMA2.MMA R2, -RZ, RZ, 0, 5.9604644775390625e-08 ;  /* 0x00000001ff027435 */ /* 0x000fe200000001ff */
[----:B------:R-:W-:-:S02]  /*ef00*/  MOV R15, R27 ;  /* 0x0000001b000f7202 */ /* 0x000fc40000000f00 */
[----:B------:R-:W-:Y:S02]  /*ef10*/  MOV R18, 0x1f ;  /* 0x0000001f00127802 */ /* 0x000fe40000000f00 */
[----:B------:R-:W-:Y:S02]  /*ef20*/  MOV R17, 0xffffffff ;  /* 0xffffffff00117802 */ /* 0x000fe40000000f00 */
[----:B------:R-:W-:Y:S02]  /*ef30*/  MOV R14, 0xef50 ;  /* 0x0000ef50000e7802 */ /* 0x000fe40000000f00 */
[----:B0----5:R-:W-:Y:S05]  /*ef40*/  CALL.REL.NOINC `($__internal_112_$__cuda_sm70_shflsync_bfly_p) ;  /* 0x0000045000007944 */ /* 0x021fea0003c00000 */
[----:B-1----:R-:W-:Y:S01]  /*ef50*/  MOV R12, R2 ;  /* 0x00000002000c7202 */ /* 0x002fe20000000f00 */
[----:B------:R-:W-:Y:S05]  /*ef60*/  BRA `(.L_x_2669) ;  /* 0xffff86a000007947 */ /* 0x000fea000383ffff */
.L_x_2629:
[----:B------:R-:W-:Y:S01]  /*ef70*/  HFMA2.MMA R2, -RZ, RZ, 0, 5.9604644775390625e-08 ;  /* 0x00000001ff027435 */ /* 0x000fe200000001ff */
[----:B------:R-:W-:Y:S02]  /*ef80*/  MOV R15, R26 ;  /* 0x0000001a000f7202 */ /* 0x000fe40000000f00 */
[----:B------:R-:W-:Y:S02]  /*ef90*/  MOV R18, 0x1f ;  /* 0x0000001f00127802 */ /* 0x000fe40000000f00 */
[----:B------:R-:W-:-:S02]  /*efa0*/  MOV R17, 0xffffffff ;  /* 0xffffffff00117802 */ /* 0x000fc40000000f00 */
[----:B------:R-:W-:Y:S02]  /*efb0*/  MOV R14, 0xefd0 ;  /* 0x0000efd0000e7802 */ /* 0x000fe40000000f00 */
[----:B012--5:R-:W-:Y:S05]  /*efc0*/  CALL.REL.NOINC `($__internal_112_$__cuda_sm70_shflsync_bfly_p) ;  /* 0x000003d000007944 */ /* 0x027fea0003c00000 */
[----:B------:R-:W-:Y:S01]  /*efd0*/  FADD.FTZ R12, R12, R27 ;  /* 0x0000001b0c0c7221 */ /* 0x000fe20000010000 */
[----:B------:R-:W-:Y:S01]  /*efe0*/  MOV R18, 0x1f ;  /* 0x0000001f00127802 */ /* 0x000fe20000000f00 */
[----:B-1----:R-:W-:Y:S01]  /*eff0*/  FADD.FTZ R13, R26, R2 ;  /* 0x000000021a0d7221 */ /* 0x002fe20000010000 */
[----:B------:R-:W-:Y:S01]  /*f000*/  HFMA2.MMA R2, -RZ, RZ, 0, 1.1920928955078125e-07 ;  /* 0x00000002ff027435 */ /* 0x000fe200000001ff */
[----:B------:R-:W-:Y:S02]  /*f010*/  MOV R17, 0xffffffff ;  /* 0xffffffff00117802 */ /* 0x000fe40000000f00 */
[----:B------:R-:W-:Y:S02]  /*f020*/  MOV R15, R12 ;  /* 0x0000000c000f7202 */ /* 0x000fe40000000f00 */
[----:B------:R-:W-:Y:S02]  /*f030*/  MOV R14, 0xf050 ;  /* 0x0000f050000e7802 */ /* 0x000fe40000000f00 */
[----:B------:R-:W-:Y:S05]  /*f040*/  CALL.REL.NOINC `($__internal_112_$__cuda_sm70_shflsync_bfly_p) ;  /* 0x0000035000007944 */ /* 0x000fea0003c00000 */
[----:B-1----:R-:W-:Y:S01]  /*f050*/  MOV R16, R2 ;  /* 0x0000000200107202 */ /* 0x002fe20000000f00 */
[----:B------:R-:W-:Y:S01]  /*f060*/  HFMA2.MMA R2, -RZ, RZ, 0, 1.1920928955078125e-07 ;  /* 0x00000002ff027435 */ /* 0x000fe200000001ff */
[----:B------:R-:W-:-:S02]  /*f070*/  MOV R15, R13 ;  /* 0x0000000d000f7202 */ /* 0x000fc40000000f00 */
[----:B------:R-:W-:Y:S02]  /*f080*/  MOV R18, 0x1f ;  /* 0x0000001f00127802 */ /* 0x000fe40000000f00 */
[----:B------:R-:W-:Y:S02]  /*f090*/  MOV R17, 0xffffffff ;  /* 0xffffffff00117802 */ /* 0x000fe40000000f00 */
[----:B------:R-:W-:Y:S02]  /*f0a0*/  MOV R14, 0xf0c0 ;  /* 0x0000f0c0000e7802 */ /* 0x000fe40000000f00 */
[----:B------:R-:W-:Y:S05]  /*f0b0*/  CALL.REL.NOINC `($__internal_112_$__cuda_sm70_shflsync_bfly_p) ;  /* 0x000002e000007944 */ /* 0x000fea0003c00000 */
[----:B------:R-:W-:Y:S01]  /*f0c0*/  FADD.FTZ R12, R16, R12 ;  /* 0x0000000c100c7221 */ /* 0x000fe20000010000 */
[----:B------:R-:W-:Y:S01]  /*f0d0*/  MOV R18, 0x1f ;  /* 0x0000001f00127802 */ /* 0x000fe20000000f00 */
[----:B-1----:R-:W-:Y:S01]  /*f0e0*/  FADD.FTZ R13, R13, R2 ;  /* 0x000000020d0d7221 */ /* 0x002fe20000010000 */
[----:B------:R-:W-:Y:S01]  /*f0f0*/  HFMA2.MMA R2, -RZ, RZ, 0, 2.384185791015625e-07 ;  /* 0x00000004ff027435 */ /* 0x000fe200000001ff */
[----:B------:R-:W-:Y:S02]  /*f100*/  MOV R17, 0xffffffff ;  /* 0xffffffff00117802 */ /* 0x000fe40000000f00 */
[----:B------:R-:W-:-:S02]  /*f110*/  MOV R15, R12 ;  /* 0x0000000c000f7202 */ /* 0x000fc40000000f00 */
[----:B------:R-:W-:Y:S02]  /*f120*/  MOV R14, 0xf140 ;  /* 0x0000f140000e7802 */ /* 0x000fe40000000f00 */
[----:B------:R-:W-:Y:S05]  /*f130*/  CALL.REL.NOINC `($__internal_112_$__cuda_sm70_shflsync_bfly_p) ;  /* 0x0000026000007944 */ /* 0x000fea0003c00000 */
[----:B-1----:R-:W-:Y:S01]  /*f140*/  MOV R16, R2 ;  /* 0x0000000200107202 */ /* 0x002fe20000000f00 */
[----:B------:R-:W-:Y:S01]  /*f150*/  HFMA2.MMA R2, -RZ, RZ, 0, 2.384185791015625e-07 ;  /* 0x00000004ff027435 */ /* 0x000fe200000001ff */
[----:B------:R-:W-:Y:S02]  /*f160*/  MOV R15, R13 ;  /* 0x0000000d000f7202 */ /* 0x000fe40000000f00 */
[----:B------:R-:W-:Y:S02]  /*f170*/  MOV R18, 0x1f ;  /* 0x0000001f00127802 */ /* 0x000fe40000000f00 */
[----:B------:R-:W-:Y:S02]  /*f180*/  MOV R17, 0xffffffff ;  /* 0xffffffff00117802 */ /* 0x000fe40000000f00 */
[----:B------:R-:W-:Y:S02]  /*f190*/  MOV R14, 0xf1b0 ;  /* 0x0000f1b0000e7802 */ /* 0x000fe40000000f00 */
[----:B------:R-:W-:Y:S05]  /*f1a0*/  CALL.REL.NOINC `($__internal_112_$__cuda_sm70_shflsync_bfly_p) ;  /* 0x000001f000007944 */ /* 0x000fea0003c00000 */
[----:B------:R-:W-:Y:S01]  /*f1b0*/  FADD.FTZ R12, R16, R12 ;  /* 0x0000000c100c7221 */ /* 0x000fe20000010000 */
[----:B------:R-:W-:Y:S01]  /*f1c0*/  MOV R18, 0x1f ;  /* 0x0000001f00127802 */ /* 0x000fe20000000f00 */
[----:B-1----:R-:W-:Y:S01]  /*f1d0*/  FADD.FTZ R13, R13, R2 ;  /* 0x000000020d0d7221 */ /* 0x002fe20000010000 */
[----:B------:R-:W-:Y:S01]  /*f1e0*/  HFMA2.MMA R2, -RZ, RZ, 0, 4.76837158203125e-07 ;  /* 0x00000008ff027435 */ /* 0x000fe200000001ff */
[----:B------:R-:W-:-:S02]  /*f1f0*/  MOV R17, 0xffffffff ;  /* 0xffffffff00117802 */ /* 0x000fc40000000f00 */
[----:B------:R-:W-:Y:S02]  /*f200*/  MOV R15, R12 ;  /* 0x0000000c000f7202 */ /* 0x000fe40000000f00 */
[----:B------:R-:W-:Y:S02]  /*f210*/  MOV R14, 0xf230 ;  /* 0x0000f230000e7802 */ /* 0x000fe40000000f00 */
[----:B------:R-:W-:Y:S05]  /*f220*/  CALL.REL.NOINC `($__internal_112_$__cuda_sm70_shflsync_bfly_p) ;  /* 0x0000017000007944 */ /* 0x000fea0003c00000 */
[----:B-1----:R-:W-:Y:S01]  /*f230*/  MOV R16, R2 ;  /* 0x0000000200107202 */ /* 0x002fe20000000f00 */
[----:B------:R-:W-:Y:S01]  /*f240*/  HFMA2.MMA R2, -RZ, RZ, 0, 4.76837158203125e-07 ;  /* 0x00000008ff027435 */ /* 0x000fe200000001ff */
[----:B------:R-:W-:Y:S02]  /*f250*/  MOV R15, R13 ;  /* 0x0000000d000f7202 */ /* 0x000fe40000000f00 */
[----:B------:R-:W-:Y:S02]  /*f260*/  MOV R18, 0x1f ;  /* 0x0000001f00127802 */ /* 0x000fe40000000f00 */
[----:B------:R-:W-:Y:S02]  /*f270*/  MOV R17, 0xffffffff ;  /* 0xffffffff00117802 */ /* 0x000fe40000000f00 */
[----:B------:R-:W-:-:S02]  /*f280*/  MOV R14, 0xf2a0 ;  /* 0x0000f2a0000e7802 */ /* 0x000fc40000000f00 */
[----:B------:R-:W-:Y:S05]  /*f290*/  CALL.REL.NOINC `($__internal_112_$__cuda_sm70_shflsync_bfly_p) ;  /* 0x0000010000007944 */ /* 0x000fea0003c00000 */
[----:B------:R-:W-:Y:S01]  /*f2a0*/  FADD.FTZ R12, R16, R12 ;  /* 0x0000000c100c7221 */ /* 0x000fe20000010000 */
[----:B------:R-:W-:Y:S01]  /*f2b0*/  MOV R18, 0x1f ;  /* 0x0000001f00127802 */ /* 0x000fe20000000f00 */
[----:B-1----:R-:W-:Y:S01]  /*f2c0*/  FADD.FTZ R13, R13, R2 ;  /* 0x000000020d0d7221 */ /* 0x002fe20000010000 */
[----:B------:R-:W-:Y:S01]  /*f2d0*/  HFMA2.MMA R2, -RZ, RZ, 0, 9.5367431640625e-07 ;  /* 0x00000010ff027435 */ /* 0x000fe200000001ff */
[----:B------:R-:W-:-:S02]  /*f2e0*/  MOV R17, 0xffffffff ;  /* 0xffffffff00117802 */ /* 0x000fc40000000f00 */
[----:B------:R-:W-:Y:S02]  /*f2f0*/  MOV R15, R12 ;  /* 0x0000000c000f7202 */ /* 0x000fe40000000f00 */
[----:B------:R-:W-:Y:S02]  /*f300*/  MOV R14, 0xf320 ;  /* 0x0000f320000e7802 */ /* 0x000fe40000000f00 */
[----:B------:R-:W-:Y:S05]  /*f310*/  CALL.REL.NOINC `($__internal_112_$__cuda_sm70_shflsync_bfly_p) ;  /* 0x0000008000007944 */ /* 0x000fea0003c00000 */
[----:B-1----:R-:W-:Y:S01]  /*f320*/  MOV R16, R2 ;  /* 0x0000000200107202 */ /* 0x002fe20000000f00 */
[----:B------:R-:W-:Y:S01]  /*f330*/  HFMA2.MMA R2, -RZ, RZ, 0, 9.5367431640625e-07 ;  /* 0x00000010ff027435 */ /* 0x000fe200000001ff */
[----:B------:R-:W-:Y:S02]  /*f340*/  MOV R15, R13 ;  /* 0x0000000d000f7202 */ /* 0x000fe40000000f00 */
[----:B------:R-:W-:Y:S02]  /*f350*/  MOV R18, 0x1f ;  /* 0x0000001f00127802 */ /* 0x000fe40000000f00 */
[----:B------:R-:W-:Y:S02]  /*f360*/  MOV R17, 0xffffffff ;  /* 0xffffffff00117802 */ /* 0x000fe40000000f00 */
[----:B------:R-:W-:-:S02]  /*f370*/  MOV R14, 0xf390 ;  /* 0x0000f390000e7802 */ /* 0x000fc40000000f00 */
[----:B------:R-:W-:Y:S05]  /*f380*/  CALL.REL.NOINC `($__internal_112_$__cuda_sm70_shflsync_bfly_p) ;  /* 0x0000001000007944 */ /* 0x000fea0003c00000 */
[----:B-1----:R-:W-:Y:S05]  /*f390*/  BRA `(.L_x_2670) ;  /* 0xffff839000007947 */ /* 0x002fea000383ffff */
        .weak           $__internal_112_$__cuda_sm70_shflsync_bfly_p
        .type           $__internal_112_$__cuda_sm70_shflsync_bfly_p,@function
        .size           $__internal_112_$__cuda_sm70_shflsync_bfly_p,(.L_x_2938 - $__internal_112_$__cuda_sm70_shflsync_bfly_p)
$__internal_112_$__cuda_sm70_shflsync_bfly_p:
[----:B------:R-:W-:Y:S04]  /*f3a0*/  WARPSYNC R17 ;  /* 0x0000001100007348 */ /* 0x000fe80003800000 */
[----:B------:R0:W1:Y:S02]  /*f3b0*/  SHFL.BFLY PT, R2, R15, R2, R18 ;  /* 0x0c0000020f027389 */ /* 0x00006400000e0012 */
[----:B0-----:R-:W-:-:S06]  /*f3c0*/  HFMA2.MMA R15, -RZ, RZ, 0, 0 ;  /* 0x00000000ff0f7435 */ /* 0x001fcc00000001ff */
[----:B------:R-:W-:Y:S05]  /*f3d0*/  RET.REL.NODEC R14 `(_ZN10layer_norm31ln_parallel_residual_bwd_kernelINS_13Kernel_traitsIfffffjLj1280ELj1ELj4ELj1ELj16ENS_18Kernel_traits_baseILj1280EfffffjLj128EEEEELb1ELb0ELb0EEEvNS_9BwdParamsE) ;  /* 0xffff0c200e007950 */ /* 0x000fea0003c3ffff */
.L_x_2671:
        /* <DEDUP_REMOVED lines=10> */
.L_x_2938:


//--------------------- .text._ZN10layer_norm31ln_parallel_residual_bwd_kernelINS_13Kernel_traitsIfffffjLj1280ELj1ELj4ELj1ELj16ENS_18Kernel_traits_baseILj1280EfffffjLj128EEEEELb1ELb0ELb1EEEvNS_9BwdParamsE --------------------------
	.section	.text._ZN10layer_norm31ln_parallel_residual_bwd_kernelINS_13Kernel_traitsIfffffjLj1280ELj1ELj4ELj1ELj16ENS_18Kernel_traits_baseILj1280EfffffjLj128EEEEELb1ELb0ELb1EEEvNS_9BwdParamsE,"ax",@progbits
	.sectioninfo	@"SHI_REGISTERS=32"
	.align	128
        .global         _ZN10layer_norm31ln_parallel_residual_bwd_kernelINS_13Kernel_traitsIfffffjLj1280ELj1ELj4ELj1ELj16ENS_18Kernel_traits_baseILj1280EfffffjLj128EEEEELb1ELb0ELb1EEEvNS_9BwdParamsE
        .type           _ZN10layer_norm31ln_parallel_residual_bwd_kernelINS_13Kernel_traitsIfffffjLj1280ELj1ELj4ELj1ELj16ENS_18Kernel_traits_baseILj1280EfffffjLj128EEEEELb1ELb0ELb1EEEvNS_9BwdParamsE,@function
        .size           _ZN10layer_norm31ln_parallel_residual_bwd_kernelINS_13Kernel_traitsIfffffjLj1280ELj1ELj4ELj1ELj16ENS_18Kernel_traits_baseILj1280EfffffjLj128EEEEELb1ELb0ELb1EEEvNS_9BwdParamsE,(.L_x_2939 - _ZN10layer_norm31ln_parallel_residual_bwd_kernelINS_13Kernel_traitsIfffffjLj1280ELj1ELj4ELj1ELj16ENS_18Kernel_traits_baseILj1280EfffffjLj128EEEEELb1ELb0ELb1EEEvNS_9BwdParamsE)
        .other          _ZN10layer_norm31ln_parallel_residual_bwd_kernelINS_13Kernel_traitsIfffffjLj1280ELj1ELj4ELj1ELj16ENS_18Kernel_traits_baseILj1280EfffffjLj128EEEEELb1ELb0ELb1EEEvNS_9BwdParamsE,@"STO_CUDA_ENTRY STV_DEFAULT"
_ZN10layer_norm31ln_parallel_residual_bwd_kernelINS_13Kernel_traitsIfffffjLj1280ELj1ELj4ELj1ELj16ENS_18Kernel_traits_baseILj1280EfffffjLj128EEEEELb1ELb0ELb1EEEvNS_9BwdParamsE:
.text._ZN10layer_norm31ln_parallel_residual_bwd_kernelINS_13Kernel_traitsIfffffjLj1280ELj1ELj4ELj1ELj16ENS_18Kernel_traits_baseILj1280EfffffjLj128EEEEELb1ELb0ELb1EEEvNS_9BwdParamsE:
        /* <DEDUP_REMOVED lines=160> */
.L_x_2673:
        /* <DEDUP_REMOVED lines=227> */
.L_x_2688:
[----:B0-----:R-:W2:Y:S04]  /*1830*/  LDL R16, [R1+0x1ac] ;  /* 0x0001ac0001107983 */ /* 0x001ea80000100800 */
[----:B------:R-:W0:Y:S04]  /*1840*/  S2R R3, SR_TID.X ;  /* 0x0000000000037919 */ /* 0x000e280000002100 */
[----:B------:R-:W-:Y:S04]  /*1850*/  STL [R1+0x688], R11 ;  /* 0x0006880b01007387 */ /* 0x000fe80000100800 */
[----:B------:R-:W-:Y:S04]  /*1860*/  STL [R1+0x684], R10 ;  /* 0x0006840a01007387 */ /* 0x000fe80000100800 */
[----:B------:R-:W-:Y:S04]  /*1870*/  STL [R1+0x680], R9 ;  /* 0x0006800901007387 */ /* 0x000fe80000100800 */
[----:B------:R-:W-:Y:S04]  /*1880*/  STL [R1+0x67c], R8 ;  /* 0x00067c0801007387 */ /* 0x000fe80000100800 */
[----:B------:R1:W-:Y:S01]  /*1890*/  STL [R1+0x678], R7 ;  /* 0x0006780701007387 */ /* 0x0003e20000100800 */
[----:B0-----:R-:W-:-:S03]  /*18a0*/  LOP3.LUT R3, R3, 0x1f, RZ, 0xc0, !PT ;  /* 0x0000001f03037812 */ /* 0x001fc600078ec0ff */
[----:B------:R-:W-:Y:S04]  /*18b0*/  STL [R1+0x674], R6 ;  /* 0x0006740601007387 */ /* 0x000fe80000100800 */
[----:B------:R0:W-:Y:S01]  /*18c0*/  STL [R1+0x670], R5 ;  /* 0x0006700501007387 */ /* 0x0001e20000100800 */
[----:B-1----:R-:W-:-:S03]  /*18d0*/  MOV R7, 0x10 ;  /* 0x0000001000077802 */ /* 0x002fc60000000f00 */
        /* <DEDUP_REMOVED lines=10> */
[----:B------:R-:W-:Y:S03]  /*1980*/  STL [R1+0x124], R5 ;  /* 0x0001240501007387 */ /* 0x000fe60000100800 */
[----:B------:R-:W-:Y:S01]  /*1990*/  IADD3.X R13, R4, c[0x0][0x18c], RZ, P0, !PT ;  /* 0x00006300040d7a10 */ /* 0x000fe200007fe4ff */
[----:B------:R0:W-:Y:S04]  /*19a0*/  STL [R1+0x128], R4 ;  /* 0x0001280401007387 */ /* 0x0001e80000100800 */
[----:B------:R1:W2:Y:S04]  /*19b0*/  LDG.E.128 R24, [R12.64] ;  /* 0x000000040c187981 */ /* 0x0002a8000c1e1d00 */
[----:B0-----:R0:W3:Y:S02]  /*19c0*/  LDG.E R4, [R14.64] ;  /* 0x000000040e047981 */ /* 0x0010e4000c1e1900 */
[----:B0-----:R-:W-:-:S04]  /*19d0*/  IMAD.WIDE R14, R16, R0, c[0x0][0x1a8] ;  /* 0x00006a00100e7625 */ /* 0x001fc800078e0200 */
[C---:B------:R-:W-:Y:S01]  /*19e0*/  IMAD.WIDE.U32 R16, R2.reuse, R7, c[0x0][0x208] ;  /* 0x0000820002107625 */ /* 0x040fe200078e0007 */
[----:B------:R-:W-:Y:S01]  /*19f0*/  IADD3 R11, R2, 0x20, RZ ;  /* 0x00000020020b7810 */ /* 0x000fe20007ffe0ff */
[----:B------:R0:W4:Y:S04]  /*1a00*/  LDG.E R0, [R14.64] ;  /* 0x000000040e007981 */ /* 0x000128000c1e1900 */
[----:B------:R-:W3:Y:S01]  /*1a10*/  LDG.E.128 R16, [R16.64] ;  /* 0x0000000410107981 */ /* 0x000ee2000c1e1d00 */
[----:B------:R-:W-:Y:S02]  /*1a20*/  SHF.L.U32 R9, R11, 0x4, RZ ;  /* 0x000000040b097819 */ /* 0x000fe400000006ff */
[----:B------:R-:W-:Y:S02]  /*1a30*/  SHF.R.U32.HI R5, RZ, 0x1c, R11 ;  /* 0x0000001cff057819 */ /* 0x000fe4000001160b */
[----:B0-----:R-:W-:-:S04]  /*1a40*/  IADD3 R14, P0, R9, c[0x0][0x188], RZ ;  /* 0x00006200090e7a10 */ /* 0x001fc80007f1e0ff */
[----:B------:R-:W-:Y:S01]  /*1a50*/  IADD3.X R15, R5, c[0x0][0x18c], RZ, P0, !PT ;  /* 0x00006300050f7a10 */ /* 0x000fe200007fe4ff */
[----:B-1----:R-:W-:Y:S01]  /*1a60*/  IMAD.WIDE.U32 R12, R2, R7, c[0x0][0x210] ;  /* 0x00008400020c7625 */ /* 0x002fe200078e0007 */
[----:B--2---:R-:W-:Y:S02]  /*1a70*/  MOV R22, R25 ;  /* 0x0000001900167202 */ /* 0x004fe40000000f00 */
[----:B------:R-:W-:Y:S02]  /*1a80*/  MOV R10, R26 ;  /* 0x0000001a000a7202 */ /* 0x000fe40000000f00 */
[----:B------:R-:W-:Y:S02]  /*1a90*/  MOV R8, R24 ;  /* 0x0000001800087202 */ /* 0x000fe40000000f00 */
[----:B------:R-:W-:Y:S02]  /*1aa0*/  MOV R3, R27 ;  /* 0x0000001b00037202 */ /* 0x000fe40000000f00 */
[----:B------:R0:W2:Y:S04]  /*1ab0*/  LDG.E.128 R24, [R12.64] ;  /* 0x000000040c187981 */ /* 0x0000a8000c1e1d00 */
[----:B---3--:R-:W-:Y:S01]  /*1ac0*/  STL [R1+0x14], R17 ;  /* 0x0000141101007387 */ /* 0x008fe20000100800 */
[----:B------:R-:W-:-:S03]  /*1ad0*/  MOV R6, R16 ;  /* 0x0000001000067202 */ /* 0x000fc60000000f00 */
[----:B------:R1:W-:Y:S04]  /*1ae0*/  STL.64 [R1+0x18], R18 ;  /* 0x0000181201007387 */ /* 0x0003e80000100a00 */
[----:B-1----:R1:W3:Y:S04]  /*1af0*/  LDG.E.128 R16, [R14.64] ;  /* 0x000000040e107981 */ /* 0x0022e8000c1e1d00 */
[----:B------:R3:W-:Y:S01]  /*1b00*/  STL [R1+0x130], R9 ;  /* 0x0001300901007387 */ /* 0x0007e20000100800 */
[----:B0-----:R-:W-:-:S03]  /*1b10*/  IMAD.WIDE.U32 R12, R11, R7, c[0x0][0x208] ;  /* 0x000082000b0c7625 */ /* 0x001fc600078e0007 */
[----:B------:R-:W-:Y:S01]  /*1b20*/  STL [R1+0x134], R5 ;  /* 0x0001340501007387 */ /* 0x000fe20000100800 */
[----:B-1----:R-:W-:Y:S01]  /*1b30*/  IMAD.WIDE.U32 R14, R11, R7, c[0x0][0x210] ;  /* 0x000084000b0e7625 */ /* 0x002fe200078e0007 */
[----:B---3--:R-:W-:Y:S02]  /*1b40*/  MOV R9, R16 ;  /* 0x0000001000097202 */ /* 0x008fe40000000f00 */
[----:B------:R-:W-:Y:S04]  /*1b50*/  STL [R1+0x74], R17 ;  /* 0x0000741101007387 */ /* 0x000fe80000100800 */
[----:B------:R-:W-:Y:S04]  /*1b60*/  STL.64 [R1+0x78], R18 ;  /* 0x0000781201007387 */ /* 0x000fe80000100a00 */
[----:B------:R-:W-:Y:S04]  /*1b70*/  STL [R1+0x7ec], R9 ;  /* 0x0007ec0901007387 */ /* 0x000fe80000100800 */
[----:B------:R-:W-:Y:S04]  /*1b80*/  STL [R1+0x7c0], R11 ;  /* 0x0007c00b01007387 */ /* 0x000fe80000100800 */
[----:B--2---:R-:W-:Y:S04]  /*1b90*/  STL.64 [R1], R24 ;  /* 0x0000001801007387 */ /* 0x004fe80000100a00 */
[----:B------:R0:W-:Y:S04]  /*1ba0*/  STL.64 [R1+0x8], R26 ;  /* 0x0000081a01007387 */ /* 0x0001e80000100a00 */
[----:B0-----:R0:W2:Y:S04]  /*1bb0*/  LDG.E.128 R24, [R12.64] ;  /* 0x000000040c187981 */ /* 0x0010a8000c1e1d00 */
[----:B0-----:R-:W3:Y:S01]  /*1bc0*/  LDG.E.128 R12, [R14.64] ;  /* 0x000000040e0c7981 */ /* 0x001ee2000c1e1d00 */
[----:B------:R-:W-:-:S04]  /*1bd0*/  IADD3 R20, R2, 0x40, RZ ;  /* 0x0000004002147810 */ /* 0x000fc80007ffe0ff */
[C---:B------:R-:W-:Y:S02]  /*1be0*/  SHF.L.U32 R16, R20.reuse, 0x4, RZ ;  /* 0x0000000414107819 */ /* 0x040fe400000006ff */
[----:B------:R-:W-:Y:S01]  /*1bf0*/  SHF.R.U32.HI R5, RZ, 0x1c, R20 ;  /* 0x0000001cff057819 */ /* 0x000fe20000011614 */
[----:B------:R-:W-:Y:S01]  /*1c00*/  IMAD.WIDE.U32 R18, R20, R7, c[0x0][0x210] ;  /* 0x0000840014127625 */ /* 0x000fe200078e0007 */
[----:B--2---:R-:W-:Y:S04]  /*1c10*/  STL [R1+0x7f8], R24 ;  /* 0x0007f81801007387 */ /* 0x004fe80000100800 */
[----:B------:R-:W-:Y:S04]  /*1c20*/  STL [R1+0x7f4], R25 ;  /* 0x0007f41901007387 */ /* 0x000fe80000100800 */
[----:B------:R-:W-:Y:S04]  /*1c30*/  STL [R1+0x7f0], R26 ;  /* 0x0007f01a01007387 */ /* 0x000fe80000100800 */
[----:B------:R-:W-:Y:S04]  /*1c40*/  STL [R1+0x7e8], R27 ;  /* 0x0007e81b01007387 */ /* 0x000fe80000100800 */
[----:B---3--:R-:W-:Y:S04]  /*1c50*/  STL [R1+0x808], R12 ;  /* 0x0008080c01007387 */ /* 0x008fe80000100800 */
[----:B------:R-:W-:Y:S04]  /*1c60*/  STL [R1+0x804], R13 ;  /* 0x0008040d01007387 */ /* 0x000fe80000100800 */
[----:B------:R-:W-:Y:S04]  /*1c70*/  STL [R1+0x800], R14 ;  /* 0x0008000e01007387 */ /* 0x000fe80000100800 */
[----:B------:R-:W-:Y:S04]  /*1c80*/  STL [R1+0x7fc], R15 ;  /* 0x0007fc0f01007387 */ /* 0x000fe80000100800 */
[----:B------:R-:W-:Y:S04]  /*1c90*/  STL [R1+0xd8], R20 ;  /* 0x0000d81401007387 */ /* 0x000fe80000100800 */
[----:B------:R0:W-:Y:S02]  /*1ca0*/  STL [R1+0x148], R16 ;  /* 0x0001481001007387 */ /* 0x0001e40000100800 */
[----:B0-----:R-:W-:-:S04]  /*1cb0*/  IADD3 R16, P0, R16, c[0x0][0x188], RZ ;  /* 0x0000620010107a10 */ /* 0x001fc80007f1e0ff */
[----:B------:R-:W-:Y:S01]  /*1cc0*/  IADD3.X R17, R5, c[0x0][0x18c], RZ, P0, !PT ;  /* 0x0000630005117a10 */ /* 0x000fe200007fe4ff */
[----:B------:R-:W-:-:S04]  /*1cd0*/  IMAD.WIDE.U32 R20, R20, R7, c[0x0][0x208] ;  /* 0x0000820014147625 */ /* 0x000fc800078e0007 */
[----:B------:R0:W2:Y:S01]  /*1ce0*/  LDG.E.128 R12, [R16.64] ;  /* 0x00000004100c7981 */ /* 0x0000a2000c1e1d00 */
[----:B------:R-:W-:-:S03]  /*1cf0*/  MOV R26, R22 ;  /* 0x00000016001a7202 */ /* 0x000fc60000000f00 */
[----:B------:R-:W3:Y:S04]  /*1d00*/  LDG.E.128 R20, [R20.64] ;  /* 0x0000000414147981 */ /* 0x000ee8000c1e1d00 */
[----:B0-----:R-:W3:Y:S04]  /*1d10*/  LDG.E.128 R16, [R18.64] ;  /* 0x0000000412107981 */ /* 0x001ee8000c1e1d00 */
[----:B------:R2:W-:Y:S01]  /*1d20*/  STL [R1+0x154], R5 ;  /* 0x0001540501007387 */ /* 0x0005e20000100800 */
[----:B------:R-:W-:Y:S02]  /*1d30*/  MOV R27, R8 ;  /* 0x00000008001b7202 */ /* 0x000fe40000000f00 */
[----:B------:R-:W-:-:S02]  /*1d40*/  MOV R25, R10 ;  /* 0x0000000a00197202 */ /* 0x000fc40000000f00 */
[----:B--2---:R-:W-:Y:S01]  /*1d50*/  MOV R5, R15 ;  /* 0x0000000f00057202 */ /* 0x004fe20000000f00 */
[----:B------:R0:W-:Y:S04]  /*1d60*/  STL.64 [R1+0x20], R12 ;  /* 0x0000200c01007387 */ /* 0x0001e80000100a00 */
[----:B------:R-:W-:Y:S04]  /*1d70*/  STL [R1+0x28], R14 ;  /* 0x0000280e01007387 */ /* 0x000fe80000100800 */
[----:B------:R-:W-:Y:S01]  /*1d80*/  STL [R1+0x7cc], R5 ;  /* 0x0007cc0501007387 */ /* 0x000fe20000100800 */
[----:B0-----:R-:W-:-:S03]  /*1d90*/  MOV R12, R6 ;  /* 0x00000006000c7202 */ /* 0x001fc60000000f00 */
[----:B---3--:R-:W-:Y:S01]  /*1da0*/  STL [R1+0x7dc], R16 ;  /* 0x0007dc1001007387 */ /* 0x008fe20000100800 */
[----:B------:R-:W-:-:S03]  /*1db0*/  IADD3 R6, R2, 0x60, RZ ;  /* 0x0000006002067810 */ /* 0x000fc60007ffe0ff */
[----:B------:R-:W-:Y:S01]  /*1dc0*/  STL [R1+0x7d8], R17 ;  /* 0x0007d81101007387 */ /* 0x000fe20000100800 */
[----:B------:R-:W-:-:S03]  /*1dd0*/  SHF.L.U32 R8, R6, 0x4, RZ ;  /* 0x0000000406087819 */ /* 0x000fc600000006ff */
[----:B------:R-:W-:Y:S04]  /*1de0*/  STL [R1+0x7d4], R18 ;  /* 0x0007d41201007387 */ /* 0x000fe80000100800 */
[----:B------:R-:W-:Y:S04]  /*1df0*/  STL [R1+0x7d0], R19 ;  /* 0x0007d01301007387 */ /* 0x000fe80000100800 */
[----:B------:R-:W-:Y:S04]  /*1e00*/  STL [R1+0x80c], R20 ;  /* 0x00080c1401007387 */ /* 0x000fe80000100800 */
[----:B------:R-:W-:Y:S01]  /*1e10*/  STL [R1+0x7e4], R21 ;  /* 0x0007e41501007387 */ /* 0x000fe20000100800 */
[----:B------:R-:W-:-:S03]  /*1e20*/  IADD3 R28, P0, R8, c[0x0][0x188], RZ ;  /* 0x00006200081c7a10 */ /* 0x000fc60007f1e0ff */
[----:B------:R-:W-:Y:S04]  /*1e30*/  STL [R1+0x7e0], R22 ;  /* 0x0007e01601007387 */ /* 0x000fe80000100800 */
[----:B------:R-:W-:Y:S04]  /*1e40*/  STL [R1+0x7c4], R23 ;  /* 0x0007c41701007387 */ /* 0x000fe80000100800 */
[----:B------:R-:W-:Y:S04]  /*1e50*/  STL [R1+0xe4], R6 ;  /* 0x0000e40601007387 */ /* 0x000fe80000100800 */
[----:B------:R0:W-:Y:S02]  /*1e60*/  STL [R1+0x19c], R8 ;  /* 0x00019c0801007387 */ /* 0x0001e40000100800 */
[----:B0-----:R-:W-:Y:S01]  /*1e70*/  IMAD.WIDE.U32 R8, R6, R7, c[0x0][0x210] ;  /* 0x0000840006087625 */ /* 0x001fe200078e0007 */
[----:B------:R-:W-:-:S05]  /*1e80*/  SHF.R.U32.HI R5, RZ, 0x1c, R6 ;  /* 0x0000001cff057819 */ /* 0x000fca0000011606 */
[----:B------:R-:W2:Y:S01]  /*1e90*/  LDG.E.128 R8, [R8.64] ;  /* 0x0000000408087981 */ /* 0x000ea2000c1e1d00 */
[----:B------:R-:W-:-:S05]  /*1ea0*/  IADD3.X R29, R5, c[0x0][0x18c], RZ, P0, !PT ;  /* 0x00006300051d7a10 */ /* 0x000fca00007fe4ff */
[----:B------:R0:W3:Y:S02]  /*1eb0*/  LDG.E.128 R20, [R28.64] ;  /* 0x000000041c147981 */ /* 0x0000e4000c1e1d00 */
[----:B0-----:R-:W-:-:S05]  /*1ec0*/  IMAD.WIDE.U32 R28, R6, R7, c[0x0][0x208] ;  /* 0x00008200061c7625 */ /* 0x001fca00078e0007 */
[----:B------:R0:W3:Y:S04]  /*1ed0*/  LDG.E.128 R16, [R28.64] ;  /* 0x000000041c107981 */ /* 0x0000e8000c1e1d00 */
[----:B------:R-:W-:Y:S04]  /*1ee0*/  STL [R1+0x1a8], R5 ;  /* 0x0001a80501007387 */ /* 0x000fe80000100800 */
[----:B--2---:R1:W-:Y:S04]  /*1ef0*/  STL.64 [R1+0x30], R8 ;  /* 0x0000300801007387 */ /* 0x0043e80000100a00 */
[----:B------:R2:W-:Y:S01]  /*1f00*/  STL [R1+0x3c], R11 ;  /* 0x00003c0b01007387 */ /* 0x0005e20000100800 */
[----:B-1----:R-:W-:-:S02]  /*1f10*/  MOV R8, R10 ;  /* 0x0000000a00087202 */ /* 0x002fc40000000f00 */
[----:B--2---:R-:W-:Y:S02]  /*1f20*/  MOV R11, R4 ;  /* 0x00000004000b7202 */ /* 0x004fe40000000f00 */
[----:B------:R-:W-:Y:S01]  /*1f30*/  IADD3 R4, R2, 0x80, RZ ;  /* 0x0000008002047810 */ /* 0x000fe20007ffe0ff */
[----:B------:R-:W-:Y:S04]  /*1f40*/  STL [R1+0x810], R8 ;  /* 0x0008100801007387 */ /* 0x000fe80000100800 */
[----:B------:R1:W-:Y:S01]  /*1f50*/  STL [R1+0x7c8], R6 ;  /* 0x0007c80601007387 */ /* 0x0003e20000100800 */
[----:B------:R-:W-:Y:S02]  /*1f60*/  SHF.R.U32.HI R5, RZ, 0x1c, R4 ;  /* 0x0000001cff057819 */ /* 0x000fe40000011604 */
[----:B-1----:R-:W-:-:S04]  /*1f70*/  SHF.L.U32 R6, R4, 0x4, RZ ;  /* 0x0000000404067819 */ /* 0x002fc800000006ff */
[----:B0-----:R-:W-:Y:S01]  /*1f80*/  IADD3 R28, P0, R6, c[0x0][0x188], RZ ;  /* 0x00006200061c7a10 */ /* 0x001fe20007f1e0ff */
[----:B---3--:R-:W-:Y:S03]  /*1f90*/  STL [R1+0x44], R17 ;  /* 0x0000441101007387 */ /* 0x008fe60000100800 */
[----:B------:R-:W-:Y:S01]  /*1fa0*/  IADD3.X R29, R5, c[0x0][0x18c], RZ, P0, !PT ;  /* 0x00006300051d7a10 */ /* 0x000fe200007fe4ff */
[----:B------:R0:W-:Y:S01]  /*1fb0*/  STL.64 [R1+0x48], R18 ;  /* 0x0000481201007387 */ /* 0x0001e20000100a00 */
[----:B------:R-:W-:-:S03]  /*1fc0*/  MOV R10, R16 ;  /* 0x00000010000a7202 */ /* 0x000fc60000000f00 */
[----:B0-----:R0:W2:Y:S04]  /*1fd0*/  LDG.E.128 R16, [R28.64] ;  /* 0x000000041c107981 */ /* 0x0010a8000c1e1d00 */
[----:B------:R-:W-:Y:S04]  /*1fe0*/  STL [R1+0x814], R10 ;  /* 0x0008140a01007387 */ /* 0x000fe80000100800 */
[----:B------:R-:W3:Y:S01]  /*1ff0*/  LDL.LU R24, [R1] ;  /* 0x0000000001187983 */ /* 0x000ee20000300800 */
[----:B0-----:R-:W-:-:S03]  /*2000*/  IMAD.WIDE.U32 R28, R4, R7, c[0x0][0x210] ;  /* 0x00008400041c7625 */ /* 0x001fc600078e0007 */
[----:B------:R-:W3:Y:S04]  /*2010*/  LDL.LU R9, [R1+0x4] ;  /* 0x0000040001097983 */ /* 0x000ee80000300800 */
[----:B------:R-:W-:Y:S04]  /*2020*/  STL [R1+0xe0], R4 ;  /* 0x0000e00401007387 */ /* 0x000fe80000100800 */
[----:B------:R0:W-:Y:S04]  /*2030*/  STL [R1+0x1cc], R6 ;  /* 0x0001cc0601007387 */ /* 0x0001e80000100800 */
[----:B------:R-:W-:Y:S04]  /*2040*/  STL [R1+0x1d4], R5 ;  /* 0x0001d40501007387 */ /* 0x000fe80000100800 */
[----:B------:R-:W-:Y:S01]  /*2050*/  STL.64 [R1+0xa0], R20 ;  /* 0x0000a01401007387 */ /* 0x000fe20000100a00 */
[----:B0-----:R-:W-:-:S03]  /*2060*/  IMAD.WIDE.U32 R6, R4, R7, c[0x0][0x208] ;  /* 0x0000820004067625 */ /* 0x001fc600078e0007 */
[----:B------:R0:W-:Y:S01]  /*2070*/  STL.64 [R1+0xa8], R22 ;  /* 0x0000a81601007387 */ /* 0x0001e20000100a00 */
[----:B------:R-:W-:Y:S02]  /*2080*/  ISETP.NE.U32.AND P0, PT, RZ, c[0x0][0x250], PT ;  /* 0x00009400ff007a0c */ /* 0x000fe40003f05070 */
[----:B------:R-:W-:Y:S01]  /*2090*/  MOV R13, R26 ;  /* 0x0000001a000d7202 */ /* 0x000fe20000000f00 */
[----:B0-----:R0:W3:Y:S04]  /*20a0*/  LDG.E.128 R20, [R28.64] ;  /* 0x000000041c147981 */ /* 0x0010e8000c1e1d00 */
[----:B--2---:R-:W-:Y:S04]  /*20b0*/  STL.64 [R1+0xb0], R16 ;  /* 0x0000b01001007387 */ /* 0x004fe80000100a00 */
[----:B------:R1:W-:Y:S04]  /*20c0*/  STL.64 [R1+0xb8], R18 ;  /* 0x0000b81201007387 */ /* 0x0003e80000100a00 */
[----:B-1----:R-:W2:Y:S01]  /*20d0*/  LDG.E.128 R16, [R6.64] ;  /* 0x0000000406107981 */ /* 0x002ea2000c1e1d00 */
[----:B------:R-:W-:-:S02]  /*20e0*/  ISETP.NE.AND.EX P0, PT, RZ, c[0x0][0x254], PT, P0 ;  /* 0x00009500ff007a0c */ /* 0x000fc40003f05300 */
[----:B------:R-:W-:Y:S02]  /*20f0*/  MOV R26, R3 ;  /* 0x00000003001a7202 */ /* 0x000fe40000000f00 */
[----:B------:R-:W-:Y:S01]  /*2100*/  SHF.L.U32 R3, R2, 0x2, RZ ;  /* 0x0000000202037819 */ /* 0x000fe200000006ff */
[----:B--2---:R-:W-:Y:S04]  /*2110*/  STL [R1+0x64], R17 ;  /* 0x0000641101007387 */ /* 0x004fe80000100800 */
[----:B------:R-:W-:Y:S04]  /*2120*/  STL.64 [R1+0x68], R18 ;  /* 0x0000681201007387 */ /* 0x000fe80000100a00 */
[----:B------:R1:W2:Y:S01]  /*2130*/  LDL R5, [R1+0x2a8] ;  /* 0x0002a80001057983 */ /* 0x0002a20000100800 */
[----:B------:R-:W-:-:S02]  /*2140*/  SHF.R.U32.HI R6, RZ, 0x1e, R2 ;  /* 0x0000001eff067819 */ /* 0x000fc40000011602 */
[----:B0-----:R-:W-:Y:S01]  /*2150*/  @P0 IADD3 R28, P3, R3, c[0x0][0x198], RZ ;  /* 0x00006600031c0a10 */ /* 0x001fe20007f7e0ff */
[----:B------:R-:W3:Y:S03]  /*2160*/  LDL.LU R10, [R1+0x3f0] ;  /* 0x0003f000010a7983 */ /* 0x000ee60000300800 */
[----:B------:R-:W-:Y:S01]  /*2170*/  @P0 IADD3.X R29, R6, c[0x0][0x19c], RZ, P3, !PT ;  /* 0x00006700061d0a10 */ /* 0x000fe20001ffe4ff */
[----:B------:R-:W0:Y:S01]  /*2180*/  LDC.U8 R8, c[0x0][0x1f0] ;  /* 0x00007c00ff087b82 */ /* 0x000e220000000000 */
[----:B------:R-:W-:Y:S02]  /*2190*/  MOV R7, R16 ;  /* 0x0000001000077202 */ /* 0x000fe40000000f00 */
[----:B------:R-:W-:Y:S02]  /*21a0*/  MOV R14, R12 ;  /* 0x0000000c000e7202 */ /* 0x000fe40000000f00 */
[----:B------:R-:W-:-:S02]  /*21b0*/  MOV R12, R25 ;  /* 0x00000019000c7202 */ /* 0x000fc40000000f00 */
[----:B------:R-:W3:Y:S04]  /*21c0*/  LDL.LU R25, [R1+0x14] ;  /* 0x0000140001197983 */ /* 0x000ee80000300800 */
[----:B--2---:R2:W4:Y:S01]  /*21d0*/  @P0 LDG.E R5, [R28.64] ;  /* 0x000000041c050981 */ /* 0x004522000c1e1900 */
[----:B------:R-:W-:-:S03]  /*21e0*/  MOV R15, R27 ;  /* 0x0000001b000f7202 */ /* 0x000fc60000000f00 */
[----:B------:R-:W-:Y:S04]  /*21f0*/  STL [R1+0x81c], R7 ;  /* 0x00081c0701007387 */ /* 0x000fe80000100800 */
[----:B------:R1:W-:Y:S01]  /*2200*/  STL [R1+0x818], R4 ;  /* 0x0008180401007387 */ /* 0x0003e20000100800 */
[----:B0-----:R-:W-:-:S03]  /*2210*/  ISETP.NE.AND P2, PT, R8, RZ, PT ;  /* 0x000000ff0800720c */ /* 0x001fc60003f45270 */
[----:B-1----:R-:W4:Y:S04]  /*2220*/  LDL.LU R4, [R1+0x18] ;  /* 0x0000180001047983 */ /* 0x002f280000300800 */
[----:B------:R-:W4:Y:S04]  /*2230*/  LDL.LU R19, [R1+0x8] ;  /* 0x0000080001137983 */ /* 0x000f280000300800 */
[----:B------:R-:W4:Y:S04]  /*2240*/  LDL.LU R27, [R1+0xc] ;  /* 0x00000c00011b7983 */ /* 0x000f280000300800 */
[----:B---3--:R0:W-:Y:S04]  /*2250*/  STL.64 [R1+0x50], R20 ;  /* 0x0000501401007387 */ /* 0x0081e80000100a00 */
[----:B------:R-:W-:Y:S04]  /*2260*/  STL.64 [R1+0x58], R22 ;  /* 0x0000581601007387 */ /* 0x000fe80000100a00 */
[----:B------:R-:W3:Y:S01]  /*2270*/  LDL R16, [R1+0x3a0] ;  /* 0x0003a00001107983 */ /* 0x000ee20000100800 */
[----:B0-----:R-:W-:-:S03]  /*2280*/  IADD3 R20, P1, R3, c[0x0][0x190], RZ ;  /* 0x0000640003147a10 */ /* 0x001fc60007f3e0ff */
[----:B------:R-:W3:Y:S01]  /*2290*/  LDL R8, [R1+0x3a4] ;  /* 0x0003a40001087983 */ /* 0x000ee20000100800 */
[----:B------:R-:W-:-:S03]  /*22a0*/  IADD3.X R21, R6, c[0x0][0x194], RZ, P1, !PT ;  /* 0x0000650006157a10 */ /* 0x000fc60000ffe4ff */
[----:B------:R-:W3:Y:S01]  /*22b0*/  LDL.LU R17, [R1+0x2ac] ;  /* 0x0002ac0001117983 */ /* 0x000ee20000300800 */
[----:B------:R-:W-:-:S03]  /*22c0*/  FSEL R6, R11, RZ, !P2 ;  /* 0x000000ff0b067208 */ /* 0x000fc60005000000 */
[----:B------:R-:W3:Y:S01]  /*22d0*/  LDL R11, [R1+0x3e0] ;  /* 0x0003e000010b7983 */ /* 0x000ee20000100800 */
[----:B------:R-:W-:Y:S02]  /*22e0*/  FADD.FTZ R10, R14, R10 ;  /* 0x0000000a0e0a7221 */ /* 0x000fe40000010000 */
[--C-:B--2---:R-:W-:Y:S01]  /*22f0*/  FADD.FTZ R29, R13, -R6.reuse ;  /* 0x800000060d1d7221 */ /* 0x104fe20000010000 */
[----:B------:R-:W-:Y:S04]  /*2300*/  STL [R1+0xd4], R6 ;  /* 0x0000d40601007387 */ /* 0x000fe80000100800 */
[----:B------:R0:W2:Y:S04]  /*2310*/  LDG.E R20, [R20.64] ;  /* 0x0000000414147981 */ /* 0x0000a8000c1e1900 */
[----:B----4-:R-:W-:Y:S04]  /*2320*/  @P0 STL [R1+0x2a8], R5 ;  /* 0x0002a80501000387 */ /* 0x010fe80000100800 */
[----:B------:R-:W4:Y:S04]  /*2330*/  LDL.LU R13, [R1+0x400] ;  /* 0x00040000010d7983 */ /* 0x000f280000300800 */
[----:B------:R1:W-:Y:S04]  /*2340*/  STL [R1+0x3f0], R10 ;  /* 0x0003f00a01007387 */ /* 0x0003e80000100800 */
[----:B-1----:R-:W4:Y:S04]  /*2350*/  LDL.LU R10, [R1+0x3fc] ;  /* 0x0003fc00010a7983 */ /* 0x002f280000300800 */
[----:B------:R-:W4:Y:S01]  /*2360*/  LDL R7, [R1+0x3e4] ;  /* 0x0003e40001077983 */ /* 0x000f220000100800 */
[----:B------:R-:W-:-:S04]  /*2370*/  FADD.FTZ R5, R15, -R6 ;  /* 0x800000060f057221 */ /* 0x000fc80000010000 */
[----:B------:R-:W-:Y:S02]  /*2380*/  FMUL.FTZ R15, R0, R5 ;  /* 0x00000005000f7220 */ /* 0x000fe40000410000 */
[--C-:B------:R-:W-:Y:S02]  /*2390*/  FADD.FTZ R28, R12, -R6.reuse ;  /* 0x800000060c1c7221 */ /* 0x100fe40000010000 */
[----:B------:R-:W4:Y:S01]  /*23a0*/  LDL.LU R12, [R1+0x1c] ;  /* 0x00001c00010c7983 */ /* 0x000f220000300800 */
[----:B------:R-:W-:Y:S02]  /*23b0*/  FADD.FTZ R3, R26, -R6 ;  /* 0x800000061a037221 */ /* 0x000fe40000010000 */
[----:B---3--:R-:W-:Y:S01]  /*23c0*/  FMUL.FTZ R16, R16, R24 ;  /* 0x0000001810107220 */ /* 0x008fe20000410000 */
[----:B------:R-:W3:Y:S01]  /*23d0*/  LDL.LU R5, [R1+0x410] ;  /* 0x0004100001057983 */ /* 0x000ee20000300800 */
[----:B------:R-:W-:-:S03]  /*23e0*/  FMUL.FTZ R26, R0, R29 ;  /* 0x0000001d001a7220 */ /* 0x000fc60000410000 */
[----:B------:R-:W-:Y:S01]  /*23f0*/  STL [R1+0xe8], R15 ;  /* 0x0000e80f01007387 */ /* 0x000fe20000100800 */
[----:B------:R-:W-:-:S03]  /*2400*/  FFMA.FTZ R17, R14, R15, R17 ;  /* 0x0000000f0e117223 */ /* 0x000fc60000010011 */
[----:B------:R-:W3:Y:S01]  /*2410*/  LDL R22, [R1+0x3a8] ;  /* 0x0003a80001167983 */ /* 0x000ee20000100800 */
[----:B------:R-:W-:-:S03]  /*2420*/  FFMA.FTZ R14, R11, R14, R16 ;  /* 0x0000000e0b0e7223 */ /* 0x000fc60000010010 */
[----:B------:R-:W3:Y:S01]  /*2430*/  LDL R11, [R1+0x3ac] ;  /* 0x0003ac00010b7983 */ /* 0x000ee20000100800 */
[----:B------:R-:W-:-:S03]  /*2440*/  FMUL.FTZ R8, R8, R9 ;  /* 0x0000000908087220 */ /* 0x000fc60000410000 */
[----:B------:R-:W-:Y:S04]  /*2450*/  STL [R1+0x2ac], R17 ;  /* 0x0002ac1101007387 */ /* 0x000fe80000100800 */
[----:B------:R-:W-:Y:S04]  /*2460*/  STL [R1+0x12c], R14 ;  /* 0x00012c0e01007387 */ /* 0x000fe80000100800 */
[----:B0-----:R-:W3:Y:S04]  /*2470*/  LDL.LU R21, [R1+0x74] ;  /* 0x0000740001157983 */ /* 0x001ee80000300800 */
[----:B------:R-:W-:Y:S04]  /*2480*/  STL [R1+0xf4], R26 ;  /* 0x0000f41a01007387 */ /* 0x000fe80000100800 */
[----:B------:R-:W3:Y:S04]  /*2490*/  LDL.LU R18, [R1+0x78] ;  /* 0x0000780001127983 */ /* 0x000ee80000300800 */
[----:B------:R-:W3:Y:S04]  /*24a0*/  LDL.LU R16, [R1+0x7c] ;  /* 0x00007c0001107983 */ /* 0x000ee80000300800 */
[----:B--2---:R-:W-:Y:S01]  /*24b0*/  STL [R1+0x110], R20 ;  /* 0x0001101401007387 */ /* 0x004fe20000100800 */
[----:B----4-:R-:W-:-:S02]  /*24c0*/  FADD.FTZ R13, R25, R13 ;  /* 0x0000000d190d7221 */ /* 0x010fc40000010000 */
[----:B------:R-:W-:Y:S02]  /*24d0*/  FFMA.FTZ R10, R25, R26, R10 ;  /* 0x0000001a190a7223 */ /* 0x000fe4000001000a */
[----:B------:R-:W-:Y:S02]  /*24e0*/  FFMA.FTZ R8, R7, R25, R8 ;  /* 0x0000001907087223 */ /* 0x000fe40000010008 */
[----:B------:R-:W2:Y:S04]  /*24f0*/  LDL.LU R7, [R1+0x40c] ;  /* 0x00040c0001077983 */ /* 0x000ea80000300800 */
[----:B------:R-:W-:Y:S04]  /*2500*/  STL [R1+0x400], R13 ;  /* 0x0004000d01007387 */ /* 0x000fe80000100800 */
[----:B------:R0:W-:Y:S04]  /*2510*/  STL [R1+0x3fc], R10 ;  /* 0x0003fc0a01007387 */ /* 0x0001e80000100800 */
[----:B0-----:R-:W4:Y:S04]  /*2520*/  LDL R10, [R1+0x3e8] ;  /* 0x0003e800010a7983 */ /* 0x001f280000100800 */
[----:B------:R0:W-:Y:S04]  /*2530*/  STL [R1+0x140], R8 ;  /* 0x0001400801007387 */ /* 0x0001e80000100800 */
[----:B0-----:R-:W4:Y:S04]  /*2540*/  LDL.LU R8, [R1+0x420] ;  /* 0x0004200001087983 */ /* 0x001f280000300800 */
[----:B------:R-:W4:Y:S04]  /*2550*/  LDL.LU R20, [R1+0x41c] ;  /* 0x00041c0001147983 */ /* 0x000f280000300800 */
[----:B------:R-:W4:Y:S01]  /*2560*/  LDL R13, [R1+0x3ec] ;  /* 0x0003ec00010d7983 */ /* 0x000f220000100800 */
[----:B---3--:R-:W-:-:S02]  /*2570*/  FADD.FTZ R5, R4, R5 ;  /* 0x0000000504057221 */ /* 0x008fc40000010000 */
[----:B------:R-:W-:-:S03]  /*2580*/  FMUL.FTZ R23, R0, R28 ;  /* 0x0000001c00177220 */ /* 0x000fc60000410000 */
[----:B------:R0:W-:Y:S01]  /*2590*/  STL [R1+0x410], R5 ;  /* 0x0004100501007387 */ /* 0x0001e20000100800 */
[----:B------:R-:W-:-:S03]  /*25a0*/  FMUL.FTZ R29, R22, R19 ;  /* 0x00000013161d7220 */ /* 0x000fc60000410000 */
[----:B------:R-:W3:Y:S01]  /*25b0*/  LDL.LU R14, [R1+0x3f8] ;  /* 0x0003f800010e7983 */ /* 0x000ee20000300800 */
[----:B------:R-:W-:-:S03]  /*25c0*/  FMUL.FTZ R28, R11, R27 ;  /* 0x0000001b0b1c7220 */ /* 0x000fc60000410000 */
[----:B0-----:R-:W3:Y:S04]  /*25d0*/  LDL.LU R5, [R1+0x3f4] ;  /* 0x0003f40001057983 */ /* 0x001ee80000300800 */
[----:B------:R-:W3:Y:S04]  /*25e0*/  LDL.LU R25, [R1+0x408] ;  /* 0x0004080001197983 */ /* 0x000ee80000300800 */
[----:B------:R-:W3:Y:S01]  /*25f0*/  LDL.LU R17, [R1+0x414] ;  /* 0x0004140001117983 */ /* 0x000ee20000300800 */
[----:B------:R-:W-:-:S03]  /*2600*/  FMUL.FTZ R3, R0, R3 ;  /* 0x0000000300037220 */ /* 0x000fc60000410000 */
[----:B------:R-:W3:Y:S04]  /*2610*/  LDL.LU R22, [R1+0x428] ;  /* 0x0004280001167983 */ /* 0x000ee80000300800 */
[----:B------:R-:W-:Y:S04]  /*2620*/  STL [R1+0xec], R23 ;  /* 0x0000ec1701007387 */ /* 0x000fe80000100800 */
[----:B------:R-:W3:Y:S01]  /*2630*/  LDL.LU R11, [R1+0x424] ;  /* 0x00042400010b7983 */ /* 0x000ee20000300800 */
[----:B--2---:R-:W-:-:S05]  /*2640*/  FFMA.FTZ R7, R4, R23, R7 ;  /* 0x0000001704077223 */ /* 0x004fca0000010007 */
[----:B------:R0:W-:Y:S04]  /*2650*/  STL [R1+0x40c], R7 ;  /* 0x00040c0701007387 */ /* 0x0001e80000100800 */
[----:B0-----:R-:W2:Y:S01]  /*2660*/  LDL.LU R7, [R1+0x81c] ;  /* 0x00081c0001077983 */ /* 0x001ea20000300800 */
[----:B----4-:R-:W-:-:S03]  /*2670*/  FFMA.FTZ R29, R10, R4, R29 ;  /* 0x000000040a1d7223 */ /* 0x010fc6000001001d */
[----:B------:R-:W4:Y:S04]  /*2680*/  LDL.LU R4, [R1+0x818] ;  /* 0x0008180001047983 */ /* 0x000f280000300800 */
[----:B------:R-:W2:Y:S04]  /*2690*/  LDL.LU R10, [R1+0x814] ;  /* 0x00081400010a7983 */ /* 0x000ea80000300800 */
[----:B------:R0:W-:Y:S01]  /*26a0*/  STL [R1+0x13c], R29 ;  /* 0x00013c1d01007387 */ /* 0x0001e20000100800 */
[C---:B------:R-:W-:Y:S02]  /*26b0*/  FADD.FTZ R8, R12.reuse, R8 ;  /* 0x000000080c087221 */ /* 0x040fe40000010000 */
[----:B------:R-:W-:Y:S01]  /*26c0*/  FFMA.FTZ R20, R12, R3, R20 ;  /* 0x000000030c147223 */ /* 0x000fe20000010014 */
[----:B0-----:R-:W2:Y:S01]  /*26d0*/  LDL.LU R29, [R1+0x418] ;  /* 0x00041800011d7983 */ /* 0x001ea20000300800 */
[----:B------:R-:W-:-:S03]  /*26e0*/  FFMA.FTZ R28, R13, R12, R28 ;  /* 0x0000000c0d1c7223 */ /* 0x000fc6000001001c */
[----:B------:R0:W-:Y:S04]  /*26f0*/  STL [R1+0x420], R8 ;  /* 0x0004200801007387 */ /* 0x0001e80000100800 */
        /* <DEDUP_REMOVED lines=8> */
[----:B---3--:R-:W-:-:S02]  /*2780*/  FADD.FTZ R14, R24, R14 ;  /* 0x0000000e180e7221 */ /* 0x008fc40000010000 */
[----:B------:R-:W-:Y:S02]  /*2790*/  FFMA.FTZ R5, R24, R15, R5 ;  /* 0x0000000f18057223 */ /* 0x000fe40000010005 */
[C---:B------:R-:W-:Y:S01]  /*27a0*/  FADD.FTZ R25, R9.reuse, R25 ;  /* 0x0000001909197221 */ /* 0x040fe20000010000 */
[----:B------:R0:W-:Y:S04]  /*27b0*/  STL [R1+0x3f8], R14 ;  /* 0x0003f80e01007387 */ /* 0x0001e80000100800 */
[----:B0-----:R-:W3:Y:S04]  /*27c0*/  LDL.LU R14, [R1+0x800] ;  /* 0x00080000010e7983 */ /* 0x001ee80000300800 */
[----:B------:R-:W3:Y:S04]  /*27d0*/  LDL.LU R15, [R1+0x7fc] ;  /* 0x0007fc00010f7983 */ /* 0x000ee80000300800 */
[----:B------:R-:W3:Y:S04]  /*27e0*/  LDL.LU R24, [R1+0x7f8] ;  /* 0x0007f80001187983 */ /* 0x000ee80000300800 */
[----:B------:R0:W-:Y:S04]  /*27f0*/  STL [R1+0x3f4], R5 ;  /* 0x0003f40501007387 */ /* 0x0001e80000100800 */
[----:B0-----:R-:W3:Y:S04]  /*2800*/  LDL.LU R5, [R1+0x430] ;  /* 0x0004300001057983 */ /* 0x001ee80000300800 */
[----:B------:R0:W-:Y:S04]  /*2810*/  STL [R1+0x408], R25 ;  /* 0x0004081901007387 */ /* 0x0001e80000100800 */
[----:B0-----:R-:W3:Y:S01]  /*2820*/  LDL.LU R25, [R1+0x7f4] ;  /* 0x0007f40001197983 */ /* 0x001ee20000300800 */
[----:B--2---:R-:W-:-:S03]  /*2830*/  FFMA.FTZ R28, R9, R26, R28 ;  /* 0x0000001a091c7223 */ /* 0x004fc6000001001c */
[----:B------:R-:W2:Y:S04]  /*2840*/  LDL.LU R26, [R1+0x7f0] ;  /* 0x0007f000011a7983 */ /* 0x000ea80000300800 */
[----:B------:R-:W2:Y:S01]  /*2850*/  LDL.LU R9, [R1+0x7ec] ;  /* 0x0007ec0001097983 */ /* 0x000ea20000300800 */
[C---:B------:R-:W-:Y:S02]  /*2860*/  FFMA.FTZ R17, R19.reuse, R23, R17 ;  /* 0x0000001713117223 */ /* 0x040fe40000010011 */
[----:B------:R-:W-:Y:S02]  /*2870*/  FADD.FTZ R29, R19, R29 ;  /* 0x0000001d131d7221 */ /* 0x000fe40000010000 */
[----:B------:R-:W3:Y:S01]  /*2880*/  LDL R19, [R1+0x390] ;  /* 0x0003900001137983 */ /* 0x000ee20000100800 */
[----:B------:R-:W-:-:S03]  /*2890*/  FADD.FTZ R22, R27, R22 ;  /* 0x000000161b167221 */ /* 0x000fc60000010000 */
[----:B------:R-:W-:Y:S01]  /*28a0*/  STL [R1+0x404], R28 ;  /* 0x0004041c01007387 */ /* 0x000fe20000100800 */
[----:B------:R-:W-:-:S03]  /*28b0*/  FFMA.FTZ R11, R27, R3, R11 ;  /* 0x000000031b0b7223 */ /* 0x000fc6000001000b */
[----:B------:R0:W-:Y:S04]  /*28c0*/  STL [R1+0x414], R17 ;  /* 0x0004141101007387 */ /* 0x0001e80000100800 */
[----:B------:R1:W-:Y:S04]  /*28d0*/  STL [R1+0x418], R29 ;  /* 0x0004181d01007387 */ /* 0x0003e80000100800 */
[----:B0-----:R-:W4:Y:S04]  /*28e0*/  LDL R17, [R1+0x394] ;  /* 0x0003940001117983 */ /* 0x001f280000100800 */
[----:B------:R-:W4:Y:S04]  /*28f0*/  LDL.LU R27, [R1+0x42c] ;  /* 0x00042c00011b7983 */ /* 0x000f280000300800 */
[----:B------:R0:W-:Y:S01]  /*2900*/  STL [R1+0x428], R22 ;  /* 0x0004281601007387 */ /* 0x0001e20000100800 */
[----:B-1----:R-:W-:-:S02]  /*2910*/  FADD.FTZ R29, -R6, R21 ;  /* 0x00000015061d7221 */ /* 0x002fc40000010100 */
[C---:B------:R-:W-:Y:S02]  /*2920*/  FADD.FTZ R28, -R6.reuse, R18 ;  /* 0x00000012061c7221 */ /* 0x040fe40000010100 */
[C---:B------:R-:W-:Y:S01]  /*2930*/  FADD.FTZ R3, -R6.reuse, R16 ;  /* 0x0000001006037221 */ /* 0x040fe20000010100 */
[----:B0-----:R-:W4:Y:S04]  /*2940*/  LDL R22, [R1+0x3d0] ;  /* 0x0003d00001167983 */ /* 0x001f280000100800 */
[----:B------:R0:W-:Y:S04]  /*2950*/  STL [R1+0x424], R11 ;  /* 0x0004240b01007387 */ /* 0x0001e80000100800 */
[----:B0-----:R-:W4:Y:S01]  /*2960*/  LDL.LU R11, [R1+0x440] ;  /* 0x00044000010b7983 */ /* 0x001f220000300800 */
[----:B--2---:R-:W-:-:S03]  /*2970*/  FADD.FTZ R9, -R6, R9 ;  /* 0x0000000906097221 */ /* 0x004fc60000010100 */
[----:B------:R-:W2:Y:S04]  /*2980*/  LDL.LU R6, [R1+0x43c] ;  /* 0x00043c0001067983 */ /* 0x000ea80000300800 */
[----:B------:R-:W2:Y:S01]  /*2990*/  LDL R16, [R1+0x3d4] ;  /* 0x0003d40001107983 */ /* 0x000ea20000100800 */
[----:B---3--:R-:W-:Y:S02]  /*29a0*/  FADD.FTZ R5, R24, R5 ;  /* 0x0000000518057221 */ /* 0x008fe40000010000 */
[C---:B------:R-:W-:Y:S02]  /*29b0*/  FMUL.FTZ R18, R0.reuse, R9 ;  /* 0x0000000900127220 */ /* 0x040fe40000410000 */
[----:B------:R-:W-:Y:S01]  /*29c0*/  FMUL.FTZ R23, R19, R12 ;  /* 0x0000000c13177220 */ /* 0x000fe20000410000 */
[----:B------:R0:W-:Y:S01]  /*29d0*/  STL [R1+0x430], R5 ;  /* 0x0004300501007387 */ /* 0x0001e20000100800 */
[----:B------:R-:W-:-:S03]  /*29e0*/  FMUL.FTZ R19, R0, R29 ;  /* 0x0000001d00137220 */ /* 0x000fc60000410000 */
[----:B0-----:R-:W3:Y:S01]  /*29f0*/  LDL.LU R5, [R1+0x450] ;  /* 0x0004500001057983 */ /* 0x001ee20000300800 */
[----:B----4-:R-:W-:-:S03]  /*2a00*/  FMUL.FTZ R21, R17, R13 ;  /* 0x0000000d11157220 */ /* 0x010fc60000410000 */
[----:B------:R-:W4:Y:S01]  /*2a10*/  LDL R9, [R1+0x39c] ;  /* 0x00039c0001097983 */ /* 0x000f220000100800 */
[----:B------:R-:W-:-:S03]  /*2a20*/  FFMA.FTZ R27, R24, R18, R27 ;  /* 0x00000012181b7223 */ /* 0x000fc6000001001b */
[----:B------:R-:W3:Y:S04]  /*2a30*/  LDL R17, [R1+0x398] ;  /* 0x0003980001117983 */ /* 0x000ee80000100800 */
[----:B------:R-:W-:Y:S04]  /*2a40*/  STL [R1+0x108], R18 ;  /* 0x0001081201007387 */ /* 0x000fe80000100800 */
[----:B------:R-:W4:Y:S01]  /*2a50*/  LDL R29, [R1+0xd4] ;  /* 0x0000d400011d7983 */ /* 0x000f220000100800 */
[----:B------:R-:W-:-:S03]  /*2a60*/  FFMA.FTZ R22, R22, R24, R23 ;  /* 0x0000001816167223 */ /* 0x000fc60000010017 */
[----:B------:R0:W-:Y:S04]  /*2a70*/  STL [R1+0x42c], R27 ;  /* 0x00042c1b01007387 */ /* 0x0001e80000100800 */
[----:B0-----:R-:W4:Y:S01]  /*2a80*/  LDL.LU R27, [R1+0x7e8] ;  /* 0x0007e800011b7983 */ /* 0x001f220000300800 */
[----:B------:R-:W-:-:S03]  /*2a90*/  FADD.FTZ R11, R25, R11 ;  /* 0x0000000b190b7221 */ /* 0x000fc60000010000 */
[----:B------:R-:W-:Y:S04]  /*2aa0*/  STL [R1+0x104], R19 ;  /* 0x0001041301007387 */ /* 0x000fe80000100800 */
[----:B------:R-:W-:Y:S04]  /*2ab0*/  STL [R1+0x170], R22 ;  /* 0x0001701601007387 */ /* 0x000fe80000100800 */
[----:B------:R0:W-:Y:S04]  /*2ac0*/  STL [R1+0x440], R11 ;  /* 0x0004400b01007387 */ /* 0x0001e80000100800 */
[----:B0-----:R-:W4:Y:S01]  /*2ad0*/  LDL.LU R11, [R1+0x44c] ;  /* 0x00044c00010b7983 */ /* 0x001f220000300800 */
[----:B--2---:R-:W-:-:S02]  /*2ae0*/  FFMA.FTZ R6, R25, R19, R6 ;  /* 0x0000001319067223 */ /* 0x004fc40000010006 */
[----:B------:R-:W-:-:S03]  /*2af0*/  FFMA.FTZ R16, R16, R25, R21 ;  /* 0x0000001910107223 */ /* 0x000fc60000010015 */
[----:B------:R0:W-:Y:S04]  /*2b00*/  STL [R1+0x43c], R6 ;  /* 0x00043c0601007387 */ /* 0x0001e80000100800 */
[----:B0-----:R-:W2:Y:S04]  /*2b10*/  LDL R6, [R1+0x3d8] ;  /* 0x0003d80001067983 */ /* 0x001ea80000100800 */
[----:B------:R-:W2:Y:S04]  /*2b20*/  LDL.LU R21, [R1+0x460] ;  /* 0x0004600001157983 */ /* 0x000ea80000300800 */
[----:B------:R0:W-:Y:S04]  /*2b30*/  STL [R1+0x164], R16 ;  /* 0x0001641001007387 */ /* 0x0001e80000100800 */
[----:B------:R-:W2:Y:S04]  /*2b40*/  LDL.LU R22, [R1+0x45c] ;  /* 0x00045c0001167983 */ /* 0x000ea80000300800 */
[----:B0-----:R-:W2:Y:S01]  /*2b50*/  LDL R16, [R1+0x3dc] ;  /* 0x0003dc0001107983 */ /* 0x001ea20000100800 */
[----:B---3--:R-:W-:-:S05]  /*2b60*/  FADD.FTZ R5, R26, R5 ;  /* 0x000000051a057221 */ /* 0x008fca0000010000 */
[----:B------:R0:W-:Y:S01]  /*2b70*/  STL [R1+0x450], R5 ;  /* 0x0004500501007387 */ /* 0x0001e20000100800 */
[----:B------:R-:W-:-:S03]  /*2b80*/  FMUL.FTZ R25, R17, R14 ;  /* 0x0000000e11197220 */ /* 0x000fc60000410000 */
[----:B------:R-:W3:Y:S01]  /*2b90*/  LDL.LU R17, [R1+0x438] ;  /* 0x0004380001117983 */ /* 0x000ee20000300800 */
[----:B0-----:R-:W-:-:S03]  /*2ba0*/  FMUL.FTZ R5, R0, R28 ;  /* 0x0000001c00057220 */ /* 0x001fc60000410000 */
[----:B------:R-:W3:Y:S01]  /*2bb0*/  LDL.LU R28, [R1+0x458] ;  /* 0x00045800011c7983 */ /* 0x000ee20000300800 */
[----:B----4-:R-:W-:Y:S02]  /*2bc0*/  FMUL.FTZ R24, R9, R15 ;  /* 0x0000000f09187220 */ /* 0x010fe40000410000 */
[----:B------:R-:W-:Y:S01]  /*2bd0*/  FMUL.FTZ R9, R0, R3 ;  /* 0x0000000300097220 */ /* 0x000fe20000410000 */
[----:B------:R-:W4:Y:S04]  /*2be0*/  LDL.LU R23, [R1+0x454] ;  /* 0x0004540001177983 */ /* 0x000f280000300800 */
[----:B------:R-:W-:Y:S04]  /*2bf0*/  STL [R1+0x100], R5 ;  /* 0x0001000501007387 */ /* 0x000fe80000100800 */
[----:B------:R-:W3:Y:S01]  /*2c00*/  LDL.LU R3, [R1+0x28] ;  /* 0x0000280001037983 */ /* 0x000ee20000300800 */
[----:B------:R-:W-:-:S05]  /*2c10*/  FFMA.FTZ R11, R26, R5, R11 ;  /* 0x000000051a0b7223 */ /* 0x000fca000001000b */
[----:B------:R0:W-:Y:S04]  /*2c20*/  STL [R1+0x44c], R11 ;  /* 0x00044c0b01007387 */ /* 0x0001e80000100800 */
[----:B0-----:R-:W4:Y:S01]  /*2c30*/  LDL.LU R11, [R1+0x468] ;  /* 0x00046800010b7983 */ /* 0x001f220000300800 */
[----:B--2---:R-:W-:-:S03]  /*2c40*/  FFMA.FTZ R6, R6, R26, R25 ;  /* 0x0000001a06067223 */ /* 0x004fc60000010019 */
[----:B------:R-:W2:Y:S01]  /*2c50*/  LDL.LU R26, [R1+0x448] ;  /* 0x00044800011a7983 */ /* 0x000ea20000300800 */
[----:B------:R-:W-:-:S03]  /*2c60*/  FADD.FTZ R21, R27, R21 ;  /* 0x000000151b157221 */ /* 0x000fc60000010000 */
[----:B------:R-:W2:Y:S04]  /*2c70*/  LDL.LU R25, [R1+0x444] ;  /* 0x0004440001197983 */ /* 0x000ea80000300800 */
[----:B------:R0:W-:Y:S01]  /*2c80*/  STL [R1+0x160], R6 ;  /* 0x0001600601007387 */ /* 0x0001e20000100800 */
[----:B------:R-:W-:-:S03]  /*2c90*/  FFMA.FTZ R22, R27, R9, R22 ;  /* 0x000000091b167223 */ /* 0x000fc60000010016 */
[----:B------:R-:W-:Y:S04]  /*2ca0*/  STL [R1+0xfc], R9 ;  /* 0x0000fc0901007387 */ /* 0x000fe80000100800 */
[----:B0-----:R-:W2:Y:S01]  /*2cb0*/  LDL.LU R6, [R1+0x464] ;  /* 0x0004640001067983 */ /* 0x001ea20000300800 */
[----:B------:R-:W-:-:S03]  /*2cc0*/  FFMA.FTZ R27, R16, R27, R24 ;  /* 0x0000001b101b7223 */ /* 0x000fc60000010018 */
[----:B------:R0:W-:Y:S04]  /*2cd0*/  STL [R1+0x460], R21 ;  /* 0x0004601501007387 */ /* 0x0001e80000100800 */
[----:B0-----:R-:W2:Y:S04]  /*2ce0*/  LDL.LU R21, [R1+0x7e4] ;  /* 0x0007e40001157983 */ /* 0x001ea80000300800 */
[----:B------:R0:W-:Y:S04]  /*2cf0*/  STL [R1+0x45c], R22 ;  /* 0x00045c1601007387 */ /* 0x0001e80000100800 */
[----:B0-----:R-:W2:Y:S04]  /*2d00*/  LDL.LU R22, [R1+0x7e0] ;  /* 0x0007e00001167983 */ /* 0x001ea80000300800 */
[----:B------:R-:W2:Y:S04]  /*2d10*/  LDL.LU R16, [R1+0x7dc] ;  /* 0x0007dc0001107983 */ /* 0x000ea80000300800 */
[----:B------:R-:W2:Y:S01]  /*2d20*/  LDL.LU R24, [R1+0x434] ;  /* 0x0004340001187983 */ /* 0x000ea20000300800 */
[----:B---3--:R-:W-:-:S03]  /*2d30*/  FADD.FTZ R17, R12, R17 ;  /* 0x000000110c117221 */ /* 0x008fc60000010000 */
[----:B------:R0:W-:Y:S01]  /*2d40*/  STL [R1+0x15c], R27 ;  /* 0x00015c1b01007387 */ /* 0x0001e20000100800 */
[----:B------:R-:W-:-:S03]  /*2d50*/  FADD.FTZ R28, R14, R28 ;  /* 0x0000001c0e1c7221 */ /* 0x000fc60000010000 */
[----:B0-----:R-:W3:Y:S04]  /*2d60*/  LDL.LU R27, [R1+0x24] ;  /* 0x00002400011b7983 */ /* 0x001ee80000300800 */
[----:B------:R0:W-:Y:S01]  /*2d70*/  STL [R1+0x438], R17 ;  /* 0x0004381101007387 */ /* 0x0001e20000100800 */
[----:B----4-:R-:W-:-:S03]  /*2d80*/  FFMA.FTZ R23, R14, R5, R23 ;  /* 0x000000050e177223 */ /* 0x010fc60000010017 */
[----:B0-----:R-:W4:Y:S01]  /*2d90*/  LDL.LU R17, [R1+0x7d8] ;  /* 0x0007d80001117983 */ /* 0x001f220000300800 */
[----:B------:R-:W-:Y:S02]  /*2da0*/  FADD.FTZ R11, R15, R11 ;  /* 0x0000000b0f0b7221 */ /* 0x000fe40000010000 */
[C---:B--2---:R-:W-:Y:S02]  /*2db0*/  FADD.FTZ R26, R13.reuse, R26 ;  /* 0x0000001a0d1a7221 */ /* 0x044fe40000010000 */
[----:B------:R-:W-:Y:S02]  /*2dc0*/  FFMA.FTZ R25, R13, R19, R25 ;  /* 0x000000130d197223 */ /* 0x000fe40000010019 */
[----:B------:R-:W-:Y:S02]  /*2dd0*/  FFMA.FTZ R6, R15, R9, R6 ;  /* 0x000000090f067223 */ /* 0x000fe40000010006 */
[----:B------:R-:W-:Y:S02]  /*2de0*/  FFMA.FTZ R24, R12, R18, R24 ;  /* 0x000000120c187223 */ /* 0x000fe40000010018 */
[----:B------:R-:W2:Y:S04]  /*2df0*/  LDL.LU R18, [R1+0x7d4] ;  /* 0x0007d40001127983 */ /* 0x000ea80000300800 */
[----:B------:R-:W2:Y:S04]  /*2e00*/  LDL.LU R12, [R1+0x20] ;  /* 0x00002000010c7983 */ /* 0x000ea80000300800 */
[----:B------:R-:W-:Y:S04]  /*2e10*/  STL [R1+0x434], R24 ;  /* 0x0004341801007387 */ /* 0x000fe80000100800 */
[----:B------:R-:W4:Y:S04]  /*2e20*/  LDL.LU R19, [R1+0x7d0] ;  /* 0x0007d00001137983 */ /* 0x000f280000300800 */
[----:B------:R-:W-:Y:S04]  /*2e30*/  STL [R1+0x448], R26 ;  /* 0x0004481a01007387 */ /* 0x000fe80000100800 */
[----:B------:R0:W-:Y:S04]  /*2e40*/  STL [R1+0x458], R28 ;  /* 0x0004581c01007387 */ /* 0x0001e80000100800 */
[----:B0-----:R-:W4:Y:S04]  /*2e50*/  LDL R28, [R1+0x380] ;  /* 0x00038000011c7983 */ /* 0x001f280000100800 */
[----:B------:R0:W-:Y:S04]  /*2e60*/  STL [R1+0x444], R25 ;  /* 0x0004441901007387 */ /* 0x0001e80000100800 */
[----:B------:R-:W4:Y:S04]  /*2e70*/  LDL.LU R5, [R1+0x7cc] ;  /* 0x0007cc0001057983 */ /* 0x000f280000300800 */
[----:B------:R-:W4:Y:S04]  /*2e80*/  LDL.LU R26, [R1+0x470] ;  /* 0x00047000011a7983 */ /* 0x000f280000300800 */
[----:B0-----:R-:W4:Y:S04]  /*2e90*/  LDL.LU R25, [R1+0x46c] ;  /* 0x00046c0001197983 */ /* 0x001f280000300800 */
[----:B------:R0:W-:Y:S04]  /*2ea0*/  STL [R1+0x454], R23 ;  /* 0x0004541701007387 */ /* 0x0001e80000100800 */
[----:B------:R-:W4:Y:S04]  /*2eb0*/  LDL R24, [R1+0x3c0] ;  /* 0x0003c00001187983 */ /* 0x000f280000100800 */
[----:B------:R1:W-:Y:S04]  /*2ec0*/  STL [R1+0x468], R11 ;  /* 0x0004680b01007387 */ /* 0x0003e80000100800 */
[----:B0-----:R-:W4:Y:S04]  /*2ed0*/  LDL R23, [R1+0x384] ;  /* 0x0003840001177983 */ /* 0x001f280000100800 */
[----:B-1----:R-:W4:Y:S04]  /*2ee0*/  LDL.LU R11, [R1+0x480] ;  /* 0x00048000010b7983 */ /* 0x002f280000300800 */
[----:B------:R-:W4:Y:S04]  /*2ef0*/  LDL.LU R9, [R1+0x47c] ;  /* 0x00047c0001097983 */ /* 0x000f280000300800 */
[----:B------:R0:W-:Y:S04]  /*2f00*/  STL [R1+0x464], R6 ;  /* 0x0004640601007387 */ /* 0x0001e80000100800 */
[----:B0-----:R-:W4:Y:S01]  /*2f10*/  LDL R6, [R1+0x3c4] ;  /* 0x0003c40001067983 */ /* 0x001f220000100800 */
[----:B---3--:R-:W-:-:S02]  /*2f20*/  FADD.FTZ R13, -R29, R27 ;  /* 0x0000001b1d0d7221 */ /* 0x008fc40000010100 */
[----:B--2---:R-:W-:-:S04]  /*2f30*/  FADD.FTZ R14, -R29, R12 ;  /* 0x0000000c1d0e7221 */ /* 0x004fc80000010100 */
[----:B------:R-:W-:Y:S02]  /*2f40*/  FMUL.FTZ R27, R0, R14 ;  /* 0x0000000e001b7220 */ /* 0x000fe40000410000 */
[C---:B------:R-:W-:Y:S02]  /*2f50*/  FADD.FTZ R12, -R29.reuse, R3 ;  /* 0x000000031d0c7221 */ /* 0x040fe40000010100 */
[----:B----4-:R-:W-:Y:S02]  /*2f60*/  FMUL.FTZ R14, R28, R16 ;  /* 0x000000101c0e7220 */ /* 0x010fe40000410000 */
[----:B------:R-:W-:Y:S02]  /*2f70*/  FADD.FTZ R3, -R29, R5 ;  /* 0x000000051d037221 */ /* 0x000fe40000010100 */
[----:B------:R-:W2:Y:S01]  /*2f80*/  LDL.LU R5, [R1+0x490] ;  /* 0x0004900001057983 */ /* 0x000ea20000300800 */
[C---:B------:R-:W-:Y:S02]  /*2f90*/  FADD.FTZ R26, R20.reuse, R26 ;  /* 0x0000001a141a7221 */ /* 0x040fe40000010000 */
[----:B------:R-:W-:Y:S01]  /*2fa0*/  FFMA.FTZ R25, R20, R27, R25 ;  /* 0x0000001b14197223 */ /* 0x000fe20000010019 */
[----:B------:R-:W-:Y:S01]  /*2fb0*/  STL [R1+0x120], R27 ;  /* 0x0001201b01007387 */ /* 0x000fe20000100800 */
[----:B------:R-:W-:-:S02]  /*2fc0*/  FFMA.FTZ R14, R24, R20, R14 ;  /* 0x00000014180e7223 */ /* 0x000fc4000001000e */
[----:B------:R-:W-:Y:S01]  /*2fd0*/  FMUL.FTZ R24, R0, R13 ;  /* 0x0000000d00187220 */ /* 0x000fe20000410000 */
[----:B------:R-:W-:Y:S04]  /*2fe0*/  STL [R1+0x470], R26 ;  /* 0x0004701a01007387 */ /* 0x000fe80000100800 */
[----:B------:R-:W-:Y:S01]  /*2ff0*/  STL [R1+0x46c], R25 ;  /* 0x00046c1901007387 */ /* 0x000fe20000100800 */
[----:B------:R-:W-:-:S03]  /*3000*/  FMUL.FTZ R13, R23, R17 ;  /* 0x00000011170d7220 */ /* 0x000fc60000410000 */
[----:B------:R-:W-:Y:S01]  /*3010*/  STL [R1+0x1a4], R14 ;  /* 0x0001a40e01007387 */ /* 0x000fe20000100800 */
[C---:B------:R-:W-:Y:S02]  /*3020*/  FADD.FTZ R11, R21.reuse, R11 ;  /* 0x0000000b150b7221 */ /* 0x040fe40000010000 */
[----:B------:R-:W-:Y:S01]  /*3030*/  FFMA.FTZ R9, R21, R24, R9 ;  /* 0x0000001815097223 */ /* 0x000fe20000010009 */
[----:B------:R-:W-:Y:S04]  /*3040*/  STL [R1+0x11c], R24 ;  /* 0x00011c1801007387 */ /* 0x000fe80000100800 */
[----:B------:R0:W-:Y:S04]  /*3050*/  STL [R1+0x47c], R9 ;  /* 0x00047c0901007387 */ /* 0x0001e80000100800 */
[----:B------:R1:W-:Y:S01]  /*3060*/  STL [R1+0x480], R11 ;  /* 0x0004800b01007387 */ /* 0x0003e20000100800 */
[----:B0-----:R-:W-:-:S03]  /*3070*/  FFMA.FTZ R9, R6, R21, R13 ;  /* 0x0000001506097223 */ /* 0x001fc6000001000d */
[----:B------:R-:W3:Y:S04]  /*3080*/  LDL R13, [R1+0x388] ;  /* 0x00038800010d7983 */ /* 0x000ee80000100800 */
[----:B------:R-:W4:Y:S04]  /*3090*/  LDL.LU R6, [R1+0x48c] ;  /* 0x00048c0001067983 */ /* 0x000f280000300800 */
[----:B------:R0:W-:Y:S04]  /*30a0*/  STL [R1+0x190], R9 ;  /* 0x0001900901007387 */ /* 0x0001e80000100800 */
[----:B------:R-:W4:Y:S01]  /*30b0*/  LDL R23, [R1+0x3c8] ;  /* 0x0003c80001177983 */ /* 0x000f220000100800 */
[----:B------:R-:W-:-:S03]  /*30c0*/  FMUL.FTZ R15, R0, R12 ;  /* 0x0000000c000f7220 */ /* 0x000fc60000410000 */
[----:B-1----:R-:W4:Y:S04]  /*30d0*/  LDL.LU R11, [R1+0x4a0] ;  /* 0x0004a000010b7983 */ /* 0x002f280000300800 */
[----:B------:R-:W4:Y:S04]  /*30e0*/  LDL.LU R28, [R1+0x478] ;  /* 0x00047800011c7983 */ /* 0x000f280000300800 */
[----:B------:R-:W4:Y:S01]  /*30f0*/  LDL.LU R26, [R1+0x474] ;  /* 0x00047400011a7983 */ /* 0x000f220000300800 */
[----:B--2---:R-:W-:-:S05]  /*3100*/  FADD.FTZ R5, R22, R5 ;  /* 0x0000000516057221 */ /* 0x004fca0000010000 */
[----:B------:R1:W-:Y:S04]  /*3110*/  STL [R1+0x490], R5 ;  /* 0x0004900501007387 */ /* 0x0003e80000100800 */
[----:B------:R-:W2:Y:S04]  /*3120*/  LDL.LU R25, [R1+0x488] ;  /* 0x0004880001197983 */ /* 0x000ea80000300800 */
[----:B------:R-:W2:Y:S04]  /*3130*/  LDL.LU R21, [R1+0x484] ;  /* 0x0004840001157983 */ /* 0x000ea80000300800 */
[----:B------:R-:W2:Y:S04]  /*3140*/  LDL.LU R20, [R1+0x498] ;  /* 0x0004980001147983 */ /* 0x000ea80000300800 */
[----:B------:R-:W2:Y:S04]  /*3150*/  LDL.LU R14, [R1+0x494] ;  /* 0x00049400010e7983 */ /* 0x000ea80000300800 */
[----:B0-----:R-:W2:Y:S04]  /*3160*/  LDL.LU R9, [R1+0x4a8] ;  /* 0x0004a80001097983 */ /* 0x001ea80000300800 */
[----:B-1----:R-:W2:Y:S04]  /*3170*/  LDL.LU R5, [R1+0x4a4] ;  /* 0x0004a40001057983 */ /* 0x002ea80000300800 */
[----:B------:R-:W2:Y:S04]  /*3180*/  LDL R12, [R1+0x38c] ;  /* 0x00038c00010c7983 */ /* 0x000ea80000100800 */
[----:B------:R-:W-:Y:S01]  /*3190*/  STL [R1+0x118], R15 ;  /* 0x0001180f01007387 */ /* 0x000fe20000100800 */
[----:B---3--:R-:W-:-:S02]  /*31a0*/  FMUL.FTZ R13, R13, R18 ;  /* 0x000000120d0d7220 */ /* 0x008fc40000410000 */
[----:B----4-:R-:W-:-:S05]  /*31b0*/  FFMA.FTZ R6, R22, R15, R6 ;  /* 0x0000000f16067223 */ /* 0x010fca0000010006 */
[----:B------:R0:W-:Y:S01]  /*31c0*/  STL [R1+0x48c], R6 ;  /* 0x00048c0601007387 */ /* 0x0001e20000100800 */
[----:B------:R-:W-:-:S03]  /*31d0*/  FFMA.FTZ R13, R23, R22, R13 ;  /* 0x00000016170d7223 */ /* 0x000fc6000001000d */
[----:B0-----:R-:W3:Y:S04]  /*31e0*/  LDL.LU R6, [R1+0x7c8] ;  /* 0x0007c80001067983 */ /* 0x001ee80000300800 */
[----:B------:R-:W4:Y:S04]  /*31f0*/  LDL.LU R23, [R1+0x7c4] ;  /* 0x0007c40001177983 */ /* 0x000f280000300800 */
[----:B------:R-:W3:Y:S04]  /*3200*/  LDL.LU R22, [R1+0x49c] ;  /* 0x00049c0001167983 */ /* 0x000ee80000300800 */
[----:B------:R0:W-:Y:S04]  /*3210*/  STL [R1+0x18c], R13 ;  /* 0x00018c0d01007387 */ /* 0x0001e80000100800 */
[----:B0-----:R-:W3:Y:S01]  /*3220*/  LDL R13, [R1+0x3cc] ;  /* 0x0003cc00010d7983 */ /* 0x001ee20000100800 */
[----:B------:R-:W-:-:S02]  /*3230*/  FMUL.FTZ R3, R0, R3 ;  /* 0x0000000300037220 */ /* 0x000fc40000410000 */
[C---:B------:R-:W-:Y:S02]  /*3240*/  FADD.FTZ R28, R16.reuse, R28 ;  /* 0x0000001c101c7221 */ /* 0x040fe40000010000 */
[----:B------:R-:W-:Y:S02]  /*3250*/  FFMA.FTZ R26, R16, R27, R26 ;  /* 0x0000001b101a7223 */ /* 0x000fe4000001001a */
[C---:B--2---:R-:W-:Y:S02]  /*3260*/  FADD.FTZ R25, R17.reuse, R25 ;  /* 0x0000001911197221 */ /* 0x044fe40000010000 */
[----:B------:R-:W-:Y:S02]  /*3270*/  FFMA.FTZ R21, R17, R24, R21 ;  /* 0x0000001811157223 */ /* 0x000fe40000010015 */
[C---:B------:R-:W-:Y:S02]  /*3280*/  FADD.FTZ R20, R18.reuse, R20 ;  /* 0x0000001412147221 */ /* 0x040fe40000010000 */
[----:B------:R-:W-:-:S02]  /*3290*/  FFMA.FTZ R14, R18, R15, R14 ;  /* 0x0000000f120e7223 */ /* 0x000fc4000001000e */
[----:B------:R-:W-:Y:S02]  /*32a0*/  FMUL.FTZ R12, R12, R19 ;  /* 0x000000130c0c7220 */ /* 0x000fe40000410000 */
[C---:B------:R-:W-:Y:S02]  /*32b0*/  FADD.FTZ R9, R19.reuse, R9 ;  /* 0x0000000913097221 */ /* 0x040fe40000010000 */
[-C--:B------:R-:W-:Y:S02]  /*32c0*/  FFMA.FTZ R5, R19, R3.reuse, R5 ;  /* 0x0000000313057223 */ /* 0x080fe40000010005 */
[C---:B----4-:R-:W-:Y:S02]  /*32d0*/  FADD.FTZ R11, R23.reuse, R11 ;  /* 0x0000000b170b7221 */ /* 0x050fe40000010000 */
[----:B---3--:R-:W-:-:S03]  /*32e0*/  FFMA.FTZ R22, R23, R3, R22 ;  /* 0x0000000317167223 */ /* 0x008fc60000010016 */
[----:B------:R0:W-:Y:S04]  /*32f0*/  STL [R1+0x4a0], R11 ;  /* 0x0004a00b01007387 */ /* 0x0001e80000100800 */
[----:B0-----:R-:W2:Y:S04]  /*3300*/  LDL.LU R11, [R1+0x7c0] ;  /* 0x0007c000010b7983 */ /* 0x001ea80000300800 */
[----:B------:R-:W-:Y:S04]  /*3310*/  STL [R1+0x114], R3 ;  /* 0x0001140301007387 */ /* 0x000fe80000100800 */
[----:B------:R0:W-:Y:S02]  /*3320*/  STL [R1+0x49c], R22 ;  /* 0x00049c1601007387 */ /* 0x0001e40000100800 */
[----:B0-----:R-:W-:-:S05]  /*3330*/  FFMA.FTZ R22, R13, R23, R12 ;  /* 0x000000170d167223 */ /* 0x001fca000001000c */
[----:B------:R-:W-:Y:S04]  /*3340*/  STL [R1+0x184], R22 ;  /* 0x0001841601007387 */ /* 0x000fe80000100800 */
[----:B------:R-:W-:Y:S04]  /*3350*/  STL [R1+0x478], R28 ;  /* 0x0004781c01007387 */ /* 0x000fe80000100800 */
[----:B------:R-:W-:Y:S04]  /*3360*/  STL [R1+0x474], R26 ;  /* 0x0004741a01007387 */ /* 0x000fe80000100800 */
[----:B------:R0:W-:Y:S04]  /*3370*/  STL [R1+0x488], R25 ;  /* 0x0004881901007387 */ /* 0x0001e80000100800 */
[----:B------:R-:W-:Y:S04]  /*3380*/  STL [R1+0x484], R21 ;  /* 0x0004841501007387 */ /* 0x000fe80000100800 */
[----:B------:R1:W-:Y:S04]  /*3390*/  STL [R1+0x498], R20 ;  /* 0x0004981401007387 */ /* 0x0003e80000100800 */
[----:B------:R3:W4:Y:S04]  /*33a0*/  LDL.64 R16, [R1+0x280] ;  /* 0x0002800001107983 */ /* 0x0007280000100a00 */
[----:B------:R-:W-:Y:S04]  /*33b0*/  STL [R1+0x494], R14 ;  /* 0x0004940e01007387 */ /* 0x000fe80000100800 */
[----:B------:R3:W4:Y:S04]  /*33c0*/  LDL.64 R18, [R1+0x288] ;  /* 0x0002880001127983 */ /* 0x0007280000100a00 */
[----:B------:R-:W-:Y:S04]  /*33d0*/  STL [R1+0x4a8], R9 ;  /* 0x0004a80901007387 */ /* 0x000fe80000100800 */
[----:B0-----:R-:W2:Y:S04]  /*33e0*/  LDL.64 R24, [R1+0x260] ;  /* 0x0002600001187983 */ /* 0x001ea80000100a00 */
[----:B------:R-:W-:Y:S04]  /*33f0*/  STL [R1+0x4a4], R5 ;  /* 0x0004a40501007387 */ /* 0x000fe80000100800 */
[----:B------:R-:W2:Y:S01]  /*3400*/  LDL.64 R26, [R1+0x268] ;  /* 0x00026800011a7983 */ /* 0x000ea20000100a00 */
[----:B------:R-:W-:-:S04]  /*3410*/  ISETP.NE.U32.AND P1, PT, RZ, c[0x0][0x218], PT ;  /* 0x00008600ff007a0c */ /* 0x000fc80003f25070 */
[----:B------:R-:W-:-:S13]  /*3420*/  ISETP.NE.AND.EX P1, PT, RZ, c[0x0][0x21c], PT, P1 ;  /* 0x00008700ff007a0c */ /* 0x000fda0003f25310 */
[----:B------:R-:W-:-:S04]  /*3430*/  @P1 LEA R12, P3, R2, c[0x0][0x218], 0x4 ;  /* 0x00008600020c1a11 */ /* 0x000fc800078620ff */
[----:B------:R-:W-:-:S05]  /*3440*/  @P1 LEA.HI.X R13, R2, c[0x0][0x21c], RZ, 0x4, P3 ;  /* 0x00008700020d1a11 */ /* 0x000fca00018f24ff */
[----:B----4-:R-:W4:Y:S04]  /*3450*/  @P1 LDG.E.128 R16, [R12.64] ;  /* 0x000000040c101981 */ /* 0x010f28000c1e1d00 */
[----:B--2---:R0:W-:Y:S04]  /*3460*/  STL.64 [R1+0x7b8], R26 ;  /* 0x0007b81a01007387 */ /* 0x0041e80000100a00 */
[----:B------:R2:W-:Y:S04]  /*3470*/  STL.64 [R1+0x7b0], R24 ;  /* 0x0007b01801007387 */ /* 0x0005e80000100a00 */
[----:B-1----:R3:W3:Y:S04]  /*3480*/  LDL.64 R20, [R1+0x250] ;  /* 0x0002500001147983 */ /* 0x0026e80000100a00 */
[----:B0-----:R0:W3:Y:S04]  /*3490*/  LDL.64 R26, [R1+0x278] ;  /* 0x00027800011a7983 */ /* 0x0010e80000100a00 */
[----:B--2---:R0:W3:Y:S04]  /*34a0*/  LDL.64 R24, [R1+0x270] ;  /* 0x0002700001187983 */ /* 0x0040e80000100a00 */
[----:B------:R0:W2:Y:S04]  /*34b0*/  LDL.64 R22, [R1+0x258] ;  /* 0x0002580001167983 */ /* 0x0000a80000100a00 */
[----:B----4-:R-:W-:Y:S04]  /*34c0*/  @P1 STL.64 [R1+0x280], R16 ;  /* 0x0002801001001387 */ /* 0x010fe80000100a00 */
[----:B------:R1:W-:Y:S02]  /*34d0*/  @P1 STL.64 [R1+0x288], R18 ;  /* 0x0002881201001387 */ /* 0x0003e40000100a00 */
[----:B-1----:R-:W-:-:S04]  /*34e0*/  @P1 LEA R18, P3, R11, c[0x0][0x218], 0x4 ;  /* 0x000086000b121a11 */ /* 0x002fc800078620ff */
[----:B------:R-:W-:-:S05]  /*34f0*/  @P1 LEA.HI.X R19, R11, c[0x0][0x21c], RZ, 0x4, P3 ;  /* 0x000087000b131a11 */ /* 0x000fca00018f24ff */
[----:B---3--:R-:W3:Y:S01]  /*3500*/  @P1 LDG.E.128 R24, [R18.64] ;  /* 0x0000000412181981 */ /* 0x008ee2000c1e1d00 */
[----:B------:R-:W-:Y:S02]  /*3510*/  @P1 LEA R14, P5, R6, c[0x0][0x218], 0x4 ;  /* 0x00008600060e1a11 */ /* 0x000fe400078a20ff */
[----:B------:R-:W-:Y:S02]  /*3520*/  IADD3 R3, R2, 0xa0, RZ ;  /* 0x000000a002037810 */ /* 0x000fe40007ffe0ff */
[----:B------:R-:W-:Y:S02]  /*3530*/  @P1 LEA.HI.X R15, R6, c[0x0][0x21c], RZ, 0x4, P5 ;  /* 0x00008700060f1a11 */ /* 0x000fe400028f24ff */
[----:B------:R-:W-:Y:S02]  /*3540*/  SHF.L.U32 R9, R3, 0x4, RZ ;  /* 0x0000000403097819 */ /* 0x000fe400000006ff */
[----:B------:R-:W-:Y:S01]  /*3550*/  SHF.R.U32.HI R5, RZ, 0x1c, R3 ;  /* 0x0000001cff057819 */ /* 0x000fe20000011603 */
[----:B--2---:R-:W2:Y:S04]  /*3560*/  @P1 LDG.E.128 R20, [R14.64] ;  /* 0x000000040e141981 */ /* 0x004ea8000c1e1d00 */
[----:B------:R-:W-:Y:S04]  /*3570*/  STL [R1+0xc8], R3 ;  /* 0x0000c80301007387 */ /* 0x000fe80000100800 */
[----:B------:R-:W-:Y:S04]  /*3580*/  STL [R1+0x188], R9 ;  /* 0x0001880901007387 */ /* 0x000fe80000100800 */
[----:B------:R-:W-:Y:S04]  /*3590*/  STL [R1+0x198], R5 ;  /* 0x0001980501007387 */ /* 0x000fe80000100800 */
[----:B---3--:R-:W-:Y:S04]  /*35a0*/  @P1 STL.64 [R1+0x270], R24 ;  /* 0x0002701801001387 */ /* 0x008fe80000100a00 */
[----:B------:R1:W-:Y:S04]  /*35b0*/  @P1 STL.64 [R1+0x278], R26 ;  /* 0x0002781a01001387 */ /* 0x0003e80000100a00 */
[----:B-1----:R0:W3:Y:S04]  /*35c0*/  LDL.LU.64 R26, [R1+0x7b8] ;  /* 0x0007b800011a7983 */ /* 0x0020e80000300a00 */
[----:B------:R0:W3:Y:S01]  /*35d0*/  LDL.LU.64 R24, [R1+0x7b0] ;  /* 0x0007b00001187983 */ /* 0x0000e20000300a00 */
[----:B------:R-:W-:-:S02]  /*35e0*/  IADD3 R12, P3, R9, c[0x0][0x188], RZ ;  /* 0x00006200090c7a10 */ /* 0x000fc40007f7e0ff */
[----:B------:R-:W-:Y:S02]  /*35f0*/  IADD3 R28, R2, 0x40, RZ ;  /* 0x00000040021c7810 */ /* 0x000fe40007ffe0ff */
[----:B------:R-:W-:Y:S01]  /*3600*/  IADD3.X R13, R5, c[0x0][0x18c], RZ, P3, !PT ;  /* 0x00006300050d7a10 */ /* 0x000fe20001ffe4ff */
[----:B--2---:R-:W-:Y:S01]  /*3610*/  @P1 STL.64 [R1+0x250], R20 ;  /* 0x0002501401001387 */ /* 0x004fe20000100a00 */
[----:B------:R-:W-:-:S03]  /*3620*/  @P1 LEA R16, P4, R28, c[0x0][0x218], 0x4 ;  /* 0x000086001c101a11 */ /* 0x000fc600078820ff */
[----:B------:R1:W-:Y:S01]  /*3630*/  @P1 STL.64 [R1+0x258], R22 ;  /* 0x0002581601001387 */ /* 0x0003e20000100a00 */
[----:B------:R-:W-:-:S03]  /*3640*/  @P1 LEA.HI.X R17, R28, c[0x0][0x21c], RZ, 0x4, P4 ;  /* 0x000087001c111a11 */ /* 0x000fc600020f24ff */
[----:B-1----:R-:W2:Y:S04]  /*3650*/  LDG.E.128 R20, [R12.64] ;  /* 0x000000040c147981 */ /* 0x002ea8000c1e1d00 */
[----:B---3--:R1:W3:Y:S01]  /*3660*/  @P1 LDG.E.128 R24, [R16.64] ;  /* 0x0000000410181981 */ /* 0x0082e2000c1e1d00 */
[----:B------:R-:W-:-:S10]  /*3670*/  HFMA2.MMA R28, -RZ, RZ, 0, 9.5367431640625e-07 ;  /* 0x00000010ff1c7435 */ /* 0x000fd400000001ff */
[----:B-1----:R-:W-:Y:S01]  /*3680*/  IMAD.WIDE.U32 R16, R3, R28, c[0x0][0x210] ;  /* 0x0000840003107625 */ /* 0x002fe200078e001c */
[----:B--2---:R1:W-:Y:S01]  /*3690*/  STL.64 [R1+0x90], R20 ;  /* 0x0000901401007387 */ /* 0x0043e20000100a00 */
[----:B------:R-:W-:-:S03]  /*36a0*/  MOV R6, R23 ;  /* 0x0000001700067202 */ /* 0x000fc60000000f00 */
[----:B------:R-:W-:Y:S04]  /*36b0*/  STL [R1+0x98], R22 ;  /* 0x0000981601007387 */ /* 0x000fe80000100800 */
[----:B------:R-:W-:Y:S01]  /*36c0*/  STL [R1+0x730], R6 ;  /* 0x0007300601007387 */ /* 0x000fe20000100800 */
[----:B-1----:R-:W-:-:S05]  /*36d0*/  IADD3 R20, R2, 0xc0, RZ ;  /* 0x000000c002147810 */ /* 0x002fca0007ffe0ff */
[----:B------:R-:W-:Y:S04]  /*36e0*/  STL [R1+0xc0], R20 ;  /* 0x0000c01401007387 */ /* 0x000fe80000100800 */
[----:B---3--:R-:W-:Y:S04]  /*36f0*/  @P1 STL.64 [R1+0x260], R24 ;  /* 0x0002601801001387 */ /* 0x008fe80000100a00 */
[----:B------:R1:W-:Y:S04]  /*3700*/  @P1 STL.64 [R1+0x268], R26 ;  /* 0x0002681a01001387 */ /* 0x0003e80000100a00 */
[----:B-1----:R1:W2:Y:S01]  /*3710*/  LDG.E.128 R24, [R16.64] ;  /* 0x0000000410187981 */ /* 0x0022a2000c1e1d00 */
[----:B------:R-:W-:-:S06]  /*3720*/  IMAD.WIDE.U32 R18, R3, R28, c[0x0][0x208] ;  /* 0x0000820003127625 */ /* 0x000fcc00078e001c */
[----:B-1----:R-:W3:Y:S04]  /*3730*/  LDG.E.128 R16, [R18.64] ;  /* 0x0000000412107981 */ /* 0x002ee8000c1e1d00 */
[----:B--2---:R-:W-:Y:S01]  /*3740*/  STL [R1+0x10], R24 ;  /* 0x0000101801007387 */ /* 0x004fe20000100800 */
[----:B------:R-:W-:-:S03]  /*3750*/  MOV R9, R27 ;  /* 0x0000001b00097202 */ /* 0x000fc60000000f00 */
[----:B------:R-:W-:Y:S04]  /*3760*/  STL [R1+0x18], R26 ;  /* 0x0000181a01007387 */ /* 0x000fe80000100800 */
[----:B------:R-:W2:Y:S01]  /*3770*/  LDL.LU R27, [R1+0x30] ;  /* 0x00003000011b7983 */ /* 0x000ea20000300800 */
[----:B------:R-:W-:-:S03]  /*3780*/  MOV R6, R25 ;  /* 0x0000001900067202 */ /* 0x000fc60000000f00 */
[----:B--2---:R1:W-:Y:S04]  /*3790*/  STL [R1+0x778], R27 ;  /* 0x0007781b01007387 */ /* 0x0043e80000100800 */
[----:B------:R-:W-:Y:S04]  /*37a0*/  STL [R1+0x734], R6 ;  /* 0x0007340601007387 */ /* 0x000fe80000100800 */
[----:B------:R-:W-:Y:S04]  /*37b0*/  STL [R1+0x72c], R9 ;  /* 0x00072c0901007387 */ /* 0x000fe80000100800 */
[----:B---3--:R-:W-:Y:S04]  /*37c0*/  STL.64 [R1+0x20], R16 ;  /* 0x0000201001007387 */ /* 0x008fe80000100a00 */
[----:B------:R-:W-:Y:S04]  /*37d0*/  STL [R1+0x2c], R19 ;  /* 0x00002c1301007387 */ /* 0x000fe80000100800 */
[----:B-1----:R-:W2:Y:S04]  /*37e0*/  LDL.64 R26, [R1+0x218] ;  /* 0x00021800011a7983 */ /* 0x002ea80000100a00 */
[----:B------:R-:W3:Y:S04]  /*37f0*/  LDL.64 R24, [R1+0x210] ;  /* 0x0002100001187983 */ /* 0x000ee80000100a00 */
[----:B--2---:R1:W-:Y:S04]  /*3800*/  STL.64 [R1+0x788], R26 ;  /* 0x0007881a01007387 */ /* 0x0043e80000100a00 */
[----:B---3--:R2:W-:Y:S04]  /*3810*/  STL.64 [R1+0x780], R24 ;  /* 0x0007801801007387 */ /* 0x0085e80000100a00 */
[----:B-1----:R-:W3:Y:S04]  /*3820*/  LDL.64 R26, [R1+0x228] ;  /* 0x00022800011a7983 */ /* 0x002ee80000100a00 */
[----:B--2---:R-:W2:Y:S04]  /*3830*/  LDL.64 R24, [R1+0x220] ;  /* 0x0002200001187983 */ /* 0x004ea80000100a00 */
[----:B---3--:R1:W-:Y:S04]  /*3840*/  STL.64 [R1+0x798], R26 ;  /* 0x0007981a01007387 */ /* 0x0083e80000100a00 */
[----:B--2---:R2:W-:Y:S04]  /*3850*/  STL.64 [R1+0x790], R24 ;  /* 0x0007901801007387 */ /* 0x0045e80000100a00 */
[----:B-1----:R-:W3:Y:S04]  /*3860*/  LDL.64 R26, [R1+0x238] ;  /* 0x00023800011a7983 */ /* 0x002ee80000100a00 */
[----:B--2---:R-:W2:Y:S01]  /*3870*/  LDL.64 R24, [R1+0x230] ;  /* 0x0002300001187983 */ /* 0x004ea20000100a00 */
[----:B------:R-:W-:-:S03]  /*3880*/  @P1 LEA R14, P3, R4, c[0x0][0x218], 0x4 ;  /* 0x00008600040e1a11 */ /* 0x000fc600078620ff */
[----:B---3--:R1:W-:Y:S04]  /*3890*/  STL.64 [R1+0x7a8], R26 ;  /* 0x0007a81a01007387 */ /* 0x0083e80000100a00 */
[----:B--2---:R2:W-:Y:S04]  /*38a0*/  STL.64 [R1+0x7a0], R24 ;  /* 0x0007a01801007387 */ /* 0x0045e80000100a00 */
[----:B-1----:R0:W3:Y:S04]  /*38b0*/  LDL.64 R26, [R1+0x248] ;  /* 0x00024800011a7983 */ /* 0x0020e80000100a00 */
[----:B--2---:R0:W3:Y:S01]  /*38c0*/  LDL.64 R24, [R1+0x240] ;  /* 0x0002400001187983 */ /* 0x0040e20000100a00 */
[----:B------:R-:W-:-:S02]  /*38d0*/  @P1 LEA.HI.X R15, R4, c[0x0][0x21c], RZ, 0x4, P3 ;  /* 0x00008700040f1a11 */ /* 0x000fc400018f24ff */
[----:B------:R-:W-:Y:S01]  /*38e0*/  MOV R9, R18 ;  /* 0x0000001200097202 */ /* 0x000fe20000000f00 */
[----:B------:R-:W2:Y:S01]  /*38f0*/  LDL.LU R21, [R1+0xa0] ;  /* 0x0000a00001157983 */ /* 0x000ea20000300800 */
[----:B------:R-:W-:-:S03]  /*3900*/  IADD3 R4, R2, 0xe0, RZ ;  /* 0x000000e002047810 */ /* 0x000fc60007ffe0ff */
[----:B---3--:R-:W3:Y:S04]  /*3910*/  @P1 LDG.E.128 R24, [R14.64] ;  /* 0x000000040e181981 */ /* 0x008ee8000c1e1d00 */
[----:B------:R-:W-:Y:S04]  /*3920*/  STL [R1+0x738], R9 ;  /* 0x0007380901007387 */ /* 0x000fe80000100800 */
[----:B------:R-:W-:Y:S04]  /*3930*/  STL [R1+0xc4], R4 ;  /* 0x0000c40401007387 */ /* 0x000fe80000100800 */
[----:B---3--:R-:W-:Y:S04]  /*3940*/  @P1 STL.64 [R1+0x240], R24 ;  /* 0x0002401801001387 */ /* 0x008fe80000100a00 */
[----:B------:R1:W-:Y:S04]  /*3950*/  @P1 STL.64 [R1+0x248], R26 ;  /* 0x0002481a01001387 */ /* 0x0003e80000100a00 */
[----:B-1----:R0:W3:Y:S04]  /*3960*/  LDL.LU.64 R26, [R1+0x7a8] ;  /* 0x0007a800011a7983 */ /* 0x0020e80000300a00 */
[----:B------:R0:W3:Y:S01]  /*3970*/  LDL.LU.64 R24, [R1+0x7a0] ;  /* 0x0007a00001187983 */ /* 0x0000e20000300a00 */
[----:B------:R-:W-:-:S04]  /*3980*/  @P1 LEA R12, P4, R3, c[0x0][0x218], 0x4 ;  /* 0x00008600030c1a11 */ /* 0x000fc800078820ff */
[----:B------:R-:W-:-:S05]  /*3990*/  @P1 LEA.HI.X R13, R3, c[0x0][0x21c], RZ, 0x4, P4 ;  /* 0x00008700030d1a11 */ /* 0x000fca00020f24ff */
[----:B---3--:R-:W3:Y:S01]  /*39a0*/  @P1 LDG.E.128 R24, [R12.64] ;  /* 0x000000040c181981 */ /* 0x008ee2000c1e1d00 */
[----:B------:R-:W-:-:S03]  /*39b0*/  @P1 LEA R16, P3, R20, c[0x0][0x218], 0x4 ;  /* 0x0000860014101a11 */ /* 0x000fc600078620ff */
[----:B---3--:R-:W-:Y:S04]  /*39c0*/  @P1 STL.64 [R1+0x230], R24 ;  /* 0x0002301801001387 */ /* 0x008fe80000100a00 */
[----:B------:R1:W-:Y:S04]  /*39d0*/  @P1 STL.64 [R1+0x238], R26 ;  /* 0x0002381a01001387 */ /* 0x0003e80000100a00 */
[----:B-1----:R0:W3:Y:S04]  /*39e0*/  LDL.LU.64 R26, [R1+0x798] ;  /* 0x00079800011a7983 */ /* 0x0020e80000300a00 */
[----:B------:R0:W3:Y:S01]  /*39f0*/  LDL.LU.64 R24, [R1+0x790] ;  /* 0x0007900001187983 */ /* 0x0000e20000300a00 */
[----:B------:R-:W-:-:S05]  /*3a00*/  @P1 LEA.HI.X R17, R20, c[0x0][0x21c], RZ, 0x4, P3 ;  /* 0x0000870014111a11 */ /* 0x000fca00018f24ff */
[----:B---3--:R-:W3:Y:S01]  /*3a10*/  @P1 LDG.E.128 R24, [R16.64] ;  /* 0x0000000410181981 */ /* 0x008ee2000c1e1d00 */
[----:B------:R-:W-:-:S03]  /*3a20*/  @P1 LEA R14, P4, R4, c[0x0][0x218], 0x4 ;  /* 0x00008600040e1a11 */ /* 0x000fc600078820ff */
[----:B---3--:R-:W-:Y:S04]  /*3a30*/  @P1 STL.64 [R1+0x220], R24 ;  /* 0x0002201801001387 */ /* 0x008fe80000100a00 */
[----:B------:R1:W-:Y:S04]  /*3a40*/  @P1 STL.64 [R1+0x228], R26 ;  /* 0x0002281a01001387 */ /* 0x0003e80000100a00 */
[----:B-1----:R0:W3:Y:S04]  /*3a50*/  LDL.LU.64 R26, [R1+0x788] ;  /* 0x00078800011a7983 */ /* 0x0020e80000300a00 */
[----:B------:R0:W3:Y:S01]  /*3a60*/  LDL.LU.64 R24, [R1+0x780] ;  /* 0x0007800001187983 */ /* 0x0000e20000300a00 */
[----:B------:R-:W-:-:S02]  /*3a70*/  @P1 LEA.HI.X R15, R4, c[0x0][0x21c], RZ, 0x4, P4 ;  /* 0x00008700040f1a11 */ /* 0x000fc400020f24ff */
[----:B------:R-:W-:-:S03]  /*3a80*/  IADD3 R9, R2, 0x120, RZ ;  /* 0x0000012002097810 */ /* 0x000fc60007ffe0ff */
[----:B---3--:R-:W3:Y:S01]  /*3a90*/  @P1 LDG.E.128 R24, [R14.64] ;  /* 0x000000040e181981 */ /* 0x008ee2000c1e1d00 */
[----:B------:R-:W-:-:S03]  /*3aa0*/  SHF.L.U32 R6, R20, 0x4, RZ ;  /* 0x0000000414067819 */ /* 0x000fc600000006ff */
[----:B------:R-:W-:Y:S04]  /*3ab0*/  STL [R1+0xd0], R9 ;  /* 0x0000d00901007387 */ /* 0x000fe80000100800 */
[----:B------:R-:W4:Y:S04]  /*3ac0*/  LDL R19, [R1+0x370] ;  /* 0x0003700001137983 */ /* 0x000f280000100800 */
[----:B---3--:R-:W-:Y:S04]  /*3ad0*/  @P1 STL.64 [R1+0x210], R24 ;  /* 0x0002101801001387 */ /* 0x008fe80000100a00 */
[----:B------:R1:W-:Y:S04]  /*3ae0*/  @P1 STL.64 [R1+0x218], R26 ;  /* 0x0002181a01001387 */ /* 0x0003e80000100a00 */
[----:B-1----:R-:W3:Y:S04]  /*3af0*/  LDL.LU R27, [R1+0x778] ;  /* 0x00077800011b7983 */ /* 0x002ee80000300800 */
[----:B------:R-:W-:Y:S04]  /*3b00*/  STL [R1+0x1b0], R6 ;  /* 0x0001b00601007387 */ /* 0x000fe80000100800 */
[----:B------:R-:W4:Y:S04]  /*3b10*/  LDL.LU R18, [R1+0x4b0] ;  /* 0x0004b00001127983 */ /* 0x000f280000300800 */
[----:B----4-:R1:W-:Y:S04]  /*3b20*/  STL.64 [R1+0x760], R18 ;  /* 0x0007601201007387 */ /* 0x0103e80000100a00 */
[----:B------:R-:W4:Y:S04]  /*3b30*/  LDL.64 R16, [R1+0x1f0] ;  /* 0x0001f00001107983 */ /* 0x000f280000100a00 */
[----:B-1----:R-:W2:Y:S01]  /*3b40*/  LDL.64 R18, [R1+0x1f8] ;  /* 0x0001f80001127983 */ /* 0x002ea20000100a00 */
[----:B------:R-:W-:-:S04]  /*3b50*/  IADD3 R5, R2, 0x100, RZ ;  /* 0x0000010002057810 */ /* 0x000fc80007ffe0ff */
[C---:B------:R-:W-:Y:S01]  /*3b60*/  @P1 LEA R12, P3, R5.reuse, c[0x0][0x218], 0x4 ;  /* 0x00008600050c1a11 */ /* 0x040fe200078620ff */
[----:B--2---:R1:W-:Y:S04]  /*3b70*/  STL.64 [R1+0x770], R18 ;  /* 0x0007701201007387 */ /* 0x0043e80000100a00 */
[----:B----4-:R2:W-:Y:S04]  /*3b80*/  STL.64 [R1+0x768], R16 ;  /* 0x0007681001007387 */ /* 0x0105e80000100a00 */
[----:B-1----:R0:W4:Y:S04]  /*3b90*/  LDL.64 R18, [R1+0x208] ;  /* 0x0002080001127983 */ /* 0x0021280000100a00 */
[----:B--2---:R0:W4:Y:S01]  /*3ba0*/  LDL.64 R16, [R1+0x200] ;  /* 0x0002000001107983 */ /* 0x0041220000100a00 */
[----:B------:R-:W-:-:S02]  /*3bb0*/  @P1 LEA.HI.X R13, R5, c[0x0][0x21c], RZ, 0x4, P3 ;  /* 0x00008700050d1a11 */ /* 0x000fc400018f24ff */
[----:B------:R-:W-:Y:S01]  /*3bc0*/  @P1 LEA R2, P4, R9, c[0x0][0x218], 0x4 ;  /* 0x0000860009021a11 */ /* 0x000fe200078820ff */
[----:B------:R-:W2:Y:S01]  /*3bd0*/  LDL.LU R25, [R1+0x34] ;  /* 0x0000340001197983 */ /* 0x000ea20000300800 */
[----:B------:R-:W-:-:S03]  /*3be0*/  SHF.R.U32.HI R22, RZ, 0x1c, R20 ;  /* 0x0000001cff167819 */ /* 0x000fc60000011614 */
[----:B----4-:R-:W4:Y:S01]  /*3bf0*/  @P1 LDG.E.128 R16, [R12.64] ;  /* 0x000000040c101981 */ /* 0x010f22000c1e1d00 */
[----:B------:R-:W-:Y:S02]  /*3c00*/  @P1 LEA.HI.X R3, R9, c[0x0][0x21c], RZ, 0x4, P4 ;  /* 0x0000870009031a11 */ /* 0x000fe400020f24ff */
[----:B------:R-:W-:Y:S01]  /*3c10*/  IADD3 R14, P3, R6, c[0x0][0x188], RZ ;  /* 0x00006200060e7a10 */ /* 0x000fe20007f7e0ff */
[----:B------:R-:W2:Y:S04]  /*3c20*/  LDL.LU R9, [R1+0x4ac] ;  /* 0x0004ac0001097983 */ /* 0x000ea80000300800 */
[----:B------:R-:W2:Y:S04]  /*3c30*/  LDL R6, [R1+0x3b0] ;  /* 0x0003b00001067983 */ /* 0x000ea80000100800 */
[----:B------:R-:W-:Y:S04]  /*3c40*/  STL [R1+0x1b4], R22 ;  /* 0x0001b41601007387 */ /* 0x000fe80000100800 */
[----:B----4-:R-:W-:Y:S04]  /*3c50*/  @P1 STL.64 [R1+0x200], R16 ;  /* 0x0002001001001387 */ /* 0x010fe80000100a00 */
[----:B------:R1:W-:Y:S04]  /*3c60*/  @P1 STL.64 [R1+0x208], R18 ;  /* 0x0002081201001387 */ /* 0x0003e80000100a00 */
[----:B-1----:R0:W4:Y:S04]  /*3c70*/  LDL.LU.64 R18, [R1+0x770] ;  /* 0x0007700001127983 */ /* 0x0021280000300a00 */
[----:B------:R0:W4:Y:S04]  /*3c80*/  LDL.LU.64 R16, [R1+0x768] ;  /* 0x0007680001107983 */ /* 0x0001280000300a00 */
[----:B------:R-:W2:Y:S04]  /*3c90*/  LDL.LU R24, [R1+0x44] ;  /* 0x0000440001187983 */ /* 0x000ea80000300800 */
[----:B----4-:R-:W4:Y:S04]  /*3ca0*/  @P1 LDG.E.128 R16, [R2.64] ;  /* 0x0000000402101981 */ /* 0x010f28000c1e1d00 */
[----:B----4-:R-:W-:Y:S04]  /*3cb0*/  @P1 STL.64 [R1+0x1f0], R16 ;  /* 0x0001f01001001387 */ /* 0x010fe80000100a00 */
[----:B------:R1:W-:Y:S04]  /*3cc0*/  @P1 STL.64 [R1+0x1f8], R18 ;  /* 0x0001f81201001387 */ /* 0x0003e80000100a00 */
[----:B-1----:R-:W3:Y:S04]  /*3cd0*/  LDL.LU.64 R18, [R1+0x760] ;  /* 0x0007600001127983 */ /* 0x002ee80000300a00 */
[----:B------:R-:W4:Y:S01]  /*3ce0*/  LDL.LU R26, [R1+0xa8] ;  /* 0x0000a800011a7983 */ /* 0x000f220000300800 */
[----:B------:R-:W-:Y:S01]  /*3cf0*/  IADD3.X R15, R22, c[0x0][0x18c], RZ, P3, !PT ;  /* 0x00006300160f7a10 */ /* 0x000fe20001ffe4ff */
[----:B------:R-:W-:-:S02]  /*3d00*/  FADD.FTZ R12, -R29, R21 ;  /* 0x000000151d0c7221 */ /* 0x000fc40000010100 */
[----:B------:R-:W-:-:S04]  /*3d10*/  IMAD.WIDE.U32 R2, R20, R28, c[0x0][0x210] ;  /* 0x0000840014027625 */ /* 0x000fc800078e001c */
[----:B------:R-:W-:Y:S02]  /*3d20*/  FMUL.FTZ R23, R0, R12 ;  /* 0x0000000c00177220 */ /* 0x000fe40000410000 */
[----:B---3--:R-:W-:Y:S01]  /*3d30*/  FMUL.FTZ R13, R19, R27 ;  /* 0x0000001b130d7220 */ /* 0x008fe20000410000 */
[----:B----4-:R-:W-:Y:S03]  /*3d40*/  STL.64 [R1+0x758], R26 ;  /* 0x0007581a01007387 */ /* 0x010fe60000100a00 */
[----:B--2---:R-:W-:Y:S01]  /*3d50*/  FFMA.FTZ R6, R6, R10, R13 ;  /* 0x0000000a06067223 */ /* 0x004fe2000001000d */
[----:B------:R1:W-:Y:S04]  /*3d60*/  STL.64 [R1+0x750], R24 ;  /* 0x0007501801007387 */ /* 0x0003e80000100a00 */
[----:B-1----:R1:W2:Y:S04]  /*3d70*/  LDG.E.128 R24, [R14.64] ;  /* 0x000000040e187981 */ /* 0x0022a8000c1e1d00 */
[----:B-1----:R1:W3:Y:S01]  /*3d80*/  LDG.E.128 R12, [R2.64] ;  /* 0x00000004020c7981 */ /* 0x0022e2000c1e1d00 */
[----:B------:R-:W-:-:S02]  /*3d90*/  FADD.FTZ R18, R10, R18 ;  /* 0x000000120a127221 */ /* 0x000fc40000010000 */
[----:B------:R-:W-:Y:S01]  /*3da0*/  FFMA.FTZ R9, R10, R23, R9 ;  /* 0x000000170a097223 */ /* 0x000fe20000010009 */
[----:B------:R-:W-:Y:S04]  /*3db0*/  STL [R1+0x10c], R23 ;  /* 0x00010c1701007387 */ /* 0x000fe80000100800 */
[----:B------:R4:W-:Y:S01]  /*3dc0*/  STL [R1+0x4b0], R18 ;  /* 0x0004b01201007387 */ /* 0x0009e20000100800 */
[----:B------:R-:W-:-:S03]  /*3dd0*/  IMAD.WIDE.U32 R16, R20, R28, c[0x0][0x208] ;  /* 0x0000820014107625 */ /* 0x000fc600078e001c */
[----:B------:R-:W2:Y:S04]  /*3de0*/  LDL.LU R22, [R1+0x4b4] ;  /* 0x0004b40001167983 */ /* 0x000ea80000300800 */
[----:B------:R-:W2:Y:S04]  /*3df0*/  LDL R21, [R1+0x374] ;  /* 0x0003740001157983 */ /* 0x000ea80000100800 */
[----:B------:R0:W-:Y:S04]  /*3e00*/  STL [R1+0x4ac], R9 ;  /* 0x0004ac0901007387 */ /* 0x0001e80000100800 */
[----:B------:R0:W-:Y:S04]  /*3e10*/  STL [R1+0x16c], R6 ;  /* 0x00016c0601007387 */ /* 0x0001e80000100800 */
[----:B------:R-:W2:Y:S04]  /*3e20*/  LDL.LU R20, [R1+0x4c0] ;  /* 0x0004c00001147983 */ /* 0x000ea80000300800 */
[----:B------:R-:W2:Y:S04]  /*3e30*/  LDL.LU R19, [R1+0x4bc] ;  /* 0x0004bc0001137983 */ /* 0x000ea80000300800 */
[----:B----4-:R-:W4:Y:S04]  /*3e40*/  LDL R18, [R1+0x3b4] ;  /* 0x0003b40001127983 */ /* 0x010f280000100800 */
[----:B0-----:R-:W4:Y:S04]  /*3e50*/  LDL.LU R9, [R1+0x4c8] ;  /* 0x0004c80001097983 */ /* 0x001f280000300800 */
[----:B------:R-:W4:Y:S04]  /*3e60*/  LDL.LU R6, [R1+0x4c4] ;  /* 0x0004c40001067983 */ /* 0x000f280000300800 */
[----:B-1----:R-:W4:Y:S04]  /*3e70*/  LDL.LU R2, [R1+0xa4] ;  /* 0x0000a40001027983 */ /* 0x002f280000300800 */
[----:B------:R-:W4:Y:S04]  /*3e80*/  LDL.LU R3, [R1+0x4b8] ;  /* 0x0004b80001037983 */ /* 0x000f280000300800 */
[----:B---3--:R-:W-:Y:S04]  /*3e90*/  STL [R1+0x728], R12 ;  /* 0x0007280c01007387 */ /* 0x008fe80000100800 */
[----:B------:R-:W-:Y:S04]  /*3ea0*/  STL [R1+0x718], R13 ;  /* 0x0007180d01007387 */ /* 0x000fe80000100800 */
[----:B------:R-:W-:Y:S04]  /*3eb0*/  STL [R1+0x710], R14 ;  /* 0x0007100e01007387 */ /* 0x000fe80000100800 */
[----:B------:R-:W-:Y:S04]  /*3ec0*/  STL [R1+0x70c], R15 ;  /* 0x00070c0f01007387 */ /* 0x000fe80000100800 */
[----:B--2---:R-:W-:Y:S04]  /*3ed0*/  STL.64 [R1+0x80], R24 ;  /* 0x0000801801007387 */ /* 0x004fe80000100a00 */
[----:B------:R0:W-:Y:S04]  /*3ee0*/  STL.64 [R1+0x88], R26 ;  /* 0x0000881a01007387 */ /* 0x0001e80000100a00 */
[----:B0-----:R-:W2:Y:S04]  /*3ef0*/  LDG.E.128 R24, [R16.64] ;  /* 0x0000000410187981 */ /* 0x001ea8000c1e1d00 */
[----:B--2---:R-:W-:Y:S01]  /*3f00*/  STL [R1], R24 ;  /* 0x0000001801007387 */ /* 0x004fe20000100800 */
[----:B------:R-:W-:-:S03]  /*3f10*/  MOV R10, R27 ;  /* 0x0000001b000a7202 */ /* 0x000fc60000000f00 */
[----:B------:R0:W-:Y:S01]  /*3f20*/  STL [R1+0x8], R26 ;  /* 0x0000081a01007387 */ /* 0x0001e20000100800 */
[----:B------:R-:W-:-:S03]  /*3f30*/  MOV R14, R25 ;  /* 0x00000019000e7202 */ /* 0x000fc60000000f00 */
[----:B0-----:R-:W2:Y:S04]  /*3f40*/  LDL.LU.64 R26, [R1+0x758] ;  /* 0x00075800011a7983 */ /* 0x001ea80000300a00 */
[----:B------:R-:W3:Y:S01]  /*3f50*/  LDL.LU.64 R24, [R1+0x750] ;  /* 0x0007500001187983 */ /* 0x000ee20000300a00 */
[----:B----4-:R-:W-:-:S03]  /*3f60*/  FADD.FTZ R2, -R29, R2 ;  /* 0x000000021d027221 */ /* 0x010fc60000010100 */
[----:B------:R-:W-:Y:S04]  /*3f70*/  STL [R1+0x71c], R14 ;  /* 0x00071c0e01007387 */ /* 0x000fe80000100800 */
[----:B------:R-:W-:Y:S01]  /*3f80*/  STL [R1+0x714], R10 ;  /* 0x0007140a01007387 */ /* 0x000fe20000100800 */
[----:B------:R-:W-:-:S04]  /*3f90*/  IMAD.WIDE.U32 R16, R4, R28, c[0x0][0x210] ;  /* 0x0000840004107625 */ /* 0x000fc800078e001c */
[C---:B--2---:R-:W-:Y:S02]  /*3fa0*/  FADD.FTZ R3, R27.reuse, R3 ;  /* 0x000000031b037221 */ /* 0x044fe40000010000 */
[----:B------:R-:W-:-:S03]  /*3fb0*/  FFMA.FTZ R22, R27, R23, R22 ;  /* 0x000000171b167223 */ /* 0x000fc60000010016 */
[----:B------:R0:W-:Y:S01]  /*3fc0*/  STL [R1+0x4b8], R3 ;  /* 0x0004b80301007387 */ /* 0x0001e20000100800 */
[----:B---3--:R-:W-:-:S03]  /*3fd0*/  FADD.FTZ R20, R24, R20 ;  /* 0x0000001418147221 */ /* 0x008fc60000010000 */
[----:B------:R-:W-:Y:S01]  /*3fe0*/  STL [R1+0x4b4], R22 ;  /* 0x0004b41601007387 */ /* 0x000fe20000100800 */
[----:B0-----:R-:W-:Y:S02]  /*3ff0*/  FMUL.FTZ R3, R0, R2 ;  /* 0x0000000200037220 */ /* 0x001fe40000410000 */
[----:B------:R-:W-:Y:S02]  /*4000*/  FMUL.FTZ R2, R21, R25 ;  /* 0x0000001915027220 */ /* 0x000fe40000410000 */
[----:B------:R-:W-:Y:S02]  /*4010*/  FFMA.FTZ R19, R24, R3, R19 ;  /* 0x0000000318137223 */ /* 0x000fe40000010013 */
[----:B------:R-:W-:Y:S01]  /*4020*/  FFMA.FTZ R2, R18, R24, R2 ;  /* 0x0000001812027223 */ /* 0x000fe20000010002 */
[----:B------:R-:W-:Y:S01]  /*4030*/  STL [R1+0xf8], R3 ;  /* 0x0000f80301007387 */ /* 0x000fe20000100800 */
[----:B------:R-:W-:-:S03]  /*4040*/  FADD.FTZ R9, R25, R9 ;  /* 0x0000000919097221 */ /* 0x000fc60000010000 */
[----:B------:R-:W-:Y:S01]  /*4050*/  STL [R1+0x4c0], R20 ;  /* 0x0004c01401007387 */ /* 0x000fe20000100800 */
[----:B------:R-:W-:-:S03]  /*4060*/  FFMA.FTZ R6, R25, R3, R6 ;  /* 0x0000000319067223 */ /* 0x000fc60000010006 */
[----:B------:R0:W-:Y:S04]  /*4070*/  STL [R1+0x4bc], R19 ;  /* 0x0004bc1301007387 */ /* 0x0001e80000100800 */
[----:B------:R1:W-:Y:S04]  /*4080*/  STL [R1+0x158], R2 ;  /* 0x0001580201007387 */ /* 0x0003e80000100800 */
[----:B------:R-:W2:Y:S04]  /*4090*/  LDL.LU R25, [R1+0x3c] ;  /* 0x00003c0001197983 */ /* 0x000ea80000300800 */
[----:B0-----:R-:W3:Y:S01]  /*40a0*/  LDG.E.128 R16, [R16.64] ;  /* 0x0000000410107981 */ /* 0x001ee2000c1e1d00 */
[----:B-1----:R-:W-:-:S03]  /*40b0*/  SHF.L.U32 R2, R4, 0x4, RZ ;  /* 0x0000000404027819 */ /* 0x002fc600000006ff */
[----:B------:R-:W-:Y:S04]  /*40c0*/  STL [R1+0x4c8], R9 ;  /* 0x0004c80901007387 */ /* 0x000fe80000100800 */
[----:B------:R0:W-:Y:S04]  /*40d0*/  STL [R1+0x4c4], R6 ;  /* 0x0004c40601007387 */ /* 0x0001e80000100800 */
[----:B------:R1:W-:Y:S01]  /*40e0*/  STL [R1+0x1b8], R2 ;  /* 0x0001b80201007387 */ /* 0x0003e20000100800 */
[----:B0-----:R-:W-:Y:S02]  /*40f0*/  SHF.R.U32.HI R6, RZ, 0x1c, R4 ;  /* 0x0000001cff067819 */ /* 0x001fe40000011604 */
[----:B-1----:R-:W-:-:S04]  /*4100*/  IADD3 R2, P1, R2, c[0x0][0x188], RZ ;  /* 0x0000620002027a10 */ /* 0x002fc80007f3e0ff */
[----:B------:R-:W-:-:S05]  /*4110*/  IADD3.X R3, R6, c[0x0][0x18c], RZ, P1, !PT ;  /* 0x0000630006037a10 */ /* 0x000fca0000ffe4ff */
[----:B------:R0:W4:Y:S01]  /*4120*/  LDG.E.128 R20, [R2.64] ;  /* 0x0000000402147981 */ /* 0x000122000c1e1d00 */
[----:B------:R-:W-:-:S03]  /*4130*/  FADD.FTZ R24, -R29, R26 ;  /* 0x0000001a1d187221 */ /* 0x000fc60000010100 */
[----:B------:R1:W-:Y:S04]  /*4140*/  STL [R1+0x1c0], R6 ;  /* 0x0001c00601007387 */ /* 0x0003e80000100800 */
[----:B------:R-:W2:Y:S01]  /*4150*/  LDL.LU R26, [R1+0x4c] ;  /* 0x00004c00011a7983 */ /* 0x000ea20000300800 */
[----:B0-----:R-:W-:-:S03]  /*4160*/  IMAD.WIDE.U32 R2, R4, R28, c[0x0][0x208] ;  /* 0x0000820004027625 */ /* 0x001fc600078e001c */
[----:B------:R-:W2:Y:S04]  /*4170*/  LDL.LU R27, [R1+0x4d8] ;  /* 0x0004d800011b7983 */ /* 0x000ea80000300800 */
[----:B-1----:R-:W2:Y:S04]  /*4180*/  LDL.LU R6, [R1+0x4d4] ;  /* 0x0004d40001067983 */ /* 0x002ea80000300800 */
[----:B------:R-:W2:Y:S04]  /*4190*/  LDL R4, [R1+0x37c] ;  /* 0x00037c0001047983 */ /* 0x000ea80000100800 */
[----:B------:R-:W2:Y:S04]  /*41a0*/  LDL.LU R15, [R1+0x4e0] ;  /* 0x0004e000010f7983 */ /* 0x000ea80000300800 */
[----:B------:R-:W2:Y:S04]  /*41b0*/  LDL.LU R14, [R1+0x4dc] ;  /* 0x0004dc00010e7983 */ /* 0x000ea80000300800 */
[----:B------:R-:W2:Y:S04]  /*41c0*/  LDL R13, [R1+0x3bc] ;  /* 0x0003bc00010d7983 */ /* 0x000ea80000100800 */
[----:B------:R-:W2:Y:S04]  /*41d0*/  LDL.LU R12, [R1+0x4e8] ;  /* 0x0004e800010c7983 */ /* 0x000ea80000300800 */
[----:B------:R-:W2:Y:S04]  /*41e0*/  LDL.LU R10, [R1+0x4e4] ;  /* 0x0004e400010a7983 */ /* 0x000ea80000300800 */
[----:B------:R-:W2:Y:S04]  /*41f0*/  LDL.LU R28, [R1+0xb0] ;  /* 0x0000b000011c7983 */ /* 0x000ea80000300800 */
[----:B---3--:R0:W-:Y:S04]  /*4200*/  STL [R1+0x708], R16 ;  /* 0x0007081001007387 */ /* 0x0081e80000100800 */
[----:B0-----:R-:W3:Y:S04]  /*4210*/  LDL.LU R16, [R1+0xac] ;  /* 0x0000ac0001107983 */ /* 0x001ee80000300800 */
[----:B------:R0:W-:Y:S04]  /*4220*/  STL [R1+0x704], R17 ;  /* 0x0007041101007387 */ /* 0x0001e80000100800 */
[----:B0-----:R-:W2:Y:S04]  /*4230*/  LDL R17, [R1+0x3b8] ;  /* 0x0003b80001117983 */ /* 0x001ea80000100800 */
[----:B------:R0:W-:Y:S04]  /*4240*/  STL [R1+0x700], R18 ;  /* 0x0007001201007387 */ /* 0x0001e80000100800 */
[----:B0-----:R-:W2:Y:S04]  /*4250*/  LDL.LU R18, [R1+0x48] ;  /* 0x0000480001127983 */ /* 0x001ea80000300800 */
[----:B------:R0:W-:Y:S04]  /*4260*/  STL [R1+0x6fc], R19 ;  /* 0x0006fc1301007387 */ /* 0x0001e80000100800 */
[----:B0-----:R-:W2:Y:S04]  /*4270*/  LDL.LU R19, [R1+0x50] ;  /* 0x0000500001137983 */ /* 0x001ea80000300800 */
[----:B----4-:R-:W-:Y:S04]  /*4280*/  STL.64 [R1+0x70], R20 ;  /* 0x0000701401007387 */ /* 0x010fe80000100a00 */
[----:B------:R0:W-:Y:S04]  /*4290*/  STL.64 [R1+0x78], R22 ;  /* 0x0000781601007387 */ /* 0x0001e80000100a00 */
[----:B0-----:R0:W4:Y:S04]  /*42a0*/  LDG.E.128 R20, [R2.64] ;  /* 0x0000000402147981 */ /* 0x001128000c1e1d00 */
[----:B0-----:R-:W2:Y:S04]  /*42b0*/  LDL R2, [R1+0x378] ;  /* 0x0003780001027983 */ /* 0x001ea80000100800 */
[----:B------:R-:W3:Y:S04]  /*42c0*/  LDL.LU R3, [R1+0x4cc] ;  /* 0x0004cc0001037983 */ /* 0x000ee80000300800 */
[----:B----4-:R0:W-:Y:S04]  /*42d0*/  STL [R1+0x73c], R21 ;  /* 0x00073c1501007387 */ /* 0x0101e80000100800 */
[----:B0-----:R-:W4:Y:S01]  /*42e0*/  LDL.LU R21, [R1+0x4d0] ;  /* 0x0004d00001157983 */ /* 0x001f220000300800 */
[----:B------:R-:W-:-:S02]  /*42f0*/  FMUL.FTZ R9, R0, R24 ;  /* 0x0000001800097220 */ /* 0x000fc40000410000 */
[----:B--2---:R-:W-:Y:S02]  /*4300*/  FMUL.FTZ R2, R2, R8 ;  /* 0x0000000802027220 */ /* 0x004fe40000410000 */
[----:B---3--:R-:W-:Y:S01]  /*4310*/  FFMA.FTZ R3, R18, R9, R3 ;  /* 0x0000000912037223 */ /* 0x008fe20000010003 */
[----:B------:R-:W-:Y:S04]  /*4320*/  STL [R1+0x724], R22 ;  /* 0x0007241601007387 */ /* 0x000fe80000100800 */
[----:B------:R-:W-:Y:S04]  /*4330*/  STL [R1+0x720], R23 ;  /* 0x0007201701007387 */ /* 0x000fe80000100800 */
[----:B------:R-:W-:Y:S01]  /*4340*/  STL [R1+0xa4], R9 ;  /* 0x0000a40901007387 */ /* 0x000fe20000100800 */
[----:B------:R-:W-:-:S03]  /*4350*/  FADD.FTZ R27, R8, R27 ;  /* 0x0000001b081b7221 */ /* 0x000fc60000010000 */
[----:B------:R0:W-:Y:S01]  /*4360*/  STL [R1+0x4cc], R3 ;  /* 0x0004cc0301007387 */ /* 0x0001e20000100800 */
[----:B------:R-:W-:Y:S02]  /*4370*/  FFMA.FTZ R6, R8, R9, R6 ;  /* 0x0000000908067223 */ /* 0x000fe40000010006 */
[----:B0-----:R-:W-:Y:S02]  /*4380*/  FFMA.FTZ R3, R17, R18, R2 ;  /* 0x0000001211037223 */ /* 0x001fe40000010002 */
[----:B------:R-:W-:Y:S02]  /*4390*/  FADD.FTZ R2, -R29, R16 ;  /* 0x000000101d027221 */ /* 0x000fe40000010100 */
[----:B----4-:R-:W-:-:S05]  /*43a0*/  FADD.FTZ R21, R18, R21 ;  /* 0x0000001512157221 */ /* 0x010fca0000010000 */
[----:B------:R-:W-:Y:S04]  /*43b0*/  STL [R1+0x4d0], R21 ;  /* 0x0004d01501007387 */ /* 0x000fe80000100800 */
[----:B------:R0:W-:Y:S04]  /*43c0*/  STL [R1+0x14c], R3 ;  /* 0x00014c0301007387 */ /* 0x0001e80000100800 */
[----:B------:R-:W2:Y:S04]  /*43d0*/  LDL R9, [R1+0x350] ;  /* 0x0003500001097983 */ /* 0x000ea80000100800 */
[----:B------:R-:W-:Y:S01]  /*43e0*/  STL [R1+0x4d8], R27 ;  /* 0x0004d81b01007387 */ /* 0x000fe20000100800 */
[----:B0-----:R-:W-:-:S03]  /*43f0*/  FMUL.FTZ R3, R0, R2 ;  /* 0x0000000200037220 */ /* 0x001fc60000410000 */
[----:B------:R0:W-:Y:S01]  /*4400*/  STL [R1+0x4d4], R6 ;  /* 0x0004d40601007387 */ /* 0x0001e20000100800 */
[----:B------:R-:W-:-:S03]  /*4410*/  FMUL.FTZ R2, R4, R25 ;  /* 0x0000001904027220 */ /* 0x000fc60000410000 */
[----:B------:R-:W3:Y:S04]  /*4420*/  LDL.LU R8, [R1+0x4f0] ;  /* 0x0004f00001087983 */ /* 0x000ee80000300800 */
[----:B0-----:R-:W4:Y:S04]  /*4430*/  LDL.LU R6, [R1+0x4ec] ;  /* 0x0004ec0001067983 */ /* 0x001f280000300800 */
[----:B------:R0:W-:Y:S04]  /*4440*/  STL [R1+0xa0], R3 ;  /* 0x0000a00301007387 */ /* 0x0001e80000100800 */
[----:B------:R-:W3:Y:S01]  /*4450*/  LDL R4, [R1+0x360] ;  /* 0x0003600001047983 */ /* 0x000ee20000100800 */
[----:B------:R-:W-:-:S02]  /*4460*/  FADD.FTZ R15, R26, R15 ;  /* 0x0000000f1a0f7221 */ /* 0x000fc40000010000 */
[-C--:B------:R-:W-:Y:S02]  /*4470*/  FFMA.FTZ R14, R26, R3.reuse, R14 ;  /* 0x000000031a0e7223 */ /* 0x080fe4000001000e */
[----:B------:R-:W-:Y:S01]  /*4480*/  FFMA.FTZ R2, R13, R26, R2 ;  /* 0x0000001a0d027223 */ /* 0x000fe20000010002 */
[----:B------:R-:W-:Y:S01]  /*4490*/  STL [R1+0x4e0], R15 ;  /* 0x0004e00f01007387 */ /* 0x000fe20000100800 */
[C---:B------:R-:W-:Y:S02]  /*44a0*/  FADD.FTZ R12, R25.reuse, R12 ;  /* 0x0000000c190c7221 */ /* 0x040fe40000010000 */
[----:B------:R-:W-:Y:S01]  /*44b0*/  FFMA.FTZ R10, R25, R3, R10 ;  /* 0x00000003190a7223 */ /* 0x000fe2000001000a */
[----:B------:R-:W-:Y:S04]  /*44c0*/  STL [R1+0x4dc], R14 ;  /* 0x0004dc0e01007387 */ /* 0x000fe80000100800 */
[----:B------:R1:W-:Y:S01]  /*44d0*/  STL [R1+0x144], R2 ;  /* 0x0001440201007387 */ /* 0x0003e20000100800 */
[----:B0-----:R-:W-:-:S03]  /*44e0*/  FADD.FTZ R3, -R29, R28 ;  /* 0x0000001c1d037221 */ /* 0x001fc60000010100 */
[----:B------:R0:W-:Y:S04]  /*44f0*/  STL [R1+0x4e8], R12 ;  /* 0x0004e80c01007387 */ /* 0x0001e80000100800 */
[----:B------:R-:W4:Y:S01]  /*4500*/  LDL.LU R13, [R1+0x54] ;  /* 0x00005400010d7983 */ /* 0x000f220000300800 */
[----:B-1----:R-:W-:-:S03]  /*4510*/  SHF.L.U32 R2, R5, 0x4, RZ ;  /* 0x0000000405027819 */ /* 0x002fc600000006ff */
[----:B------:R1:W-:Y:S04]  /*4520*/  STL [R1+0x4e4], R10 ;  /* 0x0004e40a01007387 */ /* 0x0003e80000100800 */
[----:B------:R1:W-:Y:S01]  /*4530*/  STL [R1+0x1d8], R2 ;  /* 0x0001d80201007387 */ /* 0x0003e20000100800 */
[----:B------:R-:W-:-:S03]  /*4540*/  FMUL.FTZ R23, R0, R3 ;  /* 0x0000000300177220 */ /* 0x000fc60000410000 */
[----:B0-----:R-:W4:Y:S01]  /*4550*/  LDL.LU R12, [R1+0x64] ;  /* 0x00006400010c7983 */ /* 0x001f220000300800 */
[----:B-1----:R-:W-:Y:S02]  /*4560*/  SHF.R.U32.HI R10, RZ, 0x1c, R5 ;  /* 0x0000001cff0a7819 */ /* 0x002fe40000011605 */
[----:B------:R-:W-:-:S04]  /*4570*/  IADD3 R2, P1, R2, c[0x0][0x188], RZ ;  /* 0x0000620002027a10 */ /* 0x000fc80007f3e0ff */
[----:B------:R-:W-:Y:S01]  /*4580*/  IADD3.X R3, R10, c[0x0][0x18c], RZ, P1, !PT ;  /* 0x000063000a037a10 */ /* 0x000fe20000ffe4ff */
[----:B--2---:R-:W-:-:S04]  /*4590*/  FMUL.FTZ R24, R9, R19 ;  /* 0x0000001309187220 */ /* 0x004fc80000410000 */
[----:B---3--:R-:W-:Y:S02]  /*45a0*/  FFMA.FTZ R4, R4, R7, R24 ;  /* 0x0000000704047223 */ /* 0x008fe40000010018 */
[----:B------:R-:W2:Y:S01]  /*45b0*/  LDG.E.128 R24, [R2.64] ;  /* 0x0000000402187981 */ /* 0x000ea2000c1e1d00 */
[C---:B------:R-:W-:Y:S02]  /*45c0*/  FADD.FTZ R8, R7.reuse, R8 ;  /* 0x0000000807087221 */ /* 0x040fe40000010000 */
[----:B----4-:R-:W-:Y:S01]  /*45d0*/  FFMA.FTZ R6, R7, R23, R6 ;  /* 0x0000001707067223 */ /* 0x010fe20000010006 */
[----:B------:R0:W-:Y:S04]  /*45e0*/  STL [R1+0x1dc], R10 ;  /* 0x0001dc0a01007387 */ /* 0x0001e80000100800 */
[----:B------:R-:W-:Y:S04]  /*45f0*/  STL [R1+0xac], R23 ;  /* 0x0000ac1701007387 */ /* 0x000fe80000100800 */
[----:B------:R-:W-:Y:S04]  /*4600*/  STL [R1+0x4f0], R8 ;  /* 0x0004f00801007387 */ /* 0x000fe80000100800 */
[----:B------:R-:W3:Y:S04]  /*4610*/  LDL.LU R18, [R1+0x58] ;  /* 0x0000580001127983 */ /* 0x000ee80000300800 */
[----:B------:R-:W-:Y:S04]  /*4620*/  STL [R1+0x4ec], R6 ;  /* 0x0004ec0601007387 */ /* 0x000fe80000100800 */
[----:B------:R1:W-:Y:S04]  /*4630*/  STL [R1+0x174], R4 ;  /* 0x0001740401007387 */ /* 0x0003e80000100800 */
[----:B--2---:R-:W-:Y:S04]  /*4640*/  STL [R1+0x44], R25 ;  /* 0x0000441901007387 */ /* 0x004fe80000100800 */
[----:B------:R-:W-:Y:S04]  /*4650*/  STL [R1+0x4c], R27 ;  /* 0x00004c1b01007387 */ /* 0x000fe80000100800 */
[----:B------:R-:W2:Y:S04]  /*4660*/  LDL.LU R14, [R1+0x4f4] ;  /* 0x0004f400010e7983 */ /* 0x000ea80000300800 */
[----:B------:R-:W4:Y:S04]  /*4670*/  LDL R21, [R1+0x354] ;  /* 0x0003540001157983 */ /* 0x000f280000100800 */
[----:B------:R-:W2:Y:S04]  /*4680*/  LDL.LU R17, [R1+0x500] ;  /* 0x0005000001117983 */ /* 0x000ea80000300800 */
[----:B0-----:R-:W2:Y:S04]  /*4690*/  LDL.LU R10, [R1+0x4fc] ;  /* 0x0004fc00010a7983 */ /* 0x001ea80000300800 */
[----:B------:R-:W3:Y:S01]  /*46a0*/  LDL R9, [R1+0x364] ;  /* 0x0003640001097983 */ /* 0x000ee20000100800 */
[----:B------:R-:W-:-:S02]  /*46b0*/  MOV R7, R24 ;  /* 0x0000001800077202 */ /* 0x000fc40000000f00 */
[----:B-1----:R-:W-:Y:S01]  /*46c0*/  MOV R4, R26 ;  /* 0x0000001a00047202 */ /* 0x002fe20000000f00 */
[----:B--2---:R-:W-:Y:S04]  /*46d0*/  STL.64 [R1+0x748], R10 ;  /* 0x0007480a01007387 */ /* 0x004fe80000100a00 */
[----:B---3--:R-:W-:Y:S04]  /*46e0*/  STL [R1+0x740], R9 ;  /* 0x0007400901007387 */ /* 0x008fe80000100800 */
[----:B------:R-:W2:Y:S04]  /*46f0*/  LDL.LU R22, [R1+0x68] ;  /* 0x0000680001167983 */ /* 0x000ea80000300800 */
[----:B------:R-:W3:Y:S04]  /*4700*/  LDL.LU R15, [R1+0xbc] ;  /* 0x0000bc00010f7983 */ /* 0x000ee80000300800 */
[----:B------:R-:W2:Y:S04]  /*4710*/  LDL.LU R6, [R1+0x6c] ;  /* 0x00006c0001067983 */ /* 0x000ea80000300800 */
[----:B------:R-:W2:Y:S04]  /*4720*/  LDL.LU R16, [R1+0x5c] ;  /* 0x00005c0001107983 */ /* 0x000ea80000300800 */
[----:B------:R0:W-:Y:S04]  /*4730*/  STL [R1+0x6f8], R7 ;  /* 0x0006f80701007387 */ /* 0x0001e80000100800 */
[----:B0-----:R-:W2:Y:S04]  /*4740*/  LDL R7, [R1+0xd4] ;  /* 0x0000d40001077983 */ /* 0x001ea80000100800 */
[----:B------:R0:W-:Y:S02]  /*4750*/  STL [R1+0x6f4], R4 ;  /* 0x0006f40401007387 */ /* 0x0001e40000100800 */
[----:B0-----:R-:W-:-:S10]  /*4760*/  HFMA2.MMA R4, -RZ, RZ, 0, 9.5367431640625e-07 ;  /* 0x00000010ff047435 */ /* 0x001fd400000001ff */
[----:B------:R-:W-:-:S05]  /*4770*/  IMAD.WIDE.U32 R28, R5, R4, c[0x0][0x208] ;  /* 0x00008200051c7625 */ /* 0x000fca00078e0004 */
[----:B------:R-:W2:Y:S01]  /*4780*/  LDG.E.128 R8, [R28.64] ;  /* 0x000000041c087981 */ /* 0x000ea2000c1e1d00 */
[----:B------:R-:W-:-:S05]  /*4790*/  IMAD.WIDE.U32 R2, R5, R4, c[0x0][0x210] ;  /* 0x0000840005027625 */ /* 0x000fca00078e0004 */
[----:B------:R0:W3:Y:S04]  /*47a0*/  LDG.E.128 R24, [R2.64] ;  /* 0x0000000402187981 */ /* 0x0000e8000c1e1d00 */
[----:B0-----:R-:W3:Y:S04]  /*47b0*/  LDL.LU R2, [R1+0xb4] ;  /* 0x0000b40001027983 */ /* 0x001ee80000300800 */
[----:B------:R-:W3:Y:S01]  /*47c0*/  LDL.LU R3, [R1+0x4f8] ;  /* 0x0004f80001037983 */ /* 0x000ee20000300800 */
[----:B------:R-:W-:-:S03]  /*47d0*/  FFMA.FTZ R14, R19, R23, R14 ;  /* 0x00000017130e7223 */ /* 0x000fc6000001000e */
[----:B--2---:R-:W-:Y:S04]  /*47e0*/  STL [R1+0x34], R9 ;  /* 0x0000340901007387 */ /* 0x004fe80000100800 */
[----:B------:R0:W-:Y:S04]  /*47f0*/  STL.64 [R1+0x38], R10 ;  /* 0x0000380a01007387 */ /* 0x0001e80000100a00 */
[----:B0-----:R-:W2:Y:S04]  /*4800*/  LDL.LU.64 R10, [R1+0x748] ;  /* 0x00074800010a7983 */ /* 0x001ea80000300a00 */
[----:B------:R-:W2:Y:S01]  /*4810*/  LDL.LU R9, [R1+0x740] ;  /* 0x0007400001097983 */ /* 0x000ea20000300800 */
[----:B---3--:R-:W-:-:S03]  /*4820*/  FADD.FTZ R3, R19, R3 ;  /* 0x0000000313037221 */ /* 0x008fc60000010000 */
[----:B------:R0:W-:Y:S04]  /*4830*/  STL [R1+0x4f4], R14 ;  /* 0x0004f40e01007387 */ /* 0x0001e80000100800 */
[----:B0-----:R-:W3:Y:S04]  /*4840*/  LDL.LU R14, [R1+0x508] ;  /* 0x00050800010e7983 */ /* 0x001ee80000300800 */
[----:B------:R0:W-:Y:S04]  /*4850*/  STL [R1+0x4f8], R3 ;  /* 0x0004f80301007387 */ /* 0x0001e80000100800 */
[----:B0-----:R-:W3:Y:S01]  /*4860*/  LDL.LU R3, [R1+0x504] ;  /* 0x0005040001037983 */ /* 0x001ee20000300800 */
[----:B------:R-:W-:-:S02]  /*4870*/  FADD.FTZ R2, -R7, R2 ;  /* 0x0000000207027221 */ /* 0x000fc40000010100 */
[----:B------:R-:W-:Y:S01]  /*4880*/  FADD.FTZ R17, R12, R17 ;  /* 0x000000110c117221 */ /* 0x000fe20000010000 */
[----:B------:R-:W3:Y:S01]  /*4890*/  LDL R29, [R1+0x358] ;  /* 0x00035800011d7983 */ /* 0x000ee20000100800 */
[----:B------:R-:W-:Y:S02]  /*48a0*/  FMUL.FTZ R19, R0, R2 ;  /* 0x0000000200137220 */ /* 0x000fe40000410000 */
[----:B----4-:R-:W-:-:S03]  /*48b0*/  FMUL.FTZ R2, R21, R13 ;  /* 0x0000000d15027220 */ /* 0x010fc60000410000 */
[----:B------:R-:W-:Y:S04]  /*48c0*/  STL [R1+0xa8], R19 ;  /* 0x0000a81301007387 */ /* 0x000fe80000100800 */
[----:B------:R-:W4:Y:S04]  /*48d0*/  LDL.LU R28, [R1+0x510] ;  /* 0x00051000011c7983 */ /* 0x000f280000300800 */
[----:B------:R-:W-:Y:S04]  /*48e0*/  STL [R1+0x500], R17 ;  /* 0x0005001101007387 */ /* 0x000fe80000100800 */
[----:B------:R-:W4:Y:S01]  /*48f0*/  LDL.LU R23, [R1+0x50c] ;  /* 0x00050c0001177983 */ /* 0x000f220000300800 */
[----:B--2---:R-:W-:-:S02]  /*4900*/  FFMA.FTZ R10, R12, R19, R10 ;  /* 0x000000130c0a7223 */ /* 0x004fc4000001000a */
[----:B------:R-:W-:-:S03]  /*4910*/  FFMA.FTZ R9, R9, R12, R2 ;  /* 0x0000000c09097223 */ /* 0x000fc60000010002 */
[----:B------:R0:W-:Y:S04]  /*4920*/  STL [R1+0x4fc], R10 ;  /* 0x0004fc0a01007387 */ /* 0x0001e80000100800 */
[----:B0-----:R-:W2:Y:S04]  /*4930*/  LDL R10, [R1+0x368] ;  /* 0x00036800010a7983 */ /* 0x001ea80000100800 */
[----:B------:R-:W2:Y:S01]  /*4940*/  LDL.LU R2, [R1+0xb8] ;  /* 0x0000b80001027983 */ /* 0x000ea20000300800 */
[----:B---3--:R-:W-:-:S03]  /*4950*/  FADD.FTZ R14, R13, R14 ;  /* 0x0000000e0d0e7221 */ /* 0x008fc60000010000 */
[----:B------:R-:W3:Y:S04]  /*4960*/  LDL.LU R21, [R1+0x518] ;  /* 0x0005180001157983 */ /* 0x000ee80000300800 */
[----:B------:R0:W-:Y:S04]  /*4970*/  STL [R1+0x168], R9 ;  /* 0x0001680901007387 */ /* 0x0001e80000100800 */
[----:B------:R-:W3:Y:S01]  /*4980*/  LDL.LU R17, [R1+0x514] ;  /* 0x0005140001117983 */ /* 0x000ee20000300800 */
[----:B------:R-:W-:-:S03]  /*4990*/  FFMA.FTZ R3, R13, R19, R3 ;  /* 0x000000130d037223 */ /* 0x000fc60000010003 */
[----:B0-----:R-:W3:Y:S04]  /*49a0*/  LDL R9, [R1+0x35c] ;  /* 0x00035c0001097983 */ /* 0x001ee80000100800 */
[----:B------:R-:W3:Y:S04]  /*49b0*/  LDL.LU R12, [R1+0xd8] ;  /* 0x0000d800010c7983 */ /* 0x000ee80000300800 */
[----:B------:R0:W-:Y:S04]  /*49c0*/  STL [R1+0x508], R14 ;  /* 0x0005080e01007387 */ /* 0x0001e80000100800 */
[----:B0-----:R-:W3:Y:S04]  /*49d0*/  LDL.LU R14, [R1+0x520] ;  /* 0x00052000010e7983 */ /* 0x001ee80000300800 */
[----:B------:R-:W3:Y:S04]  /*49e0*/  LDL.LU R13, [R1+0x51c] ;  /* 0x00051c00010d7983 */ /* 0x000ee80000300800 */
[----:B------:R0:W-:Y:S04]  /*49f0*/  STL [R1+0x504], R3 ;  /* 0x0005040301007387 */ /* 0x0001e80000100800 */
[----:B0-----:R-:W3:Y:S01]  /*4a00*/  LDL R3, [R1+0x36c] ;  /* 0x00036c0001037983 */ /* 0x001ee20000100800 */
[----:B----4-:R-:W-:-:S02]  /*4a10*/  FADD.FTZ R28, R22, R28 ;  /* 0x0000001c161c7221 */ /* 0x010fc40000010000 */
[----:B--2---:R-:W-:-:S04]  /*4a20*/  FADD.FTZ R2, -R7, R2 ;  /* 0x0000000207027221 */ /* 0x004fc80000010100 */
[----:B------:R-:W-:Y:S02]  /*4a30*/  FMUL.FTZ R19, R0, R2 ;  /* 0x0000000200137220 */ /* 0x000fe40000410000 */
[----:B------:R-:W-:Y:S02]  /*4a40*/  FMUL.FTZ R2, R29, R18 ;  /* 0x000000121d027220 */ /* 0x000fe40000410000 */
[----:B------:R-:W-:Y:S01]  /*4a50*/  FFMA.FTZ R23, R22, R19, R23 ;  /* 0x0000001316177223 */ /* 0x000fe20000010017 */
[----:B------:R0:W-:Y:S01]  /*4a60*/  STL [R1+0x64], R19 ;  /* 0x0000641301007387 */ /* 0x0001e20000100800 */
[----:B------:R-:W-:-:S03]  /*4a70*/  FFMA.FTZ R22, R10, R22, R2 ;  /* 0x000000160a167223 */ /* 0x000fc60000010002 */
[----:B------:R1:W-:Y:S04]  /*4a80*/  STL [R1+0x510], R28 ;  /* 0x0005101c01007387 */ /* 0x0003e80000100800 */
[----:B------:R2:W4:Y:S01]  /*4a90*/  LDL R10, [R1+0x2a4] ;  /* 0x0002a400010a7983 */ /* 0x0005220000100800 */
[----:B------:R-:W-:Y:S02]  /*4aa0*/  FADD.FTZ R2, -R7, R15 ;  /* 0x0000000f07027221 */ /* 0x000fe40000010100 */
[C---:B---3--:R-:W-:Y:S02]  /*4ab0*/  FADD.FTZ R21, R18.reuse, R21 ;  /* 0x0000001512157221 */ /* 0x048fe40000010000 */
[----:B------:R-:W-:Y:S01]  /*4ac0*/  FFMA.FTZ R17, R18, R19, R17 ;  /* 0x0000001312117223 */ /* 0x000fe20000010011 */
[----:B------:R-:W-:Y:S01]  /*4ad0*/  STL [R1+0x50c], R23 ;  /* 0x00050c1701007387 */ /* 0x000fe20000100800 */
[----:B0-----:R-:W-:-:S02]  /*4ae0*/  FMUL.FTZ R19, R0, R2 ;  /* 0x0000000200137220 */ /* 0x001fc40000410000 */
[----:B------:R-:W-:Y:S01]  /*4af0*/  FMUL.FTZ R2, R9, R16 ;  /* 0x0000001009027220 */ /* 0x000fe20000410000 */
[----:B------:R-:W-:Y:S04]  /*4b00*/  STL [R1+0x150], R22 ;  /* 0x0001501601007387 */ /* 0x000fe80000100800 */
[----:B------:R-:W3:Y:S04]  /*4b10*/  LDL.LU R15, [R1+0x10] ;  /* 0x00001000010f7983 */ /* 0x000ee80000300800 */
[----:B------:R-:W-:Y:S01]  /*4b20*/  STL [R1+0x518], R21 ;  /* 0x0005181501007387 */ /* 0x000fe20000100800 */
[----:B------:R-:W-:-:S03]  /*4b30*/  FADD.FTZ R14, R6, R14 ;  /* 0x0000000e060e7221 */ /* 0x000fc60000010000 */
[----:B------:R-:W2:Y:S01]  /*4b40*/  LDL.LU R9, [R1+0x20] ;  /* 0x0000200001097983 */ /* 0x000ea20000300800 */
[----:B------:R-:W-:-:S03]  /*4b50*/  FFMA.FTZ R13, R6, R19, R13 ;  /* 0x00000013060d7223 */ /* 0x000fc6000001000d */
[----:B------:R-:W-:Y:S04]  /*4b60*/  STL [R1+0x514], R17 ;  /* 0x0005141101007387 */ /* 0x000fe80000100800 */
[----:B------:R-:W-:Y:S04]  /*4b70*/  STL [R1+0x60], R19 ;  /* 0x0000601301007387 */ /* 0x000fe80000100800 */
[----:B------:R0:W-:Y:S01]  /*4b80*/  STL [R1+0x520], R14 ;  /* 0x0005200e01007387 */ /* 0x0001e20000100800 */
[----:B------:R-:W-:-:S03]  /*4b90*/  FFMA.FTZ R2, R3, R6, R2 ;  /* 0x0000000603027223 */ /* 0x000fc60000010002 */
[----:B------:R-:W-:Y:S04]  /*4ba0*/  STL [R1+0x51c], R13 ;  /* 0x00051c0d01007387 */ /* 0x000fe80000100800 */
[----:B------:R0:W-:Y:S04]  /*4bb0*/  STL [R1+0xb8], R2 ;  /* 0x0000b80201007387 */ /* 0x0001e80000100800 */
[----:B------:R2:W2:Y:S01]  /*4bc0*/  LDL R6, [R1+0x2a0] ;  /* 0x0002a00001067983 */ /* 0x0004a20000100800 */
[----:B-1----:R-:W-:Y:S02]  /*4bd0*/  SHF.L.U32 R28, R11, 0x2, RZ ;  /* 0x000000020b1c7819 */ /* 0x002fe400000006ff */
[----:B------:R-:W-:Y:S01]  /*4be0*/  SHF.R.U32.HI R29, RZ, 0x1e, R11 ;  /* 0x0000001eff1d7819 */ /* 0x000fe2000001160b */
[----:B0-----:R-:W3:Y:S01]  /*4bf0*/  LDL.LU R14, [R1+0x24] ;  /* 0x00002400010e7983 */ /* 0x001ee20000300800 */
[----:B------:R-:W-:-:S03]  /*4c00*/  @P0 IADD3 R2, P1, R28, c[0x0][0x198], RZ ;  /* 0x000066001c020a10 */ /* 0x000fc60007f3e0ff */
[----:B------:R-:W3:Y:S01]  /*4c10*/  LDL.LU R23, [R1+0x528] ;  /* 0x0005280001177983 */ /* 0x000ee20000300800 */
[----:B------:R-:W-:-:S03]  /*4c20*/  @P0 IADD3.X R3, R29, c[0x0][0x19c], RZ, P1, !PT ;  /* 0x000067001d030a10 */ /* 0x000fc60000ffe4ff */
[----:B------:R-:W3:Y:S04]  /*4c30*/  LDL.LU R11, [R1+0x524] ;  /* 0x00052400010b7983 */ /* 0x000ee80000300800 */
[----:B----4-:R0:W4:Y:S02]  /*4c40*/  @P0 LDG.E R10, [R2.64] ;  /* 0x00000004020a0981 */ /* 0x010124000c1e1900 */
[----:B0-----:R-:W-:Y:S02]  /*4c50*/  IADD3 R2, P1, R28, c[0x0][0x190], RZ ;  /* 0x000064001c027a10 */ /* 0x001fe40007f3e0ff */
[----:B------:R-:W-:Y:S02]  /*4c60*/  SHF.L.U32 R28, R12, 0x2, RZ ;  /* 0x000000020c1c7819 */ /* 0x000fe400000006ff */
[----:B------:R-:W-:-:S02]  /*4c70*/  IADD3.X R3, R29, c[0x0][0x194], RZ, P1, !PT ;  /* 0x000065001d037a10 */ /* 0x000fc40000ffe4ff */
[----:B------:R-:W-:Y:S02]  /*4c80*/  SHF.R.U32.HI R29, RZ, 0x1e, R12 ;  /* 0x0000001eff1d7819 */ /* 0x000fe4000001160c */
[----:B------:R-:W3:Y:S04]  /*4c90*/  LDL R12, [R1+0x330] ;  /* 0x00033000010c7983 */ /* 0x000ee80000100800 */
[----:B------:R0:W3:Y:S02]  /*4ca0*/  LDG.E R13, [R2.64] ;  /* 0x00000004020d7981 */ /* 0x0000e4000c1e1900 */
[----:B0-----:R-:W-:-:S04]  /*4cb0*/  @P0 IADD3 R2, P1, R28, c[0x0][0x198], RZ ;  /* 0x000066001c020a10 */ /* 0x001fc80007f3e0ff */
[----:B------:R-:W-:-:S05]  /*4cc0*/  @P0 IADD3.X R3, R29, c[0x0][0x19c], RZ, P1, !PT ;  /* 0x000067001d030a10 */ /* 0x000fca0000ffe4ff */
[----:B--2---:R0:W2:Y:S04]  /*4cd0*/  @P0 LDG.E R6, [R2.64] ;  /* 0x0000000402060981 */ /* 0x0040a8000c1e1900 */
[----:B----4-:R1:W-:Y:S04]  /*4ce0*/  @P0 STL [R1+0x2a4], R10 ;  /* 0x0002a40a01000387 */ /* 0x0103e80000100800 */
[----:B-1----:R-:W4:Y:S04]  /*4cf0*/  LDL.LU R10, [R1+0x530] ;  /* 0x00053000010a7983 */ /* 0x002f280000300800 */
[----:B------:R-:W4:Y:S04]  /*4d00*/  LDL.LU R22, [R1+0x98] ;  /* 0x0000980001167983 */ /* 0x000f280000300800 */
[----:B------:R-:W4:Y:S04]  /*4d10*/  LDL.LU R18, [R1+0x18] ;  /* 0x0000180001127983 */ /* 0x000f280000300800 */
[----:B0-----:R-:W4:Y:S04]  /*4d20*/  LDL.LU R2, [R1+0x90] ;  /* 0x0000900001027983 */ /* 0x001f280000300800 */
[----:B------:R-:W4:Y:S04]  /*4d30*/  LDL.LU R21, [R1+0x52c] ;  /* 0x00052c0001157983 */ /* 0x000f280000300800 */
[----:B--2---:R0:W-:Y:S04]  /*4d40*/  @P0 STL [R1+0x2a0], R6 ;  /* 0x0002a00601000387 */ /* 0x0041e80000100800 */
[----:B0-----:R-:W2:Y:S04]  /*4d50*/  LDL R6, [R1+0x340] ;  /* 0x0003400001067983 */ /* 0x001ea80000100800 */
[----:B------:R-:W2:Y:S04]  /*4d60*/  LDL.LU R3, [R1+0x94] ;  /* 0x0000940001037983 */ /* 0x000ea80000300800 */
[----:B------:R-:W2:Y:S01]  /*4d70*/  LDL.LU R17, [R1+0x538] ;  /* 0x0005380001117983 */ /* 0x000ea20000300800 */
[----:B---3--:R-:W-:-:S02]  /*4d80*/  FFMA.FTZ R11, R16, R19, R11 ;  /* 0x00000013100b7223 */ /* 0x008fc4000001000b */
[----:B------:R-:W-:Y:S01]  /*4d90*/  FADD.FTZ R23, R16, R23 ;  /* 0x0000001710177221 */ /* 0x000fe20000010000 */
[----:B------:R0:W-:Y:S04]  /*4da0*/  STL [R1+0x50], R13 ;  /* 0x0000500d01007387 */ /* 0x0001e80000100800 */
[----:B0-----:R-:W3:Y:S04]  /*4db0*/  LDL.LU R13, [R1+0x534] ;  /* 0x00053400010d7983 */ /* 0x001ee80000300800 */
[----:B------:R-:W3:Y:S04]  /*4dc0*/  LDL R19, [R1+0x334] ;  /* 0x0003340001137983 */ /* 0x000ee80000100800 */
[----:B------:R0:W-:Y:S04]  /*4dd0*/  STL [R1+0x524], R11 ;  /* 0x0005240b01007387 */ /* 0x0001e80000100800 */
[----:B------:R1:W-:Y:S04]  /*4de0*/  STL [R1+0x528], R23 ;  /* 0x0005281701007387 */ /* 0x0003e80000100800 */
[----:B0-----:R-:W3:Y:S04]  /*4df0*/  LDL.LU R11, [R1+0x540] ;  /* 0x00054000010b7983 */ /* 0x001ee80000300800 */
[----:B------:R-:W3:Y:S01]  /*4e00*/  LDL.LU R16, [R1+0x53c] ;  /* 0x00053c0001107983 */ /* 0x000ee20000300800 */
[----:B----4-:R-:W-:-:S02]  /*4e10*/  FADD.FTZ R10, R9, R10 ;  /* 0x0000000a090a7221 */ /* 0x010fc40000010000 */
[----:B------:R-:W-:-:S04]  /*4e20*/  FADD.FTZ R2, -R7, R2 ;  /* 0x0000000207027221 */ /* 0x000fc80000010100 */
[----:B-1----:R-:W-:Y:S02]  /*4e30*/  FMUL.FTZ R23, R0, R2 ;  /* 0x0000000200177220 */ /* 0x002fe40000410000 */
[----:B------:R-:W-:Y:S02]  /*4e40*/  FMUL.FTZ R2, R12, R15 ;  /* 0x0000000f0c027220 */ /* 0x000fe40000410000 */
[----:B------:R-:W-:Y:S01]  /*4e50*/  FFMA.FTZ R21, R9, R23, R21 ;  /* 0x0000001709157223 */ /* 0x000fe20000010015 */
[----:B------:R-:W-:Y:S04]  /*4e60*/  STL [R1+0x90], R23 ;  /* 0x0000901701007387 */ /* 0x000fe80000100800 */
[----:B------:R0:W-:Y:S04]  /*4e70*/  STL [R1+0x530], R10 ;  /* 0x0005300a01007387 */ /* 0x0001e80000100800 */
[----:B0-----:R-:W4:Y:S04]  /*4e80*/  LDL R10, [R1+0x344] ;  /* 0x00034400010a7983 */ /* 0x001f280000100800 */
[----:B------:R-:W4:Y:S04]  /*4e90*/  LDL.LU R12, [R1+0x2c] ;  /* 0x00002c00010c7983 */ /* 0x000f280000300800 */
[----:B------:R0:W-:Y:S01]  /*4ea0*/  STL [R1+0x52c], R21 ;  /* 0x00052c1501007387 */ /* 0x0001e20000100800 */
[----:B--2---:R-:W-:-:S03]  /*4eb0*/  FFMA.FTZ R2, R6, R9, R2 ;  /* 0x0000000906027223 */ /* 0x004fc60000010002 */
[----:B0-----:R-:W2:Y:S01]  /*4ec0*/  LDL.LU R21, [R1+0x73c] ;  /* 0x00073c0001157983 */ /* 0x001ea20000300800 */
[----:B------:R-:W-:-:S03]  /*4ed0*/  FADD.FTZ R17, R15, R17 ;  /* 0x000000110f117221 */ /* 0x000fc60000010000 */
[----:B------:R-:W2:Y:S04]  /*4ee0*/  LDL.LU R9, [R1+0x738] ;  /* 0x0007380001097983 */ /* 0x000ea80000300800 */
[----:B------:R-:W2:Y:S04]  /*4ef0*/  LDL.LU R6, [R1+0x734] ;  /* 0x0007340001067983 */ /* 0x000ea80000300800 */
[----:B------:R0:W-:Y:S04]  /*4f00*/  STL [R1+0x178], R2 ;  /* 0x0001780201007387 */ /* 0x0001e80000100800 */
[----:B------:R1:W-:Y:S01]  /*4f10*/  STL [R1+0x538], R17 ;  /* 0x0005381101007387 */ /* 0x0003e20000100800 */
[----:B0-----:R-:W-:-:S03]  /*4f20*/  FADD.FTZ R2, -R7, R3 ;  /* 0x0000000307027221 */ /* 0x001fc60000010100 */
[----:B-1----:R-:W4:Y:S04]  /*4f30*/  LDL.LU R17, [R1+0x548] ;  /* 0x0005480001117983 */ /* 0x002f280000300800 */
[----:B------:R-:W4:Y:S01]  /*4f40*/  LDL.LU R3, [R1+0x544] ;  /* 0x0005440001037983 */ /* 0x000f220000300800 */
[----:B---3--:R-:W-:-:S03]  /*4f50*/  FFMA.FTZ R13, R15, R23, R13 ;  /* 0x000000170f0d7223 */ /* 0x008fc6000001000d */
[----:B------:R-:W3:Y:S04]  /*4f60*/  LDL.LU R23, [R1+0x550] ;  /* 0x0005500001177983 */ /* 0x000ee80000300800 */
[----:B------:R-:W3:Y:S01]  /*4f70*/  LDL.LU R15, [R1+0x80] ;  /* 0x00008000010f7983 */ /* 0x000ee20000300800 */
[----:B------:R-:W-:-:S03]  /*4f80*/  FADD.FTZ R11, R14, R11 ;  /* 0x0000000b0e0b7221 */ /* 0x000fc60000010000 */
[----:B------:R0:W-:Y:S02]  /*4f90*/  STL [R1+0x534], R13 ;  /* 0x0005340d01007387 */ /* 0x0001e40000100800 */
[----:B0-----:R-:W-:-:S04]  /*4fa0*/  FMUL.FTZ R13, R0, R2 ;  /* 0x00000002000d7220 */ /* 0x001fc80000410000 */
[----:B------:R-:W-:Y:S02]  /*4fb0*/  FFMA.FTZ R16, R14, R13, R16 ;  /* 0x0000000d0e107223 */ /* 0x000fe40000010010 */
[----:B--2---:R-:W-:Y:S02]  /*4fc0*/  FMUL.FTZ R2, R19, R6 ;  /* 0x0000000613027220 */ /* 0x004fe40000410000 */
[----:B------:R-:W2:Y:S02]  /*4fd0*/  LDL.LU R19, [R1+0x54c] ;  /* 0x00054c0001137983 */ /* 0x000ea40000300800 */
[----:B----4-:R-:W-:Y:S02]  /*4fe0*/  FFMA.FTZ R2, R10, R14, R2 ;  /* 0x0000000e0a027223 */ /* 0x010fe40000010002 */
[----:B------:R-:W-:Y:S04]  /*4ff0*/  STL [R1+0x20], R13 ;  /* 0x0000200d01007387 */ /* 0x000fe80000100800 */
[----:B------:R0:W-:Y:S01]  /*5000*/  STL [R1+0x540], R11 ;  /* 0x0005400b01007387 */ /* 0x0001e20000100800 */
[----:B------:R-:W-:-:S03]  /*5010*/  FADD.FTZ R17, R6, R17 ;  /* 0x0000001106117221 */ /* 0x000fc60000010000 */
[----:B0-----:R-:W4:Y:S04]  /*5020*/  LDL R11, [R1+0x348] ;  /* 0x00034800010b7983 */ /* 0x001f280000100800 */
[----:B------:R0:W-:Y:S01]  /*5030*/  STL [R1+0x53c], R16 ;  /* 0x00053c1001007387 */ /* 0x0001e20000100800 */
[----:B------:R-:W-:-:S03]  /*5040*/  FFMA.FTZ R3, R6, R13, R3 ;  /* 0x0000000d06037223 */ /* 0x000fc60000010003 */
[----:B0-----:R-:W4:Y:S04]  /*5050*/  LDL.LU R16, [R1+0x558] ;  /* 0x0005580001107983 */ /* 0x001f280000300800 */
[----:B------:R-:W4:Y:S04]  /*5060*/  LDL.LU R10, [R1+0x554] ;  /* 0x00055400010a7983 */ /* 0x000f280000300800 */
[----:B------:R0:W-:Y:S04]  /*5070*/  STL [R1+0xdc], R2 ;  /* 0x0000dc0201007387 */ /* 0x0001e80000100800 */
[----:B------:R-:W4:Y:S04]  /*5080*/  LDL.LU R14, [R1] ;  /* 0x00000000010e7983 */ /* 0x000f280000300800 */
[----:B------:R1:W-:Y:S01]  /*5090*/  STL [R1+0x548], R17 ;  /* 0x0005481101007387 */ /* 0x0003e20000100800 */
[----:B0-----:R-:W-:-:S04]  /*50a0*/  FADD.FTZ R2, -R7, R22 ;  /* 0x0000001607027221 */ /* 0x001fc80000010100 */
[----:B------:R-:W-:Y:S01]  /*50b0*/  FMUL.FTZ R22, R0, R2 ;  /* 0x0000000200167220 */ /* 0x000fe20000410000 */
[----:B-1----:R-:W4:Y:S04]  /*50c0*/  LDL R17, [R1+0x33c] ;  /* 0x00033c0001117983 */ /* 0x002f280000100800 */
[----:B------:R-:W4:Y:S04]  /*50d0*/  LDL.LU R6, [R1+0x730] ;  /* 0x0007300001067983 */ /* 0x000f280000300800 */
[----:B------:R-:W4:Y:S04]  /*50e0*/  LDL.LU R13, [R1+0x560] ;  /* 0x00056000010d7983 */ /* 0x000f280000300800 */
[----:B------:R0:W-:Y:S04]  /*50f0*/  STL [R1+0x544], R3 ;  /* 0x0005440301007387 */ /* 0x0001e80000100800 */
[----:B0-----:R-:W4:Y:S04]  /*5100*/  LDL.LU R3, [R1+0x55c] ;  /* 0x00055c0001037983 */ /* 0x001f280000300800 */
[----:B------:R-:W4:Y:S01]  /*5110*/  LDL R2, [R1+0x338] ;  /* 0x0003380001027983 */ /* 0x000f220000100800 */
[----:B---3--:R-:W-:-:S03]  /*5120*/  FADD.FTZ R23, R9, R23 ;  /* 0x0000001709177221 */ /* 0x008fc60000010000 */
[----:B------:R-:W-:Y:S04]  /*5130*/  STL [R1+0x14], R22 ;  /* 0x0000141601007387 */ /* 0x000fe80000100800 */
[----:B------:R-:W-:Y:S01]  /*5140*/  STL [R1+0x550], R23 ;  /* 0x0005501701007387 */ /* 0x000fe20000100800 */
[----:B--2---:R-:W-:Y:S02]  /*5150*/  FFMA.FTZ R19, R9, R22, R19 ;  /* 0x0000001609137223 */ /* 0x004fe40000010013 */
[----:B----4-:R-:W-:-:S04]  /*5160*/  FMUL.FTZ R2, R2, R18 ;  /* 0x0000001202027220 */ /* 0x010fc80000410000 */
[----:B------:R-:W-:Y:S02]  /*5170*/  FFMA.FTZ R11, R11, R9, R2 ;  /* 0x000000090b0b7223 */ /* 0x000fe40000010002 */
[----:B------:R-:W2:Y:S01]  /*5180*/  LDL.LU R9, [R1+0x72c] ;  /* 0x00072c0001097983 */ /* 0x000ea20000300800 */
[----:B------:R-:W-:-:S03]  /*5190*/  FADD.FTZ R2, -R7, R6 ;  /* 0x0000000607027221 */ /* 0x000fc60000010100 */
[----:B------:R0:W-:Y:S04]  /*51a0*/  STL [R1+0x54c], R19 ;  /* 0x00054c1301007387 */ /* 0x0001e80000100800 */
[----:B0-----:R-:W3:Y:S04]  /*51b0*/  LDL R19, [R1+0x34c] ;  /* 0x00034c0001137983 */ /* 0x001ee80000100800 */
[----:B------:R0:W-:Y:S04]  /*51c0*/  STL [R1+0xd8], R11 ;  /* 0x0000d80b01007387 */ /* 0x0001e80000100800 */
[----:B0-----:R-:W4:Y:S04]  /*51d0*/  LDL.LU R11, [R1+0x568] ;  /* 0x00056800010b7983 */ /* 0x001f280000300800 */
[----:B------:R-:W4:Y:S01]  /*51e0*/  LDL.LU R6, [R1+0x564] ;  /* 0x0005640001067983 */ /* 0x000f220000300800 */
[----:B------:R-:W-:-:S02]  /*51f0*/  FADD.FTZ R16, R18, R16 ;  /* 0x0000001012107221 */ /* 0x000fc40000010000 */
[----:B------:R-:W-:-:S03]  /*5200*/  FFMA.FTZ R10, R18, R22, R10 ;  /* 0x00000016120a7223 */ /* 0x000fc6000001000a */
[----:B------:R0:W-:Y:S01]  /*5210*/  STL [R1+0x558], R16 ;  /* 0x0005581001007387 */ /* 0x0001e20000100800 */
[----:B------:R-:W-:-:S03]  /*5220*/  FADD.FTZ R13, R12, R13 ;  /* 0x0000000d0c0d7221 */ /* 0x000fc60000010000 */
[----:B0-----:R-:W4:Y:S04]  /*5230*/  LDL.LU R16, [R1+0x88] ;  /* 0x0000880001107983 */ /* 0x001f280000300800 */
[----:B------:R0:W-:Y:S04]  /*5240*/  STL [R1+0x554], R10 ;  /* 0x0005540a01007387 */ /* 0x0001e80000100800 */
[----:B------:R-:W4:Y:S01]  /*5250*/  LDL.LU R18, [R1+0x8] ;  /* 0x0000080001127983 */ /* 0x000f220000300800 */
[----:B0-----:R-:W-:-:S04]  /*5260*/  FMUL.FTZ R10, R0, R2 ;  /* 0x00000002000a7220 */ /* 0x001fc80000410000 */
[----:B------:R-:W-:Y:S01]  /*5270*/  FFMA.FTZ R3, R12, R10, R3 ;  /* 0x0000000a0c037223 */ /* 0x000fe20000010003 */
[----:B------:R-:W-:Y:S04]  /*5280*/  STL [R1+0x24], R10 ;  /* 0x0000240a01007387 */ /* 0x000fe80000100800 */
[----:B------:R-:W4:Y:S04]  /*5290*/  LDL.LU R22, [R1+0x570] ;  /* 0x0005700001167983 */ /* 0x000f280000300800 */
[----:B------:R0:W-:Y:S04]  /*52a0*/  STL [R1+0x560], R13 ;  /* 0x0005600d01007387 */ /* 0x0001e80000100800 */
[----:B------:R-:W4:Y:S04]  /*52b0*/  LDL.LU R23, [R1+0x56c] ;  /* 0x00056c0001177983 */ /* 0x000f280000300800 */
[----:B0-----:R-:W4:Y:S01]  /*52c0*/  LDL R13, [R1+0x320] ;  /* 0x00032000010d7983 */ /* 0x001f220000100800 */
[----:B--2---:R-:W-:-:S03]  /*52d0*/  FMUL.FTZ R2, R17, R9 ;  /* 0x0000000911027220 */ /* 0x004fc60000410000 */
[----:B------:R-:W2:Y:S04]  /*52e0*/  LDL.LU R17, [R1+0x578] ;  /* 0x0005780001117983 */ /* 0x000ea80000300800 */
[----:B------:R0:W-:Y:S01]  /*52f0*/  STL [R1+0x55c], R3 ;  /* 0x00055c0301007387 */ /* 0x0001e20000100800 */
[----:B---3--:R-:W-:-:S03]  /*5300*/  FFMA.FTZ R19, R19, R12, R2 ;  /* 0x0000000c13137223 */ /* 0x008fc60000010002 */
[----:B0-----:R-:W3:Y:S01]  /*5310*/  LDL.LU R3, [R1+0x574] ;  /* 0x0005740001037983 */ /* 0x001ee20000300800 */
[----:B------:R-:W-:-:S03]  /*5320*/  FADD.FTZ R2, -R7, R15 ;  /* 0x0000000f07027221 */ /* 0x000fc60000010100 */
[----:B------:R-:W2:Y:S04]  /*5330*/  LDL.LU R12, [R1+0x728] ;  /* 0x00072800010c7983 */ /* 0x000ea80000300800 */
[----:B------:R-:W-:Y:S01]  /*5340*/  STL [R1+0x2c], R19 ;  /* 0x00002c1301007387 */ /* 0x000fe20000100800 */
[C---:B----4-:R-:W-:Y:S02]  /*5350*/  FADD.FTZ R11, R9.reuse, R11 ;  /* 0x0000000b090b7221 */ /* 0x050fe40000010000 */
[----:B------:R-:W-:-:S05]  /*5360*/  FFMA.FTZ R6, R9, R10, R6 ;  /* 0x0000000a09067223 */ /* 0x000fca0000010006 */
[----:B------:R0:W-:Y:S04]  /*5370*/  STL [R1+0x564], R6 ;  /* 0x0005640601007387 */ /* 0x0001e80000100800 */
[----:B0-----:R-:W4:Y:S04]  /*5380*/  LDL.LU R6, [R1+0x580] ;  /* 0x0005800001067983 */ /* 0x001f280000300800 */
[----:B------:R0:W-:Y:S04]  /*5390*/  STL [R1+0x568], R11 ;  /* 0x0005680b01007387 */ /* 0x0001e80000100800 */
[----:B------:R-:W2:Y:S04]  /*53a0*/  LDL.LU R10, [R1+0x57c] ;  /* 0x00057c00010a7983 */ /* 0x000ea80000300800 */
[----:B------:R-:W2:Y:S01]  /*53b0*/  LDL.LU R15, [R1+0x588] ;  /* 0x00058800010f7983 */ /* 0x000ea20000300800 */
[----:B0-----:R-:W-:-:S03]  /*53c0*/  FMUL.FTZ R11, R0, R2 ;  /* 0x00000002000b7220 */ /* 0x001fc60000410000 */
[----:B------:R-:W2:Y:S04]  /*53d0*/  LDL.LU R9, [R1+0x584] ;  /* 0x0005840001097983 */ /* 0x000ea80000300800 */
[----:B------:R-:W2:Y:S04]  /*53e0*/  LDL.LU R19, [R1+0x8c] ;  /* 0x00008c0001137983 */ /* 0x000ea80000300800 */
[----:B------:R-:W2:Y:S01]  /*53f0*/  LDL R2, [R1+0x310] ;  /* 0x0003100001027983 */ /* 0x000ea20000100800 */
[----:B------:R-:W-:-:S05]  /*5400*/  FADD.FTZ R22, R14, R22 ;  /* 0x000000160e167221 */ /* 0x000fca0000010000 */
[----:B------:R0:W-:Y:S01]  /*5410*/  STL [R1+0x570], R22 ;  /* 0x0005701601007387 */ /* 0x0001e20000100800 */
[----:B------:R-:W-:-:S03]  /*5420*/  FFMA.FTZ R23, R14, R11, R23 ;  /* 0x0000000b0e177223 */ /* 0x000fc60000010017 */
[----:B0-----:R-:W3:Y:S04]  /*5430*/  LDL.LU R22, [R1+0x724] ;  /* 0x0007240001167983 */ /* 0x001ee80000300800 */
[----:B------:R-:W-:Y:S04]  /*5440*/  STL [R1+0x28], R11 ;  /* 0x0000280b01007387 */ /* 0x000fe80000100800 */
[----:B------:R0:W-:Y:S04]  /*5450*/  STL [R1+0x56c], R23 ;  /* 0x00056c1701007387 */ /* 0x0001e80000100800 */
[----:B0-----:R-:W4:Y:S01]  /*5460*/  LDL.LU R23, [R1+0x720] ;  /* 0x0007200001177983 */ /* 0x001f220000300800 */
[----:B--2---:R-:W-:-:S04]  /*5470*/  FMUL.FTZ R2, R2, R12 ;  /* 0x0000000c02027220 */ /* 0x004fc80000410000 */
[----:B------:R-:W-:Y:S02]  /*5480*/  FFMA.FTZ R2, R13, R14, R2 ;  /* 0x0000000e0d027223 */ /* 0x000fe40000010002 */
[----:B------:R-:W4:Y:S04]  /*5490*/  LDL.LU R14, [R1+0x71c] ;  /* 0x00071c00010e7983 */ /* 0x000f280000300800 */
[----:B------:R-:W2:Y:S04]  /*54a0*/  LDL.LU R13, [R1+0x718] ;  /* 0x00071800010d7983 */ /* 0x000ea80000300800 */
[----:B------:R0:W-:Y:S04]  /*54b0*/  STL [R1+0x1a0], R2 ;  /* 0x0001a00201007387 */ /* 0x0001e80000100800 */
[----:B0-----:R-:W2:Y:S01]  /*54c0*/  LDL.LU R2, [R1+0x84] ;  /* 0x0000840001027983 */ /* 0x001ea20000300800 */
[----:B------:R-:W-:-:S02]  /*54d0*/  FADD.FTZ R17, R12, R17 ;  /* 0x000000110c117221 */ /* 0x000fc40000010000 */
[----:B---3--:R-:W-:Y:S02]  /*54e0*/  FFMA.FTZ R3, R12, R11, R3 ;  /* 0x0000000b0c037223 */ /* 0x008fe40000010003 */
[----:B------:R-:W3:Y:S04]  /*54f0*/  LDL R12, [R1+0x324] ;  /* 0x00032400010c7983 */ /* 0x000ee80000100800 */
[----:B------:R0:W-:Y:S04]  /*5500*/  STL [R1+0x578], R17 ;  /* 0x0005781101007387 */ /* 0x0001e80000100800 */
[----:B0-----:R-:W3:Y:S04]  /*5510*/  LDL R17, [R1+0x318] ;  /* 0x0003180001117983 */ /* 0x001ee80000100800 */
[----:B------:R0:W-:Y:S04]  /*5520*/  STL [R1+0x574], R3 ;  /* 0x0005740301007387 */ /* 0x0001e80000100800 */
[----:B0-----:R-:W3:Y:S01]  /*5530*/  LDL.LU R3, [R1+0x590] ;  /* 0x0005900001037983 */ /* 0x001ee20000300800 */
[----:B--2---:R-:W-:-:S04]  /*5540*/  FADD.FTZ R2, -R7, R2 ;  /* 0x0000000207027221 */ /* 0x004fc80000010100 */
[----:B------:R-:W-:Y:S02]  /*5550*/  FMUL.FTZ R11, R0, R2 ;  /* 0x00000002000b7220 */ /* 0x000fe40000410000 */
[----:B------:R-:W2:Y:S01]  /*5560*/  LDL R2, [R1+0x314] ;  /* 0x0003140001027983 */ /* 0x000ea20000100800 */
[C---:B----4-:R-:W-:Y:S02]  /*5570*/  FADD.FTZ R6, R14.reuse, R6 ;  /* 0x000000060e067221 */ /* 0x050fe40000010000 */
[----:B------:R-:W-:-:S03]  /*5580*/  FFMA.FTZ R10, R14, R11, R10 ;  /* 0x0000000b0e0a7223 */ /* 0x000fc6000001000a */
[----:B------:R0:W-:Y:S01]  /*5590*/  STL [R1+0x580], R6 ;  /* 0x0005800601007387 */ /* 0x0001e20000100800 */
[C---:B------:R-:W-:Y:S02]  /*55a0*/  FADD.FTZ R15, R13.reuse, R15 ;  /* 0x0000000f0d0f7221 */ /* 0x040fe40000010000 */
[----:B------:R-:W-:Y:S01]  /*55b0*/  FFMA.FTZ R9, R13, R11, R9 ;  /* 0x0000000b0d097223 */ /* 0x000fe20000010009 */
[----:B0-----:R-:W4:Y:S04]  /*55c0*/  LDL R6, [R1+0x328] ;  /* 0x0003280001067983 */ /* 0x001f280000100800 */
[----:B------:R-:W-:Y:S04]  /*55d0*/  STL [R1+0x94], R11 ;  /* 0x0000940b01007387 */ /* 0x000fe80000100800 */
[----:B------:R0:W-:Y:S04]  /*55e0*/  STL [R1+0x57c], R10 ;  /* 0x00057c0a01007387 */ /* 0x0001e80000100800 */
[----:B0-----:R-:W4:Y:S01]  /*55f0*/  LDL.LU R10, [R1+0x714] ;  /* 0x00071400010a7983 */ /* 0x001f220000300800 */
[----:B--2---:R-:W-:-:S04]  /*5600*/  FMUL.FTZ R2, R2, R13 ;  /* 0x0000000d02027220 */ /* 0x004fc80000410000 */
[----:B---3--:R-:W-:Y:S02]  /*5610*/  FFMA.FTZ R12, R12, R14, R2 ;  /* 0x0000000e0c0c7223 */ /* 0x008fe40000010002 */
[----:B------:R-:W2:Y:S04]  /*5620*/  LDL.LU R14, [R1+0x710] ;  /* 0x00071000010e7983 */ /* 0x000ea80000300800 */
[----:B------:R-:W-:Y:S04]  /*5630*/  STL [R1+0x194], R12 ;  /* 0x0001940c01007387 */ /* 0x000fe80000100800 */
[----:B------:R-:W3:Y:S04]  /*5640*/  LDL.LU R13, [R1+0x58c] ;  /* 0x00058c00010d7983 */ /* 0x000ee80000300800 */
[----:B------:R-:W3:Y:S04]  /*5650*/  LDL.LU R11, [R1+0x598] ;  /* 0x00059800010b7983 */ /* 0x000ee80000300800 */
[----:B------:R-:W-:Y:S04]  /*5660*/  STL [R1+0x588], R15 ;  /* 0x0005880f01007387 */ /* 0x000fe80000100800 */
[----:B------:R0:W-:Y:S04]  /*5670*/  STL [R1+0x584], R9 ;  /* 0x0005840901007387 */ /* 0x0001e80000100800 */
[----:B0-----:R-:W3:Y:S01]  /*5680*/  LDL.LU R9, [R1+0x594] ;  /* 0x0005940001097983 */ /* 0x001ee20000300800 */
[----:B------:R-:W-:-:S02]  /*5690*/  FADD.FTZ R2, -R7, R16 ;  /* 0x0000001007027221 */ /* 0x000fc40000010100 */
[----:B------:R-:W-:Y:S01]  /*56a0*/  FADD.FTZ R3, R18, R3 ;  /* 0x0000000312037221 */ /* 0x000fe20000010000 */
[----:B------:R-:W3:Y:S01]  /*56b0*/  LDL.LU R16, [R1+0x5a0] ;  /* 0x0005a00001107983 */ /* 0x000ee20000300800 */
[----:B------:R-:W-:-:S03]  /*56c0*/  FMUL.FTZ R15, R0, R2 ;  /* 0x00000002000f7220 */ /* 0x000fc60000410000 */
[----:B------:R-:W3:Y:S01]  /*56d0*/  LDL.LU R12, [R1+0x74] ;  /* 0x00007400010c7983 */ /* 0x000ee20000300800 */
[----:B--2---:R-:W-:-:S03]  /*56e0*/  FMUL.FTZ R2, R17, R14 ;  /* 0x0000000e11027220 */ /* 0x004fc60000410000 */
[----:B------:R-:W2:Y:S01]  /*56f0*/  LDL.LU R17, [R1+0x59c] ;  /* 0x00059c0001117983 */ /* 0x000ea20000300800 */
[----:B----4-:R-:W-:-:S03]  /*5700*/  FFMA.FTZ R2, R6, R18, R2 ;  /* 0x0000001206027223 */ /* 0x010fc60000010002 */
[----:B------:R-:W-:Y:S01]  /*5710*/  STL [R1+0x84], R15 ;  /* 0x0000840f01007387 */ /* 0x000fe20000100800 */
[----:B---3--:R-:W-:-:S03]  /*5720*/  FFMA.FTZ R13, R18, R15, R13 ;  /* 0x0000000f120d7223 */ /* 0x008fc6000001000d */
[----:B------:R0:W-:Y:S01]  /*5730*/  STL [R1+0x590], R3 ;  /* 0x0005900301007387 */ /* 0x0001e20000100800 */
[----:B------:R-:W-:-:S03]  /*5740*/  FADD.FTZ R11, R14, R11 ;  /* 0x0000000b0e0b7221 */ /* 0x000fc60000010000 */
[----:B0-----:R-:W3:Y:S04]  /*5750*/  LDL R3, [R1+0x32c] ;  /* 0x00032c0001037983 */ /* 0x001ee80000100800 */
[----:B------:R-:W4:Y:S04]  /*5760*/  LDL.LU R18, [R1+0x5a8] ;  /* 0x0005a80001127983 */ /* 0x000f280000300800 */
[----:B------:R-:W3:Y:S04]  /*5770*/  LDL.LU R6, [R1+0x5a4] ;  /* 0x0005a40001067983 */ /* 0x000ee80000300800 */
[----:B------:R-:W-:Y:S01]  /*5780*/  STL [R1+0x58c], R13 ;  /* 0x00058c0d01007387 */ /* 0x000fe20000100800 */
[----:B------:R-:W-:-:S03]  /*5790*/  FFMA.FTZ R9, R14, R15, R9 ;  /* 0x0000000f0e097223 */ /* 0x000fc60000010009 */
[----:B------:R0:W-:Y:S02]  /*57a0*/  STL [R1+0x180], R2 ;  /* 0x0001800201007387 */ /* 0x0001e40000100800 */
[----:B0-----:R-:W-:Y:S02]  /*57b0*/  FADD.FTZ R2, -R7, R19 ;  /* 0x0000001307027221 */ /* 0x001fe40000010100 */
[----:B------:R-:W3:Y:S04]  /*57c0*/  LDL R19, [R1+0x2f0] ;  /* 0x0002f00001137983 */ /* 0x000ee80000100800 */
[----:B------:R-:W3:Y:S01]  /*57d0*/  LDL.LU R13, [R1+0x5b0] ;  /* 0x0005b000010d7983 */ /* 0x000ee20000300800 */
[----:B------:R-:W-:-:S03]  /*57e0*/  FMUL.FTZ R14, R0, R2 ;  /* 0x00000002000e7220 */ /* 0x000fc60000410000 */
[----:B------:R0:W-:Y:S04]  /*57f0*/  STL [R1+0x598], R11 ;  /* 0x0005980b01007387 */ /* 0x0001e80000100800 */
[----:B0-----:R-:W3:Y:S04]  /*5800*/  LDL.LU R11, [R1+0x5ac] ;  /* 0x0005ac00010b7983 */ /* 0x001ee80000300800 */
[----:B------:R-:W3:Y:S04]  /*5810*/  LDL.LU R15, [R1+0x70c] ;  /* 0x00070c00010f7983 */ /* 0x000ee80000300800 */
[----:B------:R0:W-:Y:S04]  /*5820*/  STL [R1+0x594], R9 ;  /* 0x0005940901007387 */ /* 0x0001e80000100800 */
[----:B------:R-:W3:Y:S01]  /*5830*/  LDL R2, [R1+0x31c] ;  /* 0x00031c0001027983 */ /* 0x000ee20000100800 */
[----:B------:R-:W-:-:S03]  /*5840*/  FADD.FTZ R16, R10, R16 ;  /* 0x000000100a107221 */ /* 0x000fc60000010000 */
[----:B0-----:R-:W4:Y:S04]  /*5850*/  LDL R9, [R1+0x300] ;  /* 0x0003000001097983 */ /* 0x001f280000100800 */
[----:B------:R0:W-:Y:S04]  /*5860*/  STL [R1+0x5a0], R16 ;  /* 0x0005a01001007387 */ /* 0x0001e80000100800 */
[----:B0-----:R-:W4:Y:S04]  /*5870*/  LDL.LU R16, [R1+0x708] ;  /* 0x0007080001107983 */ /* 0x001f280000300800 */
[----:B------:R-:W-:Y:S01]  /*5880*/  STL [R1+0x80], R14 ;  /* 0x0000800e01007387 */ /* 0x000fe20000100800 */
[----:B--2---:R-:W-:-:S05]  /*5890*/  FFMA.FTZ R17, R10, R14, R17 ;  /* 0x0000000e0a117223 */ /* 0x004fca0000010011 */
[----:B------:R0:W-:Y:S04]  /*58a0*/  STL [R1+0x59c], R17 ;  /* 0x00059c1101007387 */ /* 0x0001e80000100800 */
[----:B0-----:R-:W2:Y:S01]  /*58b0*/  LDL.LU R17, [R1+0x704] ;  /* 0x0007040001117983 */ /* 0x001ea20000300800 */
[----:B---3--:R-:W-:-:S04]  /*58c0*/  FMUL.FTZ R2, R2, R15 ;  /* 0x0000000f02027220 */ /* 0x008fc80000410000 */
[----:B------:R-:W-:Y:S02]  /*58d0*/  FFMA.FTZ R3, R3, R10, R2 ;  /* 0x0000000a03037223 */ /* 0x000fe40000010002 */
[----:B------:R-:W3:Y:S04]  /*58e0*/  LDL.LU R2, [R1+0x70] ;  /* 0x0000700001027983 */ /* 0x000ee80000300800 */
[----:B------:R-:W2:Y:S04]  /*58f0*/  LDL.LU R10, [R1+0x5b8] ;  /* 0x0005b800010a7983 */ /* 0x000ea80000300800 */
[----:B------:R0:W-:Y:S04]  /*5900*/  STL [R1+0x17c], R3 ;  /* 0x00017c0301007387 */ /* 0x0001e80000100800 */
[----:B0-----:R-:W2:Y:S01]  /*5910*/  LDL.LU R3, [R1+0x5b4] ;  /* 0x0005b40001037983 */ /* 0x001ea20000300800 */
[----:B----4-:R-:W-:-:S02]  /*5920*/  FADD.FTZ R18, R15, R18 ;  /* 0x000000120f127221 */ /* 0x010fc40000010000 */
[----:B------:R-:W-:-:S03]  /*5930*/  FFMA.FTZ R6, R15, R14, R6 ;  /* 0x0000000e0f067223 */ /* 0x000fc60000010006 */
[----:B------:R0:W-:Y:S01]  /*5940*/  STL [R1+0x5a8], R18 ;  /* 0x0005a81201007387 */ /* 0x0001e20000100800 */
[----:B------:R-:W-:-:S03]  /*5950*/  FADD.FTZ R13, R20, R13 ;  /* 0x0000000d140d7221 */ /* 0x000fc60000010000 */
[----:B0-----:R-:W4:Y:S04]  /*5960*/  LDL.LU R18, [R1+0x700] ;  /* 0x0007000001127983 */ /* 0x001f280000300800 */
[----:B------:R0:W-:Y:S01]  /*5970*/  STL [R1+0x5a4], R6 ;  /* 0x0005a40601007387 */ /* 0x0001e20000100800 */
[----:B---3--:R-:W-:-:S04]  /*5980*/  FADD.FTZ R2, -R7, R2 ;  /* 0x0000000207027221 */ /* 0x008fc80000010100 */
[----:B0-----:R-:W-:Y:S02]  /*5990*/  FMUL.FTZ R6, R0, R2 ;  /* 0x0000000200067220 */ /* 0x001fe40000410000 */
[----:B------:R-:W-:Y:S02]  /*59a0*/  FMUL.FTZ R2, R19, R16 ;  /* 0x0000001013027220 */ /* 0x000fe40000410000 */
[----:B------:R-:W-:Y:S01]  /*59b0*/  FFMA.FTZ R11, R20, R6, R11 ;  /* 0x00000006140b7223 */ /* 0x000fe2000001000b */
[----:B------:R-:W-:Y:S01]  /*59c0*/  STL [R1+0x98], R6 ;  /* 0x0000980601007387 */ /* 0x000fe20000100800 */
[----:B------:R-:W-:-:S03]  /*59d0*/  FFMA.FTZ R2, R9, R20, R2 ;  /* 0x0000001409027223 */ /* 0x000fc60000010002 */
[----:B------:R-:W3:Y:S04]  /*59e0*/  LDL.LU R19, [R1+0x5c0] ;  /* 0x0005c00001137983 */ /* 0x000ee80000300800 */
[----:B------:R0:W-:Y:S04]  /*59f0*/  STL [R1+0x5b0], R13 ;  /* 0x0005b00d01007387 */ /* 0x0001e80000100800 */
[----:B------:R-:W4:Y:S01]  /*5a00*/  LDL.LU R14, [R1+0x5bc] ;  /* 0x0005bc00010e7983 */ /* 0x000f220000300800 */
[----:B--2---:R-:W-:-:S03]  /*5a10*/  FADD.FTZ R10, R16, R10 ;  /* 0x0000000a100a7221 */ /* 0x004fc60000010000 */
[----:B------:R1:W-:Y:S04]  /*5a20*/  STL [R1+0x5ac], R11 ;  /* 0x0005ac0b01007387 */ /* 0x0003e80000100800 */
[----:B------:R-:W2:Y:S01]  /*5a30*/  LDL R9, [R1+0x304] ;  /* 0x0003040001097983 */ /* 0x000ea20000100800 */
[----:B------:R-:W-:-:S03]  /*5a40*/  FFMA.FTZ R3, R16, R6, R3 ;  /* 0x0000000610037223 */ /* 0x000fc60000010003 */
[----:B------:R1:W-:Y:S04]  /*5a50*/  STL [R1+0x1d0], R2 ;  /* 0x0001d00201007387 */ /* 0x0003e80000100800 */
[----:B0-----:R-:W2:Y:S04]  /*5a60*/  LDL.LU R13, [R1+0x5c8] ;  /* 0x0005c800010d7983 */ /* 0x001ea80000300800 */
[----:B-1----:R-:W2:Y:S01]  /*5a70*/  LDL.LU R11, [R1+0x5c4] ;  /* 0x0005c400010b7983 */ /* 0x002ea20000300800 */
[----:B------:R-:W-:-:S03]  /*5a80*/  FADD.FTZ R2, -R7, R12 ;  /* 0x0000000c07027221 */ /* 0x000fc60000010100 */
[----:B------:R-:W2:Y:S04]  /*5a90*/  LDL.LU R20, [R1+0x7c] ;  /* 0x00007c0001147983 */ /* 0x000ea80000300800 */
[----:B------:R-:W2:Y:S04]  /*5aa0*/  LDL.LU R16, [R1+0x78] ;  /* 0x0000780001107983 */ /* 0x000ea80000300800 */
[----:B------:R-:W2:Y:S01]  /*5ab0*/  LDL R15, [R1+0x2f8] ;  /* 0x0002f800010f7983 */ /* 0x000ea20000100800 */
[----:B------:R-:W-:-:S03]  /*5ac0*/  FMUL.FTZ R12, R0, R2 ;  /* 0x00000002000c7220 */ /* 0x000fc60000410000 */
[----:B------:R0:W-:Y:S04]  /*5ad0*/  STL [R1+0x5b8], R10 ;  /* 0x0005b80a01007387 */ /* 0x0001e80000100800 */
[----:B------:R-:W2:Y:S04]  /*5ae0*/  LDL.LU R6, [R1+0x5d0] ;  /* 0x0005d00001067983 */ /* 0x000ea80000300800 */
[----:B------:R1:W-:Y:S04]  /*5af0*/  STL [R1+0x5b4], R3 ;  /* 0x0005b40301007387 */ /* 0x0003e80000100800 */
[----:B0-----:R-:W2:Y:S04]  /*5b00*/  LDL.LU R10, [R1+0x5cc] ;  /* 0x0005cc00010a7983 */ /* 0x001ea80000300800 */
[----:B------:R-:W2:Y:S04]  /*5b10*/  LDL R2, [R1+0x2f4] ;  /* 0x0002f40001027983 */ /* 0x000ea80000100800 */
[----:B-1----:R-:W2:Y:S01]  /*5b20*/  LDL R3, [R1+0x308] ;  /* 0x0003080001037983 */ /* 0x002ea20000100800 */
[----:B---3--:R-:W-:-:S05]  /*5b30*/  FADD.FTZ R19, R21, R19 ;  /* 0x0000001315137221 */ /* 0x008fca0000010000 */
[----:B------:R0:W-:Y:S01]  /*5b40*/  STL [R1+0x5c0], R19 ;  /* 0x0005c01301007387 */ /* 0x0001e20000100800 */
[----:B----4-:R-:W-:-:S03]  /*5b50*/  FFMA.FTZ R14, R21, R12, R14 ;  /* 0x0000000c150e7223 */ /* 0x010fc6000001000e */
[----:B0-----:R-:W3:Y:S04]  /*5b60*/  LDL.LU R19, [R1+0x6fc] ;  /* 0x0006fc0001137983 */ /* 0x001ee80000300800 */
[----:B------:R-:W-:Y:S04]  /*5b70*/  STL [R1+0x8c], R12 ;  /* 0x00008c0c01007387 */ /* 0x000fe80000100800 */
[----:B------:R0:W-:Y:S01]  /*5b80*/  STL [R1+0x5bc], R14 ;  /* 0x0005bc0e01007387 */ /* 0x0001e20000100800 */
[C---:B--2---:R-:W-:Y:S02]  /*5b90*/  FADD.FTZ R13, R17.reuse, R13 ;  /* 0x0000000d110d7221 */ /* 0x044fe40000010000 */
[----:B------:R-:W-:Y:S01]  /*5ba0*/  FFMA.FTZ R11, R17, R12, R11 ;  /* 0x0000000c110b7223 */ /* 0x000fe2000001000b */
[----:B0-----:R-:W2:Y:S01]  /*5bb0*/  LDL.LU R14, [R1+0x5d8] ;  /* 0x0005d800010e7983 */ /* 0x001ea20000300800 */
[----:B------:R-:W-:-:S04]  /*5bc0*/  FMUL.FTZ R2, R2, R17 ;  /* 0x0000001102027220 */ /* 0x000fc80000410000 */
[----:B------:R-:W-:Y:S02]  /*5bd0*/  FFMA.FTZ R2, R9, R21, R2 ;  /* 0x0000001509027223 */ /* 0x000fe40000010002 */
[----:B------:R-:W4:Y:S04]  /*5be0*/  LDL.LU R9, [R1+0x5d4] ;  /* 0x0005d40001097983 */ /* 0x000f280000300800 */
[----:B------:R0:W-:Y:S04]  /*5bf0*/  STL [R1+0x1c8], R2 ;  /* 0x0001c80201007387 */ /* 0x0001e80000100800 */
[----:B------:R1:W-:Y:S01]  /*5c00*/  STL [R1+0x5c8], R13 ;  /* 0x0005c80d01007387 */ /* 0x0003e20000100800 */
[----:B------:R-:W-:-:S02]  /*5c10*/  FADD.FTZ R6, R22, R6 ;  /* 0x0000000616067221 */ /* 0x000fc40000010000 */
[----:B0-----:R-:W-:Y:S01]  /*5c20*/  FADD.FTZ R2, -R7, R16 ;  /* 0x0000001007027221 */ /* 0x001fe20000010100 */
[----:B-1----:R-:W3:Y:S04]  /*5c30*/  LDL R13, [R1+0x2fc] ;  /* 0x0002fc00010d7983 */ /* 0x002ee80000100800 */
[----:B------:R-:W3:Y:S04]  /*5c40*/  LDL.LU R12, [R1+0x5e0] ;  /* 0x0005e000010c7983 */ /* 0x000ee80000300800 */
[----:B------:R0:W-:Y:S04]  /*5c50*/  STL [R1+0x5c4], R11 ;  /* 0x0005c40b01007387 */ /* 0x0001e80000100800 */
[----:B------:R1:W-:Y:S01]  /*5c60*/  STL [R1+0x5d0], R6 ;  /* 0x0005d00601007387 */ /* 0x0003e20000100800 */
[----:B0-----:R-:W-:-:S02]  /*5c70*/  FMUL.FTZ R11, R0, R2 ;  /* 0x00000002000b7220 */ /* 0x001fc40000410000 */
[----:B------:R-:W-:Y:S02]  /*5c80*/  FMUL.FTZ R2, R15, R18 ;  /* 0x000000120f027220 */ /* 0x000fe40000410000 */
[----:B------:R-:W-:Y:S01]  /*5c90*/  FFMA.FTZ R10, R22, R11, R10 ;  /* 0x0000000b160a7223 */ /* 0x000fe2000001000a */
[----:B-1----:R-:W3:Y:S01]  /*5ca0*/  LDL.LU R6, [R1+0x5dc] ;  /* 0x0005dc0001067983 */ /* 0x002ee20000300800 */
[----:B------:R-:W-:-:S03]  /*5cb0*/  FFMA.FTZ R2, R3, R22, R2 ;  /* 0x0000001603027223 */ /* 0x000fc60000010002 */
[----:B------:R-:W-:Y:S04]  /*5cc0*/  STL [R1+0x88], R11 ;  /* 0x0000880b01007387 */ /* 0x000fe80000100800 */
[----:B------:R0:W-:Y:S04]  /*5cd0*/  STL [R1+0x5cc], R10 ;  /* 0x0005cc0a01007387 */ /* 0x0001e80000100800 */
[----:B0-----:R-:W3:Y:S04]  /*5ce0*/  LDL R10, [R1+0x30c] ;  /* 0x00030c00010a7983 */ /* 0x001ee80000100800 */
[----:B------:R-:W3:Y:S04]  /*5cf0*/  LDL.LU R15, [R1+0x5e8] ;  /* 0x0005e800010f7983 */ /* 0x000ee80000300800 */
[----:B------:R0:W-:Y:S04]  /*5d00*/  STL [R1+0x1c4], R2 ;  /* 0x0001c40201007387 */ /* 0x0001e80000100800 */
[----:B------:R-:W3:Y:S01]  /*5d10*/  LDL.LU R3, [R1+0x5e4] ;  /* 0x0005e40001037983 */ /* 0x000ee20000300800 */
[----:B0-----:R-:W-:-:S03]  /*5d20*/  FADD.FTZ R2, -R7, R20 ;  /* 0x0000001407027221 */ /* 0x001fc60000010100 */
[----:B------:R-:W3:Y:S04]  /*5d30*/  LDL.LU R7, [R1+0x6f8] ;  /* 0x0006f80001077983 */ /* 0x000ee80000300800 */
[----:B------:R0:W-:Y:S01]  /*5d40*/  STL [R1+0x68c], R11 ;  /* 0x00068c0b01007387 */ /* 0x0001e20000100800 */
[C---:B--2---:R-:W-:Y:S02]  /*5d50*/  FADD.FTZ R14, R18.reuse, R14 ;  /* 0x0000000e120e7221 */ /* 0x044fe40000010000 */
[----:B----4-:R-:W-:Y:S02]  /*5d60*/  FFMA.FTZ R9, R18, R11, R9 ;  /* 0x0000000b12097223 */ /* 0x010fe40000010009 */
[----:B0-----:R-:W2:Y:S04]  /*5d70*/  LDL.LU R11, [R1+0xd4] ;  /* 0x0000d400010b7983 */ /* 0x001ea80000300800 */
[----:B------:R-:W-:Y:S04]  /*5d80*/  STL [R1+0x5d8], R14 ;  /* 0x0005d80e01007387 */ /* 0x000fe80000100800 */
[----:B------:R0:W-:Y:S02]  /*5d90*/  STL [R1+0x5d4], R9 ;  /* 0x0005d40901007387 */ /* 0x0001e40000100800 */
[----:B0-----:R-:W-:-:S02]  /*5da0*/  FMUL.FTZ R9, R0, R2 ;  /* 0x0000000200097220 */ /* 0x001fc40000410000 */
[----:B---3--:R-:W-:Y:S02]  /*5db0*/  FADD.FTZ R12, R23, R12 ;  /* 0x0000000c170c7221 */ /* 0x008fe40000010000 */
[----:B------:R-:W-:-:S03]  /*5dc0*/  FMUL.FTZ R2, R13, R19 ;  /* 0x000000130d027220 */ /* 0x000fc60000410000 */
[----:B------:R0:W-:Y:S04]  /*5dd0*/  STL [R1+0x5e0], R12 ;  /* 0x0005e00c01007387 */ /* 0x0001e80000100800 */
[----:B0-----:R-:W3:Y:S01]  /*5de0*/  LDL R12, [R1+0x2d0] ;  /* 0x0002d000010c7983 */ /* 0x001ee20000100800 */
[----:B------:R-:W-:-:S03]  /*5df0*/  FFMA.FTZ R6, R23, R9, R6 ;  /* 0x0000000917067223 */ /* 0x000fc60000010006 */
[----:B------:R-:W-:Y:S04]  /*5e00*/  STL [R1+0x7c], R9 ;  /* 0x00007c0901007387 */ /* 0x000fe80000100800 */
[----:B------:R-:W4:Y:S04]  /*5e10*/  LDL.LU R14, [R1+0x5f0] ;  /* 0x0005f000010e7983 */ /* 0x000f280000300800 */
[----:B------:R-:W4:Y:S04]  /*5e20*/  LDL.LU R13, [R1+0x5ec] ;  /* 0x0005ec00010d7983 */ /* 0x000f280000300800 */
[----:B------:R0:W-:Y:S04]  /*5e30*/  STL [R1+0x5dc], R6 ;  /* 0x0005dc0601007387 */ /* 0x0001e80000100800 */
[----:B0-----:R-:W4:Y:S04]  /*5e40*/  LDL R6, [R1+0x2e0] ;  /* 0x0002e00001067983 */ /* 0x001f280000100800 */
[----:B------:R0:W-:Y:S01]  /*5e50*/  STL [R1+0x690], R9 ;  /* 0x0006900901007387 */ /* 0x0001e20000100800 */
[----:B------:R-:W-:-:S03]  /*5e60*/  FFMA.FTZ R3, R19, R9, R3 ;  /* 0x0000000913037223 */ /* 0x000fc60000010003 */
[----:B0-----:R-:W4:Y:S01]  /*5e70*/  LDL.LU R9, [R1+0xd0] ;  /* 0x0000d00001097983 */ /* 0x001f220000300800 */
[----:B------:R-:W-:Y:S02]  /*5e80*/  FADD.FTZ R15, R19, R15 ;  /* 0x0000000f130f7221 */ /* 0x000fe40000010000 */
[----:B------:R-:W-:-:S03]  /*5e90*/  FFMA.FTZ R10, R10, R23, R2 ;  /* 0x000000170a0a7223 */ /* 0x000fc60000010002 */
[----:B------:R-:W-:Y:S04]  /*5ea0*/  STL [R1+0x5e8], R15 ;  /* 0x0005e80f01007387 */ /* 0x000fe80000100800 */
[----:B------:R-:W-:Y:S04]  /*5eb0*/  STL [R1+0x5e4], R3 ;  /* 0x0005e40301007387 */ /* 0x000fe80000100800 */
[----:B------:R-:W-:Y:S04]  /*5ec0*/  STL [R1+0x1bc], R10 ;  /* 0x0001bc0a01007387 */ /* 0x000fe80000100800 */
[----:B------:R0:W-:Y:S04]  /*5ed0*/  STL [R1+0x694], R10 ;  /* 0x0006940a01007387 */ /* 0x0001e80000100800 */
[----:B0-----:R-:W4:Y:S01]  /*5ee0*/  LDL.LU R10, [R1+0xe4] ;  /* 0x0000e400010a7983 */ /* 0x001f220000300800 */
[----:B--2---:R-:W-:-:S04]  /*5ef0*/  FADD.FTZ R3, -R11, R7 ;  /* 0x000000070b037221 */ /* 0x004fc80000010100 */
[----:B------:R-:W-:Y:S02]  /*5f00*/  FMUL.FTZ R7, R0, R3 ;  /* 0x0000000300077220 */ /* 0x000fe40000410000 */
[----:B---3--:R-:W-:Y:S02]  /*5f10*/  FMUL.FTZ R12, R12, R24 ;  /* 0x000000180c0c7220 */ /* 0x008fe40000410000 */
[----:B----4-:R-:W-:Y:S01]  /*5f20*/  FADD.FTZ R14, R8, R14 ;  /* 0x0000000e080e7221 */ /* 0x010fe20000010000 */
[----:B------:R-:W-:Y:S02]  /*5f30*/  SHF.L.U32 R2, R9, 0x4, RZ ;  /* 0x0000000409027819 */ /* 0x000fe400000006ff */
[----:B------:R-:W-:-:S03]  /*5f40*/  SHF.R.U32.HI R15, RZ, 0x1c, R9 ;  /* 0x0000001cff0f7819 */ /* 0x000fc60000011609 */
[----:B------:R0:W-:Y:S02]  /*5f50*/  STL [R1+0xb4], R2 ;  /* 0x0000b40201007387 */ /* 0x0001e40000100800 */
[----:B0-----:R-:W-:-:S04]  /*5f60*/  IADD3 R2, P1, R2, c[0x0][0x188], RZ ;  /* 0x0000620002027a10 */ /* 0x001fc80007f3e0ff */
[----:B------:R-:W-:-:S05]  /*5f70*/  IADD3.X R3, R15, c[0x0][0x18c], RZ, P1, !PT ;  /* 0x000063000f037a10 */ /* 0x000fca0000ffe4ff */
[----:B------:R0:W2:Y:S02]  /*5f80*/  LDG.E.128 R20, [R2.64] ;  /* 0x0000000402147981 */ /* 0x0000a4000c1e1d00 */
[----:B0-----:R-:W-:-:S04]  /*5f90*/  IADD3 R2, P1, R28, c[0x0][0x190], RZ ;  /* 0x000064001c027a10 */ /* 0x001fc80007f3e0ff */
[----:B------:R-:W-:Y:S01]  /*5fa0*/  IADD3.X R3, R29, c[0x0][0x194], RZ, P1, !PT ;  /* 0x000065001d037a10 */ /* 0x000fe20000ffe4ff */
[----:B------:R-:W-:Y:S01]  /*5fb0*/  STL [R1+0xb0], R15 ;  /* 0x0000b00f01007387 */ /* 0x000fe20000100800 */
[----:B------:R-:W-:-:S04]  /*5fc0*/  FFMA.FTZ R13, R8, R7, R13 ;  /* 0x00000007080d7223 */ /* 0x000fc8000001000d */
[----:B------:R0:W3:Y:S01]  /*5fd0*/  LDG.E R3, [R2.64] ;  /* 0x0000000402037981 */ /* 0x0000e2000c1e1900 */
[----:B------:R-:W-:-:S03]  /*5fe0*/  FFMA.FTZ R8, R6, R8, R12 ;  /* 0x0000000806087223 */ /* 0x000fc6000001000c */
[----:B------:R-:W-:Y:S04]  /*5ff0*/  STL [R1+0x9c], R7 ;  /* 0x00009c0701007387 */ /* 0x000fe80000100800 */
[----:B------:R-:W-:Y:S04]  /*6000*/  STL [R1+0x5f0], R14 ;  /* 0x0005f00e01007387 */ /* 0x000fe80000100800 */
[----:B------:R1:W4:Y:S01]  /*6010*/  LDL R6, [R1+0x29c] ;  /* 0x00029c0001067983 */ /* 0x0003220000100800 */
[----:B------:R-:W-:Y:S01]  /*6020*/  SHF.L.U32 R28, R10, 0x2, RZ ;  /* 0x000000020a1c7819 */ /* 0x000fe200000006ff */
[----:B------:R-:W-:-:S02]  /*6030*/  IMAD.WIDE.U32 R16, R9, R4, c[0x0][0x208] ;  /* 0x0000820009107625 */ /* 0x000fc400078e0004 */
[----:B------:R1:W-:Y:S01]  /*6040*/  STL [R1+0x5ec], R13 ;  /* 0x0005ec0d01007387 */ /* 0x0003e20000100800 */
[----:B------:R-:W-:Y:S02]  /*6050*/  SHF.R.U32.HI R29, RZ, 0x1e, R10 ;  /* 0x0000001eff1d7819 */ /* 0x000fe4000001160a */
[----:B0-----:R-:W-:Y:S01]  /*6060*/  @P0 IADD3 R2, P1, R28, c[0x0][0x198], RZ ;  /* 0x000066001c020a10 */ /* 0x001fe20007f3e0ff */
[----:B------:R-:W2:Y:S01]  /*6070*/  LDG.E.128 R16, [R16.64] ;  /* 0x0000000410107981 */ /* 0x000ea2000c1e1d00 */
[----:B-1----:R-:W-:-:S03]  /*6080*/  IMAD.WIDE.U32 R12, R9, R4, c[0x0][0x210] ;  /* 0x00008400090c7625 */ /* 0x002fc600078e0004 */
[----:B------:R0:W2:Y:S04]  /*6090*/  LDL R4, [R1+0x298] ;  /* 0x0002980001047983 */ /* 0x0000a80000100800 */
[----:B------:R-:W-:Y:S04]  /*60a0*/  STL [R1+0x1e0], R8 ;  /* 0x0001e00801007387 */ /* 0x000fe80000100800 */
[----:B------:R1:W-:Y:S04]  /*60b0*/  STL [R1+0x698], R8 ;  /* 0x0006980801007387 */ /* 0x0003e80000100800 */
[----:B------:R-:W2:Y:S04]  /*60c0*/  LDG.E.128 R12, [R12.64] ;  /* 0x000000040c0c7981 */ /* 0x000ea8000c1e1d00 */
[----:B-1----:R-:W2:Y:S04]  /*60d0*/  LDL.LU R8, [R1+0xc0] ;  /* 0x0000c00001087983 */ /* 0x002ea80000300800 */
[----:B------:R-:W2:Y:S04]  /*60e0*/  LDL.LU R10, [R1+0xc4] ;  /* 0x0000c400010a7983 */ /* 0x000ea80000300800 */
[----:B---3--:R1:W-:Y:S02]  /*60f0*/  STL [R1], R3 ;  /* 0x0000000301007387 */ /* 0x0083e40000100800 */
[----:B-1----:R-:W-:-:S05]  /*6100*/  @P0 IADD3.X R3, R29, c[0x0][0x19c], RZ, P1, !PT ;  /* 0x000067001d030a10 */ /* 0x002fca0000ffe4ff */
[----:B----4-:R1:W3:Y:S02]  /*6110*/  @P0 LDG.E R6, [R2.64] ;  /* 0x0000000402060981 */ /* 0x0102e4000c1e1900 */
[----:B-1----:R-:W-:-:S04]  /*6120*/  IADD3 R2, P1, R28, c[0x0][0x190], RZ ;  /* 0x000064001c027a10 */ /* 0x002fc80007f3e0ff */
[----:B------:R-:W-:-:S06]  /*6130*/  IADD3.X R3, R29, c[0x0][0x194], RZ, P1, !PT ;  /* 0x000065001d037a10 */ /* 0x000fcc0000ffe4ff */
[----:B------:R-:W4:Y:S04]  /*6140*/  LDG.E R3, [R2.64] ;  /* 0x0000000402037981 */ /* 0x000f28000c1e1900 */
[----:B---3--:R1:W-:Y:S04]  /*6150*/  @P0 STL [R1+0x29c], R6 ;  /* 0x00029c0601000387 */ /* 0x0083e80000100800 */
[----:B-1----:R0:W3:Y:S04]  /*6160*/  LDL R6, [R1+0x294] ;  /* 0x0002940001067983 */ /* 0x0020e80000100800 */
[----:B------:R-:W2:Y:S04]  /*6170*/  LDL.LU R29, [R1+0xe0] ;  /* 0x0000e000011d7983 */ /* 0x000ea80000300800 */
[----:B----4-:R1:W-:Y:S01]  /*6180*/  STL [R1+0x4], R3 ;  /* 0x0000040301007387 */ /* 0x0103e20000100800 */
[----:B--2---:R-:W-:-:S02]  /*6190*/  SHF.L.U32 R28, R29, 0x2, RZ ;  /* 0x000000021d1c7819 */ /* 0x004fc400000006ff */
[----:B------:R-:W-:Y:S02]  /*61a0*/  SHF.R.U32.HI R29, RZ, 0x1e, R29 ;  /* 0x0000001eff1d7819 */ /* 0x000fe4000001161d */
[----:B------:R-:W-:-:S04]  /*61b0*/  @P0 IADD3 R2, P1, R28, c[0x0][0x198], RZ ;  /* 0x000066001c020a10 */ /* 0x000fc80007f3e0ff */
[----:B-1----:R-:W-:-:S05]  /*61c0*/  @P0 IADD3.X R3, R29, c[0x0][0x19c], RZ, P1, !PT ;  /* 0x000067001d030a10 */ /* 0x002fca0000ffe4ff */
[----:B------:R1:W2:Y:S02]  /*61d0*/  @P0 LDG.E R4, [R2.64] ;  /* 0x0000000402040981 */ /* 0x0002a4000c1e1900 */
[----:B-1----:R-:W-:-:S04]  /*61e0*/  IADD3 R2, P1, R28, c[0x0][0x190], RZ ;  /* 0x000064001c027a10 */ /* 0x002fc80007f3e0ff */
[----:B------:R-:W-:-:S06]  /*61f0*/  IADD3.X R3, R29, c[0x0][0x194], RZ, P1, !PT ;  /* 0x000065001d037a10 */ /* 0x000fcc0000ffe4ff */
[----:B------:R-:W4:Y:S04]  /*6200*/  LDG.E R3, [R2.64] ;  /* 0x0000000402037981 */ /* 0x000f28000c1e1900 */
[----:B--2---:R1:W-:Y:S04]  /*6210*/  @P0 STL [R1+0x298], R4 ;  /* 0x0002980401000387 */ /* 0x0043e80000100800 */
[----:B-1----:R0:W2:Y:S04]  /*6220*/  LDL R4, [R1+0x290] ;  /* 0x0002900001047983 */ /* 0x0020a80000100800 */
[----:B------:R-:W2:Y:S04]  /*6230*/  LDL.LU R29, [R1+0xc8] ;  /* 0x0000c800011d7983 */ /* 0x000ea80000300800 */
[----:B----4-:R1:W-:Y:S01]  /*6240*/  STL [R1+0x10], R3 ;  /* 0x0000100301007387 */ /* 0x0103e20000100800 */
[----:B--2---:R-:W-:-:S02]  /*6250*/  SHF.L.U32 R28, R29, 0x2, RZ ;  /* 0x000000021d1c7819 */ /* 0x004fc400000006ff */
[----:B------:R-:W-:Y:S02]  /*6260*/  SHF.R.U32.HI R29, RZ, 0x1e, R29 ;  /* 0x0000001eff1d7819 */ /* 0x000fe4000001161d */
[----:B------:R-:W-:-:S04]  /*6270*/  @P0 IADD3 R2, P1, R28, c[0x0][0x198], RZ ;  /* 0x000066001c020a10 */ /* 0x000fc80007f3e0ff */
[----:B-1----:R-:W-:-:S05]  /*6280*/  @P0 IADD3.X R3, R29, c[0x0][0x19c], RZ, P1, !PT ;  /* 0x000067001d030a10 */ /* 0x002fca0000ffe4ff */
[----:B---3--:R1:W2:Y:S02]  /*6290*/  @P0 LDG.E R6, [R2.64] ;  /* 0x0000000402060981 */ /* 0x0082a4000c1e1900 */
[----:B-1----:R-:W-:-:S04]  /*62a0*/  IADD3 R2, P1, R28, c[0x0][0x190], RZ ;  /* 0x000064001c027a10 */ /* 0x002fc80007f3e0ff */
[----:B------:R-:W-:-:S06]  /*62b0*/  IADD3.X R3, R29, c[0x0][0x194], RZ, P1, !PT ;  /* 0x000065001d037a10 */ /* 0x000fcc0000ffe4ff */
[----:B------:R1:W3:Y:S01]  /*62c0*/  LDG.E R3, [R2.64] ;  /* 0x0000000402037981 */ /* 0x0002e2000c1e1900 */
[----:B------:R-:W-:Y:S02]  /*62d0*/  SHF.L.U32 R28, R8, 0x2, RZ ;  /* 0x00000002081c7819 */ /* 0x000fe400000006ff */
[----:B------:R-:W-:Y:S01]  /*62e0*/  SHF.R.U32.HI R29, RZ, 0x1e, R8 ;  /* 0x0000001eff1d7819 */ /* 0x000fe20000011608 */
[----:B--2---:R2:W-:Y:S04]  /*62f0*/  @P0 STL [R1+0x294], R6 ;  /* 0x0002940601000387 */ /* 0x0045e80000100800 */
[----:B--2---:R0:W2:Y:S01]  /*6300*/  LDL R6, [R1+0x1ec] ;  /* 0x0001ec0001067983 */ /* 0x0040a20000100800 */
[----:B-1----:R-:W-:-:S03]  /*6310*/  @P0 IADD3 R2, P1, R28, c[0x0][0x198], RZ ;  /* 0x000066001c020a10 */ /* 0x002fc60007f3e0ff */
[----:B---3--:R1:W-:Y:S02]  /*6320*/  STL [R1+0x18], R3 ;  /* 0x0000180301007387 */ /* 0x0083e40000100800 */
[----:B-1----:R-:W-:-:S05]  /*6330*/  @P0 IADD3.X R3, R29, c[0x0][0x19c], RZ, P1, !PT ;  /* 0x000067001d030a10 */ /* 0x002fca0000ffe4ff */
[----:B------:R1:W3:Y:S02]  /*6340*/  @P0 LDG.E R4, [R2.64] ;  /* 0x0000000402040981 */ /* 0x0002e4000c1e1900 */
[----:B-1----:R-:W-:Y:S02]  /*6350*/  IADD3 R2, P1, R28, c[0x0][0x190], RZ ;  /* 0x000064001c027a10 */ /* 0x002fe40007f3e0ff */
[----:B------:R-:W-:Y:S02]  /*6360*/  SHF.L.U32 R28, R10, 0x2, RZ ;  /* 0x000000020a1c7819 */ /* 0x000fe400000006ff */
[----:B------:R-:W-:Y:S02]  /*6370*/  IADD3.X R3, R29, c[0x0][0x194], RZ, P1, !PT ;  /* 0x000065001d037a10 */ /* 0x000fe40000ffe4ff */
[----:B------:R-:W-:-:S03]  /*6380*/  SHF.R.U32.HI R29, RZ, 0x1e, R10 ;  /* 0x0000001eff1d7819 */ /* 0x000fc6000001160a */
[----:B------:R1:W4:Y:S02]  /*6390*/  LDG.E R8, [R2.64] ;  /* 0x0000000402087981 */ /* 0x000324000c1e1900 */
[----:B-1----:R-:W-:-:S04]  /*63a0*/  @P0 IADD3 R2, P1, R28, c[0x0][0x198], RZ ;  /* 0x000066001c020a10 */ /* 0x002fc80007f3e0ff */
[----:B------:R-:W-:-:S05]  /*63b0*/  @P0 IADD3.X R3, R29, c[0x0][0x19c], RZ, P1, !PT ;  /* 0x000067001d030a10 */ /* 0x000fca0000ffe4ff */
[----:B--2---:R1:W2:Y:S04]  /*63c0*/  @P0 LDG.E R6, [R2.64] ;  /* 0x0000000402060981 */ /* 0x0042a8000c1e1900 */
[----:B---3--:R3:W-:Y:S04]  /*63d0*/  @P0 STL [R1+0x290], R4 ;  /* 0x0002900401000387 */ /* 0x0087e80000100800 */
[----:B---3--:R0:W3:Y:S01]  /*63e0*/  LDL R4, [R1+0x1e8] ;  /* 0x0001e80001047983 */ /* 0x0080e20000100800 */
[----:B-1----:R-:W-:-:S03]  /*63f0*/  IADD3 R2, P1, R28, c[0x0][0x190], RZ ;  /* 0x000064001c027a10 */ /* 0x002fc60007f3e0ff */
[----:B--2---:R1:W-:Y:S04]  /*6400*/  @P0 STL [R1+0x1ec], R6 ;  /* 0x0001ec0601000387 */ /* 0x0043e80000100800 */
[----:B-1----:R0:W2:Y:S01]  /*6410*/  LDL R6, [R1+0x1e4] ;  /* 0x0001e40001067983 */ /* 0x0020a20000100800 */
[----:B------:R-:W-:Y:S02]  /*6420*/  IADD3.X R3, R29, c[0x0][0x194], RZ, P1, !PT ;  /* 0x000065001d037a10 */ /* 0x000fe40000ffe4ff */
[----:B------:R-:W-:Y:S02]  /*6430*/  SHF.L.U32 R28, R5, 0x2, RZ ;  /* 0x00000002051c7819 */ /* 0x000fe400000006ff */
[----:B------:R-:W-:Y:S01]  /*6440*/  SHF.R.U32.HI R29, RZ, 0x1e, R5 ;  /* 0x0000001eff1d7819 */ /* 0x000fe20000011605 */
[----:B------:R1:W2:Y:S02]  /*6450*/  LDG.E R10, [R2.64] ;  /* 0x00000004020a7981 */ /* 0x0002a4000c1e1900 */
[----:B-1----:R-:W-:-:S04]  /*6460*/  @P0 IADD3 R2, P1, R28, c[0x0][0x198], RZ ;  /* 0x000066001c020a10 */ /* 0x002fc80007f3e0ff */
[----:B------:R-:W-:-:S05]  /*6470*/  @P0 IADD3.X R3, R29, c[0x0][0x19c], RZ, P1, !PT ;  /* 0x000067001d030a10 */ /* 0x000fca0000ffe4ff */
[----:B---3--:R1:W3:Y:S02]  /*6480*/  @P0 LDG.E R4, [R2.64] ;  /* 0x0000000402040981 */ /* 0x0082e4000c1e1900 */
[----:B-1----:R-:W-:Y:S02]  /*6490*/  IADD3 R2, P1, R28, c[0x0][0x190], RZ ;  /* 0x000064001c027a10 */ /* 0x002fe40007f3e0ff */
[----:B------:R-:W-:Y:S02]  /*64a0*/  SHF.L.U32 R28, R9, 0x2, RZ ;  /* 0x00000002091c7819 */ /* 0x000fe400000006ff */
[----:B------:R-:W-:Y:S01]  /*64b0*/  IADD3.X R3, R29, c[0x0][0x194], RZ, P1, !PT ;  /* 0x000065001d037a10 */ /* 0x000fe20000ffe4ff */
[----:B----4-:R1:W-:Y:S01]  /*64c0*/  STL [R1+0x54], R8 ;  /* 0x0000540801007387 */ /* 0x0103e20000100800 */
[----:B------:R-:W-:-:S03]  /*64d0*/  SHF.R.U32.HI R29, RZ, 0x1e, R9 ;  /* 0x0000001eff1d7819 */ /* 0x000fc60000011609 */
[----:B-1----:R1:W4:Y:S02]  /*64e0*/  LDG.E R8, [R2.64] ;  /* 0x0000000402087981 */ /* 0x002324000c1e1900 */
[----:B-1----:R-:W-:-:S04]  /*64f0*/  @P0 IADD3 R2, P1, R28, c[0x0][0x198], RZ ;  /* 0x000066001c020a10 */ /* 0x002fc80007f3e0ff */
[----:B------:R-:W-:-:S05]  /*6500*/  @P0 IADD3.X R3, R29, c[0x0][0x19c], RZ, P1, !PT ;  /* 0x000067001d030a10 */ /* 0x000fca0000ffe4ff */
[----:B--2---:R1:W2:Y:S02]  /*6510*/  @P0 LDG.E R6, [R2.64] ;  /* 0x0000000402060981 */ /* 0x0042a4000c1e1900 */
[----:B-1----:R-:W-:-:S04]  /*6520*/  IADD3 R2, P1, R28, c[0x0][0x190], RZ ;  /* 0x000064001c027a10 */ /* 0x002fc80007f3e0ff */
[----:B------:R-:W-:Y:S01]  /*6530*/  IADD3.X R3, R29, c[0x0][0x194], RZ, P1, !PT ;  /* 0x000065001d037a10 */ /* 0x000fe20000ffe4ff */
[----:B---3--:R1:W-:Y:S04]  /*6540*/  @P0 STL [R1+0x1e8], R4 ;  /* 0x0001e80401000387 */ /* 0x0083e80000100800 */
[----:B-1----:R-:W3:Y:S04]  /*6550*/  LDL.LU R4, [R1+0x5f8] ;  /* 0x0005f80001047983 */ /* 0x002ee80000300800 */
[----:B------:R-:W3:Y:S04]  /*6560*/  LDL.LU R5, [R1+0x5f4] ;  /* 0x0005f40001057983 */ /* 0x000ee80000300800 */
[----:B--2---:R1:W-:Y:S04]  /*6570*/  @P0 STL [R1+0x1e4], R6 ;  /* 0x0001e40601000387 */ /* 0x0043e80000100800 */
[----:B-1----:R-:W2:Y:S04]  /*6580*/  LDL R6, [R1+0x2e4] ;  /* 0x0002e40001067983 */ /* 0x002ea80000100800 */
[----:B------:R-:W2:Y:S04]  /*6590*/  LDL.LU R9, [R1+0x608] ;  /* 0x0006080001097983 */ /* 0x000ea80000300800 */
[----:B------:R1:W-:Y:S04]  /*65a0*/  STL [R1+0x58], R10 ;  /* 0x0000580a01007387 */ /* 0x0003e80000100800 */
[----:B-1----:R-:W2:Y:S04]  /*65b0*/  LDL.LU R10, [R1+0x4c] ;  /* 0x00004c00010a7983 */ /* 0x002ea80000300800 */
[----:B------:R-:W2:Y:S04]  /*65c0*/  LDL.LU R28, [R1+0x38] ;  /* 0x00003800011c7983 */ /* 0x000ea80000300800 */
[----:B------:R-:W2:Y:S04]  /*65d0*/  LDL.LU R29, [R1+0x34] ;  /* 0x00003400011d7983 */ /* 0x000ea80000300800 */
[----:B----4-:R1:W-:Y:S04]  /*65e0*/  STL [R1+0x74], R8 ;  /* 0x0000740801007387 */ /* 0x0103e80000100800 */
[----:B-1----:R1:W4:Y:S04]  /*65f0*/  LDG.E R8, [R2.64] ;  /* 0x0000000402087981 */ /* 0x002328000c1e1900 */
[----:B-1----:R-:W2:Y:S01]  /*6600*/  LDL.LU R2, [R1+0x44] ;  /* 0x0000440001027983 */ /* 0x002ea20000300800 */
[----:B---3--:R-:W-:-:S03]  /*6610*/  FADD.FTZ R4, R24, R4 ;  /* 0x0000000418047221 */ /* 0x008fc60000010000 */
[----:B------:R-:W3:Y:S01]  /*6620*/  LDL.LU R3, [R1+0x5fc] ;  /* 0x0005fc0001037983 */ /* 0x000ee20000300800 */
[----:B------:R-:W-:-:S03]  /*6630*/  FFMA.FTZ R5, R24, R7, R5 ;  /* 0x0000000718057223 */ /* 0x000fc60000010005 */
[----:B----4-:R1:W-:Y:S04]  /*6640*/  STL [R1+0x78], R8 ;  /* 0x0000780801007387 */ /* 0x0103e80000100800 */
[----:B-1----:R-:W4:Y:S01]  /*6650*/  LDL.LU R8, [R1+0x604] ;  /* 0x0006040001087983 */ /* 0x002f220000300800 */
[----:B--2---:R-:W-:-:S03]  /*6660*/  FADD.FTZ R2, -R11, R2 ;  /* 0x000000020b027221 */ /* 0x004fc60000010100 */
[----:B------:R1:W-:Y:S04]  /*6670*/  STL [R1+0x5f8], R4 ;  /* 0x0005f80401007387 */ /* 0x0003e80000100800 */
[----:B-1----:R-:W2:Y:S04]  /*6680*/  LDL.LU R4, [R1+0x6f4] ;  /* 0x0006f40001047983 */ /* 0x002ea80000300800 */
[----:B------:R-:W2:Y:S04]  /*6690*/  LDL.LU R24, [R1+0x3c] ;  /* 0x00003c0001187983 */ /* 0x000ea80000300800 */
[----:B------:R1:W-:Y:S04]  /*66a0*/  STL [R1+0x69c], R7 ;  /* 0x00069c0701007387 */ /* 0x0003e80000100800 */
[----:B-1----:R-:W2:Y:S04]  /*66b0*/  LDL.LU R7, [R1+0x600] ;  /* 0x0006000001077983 */ /* 0x002ea80000300800 */
[----:B------:R1:W-:Y:S02]  /*66c0*/  STL [R1+0x5f4], R5 ;  /* 0x0005f40501007387 */ /* 0x0003e40000100800 */
[----:B-1----:R-:W-:-:S02]  /*66d0*/  FMUL.FTZ R5, R0, R2 ;  /* 0x0000000200057220 */ /* 0x002fc40000410000 */
[----:B------:R-:W2:Y:S01]  /*66e0*/  LDL R2, [R1+0x2d4] ;  /* 0x0002d40001027983 */ /* 0x000ea20000100800 */
[----:B------:R-:W-:Y:S02]  /*66f0*/  FADD.FTZ R9, R25, R9 ;  /* 0x0000000919097221 */ /* 0x000fe40000010000 */
[-C--:B---3--:R-:W-:Y:S01]  /*6700*/  FFMA.FTZ R3, R29, R5.reuse, R3 ;  /* 0x000000051d037223 */ /* 0x088fe20000010003 */
[----:B------:R-:W-:Y:S01]  /*6710*/  STL [R1+0x70], R5 ;  /* 0x0000700501007387 */ /* 0x000fe20000100800 */
[----:B----4-:R-:W-:Y:S02]  /*6720*/  FFMA.FTZ R8, R25, R5, R8 ;  /* 0x0000000519087223 */ /* 0x010fe40000010008 */
[----:B--2---:R-:W-:-:S05]  /*6730*/  FADD.FTZ R7, R29, R7 ;  /* 0x000000071d077221 */ /* 0x004fca0000010000 */
[----:B------:R-:W-:Y:S01]  /*6740*/  STL [R1+0x600], R7 ;  /* 0x0006000701007387 */ /* 0x000fe20000100800 */
[----:B------:R-:W-:-:S04]  /*6750*/  FMUL.FTZ R2, R2, R25 ;  /* 0x0000001902027220 */ /* 0x000fc80000410000 */
[----:B------:R-:W-:Y:S02]  /*6760*/  FFMA.FTZ R6, R6, R29, R2 ;  /* 0x0000001d06067223 */ /* 0x000fe40000010002 */
[----:B------:R-:W-:Y:S02]  /*6770*/  FADD.FTZ R2, -R11, R4 ;  /* 0x000000040b027221 */ /* 0x000fe40000010100 */
[----:B------:R-:W2:Y:S04]  /*6780*/  LDL R4, [R1+0x2e8] ;  /* 0x0002e80001047983 */ /* 0x000ea80000100800 */
[----:B------:R-:W-:Y:S04]  /*6790*/  STL [R1+0x5fc], R3 ;  /* 0x0005fc0301007387 */ /* 0x000fe80000100800 */
[----:B------:R1:W-:Y:S04]  /*67a0*/  STL [R1+0x608], R9 ;  /* 0x0006080901007387 */ /* 0x0003e80000100800 */
[----:B-1----:R-:W3:Y:S04]  /*67b0*/  LDL.LU R9, [R1+0x618] ;  /* 0x0006180001097983 */ /* 0x002ee80000300800 */
[----:B------:R-:W4:Y:S04]  /*67c0*/  LDL.LU R3, [R1+0x614] ;  /* 0x0006140001037983 */ /* 0x000f280000300800 */
[----:B------:R-:W2:Y:S04]  /*67d0*/  LDL.LU R25, [R1+0x60c] ;  /* 0x00060c0001197983 */ /* 0x000ea80000300800 */
[----:B------:R1:W-:Y:S04]  /*67e0*/  STL [R1+0x604], R8 ;  /* 0x0006040801007387 */ /* 0x0003e80000100800 */
[----:B-1----:R-:W2:Y:S04]  /*67f0*/  LDL R8, [R1+0x2dc] ;  /* 0x0002dc0001087983 */ /* 0x002ea80000100800 */
[----:B------:R-:W2:Y:S04]  /*6800*/  LDL.LU R7, [R1+0x620] ;  /* 0x0006200001077983 */ /* 0x000ea80000300800 */
[----:B------:R1:W-:Y:S04]  /*6810*/  STL [R1+0x6a0], R5 ;  /* 0x0006a00501007387 */ /* 0x0003e80000100800 */
[----:B-1----:R-:W2:Y:S04]  /*6820*/  LDL.LU R5, [R1+0x610] ;  /* 0x0006100001057983 */ /* 0x002ea80000300800 */
[----:B------:R-:W-:Y:S04]  /*6830*/  STL [R1+0xcc], R6 ;  /* 0x0000cc0601007387 */ /* 0x000fe80000100800 */
[----:B------:R1:W-:Y:S04]  /*6840*/  STL [R1+0x6a4], R6 ;  /* 0x0006a40601007387 */ /* 0x0003e80000100800 */
[----:B-1----:R-:W3:Y:S01]  /*6850*/  LDL R6, [R1+0x2d8] ;  /* 0x0002d80001067983 */ /* 0x002ee20000100800 */
[----:B------:R-:W-:-:S02]  /*6860*/  FMUL.FTZ R29, R0, R2 ;  /* 0x00000002001d7220 */ /* 0x000fc40000410000 */
[----:B--2---:R-:W-:Y:S02]  /*6870*/  FADD.FTZ R5, R28, R5 ;  /* 0x000000051c057221 */ /* 0x004fe40000010000 */
[----:B---3--:R-:W-:Y:S02]  /*6880*/  FMUL.FTZ R2, R6, R26 ;  /* 0x0000001a06027220 */ /* 0x008fe40000410000 */
[----:B------:R-:W2:Y:S04]  /*6890*/  LDL.LU R6, [R1+0x61c] ;  /* 0x00061c0001067983 */ /* 0x000ea80000300800 */
[----:B------:R-:W-:Y:S04]  /*68a0*/  STL [R1+0x6c], R29 ;  /* 0x00006c1d01007387 */ /* 0x000fe80000100800 */
[----:B------:R1:W-:Y:S04]  /*68b0*/  STL [R1+0x610], R5 ;  /* 0x0006100501007387 */ /* 0x0003e80000100800 */
[----:B-1----:R-:W3:Y:S01]  /*68c0*/  LDL R5, [R1+0x2ec] ;  /* 0x0002ec0001057983 */ /* 0x002ee20000100800 */
[----:B------:R-:W-:-:S02]  /*68d0*/  FFMA.FTZ R25, R28, R29, R25 ;  /* 0x0000001d1c197223 */ /* 0x000fc40000010019 */
[----:B----4-:R-:W-:Y:S02]  /*68e0*/  FFMA.FTZ R3, R26, R29, R3 ;  /* 0x0000001d1a037223 */ /* 0x010fe40000010003 */
[----:B------:R-:W-:Y:S02]  /*68f0*/  FFMA.FTZ R4, R4, R28, R2 ;  /* 0x0000001c04047223 */ /* 0x000fe40000010002 */
[----:B------:R-:W-:Y:S01]  /*6900*/  FADD.FTZ R9, R26, R9 ;  /* 0x000000091a097221 */ /* 0x000fe20000010000 */
[----:B------:R-:W-:Y:S01]  /*6910*/  STL [R1+0x60c], R25 ;  /* 0x00060c1901007387 */ /* 0x000fe20000100800 */
[----:B------:R-:W-:-:S03]  /*6920*/  FADD.FTZ R2, -R11, R10 ;  /* 0x0000000a0b027221 */ /* 0x000fc60000010100 */
[----:B------:R-:W4:Y:S01]  /*6930*/  LDL.LU R10, [R1+0x628] ;  /* 0x00062800010a7983 */ /* 0x000f220000300800 */
[----:B------:R-:W-:-:S03]  /*6940*/  FMUL.FTZ R28, R0, R2 ;  /* 0x00000002001c7220 */ /* 0x000fc60000410000 */
[----:B------:R1:W-:Y:S01]  /*6950*/  STL [R1+0x614], R3 ;  /* 0x0006140301007387 */ /* 0x0003e20000100800 */
[----:B------:R-:W-:-:S03]  /*6960*/  FADD.FTZ R7, R24, R7 ;  /* 0x0000000718077221 */ /* 0x000fc60000010000 */
[----:B------:R0:W-:Y:S04]  /*6970*/  STL [R1+0x618], R9 ;  /* 0x0006180901007387 */ /* 0x0001e80000100800 */
[----:B-1----:R-:W4:Y:S04]  /*6980*/  LDL.LU R3, [R1+0x624] ;  /* 0x0006240001037983 */ /* 0x002f280000300800 */
[----:B------:R-:W-:Y:S04]  /*6990*/  STL [R1+0x6a8], R29 ;  /* 0x0006a81d01007387 */ /* 0x000fe80000100800 */
[----:B------:R-:W-:Y:S01]  /*69a0*/  STL [R1+0xc4], R4 ;  /* 0x0000c40401007387 */ /* 0x000fe20000100800 */
[----:B------:R-:W-:-:S03]  /*69b0*/  FMUL.FTZ R2, R8, R27 ;  /* 0x0000001b08027220 */ /* 0x000fc60000410000 */
[----:B------:R-:W-:Y:S04]  /*69c0*/  STL [R1+0x6ac], R4 ;  /* 0x0006ac0401007387 */ /* 0x000fe80000100800 */
[----:B------:R-:W-:Y:S04]  /*69d0*/  STL [R1+0x5c], R28 ;  /* 0x00005c1c01007387 */ /* 0x000fe80000100800 */
[----:B0-----:R-:W4:Y:S04]  /*69e0*/  LDL R9, [R1+0x2b0] ;  /* 0x0002b00001097983 */ /* 0x001f280000100800 */
[----:B------:R0:W-:Y:S04]  /*69f0*/  STL [R1+0x620], R7 ;  /* 0x0006200701007387 */ /* 0x0001e80000100800 */
[----:B------:R-:W4:Y:S01]  /*6a00*/  LDL.LU R8, [R1+0x630] ;  /* 0x0006300001087983 */ /* 0x000f220000300800 */
[----:B--2---:R-:W-:-:S05]  /*6a10*/  FFMA.FTZ R6, R24, R28, R6 ;  /* 0x0000001c18067223 */ /* 0x004fca0000010006 */
[----:B------:R1:W-:Y:S04]  /*6a20*/  STL [R1+0x61c], R6 ;  /* 0x00061c0601007387 */ /* 0x0003e80000100800 */
[----:B0-----:R-:W2:Y:S04]  /*6a30*/  LDL.LU R7, [R1+0x62c] ;  /* 0x00062c0001077983 */ /* 0x001ea80000300800 */
[----:B-1----:R-:W2:Y:S01]  /*6a40*/  LDL R6, [R1+0x2c0] ;  /* 0x0002c00001067983 */ /* 0x002ea20000100800 */
[----:B---3--:R-:W-:-:S03]  /*6a50*/  FFMA.FTZ R26, R5, R24, R2 ;  /* 0x00000018051a7223 */ /* 0x008fc60000010002 */
[----:B------:R-:W3:Y:S04]  /*6a60*/  LDL.LU R5, [R1+0x638] ;  /* 0x0006380001057983 */ /* 0x000ee80000300800 */
[----:B------:R-:W3:Y:S01]  /*6a70*/  LDL.LU R4, [R1+0x634] ;  /* 0x0006340001047983 */ /* 0x000ee20000300800 */
[----:B------:R-:W-:Y:S02]  /*6a80*/  FADD.FTZ R2, -R11, R20 ;  /* 0x000000140b027221 */ /* 0x000fe40000010100 */
[C---:B----4-:R-:W-:Y:S02]  /*6a90*/  FADD.FTZ R10, R27.reuse, R10 ;  /* 0x0000000a1b0a7221 */ /* 0x050fe40000010000 */
[----:B------:R-:W-:Y:S01]  /*6aa0*/  FMUL.FTZ R24, R0, R2 ;  /* 0x0000000200187220 */ /* 0x000fe20000410000 */
[----:B------:R-:W-:Y:S04]  /*6ab0*/  STL [R1+0x6b0], R28 ;  /* 0x0006b01c01007387 */ /* 0x000fe80000100800 */
[----:B------:R-:W-:Y:S01]  /*6ac0*/  STL [R1+0x628], R10 ;  /* 0x0006280a01007387 */ /* 0x000fe20000100800 */
[----:B------:R-:W-:-:S03]  /*6ad0*/  FFMA.FTZ R3, R27, R28, R3 ;  /* 0x0000001c1b037223 */ /* 0x000fc60000010003 */
[----:B------:R-:W-:Y:S04]  /*6ae0*/  STL [R1+0xbc], R26 ;  /* 0x0000bc1a01007387 */ /* 0x000fe80000100800 */
[----:B------:R0:W-:Y:S04]  /*6af0*/  STL [R1+0x624], R3 ;  /* 0x0006240301007387 */ /* 0x0001e80000100800 */
[----:B------:R1:W-:Y:S04]  /*6b00*/  STL [R1+0x6b4], R26 ;  /* 0x0006b41a01007387 */ /* 0x0003e80000100800 */
[----:B------:R-:W-:Y:S01]  /*6b10*/  STL [R1+0x68], R24 ;  /* 0x0000681801007387 */ /* 0x000fe20000100800 */
[----:B------:R-:W-:-:S02]  /*6b20*/  FMUL.FTZ R2, R9, R12 ;  /* 0x0000000c09027220 */ /* 0x000fc40000410000 */
[----:B------:R-:W-:-:S05]  /*6b30*/  FADD.FTZ R8, R16, R8 ;  /* 0x0000000810087221 */ /* 0x000fca0000010000 */
[----:B------:R4:W-:Y:S01]  /*6b40*/  STL [R1+0x630], R8 ;  /* 0x0006300801007387 */ /* 0x0009e20000100800 */
[C---:B0-----:R-:W-:Y:S02]  /*6b50*/  FADD.FTZ R3, -R11.reuse, R21 ;  /* 0x000000150b037221 */ /* 0x041fe40000010100 */
[C---:B------:R-:W-:Y:S02]  /*6b60*/  FADD.FTZ R22, -R11.reuse, R22 ;  /* 0x000000160b167221 */ /* 0x040fe40000010100 */
[----:B------:R-:W-:Y:S02]  /*6b70*/  FADD.FTZ R23, -R11, R23 ;  /* 0x000000170b177221 */ /* 0x000fe40000010100 */
[----:B------:R-:W-:Y:S02]  /*6b80*/  FMUL.FTZ R20, R0, R3 ;  /* 0x0000000300147220 */ /* 0x000fe40000410000 */
[----:B--2---:R-:W-:-:S05]  /*6b90*/  FFMA.FTZ R7, R16, R24, R7 ;  /* 0x0000001810077223 */ /* 0x004fca0000010007 */
[----:B------:R0:W-:Y:S01]  /*6ba0*/  STL [R1+0x62c], R7 ;  /* 0x00062c0701007387 */ /* 0x0001e20000100800 */
[----:B------:R-:W-:-:S03]  /*6bb0*/  FFMA.FTZ R25, R6, R16, R2 ;  /* 0x0000001006197223 */ /* 0x000fc60000010002 */
[----:B------:R-:W2:Y:S01]  /*6bc0*/  LDL R2, [R1+0x2b4] ;  /* 0x0002b40001027983 */ /* 0x000ea20000100800 */
[C---:B---3--:R-:W-:Y:S02]  /*6bd0*/  FADD.FTZ R5, R12.reuse, R5 ;  /* 0x000000050c057221 */ /* 0x048fe40000010000 */
[----:B------:R-:W-:Y:S02]  /*6be0*/  FFMA.FTZ R4, R12, R24, R4 ;  /* 0x000000180c047223 */ /* 0x000fe40000010004 */
[----:B------:R-:W3:Y:S04]  /*6bf0*/  LDL.LU R12, [R1+0x63c] ;  /* 0x00063c00010c7983 */ /* 0x000ee80000300800 */
[----:B------:R0:W-:Y:S04]  /*6c00*/  STL [R1+0x638], R5 ;  /* 0x0006380501007387 */ /* 0x0001e80000100800 */
[----:B------:R-:W3:Y:S04]  /*6c10*/  LDL R21, [R1+0x2c4] ;  /* 0x0002c40001157983 */ /* 0x000ee80000100800 */
[----:B------:R0:W-:Y:S04]  /*6c20*/  STL [R1+0x634], R4 ;  /* 0x0006340401007387 */ /* 0x0001e80000100800 */
[----:B------:R-:W3:Y:S04]  /*6c30*/  LDL.LU R29, [R1+0x648] ;  /* 0x00064800011d7983 */ /* 0x000ee80000300800 */
[----:B------:R-:W3:Y:S04]  /*6c40*/  LDL.LU R16, [R1+0x644] ;  /* 0x0006440001107983 */ /* 0x000ee80000300800 */
[----:B------:R-:W3:Y:S04]  /*6c50*/  LDL R28, [R1+0x2b8] ;  /* 0x0002b800011c7983 */ /* 0x000ee80000100800 */
[----:B------:R-:W3:Y:S04]  /*6c60*/  LDL.LU R27, [R1+0x650] ;  /* 0x00065000011b7983 */ /* 0x000ee80000300800 */
[----:B-1----:R-:W3:Y:S04]  /*6c70*/  LDL.LU R26, [R1+0x64c] ;  /* 0x00064c00011a7983 */ /* 0x002ee80000300800 */
[----:B------:R-:W3:Y:S04]  /*6c80*/  LDL R11, [R1+0x2c8] ;  /* 0x0002c800010b7983 */ /* 0x000ee80000100800 */
[----:B------:R-:W3:Y:S04]  /*6c90*/  LDL.LU R10, [R1+0x658] ;  /* 0x00065800010a7983 */ /* 0x000ee80000300800 */
[----:B------:R-:W3:Y:S04]  /*6ca0*/  LDL.LU R9, [R1+0x654] ;  /* 0x0006540001097983 */ /* 0x000ee80000300800 */
[----:B----4-:R-:W4:Y:S04]  /*6cb0*/  LDL.LU R8, [R1+0x660] ;  /* 0x0006600001087983 */ /* 0x010f280000300800 */
[----:B0-----:R-:W4:Y:S04]  /*6cc0*/  LDL.LU R7, [R1+0x65c] ;  /* 0x00065c0001077983 */ /* 0x001f280000300800 */
[----:B------:R-:W4:Y:S04]  /*6cd0*/  LDL R6, [R1+0x2cc] ;  /* 0x0002cc0001067983 */ /* 0x000f280000100800 */
[----:B------:R-:W4:Y:S04]  /*6ce0*/  LDL.LU R5, [R1+0x668] ;  /* 0x0006680001057983 */ /* 0x000f280000300800 */
[----:B------:R-:W4:Y:S04]  /*6cf0*/  LDL.LU R4, [R1+0x664] ;  /* 0x0006640001047983 */ /* 0x000f280000300800 */
[----:B------:R0:W-:Y:S04]  /*6d00*/  STL [R1+0x6b8], R24 ;  /* 0x0006b81801007387 */ /* 0x0001e80000100800 */
[----:B0-----:R-:W4:Y:S04]  /*6d10*/  LDL.LU R24, [R1+0x640] ;  /* 0x0006400001187983 */ /* 0x001f280000300800 */
[----:B------:R-:W-:Y:S04]  /*6d20*/  STL [R1+0xd4], R25 ;  /* 0x0000d41901007387 */ /* 0x000fe80000100800 */
[----:B------:R-:W-:Y:S04]  /*6d30*/  STL [R1+0x6bc], R25 ;  /* 0x0006bc1901007387 */ /* 0x000fe80000100800 */
[----:B------:R-:W4:Y:S04]  /*6d40*/  LDL R3, [R1+0x2bc] ;  /* 0x0002bc0001037983 */ /* 0x000f280000100800 */
[----:B------:R-:W-:Y:S01]  /*6d50*/  STL [R1+0x4c], R20 ;  /* 0x00004c1401007387 */ /* 0x000fe20000100800 */
[----:B--2---:R-:W-:-:S02]  /*6d60*/  FMUL.FTZ R2, R2, R13 ;  /* 0x0000000d02027220 */ /* 0x004fc40000410000 */
[-C--:B---3--:R-:W-:Y:S02]  /*6d70*/  FFMA.FTZ R12, R17, R20.reuse, R12 ;  /* 0x00000014110c7223 */ /* 0x088fe4000001000c */
[----:B------:R-:W-:Y:S02]  /*6d80*/  FFMA.FTZ R21, R21, R17, R2 ;  /* 0x0000001115157223 */ /* 0x000fe40000010002 */
[C---:B------:R-:W-:Y:S02]  /*6d90*/  FFMA.FTZ R16, R13.reuse, R20, R16 ;  /* 0x000000140d107223 */ /* 0x040fe40000010010 */
[----:B------:R-:W-:Y:S02]  /*6da0*/  FADD.FTZ R29, R13, R29 ;  /* 0x0000001d0d1d7221 */ /* 0x000fe40000010000 */
[----:B------:R-:W-:Y:S02]  /*6db0*/  FMUL.FTZ R2, R28, R14 ;  /* 0x0000000e1c027220 */ /* 0x000fe40000410000 */
[----:B------:R-:W-:-:S02]  /*6dc0*/  FADD.FTZ R27, R18, R27 ;  /* 0x0000001b121b7221 */ /* 0x000fc40000010000 */
[----:B------:R-:W-:Y:S02]  /*6dd0*/  FADD.FTZ R10, R14, R10 ;  /* 0x0000000a0e0a7221 */ /* 0x000fe40000010000 */
[----:B----4-:R-:W-:Y:S02]  /*6de0*/  FADD.FTZ R8, R19, R8 ;  /* 0x0000000813087221 */ /* 0x010fe40000010000 */
[----:B------:R-:W-:-:S05]  /*6df0*/  FADD.FTZ R24, R17, R24 ;  /* 0x0000001811187221 */ /* 0x000fca0000010000 */
[----:B------:R-:W-:Y:S04]  /*6e00*/  STL [R1+0x640], R24 ;  /* 0x0006401801007387 */ /* 0x000fe80000100800 */
[----:B------:R-:W-:Y:S04]  /*6e10*/  STL [R1+0x63c], R12 ;  /* 0x00063c0c01007387 */ /* 0x000fe80000100800 */
[----:B------:R-:W-:Y:S04]  /*6e20*/  STL [R1+0x6c0], R20 ;  /* 0x0006c01401007387 */ /* 0x000fe80000100800 */
[----:B------:R0:W-:Y:S04]  /*6e30*/  STL [R1+0x644], R16 ;  /* 0x0006441001007387 */ /* 0x0001e80000100800 */
[----:B------:R-:W-:Y:S01]  /*6e40*/  STL [R1+0x648], R29 ;  /* 0x0006481d01007387 */ /* 0x000fe20000100800 */
[----:B0-----:R-:W-:-:S03]  /*6e50*/  FMUL.FTZ R16, R0, R22 ;  /* 0x0000001600107220 */ /* 0x001fc60000410000 */
[----:B------:R-:W-:Y:S01]  /*6e60*/  STL [R1+0xd0], R21 ;  /* 0x0000d01501007387 */ /* 0x000fe20000100800 */
[----:B------:R-:W-:-:S03]  /*6e70*/  FFMA.FTZ R26, R18, R16, R26 ;  /* 0x00000010121a7223 */ /* 0x000fc6000001001a */
[----:B------:R-:W-:Y:S01]  /*6e80*/  STL [R1+0x6c4], R21 ;  /* 0x0006c41501007387 */ /* 0x000fe20000100800 */
[----:B------:R-:W-:-:S03]  /*6e90*/  FFMA.FTZ R9, R14, R16, R9 ;  /* 0x000000100e097223 */ /* 0x000fc60000010009 */
[----:B------:R-:W-:Y:S01]  /*6ea0*/  STL [R1+0x48], R16 ;  /* 0x0000481001007387 */ /* 0x000fe20000100800 */
[----:B------:R-:W-:Y:S02]  /*6eb0*/  FFMA.FTZ R17, R11, R18, R2 ;  /* 0x000000120b117223 */ /* 0x000fe40000010002 */
[----:B------:R-:W-:Y:S01]  /*6ec0*/  FMUL.FTZ R12, R0, R23 ;  /* 0x00000017000c7220 */ /* 0x000fe20000410000 */
[----:B------:R-:W-:Y:S04]  /*6ed0*/  STL [R1+0x650], R27 ;  /* 0x0006501b01007387 */ /* 0x000fe80000100800 */
[----:B------:R-:W-:Y:S01]  /*6ee0*/  STL [R1+0x64c], R26 ;  /* 0x00064c1a01007387 */ /* 0x000fe20000100800 */
[----:B------:R-:W-:-:S03]  /*6ef0*/  FFMA.FTZ R7, R19, R12, R7 ;  /* 0x0000000c13077223 */ /* 0x000fc60000010007 */
[----:B------:R-:W-:Y:S04]  /*6f00*/  STL [R1+0x6c8], R16 ;  /* 0x0006c81001007387 */ /* 0x000fe80000100800 */
[----:B------:R-:W-:Y:S04]  /*6f10*/  STL [R1+0x658], R10 ;  /* 0x0006580a01007387 */ /* 0x000fe80000100800 */
[----:B------:R-:W-:Y:S04]  /*6f20*/  STL [R1+0x6cc], R0 ;  /* 0x0006cc0001007387 */ /* 0x000fe80000100800 */
        /* <DEDUP_REMOVED lines=198> */
.L_x_2689:
        /* <DEDUP_REMOVED lines=18> */
.L_x_2690:
        /* <DEDUP_REMOVED lines=49> */
.L_x_2678:
        /* <DEDUP_REMOVED lines=72> */
.L_x_2679:
        /* <DEDUP_REMOVED lines=70> */
.L_x_2680:
        /* <DEDUP_REMOVED lines=134> */
.L_x_2681:
        /* <DEDUP_REMOVED lines=31> */
.L_x_2682:
        /* <DEDUP_REMOVED lines=152> */
.L_x_2683:
        /* <DEDUP_REMOVED lines=35> */
.L_x_2684:
        /* <DEDUP_REMOVED lines=123> */
.L_x_2685:
        /* <DEDUP_REMOVED lines=44> */
.L_x_2686:
        /* <DEDUP_REMOVED lines=108> */
.L_x_2687:
[----:B------:R-:W-:Y:S05]  /*afd0*/  BSYNC B1 ;  /* 0x0000000000017941 */ /* 0x000fea0003800000 */
.L_x_2675:
        /* <DEDUP_REMOVED lines=296> */
.L_x_2674:
[----:B------:R-:W-:Y:S05]  /*c260*/  BSYNC B0 ;  /* 0x0000000000007941 */ /* 0x000fea0003800000 */
.L_x_2672:
        /* <DEDUP_REMOVED lines=48> */
[----:B------:R0:W-:Y:S04]  /*c570*/  STL.64 [R1+0x698], R10 ;  /* 0x0006980a01007387 */ /* 0x0001e80000100a00 */
[----:B------:R-:W-:Y:S04]  /*c580*/  STL.64 [R1+0x690], R8 ;  /* 0x0006900801007387 */ /* 0x000fe80000100a00 */
[----:B------:R-:W-:Y:S04]  /*c590*/  STL.64 [R1+0x688], R14 ;  /* 0x0006880e01007387 */ /* 0x000fe80000100a00 */
[----:B0-----:R-:W0:Y:S04]  /*c5a0*/  S2R R11, SR_TID.X ;  /* 0x00000000000b7919 */ /* 0x001e280000002100 */
[----:B------:R1:W-:Y:S04]  /*c5b0*/  STL.64 [R1+0x680], R12 ;  /* 0x0006800c01007387 */ /* 0x0003e80000100a00 */
[----:B-1----:R-:W3:Y:S04]  /*c5c0*/  LDL.LU R12, [R1+0xc0] ;  /* 0x0000c000010c7983 */ /* 0x002ee80000300800 */
[----:B------:R-:W3:Y:S01]  /*c5d0*/  LDL.LU R13, [R1+0xc4] ;  /* 0x0000c400010d7983 */ /* 0x000ee20000300800 */
[----:B0-----:R-:W-:-:S03]  /*c5e0*/  SHF.R.U32.HI R3, RZ, 0x5, R11 ;  /* 0x00000005ff037819 */ /* 0x001fc6000001160b */
[----:B------:R-:W3:Y:S01]  /*c5f0*/  LDL.LU R14, [R1+0xc8] ;  /* 0x0000c800010e7983 */ /* 0x000ee20000300800 */
[----:B------:R-:W-:-:S03]  /*c600*/  LOP3.LUT R0, R11, 0x1f, RZ, 0xc0, !PT ;  /* 0x0000001f0b007812 */ /* 0x000fc600078ec0ff */
[----:B------:R-:W3:Y:S02]  /*c610*/  LDL.LU R15, [R1+0xcc] ;  /* 0x0000cc00010f7983 */ /* 0x000ee40000300800 */
        /* <DEDUP_REMOVED lines=83> */
[----:B------:R-:W2:Y:S04]  /*cb50*/  LDL.LU R12, [R1+0x10] ;  /* 0x00001000010c7983 */ /* 0x000ea80000300800 */
[----:B-1----:R-:W-:Y:S04]  /*cb60*/  STL [R1+0x1a0], R9 ;  /* 0x0001a00901007387 */ /* 0x002fe80000100800 */
[----:B0-----:R-:W-:Y:S04]  /*cb70*/  STL [R1+0x224], R8 ;  /* 0x0002240801007387 */ /* 0x001fe80000100800 */
[----:B------:R-:W2:Y:S04]  /*cb80*/  LDL.LU R13, [R1+0x14] ;  /* 0x00001400010d7983 */ /* 0x000ea80000300800 */
[----:B------:R-:W3:Y:S04]  /*cb90*/  LDL.LU R14, [R1+0x18] ;  /* 0x00001800010e7983 */ /* 0x000ee80000300800 */
[----:B------:R-:W3:Y:S04]  /*cba0*/  LDL.LU R15, [R1+0x1c] ;  /* 0x00001c00010f7983 */ /* 0x000ee80000300800 */
[----:B------:R-:W0:Y:S01]  /*cbb0*/  LDS R8, [R11.X4+0x3e00] ;  /* 0x003e00000b087984 */ /* 0x000e220000004800 */
[----:B------:R-:W-:-:S03]  /*cbc0*/  FADD.FTZ R3, RZ, R3 ;  /* 0x00000003ff037221 */ /* 0x000fc60000010000 */
[----:B---3--:R-:W-:Y:S04]  /*cbd0*/  STL.64 [R1+0x7c0], R14 ;  /* 0x0007c00e01007387 */ /* 0x008fe80000100a00 */
[----:B--2---:R-:W-:Y:S04]  /*cbe0*/  STL.64 [R1+0x7b8], R12 ;  /* 0x0007b80c01007387 */ /* 0x004fe80000100a00 */
[----:B------:R-:W2:Y:S04]  /*cbf0*/  LDL.LU R24, [R1+0x90] ;  /* 0x0000900001187983 */ /* 0x000ea80000300800 */
[----:B0-----:R-:W-:Y:S04]  /*cc00*/  STL [R1+0x220], R8 ;  /* 0x0002200801007387 */ /* 0x001fe80000100800 */
[----:B------:R-:W2:Y:S04]  /*cc10*/  LDL.LU R25, [R1+0x94] ;  /* 0x0000940001197983 */ /* 0x000ea80000300800 */
[----:B------:R-:W3:Y:S04]  /*cc20*/  LDL.LU R26, [R1+0x98] ;  /* 0x00009800011a7983 */ /* 0x000ee80000300800 */
[----:B------:R-:W3:Y:S04]  /*cc30*/  LDL.LU R27, [R1+0x9c] ;  /* 0x00009c00011b7983 */ /* 0x000ee80000300800 */
        /* <DEDUP_REMOVED lines=96> */
[----:B------:R-:W-:Y:S04]  /*d240*/  LDS R14, [R11.X4+0x400] ;  /* 0x000400000b0e7984 */ /* 0x000fe80000004800 */
[----:B------:R-:W0:Y:S04]  /*d250*/  LDS R12, [R11.X4+0x1400] ;  /* 0x001400000b0c7984 */ /* 0x000e280000004800 */
[----:B------:R-:W0:Y:S04]  /*d260*/  LDS R10, [R11.X4+0x1600] ;  /* 0x001600000b0a7984 */ /* 0x000e280000004800 */
[----:B------:R-:W-:Y:S04]  /*d270*/  LDS R13, [R11.X4+0x600] ;  /* 0x000600000b0d7984 */ /* 0x000fe80000004800 */
        /* <DEDUP_REMOVED lines=61> */
[----:B------:R2:W-:Y:S01]  /*d650*/  STL [R1+0x118], R3 ;  /* 0x0001180301007387 */ /* 0x0005e20000100800 */
[----:B0-----:R-:W-:-:S03]  /*d660*/  FADD.FTZ R5, RZ, R29 ;  /* 0x0000001dff057221 */ /* 0x001fc60000010000 */
[----:B------:R-:W-:Y:S01]  /*d670*/  LDS R7, [R11.X4+0x1e00] ;  /* 0x001e00000b077984 */ /* 0x000fe20000004800 */
[----:B-1----:R-:W-:Y:S02]  /*d680*/  FADD.FTZ R4, RZ, R15 ;  /* 0x0000000fff047221 */ /* 0x002fe40000010000 */
[----:B------:R-:W-:Y:S02]  /*d690*/  FADD.FTZ R6, R5, R12 ;  /* 0x0000000c05067221 */ /* 0x000fe40000010000 */
[----:B--2---:R-:W-:Y:S01]  /*d6a0*/  FADD.FTZ R3, RZ, R14 ;  /* 0x0000000eff037221 */ /* 0x004fe20000010000 */
[----:B------:R0:W-:Y:S01]  /*d6b0*/  STL [R1+0x110], R2 ;  /* 0x0001100201007387 */ /* 0x0001e20000100800 */
[----:B------:R-:W-:Y:S02]  /*d6c0*/  FADD.FTZ R5, R4, R10 ;  /* 0x0000000a04057221 */ /* 0x000fe40000010000 */
[----:B------:R-:W-:Y:S01]  /*d6d0*/  FADD.FTZ R4, R3, R9 ;  /* 0x0000000903047221 */ /* 0x000fe20000010000 */
[----:B------:R-:W-:Y:S04]  /*d6e0*/  STL [R1+0x8c], R6 ;  /* 0x00008c0601007387 */ /* 0x000fe80000100800 */
[----:B------:R-:W-:Y:S01]  /*d6f0*/  LDS R15, [R11.X4+0x4600] ;  /* 0x004600000b0f7984 */ /* 0x000fe20000004800 */
[----:B0-----:R-:W-:-:S03]  /*d700*/  FADD.FTZ R2, RZ, R13 ;  /* 0x0000000dff027221 */ /* 0x001fc60000010000 */
[----:B------:R-:W-:Y:S01]  /*d710*/  STL [R1+0x84], R5 ;  /* 0x0000840501007387 */ /* 0x000fe20000100800 */
[----:B------:R-:W-:-:S03]  /*d720*/  FADD.FTZ R2, R2, R8 ;  /* 0x0000000802027221 */ /* 0x000fc60000010000 */
[----:B------:R-:W0:Y:S04]  /*d730*/  LDS R6, [R11.X4+0xe00] ;  /* 0x000e00000b067984 */ /* 0x000e280000004800 */
[----:B------:R-:W-:Y:S04]  /*d740*/  STL [R1+0x5c], R4 ;  /* 0x00005c0401007387 */ /* 0x000fe80000100800 */
[----:B------:R-:W1:Y:S04]  /*d750*/  LDS R8, [R11.X4+0x2000] ;  /* 0x002000000b087984 */ /* 0x000e680000004800 */
[----:B------:R-:W-:Y:S04]  /*d760*/  LDS R4, [R11.X4+0x1c00] ;  /* 0x001c00000b047984 */ /* 0x000fe80000004800 */
[----:B------:R-:W2:Y:S04]  /*d770*/  LDS R5, [R11.X4+0xc00] ;  /* 0x000c00000b057984 */ /* 0x000ea80000004800 */
[----:B------:R-:W-:Y:S04]  /*d780*/  STL [R1+0x54], R2 ;  /* 0x0000540201007387 */ /* 0x000fe80000100800 */
[----:B------:R-:W-:Y:S04]  /*d790*/  LDS R10, [R11.X4+0x3a00] ;  /* 0x003a00000b0a7984 */ /* 0x000fe80000004800 */
[----:B------:R-:W-:Y:S04]  /*d7a0*/  LDS R9, [R11.X4+0x3c00] ;  /* 0x003c00000b097984 */ /* 0x000fe80000004800 */
[----:B------:R-:W-:Y:S04]  /*d7b0*/  LDS R14, [R11.X4+0x4800] ;  /* 0x004800000b0e7984 */ /* 0x000fe80000004800 */
[----:B------:R-:W-:Y:S04]  /*d7c0*/  LDS R13, [R11.X4+0x4a00] ;  /* 0x004a00000b0d7984 */ /* 0x000fe80000004800 */
[----:B0-----:R-:W-:Y:S04]  /*d7d0*/  STL.64 [R1+0x760], R6 ;  /* 0x0007600601007387 */ /* 0x001fe80000100a00 */
[----:B------:R-:W-:Y:S04]  /*d7e0*/  LDS R6, [R11.X4+0x2400] ;  /* 0x002400000b067984 */ /* 0x000fe80000004800 */
[----:B-1----:R-:W-:Y:S04]  /*d7f0*/  STL [R1+0x10], R8 ;  /* 0x0000100801007387 */ /* 0x002fe80000100800 */
[----:B------:R-:W-:Y:S04]  /*d800*/  LDS R8, [R11.X4+0x3800] ;  /* 0x003800000b087984 */ /* 0x000fe80000004800 */
[----:B--2---:R-:W-:Y:S04]  /*d810*/  STL.64 [R1+0x758], R4 ;  /* 0x0007580401007387 */ /* 0x004fe80000100a00 */
[----:B------:R-:W0:Y:S04]  /*d820*/  LDS R5, [R11.X4+0x2200] ;  /* 0x002200000b057984 */ /* 0x000e280000004800 */
[----:B------:R-:W1:Y:S04]  /*d830*/  LDS R4, [R11.X4+0x1000] ;  /* 0x001000000b047984 */ /* 0x000e680000004800 */
        /* <DEDUP_REMOVED lines=14> */
[----:B------:R-:W2:Y:S04]  /*d920*/  LDL.LU R24, [R1+0x20] ;  /* 0x0000200001187983 */ /* 0x000ea80000300800 */
[----:B------:R-:W-:Y:S04]  /*d930*/  LDS R6, [R11.X4+0x3200] ;  /* 0x003200000b067984 */ /* 0x000fe80000004800 */
[----:B0-----:R-:W-:Y:S04]  /*d940*/  STL [R1+0x48], R5 ;  /* 0x0000480501007387 */ /* 0x001fe80000100800 */
[----:B------:R-:W0:Y:S04]  /*d950*/  LDS R5, [R11.X4+0x2e00] ;  /* 0x002e00000b057984 */ /* 0x000e280000004800 */
[----:B-1----:R-:W-:Y:S04]  /*d960*/  STL [R1+0x4c], R4 ;  /* 0x00004c0401007387 */ /* 0x002fe80000100800 */
[----:B------:R-:W2:Y:S04]  /*d970*/  LDL.LU R25, [R1+0x24] ;  /* 0x0000240001197983 */ /* 0x000ea80000300800 */
[----:B------:R-:W3:Y:S04]  /*d980*/  LDL.LU R26, [R1+0x28] ;  /* 0x00002800011a7983 */ /* 0x000ee80000300800 */
[----:B------:R-:W3:Y:S04]  /*d990*/  LDL.LU R27, [R1+0x2c] ;  /* 0x00002c00011b7983 */ /* 0x000ee80000300800 */
[----:B------:R-:W1:Y:S04]  /*d9a0*/  LDS R4, [R11.X4+0x3000] ;  /* 0x003000000b047984 */ /* 0x000e680000004800 */
[----:B---3--:R-:W-:Y:S04]  /*d9b0*/  STL.64 [R1+0x770], R26 ;  /* 0x0007701a01007387 */ /* 0x008fe80000100a00 */
[----:B--2---:R-:W-:Y:S04]  /*d9c0*/  STL.64 [R1+0x768], R24 ;  /* 0x0007681801007387 */ /* 0x004fe80000100a00 */
[----:B0-----:R-:W-:Y:S04]  /*d9d0*/  STL [R1+0x50], R5 ;  /* 0x0000500501007387 */ /* 0x001fe80000100800 */
[----:B------:R-:W0:Y:S04]  /*d9e0*/  LDS R5, [R11.X4+0x3400] ;  /* 0x003400000b057984 */ /* 0x000e280000004800 */
[----:B-1----:R-:W-:Y:S04]  /*d9f0*/  STL [R1+0x58], R4 ;  /* 0x0000580401007387 */ /* 0x002fe80000100800 */
[----:B------:R-:W1:Y:S04]  /*da00*/  LDS R4, [R11.X4+0x3600] ;  /* 0x003600000b047984 */ /* 0x000e680000004800 */
[----:B------:R-:W-:Y:S04]  /*da10*/  STL [R1+0x80], R6 ;  /* 0x0000800601007387 */ /* 0x000fe80000100800 */
[----:B------:R-:W2:Y:S04]  /*da20*/  LDL.LU R16, [R1+0x120] ;  /* 0x0001200001107983 */ /* 0x000ea80000300800 */
[----:B0-----:R-:W-:Y:S04]  /*da30*/  STL [R1+0x88], R5 ;  /* 0x0000880501007387 */ /* 0x001fe80000100800 */
[----:B-1----:R0:W-:Y:S04]  /*da40*/  STL [R1+0x90], R4 ;  /* 0x0000900401007387 */ /* 0x0021e80000100800 */
[----:B------:R-:W2:Y:S04]  /*da50*/  LDL.LU R17, [R1+0x124] ;  /* 0x0001240001117983 */ /* 0x000ea80000300800 */
[----:B------:R-:W3:Y:S04]  /*da60*/  LDL.LU R18, [R1+0x128] ;  /* 0x0001280001127983 */ /* 0x000ee80000300800 */
[----:B------:R-:W3:Y:S04]  /*da70*/  LDL.LU R19, [R1+0x12c] ;  /* 0x00012c0001137983 */ /* 0x000ee80000300800 */
[----:B---3--:R-:W-:Y:S04]  /*da80*/  STL.64 [R1+0x780], R18 ;  /* 0x0007801201007387 */ /* 0x008fe80000100a00 */
[----:B--2---:R1:W-:Y:S04]  /*da90*/  STL.64 [R1+0x778], R16 ;  /* 0x0007781001007387 */ /* 0x0043e80000100a00 */
[----:B0-----:R-:W3:Y:S04]  /*daa0*/  LDL.LU R4, [R1+0x160] ;  /* 0x0001600001047983 */ /* 0x001ee80000300800 */
[----:B------:R-:W3:Y:S04]  /*dab0*/  LDL.LU R5, [R1+0x164] ;  /* 0x0001640001057983 */ /* 0x000ee80000300800 */
[----:B------:R-:W3:Y:S04]  /*dac0*/  LDL.LU R6, [R1+0x168] ;  /* 0x0001680001067983 */ /* 0x000ee80000300800 */
[----:B------:R-:W3:Y:S04]  /*dad0*/  LDL.LU R7, [R1+0x16c] ;  /* 0x00016c0001077983 */ /* 0x000ee80000300800 */
[----:B------:R-:W3:Y:S04]  /*dae0*/  LDL.LU R24, [R1+0x190] ;  /* 0x0001900001187983 */ /* 0x000ee80000300800 */
[----:B------:R-:W3:Y:S04]  /*daf0*/  LDL.LU R25, [R1+0x194] ;  /* 0x0001940001197983 */ /* 0x000ee80000300800 */
[----:B------:R-:W3:Y:S04]  /*db00*/  LDL.LU R26, [R1+0x198] ;  /* 0x00019800011a7983 */ /* 0x000ee80000300800 */
[----:B------:R-:W3:Y:S04]  /*db10*/  LDL.LU R27, [R1+0x19c] ;  /* 0x00019c00011b7983 */ /* 0x000ee80000300800 */
[----:B-1----:R-:W4:Y:S04]  /*db20*/  LDL.LU R16, [R1+0x1c0] ;  /* 0x0001c00001107983 */ /* 0x002f280000300800 */
[----:B------:R-:W4:Y:S04]  /*db30*/  LDL.LU R17, [R1+0x1c4] ;  /* 0x0001c40001117983 */ /* 0x000f280000300800 */
[----:B------:R-:W4:Y:S04]  /*db40*/  LDL.LU R18, [R1+0x1c8] ;  /* 0x0001c80001127983 */ /* 0x000f280000300800 */
[----:B------:R-:W4:Y:S04]  /*db50*/  LDL.LU R19, [R1+0x1cc] ;  /* 0x0001cc0001137983 */ /* 0x000f280000300800 */
[----:B------:R-:W3:Y:S04]  /*db60*/  LDL.LU R20, [R1+0xe0] ;  /* 0x0000e00001147983 */ /* 0x000ee80000300800 */
[----:B------:R-:W3:Y:S04]  /*db70*/  LDL.LU R21, [R1+0xe4] ;  /* 0x0000e40001157983 */ /* 0x000ee80000300800 */
[----:B------:R-:W3:Y:S04]  /*db80*/  LDL.LU R22, [R1+0xe8] ;  /* 0x0000e80001167983 */ /* 0x000ee80000300800 */
[----:B------:R-:W3:Y:S04]  /*db90*/  LDL.LU R23, [R1+0xec] ;  /* 0x0000ec0001177983 */ /* 0x000ee80000300800 */
        /* <DEDUP_REMOVED lines=8> */
[----:B------:R-:W0:Y:S04]  /*dc20*/  LDS R11, [R11.X4+0x4e00] ;  /* 0x004e00000b0b7984 */ /* 0x000e280000004800 */
[----:B------:R-:W-:Y:S06]  /*dc30*/  BAR.SYNC.DEFER_BLOCKING 0x0 ;  /* 0x0000000000007b1d */ /* 0x000fec0000010000 */
[----:B-1----:R-:W-:Y:S04]  /*dc40*/  STL [R1+0xd0], R10 ;  /* 0x0000d00a01007387 */ /* 0x002fe80000100800 */
[----:B------:R-:W-:Y:S04]  /*dc50*/  STL [R1+0xcc], R9 ;  /* 0x0000cc0901007387 */ /* 0x000fe80000100800 */
[----:B------:R-:W-:Y:S04]  /*dc60*/  STL [R1+0x708], R15 ;  /* 0x0007080f01007387 */ /* 0x000fe80000100800 */
[----:B0-----:R-:W-:Y:S04]  /*dc70*/  STL [R1+0xc8], R8 ;  /* 0x0000c80801007387 */ /* 0x001fe80000100800 */
[----:B------:R-:W-:Y:S04]  /*dc80*/  STL [R1+0x70c], R14 ;  /* 0x00070c0e01007387 */ /* 0x000fe80000100800 */
[----:B------:R-:W-:Y:S04]  /*dc90*/  STL [R1+0x710], R13 ;  /* 0x0007100d01007387 */ /* 0x000fe80000100800 */
[----:B------:R0:W-:Y:S04]  /*dca0*/  STL [R1+0x714], R12 ;  /* 0x0007140c01007387 */ /* 0x0001e80000100800 */
[----:B0-----:R-:W2:Y:S04]  /*dcb0*/  LDL.LU R12, [R1+0x60] ;  /* 0x00006000010c7983 */ /* 0x001ea80000300800 */
[----:B------:R-:W2:Y:S04]  /*dcc0*/  LDL.LU R13, [R1+0x64] ;  /* 0x00006400010d7983 */ /* 0x000ea80000300800 */
[----:B------:R-:W2:Y:S04]  /*dcd0*/  LDL.LU R14, [R1+0x68] ;  /* 0x00006800010e7983 */ /* 0x000ea80000300800 */
[----:B------:R-:W2:Y:S04]  /*dce0*/  LDL.LU R15, [R1+0x6c] ;  /* 0x00006c00010f7983 */ /* 0x000ea80000300800 */
[----:B------:R0:W-:Y:S04]  /*dcf0*/  STL [R1+0x718], R11 ;  /* 0x0007180b01007387 */ /* 0x0001e80000100800 */
[----:B------:R-:W2:Y:S04]  /*dd00*/  LDL.LU R8, [R1+0xa0] ;  /* 0x0000a00001087983 */ /* 0x000ea80000300800 */
[----:B------:R-:W2:Y:S04]  /*dd10*/  LDL.LU R9, [R1+0xa4] ;  /* 0x0000a40001097983 */ /* 0x000ea80000300800 */
[----:B------:R-:W2:Y:S04]  /*dd20*/  LDL.LU R10, [R1+0xa8] ;  /* 0x0000a800010a7983 */ /* 0x000ea80000300800 */
[----:B0-----:R-:W2:Y:S04]  /*dd30*/  LDL.LU R11, [R1+0xac] ;  /* 0x0000ac00010b7983 */ /* 0x001ea80000300800 */
[----:B----4-:R0:W-:Y:S04]  /*dd40*/  STS.128 [R0.X16], R16 ;  /* 0x0000001000007388 */ /* 0x0101e8000000cc00 */
[----:B0-----:R-:W4:Y:S04]  /*dd50*/  LDL.LU.64 R18, [R1+0x780] ;  /* 0x0007800001127983 */ /* 0x001f280000300a00 */
[----:B------:R-:W4:Y:S04]  /*dd60*/  LDL.LU.64 R16, [R1+0x778] ;  /* 0x0007780001107983 */ /* 0x000f280000300a00 */
[----:B---3--:R0:W-:Y:S04]  /*dd70*/  STS.128 [R0.X16+0x200], R24 ;  /* 0x0002001800007388 */ /* 0x0081e8000000cc00 */
[----:B------:R1:W-:Y:S04]  /*dd80*/  STS.128 [R0.X16+0x400], R4 ;  /* 0x0004000400007388 */ /* 0x0003e8000000cc00 */
[----:B------:R-:W-:Y:S04]  /*dd90*/  STS.128 [R0.X16+0x800], R20 ;  /* 0x0008001400007388 */ /* 0x000fe8000000cc00 */
[----:B0-----:R-:W3:Y:S04]  /*dda0*/  LDL.LU.64 R26, [R1+0x770] ;  /* 0x00077000011a7983 */ /* 0x001ee80000300a00 */
[----:B------:R-:W3:Y:S04]  /*ddb0*/  LDL.LU.64 R24, [R1+0x768] ;  /* 0x0007680001187983 */ /* 0x000ee80000300a00 */
[----:B-1----:R-:W3:Y:S04]  /*ddc0*/  LDL.LU.64 R6, [R1+0x760] ;  /* 0x0007600001067983 */ /* 0x002ee80000300a00 */
[----:B------:R-:W3:Y:S04]  /*ddd0*/  LDL.LU.64 R4, [R1+0x758] ;  /* 0x0007580001047983 */ /* 0x000ee80000300a00 */
[----:B--2---:R-:W-:Y:S04]  /*dde0*/  STS.128 [R0.X16+0xa00], R8 ;  /* 0x000a000800007388 */ /* 0x004fe8000000cc00 */
[----:B----4-:R0:W-:Y:S04]  /*ddf0*/  STS.128 [R0.X16+0x600], R16 ;  /* 0x0006001000007388 */ /* 0x0101e8000000cc00 */
[----:B0-----:R-:W2:Y:S04]  /*de00*/  LDL.LU.64 R18, [R1+0x750] ;  /* 0x0007500001127983 */ /* 0x001ea80000300a00 */
[----:B------:R-:W2:Y:S04]  /*de10*/  LDL.LU.64 R16, [R1+0x748] ;  /* 0x0007480001107983 */ /* 0x000ea80000300a00 */
[----:B------:R-:W4:Y:S04]  /*de20*/  LDL.LU.64 R22, [R1+0x740] ;  /* 0x0007400001167983 */ /* 0x000f280000300a00 */
[----:B------:R-:W4:Y:S04]  /*de30*/  LDL.LU.64 R20, [R1+0x738] ;  /* 0x0007380001147983 */ /* 0x000f280000300a00 */
[----:B------:R-:W2:Y:S04]  /*de40*/  LDL.LU R11, [R1+0x80] ;  /* 0x00008000010b7983 */ /* 0x000ea80000300800 */
        /* <DEDUP_REMOVED lines=10> */
[----:B------:R-:W-:Y:S01]  /*def0*/  STS.128 [R0.X16+0xc00], R12 ;  /* 0x000c000c00007388 */ /* 0x000fe2000000cc00 */
[----:B------:R-:W-:-:S03]  /*df00*/  FADD.FTZ R3, RZ, R3 ;  /* 0x00000003ff037221 */ /* 0x000fc60000010000 */
[----:B------:R3:W-:Y:S04]  /*df10*/  STS.128 [R0.X16+0x1000], R16 ;  /* 0x0010001000007388 */ /* 0x0007e8000000cc00 */
[----:B----4-:R-:W-:Y:S01]  /*df20*/  STS.128 [R0.X16+0x1200], R20 ;  /* 0x0012001400007388 */ /* 0x010fe2000000cc00 */
[----:B---3--:R-:W-:-:S03]  /*df30*/  FADD.FTZ R16, R3, R4 ;  /* 0x0000000403107221 */ /* 0x008fc60000010000 */
[----:B--2---:R0:W-:Y:S04]  /*df40*/  STL [R1+0x730], R11 ;  /* 0x0007300b01007387 */ /* 0x0041e80000100800 */
[----:B0-----:R-:W2:Y:S04]  /*df50*/  LDL.LU R11, [R1+0x14] ;  /* 0x00001400010b7983 */ /* 0x001ea80000300800 */
[----:B------:R-:W3:Y:S04]  /*df60*/  LDL.LU R12, [R1+0x90] ;  /* 0x00009000010c7983 */ /* 0x000ee80000300800 */
[----:B------:R-:W4:Y:S04]  /*df70*/  LDL.LU R13, [R1+0x98] ;  /* 0x00009800010d7983 */ /* 0x000f280000300800 */
[----:B------:R-:W2:Y:S04]  /*df80*/  LDL.LU R14, [R1+0xd8] ;  /* 0x0000d800010e7983 */ /* 0x000ea80000300800 */
[----:B------:R-:W2:Y:S04]  /*df90*/  LDL.LU R15, [R1+0xd4] ;  /* 0x0000d400010f7983 */ /* 0x000ea80000300800 */
[----:B------:R-:W2:Y:S04]  /*dfa0*/  LDL.LU R19, [R1+0x84] ;  /* 0x0000840001137983 */ /* 0x000ea80000300800 */
[----:B------:R-:W2:Y:S04]  /*dfb0*/  LDL.LU R18, [R1+0x5c] ;  /* 0x00005c0001127983 */ /* 0x000ea80000300800 */
[----:B------:R-:W2:Y:S04]  /*dfc0*/  LDL.LU R17, [R1+0x54] ;  /* 0x0000540001117983 */ /* 0x000ea80000300800 */
[----:B------:R-:W2:Y:S04]  /*dfd0*/  LDL.LU R20, [R1+0x8c] ;  /* 0x00008c0001147983 */ /* 0x000ea80000300800 */
[----:B------:R-:W-:Y:S04]  /*dfe0*/  STL [R1+0x700], R0 ;  /* 0x0007000001007387 */ /* 0x000fe80000100800 */
[----:B------:R-:W2:Y:S01]  /*dff0*/  LDL.LU R4, [R1+0x10] ;  /* 0x0000100001047983 */ /* 0x000ea20000300800 */
[----:B------:R-:W-:-:S02]  /*e000*/  FADD.FTZ R2, RZ, R2 ;  /* 0x00000002ff027221 */ /* 0x000fc40000010000 */
[----:B------:R-:W-:Y:S02]  /*e010*/  FADD.FTZ R3, RZ, R5 ;  /* 0x00000005ff037221 */ /* 0x000fe40000010000 */
[----:B------:R-:W3:Y:S01]  /*e020*/  LDL.LU R5, [R1+0x8] ;  /* 0x0000080001057983 */ /* 0x000ee20000300800 */
[----:B------:R-:W-:Y:S02]  /*e030*/  FADD.FTZ R7, R2, R7 ;  /* 0x0000000702077221 */ /* 0x000fe40000010000 */
[----:B------:R-:W-:Y:S02]  /*e040*/  FADD.FTZ R2, RZ, R6 ;  /* 0x00000006ff027221 */ /* 0x000fe40000010000 */
[----:B------:R-:W4:Y:S01]  /*e050*/  LDL.LU R6, [R1+0xc] ;  /* 0x00000c0001067983 */ /* 0x000f220000300800 */
[----:B--2---:R-:W-:-:S03]  /*e060*/  FADD.FTZ R4, R3, R4 ;  /* 0x0000000403047221 */ /* 0x004fc60000010000 */
[----:B------:R-:W2:Y:S01]  /*e070*/  LDL.LU R3, [R1+0x1c] ;  /* 0x00001c0001037983 */ /* 0x000ea20000300800 */
[----:B---3--:R-:W-:Y:S02]  /*e080*/  FADD.FTZ R5, RZ, R5 ;  /* 0x00000005ff057221 */ /* 0x008fe40000010000 */
[----:B------:R-:W-:Y:S02]  /*e090*/  FADD.FTZ R2, R2, R11 ;  /* 0x0000000b02027221 */ /* 0x000fe40000010000 */
[----:B------:R-:W3:Y:S01]  /*e0a0*/  LDL.LU R11, [R1+0x730] ;  /* 0x00073000010b7983 */ /* 0x000ee20000300800 */
[----:B--2---:R-:W-:-:S03]  /*e0b0*/  FADD.FTZ R3, R5, R3 ;  /* 0x0000000305037221 */ /* 0x004fc60000010000 */
[----:B------:R-:W2:Y:S01]  /*e0c0*/  LDL.LU R5, [R1+0x40] ;  /* 0x0000400001057983 */ /* 0x000ea20000300800 */
[----:B----4-:R-:W-:Y:S02]  /*e0d0*/  FADD.FTZ R6, RZ, R6 ;  /* 0x00000006ff067221 */ /* 0x010fe40000010000 */
[----:B---3--:R-:W-:Y:S02]  /*e0e0*/  FADD.FTZ R20, R20, R11 ;  /* 0x0000000b14147221 */ /* 0x008fe40000010000 */
[----:B--2---:R-:W-:Y:S02]  /*e0f0*/  FADD.FTZ R5, R6, R5 ;  /* 0x0000000506057221 */ /* 0x004fe40000010000 */
[----:B------:R-:W2:Y:S04]  /*e100*/  LDL.LU R6, [R1+0x88] ;  /* 0x0000880001067983 */ /* 0x000ea80000300800 */
        /* <DEDUP_REMOVED lines=9> */
[----:B--2---:R-:W-:Y:S02]  /*e1a0*/  FADD.FTZ R6, R4, R6 ;  /* 0x0000000604067221 */ /* 0x004fe40000010000 */
[----:B---3--:R-:W-:Y:S02]  /*e1b0*/  FADD.FTZ R7, R7, R11 ;  /* 0x0000000b07077221 */ /* 0x008fe40000010000 */
[----:B------:R-:W2:Y:S04]  /*e1c0*/  LDL.LU R11, [R1+0x718] ;  /* 0x00071800010b7983 */ /* 0x000ea80000300800 */
[----:B------:R-:W3:Y:S01]  /*e1d0*/  LDL.LU R4, [R1+0x94] ;  /* 0x0000940001047983 */ /* 0x000ee20000300800 */
[----:B------:R-:W-:-:S02]  /*e1e0*/  FADD.FTZ R2, R2, R12 ;  /* 0x0000000c02027221 */ /* 0x000fc40000010000 */
[----:B------:R-:W-:Y:S01]  /*e1f0*/  FADD.FTZ R20, R20, R14 ;  /* 0x0000000e14147221 */ /* 0x000fe20000010000 */
[----:B------:R-:W4:Y:S01]  /*e200*/  LDL.LU R12, [R1+0x714] ;  /* 0x00071400010c7983 */ /* 0x000f220000300800 */
[----:B------:R-:W-:Y:S02]  /*e210*/  FADD.FTZ R5, R5, R13 ;  /* 0x0000000d05057221 */ /* 0x000fe40000010000 */
[----:B------:R-:W-:Y:S01]  /*e220*/  FADD.FTZ R19, R19, R15 ;  /* 0x0000000f13137221 */ /* 0x000fe20000010000 */
[----:B------:R0:W-:Y:S04]  /*e230*/  STS.128 [R0.X16+0xe00], R24 ;  /* 0x000e001800007388 */ /* 0x0001e8000000cc00 */
[----:B0-----:R-:W0:Y:S04]  /*e240*/  S2R R0, SR_TID.X ;  /* 0x0000000000007919 */ /* 0x001e280000002100 */
[----:B------:R-:W-:Y:S06]  /*e250*/  BAR.SYNC.DEFER_BLOCKING 0x0 ;  /* 0x0000000000007b1d */ /* 0x000fec0000010000 */
[----:B0-----:R-:W0:Y:S04]  /*e260*/  LDS R24, [R0.X4] ;  /* 0x0000000000187984 */ /* 0x001e280000004800 */
[----:B------:R-:W1:Y:S04]  /*e270*/  LDS R23, [R0.X4+0x200] ;  /* 0x0002000000177984 */ /* 0x000e680000004800 */
[----:B------:R-:W0:Y:S04]  /*e280*/  LDS R21, [R0.X4+0x1400] ;  /* 0x0014000000157984 */ /* 0x000e280000004800 */
[----:B------:R-:W0:Y:S04]  /*e290*/  LDS R25, [R0.X4+0x1600] ;  /* 0x0016000000197984 */ /* 0x000e280000004800 */
[----:B------:R-:W0:Y:S04]  /*e2a0*/  LDS R22, [R0.X4+0x400] ;  /* 0x0004000000167984 */ /* 0x000e280000004800 */
[----:B------:R-:W-:Y:S04]  /*e2b0*/  LDS R26, [R0.X4+0x600] ;  /* 0x00060000001a7984 */ /* 0x000fe80000004800 */
[----:B------:R-:W-:Y:S04]  /*e2c0*/  LDS R27, [R0.X4+0x800] ;  /* 0x00080000001b7984 */ /* 0x000fe80000004800 */
[----:B------:R-:W-:Y:S04]  /*e2d0*/  LDS R29, [R0.X4+0xa00] ;  /* 0x000a0000001d7984 */ /* 0x000fe80000004800 */
[----:B------:R-:W0:Y:S04]  /*e2e0*/  LDS R28, [R0.X4+0x1800] ;  /* 0x00180000001c7984 */ /* 0x000e280000004800 */
[----:B------:R-:W0:Y:S04]  /*e2f0*/  LDS R10, [R0.X4+0x1a00] ;  /* 0x001a0000000a7984 */ /* 0x000e280000004800 */
[----:B------:R-:W0:Y:S04]  /*e300*/  LDS R9, [R0.X4+0x1c00] ;  /* 0x001c000000097984 */ /* 0x000e280000004800 */
[----:B------:R-:W0:Y:S01]  /*e310*/  LDS R8, [R0.X4+0x1e00] ;  /* 0x001e000000087984 */ /* 0x000e220000004800 */
[----:B---3--:R-:W-:-:S03]  /*e320*/  FADD.FTZ R4, R3, R4 ;  /* 0x0000000403047221 */ /* 0x008fc60000010000 */
[----:B------:R-:W3:Y:S04]  /*e330*/  LDL.LU R3, [R1+0xc8] ;  /* 0x0000c80001037983 */ /* 0x000ee80000300800 */
[----:B------:R-:W2:Y:S04]  /*e340*/  LDL.LU R13, [R1+0x710] ;  /* 0x00071000010d7983 */ /* 0x000ea80000300800 */
        /* <DEDUP_REMOVED lines=8> */
[----:B----4-:R-:W-:Y:S02]  /*e3d0*/  FADD.FTZ R6, R6, R14 ;  /* 0x0000000e06067221 */ /* 0x010fe40000010000 */
[----:B------:R-:W-:Y:S02]  /*e3e0*/  FADD.FTZ R17, R17, R20 ;  /* 0x0000001411117221 */ /* 0x000fe40000010000 */
[----:B------:R-:W-:Y:S01]  /*e3f0*/  LDS R20, [R0.X4+0x2c00] ;  /* 0x002c000000147984 */ /* 0x000fe20000004800 */
[----:B------:R-:W-:-:S03]  /*e400*/  FADD.FTZ R3, R7, R15 ;  /* 0x0000000f07037221 */ /* 0x000fc60000010000 */
[----:B------:R-:W-:Y:S01]  /*e410*/  LDS R7, [R0.X4+0x3600] ;  /* 0x0036000000077984 */ /* 0x000fe20000004800 */
[----:B------:R-:W-:-:S03]  /*e420*/  FADD.FTZ R18, R18, R19 ;  /* 0x0000001312127221 */ /* 0x000fc60000010000 */
[----:B------:R-:W-:Y:S04]  /*e430*/  LDS R19, [R0.X4+0x2e00] ;  /* 0x002e000000137984 */ /* 0x000fe80000004800 */
[----:B------:R-:W-:Y:S04]  /*e440*/  STL [R1+0x50], R18 ;  /* 0x0000501201007387 */ /* 0x000fe80000100800 */
[----:B------:R-:W-:Y:S04]  /*e450*/  STL [R1+0x54], R17 ;  /* 0x0000541101007387 */ /* 0x000fe80000100800 */
[----:B------:R-:W-:Y:S04]  /*e460*/  STL [R1+0x64], R16 ;  /* 0x0000641001007387 */ /* 0x000fe80000100800 */
[----:B------:R0:W-:Y:S04]  /*e470*/  STL [R1+0x6c], R3 ;  /* 0x00006c0301007387 */ /* 0x0001e80000100800 */
[----:B------:R2:W-:Y:S04]  /*e480*/  STL [R1+0x68], R6 ;  /* 0x0000680601007387 */ /* 0x0005e80000100800 */
[----:B------:R1:W-:Y:S01]  /*e490*/  STL [R1+0x60], R2 ;  /* 0x0000600201007387 */ /* 0x0003e20000100800 */
[----:B0-----:R-:W-:-:S03]  /*e4a0*/  FADD.FTZ R3, RZ, R24 ;  /* 0x00000018ff037221 */ /* 0x001fc60000010000 */
[----:B------:R-:W-:Y:S01]  /*e4b0*/  LDS R24, [R0.X4+0x2400] ;  /* 0x0024000000187984 */ /* 0x000fe20000004800 */
[----:B--2---:R-:W-:Y:S02]  /*e4c0*/  FADD.FTZ R6, R4, R12 ;  /* 0x0000000c04067221 */ /* 0x004fe40000010000 */
[----:B------:R-:W-:Y:S01]  /*e4d0*/  FADD.FTZ R4, R5, R11 ;  /* 0x0000000b05047221 */ /* 0x000fe20000010000 */
[----:B------:R-:W-:Y:S01]  /*e4e0*/  LDS R18, [R0.X4+0x3000] ;  /* 0x0030000000127984 */ /* 0x000fe20000004800 */
[----:B-1----:R-:W-:Y:S02]  /*e4f0*/  FADD.FTZ R2, RZ, R23 ;  /* 0x00000017ff027221 */ /* 0x002fe40000010000 */
[----:B------:R-:W-:Y:S01]  /*e500*/  FADD.FTZ R3, R3, R21 ;  /* 0x0000001503037221 */ /* 0x000fe20000010000 */
[----:B------:R0:W-:Y:S01]  /*e510*/  STL [R1+0x5c], R6 ;  /* 0x00005c0601007387 */ /* 0x0001e20000100800 */
[----:B------:R-:W-:Y:S02]  /*e520*/  FADD.FTZ R2, R2, R25 ;  /* 0x0000001902027221 */ /* 0x000fe40000010000 */
[----:B------:R-:W-:Y:S01]  /*e530*/  FADD.FTZ R5, RZ, R22 ;  /* 0x00000016ff057221 */ /* 0x000fe20000010000 */
[----:B------:R1:W-:Y:S04]  /*e540*/  STL [R1+0x58], R4 ;  /* 0x0000580401007387 */ /* 0x0003e80000100800 */
[----:B------:R2:W-:Y:S01]  /*e550*/  STL [R1+0x1c], R3 ;  /* 0x00001c0301007387 */ /* 0x0005e20000100800 */
[----:B0-----:R-:W-:-:S03]  /*e560*/  FADD.FTZ R6, R5, R28 ;  /* 0x0000001c05067221 */ /* 0x001fc60000010000 */
[----:B------:R0:W-:Y:S01]  /*e570*/  STL [R1+0x14], R2 ;  /* 0x0000140201007387 */ /* 0x0001e20000100800 */
[----:B-1----:R-:W-:-:S03]  /*e580*/  FADD.FTZ R4, RZ, R26 ;  /* 0x0000001aff047221 */ /* 0x002fc60000010000 */
[----:B------:R-:W-:Y:S01]  /*e590*/  LDS R25, [R0.X4+0x2200] ;  /* 0x0022000000197984 */ /* 0x000fe20000004800 */
[----:B--2---:R-:W-:Y:S02]  /*e5a0*/  FADD.FTZ R3, RZ, R27 ;  /* 0x0000001bff037221 */ /* 0x004fe40000010000 */
[----:B------:R-:W-:Y:S01]  /*e5b0*/  FADD.FTZ R5, R4, R10 ;  /* 0x0000000a04057221 */ /* 0x000fe20000010000 */
[----:B------:R-:W-:Y:S01]  /*e5c0*/  LDS R28, [R0.X4+0x1200] ;  /* 0x00120000001c7984 */ /* 0x000fe20000004800 */
[----:B0-----:R-:W-:Y:S02]  /*e5d0*/  FADD.FTZ R2, RZ, R29 ;  /* 0x0000001dff027221 */ /* 0x001fe40000010000 */
[----:B------:R-:W-:Y:S01]  /*e5e0*/  FADD.FTZ R4, R3, R9 ;  /* 0x0000000903047221 */ /* 0x000fe20000010000 */
[----:B------:R-:W-:Y:S01]  /*e5f0*/  STL [R1+0x10], R6 ;  /* 0x0000100601007387 */ /* 0x000fe20000100800 */
[----:B------:R-:W-:-:S03]  /*e600*/  FADD.FTZ R27, R2, R8 ;  /* 0x00000008021b7221 */ /* 0x000fc60000010000 */
[----:B------:R-:W0:Y:S04]  /*e610*/  LDS R3, [R0.X4+0xc00] ;  /* 0x000c000000037984 */ /* 0x000e280000004800 */
[----:B------:R-:W1:Y:S04]  /*e620*/  LDS R2, [R0.X4+0xe00] ;  /* 0x000e000000027984 */ /* 0x000e680000004800 */
[----:B------:R-:W-:Y:S04]  /*e630*/  STL [R1+0xc], R5 ;  /* 0x00000c0501007387 */ /* 0x000fe80000100800 */
[----:B------:R-:W-:Y:S04]  /*e640*/  STL [R1+0x4], R4 ;  /* 0x0000040401007387 */ /* 0x000fe80000100800 */
[----:B------:R-:W-:Y:S04]  /*e650*/  STL [R1+0x704], R27 ;  /* 0x0007041b01007387 */ /* 0x000fe80000100800 */
[----:B------:R-:W2:Y:S04]  /*e660*/  LDS R27, [R0.X4+0x4200] ;  /* 0x00420000001b7984 */ /* 0x000ea80000004800 */
[----:B------:R-:W-:Y:S04]  /*e670*/  LDS R26, [R0.X4+0x2000] ;  /* 0x00200000001a7984 */ /* 0x000fe80000004800 */
[----:B------:R-:W-:Y:S04]  /*e680*/  LDS R29, [R0.X4+0x1000] ;  /* 0x00100000001d7984 */ /* 0x000fe80000004800 */
[----:B------:R-:W-:Y:S04]  /*e690*/  LDS R23, [R0.X4+0x2600] ;  /* 0x0026000000177984 */ /* 0x000fe80000004800 */
[----:B------:R-:W-:Y:S04]  /*e6a0*/  LDS R22, [R0.X4+0x2800] ;  /* 0x0028000000167984 */ /* 0x000fe80000004800 */
[----:B0-----:R-:W-:Y:S04]  /*e6b0*/  STL [R1+0x8], R3 ;  /* 0x0000080301007387 */ /* 0x001fe80000100800 */
[----:B------:R-:W3:Y:S04]  /*e6c0*/  LDL.LU R12, [R1+0x30] ;  /* 0x00003000010c7983 */ /* 0x000ee80000300800 */
[----:B-1----:R-:W-:Y:S04]  /*e6d0*/  STL [R1], R2 ;  /* 0x0000000201007387 */ /* 0x002fe80000100800 */
        /* <DEDUP_REMOVED lines=79> */
[----:B----4-:R0:W-:Y:S04]  /*ebd0*/  STS.128 [R0.X16+0x800], R8 ;  /* 0x0008000800007388 */ /* 0x0101e8000000cc00 */
[----:B0-----:R-:W4:Y:S04]  /*ebe0*/  LDL.LU.64 R10, [R1+0x6b8] ;  /* 0x0006b800010a7983 */ /* 0x001f280000300a00 */
[----:B------:R-:W4:Y:S04]  /*ebf0*/  LDL.LU.64 R8, [R1+0x6b0] ;  /* 0x0006b00001087983 */ /* 0x000f280000300a00 */
        /* <DEDUP_REMOVED lines=10> */
[----:B0-----:R-:W4:Y:S04]  /*eca0*/  LDL.LU R9, [R1+0x8] ;  /* 0x0000080001097983 */ /* 0x001f280000300800 */
[----:B------:R-:W2:Y:S04]  /*ecb0*/  LDL.LU R11, [R1+0x4] ;  /* 0x00000400010b7983 */ /* 0x000ea80000300800 */
[----:B---3--:R0:W-:Y:S04]  /*ecc0*/  STS.128 [R0.X16+0x1200], R12 ;  /* 0x0012000c00007388 */ /* 0x0081e8000000cc00 */
[----:B0-----:R-:W3:Y:S04]  /*ecd0*/  LDL.LU R0, [R1] ;  /* 0x0000000001007983 */ /* 0x001ee80000300800 */
[----:B------:R-:W3:Y:S04]  /*ece0*/  LDL.LU R12, [R1+0x1c] ;  /* 0x00001c00010c7983 */ /* 0x000ee80000300800 */
[----:B------:R-:W3:Y:S04]  /*ecf0*/  LDL.LU R13, [R1+0x14] ;  /* 0x00001400010d7983 */ /* 0x000ee80000300800 */
[----:B------:R-:W3:Y:S04]  /*ed00*/  LDL.LU R14, [R1+0x10] ;  /* 0x00001000010e7983 */ /* 0x000ee80000300800 */
[----:B------:R-:W3:Y:S01]  /*ed10*/  LDL.LU R15, [R1+0xc] ;  /* 0x00000c00010f7983 */ /* 0x000ee20000300800 */
[----:B----4-:R-:W-:-:S02]  /*ed20*/  FADD.FTZ R9, RZ, R9 ;  /* 0x00000009ff097221 */ /* 0x010fc40000010000 */
[----:B------:R-:W-:Y:S02]  /*ed30*/  FADD.FTZ R29, RZ, R29 ;  /* 0x0000001dff1d7221 */ /* 0x000fe40000010000 */
[----:B------:R-:W-:Y:S02]  /*ed40*/  FADD.FTZ R26, R9, R26 ;  /* 0x0000001a091a7221 */ /* 0x000fe40000010000 */
[----:B------:R-:W-:Y:S02]  /*ed50*/  FADD.FTZ R28, RZ, R28 ;  /* 0x0000001cff1c7221 */ /* 0x000fe40000010000 */
[----:B------:R-:W-:Y:S02]  /*ed60*/  FADD.FTZ R24, R29, R24 ;  /* 0x000000181d187221 */ /* 0x000fe40000010000 */
[----:B------:R-:W4:Y:S01]  /*ed70*/  LDL.LU R29, [R1+0x2c] ;  /* 0x00002c00011d7983 */ /* 0x000f220000300800 */
[----:B------:R-:W-:Y:S02]  /*ed80*/  FADD.FTZ R23, R28, R23 ;  /* 0x000000171c177221 */ /* 0x000fe40000010000 */
[----:B--2---:R-:W-:Y:S01]  /*ed90*/  FADD.FTZ R18, R11, R18 ;  /* 0x000000120b127221 */ /* 0x004fe20000010000 */
[----:B------:R-:W2:Y:S01]  /*eda0*/  LDL.LU R28, [R1+0x24] ;  /* 0x00002400011c7983 */ /* 0x000ea20000300800 */
[----:B------:R-:W-:-:S02]  /*edb0*/  FADD.FTZ R16, R26, R16 ;  /* 0x000000101a107221 */ /* 0x000fc40000010000 */
[----:B------:R-:W-:Y:S01]  /*edc0*/  FADD.FTZ R17, R27, R17 ;  /* 0x000000111b117221 */ /* 0x000fe20000010000 */
[----:B------:R-:W0:Y:S04]  /*edd0*/  S2R R10, SR_TID.X ;  /* 0x00000000000a7919 */ /* 0x000e280000002100 */
[----:B------:R-:W-:Y:S01]  /*ede0*/  BAR.SYNC.DEFER_BLOCKING 0x0 ;  /* 0x0000000000007b1d */ /* 0x000fe20000010000 */
[----:B---3--:R-:W-:-:S05]  /*edf0*/  FADD.FTZ R9, RZ, R0 ;  /* 0x00000000ff097221 */ /* 0x008fca0000010000 */
[----:B0-----:R-:W0:Y:S01]  /*ee00*/  LDS R8, [R10.X4] ;  /* 0x000000000a087984 */ /* 0x001e220000004800 */
[----:B------:R-:W-:Y:S02]  /*ee10*/  FADD.FTZ R25, R9, R25 ;  /* 0x0000001909197221 */ /* 0x000fe40000010000 */
[----:B------:R-:W-:Y:S02]  /*ee20*/  FADD.FTZ R22, R12, R22 ;  /* 0x000000160c167221 */ /* 0x000fe40000010000 */
[----:B------:R-:W-:Y:S02]  /*ee30*/  FADD.FTZ R21, R13, R21 ;  /* 0x000000150d157221 */ /* 0x000fe40000010000 */
[----:B------:R-:W-:Y:S02]  /*ee40*/  FADD.FTZ R20, R14, R20 ;  /* 0x000000140e147221 */ /* 0x000fe40000010000 */
[----:B------:R-:W-:Y:S01]  /*ee50*/  FADD.FTZ R19, R15, R19 ;  /* 0x000000130f137221 */ /* 0x000fe20000010000 */
[----:B------:R-:W3:Y:S01]  /*ee60*/  LDL.LU R14, [R1+0x44] ;  /* 0x00004400010e7983 */ /* 0x000ee20000300800 */
[----:B------:R-:W-:-:S02]  /*ee70*/  FADD.FTZ R11, R25, R7 ;  /* 0x00000007190b7221 */ /* 0x000fc40000010000 */
[----:B------:R-:W-:Y:S01]  /*ee80*/  FADD.FTZ R7, R24, R6 ;  /* 0x0000000618077221 */ /* 0x000fe20000010000 */
[----:B------:R-:W2:Y:S01]  /*ee90*/  LDL.LU R15, [R1+0x48] ;  /* 0x00004800010f7983 */ /* 0x000ea20000300800 */
[----:B------:R-:W-:-:S03]  /*eea0*/  FADD.FTZ R13, R23, R5 ;  /* 0x00000005170d7221 */ /* 0x000fc60000010000 */
[----:B------:R-:W2:Y:S01]  /*eeb0*/  LDL.LU R26, [R1+0x40] ;  /* 0x00004000011a7983 */ /* 0x000ea20000300800 */
[----:B------:R-:W-:-:S03]  /*eec0*/  FADD.FTZ R22, R22, R4 ;  /* 0x0000000416167221 */ /* 0x000fc60000010000 */
[----:B------:R-:W2:Y:S04]  /*eed0*/  LDL.LU R24, [R1+0x28] ;  /* 0x0000280001187983 */ /* 0x000ea80000300800 */
[----:B------:R-:W2:Y:S04]  /*eee0*/  LDL.LU R23, [R1+0x20] ;  /* 0x0000200001177983 */ /* 0x000ea80000300800 */
[----:B------:R-:W3:Y:S01]  /*eef0*/  LDL.LU R4, [R1+0x18] ;  /* 0x0000180001047983 */ /* 0x000ee20000300800 */
[----:B------:R-:W-:Y:S02]  /*ef00*/  FADD.FTZ R5, R20, R2 ;  /* 0x0000000214057221 */ /* 0x000fe40000010000 */
[----:B------:R-:W-:Y:S01]  /*ef10*/  FADD.FTZ R6, R21, R3 ;  /* 0x0000000315067221 */ /* 0x000fe20000010000 */
[----:B------:R-:W1:Y:S04]  /*ef20*/  S2R R12, SR_CTAID.X ;  /* 0x00000000000c7919 */ /* 0x000e680000002500 */
[----:B------:R-:W0:Y:S04]  /*ef30*/  S2R R27, SR_TID.X ;  /* 0x00000000001b7919 */ /* 0x000e280000002100 */
[----:B------:R-:W0:Y:S04]  /*ef40*/  LDS R0, [R10.X4+0x1400] ;  /* 0x001400000a007984 */ /* 0x000e280000004800 */
[----:B------:R-:W0:Y:S04]  /*ef50*/  LDS R9, [R10.X4+0x2800] ;  /* 0x002800000a097984 */ /* 0x000e280000004800 */
[----:B------:R-:W0:Y:S01]  /*ef60*/  LDS R10, [R10.X4+0x3c00] ;  /* 0x003c00000a0a7984 */ /* 0x000e220000004800 */
[----:B--2---:R-:W-:-:S03]  /*ef70*/  FADD.FTZ R3, R18, R23 ;  /* 0x0000001712037221 */ /* 0x004fc60000010000 */
[----:B0-----:R-:W0:Y:S01]  /*ef80*/  LDS R25, [R27.X4+0x200] ;  /* 0x000200001b197984 */ /* 0x001e220000004800 */
[----:B---3--:R-:W-:-:S03]  /*ef90*/  FADD.FTZ R2, R19, R4 ;  /* 0x0000000413027221 */ /* 0x008fc60000010000 */
[----:B------:R-:W-:Y:S01]  /*efa0*/  LDS R21, [R27.X4+0x1800] ;  /* 0x001800001b157984 */ /* 0x000fe20000004800 */
[----:B------:R-:W-:-:S03]  /*efb0*/  FADD.FTZ R4, R17, R28 ;  /* 0x0000001c11047221 */ /* 0x000fc60000010000 */
[----:B------:R-:W-:Y:S04]  /*efc0*/  STL [R1+0x10], R2 ;  /* 0x0000100201007387 */ /* 0x000fe80000100800 */
[----:B------:R2:W-:Y:S04]  /*efd0*/  STL [R1+0x20], R3 ;  /* 0x0000200301007387 */ /* 0x0005e80000100800 */
[----:B------:R-:W3:Y:S01]  /*efe0*/  LDL.LU R28, [R1+0x104] ;  /* 0x00010400011c7983 */ /* 0x000ee20000300800 */
[----:B-1----:R-:W-:Y:S02]  /*eff0*/  IMAD R12, R12, c[0x0][0x168], RZ ;  /* 0x00005a000c0c7a24 */ /* 0x002fe400078e02ff */
[----:B------:R-:W-:Y:S01]  /*f000*/  FADD.FTZ R8, RZ, R8 ;  /* 0x00000008ff087221 */ /* 0x000fe20000010000 */
[----:B------:R-:W-:Y:S02]  /*f010*/  LDS R2, [R27.X4+0x1600] ;  /* 0x001600001b027984 */ /* 0x000fe40000004800 */
[----:B------:R-:W-:Y:S01]  /*f020*/  IADD3 R12, P0, R12, R27, RZ ;  /* 0x0000001b0c0c7210 */ /* 0x000fe20007f1e0ff */
[----:B--2---:R-:W-:Y:S01]  /*f030*/  FADD.FTZ R3, R16, R24 ;  /* 0x0000001810037221 */ /* 0x004fe20000010000 */
[----:B------:R1:W-:Y:S04]  /*f040*/  STL [R1+0x1c], R4 ;  /* 0x00001c0401007387 */ /* 0x0003e80000100800 */
[----:B------:R4:W-:Y:S01]  /*f050*/  STL [R1+0x18], R3 ;  /* 0x0000180301007387 */ /* 0x0009e20000100800 */
[----:B------:R-:W-:-:S03]  /*f060*/  FADD.FTZ R0, R8, R0 ;  /* 0x0000000008007221 */ /* 0x000fc60000010000 */
[----:B------:R-:W2:Y:S01]  /*f070*/  LDS R24, [R27.X4+0x400] ;  /* 0x000400001b187984 */ /* 0x000ea20000004800 */
[----:B-1----:R-:W-:-:S03]  /*f080*/  IADD3.X R4, RZ, RZ, RZ, P0, !PT ;  /* 0x000000ffff047210 */ /* 0x002fc600007fe4ff */
[----:B------:R-:W1:Y:S01]  /*f090*/  LDS R23, [R27.X4+0x2a00] ;  /* 0x002a00001b177984 */ /* 0x000e620000004800 */
[C---:B------:R-:W-:Y:S01]  /*f0a0*/  SHF.L.U64.HI R4, R12.reuse, 0x2, R4 ;  /* 0x000000020c047819 */ /* 0x040fe20000010204 */
[----:B----4-:R-:W-:Y:S01]  /*f0b0*/  FADD.FTZ R3, R11, R29 ;  /* 0x0000001d0b037221 */ /* 0x010fe20000010000 */
[----:B------:R-:W-:Y:S01]  /*f0c0*/  SHF.L.U32 R12, R12, 0x2, RZ ;  /* 0x000000020c0c7819 */ /* 0x000fe200000006ff */
[----:B------:R-:W4:Y:S03]  /*f0d0*/  LDL.LU R29, [R1+0x4c] ;  /* 0x00004c00011d7983 */ /* 0x000f260000300800 */
[----:B------:R-:W-:Y:S01]  /*f0e0*/  IADD3 R18, P0, R12, c[0x0][0x228], RZ ;  /* 0x00008a000c127a10 */ /* 0x000fe20007f1e0ff */
[----:B------:R0:W-:Y:S03]  /*f0f0*/  STL [R1+0x14], R3 ;  /* 0x0000140301007387 */ /* 0x0001e60000100800 */
[----:B------:R-:W-:Y:S01]  /*f100*/  IADD3.X R19, R4, c[0x0][0x22c], RZ, P0, !PT ;  /* 0x00008b0004137a10 */ /* 0x000fe200007fe4ff */
[----:B------:R-:W-:Y:S01]  /*f110*/  FADD.FTZ R9, R0, R9 ;  /* 0x0000000900097221 */ /* 0x000fe20000010000 */
[----:B------:R-:W-:Y:S01]  /*f120*/  IADD3 R16, P0, R12, c[0x0][0x220], RZ ;  /* 0x000088000c107a10 */ /* 0x000fe20007f1e0ff */
[----:B------:R-:W1:Y:S01]  /*f130*/  LDS R20, [R27.X4+0x2c00] ;  /* 0x002c00001b147984 */ /* 0x000e620000004800 */
[----:B0-----:R-:W-:-:S03]  /*f140*/  FADD.FTZ R3, R7, R26 ;  /* 0x0000001a07037221 */ /* 0x001fc60000010000 */
[----:B------:R-:W0:Y:S01]  /*f150*/  LDS R11, [R27.X4+0x3e00] ;  /* 0x003e00001b0b7984 */ /* 0x000e220000004800 */
[----:B------:R-:W-:-:S03]  /*f160*/  IADD3.X R17, R4, c[0x0][0x224], RZ, P0, !PT ;  /* 0x0000890004117a10 */ /* 0x000fc600007fe4ff */
[----:B------:R-:W4:Y:S04]  /*f170*/  LDL.LU R26, [R1+0x108] ;  /* 0x00010800011a7983 */ /* 0x000f280000300800 */
[----:B------:R2:W-:Y:S01]  /*f180*/  STL [R1+0xc], R3 ;  /* 0x00000c0301007387 */ /* 0x0005e20000100800 */
[----:B------:R-:W-:-:S03]  /*f190*/  FADD.FTZ R10, R9, R10 ;  /* 0x0000000a090a7221 */ /* 0x000fc60000010000 */
[----:B------:R2:W-:Y:S01]  /*f1a0*/  STG.E [R18.64], R15 ;  /* 0x0000000f12007986 */ /* 0x0005e2000c101904 */
[----:B------:R-:W-:-:S03]  /*f1b0*/  FADD.FTZ R25, RZ, R25 ;  /* 0x00000019ff197221 */ /* 0x000fc60000010000 */
[----:B------:R-:W0:Y:S01]  /*f1c0*/  LDS R8, [R27.X4+0x4000] ;  /* 0x004000001b087984 */ /* 0x000e220000004800 */
[----:B--2---:R-:W-:Y:S01]  /*f1d0*/  FADD.FTZ R3, R13, R14 ;  /* 0x0000000e0d037221 */ /* 0x004fe20000010000 */
[C---:B------:R-:W-:Y:S02]  /*f1e0*/  IADD3 R14, P1, R12.reuse, c[0x0][0x238], RZ ;  /* 0x00008e000c0e7a10 */ /* 0x040fe40007f3e0ff */
[----:B------:R-:W-:Y:S02]  /*f1f0*/  IADD3 R12, P0, R12, c[0x0][0x230], RZ ;  /* 0x00008c000c0c7a10 */ /* 0x000fe40007f1e0ff */
[C---:B------:R-:W-:Y:S02]  /*f200*/  IADD3.X R15, R4.reuse, c[0x0][0x23c], RZ, P1, !PT ;  /* 0x00008f00040f7a10 */ /* 0x040fe40000ffe4ff */
[----:B------:R-:W-:Y:S01]  /*f210*/  IADD3.X R13, R4, c[0x0][0x234], RZ, P0, !PT ;  /* 0x00008d00040d7a10 */ /* 0x000fe200007fe4ff */
[----:B------:R-:W-:Y:S04]  /*f220*/  STL [R1+0x8], R3 ;  /* 0x0000080301007387 */ /* 0x000fe80000100800 */
[----:B---3--:R-:W-:Y:S04]  /*f230*/  STG.E [R16.64], R28 ;  /* 0x0000001c10007986 */ /* 0x008fe8000c101904 */
[----:B------:R2:W-:Y:S04]  /*f240*/  STG.E [R14.64], R10 ;  /* 0x0000000a0e007986 */ /* 0x0005e8000c101904 */
[----:B------:R3:W-:Y:S04]  /*f250*/  STG.E [R12.64], R22 ;  /* 0x000000160c007986 */ /* 0x0007e8000c101904 */
[----:B--2---:R-:W2:Y:S04]  /*f260*/  LDL.LU R10, [R1+0x10c] ;  /* 0x00010c00010a7983 */ /* 0x004ea80000300800 */
[----:B---3--:R-:W3:Y:S04]  /*f270*/  LDL.LU R22, [R1+0x50] ;  /* 0x0000500001167983 */ /* 0x008ee80000300800 */
[----:B------:R-:W0:Y:S01]  /*f280*/  S2R R9, SR_TID.X ;  /* 0x0000000000097919 */ /* 0x000e220000002100 */
[----:B------:R-:W-:-:S02]  /*f290*/  FADD.FTZ R24, RZ, R24 ;  /* 0x00000018ff187221 */ /* 0x000fc40000010000 */
[----:B------:R-:W-:Y:S02]  /*f2a0*/  FADD.FTZ R25, R25, R2 ;  /* 0x0000000219197221 */ /* 0x000fe40000010000 */
[----:B------:R-:W-:Y:S02]  /*f2b0*/  FADD.FTZ R21, R24, R21 ;  /* 0x0000001518157221 */ /* 0x000fe40000010000 */
[----:B-1----:R-:W-:Y:S02]  /*f2c0*/  FADD.FTZ R23, R25, R23 ;  /* 0x0000001719177221 */ /* 0x002fe40000010000 */
[----:B------:R-:W-:Y:S01]  /*f2d0*/  FADD.FTZ R20, R21, R20 ;  /* 0x0000001415147221 */ /* 0x000fe20000010000 */
[----:B0-----:R-:W0:Y:S04]  /*f2e0*/  LDS R25, [R9.X4+0x4400] ;  /* 0x0044000009197984 */ /* 0x001e280000004800 */
[----:B------:R-:W1:Y:S04]  /*f2f0*/  LDS R24, [R9.X4+0x3200] ;  /* 0x0032000009187984 */ /* 0x000e680000004800 */
[----:B------:R-:W1:Y:S01]  /*f300*/  LDS R21, [R9.X4+0xc00] ;  /* 0x000c000009157984 */ /* 0x000e620000004800 */
[----:B------:R-:W-:-:S02]  /*f310*/  FADD.FTZ R11, R23, R11 ;  /* 0x0000000b170b7221 */ /* 0x000fc40000010000 */
[----:B------:R-:W-:Y:S01]  /*f320*/  FADD.FTZ R8, R20, R8 ;  /* 0x0000000814087221 */ /* 0x000fe20000010000 */
[----:B----4-:R-:W-:Y:S04]  /*f330*/  STG.E [R18.64+0x200], R29 ;  /* 0x0002001d12007986 */ /* 0x010fe8000c101904 */
[----:B------:R-:W-:Y:S04]  /*f340*/  STG.E [R16.64+0x200], R26 ;  /* 0x0002001a10007986 */ /* 0x000fe8000c101904 */
[----:B------:R-:W-:Y:S04]  /*f350*/  STG.E [R14.64+0x200], R11 ;  /* 0x0002000b0e007986 */ /* 0x000fe8000c101904 */
[----:B------:R-:W4:Y:S04]  /*f360*/  LDS R23, [R9.X4+0x4600] ;  /* 0x0046000009177984 */ /* 0x000f280000004800 */
[----:B------:R0:W-:Y:S04]  /*f370*/  STG.E [R12.64+0x200], R6 ;  /* 0x000200060c007986 */ /* 0x0001e8000c101904 */
[----:B------:R-:W-:Y:S04]  /*f380*/  LDS R11, [R9.X4+0x2200] ;  /* 0x00220000090b7984 */ /* 0x000fe80000004800 */
[----:B------:R-:W2:Y:S04]  /*f390*/  LDS R7, [R9.X4+0x600] ;  /* 0x0006000009077984 */ /* 0x000ea80000004800 */
[----:B0-----:R0:W-:Y:S04]  /*f3a0*/  STL [R1+0x67c], R25 ;  /* 0x00067c1901007387 */ /* 0x0011e80000100800 */
[----:B-1----:R1:W-:Y:S04]  /*f3b0*/  STL [R1+0x678], R24 ;  /* 0x0006781801007387 */ /* 0x0023e80000100800 */
[----:B------:R-:W-:Y:S04]  /*f3c0*/  STL [R1+0x4], R21 ;  /* 0x0000041501007387 */ /* 0x000fe80000100800 */
[----:B------:R-:W-:Y:S04]  /*f3d0*/  LDS R21, [R9.X4+0x4800] ;  /* 0x0048000009157984 */ /* 0x000fe80000004800 */
[----:B------:R-:W-:Y:S04]  /*f3e0*/  LDS R3, [R9.X4+0x1a00] ;  /* 0x001a000009037984 */ /* 0x000fe80000004800 */
[----:B------:R-:W-:Y:S04]  /*f3f0*/  LDS R4, [R9.X4+0x2e00] ;  /* 0x002e000009047984 */ /* 0x000fe80000004800 */
[----:B----4-:R-:W-:Y:S04]  /*f400*/  STL [R1+0x674], R23 ;  /* 0x0006741701007387 */ /* 0x010fe80000100800 */
[----:B------:R-:W4:Y:S04]  /*f410*/  LDL.LU R6, [R1+0x54] ;  /* 0x0000540001067983 */ /* 0x000f280000300800 */
[----:B0-----:R-:W4:Y:S04]  /*f420*/  LDL.LU R25, [R1+0x10] ;  /* 0x0000100001197983 */ /* 0x001f280000300800 */
[----:B-1----:R-:W4:Y:S04]  /*f430*/  LDL.LU R24, [R1+0x64] ;  /* 0x0000640001187983 */ /* 0x002f280000300800 */
[----:B------:R-:W-:Y:S04]  /*f440*/  LDS R2, [R9.X4+0x4200] ;  /* 0x0042000009027984 */ /* 0x000fe80000004800 */
[----:B------:R-:W0:Y:S04]  /*f450*/  LDS R29, [R9.X4+0xa00] ;  /* 0x000a0000091d7984 */ /* 0x000e280000004800 */
[----:B------:R-:W-:Y:S04]  /*f460*/  LDS R26, [R9.X4+0x1e00] ;  /* 0x001e0000091a7984 */ /* 0x000fe80000004800 */
[----:B------:R-:W1:Y:S04]  /*f470*/  LDS R0, [R9.X4+0x800] ;  /* 0x0008000009007984 */ /* 0x000e680000004800 */
[----:B------:R-:W-:Y:S04]  /*f480*/  LDS R27, [R9.X4+0x1c00] ;  /* 0x001c0000091b7984 */ /* 0x000fe80000004800 */
[----:B------:R-:W-:Y:S04]  /*f490*/  LDS R28, [R9.X4+0x3000] ;  /* 0x00300000091c7984 */ /* 0x000fe80000004800 */
[----:B------:R-:W-:Y:S04]  /*f4a0*/  LDS R20, [R9.X4+0x2000] ;  /* 0x0020000009147984 */ /* 0x000fe80000004800 */
[----:B---3--:R-:W-:Y:S04]  /*f4b0*/  STG.E [R18.64+0x400], R22 ;  /* 0x0004001612007986 */ /* 0x008fe8000c101904 */
[----:B--2---:R-:W-:Y:S04]  /*f4c0*/  STG.E [R16.64+0x400], R10 ;  /* 0x0004000a10007986 */ /* 0x004fe8000c101904 */
[----:B------:R-:W-:Y:S04]  /*f4d0*/  STG.E [R14.64+0x400], R8 ;  /* 0x000400080e007986 */ /* 0x000fe8000c101904 */
[----:B------:R-:W2:Y:S01]  /*f4e0*/  LDS R8, [R9.X4+0xe00] ;  /* 0x000e000009087984 */ /* 0x000ea20000004800 */
[----:B------:R-:W-:-:S02]  /*f4f0*/  FADD.FTZ R7, RZ, R7 ;  /* 0x00000007ff077221 */ /* 0x000fc40000010000 */
        /* <DEDUP_REMOVED lines=12> */
[----:B------:R-:W3:Y:S04]  /*f5c0*/  LDS R9, [R9.X4+0x3600] ;  /* 0x0036000009097984 */ /* 0x000ee80000004800 */
[----:B-1----:R-:W2:Y:S01]  /*f5d0*/  LDL.LU R11, [R1+0x114] ;  /* 0x00011400010b7983 */ /* 0x002ea20000300800 */
[----:B------:R-:W-:-:S03]  /*f5e0*/  FADD.FTZ R4, R3, R4 ;  /* 0x0000000403047221 */ /* 0x000fc60000010000 */
[----:B------:R-:W3:Y:S01]  /*f5f0*/  LDL.LU R21, [R1+0x1c] ;  /* 0x00001c0001157983 */ /* 0x000ee20000300800 */
[----:B------:R-:W-:-:S03]  /*f600*/  FADD.FTZ R2, R4, R2 ;  /* 0x0000000204027221 */ /* 0x000fc60000010000 */
[----:B----4-:R-:W-:Y:S04]  /*f610*/  STG.E [R18.64+0x600], R6 ;  /* 0x0006000612007986 */ /* 0x010fe8000c101904 */
[----:B--2---:R1:W-:Y:S04]  /*f620*/  STG.E [R16.64+0x600], R11 ;  /* 0x0006000b10007986 */ /* 0x0043e8000c101904 */
[----:B------:R2:W-:Y:S04]  /*f630*/  STG.E [R14.64+0x600], R2 ;  /* 0x000600020e007986 */ /* 0x0005e8000c101904 */
[----:B------:R4:W-:Y:S04]  /*f640*/  STG.E [R12.64+0x600], R25 ;  /* 0x000600190c007986 */ /* 0x0009e8000c101904 */
[----:B-1----:R-:W3:Y:S04]  /*f650*/  LDL.LU R11, [R1+0x68] ;  /* 0x00006800010b7983 */ /* 0x002ee80000300800 */
[----:B--2---:R-:W2:Y:S04]  /*f660*/  LDL.LU R2, [R1+0x4] ;  /* 0x0000040001027983 */ /* 0x004ea80000300800 */
[----:B------:R-:W2:Y:S04]  /*f670*/  LDL.LU R29, [R1+0x11c] ;  /* 0x00011c00011d7983 */ /* 0x000ea80000300800 */
[----:B----4-:R-:W4:Y:S01]  /*f680*/  LDL.LU R25, [R1+0x67c] ;  /* 0x00067c0001197983 */ /* 0x010f220000300800 */
[----:B------:R-:W-:-:S03]  /*f690*/  FADD.FTZ R27, R27, R28 ;  /* 0x0000001c1b1b7221 */ /* 0x000fc60000010000 */
[----:B------:R1:W-:Y:S01]  /*f6a0*/  STG.E [R18.64+0x800], R24 ;  /* 0x0008001812007986 */ /* 0x0003e2000c101904 */
[----:B----4-:R-:W-:-:S03]  /*f6b0*/  FADD.FTZ R25, R27, R25 ;  /* 0x000000191b197221 */ /* 0x010fc60000010000 */
[----:B------:R-:W4:Y:S04]  /*f6c0*/  LDL.LU R27, [R1+0x6c] ;  /* 0x00006c00011b7983 */ /* 0x000f280000300800 */
        /* <DEDUP_REMOVED lines=14> */
[----:B----4-:R1:W-:Y:S04]  /*f7b0*/  STG.E [R18.64+0xa00], R27 ;  /* 0x000a001b12007986 */ /* 0x0103e8000c101904 */
[----:B0-----:R-:W4:Y:S04]  /*f7c0*/  LDL.LU R26, [R1+0x58] ;  /* 0x00005800011a7983 */ /* 0x001f280000300800 */
[----:B------:R0:W-:Y:S04]  /*f7d0*/  STG.E [R16.64+0xa00], R29 ;  /* 0x000a001d10007986 */ /* 0x0001e8000c101904 */
[----:B-1----:R-:W2:Y:S04]  /*f7e0*/  LDL.LU R27, [R1+0x110] ;  /* 0x00011000011b7983 */ /* 0x002ea80000300800 */
[----:B------:R1:W-:Y:S04]  /*f7f0*/  STG.E [R14.64+0xa00], R23 ;  /* 0x000a00170e007986 */ /* 0x0003e8000c101904 */
[----:B0-----:R-:W2:Y:S04]  /*f800*/  LDL.LU R29, [R1+0x8] ;  /* 0x00000800011d7983 */ /* 0x001ea80000300800 */
[----:B------:R-:W2:Y:S04]  /*f810*/  LDL.LU R22, [R1+0x5c] ;  /* 0x00005c0001167983 */ /* 0x000ea80000300800 */
[----:B-1----:R-:W2:Y:S04]  /*f820*/  LDL.LU R23, [R1+0x14] ;  /* 0x0000140001177983 */ /* 0x002ea80000300800 */
[----:B------:R0:W-:Y:S04]  /*f830*/  STG.E [R12.64+0xa00], R21 ;  /* 0x000a00150c007986 */ /* 0x0001e8000c101904 */
[----:B0-----:R-:W2:Y:S04]  /*f840*/  LDL.LU R21, [R1+0x670] ;  /* 0x0006700001157983 */ /* 0x001ea80000300800 */
[----:B------:R0:W-:Y:S01]  /*f850*/  STG.E [R18.64+0xc00], R11 ;  /* 0x000c000b12007986 */ /* 0x0001e2000c101904 */
[----:B--2---:R-:W-:-:S03]  /*f860*/  FADD.FTZ R2, R2, R21 ;  /* 0x0000001502027221 */ /* 0x004fc60000010000 */
[----:B------:R-:W2:Y:S04]  /*f870*/  LDL.LU R21, [R1+0x144] ;  /* 0x0001440001157983 */ /* 0x000ea80000300800 */
        /* <DEDUP_REMOVED lines=31> */
[----:B------:R-:W-:Y:S04]  /*fa70*/  STG.E [R16.64+0xe00], R21 ;  /* 0x000e001510007986 */ /* 0x000fe8000c101904 */
[----:B------:R-:W-:Y:S04]  /*fa80*/  STG.E [R14.64+0xe00], R5 ;  /* 0x000e00050e007986 */ /* 0x000fe8000c101904 */
[----:B------:R-:W-:Y:S04]  /*fa90*/  STG.E [R12.64+0xe00], R23 ;  /* 0x000e00170c007986 */ /* 0x000fe8000c101904 */
[----:B------:R-:W-:Y:S04]  /*faa0*/  STG.E [R18.64+0x1000], R22 ;  /* 0x0010001612007986 */ /* 0x000fe8000c101904 */
[----:B------:R-:W-:Y:S04]  /*fab0*/  STG.E [R16.64+0x1000], R24 ;  /* 0x0010001810007986 */ /* 0x000fe8000c101904 */
[----:B------:R-:W-:Y:S04]  /*fac0*/  STG.E [R14.64+0x1000], R7 ;  /* 0x001000070e007986 */ /* 0x000fe8000c101904 */
[----:B---3--:R-:W-:Y:S04]  /*fad0*/  STG.E [R12.64+0x1000], R25 ;  /* 0x001000190c007986 */ /* 0x008fe8000c101904 */
[----:B----4-:R-:W-:Y:S04]  /*fae0*/  STG.E [R18.64+0x1200], R26 ;  /* 0x0012001a12007986 */ /* 0x010fe8000c101904 */
[----:B------:R-:W-:Y:S04]  /*faf0*/  STG.E [R16.64+0x1200], R27 ;  /* 0x0012001b10007986 */ /* 0x000fe8000c101904 */
[----:B------:R-:W-:Y:S04]  /*fb00*/  STG.E [R14.64+0x1200], R3 ;  /* 0x001200030e007986 */ /* 0x000fe8000c101904 */
[----:B------:R-:W-:Y:S01]  /*fb10*/  STG.E [R12.64+0x1200], R29 ;  /* 0x0012001d0c007986 */ /* 0x000fe2000c101904 */
[----:B------:R-:W-:Y:S05]  /*fb20*/  EXIT ;  /* 0x000000000000794d */ /* 0x000fea0003800000 */
.L_x_2676:
[----:B0-----:R-:W-:Y:S02]  /*fb30*/  MOV R12, R14 ;  /* 0x0000000e000c7202 */ /* 0x001fe40000000f00 */
[----:B------:R-:W-:-:S02]  /*fb40*/  MOV R3, 0x1 ;  /* 0x0000000100037802 */ /* 0x000fc40000000f00 */
[----:B------:R-:W-:Y:S02]  /*fb50*/  MOV R17, 0x1f ;  /* 0x0000001f00117802 */ /* 0x000fe40000000f00 */
[----:B------:R-:W-:Y:S02]  /*fb60*/  MOV R16, 0xffffffff ;  /* 0xffffffff00107802 */ /* 0x000fe40000000f00 */
[----:B------:R-:W-:Y:S02]  /*fb70*/  MOV R2, 0xfb90 ;  /* 0x0000fb9000027802 */ /* 0x000fe40000000f00 */
[----:B-----5:R-:W-:Y:S05]  /*fb80*/  CALL.REL.NOINC `($__internal_113_$__cuda_sm70_shflsync_bfly_p) ;  /* 0x0000046000007944 */ /* 0x020fea0003c00000 */
[----:B-1----:R-:W-:Y:S01]  /*fb90*/  MOV R15, R12 ;  /* 0x0000000c000f7202 */ /* 0x002fe20000000f00 */
[----:B------:R-:W-:Y:S05]  /*fba0*/  BRA `(.L_x_2689) ;  /* 0xffff7fe000007947 */ /* 0x000fea000383ffff */
.L_x_2677:
[----:B------:R-:W-:Y:S01]  /*fbb0*/  HFMA2.MMA R3, -RZ, RZ, 0, 5.9604644775390625e-08 ;  /* 0x00000001ff037435 */ /* 0x000fe200000001ff */
[----:B------:R-:W-:Y:S02]  /*fbc0*/  MOV R12, R13 ;  /* 0x0000000d000c7202 */ /* 0x000fe40000000f00 */
[----:B------:R-:W-:Y:S02]  /*fbd0*/  MOV R17, 0x1f ;  /* 0x0000001f00117802 */ /* 0x000fe40000000f00 */
[----:B------:R-:W-:-:S02]  /*fbe0*/  MOV R16, 0xffffffff ;  /* 0xffffffff00107802 */ /* 0x000fc40000000f00 */
[----:B------:R-:W-:Y:S02]  /*fbf0*/  MOV R2, 0xfc10 ;  /* 0x0000fc1000027802 */ /* 0x000fe40000000f00 */
[----:B01---5:R-:W-:Y:S05]  /*fc00*/  CALL.REL.NOINC `($__internal_113_$__cuda_sm70_shflsync_bfly_p) ;  /* 0x000003e000007944 */ /* 0x023fea0003c00000 */
[----:B------:R-:W-:Y:S01]  /*fc10*/  FADD.FTZ R14, R14, R15 ;  /* 0x0000000f0e0e7221 */ /* 0x000fe20000010000 */
[----:B------:R-:W-:Y:S01]  /*fc20*/  HFMA2.MMA R3, -RZ, RZ, 0, 1.1920928955078125e-07 ;  /* 0x00000002ff037435 */ /* 0x000fe200000001ff */
[----:B-1----:R-:W-:Y:S01]  /*fc30*/  FADD.FTZ R13, R13, R12 ;  /* 0x0000000c0d0d7221 */ /* 0x002fe20000010000 */
[----:B------:R-:W-:Y:S02]  /*fc40*/  MOV R17, 0x1f ;  /* 0x0000001f00117802 */ /* 0x000fe40000000f00 */
[----:B------:R-:W-:Y:S02]  /*fc50*/  MOV R16, 0xffffffff ;  /* 0xffffffff00107802 */ /* 0x000fe40000000f00 */
[----:B------:R-:W-:Y:S02]  /*fc60*/  MOV R12, R14 ;  /* 0x0000000e000c7202 */ /* 0x000fe40000000f00 */
[----:B------:R-:W-:Y:S02]  /*fc70*/  MOV R2, 0xfc90 ;  /* 0x0000fc9000027802 */ /* 0x000fe40000000f00 */
[----:B------:R-:W-:Y:S05]  /*fc80*/  CALL.REL.NOINC `($__internal_113_$__cuda_sm70_shflsync_bfly_p) ;  /* 0x0000036000007944 */ /* 0x000fea0003c00000 */
[----:B------:R-:W-:Y:S01]  /*fc90*/  HFMA2.MMA R3, -RZ, RZ, 0, 1.1920928955078125e-07 ;  /* 0x00000002ff037435 */ /* 0x000fe200000001ff */
[----:B-1----:R-:W-:-:S02]  /*fca0*/  MOV R15, R12 ;  /* 0x0000000c000f7202 */ /* 0x002fc40000000f00 */
[----:B------:R-:W-:Y:S02]  /*fcb0*/  MOV R12, R13 ;  /* 0x0000000d000c7202 */ /* 0x000fe40000000f00 */
[----:B------:R-:W-:Y:S02]  /*fcc0*/  MOV R17, 0x1f ;  /* 0x0000001f00117802 */ /* 0x000fe40000000f00 */
[----:B------:R-:W-:Y:S02]  /*fcd0*/  MOV R16, 0xffffffff ;  /* 0xffffffff00107802 */ /* 0x000fe40000000f00 */
[----:B------:R-:W-:Y:S02]  /*fce0*/  MOV R2, 0xfd00 ;  /* 0x0000fd0000027802 */ /* 0x000fe40000000f00 */
[----:B------:R-:W-:Y:S05]  /*fcf0*/  CALL.REL.NOINC `($__internal_113_$__cuda_sm70_shflsync_bfly_p) ;  /* 0x000002f000007944 */ /* 0x000fea0003c00000 */
[----:B------:R-:W-:Y:S01]  /*fd00*/  FADD.FTZ R14, R15, R14 ;  /* 0x0000000e0f0e7221 */ /* 0x000fe20000010000 */
[----:B------:R-:W-:Y:S01]  /*fd10*/  HFMA2.MMA R3, -RZ, RZ, 0, 2.384185791015625e-07 ;  /* 0x00000004ff037435 */ /* 0x000fe200000001ff */
[----:B-1----:R-:W-:Y:S01]  /*fd20*/  FADD.FTZ R13, R13, R12 ;  /* 0x0000000c0d0d7221 */ /* 0x002fe20000010000 */
[----:B------:R-:W-:Y:S02]  /*fd30*/  MOV R17, 0x1f ;  /* 0x0000001f00117802 */ /* 0x000fe40000000f00 */
[----:B------:R-:W-:-:S02]  /*fd40*/  MOV R16, 0xffffffff ;  /* 0xffffffff00107802 */ /* 0x000fc40000000f00 */
[----:B------:R-:W-:Y:S02]  /*fd50*/  MOV R12, R14 ;  /* 0x0000000e000c7202 */ /* 0x000fe40000000f00 */
[----:B------:R-:W-:Y:S02]  /*fd60*/  MOV R2, 0xfd80 ;  /* 0x0000fd8000027802 */ /* 0x000fe40000000f00 */
[----:B------:R-:W-:Y:S05]  /*fd70*/  CALL.REL.NOINC `($__internal_113_$__cuda_sm70_shflsync_bfly_p) ;  /* 0x0000027000007944 */ /* 0x000fea0003c00000 */
[----:B------:R-:W-:Y:S01]  /*fd80*/  HFMA2.MMA R3, -RZ, RZ, 0, 2.384185791015625e-07 ;  /* 0x00000004ff037435 */ /* 0x000fe200000001ff */
[----:B-1----:R-:W-:Y:S02]  /*fd90*/  MOV R15, R12 ;  /* 0x0000000c000f7202 */ /* 0x002fe40000000f00 */
[----:B------:R-:W-:Y:S02]  /*fda0*/  MOV R12, R13 ;  /* 0x0000000d000c7202 */ /* 0x000fe40000000f00 */
[----:B------:R-:W-:Y:S02]  /*fdb0*/  MOV R17, 0x1f ;  /* 0x0000001f00117802 */ /* 0x000fe40000000f00 */
[----:B------:R-:W-:Y:S02]  /*fdc0*/  MOV R16, 0xffffffff ;  /* 0xffffffff00107802 */ /* 0x000fe40000000f00 */
[----:B------:R-:W-:-:S02]  /*fdd0*/  MOV R2, 0xfdf0 ;  /* 0x0000fdf000027802 */ /* 0x000fc40000000f00 */
[----:B------:R-:W-:Y:S05]  /*fde0*/  CALL.REL.NOINC `($__internal_113_$__cuda_sm70_shflsync_bfly_p) ;  /* 0x0000020000007944 */ /* 0x000fea0003c00000 */
[----:B------:R-:W-:Y:S01]  /*fdf0*/  FADD.FTZ R14, R15, R14 ;  /* 0x0000000e0f0e7221 */ /* 0x000fe20000010000 */
[----:B------:R-:W-:Y:S01]  /*fe00*/  HFMA2.MMA R3, -RZ, RZ, 0, 4.76837158203125e-07 ;  /* 0x00000008ff037435 */ /* 0x000fe200000001ff */
[----:B-1----:R-:W-:Y:S01]  /*fe10*/  FADD.FTZ R13, R13, R12 ;  /* 0x0000000c0d0d7221 */ /* 0x002fe20000010000 */
[----:B------:R-:W-:-:S02]  /*fe20*/  MOV R17, 0x1f ;  /* 0x0000001f00117802 */ /* 0x000fc40000000f00 */
[----:B------:R-:W-:Y:S02]  /*fe30*/  MOV R16, 0xffffffff ;  /* 0xffffffff00107802 */ /* 0x000fe40000000f00 */
[----:B------:R-:W-:Y:S02]  /*fe40*/  MOV R12, R14 ;  /* 0x0000000e000c7202 */ /* 0x000fe40000000f00 */
[----:B------:R-:W-:Y:S02]  /*fe50*/  MOV R2, 0xfe70 ;  /* 0x0000fe7000027802 */ /* 0x000fe40000000f00 */
[----:B------:R-:W-:Y:S05]  /*fe60*/  CALL.REL.NOINC `($__internal_113_$__cuda_sm70_shflsync_bfly_p) ;  /* 0x0000018000007944 */ /* 0x000fea0003c00000 */
[----:B------:R-:W-:Y:S01]  /*fe70*/  HFMA2.MMA R3, -RZ, RZ, 0, 4.76837158203125e-07 ;  /* 0x00000008ff037435 */ /* 0x000fe200000001ff */
[----:B-1----:R-:W-:Y:S02]  /*fe80*/  MOV R15, R12 ;  /* 0x0000000c000f7202 */ /* 0x002fe40000000f00 */
[----:B------:R-:W-:Y:S02]  /*fe90*/  MOV R12, R13 ;  /* 0x0000000d000c7202 */ /* 0x000fe40000000f00 */
[----:B------:R-:W-:Y:S02]  /*fea0*/  MOV R17, 0x1f ;  /* 0x0000001f00117802 */ /* 0x000fe40000000f00 */
[----:B------:R-:W-:-:S02]  /*feb0*/  MOV R16, 0xffffffff ;  /* 0xffffffff00107802 */ /* 0x000fc40000000f00 */
[----:B------:R-:W-:Y:S02]  /*fec0*/  MOV R2, 0xfee0 ;  /* 0x0000fee000027802 */ /* 0x000fe40000000f00 */
[----:B------:R-:W-:Y:S05]  /*fed0*/  CALL.REL.NOINC `($__internal_113_$__cuda_sm70_shflsync_bfly_p) ;  /* 0x0000011000007944 */ /* 0x000fea0003c00000 */
[----:B------:R-:W-:Y:S01]  /*fee0*/  FADD.FTZ R14, R15, R14 ;  /* 0x0000000e0f0e7221 */ /* 0x000fe20000010000 */
[----:B------:R-:W-:Y:S01]  /*fef0*/  HFMA2.MMA R3, -RZ, RZ, 0, 9.5367431640625e-07 ;  /* 0x00000010ff037435 */ /* 0x000fe200000001ff */
[----:B-1----:R-:W-:Y:S01]  /*ff00*/  FADD.FTZ R13, R13, R12 ;  /* 0x0000000c0d0d7221 */ /* 0x002fe20000010000 */
[----:B------:R-:W-:Y:S02]  /*ff10*/  MOV R17, 0x1f ;  /* 0x0000001f00117802 */ /* 0x000fe40000000f00 */
[----:B------:R-:W-:Y:S02]  /*ff20*/  MOV R16, 0xffffffff ;  /* 0xffffffff00107802 */ /* 0x000fe40000000f00 */
[----:B------:R-:W-:Y:S02]  /*ff30*/  MOV R12, R14 ;  /* 0x0000000e000c7202 */ /* 0x000fe40000000f00 */
[----:B------:R-:W-:Y:S02]  /*ff40*/  MOV R2, 0xff60 ;  /* 0x0000ff6000027802 */ /* 0x000fe40000000f00 */
[----:B------:R-:W-:Y:S05]  /*ff50*/  CALL.REL.NOINC `($__internal_113_$__cuda_sm70_shflsync_bfly_p) ;  /* 0x0000009000007944 */ /* 0x000fea0003c00000 */
[----:B------:R-:W-:Y:S01]  /*ff60*/  HFMA2.MMA R3, -RZ, RZ, 0, 9.5367431640625e-07 ;  /* 0x00000010ff037435 */ /* 0x000fe200000001ff */
[----:B-1----:R-:W-:-:S02]  /*ff70*/  MOV R15, R12 ;  /* 0x0000000c000f7202 */ /* 0x002fc40000000f00 */
[----:B------:R-:W-:Y:S02]  /*ff80*/  MOV R12, R13 ;  /* 0x0000000d000c7202 */ /* 0x000fe40000000f00 */
[----:B------:R-:W-:Y:S02]  /*ff90*/  MOV R17, 0x1f ;  /* 0x0000001f00117802 */ /* 0x000fe40000000f00 */
[----:B------:R-:W-:Y:S02]  /*ffa0*/  MOV R16, 0xffffffff ;  /* 0xffffffff00107802 */ /* 0x000fe40000000f00 */
[----:B------:R-:W-:Y:S02]  /*ffb0*/  MOV R2, 0xffd0 ;  /* 0x0000ffd000027802 */ /* 0x000fe40000000f00 */
[----:B------:R-:W-:Y:S05]  /*ffc0*/  CALL.REL.NOINC `($__internal_113_$__cuda_sm70_shflsync_bfly_p) ;  /* 0x0000002000007944 */ /* 0x000fea0003c00000 */
[----:B-1----:R-:W-:Y:S01]  /*ffd0*/  MOV R2, R12 ;  /* 0x0000000c00027202 */ /* 0x002fe20000000f00 */
[----:B------:R-:W-:Y:S05]  /*ffe0*/  BRA `(.L_x_2690) ;  /* 0xffff7cc000007947 */ /* 0x000fea000383ffff */
        .weak           $__internal_113_$__cuda_sm70_shflsync_bfly_p
        .type           $__internal_113_$__cuda_sm70_shflsync_bfly_p,@function
        .size           $__internal_113_$__cuda_sm70_shflsync_bfly_p,(.L_x_2939 - $__internal_113_$__cuda_sm70_shflsync_bfly_p)
$__internal_113_$__cuda_sm70_shflsync_bfly_p:
[----:B------:R-:W-:Y:S04]  /*fff0*/  WARPSYNC R16 ;  /* 0x0000001000007348 */ /* 0x000fe80003800000 */
[----:B------:R0:W1:Y:S02]  /*10000*/  SHFL.BFLY PT, R12, R12, R3, R17 ;  /* 0x0c0000030c0c7389 */ /* 0x00006400000e0011 */
[----:B0-----:R-:W-:-:S06]  /*10010*/  HFMA2.MMA R3, -RZ, RZ, 0, 0 ;  /* 0x00000000ff037435 */ /* 0x001fcc00000001ff */
[----:B------:R-:W-:Y:S05]  /*10020*/  RET.REL.NODEC R2 `(_ZN10layer_norm31ln_parallel_residual_bwd_kernelINS_13Kernel_traitsIfffffjLj1280ELj1ELj4ELj1ELj16ENS_18Kernel_traits_baseILj1280EfffffjLj128EEEEELb1ELb0ELb1EEEvNS_9BwdParamsE) ;  /* 0xfffeffd002007950 */ /* 0x000fea0003c3ffff */
.L_x_2691:
        /* <DEDUP_REMOVED lines=13> */
.L_x_2939:


//--------------------- .text._ZN10layer_norm22ln_bwd_finalize_kernelINS_22Kernel_traits_finalizeILj1280EfffffjLb0ELj1024ELj4ENS_18Kernel_traits_baseILj1280EfffffjLj1024EEEEELb0ELb0EEEvNS_9BwdParamsE --------------------------
	.section	.text._ZN10layer_norm22ln_bwd_finalize_kernelINS_22Kernel_traits_finalizeILj1280EfffffjLb0ELj1024ELj4ENS_18Kernel_traits_baseILj1280EfffffjLj1024EEEEELb0ELb0EEEvNS_9BwdParamsE,"ax",@progbits
	.sectioninfo	@"SHI_REGISTERS=30"
	.align	128
        .global         _ZN10layer_norm22ln_bwd_finalize_kernelINS_22Kernel_traits_finalizeILj1280EfffffjLb0ELj1024ELj4ENS_18Kernel_traits_baseILj1280EfffffjLj1024EEEEELb0ELb0EEEvNS_9BwdParamsE
        .type           _ZN10layer_norm22ln_bwd_finalize_kernelINS_22Kernel_traits_finalizeILj1280EfffffjLb0ELj1024ELj4ENS_18Kernel_traits_baseILj1280EfffffjLj1024EEEEELb0ELb0EEEvNS_9BwdParamsE,@function
        .size           _ZN10layer_norm22ln_bwd_finalize_kernelINS_22Kernel_traits_finalizeILj1280EfffffjLb0ELj1024ELj4ENS_18Kernel_traits_baseILj1280EfffffjLj1024EEEEELb0ELb0EEEvNS_9BwdParamsE,(.L_x_2940 - _ZN10layer_norm22ln_bwd_finalize_kernelINS_22Kernel_traits_finalizeILj1280EfffffjLb0ELj1024ELj4ENS_18Kernel_traits_baseILj1280EfffffjLj1024EEEEELb0ELb0EEEvNS_9BwdParamsE)
        .other          _ZN10layer_norm22ln_bwd_finalize_kernelINS_22Kernel_traits_finalizeILj1280EfffffjLb0ELj1024ELj4ENS_18Kernel_traits_baseILj1280EfffffjLj1024EEEEELb0ELb0EEEvNS_9BwdParamsE,@"STO_CUDA_ENTRY STV_DEFAULT"
_ZN10layer_norm22ln_bwd_finalize_kernelINS_22Kernel_traits_finalizeILj1280EfffffjLb0ELj1024ELj4ENS_18Kernel_traits_baseILj1280EfffffjLj1024EEEEELb0ELb0EEEvNS_9BwdParamsE:
.text._ZN10layer_norm22ln_bwd_finalize_kernelINS_22Kernel_traits_finalizeILj1280EfffffjLb0ELj1024ELj4ENS_18Kernel_traits_baseILj1280EfffffjLj1024EEEEELb0ELb0EEEvNS_9BwdParamsE:
        /* <DEDUP_REMOVED lines=19> */
.L_x_2705:
        /* <DEDUP_REMOVED lines=28> */
.L_x_2696:
        /* <DEDUP_REMOVED lines=35> */
.L_x_2695:
[----:B------:R-:W-:Y:S05]  /*0520*/  BSYNC B1 ;  /* 0x0000000000017941 */ /* 0x000fea0003800000 */
.L_x_2694:
        /* <DEDUP_REMOVED lines=23> */
.L_x_2698:
[----:B------:R-:W-:Y:S05]  /*06a0*/  BSYNC B1 ;  /* 0x0000000000017941 */ /* 0x000fea0003800000 */
.L_x_2697:
        /* <DEDUP_REMOVED lines=11> */
.L_x_2699:
[----:B------:R-:W-:Y:S05]  /*0760*/  BSYNC B1 ;  /* 0x0000000000017941 */ /* 0x000fea0003800000 */
.L_x_2693:
[----:B------:R-:W-:Y:S05]  /*0770*/  BSYNC B0 ;  /* 0x0000000000007941 */ /* 0x000fea0003800000 */
.L_x_2692:
        /* <DEDUP_REMOVED lines=11> */
.L_x_2706:
        /* <DEDUP_REMOVED lines=18> */
.L_x_2707:
[----:B---3--:R-:W-:Y:S02]  /*0950*/  FADD.FTZ R4, R4, R9 ;  /* 0x0000000904047221 */ /* 0x008fe40000010000 */
[----:B-12---:R-:W-:-:S03]  /*0960*/  FADD.FTZ R6, R5, R6 ;  /* 0x0000000605067221 */ /* 0x006fc60000010000 */
[----:B------:R1:W-:Y:S04]  /*0970*/  @!P1 STS [R17.X4+0x2000], R4 ;  /* 0x0020000411009388 */ /* 0x0003e80000004800 */
[----:B------:R1:W-:Y:S02]  /*0980*/  @!P1 STS [R17.X4+0x2080], R6 ;  /* 0x0020800611009388 */ /* 0x0003e40000004800 */
.L_x_2700:
        /* <DEDUP_REMOVED lines=15> */
.L_x_2704:
[----:B------:R-:W-:Y:S05]  /*0a80*/  BSYNC B0 ;  /* 0x0000000000007941 */ /* 0x000fea0003800000 */
.L_x_2703:
[C---:B------:R-:W-:Y:S02]  /*0a90*/  ISETP.GT.U32.AND P1, PT, R18.reuse, -0x501, PT ;  /* 0xfffffaff1200780c */ /* 0x040fe40003f24070 */
[----:B------:R-:W-:Y:S02]  /*0aa0*/  IADD3 R18, R18, 0x500, RZ ;  /* 0x0000050012127810 */ /* 0x000fe40007ffe0ff */
[----:B------:R-:W-:-:S09]  /*0ab0*/  IADD3 R19, R19, 0x280, RZ ;  /* 0x0000028013137810 */ /* 0x000fd20007ffe0ff */
[----:B01----:R-:W-:Y:S05]  /*0ac0*/  @P1 BRA `(.L_x_2705) ;  /* 0xfffff66000001947 */ /* 0x003fea000383ffff */
[----:B------:R-:W-:Y:S05]  /*0ad0*/  EXIT ;  /* 0x000000000000794d */ /* 0x000fea0003800000 */
.L_x_2701:
[----:B--2---:R-:W-:Y:S01]  /*0ae0*/  IMAD.MOV.U32 R9, RZ, RZ, R5 ;  /* 0x000000ffff097224 */ /* 0x004fe200078e0005 */
[----:B------:R-:W-:Y:S01]  /*0af0*/  MOV R8, 0x1 ;  /* 0x0000000100087802 */ /* 0x000fe20000000f00 */
[----:B------:R-:W-:Y:S01]  /*0b00*/  IMAD.MOV.U32 R7, RZ, RZ, 0x1f ;  /* 0x0000001fff077424 */ /* 0x000fe200078e00ff */
[----:B------:R-:W-:Y:S02]  /*0b10*/  MOV R10, 0xffffffff ;  /* 0xffffffff000a7802 */ /* 0x000fe40000000f00 */
[----:B------:R-:W-:Y:S02]  /*0b20*/  MOV R2, 0xb40 ;  /* 0x00000b4000027802 */ /* 0x000fe40000000f00 */
[----:B01----:R-:W-:Y:S05]  /*0b30*/  CALL.REL.NOINC `($__internal_114_$__cuda_sm70_shflsync_bfly_p) ;  /* 0x000003b000007944 */ /* 0x003fea0003c00000 */
[----:B-1----:R-:W-:Y:S01]  /*0b40*/  IMAD.MOV.U32 R2, RZ, RZ, R7 ;  /* 0x000000ffff027224 */ /* 0x002fe200078e0007 */
[----:B0-----:R-:W-:Y:S05]  /*0b50*/  BRA `(.L_x_2706) ;  /* 0xfffffcd000007947 */ /* 0x001fea000383ffff */
.L_x_2702:
[----:B------:R-:W-:Y:S01]  /*0b60*/  HFMA2.MMA R8, -RZ, RZ, 0, 1.1920928955078125e-07 ;  /* 0x00000002ff087435 */ /* 0x000fe200000001ff */
[----:B------:R-:W-:Y:S01]  /*0b70*/  MOV R7, 0x1f ;  /* 0x0000001f00077802 */ /* 0x000fe20000000f00 */
[----:B------:R-:W-:Y:S01]  /*0b80*/  IMAD.MOV.U32 R10, RZ, RZ, -0x1 ;  /* 0xffffffffff0a7424 */ /* 0x000fe200078e00ff */
[----:B------:R-:W-:-:S03]  /*0b90*/  MOV R2, 0xbb0 ;  /* 0x00000bb000027802 */ /* 0x000fc60000000f00 */
[----:B012---:R-:W-:Y:S05]  /*0ba0*/  CALL.REL.NOINC `($__internal_114_$__cuda_sm70_shflsync_bfly_p) ;  /* 0x0000034000007944 */ /* 0x007fea0003c00000 */
[----:B0-----:R-:W-:Y:S01]  /*0bb0*/  HFMA2.MMA R8, -RZ, RZ, 0, 2.384185791015625e-07 ;  /* 0x00000004ff087435 */ /* 0x001fe200000001ff */
[----:B-1----:R-:W-:Y:S01]  /*0bc0*/  FADD.FTZ R9, R9, R7 ;  /* 0x0000000709097221 */ /* 0x002fe20000010000 */
[----:B------:R-:W-:Y:S01]  /*0bd0*/  MOV R7, 0x1f ;  /* 0x0000001f00077802 */ /* 0x000fe20000000f00 */
[----:B------:R-:W-:Y:S01]  /*0be0*/  IMAD.MOV.U32 R10, RZ, RZ, -0x1 ;  /* 0xffffffffff0a7424 */ /* 0x000fe200078e00ff */
[----:B------:R-:W-:-:S02]  /*0bf0*/  MOV R2, 0xc10 ;  /* 0x00000c1000027802 */ /* 0x000fc40000000f00 */
[----:B------:R-:W-:Y:S05]  /*0c00*/  CALL.REL.NOINC `($__internal_114_$__cuda_sm70_shflsync_bfly_p) ;  /* 0x000002e000007944 */ /* 0x000fea0003c00000 */
[----:B0-----:R-:W-:Y:S01]  /*0c10*/  HFMA2.MMA R8, -RZ, RZ, 0, 4.76837158203125e-07 ;  /* 0x00000008ff087435 */ /* 0x001fe200000001ff */
[----:B-1----:R-:W-:Y:S01]  /*0c20*/  FADD.FTZ R9, R9, R7 ;  /* 0x0000000709097221 */ /* 0x002fe20000010000 */
[----:B------:R-:W-:Y:S01]  /*0c30*/  MOV R7, 0x1f ;  /* 0x0000001f00077802 */ /* 0x000fe20000000f00 */
[----:B------:R-:W-:Y:S01]  /*0c40*/  IMAD.MOV.U32 R10, RZ, RZ, -0x1 ;  /* 0xffffffffff0a7424 */ /* 0x000fe200078e00ff */
[----:B------:R-:W-:-:S02]  /*0c50*/  MOV R2, 0xc70 ;  /* 0x00000c7000027802 */ /* 0x000fc40000000f00 */
[----:B------:R-:W-:Y:S05]  /*0c60*/  CALL.REL.NOINC `($__internal_114_$__cuda_sm70_shflsync_bfly_p) ;  /* 0x0000028000007944 */ /* 0x000fea0003c00000 */
[----:B-1----:R-:W-:Y:S01]  /*0c70*/  FADD.FTZ R6, R9, R7 ;  /* 0x0000000709067221 */ /* 0x002fe20000010000 */
[----:B0-----:R-:W-:Y:S01]  /*0c80*/  HFMA2.MMA R8, -RZ, RZ, 0, 9.5367431640625e-07 ;  /* 0x00000010ff087435 */ /* 0x001fe200000001ff */
[----:B------:R-:W-:Y:S01]  /*0c90*/  MOV R7, 0x1f ;  /* 0x0000001f00077802 */ /* 0x000fe20000000f00 */
[----:B------:R-:W-:Y:S01]  /*0ca0*/  IMAD.MOV.U32 R10, RZ, RZ, -0x1 ;  /* 0xffffffffff0a7424 */ /* 0x000fe200078e00ff */
[----:B------:R-:W-:-:S02]  /*0cb0*/  MOV R2, 0xce0 ;  /* 0x00000ce000027802 */ /* 0x000fc40000000f00 */
[----:B------:R-:W-:Y:S02]  /*0cc0*/  MOV R9, R6 ;  /* 0x0000000600097202 */ /* 0x000fe40000000f00 */
[----:B------:R-:W-:Y:S05]  /*0cd0*/  CALL.REL.NOINC `($__internal_114_$__cuda_sm70_shflsync_bfly_p) ;  /* 0x0000021000007944 */ /* 0x000fea0003c00000 */
[----:B0-----:R-:W-:Y:S01]  /*0ce0*/  HFMA2.MMA R8, -RZ, RZ, 0, 5.9604644775390625e-08 ;  /* 0x00000001ff087435 */ /* 0x001fe200000001ff */
[----:B-1----:R-:W-:Y:S01]  /*0cf0*/  MOV R5, R7 ;  /* 0x0000000700057202 */ /* 0x002fe20000000f00 */
[----:B------:R-:W-:Y:S01]  /*0d00*/  IMAD.MOV.U32 R9, RZ, RZ, R4 ;  /* 0x000000ffff097224 */ /* 0x000fe200078e0004 */
[----:B------:R-:W-:Y:S01]  /*0d10*/  MOV R7, 0x1f ;  /* 0x0000001f00077802 */ /* 0x000fe20000000f00 */
[----:B------:R-:W-:Y:S01]  /*0d20*/  IMAD.MOV.U32 R10, RZ, RZ, -0x1 ;  /* 0xffffffffff0a7424 */ /* 0x000fe200078e00ff */
[----:B------:R-:W-:Y:S02]  /*0d30*/  MOV R2, 0xd50 ;  /* 0x00000d5000027802 */ /* 0x000fe40000000f00 */
[----:B------:R-:W-:Y:S05]  /*0d40*/  CALL.REL.NOINC `($__internal_114_$__cuda_sm70_shflsync_bfly_p) ;  /* 0x000001a000007944 */ /* 0x000fea0003c00000 */
[----:B0-----:R-:W-:Y:S01]  /*0d50*/  HFMA2.MMA R8, -RZ, RZ, 0, 1.1920928955078125e-07 ;  /* 0x00000002ff087435 */ /* 0x001fe200000001ff */
[----:B-1----:R-:W-:Y:S01]  /*0d60*/  FADD.FTZ R9, R4, R7 ;  /* 0x0000000704097221 */ /* 0x002fe20000010000 */
[----:B------:R-:W-:Y:S01]  /*0d70*/  MOV R7, 0x1f ;  /* 0x0000001f00077802 */ /* 0x000fe20000000f00 */
[----:B------:R-:W-:Y:S01]  /*0d80*/  IMAD.MOV.U32 R10, RZ, RZ, -0x1 ;  /* 0xffffffffff0a7424 */ /* 0x000fe200078e00ff */
[----:B------:R-:W-:Y:S02]  /*0d90*/  MOV R2, 0xdb0 ;  /* 0x00000db000027802 */ /* 0x000fe40000000f00 */
[----:B------:R-:W-:Y:S05]  /*0da0*/  CALL.REL.NOINC `($__internal_114_$__cuda_sm70_shflsync_bfly_p) ;  /* 0x0000014000007944 */ /* 0x000fea0003c00000 */
        /* <DEDUP_REMOVED lines=12> */
[----:B0-----:R-:W-:Y:S01]  /*0e70*/  HFMA2.MMA R8, -RZ, RZ, 0, 9.5367431640625e-07 ;  /* 0x00000010ff087435 */ /* 0x001fe200000001ff */
[----:B-1----:R-:W-:Y:S01]  /*0e80*/  FADD.FTZ R9, R9, R7 ;  /* 0x0000000709097221 */ /* 0x002fe20000010000 */
[----:B------:R-:W-:Y:S01]  /*0e90*/  MOV R7, 0x1f ;  /* 0x0000001f00077802 */ /* 0x000fe20000000f00 */
[----:B------:R-:W-:Y:S01]  /*0ea0*/  IMAD.MOV.U32 R10, RZ, RZ, -0x1 ;  /* 0xffffffffff0a7424 */ /* 0x000fe200078e00ff */
[----:B------:R-:W-:-:S02]  /*0eb0*/  MOV R2, 0xed0 ;  /* 0x00000ed000027802 */ /* 0x000fc40000000f00 */
[----:B------:R-:W-:Y:S05]  /*0ec0*/  CALL.REL.NOINC `($__internal_114_$__cuda_sm70_shflsync_bfly_p) ;  /* 0x0000002000007944 */ /* 0x000fea0003c00000 */
[----:B-1----:R-:W-:Y:S01]  /*0ed0*/  MOV R4, R7 ;  /* 0x0000000700047202 */ /* 0x002fe20000000f00 */
[----:B0-----:R-:W-:Y:S05]  /*0ee0*/  BRA `(.L_x_2707) ;  /* 0xfffffa6000007947 */ /* 0x001fea000383ffff */
        .weak           $__internal_114_$__cuda_sm70_shflsync_bfly_p
        .type           $__internal_114_$__cuda_sm70_shflsync_bfly_p,@function
        .size           $__internal_114_$__cuda_sm70_shflsync_bfly_p,(.L_x_2940 - $__internal_114_$__cuda_sm70_shflsync_bfly_p)
$__internal_114_$__cuda_sm70_shflsync_bfly_p:
[----:B------:R-:W-:Y:S01]  /*0ef0*/  HFMA2.MMA R3, -RZ, RZ, 0, 0 ;  /* 0x00000000ff037435 */ /* 0x000fe200000001ff */
[----:B------:R-:W-:Y:S04]  /*0f00*/  WARPSYNC R10 ;  /* 0x0000000a00007348 */ /* 0x000fe80003800000 */
[----:B------:R0:W1:Y:S01]  /*0f10*/  SHFL.BFLY PT, R7, R9, R8, R7 ;  /* 0x0c00000809077389 */ /* 0x00006200000e0007 */
[----:B------:R-:W-:Y:S05]  /*0f20*/  RET.REL.NODEC R2 `(_ZN10layer_norm22ln_bwd_finalize_kernelINS_22Kernel_traits_finalizeILj1280EfffffjLb0ELj1024ELj4ENS_18Kernel_traits_baseILj1280EfffffjLj1024EEEEELb0ELb0EEEvNS_9BwdParamsE) ;  /* 0xfffff0d002007950 */ /* 0x000fea0003c3ffff */
.L_x_2708:
        /* <DEDUP_REMOVED lines=13> */
.L_x_2940:


//--------------------- .text._ZN10layer_norm40ln_parallel_residual_bwd_finalize_kernelINS_22Kernel_traits_finalizeILj1280EfffffjLb0ELj1024ELj4ENS_18Kernel_traits_baseILj1280EfffffjLj1024EEEEELb0EEEvNS_9BwdParamsE --------------------------
	.section	.text._ZN10layer_norm40ln_parallel_residual_bwd_finalize_kernelINS_22Kernel_traits_finalizeILj1280EfffffjLb0ELj1024ELj4ENS_18Kernel_traits_baseILj1280EfffffjLj1024EEEEELb0EEEvNS_9BwdParamsE,"ax",@progbits
	.sectioninfo	@"SHI_REGISTERS=32"
	.align	128
        .global         _ZN10layer_norm40ln_parallel_residual_bwd_finalize_kernelINS_22Kernel_traits_finalizeILj1280EfffffjLb0ELj1024ELj4ENS_18Kernel_traits_baseILj1280EfffffjLj1024EEEEELb0EEEvNS_9BwdParamsE
        .type           _ZN10layer_norm40ln_parallel_residual_bwd_finalize_kernelINS_22Kernel_traits_finalizeILj1280EfffffjLb0ELj1024ELj4ENS_18Kernel_traits_baseILj1280EfffffjLj1024EEEEELb0EEEvNS_9BwdParamsE,@function
        .size           _ZN10layer_norm40ln_parallel_residual_bwd_finalize_kernelINS_22Kernel_traits_finalizeILj1280EfffffjLb0ELj1024ELj4ENS_18Kernel_traits_baseILj1280EfffffjLj1024EEEEELb0EEEvNS_9BwdParamsE,(.L_x_2941 - _ZN10layer_norm40ln_parallel_residual_bwd_finalize_kernelINS_22Kernel_traits_finalizeILj1280EfffffjLb0ELj1024ELj4ENS_18Kernel_traits_baseILj1280EfffffjLj1024EEEEELb0EEEvNS_9BwdParamsE)
        .other          _ZN10layer_norm40ln_parallel_residual_bwd_finalize_kernelINS_22Kernel_traits_finalizeILj1280EfffffjLb0ELj1024ELj4ENS_18Kernel_traits_baseILj1280EfffffjLj1024EEEEELb0EEEvNS_9BwdParamsE,@"STO_CUDA_ENTRY STV_DEFAULT"
_ZN10layer_norm40ln_parallel_residual_bwd_finalize_kernelINS_22Kernel_traits_finalizeILj1280EfffffjLb0ELj1024ELj4ENS_18Kernel_traits_baseILj1280EfffffjLj1024EEEEELb0EEEvNS_9BwdParamsE:
.text._ZN10layer_norm40ln_parallel_residual_bwd_finalize_kernelINS_22Kernel_traits_finalizeILj1280EfffffjLb0ELj1024ELj4ENS_18Kernel_traits_baseILj1280EfffffjLj1024EEEEELb0EEEvNS_9BwdParamsE:
        /* <DEDUP_REMOVED lines=19> */
.L_x_2723:
        /* <DEDUP_REMOVED lines=36> */
.L_x_2713:
        /* <DEDUP_REMOVED lines=59> */
.L_x_2712:
[----:B------:R-:W-:Y:S05]  /*0720*/  BSYNC B1 ;  /* 0x0000000000017941 */ /* 0x000fea0003800000 */
.L_x_2711:
        /* <DEDUP_REMOVED lines=35> */
.L_x_2715:
[----:B------:R-:W-:Y:S05]  /*0960*/  BSYNC B1 ;  /* 0x0000000000017941 */ /* 0x000fea0003800000 */
.L_x_2714:
        /* <DEDUP_REMOVED lines=17> */
.L_x_2716:
[----:B------:R-:W-:Y:S05]  /*0a80*/  BSYNC B1 ;  /* 0x0000000000017941 */ /* 0x000fea0003800000 */
.L_x_2710:
[----:B------:R-:W-:Y:S05]  /*0a90*/  BSYNC B0 ;  /* 0x0000000000007941 */ /* 0x000fea0003800000 */
.L_x_2709:
        /* <DEDUP_REMOVED lines=14> */
.L_x_2724:
        /* <DEDUP_REMOVED lines=36> */
.L_x_2725:
        /* <DEDUP_REMOVED lines=11> */
.L_x_2717:
        /* <DEDUP_REMOVED lines=21> */
.L_x_2721:
[----:B------:R-:W-:Y:S05]  /*0fc0*/  BSYNC B0 ;  /* 0x0000000000007941 */ /* 0x000fea0003800000 */
.L_x_2720:
[C---:B------:R-:W-:Y:S02]  /*0fd0*/  ISETP.GT.U32.AND P1, PT, R4.reuse, -0x501, PT ;  /* 0xfffffaff0400780c */ /* 0x040fe40003f24070 */
[----:B------:R-:W-:-:S02]  /*0fe0*/  IADD3 R4, R4, 0x500, RZ ;  /* 0x0000050004047810 */ /* 0x000fc40007ffe0ff */
[----:B------:R-:W-:-:S09]  /*0ff0*/  IADD3 R5, R5, 0x280, RZ ;  /* 0x0000028005057810 */ /* 0x000fd20007ffe0ff */
[----:B0-----:R-:W-:Y:S01]  /*1000*/  @!P1 CALL.REL.NOINC `(.L_x_2722) ;  /* 0x0000001000009944 */ /* 0x001fe20003c00000 */
[----:B------:R-:W-:Y:S05]  /*1010*/  BRA `(.L_x_2723) ;  /* 0xfffff11000007947 */ /* 0x000fea000383ffff */
.L_x_2722:
[----:B------:R-:W-:Y:S05]  /*1020*/  EXIT ;  /* 0x000000000000794d */ /* 0x000fea0003800000 */
.L_x_2718:
[----:B------:R-:W-:Y:S01]  /*1030*/  HFMA2.MMA R17, -RZ, RZ, 0, 1.847743988037109375e-06 ;  /* 0x0000001fff117435 */ /* 0x000fe200000001ff */
[----:B----4-:R-:W-:Y:S01]  /*1040*/  IMAD.MOV.U32 R19, RZ, RZ, R12 ;  /* 0x000000ffff137224 */ /* 0x010fe200078e000c */
[----:B------:R-:W-:Y:S02]  /*1050*/  MOV R16, 0x1 ;  /* 0x0000000100107802 */ /* 0x000fe40000000f00 */
[----:B------:R-:W-:Y:S02]  /*1060*/  MOV R14, 0xffffffff ;  /* 0xffffffff000e7802 */ /* 0x000fe40000000f00 */
[----:B------:R-:W-:Y:S02]  /*1070*/  MOV R8, 0x1090 ;  /* 0x0000109000087802 */ /* 0x000fe40000000f00 */
[----:B0123--:R-:W-:Y:S05]  /*1080*/  CALL.REL.NOINC `($__internal_115_$__cuda_sm70_shflsync_bfly_p) ;  /* 0x000007b000007944 */ /* 0x00ffea0003c00000 */
[----:B01----:R-:W-:Y:S05]  /*1090*/  BRA `(.L_x_2724) ;  /* 0xfffffae000007947 */ /* 0x003fea000383ffff */
.L_x_2719:
[----:B------:R-:W-:Y:S01]  /*10a0*/  HFMA2.MMA R16, -RZ, RZ, 0, 1.1920928955078125e-07 ;  /* 0x00000002ff107435 */ /* 0x000fe200000001ff */
[----:B------:R-:W-:Y:S01]  /*10b0*/  IMAD.MOV.U32 R19, RZ, RZ, R12 ;  /* 0x000000ffff137224 */ /* 0x000fe200078e000c */
[----:B------:R-:W-:Y:S02]  /*10c0*/  MOV R17, 0x1f ;  /* 0x0000001f00117802 */ /* 0x000fe40000000f00 */
[----:B------:R-:W-:-:S02]  /*10d0*/  MOV R14, 0xffffffff ;  /* 0xffffffff000e7802 */ /* 0x000fc40000000f00 */
[----:B------:R-:W-:Y:S02]  /*10e0*/  MOV R8, 0x1100 ;  /* 0x0000110000087802 */ /* 0x000fe40000000f00 */
[----:B-123--:R-:W-:Y:S05]  /*10f0*/  CALL.REL.NOINC `($__internal_115_$__cuda_sm70_shflsync_bfly_p) ;  /* 0x0000074000007944 */ /* 0x00efea0003c00000 */
[----:B0-----:R-:W-:Y:S01]  /*1100*/  HFMA2.MMA R17, -RZ, RZ, 0, 1.847743988037109375e-06 ;  /* 0x0000001fff117435 */ /* 0x001fe200000001ff */
[----:B-1----:R-:W-:Y:S01]  /*1110*/  FADD.FTZ R19, R12, R14 ;  /* 0x0000000e0c137221 */ /* 0x002fe20000010000 */
[----:B------:R-:W-:Y:S01]  /*1120*/  MOV R14, 0xffffffff ;  /* 0xffffffff000e7802 */ /* 0x000fe20000000f00 */
[----:B------:R-:W-:Y:S01]  /*1130*/  IMAD.MOV.U32 R16, RZ, RZ, 0x4 ;  /* 0x00000004ff107424 */ /* 0x000fe200078e00ff */
[----:B------:R-:W-:Y:S02]  /*1140*/  MOV R8, 0x1160 ;  /* 0x0000116000087802 */ /* 0x000fe40000000f00 */
[----:B------:R-:W-:Y:S05]  /*1150*/  CALL.REL.NOINC `($__internal_115_$__cuda_sm70_shflsync_bfly_p) ;  /* 0x000006e000007944 */ /* 0x000fea0003c00000 */
[----:B0-----:R-:W-:Y:S01]  /*1160*/  HFMA2.MMA R16, -RZ, RZ, 0, 4.76837158203125e-07 ;  /* 0x00000008ff107435 */ /* 0x001fe200000001ff */
[----:B-1----:R-:W-:Y:S01]  /*1170*/  FADD.FTZ R19, R19, R14 ;  /* 0x0000000e13137221 */ /* 0x002fe20000010000 */
[----:B------:R-:W-:Y:S01]  /*1180*/  MOV R14, 0xffffffff ;  /* 0xffffffff000e7802 */ /* 0x000fe20000000f00 */
[----:B------:R-:W-:Y:S01]  /*1190*/  IMAD.MOV.U32 R17, RZ, RZ, 0x1f ;  /* 0x0000001fff117424 */ /* 0x000fe200078e00ff */
[----:B------:R-:W-:Y:S02]  /*11a0*/  MOV R8, 0x11c0 ;  /* 0x000011c000087802 */ /* 0x000fe40000000f00 */
[----:B------:R-:W-:Y:S05]  /*11b0*/  CALL.REL.NOINC `($__internal_115_$__cuda_sm70_shflsync_bfly_p) ;  /* 0x0000068000007944 */ /* 0x000fea0003c00000 */
[----:B-1----:R-:W-:Y:S01]  /*11c0*/  FADD.FTZ R12, R19, R14 ;  /* 0x0000000e130c7221 */ /* 0x002fe20000010000 */
[----:B0-----:R-:W-:Y:S01]  /*11d0*/  HFMA2.MMA R16, -RZ, RZ, 0, 9.5367431640625e-07 ;  /* 0x00000010ff107435 */ /* 0x001fe200000001ff */
[----:B------:R-:W-:Y:S01]  /*11e0*/  MOV R17, 0x1f ;  /* 0x0000001f00117802 */ /* 0x000fe20000000f00 */
[----:B------:R-:W-:Y:S01]  /*11f0*/  IMAD.MOV.U32 R14, RZ, RZ, -0x1 ;  /* 0xffffffffff0e7424 */ /* 0x000fe200078e00ff */
[----:B------:R-:W-:-:S02]  /*1200*/  MOV R8, 0x1230 ;  /* 0x0000123000087802 */ /* 0x000fc40000000f00 */
[----:B------:R-:W-:Y:S02]  /*1210*/  MOV R19, R12 ;  /* 0x0000000c00137202 */ /* 0x000fe40000000f00 */
[----:B------:R-:W-:Y:S05]  /*1220*/  CALL.REL.NOINC `($__internal_115_$__cuda_sm70_shflsync_bfly_p) ;  /* 0x0000061000007944 */ /* 0x000fea0003c00000 */
[----:B0-----:R-:W-:Y:S01]  /*1230*/  HFMA2.MMA R17, -RZ, RZ, 0, 1.847743988037109375e-06 ;  /* 0x0000001fff117435 */ /* 0x001fe200000001ff */
[----:B-1----:R-:W-:Y:S01]  /*1240*/  MOV R15, R14 ;  /* 0x0000000e000f7202 */ /* 0x002fe20000000f00 */
[----:B------:R-:W-:Y:S01]  /*1250*/  IMAD.MOV.U32 R16, RZ, RZ, 0x1 ;  /* 0x00000001ff107424 */ /* 0x000fe200078e00ff */
[----:B------:R-:W-:Y:S02]  /*1260*/  MOV R19, R13 ;  /* 0x0000000d00137202 */ /* 0x000fe40000000f00 */
[----:B------:R-:W-:Y:S02]  /*1270*/  MOV R14, 0xffffffff ;  /* 0xffffffff000e7802 */ /* 0x000fe40000000f00 */
[----:B------:R-:W-:Y:S02]  /*1280*/  MOV R8, 0x12a0 ;  /* 0x000012a000087802 */ /* 0x000fe40000000f00 */
[----:B------:R-:W-:Y:S05]  /*1290*/  CALL.REL.NOINC `($__internal_115_$__cuda_sm70_shflsync_bfly_p) ;  /* 0x000005a000007944 */ /* 0x000fea0003c00000 */
[----:B0-----:R-:W-:Y:S01]  /*12a0*/  HFMA2.MMA R16, -RZ, RZ, 0, 1.1920928955078125e-07 ;  /* 0x00000002ff107435 */ /* 0x001fe200000001ff */
[----:B-1----:R-:W-:Y:S01]  /*12b0*/  FADD.FTZ R19, R13, R14 ;  /* 0x0000000e0d137221 */ /* 0x002fe20000010000 */
[----:B------:R-:W-:Y:S01]  /*12c0*/  MOV R14, 0xffffffff ;  /* 0xffffffff000e7802 */ /* 0x000fe20000000f00 */
[----:B------:R-:W-:Y:S01]  /*12d0*/  IMAD.MOV.U32 R17, RZ, RZ, 0x1f ;  /* 0x0000001fff117424 */ /* 0x000fe200078e00ff */
[----:B------:R-:W-:-:S02]  /*12e0*/  MOV R8, 0x1300 ;  /* 0x0000130000087802 */ /* 0x000fc40000000f00 */
[----:B------:R-:W-:Y:S05]  /*12f0*/  CALL.REL.NOINC `($__internal_115_$__cuda_sm70_shflsync_bfly_p) ;  /* 0x0000054000007944 */ /* 0x000fea0003c00000 */
[----:B0-----:R-:W-:Y:S01]  /*1300*/  HFMA2.MMA R16, -RZ, RZ, 0, 2.384185791015625e-07 ;  /* 0x00000004ff107435 */ /* 0x001fe200000001ff */
[----:B-1----:R-:W-:Y:S01]  /*1310*/  FADD.FTZ R19, R19, R14 ;  /* 0x0000000e13137221 */ /* 0x002fe20000010000 */
[----:B------:R-:W-:Y:S01]  /*1320*/  MOV R17, 0x1f ;  /* 0x0000001f00117802 */ /* 0x000fe20000000f00 */
[----:B------:R-:W-:Y:S01]  /*1330*/  IMAD.MOV.U32 R14, RZ, RZ, -0x1 ;  /* 0xffffffffff0e7424 */ /* 0x000fe200078e00ff */
[----:B------:R-:W-:-:S02]  /*1340*/  MOV R8, 0x1360 ;  /* 0x0000136000087802 */ /* 0x000fc40000000f00 */
[----:B------:R-:W-:Y:S05]  /*1350*/  CALL.REL.NOINC `($__internal_115_$__cuda_sm70_shflsync_bfly_p) ;  /* 0x000004e000007944 */ /* 0x000fea0003c00000 */
[----:B0-----:R-:W-:Y:S01]  /*1360*/  HFMA2.MMA R16, -RZ, RZ, 0, 4.76837158203125e-07 ;  /* 0x00000008ff107435 */ /* 0x001fe200000001ff */
[----:B-1----:R-:W-:Y:S01]  /*1370*/  FADD.FTZ R19, R19, R14 ;  /* 0x0000000e13137221 */ /* 0x002fe20000010000 */
[----:B------:R-:W-:-:S02]  /*1380*/  MOV R17, 0x1f ;  /* 0x0000001f00117802 */ /* 0x000fc40000000f00 */
[----:B------:R-:W-:Y:S02]  /*1390*/  MOV R14, 0xffffffff ;  /* 0xffffffff000e7802 */ /* 0x000fe40000000f00 */
[----:B------:R-:W-:Y:S02]  /*13a0*/  MOV R8, 0x13c0 ;  /* 0x000013c000087802 */ /* 0x000fe40000000f00 */
[----:B------:R-:W-:Y:S05]  /*13b0*/  CALL.REL.NOINC `($__internal_115_$__cuda_sm70_shflsync_bfly_p) ;  /* 0x0000048000007944 */ /* 0x000fea0003c00000 */
[----:B-1----:R-:W-:Y:S01]  /*13c0*/  FADD.FTZ R13, R19, R14 ;  /* 0x0000000e130d7221 */ /* 0x002fe20000010000 */
[----:B0-----:R-:W-:Y:S01]  /*13d0*/  HFMA2.MMA R16, -RZ, RZ, 0, 9.5367431640625e-07 ;  /* 0x00000010ff107435 */ /* 0x001fe200000001ff */
[----:B------:R-:W-:Y:S01]  /*13e0*/  IMAD.MOV.U32 R17, RZ, RZ, 0x1f ;  /* 0x0000001fff117424 */ /* 0x000fe200078e00ff */
[----:B------:R-:W-:Y:S02]  /*13f0*/  MOV R14, 0xffffffff ;  /* 0xffffffff000e7802 */ /* 0x000fe40000000f00 */
[----:B------:R-:W-:Y:S02]  /*1400*/  MOV R19, R13 ;  /* 0x0000000d00137202 */ /* 0x000fe40000000f00 */
[----:B------:R-:W-:Y:S02]  /*1410*/  MOV R8, 0x1430 ;  /* 0x0000143000087802 */ /* 0x000fe40000000f00 */
[----:B------:R-:W-:Y:S05]  /*1420*/  CALL.REL.NOINC `($__internal_115_$__cuda_sm70_shflsync_bfly_p) ;  /* 0x0000041000007944 */ /* 0x000fea0003c00000 */
[----:B0-----:R-:W-:Y:S01]  /*1430*/  HFMA2.MMA R17, -RZ, RZ, 0, 1.847743988037109375e-06 ;  /* 0x0000001fff117435 */ /* 0x001fe200000001ff */
[----:B-1----:R-:W-:Y:S01]  /*1440*/  MOV R18, R14 ;  /* 0x0000000e00127202 */ /* 0x002fe20000000f00 */
[----:B------:R-:W-:Y:S01]  /*1450*/  IMAD.MOV.U32 R16, RZ, RZ, 0x1 ;  /* 0x00000001ff107424 */ /* 0x000fe200078e00ff */
[----:B------:R-:W-:-:S02]  /*1460*/  MOV R19, R11 ;  /* 0x0000000b00137202 */ /* 0x000fc40000000f00 */
[----:B------:R-:W-:Y:S02]  /*1470*/  MOV R14, 0xffffffff ;  /* 0xffffffff000e7802 */ /* 0x000fe40000000f00 */
[----:B------:R-:W-:Y:S02]  /*1480*/  MOV R8, 0x14a0 ;  /* 0x000014a000087802 */ /* 0x000fe40000000f00 */
[----:B------:R-:W-:Y:S05]  /*1490*/  CALL.REL.NOINC `($__internal_115_$__cuda_sm70_shflsync_bfly_p) ;  /* 0x000003a000007944 */ /* 0x000fea0003c00000 */
[----:B0-----:R-:W-:Y:S01]  /*14a0*/  HFMA2.MMA R16, -RZ, RZ, 0, 1.1920928955078125e-07 ;  /* 0x00000002ff107435 */ /* 0x001fe200000001ff */
[----:B-1----:R-:W-:Y:S01]  /*14b0*/  FADD.FTZ R19, R11, R14 ;  /* 0x0000000e0b137221 */ /* 0x002fe20000010000 */
[----:B------:R-:W-:Y:S01]  /*14c0*/  MOV R17, 0x1f ;  /* 0x0000001f00117802 */ /* 0x000fe20000000f00 */
[----:B------:R-:W-:Y:S01]  /*14d0*/  IMAD.MOV.U32 R14, RZ, RZ, -0x1 ;  /* 0xffffffffff0e7424 */ /* 0x000fe200078e00ff */
[----:B------:R-:W-:Y:S02]  /*14e0*/  MOV R8, 0x1500 ;  /* 0x0000150000087802 */ /* 0x000fe40000000f00 */
[----:B------:R-:W-:Y:S05]  /*14f0*/  CALL.REL.NOINC `($__internal_115_$__cuda_sm70_shflsync_bfly_p) ;  /* 0x0000034000007944 */ /* 0x000fea0003c00000 */
[----:B0-----:R-:W-:Y:S01]  /*1500*/  HFMA2.MMA R16, -RZ, RZ, 0, 2.384185791015625e-07 ;  /* 0x00000004ff107435 */ /* 0x001fe200000001ff */
[----:B-1----:R-:W-:Y:S01]  /*1510*/  FADD.FTZ R19, R19, R14 ;  /* 0x0000000e13137221 */ /* 0x002fe20000010000 */
[----:B------:R-:W-:Y:S02]  /*1520*/  MOV R17, 0x1f ;  /* 0x0000001f00117802 */ /* 0x000fe40000000f00 */
[----:B------:R-:W-:-:S02]  /*1530*/  MOV R14, 0xffffffff ;  /* 0xffffffff000e7802 */ /* 0x000fc40000000f00 */
        /* <DEDUP_REMOVED lines=10> */
[----:B------:R-:W-:Y:S02]  /*15e0*/  MOV R17, 0x1f ;  /* 0x0000001f00117802 */ /* 0x000fe40000000f00 */
[----:B------:R-:W-:Y:S01]  /*15f0*/  MOV R14, 0xffffffff ;  /* 0xffffffff000e7802 */ /* 0x000fe20000000f00 */
[----:B------:R-:W-:Y:S01]  /*1600*/  IMAD.MOV.U32 R19, RZ, RZ, R11 ;  /* 0x000000ffff137224 */ /* 0x000fe200078e000b */
[----:B------:R-:W-:-:S02]  /*1610*/  MOV R8, 0x1630 ;  /* 0x0000163000087802 */ /* 0x000fc40000000f00 */
[----:B------:R-:W-:Y:S05]  /*1620*/  CALL.REL.NOINC `($__internal_115_$__cuda_sm70_shflsync_bfly_p) ;  /* 0x0000021000007944 */ /* 0x000fea0003c00000 */
[----:B0-----:R-:W-:Y:S01]  /*1630*/  HFMA2.MMA R16, -RZ, RZ, 0, 5.9604644775390625e-08 ;  /* 0x00000001ff107435 */ /* 0x001fe200000001ff */
[----:B-1----:R-:W-:Y:S01]  /*1640*/  MOV R20, R14 ;  /* 0x0000000e00147202 */ /* 0x002fe20000000f00 */
[----:B------:R-:W-:Y:S01]  /*1650*/  IMAD.MOV.U32 R14, RZ, RZ, -0x1 ;  /* 0xffffffffff0e7424 */ /* 0x000fe200078e00ff */
[----:B------:R-:W-:-:S02]  /*1660*/  MOV R19, R10 ;  /* 0x0000000a00137202 */ /* 0x000fc40000000f00 */
[----:B------:R-:W-:Y:S02]  /*1670*/  MOV R17, 0x1f ;  /* 0x0000001f00117802 */ /* 0x000fe40000000f00 */
[----:B------:R-:W-:Y:S02]  /*1680*/  MOV R8, 0x16a0 ;  /* 0x000016a000087802 */ /* 0x000fe40000000f00 */
[----:B------:R-:W-:Y:S05]  /*1690*/  CALL.REL.NOINC `($__internal_115_$__cuda_sm70_shflsync_bfly_p) ;  /* 0x000001a000007944 */ /* 0x000fea0003c00000 */
[----:B0-----:R-:W-:Y:S01]  /*16a0*/  HFMA2.MMA R16, -RZ, RZ, 0, 1.1920928955078125e-07 ;  /* 0x00000002ff107435 */ /* 0x001fe200000001ff */
[----:B-1----:R-:W-:Y:S01]  /*16b0*/  FADD.FTZ R19, R10, R14 ;  /* 0x0000000e0a137221 */ /* 0x002fe20000010000 */
[----:B------:R-:W-:Y:S02]  /*16c0*/  MOV R17, 0x1f ;  /* 0x0000001f00117802 */ /* 0x000fe40000000f00 */
[----:B------:R-:W-:Y:S02]  /*16d0*/  MOV R14, 0xffffffff ;  /* 0xffffffff000e7802 */ /* 0x000fe40000000f00 */
[----:B------:R-:W-:Y:S02]  /*16e0*/  MOV R8, 0x1700 ;  /* 0x0000170000087802 */ /* 0x000fe40000000f00 */
[----:B------:R-:W-:Y:S05]  /*16f0*/  CALL.REL.NOINC `($__internal_115_$__cuda_sm70_shflsync_bfly_p) ;  /* 0x0000014000007944 */ /* 0x000fea0003c00000 */
[----:B0-----:R-:W-:Y:S01]  /*1700*/  HFMA2.MMA R16, -RZ, RZ, 0, 2.384185791015625e-07 ;  /* 0x00000004ff107435 */ /* 0x001fe200000001ff */
[----:B-1----:R-:W-:Y:S01]  /*1710*/  FADD.FTZ R19, R19, R14 ;  /* 0x0000000e13137221 */ /* 0x002fe20000010000 */
[----:B------:R-:W-:Y:S01]  /*1720*/  MOV R14, 0xffffffff ;  /* 0xffffffff000e7802 */ /* 0x000fe20000000f00 */
[----:B------:R-:W-:Y:S01]  /*1730*/  IMAD.MOV.U32 R17, RZ, RZ, 0x1f ;  /* 0x0000001fff117424 */ /* 0x000fe200078e00ff */
        /* <DEDUP_REMOVED lines=8> */
[----:B0-----:R-:W-:Y:S01]  /*17c0*/  HFMA2.MMA R17, -RZ, RZ, 0, 1.847743988037109375e-06 ;  /* 0x0000001fff117435 */ /* 0x001fe200000001ff */
[----:B-1----:R-:W-:Y:S01]  /*17d0*/  FADD.FTZ R19, R19, R14 ;  /* 0x0000000e13137221 */ /* 0x002fe20000010000 */
[----:B------:R-:W-:Y:S01]  /*17e0*/  MOV R14, 0xffffffff ;  /* 0xffffffff000e7802 */ /* 0x000fe20000000f00 */
[----:B------:R-:W-:Y:S01]  /*17f0*/  IMAD.MOV.U32 R16, RZ, RZ, 0x10 ;  /* 0x00000010ff107424 */ /* 0x000fe200078e00ff */
[----:B------:R-:W-:Y:S02]  /*1800*/  MOV R8, 0x1820 ;  /* 0x0000182000087802 */ /* 0x000fe40000000f00 */
[----:B------:R-:W-:Y:S05]  /*1810*/  CALL.REL.NOINC `($__internal_115_$__cuda_sm70_shflsync_bfly_p) ;  /* 0x0000002000007944 */ /* 0x000fea0003c00000 */
[----:B-1----:R-:W-:Y:S01]  /*1820*/  MOV R8, R14 ;  /* 0x0000000e00087202 */ /* 0x002fe20000000f00 */
[----:B0-----:R-:W-:Y:S05]  /*1830*/  BRA `(.L_x_2725) ;  /* 0xfffff58000007947 */ /* 0x001fea000383ffff */
        .weak           $__internal_115_$__cuda_sm70_shflsync_bfly_p
        .type           $__internal_115_$__cuda_sm70_shflsync_bfly_p,@function
        .size           $__internal_115_$__cuda_sm70_shflsync_bfly_p,(.L_x_2941 - $__internal_115_$__cuda_sm70_shflsync_bfly_p)
$__internal_115_$__cuda_sm70_shflsync_bfly_p:
[----:B------:R-:W-:Y:S01]  /*1840*/  HFMA2.MMA R9, -RZ, RZ, 0, 0 ;  /* 0x00000000ff097435 */ /* 0x000fe200000001ff */
[----:B------:R-:W-:Y:S04]  /*1850*/  WARPSYNC R14 ;  /* 0x0000000e00007348 */ /* 0x000fe80003800000 */
[----:B------:R0:W1:Y:S01]  /*1860*/  SHFL.BFLY PT, R14, R19, R16, R17 ;  /* 0x0c000010130e7389 */ /* 0x00006200000e0011 */
[----:B------:R-:W-:Y:S05]  /*1870*/  RET.REL.NODEC R8 `(_ZN10layer_norm40ln_parallel_residual_bwd_finalize_kernelINS_22Kernel_traits_finalizeILj1280EfffffjLb0ELj1024ELj4ENS_18Kernel_traits_baseILj1280EfffffjLj1024EEEEELb0EEEvNS_9BwdParamsE) ;  /* 0xffffe78008007950 */ /* 0x000fea0003c3ffff */
.L_x_2726:
        /* <DEDUP_REMOVED lines=16> */
.L_x_2941:


//--------------------- .text._ZN10layer_norm31ln_parallel_residual_bwd_kernelINS_13Kernel_traitsIfffffjLj1280ELj1ELj4ELj1ELj16ENS_18Kernel_traits_baseILj1280EfffffjLj128EEEEELb1ELb1ELb0EEEvNS_9BwdParamsE --------------------------
	.section	.text._ZN10layer_norm31ln_parallel_residual_bwd_kernelINS_13Kernel_traitsIfffffjLj1280ELj1ELj4ELj1ELj16ENS_18Kernel_traits_baseILj1280EfffffjLj128EEEEELb1ELb1ELb0EEEvNS_9BwdParamsE,"ax",@progbits
	.sectioninfo	@"SHI_REGISTERS=255"
	.align	128
        .global         _ZN10layer_norm31ln_parallel_residual_bwd_kernelINS_13Kernel_traitsIfffffjLj1280ELj1ELj4ELj1ELj16ENS_18Kernel_traits_baseILj1280EfffffjLj128EEEEELb1ELb1ELb0EEEvNS_9BwdParamsE
        .type           _ZN10layer_norm31ln_parallel_residual_bwd_kernelINS_13Kernel_traitsIfffffjLj1280ELj1ELj4ELj1ELj16ENS_18Kernel_traits_baseILj1280EfffffjLj128EEEEELb1ELb1ELb0EEEvNS_9BwdParamsE,@function
        .size           _ZN10layer_norm31ln_parallel_residual_bwd_kernelINS_13Kernel_traitsIfffffjLj1280ELj1ELj4ELj1ELj16ENS_18Kernel_traits_baseILj1280EfffffjLj128EEEEELb1ELb1ELb0EEEvNS_9BwdParamsE,(.L_x_2942 - _ZN10layer_norm31ln_parallel_residual_bwd_kernelINS_13Kernel_traitsIfffffjLj1280ELj1ELj4ELj1ELj16ENS_18Kernel_traits_baseILj1280EfffffjLj128EEEEELb1ELb1ELb0EEEvNS_9BwdParamsE)
        .other          _ZN10layer_norm31ln_parallel_residual_bwd_kernelINS_13Kernel_traitsIfffffjLj1280ELj1ELj4ELj1ELj16ENS_18Kernel_traits_baseILj1280EfffffjLj128EEEEELb1ELb1ELb0EEEvNS_9BwdParamsE,@"STO_CUDA_ENTRY STV_DEFAULT"
_ZN10layer_norm31ln_parallel_residual_bwd_kernelINS_13Kernel_traitsIfffffjLj1280ELj1ELj4ELj1ELj16ENS_18Kernel_traits_baseILj1280EfffffjLj128EEEEELb1ELb1ELb0EEEvNS_9BwdParamsE:
.text._ZN10layer_norm31ln_parallel_residual_bwd_kernelINS_13Kernel_traitsIfffffjLj1280ELj1ELj4ELj1ELj16ENS_18Kernel_traits_baseILj1280EfffffjLj128EEEEELb1ELb1ELb0EEEvNS_9BwdParamsE:
[----:B------:R-:W-:-:S05]  /*0000*/  IMAD.MOV.U32 R1, RZ, RZ, c[0x0][0x28] ;  /* 0x00000a00ff017624 */ /* 0x000fca00078e00ff */
[----:B------:R-:W-:-:S05]  /*0010*/  IADD3 R1, R1, -0x88, RZ ;  /* 0xffffff7801017810 */ /* 0x000fca0007ffe0ff */
[----:B------:R0:W2:Y:S04]  /*0020*/  LDL.64 R16, [R1+0x78] ;  /* 0x0000780001107983 */ /* 0x0000a80000100a00 */
[----:B------:R0:W2:Y:S04]  /*0030*/  LDL.64 R18, [R1+0x80] ;  /* 0x0000800001127983 */ /* 0x0000a80000100a00 */
[----:B------:R0:W3:Y:S04]  /*0040*/  LDL.64 R60, [R1+0x68] ;  /* 0x00006800013c7983 */ /* 0x0000e80000100a00 */
[----:B------:R0:W3:Y:S04]  /*0050*/  LDL.64 R62, [R1+0x70] ;  /* 0x00007000013e7983 */ /* 0x0000e80000100a00 */
[----:B------:R0:W4:Y:S04]  /*0060*/  LDL.64 R56, [R1+0x58] ;  /* 0x0000580001387983 */ /* 0x0001280000100a00 */
[----:B------:R0:W4:Y:S04]  /*0070*/  LDL.64 R58, [R1+0x60] ;  /* 0x00006000013a7983 */ /* 0x0001280000100a00 */
[----:B------:R-:W1:Y:S01]  /*0080*/  S2R R24, SR_TID.X ;  /* 0x0000000000187919 */ /* 0x000e620000002100 */
[----:B------:R-:W-:Y:S01]  /*0090*/  IMAD.MOV.U32 R0, RZ, RZ, c[0x0][0x168] ;  /* 0x00005a00ff007624 */ /* 0x000fe200078e00ff */
[----:B------:R-:W-:-:S02]  /*00a0*/  ULDC.64 UR4, c[0x0][0x118] ;  /* 0x0000460000047ab9 */ /* 0x000fc40000000a00 */
[----:B------:R0:W4:Y:S02]  /*00b0*/  LDL.64 R40, [R1+0x18] ;  /* 0x0000180001287983 */ /* 0x0001240000100a00 */
[----:B------:R-:W-:Y:S02]  /*00c0*/  SHF.R.S32.HI R0, RZ, 0x1f, R0 ;  /* 0x0000001fff007819 */ /* 0x000fe40000011400 */
[----:B------:R0:W4:Y:S02]  /*00d0*/  LDL.64 R42, [R1+0x20] ;  /* 0x00002000012a7983 */ /* 0x0001240000100a00 */
[----:B------:R-:W-:Y:S02]  /*00e0*/  LEA.HI R0, R0, c[0x0][0x168], RZ, 0x2 ;  /* 0x00005a0000007a11 */ /* 0x000fe400078f10ff */
[----:B------:R0:W4:Y:S04]  /*00f0*/  LDL.64 R44, [R1+0x28] ;  /* 0x00002800012c7983 */ /* 0x0001280000100a00 */
[----:B------:R0:W4:Y:S04]  /*0100*/  LDL.64 R46, [R1+0x30] ;  /* 0x00003000012e7983 */ /* 0x0001280000100a00 */
[----:B------:R0:W4:Y:S01]  /*0110*/  LDL.64 R48, [R1+0x38] ;  /* 0x0000380001307983 */ /* 0x0001220000100a00 */
[----:B-1----:R-:W-:-:S03]  /*0120*/  LOP3.LUT R3, R24, 0x1f, RZ, 0xc, !PT ;  /* 0x0000001f18037812 */ /* 0x002fc600078e0cff */
[----:B------:R0:W4:Y:S01]  /*0130*/  LDL.64 R50, [R1+0x40] ;  /* 0x0000400001327983 */ /* 0x0001220000100a00 */
[----:B------:R-:W-:-:S03]  /*0140*/  LEA.HI.SX32 R3, R0, R3, 0x1e ;  /* 0x0000000300037211 */ /* 0x000fc600078ff2ff */
[----:B------:R0:W4:Y:S01]  /*0150*/  LDL.64 R52, [R1+0x48] ;  /* 0x0000480001347983 */ /* 0x0001220000100a00 */
[----:B------:R-:W-:-:S03]  /*0160*/  LOP3.LUT P1, RZ, R3, 0xffffffe0, RZ, 0xc0, !PT ;  /* 0xffffffe003ff7812 */ /* 0x000fc6000782c0ff */
[----:B------:R0:W4:Y:S01]  /*0170*/  LDL.64 R54, [R1+0x50] ;  /* 0x0000500001367983 */ /* 0x0001220000100a00 */
[C---:B------:R-:W-:Y:S02]  /*0180*/  ISETP.GE.U32.AND P2, PT, R3.reuse, 0x40, PT ;  /* 0x000000400300780c */ /* 0x040fe40003f46070 */
[----:B------:R-:W-:Y:S02]  /*0190*/  ISETP.GE.U32.AND P0, PT, R3, 0x60, PT ;  /* 0x000000600300780c */ /* 0x000fe40003f06070 */
[----:B------:R-:W-:-:S05]  /*01a0*/  LOP3.LUT R0, R24, 0x1f, RZ, 0xc0, !PT ;  /* 0x0000001f18007812 */ /* 0x000fca00078ec0ff */
[----:B------:R-:W-:Y:S02]  /*01b0*/  @P1 MOV R5, 0x10 ;  /* 0x0000001000051802 */ /* 0x000fe40000000f00 */
[C---:B------:R-:W-:Y:S02]  /*01c0*/  ISETP.GE.U32.AND P6, PT, R3.reuse, 0x80, PT ;  /* 0x000000800300780c */ /* 0x040fe40003fc6070 */
[----:B------:R-:W-:Y:S02]  /*01d0*/  @P2 IMAD.MOV.U32 R7, RZ, RZ, 0x10 ;  /* 0x00000010ff072424 */ /* 0x000fe400078e00ff */
[C---:B------:R-:W-:Y:S01]  /*01e0*/  @P1 IMAD.WIDE.U32 R4, R0.reuse, R5, c[0x0][0x1b0] ;  /* 0x00006c0000041625 */ /* 0x040fe200078e0005 */
[----:B------:R-:W-:Y:S02]  /*01f0*/  @P1 LOP3.LUT R0, R0, 0x20, RZ, 0xfc, !PT ;  /* 0x0000002000001812 */ /* 0x000fe400078efcff */
[----:B------:R-:W-:Y:S02]  /*0200*/  ISETP.GE.U32.AND P5, PT, R3, 0xa0, PT ;  /* 0x000000a00300780c */ /* 0x000fe40003fa6070 */
[----:B------:R-:W-:Y:S01]  /*0210*/  @P0 MOV R9, 0x10 ;  /* 0x0000001000090802 */ /* 0x000fe20000000f00 */
[C---:B------:R-:W-:Y:S01]  /*0220*/  @P2 IMAD.WIDE.U32 R6, R0.reuse, R7, c[0x0][0x1b0] ;  /* 0x00006c0000062625 */ /* 0x040fe200078e0007 */
[----:B------:R-:W-:-:S03]  /*0230*/  @P2 IADD3 R0, R0, 0x20, RZ ;  /* 0x0000002000002810 */ /* 0x000fc60007ffe0ff */
[----:B------:R-:W-:Y:S02]  /*0240*/  @P6 IMAD.MOV.U32 R11, RZ, RZ, 0x10 ;  /* 0x00000010ff0b6424 */ /* 0x000fe400078e00ff */
[C---:B------:R-:W-:Y:S01]  /*0250*/  @P0 IMAD.WIDE.U32 R8, R0.reuse, R9, c[0x0][0x1b0] ;  /* 0x00006c0000080625 */ /* 0x040fe200078e0009 */
[----:B------:R-:W-:-:S03]  /*0260*/  @P0 IADD3 R0, R0, 0x20, RZ ;  /* 0x0000002000000810 */ /* 0x000fc60007ffe0ff */
[----:B------:R-:W-:Y:S02]  /*0270*/  @P5 MOV R13, 0x10 ;  /* 0x00000010000d5802 */ /* 0x000fe40000000f00 */
[C---:B------:R-:W-:Y:S01]  /*0280*/  @P6 IMAD.WIDE.U32 R10, R0.reuse, R11, c[0x0][0x1b0] ;  /* 0x00006c00000a6625 */ /* 0x040fe200078e000b */
[----:B------:R-:W-:Y:S02]  /*0290*/  @P6 IADD3 R0, R0, 0x20, RZ ;  /* 0x0000002000006810 */ /* 0x000fe40007ffe0ff */
[----:B------:R-:W-:-:S03]  /*02a0*/  P2R R2, PR, RZ, 0x20 ;  /* 0x00000020ff027803 */ /* 0x000fc60000000000 */
[C---:B------:R-:W-:Y:S01]  /*02b0*/  @P5 IMAD.WIDE.U32 R12, R0.reuse, R13, c[0x0][0x1b0] ;  /* 0x00006c00000c5625 */ /* 0x040fe200078e000d */
[----:B------:R-:W-:Y:S02]  /*02c0*/  @P5 IADD3 R0, R0, 0x20, RZ ;  /* 0x0000002000005810 */ /* 0x000fe40007ffe0ff */
[C---:B------:R-:W-:Y:S02]  /*02d0*/  ISETP.GE.U32.AND P5, PT, R3.reuse, 0x40, PT ;  /* 0x000000400300780c */ /* 0x040fe40003fa6070 */
[----:B------:R-:W-:Y:S02]  /*02e0*/  P2R R22, PR, RZ, 0x40 ;  /* 0x00000040ff167803 */ /* 0x000fe40000000000 */
[C---:B------:R-:W-:Y:S01]  /*02f0*/  ISETP.GE.U32.AND P6, PT, R3.reuse, 0x60, PT ;  /* 0x000000600300780c */ /* 0x040fe20003fc6070 */
[----:B--2---:R-:W2:Y:S08]  /*0300*/  @P1 LDG.E.128 R16, [R4.64] ;  /* 0x0000000404101981 */ /* 0x004eb0000c1e1d00 */
[----:B---3--:R-:W3:Y:S04]  /*0310*/  @P5 LDG.E.128 R60, [R6.64] ;  /* 0x00000004063c5981 */ /* 0x008ee8000c1e1d00 */
[----:B----4-:R-:W4:Y:S01]  /*0320*/  @P6 LDG.E.128 R56, [R8.64] ;  /* 0x0000000408386981 */ /* 0x010f22000c1e1d00 */
[----:B------:R-:W-:-:S02]  /*0330*/  ISETP.GE.U32.AND P4, PT, R3, 0xc0, PT ;  /* 0x000000c00300780c */ /* 0x000fc40003f86070 */
[C---:B------:R-:W-:Y:S02]  /*0340*/  ISETP.GE.U32.AND P0, PT, R3.reuse, 0xe0, PT ;  /* 0x000000e00300780c */ /* 0x040fe40003f06070 */
[----:B------:R-:W-:-:S09]  /*0350*/  ISETP.GE.U32.AND P2, PT, R3, 0x120, PT ;  /* 0x000001200300780c */ /* 0x000fd20003f46070 */
[----:B------:R-:W-:-:S04]  /*0360*/  @P4 IMAD.MOV.U32 R15, RZ, RZ, 0x10 ;  /* 0x00000010ff0f4424 */ /* 0x000fc800078e00ff */
[C---:B------:R-:W-:Y:S01]  /*0370*/  @P4 IMAD.WIDE.U32 R14, R0.reuse, R15, c[0x0][0x1b0] ;  /* 0x00006c00000e4625 */ /* 0x040fe200078e000f */
[----:B------:R-:W-:Y:S02]  /*0380*/  @P4 IADD3 R0, R0, 0x20, RZ ;  /* 0x0000002000004810 */ /* 0x000fe40007ffe0ff */
[----:B------:R-:W-:Y:S02]  /*0390*/  @P2 MOV R21, 0x10 ;  /* 0x0000001000152802 */ /* 0x000fe40000000f00 */
[----:B------:R-:W4:Y:S04]  /*03a0*/  @P4 LDG.E.128 R44, [R14.64] ;  /* 0x000000040e2c4981 */ /* 0x000f28000c1e1d00 */
[----:B--2---:R1:W-:Y:S04]  /*03b0*/  @P1 STL.64 [R1+0x78], R16 ;  /* 0x0000781001001387 */ /* 0x0043e80000100a00 */
[----:B------:R2:W-:Y:S01]  /*03c0*/  @P1 STL.64 [R1+0x80], R18 ;  /* 0x0000801201001387 */ /* 0x0005e20000100a00 */
[----:B------:R-:W-:-:S03]  /*03d0*/  ISETP.GE.U32.AND P1, PT, R3, 0x100, PT ;  /* 0x000001000300780c */ /* 0x000fc60003f26070 */
[----:B---3--:R-:W-:Y:S01]  /*03e0*/  @P5 STL.64 [R1+0x68], R60 ;  /* 0x0000683c01005387 */ /* 0x008fe20000100a00 */
[----:B-1----:R-:W-:-:S03]  /*03f0*/  @P0 MOV R17, 0x10 ;  /* 0x0000001000110802 */ /* 0x002fc60000000f00 */
[----:B------:R-:W-:Y:S01]  /*0400*/  @P5 STL.64 [R1+0x70], R62 ;  /* 0x0000703e01005387 */ /* 0x000fe20000100a00 */
[----:B------:R-:W-:-:S03]  /*0410*/  ISETP.NE.AND P5, PT, R2, RZ, PT ;  /* 0x000000ff0200720c */ /* 0x000fc60003fa5270 */
[----:B----4-:R1:W-:Y:S01]  /*0420*/  @P6 STL.64 [R1+0x58], R56 ;  /* 0x0000583801006387 */ /* 0x0103e20000100a00 */
[----:B------:R-:W-:-:S03]  /*0430*/  @P0 IMAD.WIDE.U32 R16, R0, R17, c[0x0][0x1b0] ;  /* 0x00006c0000100625 */ /* 0x000fc600078e0011 */
[----:B------:R3:W-:Y:S01]  /*0440*/  @P6 STL.64 [R1+0x60], R58 ;  /* 0x0000603a01006387 */ /* 0x0007e20000100a00 */
[----:B------:R-:W-:Y:S01]  /*0450*/  ISETP.NE.AND P6, PT, R22, RZ, PT ;  /* 0x000000ff1600720c */ /* 0x000fe20003fc5270 */
[----:B--2---:R-:W-:Y:S01]  /*0460*/  @P1 IMAD.MOV.U32 R19, RZ, RZ, 0x10 ;  /* 0x00000010ff131424 */ /* 0x004fe200078e00ff */
[----:B------:R-:W-:Y:S01]  /*0470*/  @P0 IADD3 R0, R0, 0x20, RZ ;  /* 0x0000002000000810 */ /* 0x000fe20007ffe0ff */
[----:B------:R-:W2:Y:S04]  /*0480*/  @P0 LDG.E.128 R40, [R16.64] ;  /* 0x0000000410280981 */ /* 0x000ea8000c1e1d00 */
[C---:B------:R-:W-:Y:S01]  /*0490*/  @P1 IMAD.WIDE.U32 R18, R0.reuse, R19, c[0x0][0x1b0] ;  /* 0x00006c0000121625 */ /* 0x040fe200078e0013 */
[----:B------:R-:W-:Y:S01]  /*04a0*/  @P1 IADD3 R0, R0, 0x20, RZ ;  /* 0x0000002000001810 */ /* 0x000fe20007ffe0ff */
[----:B------:R-:W4:Y:S04]  /*04b0*/  @P5 LDG.E.128 R48, [R12.64] ;  /* 0x000000040c305981 */ /* 0x000f28000c1e1d00 */
[----:B------:R-:W4:Y:S01]  /*04c0*/  @P6 LDG.E.128 R52, [R10.64] ;  /* 0x000000040a346981 */ /* 0x000f22000c1e1d00 */
[----:B------:R-:W-:-:S03]  /*04d0*/  @P2 IMAD.WIDE.U32 R20, R0, R21, c[0x0][0x1b0] ;  /* 0x00006c0000142625 */ /* 0x000fc600078e0015 */
[----:B------:R0:W5:Y:S04]  /*04e0*/  @P1 LDG.E.128 R28, [R18.64] ;  /* 0x00000004121c1981 */ /* 0x000168000c1e1d00 */
[----:B------:R0:W5:Y:S01]  /*04f0*/  @P2 LDG.E.128 R32, [R20.64] ;  /* 0x0000000414202981 */ /* 0x000162000c1e1d00 */
[----:B------:R-:W-:-:S03]  /*0500*/  ISETP.GE.U32.AND P3, PT, R3, 0x140, PT ;  /* 0x000001400300780c */ /* 0x000fc60003f66070 */
[----:B------:R-:W0:Y:S01]  /*0510*/  S2R R23, SR_CTAID.X ;  /* 0x0000000000177919 */ /* 0x000e220000002500 */
[----:B------:R-:W-:-:S09]  /*0520*/  @P2 IADD3 R0, R0, 0x20, RZ ;  /* 0x0000002000002810 */ /* 0x000fd20007ffe0ff */
[----:B------:R-:W-:-:S04]  /*0530*/  @P3 IMAD.MOV.U32 R5, RZ, RZ, 0x10 ;  /* 0x00000010ff053424 */ /* 0x000fc800078e00ff */
[----:B------:R-:W-:Y:S01]  /*0540*/  @P3 IMAD.WIDE.U32 R4, R0, R5, c[0x0][0x1b0] ;  /* 0x00006c0000043625 */ /* 0x000fe200078e0005 */
[----:B------:R-:W-:-:S04]  /*0550*/  SHF.R.U32.HI R0, RZ, 0x5, R24 ;  /* 0x00000005ff007819 */ /* 0x000fc80000011618 */
[----:B------:R1:W5:Y:S01]  /*0560*/  @P3 LDG.E.128 R36, [R4.64] ;  /* 0x0000000404243981 */ /* 0x000362000c1e1d00 */
[----:B0-----:R-:W-:-:S04]  /*0570*/  LEA R0, R23, R0, 0x2 ;  /* 0x0000000017007211 */ /* 0x001fc800078e10ff */
[----:B------:R-:W-:Y:S01]  /*0580*/  ISETP.GE.AND P3, PT, R0, c[0x0][0x164], PT ;  /* 0x0000590000007a0c */ /* 0x000fe20003f66270 */
[----:B------:R-:W-:Y:S01]  /*0590*/  BSSY B0, `(.L_x_2727) ;  /* 0x0000554000007945 */ /* 0x000fe20003800000 */
[----:B------:R-:W-:Y:S01]  /*05a0*/  CS2R R128, SRZ ;  /* 0x0000000000807805 */ /* 0x000fe2000001ff00 */
[----:B------:R-:W-:Y:S01]  /*05b0*/  CS2R R130, SRZ ;  /* 0x0000000000827805 */ /* 0x000fe2000001ff00 */
[----:B-1----:R-:W-:Y:S01]  /*05c0*/  CS2R R56, SRZ ;  /* 0x0000000000387805 */ /* 0x002fe2000001ff00 */
[----:B---3--:R-:W-:Y:S01]  /*05d0*/  CS2R R58, SRZ ;  /* 0x00000000003a7805 */ /* 0x008fe2000001ff00 */
        /* <DEDUP_REMOVED lines=32> */
[----:B----4-:R4:W-:Y:S01]  /*07e0*/  @P5 STL.64 [R1+0x38], R48 ;  /* 0x0000383001005387 */ /* 0x0109e20000100a00 */
[----:B0-----:R-:W-:-:S03]  /*07f0*/  CS2R R40, SRZ ;  /* 0x0000000000287805 */ /* 0x001fc6000001ff00 */
[----:B------:R0:W-:Y:S01]  /*0800*/  @P5 STL.64 [R1+0x40], R50 ;  /* 0x0000403201005387 */ /* 0x0001e20000100a00 */
[----:B-1----:R-:W-:Y:S01]  /*0810*/  CS2R R42, SRZ ;  /* 0x00000000002a7805 */ /* 0x002fe2000001ff00 */
[----:B--2---:R-:W-:Y:S02]  /*0820*/  CS2R R44, SRZ ;  /* 0x00000000002c7805 */ /* 0x004fe4000001ff00 */
[----:B------:R1:W-:Y:S01]  /*0830*/  @P6 STL.64 [R1+0x48], R52 ;  /* 0x0000483401006387 */ /* 0x0003e20000100a00 */
[----:B---3--:R-:W-:-:S03]  /*0840*/  CS2R R46, SRZ ;  /* 0x00000000002e7805 */ /* 0x008fc6000001ff00 */
[----:B------:R2:W-:Y:S01]  /*0850*/  @P6 STL.64 [R1+0x50], R54 ;  /* 0x0000503601006387 */ /* 0x0005e20000100a00 */
[----:B----4-:R-:W-:Y:S01]  /*0860*/  CS2R R48, SRZ ;  /* 0x0000000000307805 */ /* 0x010fe2000001ff00 */
[----:B0-----:R-:W-:Y:S01]  /*0870*/  CS2R R50, SRZ ;  /* 0x0000000000327805 */ /* 0x001fe2000001ff00 */
[----:B-1----:R-:W-:Y:S01]  /*0880*/  CS2R R52, SRZ ;  /* 0x0000000000347805 */ /* 0x002fe2000001ff00 */
[----:B--2---:R-:W-:Y:S01]  /*0890*/  CS2R R54, SRZ ;  /* 0x0000000000367805 */ /* 0x004fe2000001ff00 */
[----:B------:R-:W-:Y:S05]  /*08a0*/  @P3 BRA `(.L_x_2728) ;  /* 0x0000522000003947 */ /* 0x000fea0003800000 */
[----:B------:R-:W-:Y:S02]  /*08b0*/  IMAD.MOV.U32 R41, RZ, RZ, RZ ;  /* 0x000000ffff297224 */ /* 0x000fe400078e00ff */
.L_x_2771:
[----:B------:R-:W-:-:S10]  /*08c0*/  HFMA2.MMA R168, -RZ, RZ, 0, 2.384185791015625e-07 ;  /* 0x00000004ffa87435 */ /* 0x000fd400000001ff */
[CC--:B------:R-:W-:Y:S01]  /*08d0*/  IMAD.WIDE R170, R0.reuse, R168.reuse, c[0x0][0x1a0] ;  /* 0x0000680000aa7625 */ /* 0x0c0fe200078e02a8 */
[----:B------:R-:W0:Y:S01]  /*08e0*/  S2R R172, SR_TID.X ;  /* 0x0000000000ac7919 */ /* 0x000e220000002100 */
[----:B------:R-:W1:Y:S02]  /*08f0*/  LDC.U8 R203, c[0x0][0x1f0] ;  /* 0x00007c00ffcb7b82 */ /* 0x000e640000000000 */
[C---:B------:R-:W-:Y:S01]  /*0900*/  IMAD.WIDE R168, R0.reuse, R168, c[0x0][0x1a8] ;  /* 0x00006a0000a87625 */ /* 0x040fe200078e02a8 */
[----:B-----5:R2:W5:Y:S03]  /*0910*/  LDG.E R188, [R170.64] ;  /* 0x00000004aabc7981 */ /* 0x020566000c1e1900 */
[----:B------:R-:W-:Y:S01]  /*0920*/  IMAD R25, R0, c[0x0][0x168], RZ ;  /* 0x00005a0000197a24 */ /* 0x000fe200078e02ff */
[----:B------:R3:W5:Y:S01]  /*0930*/  LDG.E R2, [R168.64] ;  /* 0x00000004a8027981 */ /* 0x000762000c1e1900 */
[----:B------:R-:W-:Y:S01]  /*0940*/  LOP3.LUT P3, RZ, R3, 0xffffffe0, RZ, 0xc0, !PT ;  /* 0xffffffe003ff7812 */ /* 0x000fe2000786c0ff */
[----:B------:R-:W-:Y:S01]  /*0950*/  BSSY B1, `(.L_x_2729) ;  /* 0x0000041000017945 */ /* 0x000fe20003800000 */
[----:B------:R-:W-:Y:S01]  /*0960*/  CS2R R186, SRZ ;  /* 0x0000000000ba7805 */ /* 0x000fe2000001ff00 */
[----:B---3--:R-:W-:-:S04]  /*0970*/  SHF.R.S32.HI R168, RZ, 0x1f, R25 ;  /* 0x0000001fffa87819 */ /* 0x008fc80000011419 */
[----:B------:R-:W-:Y:S02]  /*0980*/  LEA.HI R25, R168, R25, RZ, 0x2 ;  /* 0x00000019a8197211 */ /* 0x000fe400078f10ff */
[----:B0-----:R-:W-:-:S04]  /*0990*/  LOP3.LUT R168, R172, 0x1f, RZ, 0xc0, !PT ;  /* 0x0000001faca87812 */ /* 0x001fc800078ec0ff */
[----:B------:R-:W-:-:S05]  /*09a0*/  LEA.HI.SX32 R25, R25, R168, 0x1e ;  /* 0x000000a819197211 */ /* 0x000fca00078ff2ff */
[----:B------:R-:W-:Y:S01]  /*09b0*/  IMAD.MOV.U32 R196, RZ, RZ, R25 ;  /* 0x000000ffffc47224 */ /* 0x000fe200078e0019 */
[----:B------:R-:W-:Y:S05]  /*09c0*/  @!P3 BRA `(.L_x_2730) ;  /* 0x000003900000b947 */ /* 0x000fea0003800000 */
[----:B-12---:R-:W-:Y:S01]  /*09d0*/  ISETP.NE.U32.AND P3, PT, RZ, c[0x0][0x250], PT ;  /* 0x00009400ff007a0c */ /* 0x006fe20003f65070 */
[----:B------:R-:W2:Y:S03]  /*09e0*/  LDL R227, [R1+0x78] ;  /* 0x0000780001e37983 */ /* 0x000ea60000100800 */
[----:B------:R-:W-:Y:S01]  /*09f0*/  ISETP.NE.AND.EX P3, PT, RZ, c[0x0][0x254], PT, P3 ;  /* 0x00009500ff007a0c */ /* 0x000fe20003f65330 */
[----:B------:R-:W3:Y:S01]  /*0a00*/  LDL R226, [R1+0x7c] ;  /* 0x00007c0001e27983 */ /* 0x000ee20000100800 */
[C---:B------:R-:W-:Y:S02]  /*0a10*/  SHF.L.U32 R6, R25.reuse, 0x2, RZ ;  /* 0x0000000219067819 */ /* 0x040fe400000006ff */
[----:B------:R-:W-:Y:S01]  /*0a20*/  SHF.L.U64.HI R5, R25, 0x2, RZ ;  /* 0x0000000219057819 */ /* 0x000fe200000102ff */
[----:B------:R-:W4:Y:S04]  /*0a30*/  LDL R212, [R1+0x80] ;  /* 0x0000800001d47983 */ /* 0x000f280000100800 */
[----:B------:R-:W2:Y:S04]  /*0a40*/  LDL R202, [R1+0x84] ;  /* 0x0000840001ca7983 */ /* 0x000ea80000100800 */
[----:B------:R-:W-:-:S04]  /*0a50*/  @P3 IADD3 R168, P4, R6, c[0x0][0x198], RZ ;  /* 0x0000660006a83a10 */ /* 0x000fc80007f9e0ff */
[----:B------:R-:W-:-:S05]  /*0a60*/  @P3 IADD3.X R169, R5, c[0x0][0x19c], RZ, P4, !PT ;  /* 0x0000670005a93a10 */ /* 0x000fca00027fe4ff */
[----:B------:R0:W5:Y:S01]  /*0a70*/  @P3 LDG.E R4, [R168.64] ;  /* 0x00000004a8043981 */ /* 0x000162000c1e1900 */
[----:B------:R-:W-:-:S04]  /*0a80*/  ISETP.NE.U32.AND P3, PT, RZ, c[0x0][0x218], PT ;  /* 0x00008600ff007a0c */ /* 0x000fc80003f65070 */
[----:B------:R-:W-:-:S13]  /*0a90*/  ISETP.NE.AND.EX P3, PT, RZ, c[0x0][0x21c], PT, P3 ;  /* 0x00008700ff007a0c */ /* 0x000fda0003f65330 */
[----:B0-----:R-:W-:-:S04]  /*0aa0*/  @P3 LEA R168, P4, R25, c[0x0][0x218], 0x4 ;  /* 0x0000860019a83a11 */ /* 0x001fc800078820ff */
[----:B------:R-:W-:-:S05]  /*0ab0*/  @P3 LEA.HI.X R169, R25, c[0x0][0x21c], RZ, 0x4, P4 ;  /* 0x0000870019a93a11 */ /* 0x000fca00020f24ff */
[----:B------:R0:W5:Y:S01]  /*0ac0*/  @P3 LDG.E.128 R112, [R168.64] ;  /* 0x00000004a8703981 */ /* 0x000162000c1e1d00 */
[----:B------:R-:W-:-:S04]  /*0ad0*/  IADD3 R186, P3, R6, c[0x0][0x190], RZ ;  /* 0x0000640006ba7a10 */ /* 0x000fc80007f7e0ff */
[----:B------:R-:W-:Y:S02]  /*0ae0*/  IADD3.X R187, R5, c[0x0][0x194], RZ, P3, !PT ;  /* 0x0000650005bb7a10 */ /* 0x000fe40001ffe4ff */
[----:B------:R-:W-:Y:S01]  /*0af0*/  LEA R170, P3, R25, c[0x0][0x188], 0x4 ;  /* 0x0000620019aa7a11 */ /* 0x000fe200078620ff */
[----:B0-----:R-:W-:-:S03]  /*0b00*/  IMAD.MOV.U32 R168, RZ, RZ, 0x10 ;  /* 0x00000010ffa87424 */ /* 0x001fc600078e00ff */
[----:B------:R-:W-:Y:S01]  /*0b10*/  LEA.HI.X R171, R25, c[0x0][0x18c], RZ, 0x4, P3 ;  /* 0x0000630019ab7a11 */ /* 0x000fe200018f24ff */
[----:B------:R0:W5:Y:S01]  /*0b20*/  LDG.E R5, [R186.64] ;  /* 0x00000004ba057981 */ /* 0x000162000c1e1900 */
[----:B------:R-:W-:Y:S01]  /*0b30*/  ISETP.NE.AND P3, PT, R203, RZ, PT ;  /* 0x000000ffcb00720c */ /* 0x000fe20003f65270 */
[----:B------:R-:W-:Y:S02]  /*0b40*/  IMAD.WIDE.U32 R168, R25, R168, c[0x0][0x208] ;  /* 0x0000820019a87625 */ /* 0x000fe400078e00a8 */
[----:B------:R1:W2:Y:S01]  /*0b50*/  LDG.E.128 R172, [R170.64] ;  /* 0x00000004aaac7981 */ /* 0x0002a2000c1e1d00 */
[----:B-----5:R-:W-:-:S03]  /*0b60*/  FSEL R6, R188, RZ, !P3 ;  /* 0x000000ffbc067208 */ /* 0x020fc60005800000 */
[----:B-1----:R-:W3:Y:S02]  /*0b70*/  LDG.E.128 R168, [R168.64] ;  /* 0x00000004a8a87981 */ /* 0x002ee4000c1e1d00 */
[--C-:B--2---:R-:W-:Y:S02]  /*0b80*/  FADD.FTZ R26, R172, -R6.reuse ;  /* 0x80000006ac1a7221 */ /* 0x104fe40000010000 */
[--C-:B------:R-:W-:Y:S02]  /*0b90*/  FADD.FTZ R173, R173, -R6.reuse ;  /* 0x80000006adad7221 */ /* 0x100fe40000010000 */
[--C-:B------:R-:W-:Y:S02]  /*0ba0*/  FADD.FTZ R174, R174, -R6.reuse ;  /* 0x80000006aeae7221 */ /* 0x100fe40000010000 */
[----:B------:R-:W-:Y:S02]  /*0bb0*/  FADD.FTZ R175, R175, -R6 ;  /* 0x80000006afaf7221 */ /* 0x000fe40000010000 */
[----:B------:R-:W-:-:S02]  /*0bc0*/  FMUL.FTZ R6, R2, R26 ;  /* 0x0000001a02067220 */ /* 0x000fc40000410000 */
[----:B------:R-:W-:Y:S02]  /*0bd0*/  FMUL.FTZ R208, R2, R173 ;  /* 0x000000ad02d07220 */ /* 0x000fe40000410000 */
[----:B---3--:R-:W-:Y:S02]  /*0be0*/  FMUL.FTZ R26, R227, R168 ;  /* 0x000000a8e31a7220 */ /* 0x008fe40000410000 */
[----:B------:R-:W-:Y:S02]  /*0bf0*/  FADD.FTZ R76, R76, R168 ;  /* 0x000000a84c4c7221 */ /* 0x000fe40000010000 */
[----:B------:R-:W-:Y:S02]  /*0c00*/  FFMA.FTZ R40, R168, R6, R40 ;  /* 0x00000006a8287223 */ /* 0x000fe40000010028 */
[----:B------:R-:W-:Y:S02]  /*0c10*/  FADD.FTZ R77, R77, R169 ;  /* 0x000000a94d4d7221 */ /* 0x000fe40000010000 */
[----:B------:R-:W-:-:S02]  /*0c20*/  FFMA.FTZ R41, R169, R208, R41 ;  /* 0x000000d0a9297223 */ /* 0x000fc40000010029 */
[----:B------:R-:W-:Y:S02]  /*0c30*/  FMUL.FTZ R237, R226, R169 ;  /* 0x000000a9e2ed7220 */ /* 0x000fe40000410000 */
[----:B------:R-:W-:Y:S02]  /*0c40*/  FADD.FTZ R169, RZ, R26 ;  /* 0x0000001affa97221 */ /* 0x000fe40000010000 */
[----:B------:R-:W-:Y:S02]  /*0c50*/  FFMA.FTZ R168, R6, R26, RZ ;  /* 0x0000001a06a87223 */ /* 0x000fe400000100ff */
[----:B------:R-:W-:Y:S02]  /*0c60*/  FMUL.FTZ R196, R2, R174 ;  /* 0x000000ae02c47220 */ /* 0x000fe40000410000 */
[----:B----4-:R-:W-:Y:S02]  /*0c70*/  FMUL.FTZ R227, R212, R170 ;  /* 0x000000aad4e37220 */ /* 0x010fe40000410000 */
[----:B------:R-:W-:-:S02]  /*0c80*/  FADD.FTZ R169, R169, R237 ;  /* 0x000000eda9a97221 */ /* 0x000fc40000010000 */
[----:B------:R-:W-:Y:S02]  /*0c90*/  FFMA.FTZ R168, R208, R237, R168 ;  /* 0x000000edd0a87223 */ /* 0x000fe400000100a8 */
[----:B------:R-:W-:Y:S02]  /*0ca0*/  FMUL.FTZ R226, R2, R175 ;  /* 0x000000af02e27220 */ /* 0x000fe40000410000 */
[----:B------:R-:W-:Y:S02]  /*0cb0*/  FMUL.FTZ R212, R202, R171 ;  /* 0x000000abcad47220 */ /* 0x000fe40000410000 */
[----:B------:R-:W-:Y:S02]  /*0cc0*/  FADD.FTZ R169, R169, R227 ;  /* 0x000000e3a9a97221 */ /* 0x000fe40000010000 */
[----:B------:R-:W-:Y:S01]  /*0cd0*/  FFMA.FTZ R168, R196, R227, R168 ;  /* 0x000000e3c4a87223 */ /* 0x000fe200000100a8 */
[----:B------:R1:W-:Y:S01]  /*0ce0*/  STL [R1+0x14], R196 ;  /* 0x000014c401007387 */ /* 0x0003e20000100800 */
[----:B------:R-:W-:-:S02]  /*0cf0*/  FFMA.FTZ R42, R170, R196, R42 ;  /* 0x000000c4aa2a7223 */ /* 0x000fc4000001002a */
[----:B------:R-:W-:Y:S02]  /*0d00*/  FADD.FTZ R78, R78, R170 ;  /* 0x000000aa4e4e7221 */ /* 0x000fe40000010000 */
[----:B------:R-:W-:Y:S02]  /*0d10*/  FADD.FTZ R79, R79, R171 ;  /* 0x000000ab4f4f7221 */ /* 0x000fe40000010000 */
[----:B------:R-:W-:Y:S02]  /*0d20*/  FFMA.FTZ R43, R171, R226, R43 ;  /* 0x000000e2ab2b7223 */ /* 0x000fe4000001002b */
[----:B0-----:R-:W-:Y:S01]  /*0d30*/  FADD.FTZ R187, R169, R212 ;  /* 0x000000d4a9bb7221 */ /* 0x001fe20000010000 */
[----:B-1----:R-:W-:Y:S01]  /*0d40*/  IADD3 R196, R25, 0x20, RZ ;  /* 0x0000002019c47810 */ /* 0x002fe20007ffe0ff */
[----:B------:R-:W-:Y:S02]  /*0d50*/  FFMA.FTZ R186, R226, R212, R168 ;  /* 0x000000d4e2ba7223 */ /* 0x000fe400000100a8 */
.L_x_2730:
[----:B-12---:R-:W-:Y:S05]  /*0d60*/  BSYNC B1 ;  /* 0x0000000000017941 */ /* 0x006fea0003800000 */
.L_x_2729:
[----:B------:R-:W-:Y:S01]  /*0d70*/  ISETP.GE.U32.AND P3, PT, R3, 0x40, PT ;  /* 0x000000400300780c */ /* 0x000fe20003f66070 */
[----:B------:R-:W-:-:S12]  /*0d80*/  BSSY B1, `(.L_x_2731) ;  /* 0x000003c000017945 */ /* 0x000fd80003800000 */
[----:B------:R-:W-:Y:S05]  /*0d90*/  @!P3 BRA `(.L_x_2732) ;  /* 0x000003a00000b947 */ /* 0x000fea0003800000 */
[----:B------:R-:W-:Y:S01]  /*0da0*/  ISETP.NE.U32.AND P3, PT, RZ, c[0x0][0x250], PT ;  /* 0x00009400ff007a0c */ /* 0x000fe20003f65070 */
        /* <DEDUP_REMOVED lines=15> */
[----:B------:R-:W-:Y:S01]  /*0ea0*/  IADD3 R192, P3, R170, c[0x0][0x190], RZ ;  /* 0x00006400aac07a10 */ /* 0x000fe20007f7e0ff */
[----:B------:R-:W-:-:S03]  /*0eb0*/  IMAD.MOV.U32 R172, RZ, RZ, 0x10 ;  /* 0x00000010ffac7424 */ /* 0x000fc600078e00ff */
[----:B------:R-:W-:Y:S01]  /*0ec0*/  IADD3.X R193, R8, c[0x0][0x194], RZ, P3, !PT ;  /* 0x0000650008c17a10 */ /* 0x000fe20001ffe4ff */
[C---:B------:R-:W-:Y:S01]  /*0ed0*/  IMAD.WIDE.U32 R172, R196.reuse, R172, c[0x0][0x208] ;  /* 0x00008200c4ac7625 */ /* 0x040fe200078e00ac */
[----:B0-----:R-:W-:-:S03]  /*0ee0*/  LEA R168, P3, R196, c[0x0][0x188], 0x4 ;  /* 0x00006200c4a87a11 */ /* 0x001fc600078620ff */
[----:B------:R0:W5:Y:S01]  /*0ef0*/  LDG.E R8, [R192.64] ;  /* 0x00000004c0087981 */ /* 0x000162000c1e1900 */
[----:B------:R-:W-:-:S03]  /*0f00*/  LEA.HI.X R169, R196, c[0x0][0x18c], RZ, 0x4, P3 ;  /* 0x00006300c4a97a11 */ /* 0x000fc600018f24ff */
[----:B------:R-:W2:Y:S01]  /*0f10*/  LDG.E.128 R172, [R172.64] ;  /* 0x00000004acac7981 */ /* 0x000ea2000c1e1d00 */
[----:B------:R-:W-:-:S03]  /*0f20*/  ISETP.NE.AND P3, PT, R203, RZ, PT ;  /* 0x000000ffcb00720c */ /* 0x000fc60003f65270 */
[----:B------:R-:W3:Y:S01]  /*0f30*/  LDG.E.128 R168, [R168.64] ;  /* 0x00000004a8a87981 */ /* 0x000ee2000c1e1d00 */
[----:B-----5:R-:W-:Y:S02]  /*0f40*/  FSEL R202, R188, RZ, !P3 ;  /* 0x000000ffbcca7208 */ /* 0x020fe40005800000 */
[----:B------:R-:W-:Y:S01]  /*0f50*/  IADD3 R196, R196, 0x20, RZ ;  /* 0x00000020c4c47810 */ /* 0x000fe20007ffe0ff */
[----:B--2---:R-:W-:Y:S02]  /*0f60*/  FMUL.FTZ R224, R224, R172 ;  /* 0x000000ace0e07220 */ /* 0x004fe40000410000 */
[----:B---3--:R-:W-:-:S04]  /*0f70*/  FADD.FTZ R170, -R202, R170 ;  /* 0x000000aacaaa7221 */ /* 0x008fc80000010100 */
[----:B------:R-:W-:Y:S01]  /*0f80*/  FMUL.FTZ R170, R2, R170 ;  /* 0x000000aa02aa7220 */ /* 0x000fe20000410000 */
[----:B------:R1:W-:Y:S01]  /*0f90*/  STL [R1+0x8], R224 ;  /* 0x000008e001007387 */ /* 0x0003e20000100800 */
[----:B------:R-:W-:-:S03]  /*0fa0*/  FADD.FTZ R168, -R202, R168 ;  /* 0x000000a8caa87221 */ /* 0x000fc60000010100 */
[----:B------:R2:W-:Y:S01]  /*0fb0*/  STL [R1+0x4], R170 ;  /* 0x000004aa01007387 */ /* 0x0005e20000100800 */
[----:B------:R-:W-:Y:S02]  /*0fc0*/  FADD.FTZ R169, -R202, R169 ;  /* 0x000000a9caa97221 */ /* 0x000fe40000010100 */
[C---:B0-----:R-:W-:Y:S02]  /*0fd0*/  FMUL.FTZ R193, R2.reuse, R168 ;  /* 0x000000a802c17220 */ /* 0x041fe40000410000 */
[----:B------:R-:W-:Y:S02]  /*0fe0*/  FMUL.FTZ R192, R2, R169 ;  /* 0x000000a902c07220 */ /* 0x000fe40000410000 */
[----:B------:R-:W-:Y:S02]  /*0ff0*/  FMUL.FTZ R236, R236, R173 ;  /* 0x000000adecec7220 */ /* 0x000fe40000410000 */
[----:B------:R-:W-:Y:S02]  /*1000*/  FADD.FTZ R168, R187, R224 ;  /* 0x000000e0bba87221 */ /* 0x000fe40000010000 */
[----:B------:R-:W-:-:S02]  /*1010*/  FFMA.FTZ R169, R193, R224, R186 ;  /* 0x000000e0c1a97223 */ /* 0x000fc400000100ba */
[----:B------:R-:W-:Y:S02]  /*1020*/  FADD.FTZ R171, -R202, R171 ;  /* 0x000000abcaab7221 */ /* 0x000fe40000010100 */
[----:B----4-:R-:W-:Y:S02]  /*1030*/  FMUL.FTZ R225, R225, R174 ;  /* 0x000000aee1e17220 */ /* 0x010fe40000410000 */
[----:B------:R-:W-:Y:S02]  /*1040*/  FADD.FTZ R168, R168, R236 ;  /* 0x000000eca8a87221 */ /* 0x000fe40000010000 */
[----:B------:R-:W-:Y:S02]  /*1050*/  FFMA.FTZ R169, R192, R236, R169 ;  /* 0x000000ecc0a97223 */ /* 0x000fe400000100a9 */
[----:B-1----:R-:W-:Y:S02]  /*1060*/  FMUL.FTZ R224, R2, R171 ;  /* 0x000000ab02e07220 */ /* 0x002fe40000410000 */
        /* <DEDUP_REMOVED lines=13> */
.L_x_2732:
[----:B--2---:R-:W-:Y:S05]  /*1140*/  BSYNC B1 ;  /* 0x0000000000017941 */ /* 0x004fea0003800000 */
.L_x_2731:
[----:B------:R-:W-:Y:S01]  /*1150*/  ISETP.GE.U32.AND P3, PT, R3, 0x60, PT ;  /* 0x000000600300780c */ /* 0x000fe20003f66070 */
[----:B------:R-:W-:-:S12]  /*1160*/  BSSY B1, `(.L_x_2733) ;  /* 0x000003b000017945 */ /* 0x000fd80003800000 */
[----:B------:R-:W-:Y:S05]  /*1170*/  @!P3 BRA `(.L_x_2734) ;  /* 0x000003900000b947 */ /* 0x000fea0003800000 */
[----:B------:R-:W-:Y:S01]  /*1180*/  ISETP.NE.U32.AND P3, PT, RZ, c[0x0][0x250], PT ;  /* 0x00009400ff007a0c */ /* 0x000fe20003f65070 */
[----:B------:R-:W2:Y:S01]  /*1190*/  LDL R204, [R1+0x58] ;  /* 0x0000580001cc7983 */ /* 0x000ea20000100800 */
[C---:B------:R-:W-:Y:S02]  /*11a0*/  SHF.L.U32 R170, R196.reuse, 0x2, RZ ;  /* 0x00000002c4aa7819 */ /* 0x040fe400000006ff */
[----:B------:R-:W-:Y:S01]  /*11b0*/  ISETP.NE.AND.EX P3, PT, RZ, c[0x0][0x254], PT, P3 ;  /* 0x00009500ff007a0c */ /* 0x000fe20003f65330 */
[----:B------:R-:W3:Y:S01]  /*11c0*/  LDL R223, [R1+0x5c] ;  /* 0x00005c0001df7983 */ /* 0x000ee20000100800 */
[----:B------:R-:W-:-:S03]  /*11d0*/  SHF.L.U64.HI R10, R196, 0x2, RZ ;  /* 0x00000002c40a7819 */ /* 0x000fc600000102ff */
[----:B------:R-:W4:Y:S08]  /*11e0*/  LDL R222, [R1+0x60] ;  /* 0x0000600001de7983 */ /* 0x000f300000100800 */
        /* <DEDUP_REMOVED lines=9> */
[----:B------:R-:W-:Y:S01]  /*1280*/  IADD3.X R191, R10, c[0x0][0x194], RZ, P3, !PT ;  /* 0x000065000abf7a10 */ /* 0x000fe20001ffe4ff */
[----:B------:R-:W-:Y:S01]  /*1290*/  IMAD.MOV.U32 R172, RZ, RZ, 0x10 ;  /* 0x00000010ffac7424 */ /* 0x000fe200078e00ff */
[----:B0-----:R-:W-:-:S03]  /*12a0*/  LEA R168, P3, R196, c[0x0][0x188], 0x4 ;  /* 0x00006200c4a87a11 */ /* 0x001fc600078620ff */
[----:B------:R0:W5:Y:S01]  /*12b0*/  LDG.E R10, [R190.64] ;  /* 0x00000004be0a7981 */ /* 0x000162000c1e1900 */
[C---:B------:R-:W-:Y:S01]  /*12c0*/  LEA.HI.X R169, R196.reuse, c[0x0][0x18c], RZ, 0x4, P3 ;  /* 0x00006300c4a97a11 */ /* 0x040fe200018f24ff */
[----:B------:R-:W-:Y:S01]  /*12d0*/  IMAD.WIDE.U32 R172, R196, R172, c[0x0][0x208] ;  /* 0x00008200c4ac7625 */ /* 0x000fe200078e00ac */
[----:B------:R-:W-:Y:S02]  /*12e0*/  ISETP.NE.AND P3, PT, R203, RZ, PT ;  /* 0x000000ffcb00720c */ /* 0x000fe40003f65270 */
[----:B------:R-:W2:Y:S04]  /*12f0*/  LDL R203, [R1+0x64] ;  /* 0x0000640001cb7983 */ /* 0x000ea80000100800 */
[----:B------:R-:W2:Y:S04]  /*1300*/  LDG.E.128 R168, [R168.64] ;  /* 0x00000004a8a87981 */ /* 0x000ea8000c1e1d00 */
[----:B------:R-:W3:Y:S01]  /*1310*/  LDG.E.128 R172, [R172.64] ;  /* 0x00000004acac7981 */ /* 0x000ee2000c1e1d00 */
[----:B-----5:R-:W-:-:S02]  /*1320*/  FSEL R202, R188, RZ, !P3 ;  /* 0x000000ffbcca7208 */ /* 0x020fc40005800000 */
[----:B------:R-:W-:-:S03]  /*1330*/  IADD3 R196, R196, 0x20, RZ ;  /* 0x00000020c4c47810 */ /* 0x000fc60007ffe0ff */
[C---:B--2---:R-:W-:Y:S02]  /*1340*/  FADD.FTZ R168, -R202.reuse, R168 ;  /* 0x000000a8caa87221 */ /* 0x044fe40000010100 */
[----:B------:R-:W-:Y:S02]  /*1350*/  FADD.FTZ R169, -R202, R169 ;  /* 0x000000a9caa97221 */ /* 0x000fe40000010100 */
[----:B0-----:R-:W-:Y:S02]  /*1360*/  FMUL.FTZ R191, R2, R168 ;  /* 0x000000a802bf7220 */ /* 0x001fe40000410000 */
[----:B---3--:R-:W-:Y:S02]  /*1370*/  FMUL.FTZ R204, R204, R172 ;  /* 0x000000accccc7220 */ /* 0x008fe40000410000 */
[----:B------:R-:W-:Y:S02]  /*1380*/  FMUL.FTZ R190, R2, R169 ;  /* 0x000000a902be7220 */ /* 0x000fe40000410000 */
[----:B------:R-:W-:-:S02]  /*1390*/  FADD.FTZ R170, -R202, R170 ;  /* 0x000000aacaaa7221 */ /* 0x000fc40000010100 */
[----:B------:R-:W-:Y:S02]  /*13a0*/  FMUL.FTZ R235, R223, R173 ;  /* 0x000000addfeb7220 */ /* 0x000fe40000410000 */
[----:B------:R-:W-:Y:S02]  /*13b0*/  FADD.FTZ R168, R187, R204 ;  /* 0x000000ccbba87221 */ /* 0x000fe40000010000 */
[----:B------:R-:W-:Y:S02]  /*13c0*/  FFMA.FTZ R169, R191, R204, R186 ;  /* 0x000000ccbfa97223 */ /* 0x000fe400000100ba */
[----:B------:R-:W-:Y:S02]  /*13d0*/  FADD.FTZ R171, -R202, R171 ;  /* 0x000000abcaab7221 */ /* 0x000fe40000010100 */
[----:B------:R-:W-:Y:S02]  /*13e0*/  FMUL.FTZ R252, R2, R170 ;  /* 0x000000aa02fc7220 */ /* 0x000fe40000410000 */
[----:B----4-:R-:W-:-:S02]  /*13f0*/  FMUL.FTZ R223, R222, R174 ;  /* 0x000000aededf7220 */ /* 0x010fc40000410000 */
[----:B------:R-:W-:Y:S02]  /*1400*/  FADD.FTZ R168, R168, R235 ;  /* 0x000000eba8a87221 */ /* 0x000fe40000010000 */
[----:B------:R-:W-:Y:S01]  /*1410*/  FFMA.FTZ R169, R190, R235, R169 ;  /* 0x000000ebbea97223 */ /* 0x000fe200000100a9 */
[----:B------:R0:W-:Y:S01]  /*1420*/  STL [R1], R204 ;  /* 0x000000cc01007387 */ /* 0x0001e20000100800 */
[----:B------:R-:W-:Y:S02]  /*1430*/  FMUL.FTZ R222, R2, R171 ;  /* 0x000000ab02de7220 */ /* 0x000fe40000410000 */
[----:B------:R-:W-:Y:S02]  /*1440*/  FADD.FTZ R168, R168, R223 ;  /* 0x000000dfa8a87221 */ /* 0x000fe40000010000 */
[----:B------:R-:W-:Y:S02]  /*1450*/  FFMA.FTZ R169, R252, R223, R169 ;  /* 0x000000dffca97223 */ /* 0x000fe400000100a9 */
[----:B0-----:R-:W-:-:S02]  /*1460*/  FMUL.FTZ R204, R203, R175 ;  /* 0x000000afcbcc7220 */ /* 0x001fc40000410000 */
        /* <DEDUP_REMOVED lines=10> */
.L_x_2734:
[----:B------:R-:W-:Y:S05]  /*1510*/  BSYNC B1 ;  /* 0x0000000000017941 */ /* 0x000fea0003800000 */
.L_x_2733:
        /* <DEDUP_REMOVED lines=38> */
[C---:B------:R-:W-:Y:S02]  /*1780*/  FMUL.FTZ R185, R2.reuse, R169 ;  /* 0x000000a902b97220 */ /* 0x040fe40000410000 */
        /* <DEDUP_REMOVED lines=21> */
.L_x_2736:
[----:B-1----:R-:W-:Y:S05]  /*18e0*/  BSYNC B1 ;  /* 0x0000000000017941 */ /* 0x002fea0003800000 */
.L_x_2735:
        /* <DEDUP_REMOVED lines=60> */
.L_x_2738:
[----:B-1----:R-:W-:Y:S05]  /*1cb0*/  BSYNC B1 ;  /* 0x0000000000017941 */ /* 0x002fea0003800000 */
.L_x_2737:
        /* <DEDUP_REMOVED lines=60> */
.L_x_2740:
[----:B-1----:R-:W-:Y:S05]  /*2080*/  BSYNC B1 ;  /* 0x0000000000017941 */ /* 0x002fea0003800000 */
.L_x_2739:
[----:B------:R-:W-:Y:S01]  /*2090*/  BSSY B1, `(.L_x_2741) ;  /* 0x000003b000017945 */ /* 0x000fe20003800000 */
[----:B------:R-:W-:Y:S05]  /*20a0*/  @!P0 BRA `(.L_x_2742) ;  /* 0x0000039000008947 */ /* 0x000fea0003800000 */
[----:B------:R-:W-:Y:S01]  /*20b0*/  ISETP.NE.U32.AND P3, PT, RZ, c[0x0][0x250], PT ;  /* 0x00009400ff007a0c */ /* 0x000fe20003f65070 */
[----:B------:R-:W2:Y:S01]  /*20c0*/  LDL R231, [R1+0x18] ;  /* 0x0000180001e77983 */ /* 0x000ea20000100800 */
[----:B------:R-:W-:Y:S02]  /*20d0*/  SHF.L.U32 R170, R196, 0x2, RZ ;  /* 0x00000002c4aa7819 */ /* 0x000fe400000006ff */
[----:B------:R-:W-:-:S02]  /*20e0*/  ISETP.NE.AND.EX P3, PT, RZ, c[0x0][0x254], PT, P3 ;  /* 0x00009500ff007a0c */ /* 0x000fc40003f65330 */
        /* <DEDUP_REMOVED lines=53> */
.L_x_2742:
[----:B-1----:R-:W-:Y:S05]  /*2440*/  BSYNC B1 ;  /* 0x0000000000017941 */ /* 0x002fea0003800000 */
.L_x_2741:
[----:B------:R-:W-:Y:S01]  /*2450*/  BSSY B1, `(.L_x_2743) ;  /* 0x0000037000017945 */ /* 0x000fe20003800000 */
[----:B------:R-:W-:Y:S05]  /*2460*/  @!P1 BRA `(.L_x_2744) ;  /* 0x0000035000009947 */ /* 0x000fea0003800000 */
[----:B------:R-:W-:Y:S02]  /*2470*/  ISETP.NE.U32.AND P3, PT, RZ, c[0x0][0x250], PT ;  /* 0x00009400ff007a0c */ /* 0x000fe40003f65070 */
[----:B------:R-:W-:Y:S02]  /*2480*/  SHF.L.U32 R170, R196, 0x2, RZ ;  /* 0x00000002c4aa7819 */ /* 0x000fe400000006ff */
[----:B------:R-:W-:-:S02]  /*2490*/  ISETP.NE.AND.EX P3, PT, RZ, c[0x0][0x254], PT, P3 ;  /* 0x00009500ff007a0c */ /* 0x000fc40003f65330 */
[----:B------:R-:W-:-:S11]  /*24a0*/  SHF.L.U64.HI R20, R196, 0x2, RZ ;  /* 0x00000002c4147819 */ /* 0x000fd600000102ff */
        /* <DEDUP_REMOVED lines=17> */
[----:B-1----:R-:W-:-:S03]  /*25c0*/  ISETP.NE.AND P3, PT, R171, RZ, PT ;  /* 0x000000ffab00720c */ /* 0x002fc60003f65270 */
[----:B------:R-:W3:Y:S01]  /*25d0*/  LDG.E.128 R168, [R168.64] ;  /* 0x00000004a8a87981 */ /* 0x000ee2000c1e1d00 */
[----:B-----5:R-:W-:Y:S02]  /*25e0*/  FSEL R177, R188, RZ, !P3 ;  /* 0x000000ffbcb17208 */ /* 0x020fe40005800000 */
[----:B------:R-:W-:Y:S01]  /*25f0*/  IADD3 R196, R196, 0x20, RZ ;  /* 0x00000020c4c47810 */ /* 0x000fe20007ffe0ff */
[----:B--2---:R-:W-:Y:S02]  /*2600*/  FMUL.FTZ R243, R28, R172 ;  /* 0x000000ac1cf37220 */ /* 0x004fe40000410000 */
[C---:B---3--:R-:W-:Y:S02]  /*2610*/  FADD.FTZ R168, -R177.reuse, R168 ;  /* 0x000000a8b1a87221 */ /* 0x048fe40000010100 */
[----:B------:R-:W-:Y:S02]  /*2620*/  FADD.FTZ R169, -R177, R169 ;  /* 0x000000a9b1a97221 */ /* 0x000fe40000010100 */
[----:B------:R-:W-:-:S02]  /*2630*/  FMUL.FTZ R178, R2, R168 ;  /* 0x000000a802b27220 */ /* 0x000fc40000410000 */
[C---:B------:R-:W-:Y:S02]  /*2640*/  FADD.FTZ R170, -R177.reuse, R170 ;  /* 0x000000aab1aa7221 */ /* 0x040fe40000010100 */
        /* <DEDUP_REMOVED lines=23> */
.L_x_2744:
[----:B0-----:R-:W-:Y:S05]  /*27c0*/  BSYNC B1 ;  /* 0x0000000000017941 */ /* 0x001fea0003800000 */
.L_x_2743:
[----:B------:R-:W-:Y:S01]  /*27d0*/  BSSY B1, `(.L_x_2745) ;  /* 0x0000037000017945 */ /* 0x000fe20003800000 */
[----:B------:R-:W-:Y:S05]  /*27e0*/  @!P2 BRA `(.L_x_2746) ;  /* 0x000003500000a947 */ /* 0x000fea0003800000 */
[----:B------:R-:W-:Y:S02]  /*27f0*/  ISETP.NE.U32.AND P3, PT, RZ, c[0x0][0x250], PT ;  /* 0x00009400ff007a0c */ /* 0x000fe40003f65070 */
[----:B------:R-:W-:-:S02]  /*2800*/  SHF.L.U32 R27, R196, 0x2, RZ ;  /* 0x00000002c41b7819 */ /* 0x000fc400000006ff */
[----:B------:R-:W-:Y:S02]  /*2810*/  ISETP.NE.AND.EX P3, PT, RZ, c[0x0][0x254], PT, P3 ;  /* 0x00009500ff007a0c */ /* 0x000fe40003f65330 */
        /* <DEDUP_REMOVED lines=50> */
.L_x_2746:
[----:B0-----:R-:W-:Y:S05]  /*2b40*/  BSYNC B1 ;  /* 0x0000000000017941 */ /* 0x001fea0003800000 */
.L_x_2745:
[----:B------:R-:W-:Y:S01]  /*2b50*/  ISETP.GE.U32.AND P3, PT, R3, 0x140, PT ;  /* 0x000001400300780c */ /* 0x000fe20003f66070 */
[----:B------:R-:W-:-:S12]  /*2b60*/  BSSY B1, `(.L_x_2747) ;  /* 0x0000038000017945 */ /* 0x000fd80003800000 */
[----:B------:R-:W-:Y:S05]  /*2b70*/  @!P3 BRA `(.L_x_2748) ;  /* 0x000003600000b947 */ /* 0x000fea0003800000 */
[----:B------:R-:W-:Y:S02]  /*2b80*/  ISETP.NE.U32.AND P3, PT, RZ, c[0x0][0x250], PT ;  /* 0x00009400ff007a0c */ /* 0x000fe40003f65070 */
[----:B------:R-:W-:Y:S02]  /*2b90*/  SHF.L.U32 R170, R196, 0x2, RZ ;  /* 0x00000002c4aa7819 */ /* 0x000fe400000006ff */
[----:B------:R-:W-:Y:S02]  /*2ba0*/  ISETP.NE.AND.EX P3, PT, RZ, c[0x0][0x254], PT, P3 ;  /* 0x00009500ff007a0c */ /* 0x000fe40003f65330 */
[----:B------:R-:W-:-:S11]  /*2bb0*/  SHF.R.U32.HI R24, RZ, 0x1e, R196 ;  /* 0x0000001eff187819 */ /* 0x000fd600000116c4 */
        /* <DEDUP_REMOVED lines=24> */
[C---:B------:R-:W-:Y:S02]  /*2d40*/  FMUL.FTZ R206, R2.reuse, R168 ;  /* 0x000000a802ce7220 */ /* 0x040fe40000410000 */
[----:B------:R-:W-:-:S02]  /*2d50*/  FMUL.FTZ R194, R2, R169 ;  /* 0x000000a902c27220 */ /* 0x000fc40000410000 */
[----:B------:R-:W-:Y:S02]  /*2d60*/  FADD.FTZ R170, -R188, R170 ;  /* 0x000000aabcaa7221 */ /* 0x000fe40000010100 */
[----:B------:R-:W-:Y:S02]  /*2d70*/  FADD.FTZ R168, R187, R239 ;  /* 0x000000efbba87221 */ /* 0x000fe40000010000 */
[----:B------:R-:W-:Y:S02]  /*2d80*/  FFMA.FTZ R169, R206, R239, R186 ;  /* 0x000000efcea97223 */ /* 0x000fe400000100ba */
[----:B------:R-:W-:Y:S02]  /*2d90*/  FADD.FTZ R171, -R188, R171 ;  /* 0x000000abbcab7221 */ /* 0x000fe40000010100 */
[----:B------:R-:W-:Y:S02]  /*2da0*/  FMUL.FTZ R238, R2, R170 ;  /* 0x000000aa02ee7220 */ /* 0x000fe40000410000 */
[----:B------:R-:W-:-:S02]  /*2db0*/  FMUL.FTZ R207, R38, R174 ;  /* 0x000000ae26cf7220 */ /* 0x000fc40000410000 */
[----:B------:R-:W-:Y:S02]  /*2dc0*/  FADD.FTZ R168, R168, R228 ;  /* 0x000000e4a8a87221 */ /* 0x000fe40000010000 */
[----:B------:R-:W-:Y:S01]  /*2dd0*/  FFMA.FTZ R169, R194, R228, R169 ;  /* 0x000000e4c2a97223 */ /* 0x000fe200000100a9 */
[----:B------:R1:W-:Y:S01]  /*2de0*/  STL [R1+0x10], R206 ;  /* 0x000010ce01007387 */ /* 0x0003e20000100800 */
[----:B------:R-:W-:Y:S02]  /*2df0*/  FFMA.FTZ R72, R172, R206, R72 ;  /* 0x000000ceac487223 */ /* 0x000fe40000010048 */
[----:B------:R-:W-:Y:S01]  /*2e00*/  FFMA.FTZ R73, R173, R194, R73 ;  /* 0x000000c2ad497223 */ /* 0x000fe20000010049 */
[----:B------:R2:W-:Y:S01]  /*2e10*/  STL [R1+0xc], R194 ;  /* 0x00000cc201007387 */ /* 0x0005e20000100800 */
[----:B------:R-:W-:Y:S02]  /*2e20*/  FADD.FTZ R168, R168, R207 ;  /* 0x000000cfa8a87221 */ /* 0x000fe40000010000 */
[----:B------:R-:W-:-:S02]  /*2e30*/  FFMA.FTZ R169, R238, R207, R169 ;  /* 0x000000cfeea97223 */ /* 0x000fc400000100a9 */
[----:B-1----:R-:W-:Y:S02]  /*2e40*/  FMUL.FTZ R206, R2, R171 ;  /* 0x000000ab02ce7220 */ /* 0x002fe40000410000 */
[----:B--2---:R-:W-:Y:S02]  /*2e50*/  FMUL.FTZ R194, R39, R175 ;  /* 0x000000af27c27220 */ /* 0x004fe40000410000 */
[----:B------:R-:W-:Y:S02]  /*2e60*/  FADD.FTZ R108, R108, R172 ;  /* 0x000000ac6c6c7221 */ /* 0x000fe40000010000 */
[----:B------:R-:W-:Y:S02]  /*2e70*/  FADD.FTZ R109, R109, R173 ;  /* 0x000000ad6d6d7221 */ /* 0x000fe40000010000 */
[----:B------:R-:W-:Y:S02]  /*2e80*/  FADD.FTZ R110, R110, R174 ;  /* 0x000000ae6e6e7221 */ /* 0x000fe40000010000 */
[----:B------:R-:W-:-:S02]  /*2e90*/  FFMA.FTZ R74, R174, R238, R74 ;  /* 0x000000eeae4a7223 */ /* 0x000fc4000001004a */
[----:B------:R-:W-:Y:S02]  /*2ea0*/  FADD.FTZ R111, R111, R175 ;  /* 0x000000af6f6f7221 */ /* 0x000fe40000010000 */
[----:B------:R-:W-:Y:S02]  /*2eb0*/  FFMA.FTZ R75, R175, R206, R75 ;  /* 0x000000ceaf4b7223 */ /* 0x000fe4000001004b */
[----:B------:R-:W-:Y:S02]  /*2ec0*/  FADD.FTZ R187, R168, R194 ;  /* 0x000000c2a8bb7221 */ /* 0x000fe40000010000 */
[----:B------:R-:W-:Y:S02]  /*2ed0*/  FFMA.FTZ R186, R206, R194, R169 ;  /* 0x000000c2ceba7223 */ /* 0x000fe400000100a9 */
.L_x_2748:
[----:B0-----:R-:W-:Y:S05]  /*2ee0*/  BSYNC B1 ;  /* 0x0000000000017941 */ /* 0x001fea0003800000 */
.L_x_2747:
[----:B------:R-:W-:Y:S05]  /*2ef0*/  BRA.DIV ~URZ, `(.L_x_2749) ;  /* 0x00003f227f007947 */ /* 0x000fea000b800000 */
[----:B------:R0:W1:Y:S02]  /*2f00*/  SHFL.BFLY PT, R171, R187, 0x1, 0x1f ;  /* 0x0c201f00bbab7f89 */ /* 0x00006400000e0000 */
.L_x_2772:
        /* <DEDUP_REMOVED lines=18> */
.L_x_2773:
[----:B0--3--:R-:W0:Y:S01]  /*3030*/  LDC.U8 R187, c[0x0][0x1f0] ;  /* 0x00007c00ffbb7b82 */ /* 0x009e220000000000 */
[----:B------:R-:W-:Y:S01]  /*3040*/  LOP3.LUT P3, RZ, R3, 0xffffffe0, RZ, 0xc0, !PT ;  /* 0xffffffe003ff7812 */ /* 0x000fe2000786c0ff */
[----:B--2---:R-:W-:Y:S01]  /*3050*/  FADD.FTZ R171, R173, R171 ;  /* 0x000000abadab7221 */ /* 0x004fe20000010000 */
[----:B------:R-:W-:Y:S01]  /*3060*/  BSSY B1, `(.L_x_2751) ;  /* 0x0000045000017945 */ /* 0x000fe20003800000 */
[----:B-1----:R-:W-:Y:S02]  /*3070*/  FADD.FTZ R168, R168, R172 ;  /* 0x000000aca8a87221 */ /* 0x002fe40000010000 */
[----:B------:R-:W-:Y:S02]  /*3080*/  FMUL.FTZ R174, R171, c[0x0][0x1e0] ;  /* 0x00007800abae7a20 */ /* 0x000fe40000410000 */
[----:B------:R-:W-:-:S06]  /*3090*/  FMUL.FTZ R175, R168, c[0x0][0x1e0] ;  /* 0x00007800a8af7a20 */ /* 0x000fcc0000410000 */
[----:B------:R-:W-:Y:S05]  /*30a0*/  @!P3 BRA `(.L_x_2752) ;  /* 0x000004000000b947 */ /* 0x000fea0003800000 */
[----:B------:R-:W2:Y:S01]  /*30b0*/  LDL R170, [R1+0x14] ;  /* 0x0000140001aa7983 */ /* 0x000ea20000100800 */
[----:B0-----:R-:W-:Y:S01]  /*30c0*/  ISETP.NE.AND P3, PT, R187, RZ, PT ;  /* 0x000000ffbb00720c */ /* 0x001fe20003f65270 */
[----:B------:R-:W-:Y:S01]  /*30d0*/  HFMA2.MMA R186, -RZ, RZ, 0, 9.5367431640625e-07 ;  /* 0x00000010ffba7435 */ /* 0x000fe200000001ff */
[----:B------:R-:W-:Y:S02]  /*30e0*/  LOP3.LUT P4, RZ, R4, 0xff, RZ, 0xc0, !PT ;  /* 0x000000ff04ff7812 */ /* 0x000fe4000788c0ff */
[----:B------:R-:W-:Y:S02]  /*30f0*/  FSEL R171, R174, RZ, !P3 ;  /* 0x000000ffaeab7208 */ /* 0x000fe40005800000 */
[----:B------:R-:W-:Y:S02]  /*3100*/  ISETP.NE.U32.AND P3, PT, RZ, c[0x0][0x218], PT ;  /* 0x00008600ff007a0c */ /* 0x000fe40003f65070 */
[----:B------:R-:W-:Y:S01]  /*3110*/  ISETP.NE.U32.AND P5, PT, RZ, c[0x0][0x250], PT ;  /* 0x00009400ff007a0c */ /* 0x000fe20003fa5070 */
[----:B------:R-:W-:Y:S01]  /*3120*/  FFMA.FTZ R168, R6, R175, R171 ;  /* 0x000000af06a87223 */ /* 0x000fe200000100ab */
[----:B------:R-:W-:-:S02]  /*3130*/  ISETP.NE.AND.EX P3, PT, RZ, c[0x0][0x21c], PT, P3 ;  /* 0x00008700ff007a0c */ /* 0x000fc40003f65330 */
[----:B------:R-:W-:Y:S01]  /*3140*/  ISETP.NE.AND.EX P5, PT, RZ, c[0x0][0x254], PT, P5 ;  /* 0x00009500ff007a0c */ /* 0x000fe20003fa5350 */
[----:B------:R-:W-:Y:S01]  /*3150*/  FADD.FTZ R168, R26, -R168 ;  /* 0x800000a81aa87221 */ /* 0x000fe20000010000 */
[----:B------:R-:W-:-:S03]  /*3160*/  LOP3.LUT P6, RZ, R4, 0xff00, RZ, 0xc0, !PT ;  /* 0x0000ff0004ff7812 */ /* 0x000fc600078cc0ff */
[----:B-----5:R-:W-:-:S06]  /*3170*/  FMUL.FTZ R169, R2, R168 ;  /* 0x000000a802a97220 */ /* 0x020fcc0000410000 */
[----:B------:R-:W-:-:S04]  /*3180*/  @P3 FADD.FTZ R169, R112, R169 ;  /* 0x000000a970a93221 */ /* 0x000fc80000010000 */
[----:B------:R-:W-:-:S05]  /*3190*/  FMUL.FTZ R173, R169, c[0x0][0x1e8] ;  /* 0x00007a00a9ad7a20 */ /* 0x000fca0000410000 */
[----:B------:R-:W-:Y:S02]  /*31a0*/  SEL R168, R173, RZ, P4 ;  /* 0x000000ffada87207 */ /* 0x000fe40002000000 */
[----:B------:R-:W-:Y:S02]  /*31b0*/  ISETP.NE.U32.AND P4, PT, RZ, c[0x0][0x258], PT ;  /* 0x00009600ff007a0c */ /* 0x000fe40003f85070 */
[----:B------:R-:W-:Y:S02]  /*31c0*/  SEL R164, R168, R164, P5 ;  /* 0x000000a4a8a47207 */ /* 0x000fe40002800000 */
[----:B------:R-:W-:-:S04]  /*31d0*/  ISETP.NE.AND.EX P4, PT, RZ, c[0x0][0x25c], PT, P4 ;  /* 0x00009700ff007a0c */ /* 0x000fc80003f85340 */
[----:B------:R-:W-:Y:S01]  /*31e0*/  SEL R160, R169, R160, P4 ;  /* 0x000000a0a9a07207 */ /* 0x000fe20002000000 */
[----:B------:R-:W-:-:S04]  /*31f0*/  FFMA.FTZ R169, R208, R175, R171 ;  /* 0x000000afd0a97223 */ /* 0x000fc800000100ab */
[----:B------:R-:W-:-:S04]  /*3200*/  FADD.FTZ R169, R237, -R169 ;  /* 0x800000a9eda97221 */ /* 0x000fc80000010000 */
[----:B------:R-:W-:-:S04]  /*3210*/  FMUL.FTZ R169, R2, R169 ;  /* 0x000000a902a97220 */ /* 0x000fc80000410000 */
[----:B------:R-:W-:-:S04]  /*3220*/  @P3 FADD.FTZ R169, R113, R169 ;  /* 0x000000a971a93221 */ /* 0x000fc80000010000 */
[C---:B------:R-:W-:Y:S01]  /*3230*/  FMUL.FTZ R172, R169.reuse, c[0x0][0x1e8] ;  /* 0x00007a00a9ac7a20 */ /* 0x040fe20000410000 */
[----:B------:R-:W-:-:S04]  /*3240*/  SEL R161, R169, R161, P4 ;  /* 0x000000a1a9a17207 */ /* 0x000fc80002000000 */
[----:B------:R-:W-:-:S04]  /*3250*/  SEL R168, R172, RZ, P6 ;  /* 0x000000ffaca87207 */ /* 0x000fc80003000000 */
[----:B------:R-:W-:Y:S01]  /*3260*/  SEL R165, R168, R165, P5 ;  /* 0x000000a5a8a57207 */ /* 0x000fe20002800000 */
[-CC-:B--2---:R-:W-:Y:S02]  /*3270*/  FFMA.FTZ R170, R170, R175.reuse, R171.reuse ;  /* 0x000000afaaaa7223 */ /* 0x184fe400000100ab */
[----:B------:R-:W-:Y:S02]  /*3280*/  FFMA.FTZ R171, R226, R175, R171 ;  /* 0x000000afe2ab7223 */ /* 0x000fe400000100ab */
[----:B------:R-:W-:Y:S02]  /*3290*/  FADD.FTZ R170, R227, -R170 ;  /* 0x800000aae3aa7221 */ /* 0x000fe40000010000 */
[----:B------:R-:W-:Y:S02]  /*32a0*/  FADD.FTZ R171, R212, -R171 ;  /* 0x800000abd4ab7221 */ /* 0x000fe40000010000 */
[C---:B------:R-:W-:Y:S02]  /*32b0*/  FMUL.FTZ R170, R2.reuse, R170 ;  /* 0x000000aa02aa7220 */ /* 0x040fe40000410000 */
[----:B------:R-:W-:-:S02]  /*32c0*/  FMUL.FTZ R171, R2, R171 ;  /* 0x000000ab02ab7220 */ /* 0x000fc40000410000 */
[----:B------:R-:W-:Y:S02]  /*32d0*/  @P3 FADD.FTZ R170, R114, R170 ;  /* 0x000000aa72aa3221 */ /* 0x000fe40000010000 */
[----:B------:R-:W-:Y:S01]  /*32e0*/  @P3 FADD.FTZ R171, R115, R171 ;  /* 0x000000ab73ab3221 */ /* 0x000fe20000010000 */
[----:B------:R-:W-:Y:S02]  /*32f0*/  LOP3.LUT P3, RZ, R4, 0xff0000, RZ, 0xc0, !PT ;  /* 0x00ff000004ff7812 */ /* 0x000fe4000786c0ff */
[C---:B------:R-:W-:Y:S01]  /*3300*/  SEL R162, R170.reuse, R162, P4 ;  /* 0x000000a2aaa27207 */ /* 0x040fe20002000000 */
[----:B------:R-:W-:Y:S01]  /*3310*/  FMUL.FTZ R170, R170, c[0x0][0x1e8] ;  /* 0x00007a00aaaa7a20 */ /* 0x000fe20000410000 */
[C---:B------:R-:W-:Y:S01]  /*3320*/  SEL R163, R171.reuse, R163, P4 ;  /* 0x000000a3aba37207 */ /* 0x040fe20002000000 */
[----:B------:R-:W-:-:S03]  /*3330*/  FMUL.FTZ R171, R171, c[0x0][0x1e8] ;  /* 0x00007a00abab7a20 */ /* 0x000fc60000410000 */
        /* <DEDUP_REMOVED lines=23> */
.L_x_2752:
[----:B------:R-:W-:Y:S05]  /*34b0*/  BSYNC B1 ;  /* 0x0000000000017941 */ /* 0x000fea0003800000 */
.L_x_2751:
[----:B------:R-:W-:Y:S01]  /*34c0*/  ISETP.GE.U32.AND P3, PT, R3, 0x40, PT ;  /* 0x000000400300780c */ /* 0x000fe20003f66070 */
[----:B------:R-:W-:-:S12]  /*34d0*/  BSSY B1, `(.L_x_2753) ;  /* 0x0000043000017945 */ /* 0x000fd80003800000 */
[----:B------:R-:W-:Y:S05]  /*34e0*/  @!P3 BRA `(.L_x_2754) ;  /* 0x000004100000b947 */ /* 0x000fea0003800000 */
[----:B0-----:R-:W2:Y:S04]  /*34f0*/  LDL R169, [R1+0x8] ;  /* 0x0000080001a97983 */ /* 0x001ea80000100800 */
[----:B------:R-:W3:Y:S01]  /*3500*/  LDL R170, [R1+0x4] ;  /* 0x0000040001aa7983 */ /* 0x000ee20000100800 */
[----:B------:R-:W-:Y:S01]  /*3510*/  ISETP.NE.AND P3, PT, R187, RZ, PT ;  /* 0x000000ffbb00720c */ /* 0x000fe20003f65270 */
[----:B------:R-:W-:Y:S01]  /*3520*/  IMAD.MOV.U32 R186, RZ, RZ, 0x10 ;  /* 0x00000010ffba7424 */ /* 0x000fe200078e00ff */
[----:B------:R-:W-:Y:S02]  /*3530*/  LOP3.LUT P4, RZ, R7, 0xff, RZ, 0xc0, !PT ;  /* 0x000000ff07ff7812 */ /* 0x000fe4000788c0ff */
[----:B------:R-:W-:Y:S02]  /*3540*/  FSEL R171, R174, RZ, !P3 ;  /* 0x000000ffaeab7208 */ /* 0x000fe40005800000 */
[----:B------:R-:W-:-:S02]  /*3550*/  ISETP.NE.U32.AND P3, PT, RZ, c[0x0][0x218], PT ;  /* 0x00008600ff007a0c */ /* 0x000fc40003f65070 */
[----:B------:R-:W-:Y:S01]  /*3560*/  ISETP.NE.U32.AND P5, PT, RZ, c[0x0][0x250], PT ;  /* 0x00009400ff007a0c */ /* 0x000fe20003fa5070 */
[----:B------:R-:W-:Y:S01]  /*3570*/  FFMA.FTZ R168, R193, R175, R171 ;  /* 0x000000afc1a87223 */ /* 0x000fe200000100ab */
[----:B------:R-:W-:Y:S02]  /*3580*/  ISETP.NE.AND.EX P3, PT, RZ, c[0x0][0x21c], PT, P3 ;  /* 0x00008700ff007a0c */ /* 0x000fe40003f65330 */
[----:B------:R-:W-:Y:S02]  /*3590*/  ISETP.NE.AND.EX P5, PT, RZ, c[0x0][0x254], PT, P5 ;  /* 0x00009500ff007a0c */ /* 0x000fe40003fa5350 */
[----:B------:R-:W-:Y:S01]  /*35a0*/  LOP3.LUT P6, RZ, R7, 0xff00, RZ, 0xc0, !PT ;  /* 0x0000ff0007ff7812 */ /* 0x000fe200078cc0ff */
[----:B--2---:R-:W-:-:S04]  /*35b0*/  FADD.FTZ R168, R169, -R168 ;  /* 0x800000a8a9a87221 */ /* 0x004fc80000010000 */
[----:B-----5:R-:W-:Y:S02]  /*35c0*/  FMUL.FTZ R169, R2, R168 ;  /* 0x000000a802a97220 */ /* 0x020fe40000410000 */
[----:B---3--:R-:W-:Y:S02]  /*35d0*/  FFMA.FTZ R170, R170, R175, R171 ;  /* 0x000000afaaaa7223 */ /* 0x008fe400000100ab */
[----:B------:R-:W-:Y:S02]  /*35e0*/  @P3 FADD.FTZ R169, R116, R169 ;  /* 0x000000a974a93221 */ /* 0x000fe40000010000 */
[----:B------:R-:W-:Y:S02]  /*35f0*/  FADD.FTZ R170, R225, -R170 ;  /* 0x800000aae1aa7221 */ /* 0x000fe40000010000 */
[----:B------:R-:W-:Y:S02]  /*3600*/  FMUL.FTZ R173, R169, c[0x0][0x1e8] ;  /* 0x00007a00a9ad7a20 */ /* 0x000fe40000410000 */
[----:B------:R-:W-:-:S03]  /*3610*/  FMUL.FTZ R170, R2, R170 ;  /* 0x000000aa02aa7220 */ /* 0x000fc60000410000 */
[----:B------:R-:W-:Y:S01]  /*3620*/  SEL R168, R173, RZ, P4 ;  /* 0x000000ffada87207 */ /* 0x000fe20002000000 */
[----:B------:R-:W-:Y:S01]  /*3630*/  @P3 FADD.FTZ R170, R118, R170 ;  /* 0x000000aa76aa3221 */ /* 0x000fe20000010000 */
        /* <DEDUP_REMOVED lines=44> */
.L_x_2754:
[----:B------:R-:W-:Y:S05]  /*3900*/  BSYNC B1 ;  /* 0x0000000000017941 */ /* 0x000fea0003800000 */
.L_x_2753:
[----:B------:R-:W-:Y:S01]  /*3910*/  ISETP.GE.U32.AND P3, PT, R3, 0x60, PT ;  /* 0x000000600300780c */ /* 0x000fe20003f66070 */
[----:B------:R-:W-:-:S12]  /*3920*/  BSSY B1, `(.L_x_2755) ;  /* 0x0000042000017945 */ /* 0x000fd80003800000 */
[----:B------:R-:W-:Y:S05]  /*3930*/  @!P3 BRA `(.L_x_2756) ;  /* 0x000004000000b947 */ /* 0x000fea0003800000 */
[----:B0-----:R-:W2:Y:S01]  /*3940*/  LDL R169, [R1] ;  /* 0x0000000001a97983 */ /* 0x001ea20000100800 */
[----:B------:R-:W-:Y:S02]  /*3950*/  ISETP.NE.AND P3, PT, R187, RZ, PT ;  /* 0x000000ffbb00720c */ /* 0x000fe40003f65270 */
[----:B------:R-:W-:Y:S02]  /*3960*/  LOP3.LUT P4, RZ, R9, 0xff, RZ, 0xc0, !PT ;  /* 0x000000ff09ff7812 */ /* 0x000fe4000788c0ff */
[----:B------:R-:W-:Y:S02]  /*3970*/  FSEL R171, R174, RZ, !P3 ;  /* 0x000000ffaeab7208 */ /* 0x000fe40005800000 */
[----:B------:R-:W-:Y:S02]  /*3980*/  ISETP.NE.U32.AND P3, PT, RZ, c[0x0][0x218], PT ;  /* 0x00008600ff007a0c */ /* 0x000fe40003f65070 */
[----:B------:R-:W-:Y:S01]  /*3990*/  ISETP.NE.U32.AND P5, PT, RZ, c[0x0][0x250], PT ;  /* 0x00009400ff007a0c */ /* 0x000fe20003fa5070 */
[-CC-:B------:R-:W-:Y:S01]  /*39a0*/  FFMA.FTZ R168, R191, R175.reuse, R171.reuse ;  /* 0x000000afbfa87223 */ /* 0x180fe200000100ab */
[----:B------:R-:W-:Y:S01]  /*39b0*/  ISETP.NE.AND.EX P3, PT, RZ, c[0x0][0x21c], PT, P3 ;  /* 0x00008700ff007a0c */ /* 0x000fe20003f65330 */
[----:B------:R-:W-:Y:S01]  /*39c0*/  FFMA.FTZ R170, R252, R175, R171 ;  /* 0x000000affcaa7223 */ /* 0x000fe200000100ab */
[----:B------:R-:W-:-:S02]  /*39d0*/  ISETP.NE.AND.EX P5, PT, RZ, c[0x0][0x254], PT, P5 ;  /* 0x00009500ff007a0c */ /* 0x000fc40003fa5350 */
[----:B------:R-:W-:Y:S01]  /*39e0*/  LOP3.LUT P6, RZ, R9, 0xff00, RZ, 0xc0, !PT ;  /* 0x0000ff0009ff7812 */ /* 0x000fe200078cc0ff */
[----:B------:R-:W-:Y:S01]  /*39f0*/  FADD.FTZ R170, R223, -R170 ;  /* 0x800000aadfaa7221 */ /* 0x000fe20000010000 */
[----:B------:R-:W-:-:S03]  /*3a00*/  MOV R186, 0x10 ;  /* 0x0000001000ba7802 */ /* 0x000fc60000000f00 */
[----:B-----5:R-:W-:-:S04]  /*3a10*/  FMUL.FTZ R170, R2, R170 ;  /* 0x000000aa02aa7220 */ /* 0x020fc80000410000 */
[----:B------:R-:W-:Y:S02]  /*3a20*/  @P3 FADD.FTZ R170, R122, R170 ;  /* 0x000000aa7aaa3221 */ /* 0x000fe40000010000 */
[----:B--2---:R-:W-:-:S04]  /*3a30*/  FADD.FTZ R168, R169, -R168 ;  /* 0x800000a8a9a87221 */ /* 0x004fc80000010000 */
[----:B------:R-:W-:-:S04]  /*3a40*/  FMUL.FTZ R169, R2, R168 ;  /* 0x000000a802a97220 */ /* 0x000fc80000410000 */
[----:B------:R-:W-:-:S04]  /*3a50*/  @P3 FADD.FTZ R169, R120, R169 ;  /* 0x000000a978a93221 */ /* 0x000fc80000010000 */
        /* <DEDUP_REMOVED lines=46> */
.L_x_2756:
[----:B------:R-:W-:Y:S05]  /*3d40*/  BSYNC B1 ;  /* 0x0000000000017941 */ /* 0x000fea0003800000 */
.L_x_2755:
[----:B------:R-:W-:Y:S01]  /*3d50*/  ISETP.GE.U32.AND P3, PT, R3, 0x80, PT ;  /* 0x000000800300780c */ /* 0x000fe20003f66070 */
[----:B------:R-:W-:-:S12]  /*3d60*/  BSSY B1, `(.L_x_2757) ;  /* 0x0000041000017945 */ /* 0x000fd80003800000 */
[----:B------:R-:W-:Y:S05]  /*3d70*/  @!P3 BRA `(.L_x_2758) ;  /* 0x000003f00000b947 */ /* 0x000fea0003800000 */
[----:B0-----:R-:W-:Y:S01]  /*3d80*/  ISETP.NE.AND P3, PT, R187, RZ, PT ;  /* 0x000000ffbb00720c */ /* 0x001fe20003f65270 */
[----:B------:R-:W-:Y:S01]  /*3d90*/  IMAD.MOV.U32 R186, RZ, RZ, 0x10 ;  /* 0x00000010ffba7424 */ /* 0x000fe200078e00ff */
        /* <DEDUP_REMOVED lines=11> */
[C---:B-----5:R-:W-:Y:S02]  /*3e50*/  FMUL.FTZ R169, R2.reuse, R168 ;  /* 0x000000a802a97220 */ /* 0x060fe40000410000 */
        /* <DEDUP_REMOVED lines=49> */
.L_x_2758:
[----:B------:R-:W-:Y:S05]  /*4170*/  BSYNC B1 ;  /* 0x0000000000017941 */ /* 0x000fea0003800000 */
.L_x_2757:
[----:B------:R-:W-:Y:S01]  /*4180*/  ISETP.GE.U32.AND P3, PT, R3, 0xa0, PT ;  /* 0x000000a00300780c */ /* 0x000fe20003f66070 */
[----:B------:R-:W-:-:S12]  /*4190*/  BSSY B1, `(.L_x_2759) ;  /* 0x0000041000017945 */ /* 0x000fd80003800000 */
[----:B------:R-:W-:Y:S05]  /*41a0*/  @!P3 BRA `(.L_x_2760) ;  /* 0x000003f00000b947 */ /* 0x000fea0003800000 */
[----:B0-----:R-:W-:Y:S01]  /*41b0*/  ISETP.NE.AND P3, PT, R187, RZ, PT ;  /* 0x000000ffbb00720c */ /* 0x001fe20003f65270 */
[----:B------:R-:W-:Y:S01]  /*41c0*/  HFMA2.MMA R186, -RZ, RZ, 0, 9.5367431640625e-07 ;  /* 0x00000010ffba7435 */ /* 0x000fe200000001ff */
        /* <DEDUP_REMOVED lines=61> */
.L_x_2760:
[----:B------:R-:W-:Y:S05]  /*45a0*/  BSYNC B1 ;  /* 0x0000000000017941 */ /* 0x000fea0003800000 */
.L_x_2759:
        /* <DEDUP_REMOVED lines=66> */
.L_x_2762:
[----:B------:R-:W-:Y:S05]  /*49d0*/  BSYNC B1 ;  /* 0x0000000000017941 */ /* 0x000fea0003800000 */
.L_x_2761:
[----:B------:R-:W-:Y:S01]  /*49e0*/  BSSY B1, `(.L_x_2763) ;  /* 0x0000041000017945 */ /* 0x000fe20003800000 */
[----:B------:R-:W-:Y:S05]  /*49f0*/  @!P0 BRA `(.L_x_2764) ;  /* 0x000003f000008947 */ /* 0x000fea0003800000 */
[----:B0-----:R-:W-:Y:S02]  /*4a00*/  ISETP.NE.AND P3, PT, R187, RZ, PT ;  /* 0x000000ffbb00720c */ /* 0x001fe40003f65270 */
        /* <DEDUP_REMOVED lines=10> */
[----:B------:R-:W-:Y:S01]  /*4ab0*/  FADD.FTZ R170, R215, -R170 ;  /* 0x800000aad7aa7221 */ /* 0x000fe20000010000 */
[----:B------:R-:W-:Y:S01]  /*4ac0*/  MOV R186, 0x10 ;  /* 0x0000001000ba7802 */ /* 0x000fe20000000f00 */
[----:B-----5:R-:W-:-:S02]  /*4ad0*/  FMUL.FTZ R169, R2, R168 ;  /* 0x000000a802a97220 */ /* 0x020fc40000410000 */
        /* <DEDUP_REMOVED lines=49> */
.L_x_2764:
[----:B------:R-:W-:Y:S05]  /*4df0*/  BSYNC B1 ;  /* 0x0000000000017941 */ /* 0x000fea0003800000 */
.L_x_2763:
[----:B------:R-:W-:Y:S01]  /*4e00*/  BSSY B1, `(.L_x_2765) ;  /* 0x0000041000017945 */ /* 0x000fe20003800000 */
        /* <DEDUP_REMOVED lines=64> */
.L_x_2766:
[----:B------:R-:W-:Y:S05]  /*5210*/  BSYNC B1 ;  /* 0x0000000000017941 */ /* 0x000fea0003800000 */
.L_x_2765:
[----:B------:R-:W-:Y:S01]  /*5220*/  BSSY B1, `(.L_x_2767) ;  /* 0x0000041000017945 */ /* 0x000fe20003800000 */
        /* <DEDUP_REMOVED lines=64> */
.L_x_2768:
[----:B------:R-:W-:Y:S05]  /*5630*/  BSYNC B1 ;  /* 0x0000000000017941 */ /* 0x000fea0003800000 */
.L_x_2767:
[----:B------:R-:W-:Y:S01]  /*5640*/  ISETP.GE.U32.AND P3, PT, R3, 0x140, PT ;  /* 0x000001400300780c */ /* 0x000fe20003f66070 */
[----:B------:R-:W-:-:S12]  /*5650*/  BSSY B1, `(.L_x_2769) ;  /* 0x0000042000017945 */ /* 0x000fd80003800000 */
[----:B------:R-:W-:Y:S05]  /*5660*/  @!P3 BRA `(.L_x_2770) ;  /* 0x000004000000b947 */ /* 0x000fea0003800000 */
[----:B0-----:R-:W2:Y:S04]  /*5670*/  LDL R168, [R1+0x10] ;  /* 0x0000100001a87983 */ /* 0x001ea80000100800 */
[----:B------:R-:W3:Y:S01]  /*5680*/  LDL R170, [R1+0xc] ;  /* 0x00000c0001aa7983 */ /* 0x000ee20000100800 */
[----:B------:R-:W-:Y:S01]  /*5690*/  ISETP.NE.AND P3, PT, R187, RZ, PT ;  /* 0x000000ffbb00720c */ /* 0x000fe20003f65270 */
[----:B------:R-:W-:Y:S01]  /*56a0*/  IMAD.MOV.U32 R173, RZ, RZ, 0x10 ;  /* 0x00000010ffad7424 */ /* 0x000fe200078e00ff */
[----:B------:R-:W-:Y:S02]  /*56b0*/  ISETP.NE.U32.AND P4, PT, RZ, c[0x0][0x258], PT ;  /* 0x00009600ff007a0c */ /* 0x000fe40003f85070 */
[----:B------:R-:W-:Y:S02]  /*56c0*/  FSEL R169, R174, RZ, !P3 ;  /* 0x000000ffaea97208 */ /* 0x000fe40005800000 */
[----:B------:R-:W-:-:S02]  /*56d0*/  ISETP.NE.U32.AND P3, PT, RZ, c[0x0][0x218], PT ;  /* 0x00008600ff007a0c */ /* 0x000fc40003f65070 */
[----:B------:R-:W-:Y:S02]  /*56e0*/  ISETP.NE.AND.EX P4, PT, RZ, c[0x0][0x25c], PT, P4 ;  /* 0x00009700ff007a0c */ /* 0x000fe40003f85340 */
[----:B------:R-:W-:Y:S02]  /*56f0*/  ISETP.NE.AND.EX P3, PT, RZ, c[0x0][0x21c], PT, P3 ;  /* 0x00008700ff007a0c */ /* 0x000fe40003f65330 */
[C---:B------:R-:W-:Y:S02]  /*5700*/  LOP3.LUT P5, RZ, R23.reuse, 0xff, RZ, 0xc0, !PT ;  /* 0x000000ff17ff7812 */ /* 0x040fe400078ac0ff */
[----:B------:R-:W-:Y:S01]  /*5710*/  LOP3.LUT P6, RZ, R23, 0xff00, RZ, 0xc0, !PT ;  /* 0x0000ff0017ff7812 */ /* 0x000fe200078cc0ff */
[----:B--2---:R-:W-:-:S04]  /*5720*/  FFMA.FTZ R168, R168, R175, R169 ;  /* 0x000000afa8a87223 */ /* 0x004fc800000100a9 */
[----:B------:R-:W-:Y:S02]  /*5730*/  FADD.FTZ R168, R239, -R168 ;  /* 0x800000a8efa87221 */ /* 0x000fe40000010000 */
[-C--:B---3--:R-:W-:Y:S02]  /*5740*/  FFMA.FTZ R171, R170, R175.reuse, R169 ;  /* 0x000000afaaab7223 */ /* 0x088fe400000100a9 */
[----:B-----5:R-:W-:Y:S02]  /*5750*/  FMUL.FTZ R168, R2, R168 ;  /* 0x000000a802a87220 */ /* 0x020fe40000410000 */
[----:B------:R-:W-:Y:S02]  /*5760*/  FADD.FTZ R171, R228, -R171 ;  /* 0x800000abe4ab7221 */ /* 0x000fe40000010000 */
[----:B------:R-:W-:Y:S02]  /*5770*/  @P3 FADD.FTZ R168, R156, R168 ;  /* 0x000000a89ca83221 */ /* 0x000fe40000010000 */
[----:B------:R-:W-:-:S02]  /*5780*/  FFMA.FTZ R170, R238, R175, R169 ;  /* 0x000000afeeaa7223 */ /* 0x000fc400000100a9 */
[----:B------:R-:W-:Y:S01]  /*5790*/  FMUL.FTZ R171, R2, R171 ;  /* 0x000000ab02ab7220 */ /* 0x000fe20000410000 */
[C---:B------:R-:W-:Y:S01]  /*57a0*/  SEL R160, R168.reuse, R160, P4 ;  /* 0x000000a0a8a07207 */ /* 0x040fe20002000000 */
[----:B------:R-:W-:Y:S02]  /*57b0*/  FMUL.FTZ R172, R168, c[0x0][0x1e8] ;  /* 0x00007a00a8ac7a20 */ /* 0x000fe40000410000 */
[----:B------:R-:W-:Y:S02]  /*57c0*/  FADD.FTZ R170, R207, -R170 ;  /* 0x800000aacfaa7221 */ /* 0x000fe40000010000 */
[----:B------:R-:W-:Y:S01]  /*57d0*/  FFMA.FTZ R169, R206, R175, R169 ;  /* 0x000000afcea97223 */ /* 0x000fe200000100a9 */
[----:B------:R-:W-:Y:S01]  /*57e0*/  SEL R168, R172, RZ, P5 ;  /* 0x000000ffaca87207 */ /* 0x000fe20002800000 */
[----:B------:R-:W-:Y:S01]  /*57f0*/  @P3 FADD.FTZ R171, R157, R171 ;  /* 0x000000ab9dab3221 */ /* 0x000fe20000010000 */
[----:B------:R-:W-:Y:S01]  /*5800*/  ISETP.NE.U32.AND P5, PT, RZ, c[0x0][0x250], PT ;  /* 0x00009400ff007a0c */ /* 0x000fe20003fa5070 */
[----:B------:R-:W-:-:S02]  /*5810*/  FMUL.FTZ R170, R2, R170 ;  /* 0x000000aa02aa7220 */ /* 0x000fc40000410000 */
[----:B------:R-:W-:Y:S01]  /*5820*/  FADD.FTZ R169, R194, -R169 ;  /* 0x800000a9c2a97221 */ /* 0x000fe20000010000 */
[C---:B------:R-:W-:Y:S01]  /*5830*/  SEL R161, R171.reuse, R161, P4 ;  /* 0x000000a1aba17207 */ /* 0x040fe20002000000 */
[----:B------:R-:W-:Y:S01]  /*5840*/  @P3 FADD.FTZ R170, R158, R170 ;  /* 0x000000aa9eaa3221 */ /* 0x000fe20000010000 */
[----:B------:R-:W-:Y:S01]  /*5850*/  ISETP.NE.AND.EX P5, PT, RZ, c[0x0][0x254], PT, P5 ;  /* 0x00009500ff007a0c */ /* 0x000fe20003fa5350 */
[----:B------:R-:W-:Y:S02]  /*5860*/  FMUL.FTZ R2, R2, R169 ;  /* 0x000000a902027220 */ /* 0x000fe40000410000 */
[----:B------:R-:W-:Y:S01]  /*5870*/  FMUL.FTZ R171, R171, c[0x0][0x1e8] ;  /* 0x00007a00abab7a20 */ /* 0x000fe20000410000 */
[----:B------:R-:W-:Y:S01]  /*5880*/  SEL R164, R168, R164, P5 ;  /* 0x000000a4a8a47207 */ /* 0x000fe20002800000 */
[----:B------:R-:W-:Y:S01]  /*5890*/  @P3 FADD.FTZ R2, R159, R2 ;  /* 0x000000029f023221 */ /* 0x000fe20000010000 */
[C---:B------:R-:W-:Y:S01]  /*58a0*/  SEL R162, R170.reuse, R162, P4 ;  /* 0x000000a2aaa27207 */ /* 0x040fe20002000000 */
[----:B------:R-:W-:Y:S01]  /*58b0*/  FMUL.FTZ R170, R170, c[0x0][0x1e8] ;  /* 0x00007a00aaaa7a20 */ /* 0x000fe20000410000 */
[----:B------:R-:W-:-:S02]  /*58c0*/  SEL R168, R171, RZ, P6 ;  /* 0x000000ffaba87207 */ /* 0x000fc40003000000 */
[C---:B------:R-:W-:Y:S02]  /*58d0*/  LOP3.LUT P3, RZ, R23.reuse, 0xff0000, RZ, 0xc0, !PT ;  /* 0x00ff000017ff7812 */ /* 0x040fe4000786c0ff */
[----:B------:R-:W-:Y:S02]  /*58e0*/  SEL R165, R168, R165, P5 ;  /* 0x000000a5a8a57207 */ /* 0x000fe40002800000 */
[C---:B------:R-:W-:Y:S01]  /*58f0*/  SEL R163, R2.reuse, R163, P4 ;  /* 0x000000a302a37207 */ /* 0x040fe20002000000 */
[----:B------:R-:W-:Y:S01]  /*5900*/  FMUL.FTZ R2, R2, c[0x0][0x1e8] ;  /* 0x00007a0002027a20 */ /* 0x000fe20000410000 */
[----:B------:R-:W-:Y:S02]  /*5910*/  SEL R168, R170, RZ, P3 ;  /* 0x000000ffaaa87207 */ /* 0x000fe40001800000 */
[----:B------:R-:W-:Y:S02]  /*5920*/  LOP3.LUT P3, RZ, R23, 0xff000000, RZ, 0xc0, !PT ;  /* 0xff00000017ff7812 */ /* 0x000fe4000786c0ff */
[----:B------:R-:W-:-:S02]  /*5930*/  SEL R166, R168, R166, P5 ;  /* 0x000000a6a8a67207 */ /* 0x000fc40002800000 */
        /* <DEDUP_REMOVED lines=19> */
.L_x_2770:
[----:B------:R-:W-:Y:S05]  /*5a70*/  BSYNC B1 ;  /* 0x0000000000017941 */ /* 0x000fea0003800000 */
.L_x_2769:
[----:B-----5:R-:W-:-:S05]  /*5a80*/  MOV R2, c[0x0][0x160] ;  /* 0x0000580000027a02 */ /* 0x020fca0000000f00 */
[----:B------:R-:W-:-:S05]  /*5a90*/  IMAD R0, R2, 0x4, R0 ;  /* 0x0000000402007824 */ /* 0x000fca00078e0200 */
[----:B------:R-:W-:-:S13]  /*5aa0*/  ISETP.GE.AND P3, PT, R0, c[0x0][0x164], PT ;  /* 0x0000590000007a0c */ /* 0x000fda0003f66270 */
[----:B0-----:R-:W-:Y:S01]  /*5ab0*/  @P3 CALL.REL.NOINC `(.L_x_2728) ;  /* 0x0000001000003944 */ /* 0x001fe20003c00000 */
[----:B------:R-:W-:Y:S05]  /*5ac0*/  BRA `(.L_x_2771) ;  /* 0xffffadf000007947 */ /* 0x000fea000383ffff */
.L_x_2728:
[----:B------:R-:W-:Y:S05]  /*5ad0*/  BSYNC B0 ;  /* 0x0000000000007941 */ /* 0x000fea0003800000 */
.L_x_2727:
        /* <DEDUP_REMOVED lines=60> */
[----:B-----5:R-:W3:Y:S01]  /*5ea0*/  LDS R29, [R168.X4+0x3200] ;  /* 0x00320000a81d7984 */ /* 0x020ee20000004800 */
        /* <DEDUP_REMOVED lines=35> */
[----:B------:R0:W-:Y:S01]  /*60e0*/  STS.128 [R0.X16], R40 ;  /* 0x0000002800007388 */ /* 0x0001e2000000cc00 */
[----:B---3--:R-:W-:-:S03]  /*60f0*/  FADD.FTZ R9, R9, R34 ;  /* 0x0000002209097221 */ /* 0x008fc60000010000 */
[----:B------:R1:W-:Y:S01]  /*6100*/  STS.128 [R0.X16+0x200], R44 ;  /* 0x0002002c00007388 */ /* 0x0003e2000000cc00 */
        /* <DEDUP_REMOVED lines=24> */
[----:B------:R-:W-:-:S02]  /*6290*/  IMAD.SHL.U32 R42, R42, 0x4, RZ ;  /* 0x000000042a2a7824 */ /* 0x000fc400078e00ff */
[----:B------:R-:W-:Y:S01]  /*62a0*/  FADD.FTZ R13, R3, R30 ;  /* 0x0000001e030d7221 */ /* 0x000fe20000010000 */
[----:B------:R-:W4:Y:S02]  /*62b0*/  LDS R41, [R168.X4+0x400] ;  /* 0x00040000a8297984 */ /* 0x000f240000004800 */
[C---:B-1----:R-:W-:Y:S02]  /*62c0*/  IADD3 R44, P1, R42.reuse, c[0x0][0x228], RZ ;  /* 0x00008a002a2c7a10 */ /* 0x042fe40007f3e0ff */
[----:B------:R-:W1:Y:S01]  /*62d0*/  LDS R49, [R168.X4+0x2a00] ;  /* 0x002a0000a8317984 */ /* 0x000e620000004800 */
[----:B------:R-:W-:Y:S02]  /*62e0*/  IADD3 R42, P2, R42, c[0x0][0x220], RZ ;  /* 0x000088002a2a7a10 */ /* 0x000fe40007f5e0ff */
[----:B------:R-:W-:Y:S01]  /*62f0*/  @P0 MOV R2, R44 ;  /* 0x0000002c00020202 */ /* 0x000fe20000000f00 */
        /* <DEDUP_REMOVED lines=14> */
[----:B------:R-:W-:Y:S01]  /*63e0*/  @P0 IADD3.X R47, RZ, R47, RZ, P2, !PT ;  /* 0x0000002fff2f0210 */ /* 0x000fe200017fe4ff */
[----:B------:R-:W-:Y:S01]  /*63f0*/  FADD.FTZ R40, RZ, R40 ;  /* 0x00000028ff287221 */ /* 0x000fe20000010000 */
[----:B------:R-:W-:Y:S03]  /*6400*/  LDS R22, [R168.X4+0x1c00] ;  /* 0x001c0000a8167984 */ /* 0x000fe60000004800 */
[----:B------:R-:W-:Y:S01]  /*6410*/  FADD.FTZ R40, R40, R45 ;  /* 0x0000002d28287221 */ /* 0x000fe20000010000 */
[----:B------:R0:W-:Y:S01]  /*6420*/  @P0 STG.E [R2.64], R51 ;  /* 0x0000003302000986 */ /* 0x0001e2000c101904 */
[----:B------:R-:W-:-:S03]  /*6430*/  FADD.FTZ R41, RZ, R41 ;  /* 0x00000029ff297221 */ /* 0x000fc60000010000 */
[----:B------:R-:W-:Y:S01]  /*6440*/  LDS R30, [R168.X4+0x3000] ;  /* 0x00300000a81e7984 */ /* 0x000fe20000004800 */
[----:B-1----:R-:W-:-:S03]  /*6450*/  FADD.FTZ R40, R40, R49 ;  /* 0x0000003128287221 */ /* 0x002fc60000010000 */
[----:B------:R-:W-:Y:S01]  /*6460*/  LDS R17, [R168.X4+0x1e00] ;  /* 0x001e0000a8117984 */ /* 0x000fe20000004800 */
[----:B------:R-:W-:Y:S01]  /*6470*/  FADD.FTZ R0, R41, R0 ;  /* 0x0000000029007221 */ /* 0x000fe20000010000 */
[----:B0-----:R-:W-:Y:S01]  /*6480*/  @P0 MOV R2, R42 ;  /* 0x0000002a00020202 */ /* 0x001fe20000000f00 */
        /* <DEDUP_REMOVED lines=9> */
[----:B--2---:R-:W-:Y:S01]  /*6520*/  FADD.FTZ R23, R0, R23 ;  /* 0x0000001700177221 */ /* 0x004fe20000010000 */
[----:B------:R-:W-:Y:S01]  /*6530*/  LDS R35, [R168.X4+0x4200] ;  /* 0x00420000a8237984 */ /* 0x000fe20000004800 */
[--C-:B------:R-:W-:Y:S01]  /*6540*/  @P1 IMAD.MOV.U32 R5, RZ, RZ, R43.reuse ;  /* 0x000000ffff051224 */ /* 0x100fe200078e002b */
[C---:B------:R-:W-:Y:S01]  /*6550*/  ISETP.GE.U32.AND P3, PT, R14.reuse, 0x300, PT ;  /* 0x000003000e00780c */ /* 0x040fe20003f66070 */
[----:B------:R-:W-:Y:S01]  /*6560*/  @P1 IMAD.X R43, RZ, RZ, R43, P2 ;  /* 0x000000ffff2b1224 */ /* 0x000fe200010e062b */
[----:B------:R-:W1:Y:S01]  /*6570*/  LDS R0, [R168.X4+0x600] ;  /* 0x00060000a8007984 */ /* 0x000e620000004800 */
[----:B------:R-:W-:-:S02]  /*6580*/  ISETP.GE.U32.AND P2, PT, R14, 0x380, PT ;  /* 0x000003800e00780c */ /* 0x000fc40003f46070 */
[----:B0-----:R-:W-:Y:S01]  /*6590*/  @P1 MOV R2, R44 ;  /* 0x0000002c00021202 */ /* 0x001fe20000000f00 */
        /* <DEDUP_REMOVED lines=8> */
[----:B0-----:R-:W-:Y:S01]  /*6620*/  @P5 MOV R2, R44 ;  /* 0x0000002c00025202 */ /* 0x001fe20000000f00 */
[----:B------:R-:W-:Y:S01]  /*6630*/  @P5 IMAD.MOV.U32 R3, RZ, RZ, R47 ;  /* 0x000000ffff035224 */ /* 0x000fe200078e002f */
[----:B------:R-:W-:Y:S01]  /*6640*/  @P5 IADD3 R44, P1, R44, 0x200, RZ ;  /* 0x000002002c2c5810 */ /* 0x000fe20007f3e0ff */
[----:B------:R-:W0:Y:S03]  /*6650*/  LDS R15, [R168.X4+0xc00] ;  /* 0x000c0000a80f7984 */ /* 0x000e260000004800 */
[----:B------:R-:W-:Y:S01]  /*6660*/  @P5 IADD3.X R47, RZ, R47, RZ, P1, !PT ;  /* 0x0000002fff2f5210 */ /* 0x000fe20000ffe4ff */
[----:B------:R3:W-:Y:S01]  /*6670*/  @P5 STG.E [R2.64], R23 ;  /* 0x0000001702005986 */ /* 0x0007e2000c101904 */
[----:B------:R-:W-:-:S03]  /*6680*/  ISETP.GE.U32.AND P1, PT, R14, 0x400, PT ;  /* 0x000004000e00780c */ /* 0x000fc60003f26070 */
[----:B------:R-:W4:Y:S04]  /*6690*/  LDS R23, [R168.X4+0x1a00] ;  /* 0x001a0000a8177984 */ /* 0x000f280000004800 */
[----:B------:R-:W4:Y:S01]  /*66a0*/  LDS R16, [R168.X4+0x2000] ;  /* 0x00200000a8107984 */ /* 0x000f220000004800 */
[----:B-1----:R-:W-:Y:S01]  /*66b0*/  FADD.FTZ R0, RZ, R0 ;  /* 0x00000000ff007221 */ /* 0x002fe20000010000 */
[----:B---3--:R-:W-:Y:S01]  /*66c0*/  @P5 MOV R2, R42 ;  /* 0x0000002a00025202 */ /* 0x008fe20000000f00 */
[--C-:B------:R-:W-:Y:S01]  /*66d0*/  @P5 IMAD.MOV.U32 R3, RZ, RZ, R43.reuse ;  /* 0x000000ffff035224 */ /* 0x100fe200078e002b */
[----:B------:R-:W-:Y:S01]  /*66e0*/  @P5 IADD3 R42, P6, R42, 0x200, RZ ;  /* 0x000002002a2a5810 */ /* 0x000fe20007fde0ff */
[----:B------:R-:W1:Y:S03]  /*66f0*/  LDS R18, [R168.X4+0x3400] ;  /* 0x00340000a8127984 */ /* 0x000e660000004800 */
[----:B------:R-:W-:Y:S01]  /*6700*/  @P0 MOV R4, R42 ;  /* 0x0000002a00040202 */ /* 0x000fe20000000f00 */
[----:B------:R3:W-:Y:S01]  /*6710*/  @P5 STG.E [R2.64], R37 ;  /* 0x0000002502005986 */ /* 0x0007e2000c101904 */
[----:B------:R-:W-:Y:S01]  /*6720*/  @P5 IMAD.X R43, RZ, RZ, R43, P6 ;  /* 0x000000ffff2b5224 */ /* 0x000fe200030e062b */
[----:B------:R-:W-:-:S02]  /*6730*/  ISETP.GE.U32.AND P5, PT, R14, 0x480, PT ;  /* 0x000004800e00780c */ /* 0x000fc40003fa6070 */
[----:B------:R-:W1:Y:S01]  /*6740*/  LDS R37, [R168.X4+0x4400] ;  /* 0x00440000a8257984 */ /* 0x000e620000004800 */
[----:B------:R-:W-:-:S03]  /*6750*/  @P0 IMAD.MOV.U32 R5, RZ, RZ, R43 ;  /* 0x000000ffff050224 */ /* 0x000fc600078e002b */
[----:B------:R-:W1:Y:S01]  /*6760*/  LDS R10, [R168.X4+0x4800] ;  /* 0x00480000a80a7984 */ /* 0x000e620000004800 */
[----:B--2---:R-:W-:Y:S01]  /*6770*/  FADD.FTZ R13, RZ, R13 ;  /* 0x0000000dff0d7221 */ /* 0x004fe20000010000 */
[----:B---3--:R-:W-:Y:S01]  /*6780*/  @P0 MOV R2, R44 ;  /* 0x0000002c00020202 */ /* 0x008fe20000000f00 */
[----:B------:R-:W-:Y:S01]  /*6790*/  @P0 IMAD.MOV.U32 R3, RZ, RZ, R47 ;  /* 0x000000ffff030224 */ /* 0x000fe200078e002f */
[----:B------:R-:W-:Y:S01]  /*67a0*/  @P0 IADD3 R44, P6, R44, 0x200, RZ ;  /* 0x000002002c2c0810 */ /* 0x000fe20007fde0ff */
[----:B------:R-:W-:Y:S01]  /*67b0*/  FADD.FTZ R13, R13, R22 ;  /* 0x000000160d0d7221 */ /* 0x000fe20000010000 */
[----:B------:R-:W2:Y:S01]  /*67c0*/  LDS R6, [R168.X4+0x1000] ;  /* 0x00100000a8067984 */ /* 0x000ea20000004800 */
[----:B0-----:R-:W-:Y:S01]  /*67d0*/  FADD.FTZ R15, RZ, R15 ;  /* 0x0000000fff0f7221 */ /* 0x001fe20000010000 */
[----:B------:R-:W-:Y:S01]  /*67e0*/  @P0 IADD3.X R47, RZ, R47, RZ, P6, !PT ;  /* 0x0000002fff2f0210 */ /* 0x000fe200037fe4ff */
[----:B------:R-:W-:Y:S01]  /*67f0*/  FADD.FTZ R30, R13, R30 ;  /* 0x0000001e0d1e7221 */ /* 0x000fe20000010000 */
[----:B------:R-:W-:Y:S01]  /*6800*/  @P0 IADD3 R42, P6, R42, 0x200, RZ ;  /* 0x000002002a2a0810 */ /* 0x000fe20007fde0ff */
[----:B------:R-:W-:Y:S04]  /*6810*/  LDS R13, [R168.X4+0x2200] ;  /* 0x00220000a80d7984 */ /* 0x000fe80000004800 */
        /* <DEDUP_REMOVED lines=9> */
[----:B-1----:R-:W-:-:S03]  /*68b0*/  FADD.FTZ R15, R15, R18 ;  /* 0x000000120f0f7221 */ /* 0x002fc60000010000 */
[----:B------:R-:W1:Y:S04]  /*68c0*/  LDS R0, [R168.X4+0xe00] ;  /* 0x000e0000a8007984 */ /* 0x000e680000004800 */
        /* <DEDUP_REMOVED lines=13> */
[----:B0-----:R-:W-:-:S03]  /*69a0*/  FADD.FTZ R14, RZ, R14 ;  /* 0x0000000eff0e7221 */ /* 0x001fc60000010000 */
[----:B------:R-:W-:Y:S01]  /*69b0*/  LDS R25, [R168.X4+0x3a00] ;  /* 0x003a0000a8197984 */ /* 0x000fe20000004800 */
[----:B------:R-:W-:-:S03]  /*69c0*/  FADD.FTZ R14, R14, R17 ;  /* 0x000000110e0e7221 */ /* 0x000fc60000010000 */
[----:B------:R-:W0:Y:S01]  /*69d0*/  LDS R17, [R168.X4+0x2400] ;  /* 0x00240000a8117984 */ /* 0x000e220000004800 */
[----:B------:R-:W-:Y:S01]  /*69e0*/  FADD.FTZ R14, R14, R19 ;  /* 0x000000130e0e7221 */ /* 0x000fe20000010000 */
[----:B--2---:R-:W-:Y:S01]  /*69f0*/  @P4 MOV R2, R42 ;  /* 0x0000002a00024202 */ /* 0x004fe20000000f00 */
[----:B------:R-:W-:Y:S01]  /*6a00*/  @P4 IMAD.MOV.U32 R3, RZ, RZ, R43 ;  /* 0x000000ffff034224 */ /* 0x000fe200078e002b */
[----:B------:R-:W2:Y:S01]  /*6a10*/  LDS R19, [R168.X4+0x2600] ;  /* 0x00260000a8137984 */ /* 0x000ea20000004800 */
[----:B------:R-:W-:Y:S01]  /*6a20*/  @P4 IADD3 R42, P0, R42, 0x200, RZ ;  /* 0x000002002a2a4810 */ /* 0x000fe20007f1e0ff */
[----:B------:R-:W-:Y:S02]  /*6a30*/  FADD.FTZ R27, R14, R27 ;  /* 0x0000001b0e1b7221 */ /* 0x000fe40000010000 */
[----:B------:R4:W-:Y:S01]  /*6a40*/  @P4 STG.E [R2.64], R7 ;  /* 0x0000000702004986 */ /* 0x0009e2000c101904 */
[----:B-1----:R-:W-:Y:S02]  /*6a50*/  FADD.FTZ R0, RZ, R0 ;  /* 0x00000000ff007221 */ /* 0x002fe40000010000 */
[----:B------:R-:W-:Y:S01]  /*6a60*/  @P4 IMAD.X R43, RZ, RZ, R43, P0 ;  /* 0x000000ffff2b4224 */ /* 0x000fe200000e062b */
[----:B------:R-:W1:Y:S01]  /*6a70*/  LDS R33, [R168.X4+0x4e00] ;  /* 0x004e0000a8217984 */ /* 0x000e620000004800 */
        /* <DEDUP_REMOVED lines=12> */
[----:B0-----:R-:W-:-:S03]  /*6b40*/  FADD.FTZ R6, R6, R17 ;  /* 0x0000001106067221 */ /* 0x001fc60000010000 */
[----:B------:R0:W-:Y:S01]  /*6b50*/  @P3 STG.E [R2.64], R77 ;  /* 0x0000004d02003986 */ /* 0x0001e2000c101904 */
[----:B------:R-:W-:Y:S02]  /*6b60*/  @P3 IMAD.X R43, RZ, RZ, R43, P4 ;  /* 0x000000ffff2b3224 */ /* 0x000fe400020e062b */
[----:B------:R-:W-:Y:S02]  /*6b70*/  FADD.FTZ R6, R6, R23 ;  /* 0x0000001706067221 */ /* 0x000fe40000010000 */
[----:B--2---:R-:W-:Y:S02]  /*6b80*/  FADD.FTZ R8, R8, R19 ;  /* 0x0000001308087221 */ /* 0x004fe40000010000 */
[----:B------:R-:W-:Y:S02]  /*6b90*/  FADD.FTZ R31, R6, R31 ;  /* 0x0000001f061f7221 */ /* 0x000fe40000010000 */
[----:B------:R-:W-:Y:S01]  /*6ba0*/  FADD.FTZ R8, R8, R25 ;  /* 0x0000001908087221 */ /* 0x000fe20000010000 */
[----:B0-----:R-:W-:Y:S01]  /*6bb0*/  @P2 MOV R2, R44 ;  /* 0x0000002c00022202 */ /* 0x001fe20000000f00 */
[----:B------:R-:W-:Y:S01]  /*6bc0*/  @P2 IMAD.MOV.U32 R3, RZ, RZ, R47 ;  /* 0x000000ffff032224 */ /* 0x000fe200078e002f */
[----:B------:R-:W-:Y:S01]  /*6bd0*/  @P2 IADD3 R44, P0, R44, 0x200, RZ ;  /* 0x000002002c2c2810 */ /* 0x000fe20007f1e0ff */
[----:B-1----:R-:W-:-:S03]  /*6be0*/  FADD.FTZ R33, R8, R33 ;  /* 0x0000002108217221 */ /* 0x002fc60000010000 */
        /* <DEDUP_REMOVED lines=35> */
.L_x_2749:
[----:B------:R-:W-:Y:S01]  /*6e20*/  HFMA2.MMA R175, -RZ, RZ, 0, 1.847743988037109375e-06 ;  /* 0x0000001fffaf7435 */ /* 0x000fe200000001ff */
[----:B------:R-:W-:Y:S01]  /*6e30*/  MOV R169, R187 ;  /* 0x000000bb00a97202 */ /* 0x000fe20000000f00 */
[----:B------:R-:W-:Y:S01]  /*6e40*/  IMAD.MOV.U32 R170, RZ, RZ, 0x1 ;  /* 0x00000001ffaa7424 */ /* 0x000fe200078e00ff */
[----:B------:R-:W-:Y:S01]  /*6e50*/  MOV R168, 0x6e80 ;  /* 0x00006e8000a87802 */ /* 0x000fe20000000f00 */
[----:B------:R-:W-:-:S02]  /*6e60*/  IMAD.MOV.U32 R174, RZ, RZ, -0x1 ;  /* 0xffffffffffae7424 */ /* 0x000fc400078e00ff */
[----:B-----5:R-:W-:Y:S05]  /*6e70*/  CALL.REL.NOINC `($__internal_116_$__cuda_sm70_shflsync_bfly_p) ;  /* 0x0000046000007944 */ /* 0x020fea0003c00000 */
[----:B-1----:R-:W-:Y:S01]  /*6e80*/  MOV R171, R170 ;  /* 0x000000aa00ab7202 */ /* 0x002fe20000000f00 */
[----:B------:R-:W-:Y:S05]  /*6e90*/  BRA `(.L_x_2772) ;  /* 0xffffc07000007947 */ /* 0x000fea000383ffff */
.L_x_2750:
[----:B------:R-:W-:Y:S01]  /*6ea0*/  HFMA2.MMA R170, -RZ, RZ, 0, 5.9604644775390625e-08 ;  /* 0x00000001ffaa7435 */ /* 0x000fe200000001ff */
[----:B------:R-:W-:Y:S01]  /*6eb0*/  IMAD.MOV.U32 R169, RZ, RZ, R186 ;  /* 0x000000ffffa97224 */ /* 0x000fe200078e00ba */
[----:B------:R-:W-:Y:S01]  /*6ec0*/  MOV R174, 0xffffffff ;  /* 0xffffffff00ae7802 */ /* 0x000fe20000000f00 */
[----:B------:R-:W-:Y:S01]  /*6ed0*/  IMAD.MOV.U32 R175, RZ, RZ, 0x1f ;  /* 0x0000001fffaf7424 */ /* 0x000fe200078e00ff */
[----:B------:R-:W-:-:S02]  /*6ee0*/  MOV R168, 0x6f00 ;  /* 0x00006f0000a87802 */ /* 0x000fc40000000f00 */
[----:B01---5:R-:W-:Y:S05]  /*6ef0*/  CALL.REL.NOINC `($__internal_116_$__cuda_sm70_shflsync_bfly_p) ;  /* 0x000003e000007944 */ /* 0x023fea0003c00000 */
[----:B------:R-:W-:Y:S01]  /*6f00*/  FADD.FTZ R171, R171, R187 ;  /* 0x000000bbabab7221 */ /* 0x000fe20000010000 */
[----:B------:R-:W-:Y:S01]  /*6f10*/  HFMA2.MMA R175, -RZ, RZ, 0, 1.847743988037109375e-06 ;  /* 0x0000001fffaf7435 */ /* 0x000fe200000001ff */
[----:B-1----:R-:W-:Y:S01]  /*6f20*/  FADD.FTZ R172, R186, R170 ;  /* 0x000000aabaac7221 */ /* 0x002fe20000010000 */
[----:B------:R-:W-:Y:S01]  /*6f30*/  MOV R168, 0x6f80 ;  /* 0x00006f8000a87802 */ /* 0x000fe20000000f00 */
[----:B------:R-:W-:Y:S01]  /*6f40*/  IMAD.MOV.U32 R170, RZ, RZ, 0x2 ;  /* 0x00000002ffaa7424 */ /* 0x000fe200078e00ff */
[----:B------:R-:W-:Y:S01]  /*6f50*/  MOV R169, R171 ;  /* 0x000000ab00a97202 */ /* 0x000fe20000000f00 */
[----:B------:R-:W-:-:S02]  /*6f60*/  IMAD.MOV.U32 R174, RZ, RZ, -0x1 ;  /* 0xffffffffffae7424 */ /* 0x000fc400078e00ff */
[----:B------:R-:W-:Y:S05]  /*6f70*/  CALL.REL.NOINC `($__internal_116_$__cuda_sm70_shflsync_bfly_p) ;  /* 0x0000036000007944 */ /* 0x000fea0003c00000 */
[----:B------:R-:W-:Y:S01]  /*6f80*/  HFMA2.MMA R175, -RZ, RZ, 0, 1.847743988037109375e-06 ;  /* 0x0000001fffaf7435 */ /* 0x000fe200000001ff */
[----:B-1----:R-:W-:Y:S01]  /*6f90*/  IMAD.MOV.U32 R173, RZ, RZ, R170 ;  /* 0x000000ffffad7224 */ /* 0x002fe200078e00aa */
[----:B------:R-:W-:Y:S01]  /*6fa0*/  MOV R169, R172 ;  /* 0x000000ac00a97202 */ /* 0x000fe20000000f00 */
[----:B------:R-:W-:Y:S01]  /*6fb0*/  IMAD.MOV.U32 R170, RZ, RZ, 0x2 ;  /* 0x00000002ffaa7424 */ /* 0x000fe200078e00ff */
[----:B------:R-:W-:Y:S01]  /*6fc0*/  MOV R168, 0x6ff0 ;  /* 0x00006ff000a87802 */ /* 0x000fe20000000f00 */
[----:B------:R-:W-:-:S02]  /*6fd0*/  IMAD.MOV.U32 R174, RZ, RZ, -0x1 ;  /* 0xffffffffffae7424 */ /* 0x000fc400078e00ff */
[----:B------:R-:W-:Y:S05]  /*6fe0*/  CALL.REL.NOINC `($__internal_116_$__cuda_sm70_shflsync_bfly_p) ;  /* 0x000002f000007944 */ /* 0x000fea0003c00000 */
[----:B------:R-:W-:Y:S01]  /*6ff0*/  FADD.FTZ R171, R173, R171 ;  /* 0x000000abadab7221 */ /* 0x000fe20000010000 */
[----:B------:R-:W-:Y:S01]  /*7000*/  MOV R174, 0xffffffff ;  /* 0xffffffff00ae7802 */ /* 0x000fe20000000f00 */
[----:B-1----:R-:W-:Y:S01]  /*7010*/  FADD.FTZ R172, R172, R170 ;  /* 0x000000aaacac7221 */ /* 0x002fe20000010000 */
[----:B------:R-:W-:Y:S01]  /*7020*/  MOV R170, 0x4 ;  /* 0x0000000400aa7802 */ /* 0x000fe20000000f00 */
[----:B------:R-:W-:Y:S01]  /*7030*/  IMAD.MOV.U32 R175, RZ, RZ, 0x1f ;  /* 0x0000001fffaf7424 */ /* 0x000fe200078e00ff */
[----:B------:R-:W-:Y:S01]  /*7040*/  MOV R168, 0x7070 ;  /* 0x0000707000a87802 */ /* 0x000fe20000000f00 */
[----:B------:R-:W-:-:S02]  /*7050*/  IMAD.MOV.U32 R169, RZ, RZ, R171 ;  /* 0x000000ffffa97224 */ /* 0x000fc400078e00ab */
[----:B------:R-:W-:Y:S05]  /*7060*/  CALL.REL.NOINC `($__internal_116_$__cuda_sm70_shflsync_bfly_p) ;  /* 0x0000027000007944 */ /* 0x000fea0003c00000 */
[----:B-1----:R-:W-:Y:S01]  /*7070*/  MOV R173, R170 ;  /* 0x000000aa00ad7202 */ /* 0x002fe20000000f00 */
[----:B------:R-:W-:Y:S01]  /*7080*/  HFMA2.MMA R170, -RZ, RZ, 0, 2.384185791015625e-07 ;  /* 0x00000004ffaa7435 */ /* 0x000fe200000001ff */
[----:B------:R-:W-:Y:S01]  /*7090*/  IMAD.MOV.U32 R169, RZ, RZ, R172 ;  /* 0x000000ffffa97224 */ /* 0x000fe200078e00ac */
[----:B------:R-:W-:Y:S01]  /*70a0*/  MOV R174, 0xffffffff ;  /* 0xffffffff00ae7802 */ /* 0x000fe20000000f00 */
[----:B------:R-:W-:Y:S01]  /*70b0*/  IMAD.MOV.U32 R175, RZ, RZ, 0x1f ;  /* 0x0000001fffaf7424 */ /* 0x000fe200078e00ff */
[----:B------:R-:W-:-:S02]  /*70c0*/  MOV R168, 0x70e0 ;  /* 0x000070e000a87802 */ /* 0x000fc40000000f00 */
[----:B------:R-:W-:Y:S05]  /*70d0*/  CALL.REL.NOINC `($__internal_116_$__cuda_sm70_shflsync_bfly_p) ;  /* 0x0000020000007944 */ /* 0x000fea0003c00000 */
        /* <DEDUP_REMOVED lines=24> */
[----:B------:R-:W-:Y:S01]  /*7260*/  HFMA2.MMA R170, -RZ, RZ, 0, 9.5367431640625e-07 ;  /* 0x00000010ffaa7435 */ /* 0x000fe200000001ff */
[----:B------:R-:W-:Y:S01]  /*7270*/  IMAD.MOV.U32 R169, RZ, RZ, R172 ;  /* 0x000000ffffa97224 */ /* 0x000fe200078e00ac */
[----:B------:R-:W-:Y:S01]  /*7280*/  MOV R174, 0xffffffff ;  /* 0xffffffff00ae7802 */ /* 0x000fe20000000f00 */
[----:B------:R-:W-:Y:S01]  /*7290*/  IMAD.MOV.U32 R175, RZ, RZ, 0x1f ;  /* 0x0000001fffaf7424 */ /* 0x000fe200078e00ff */
[----:B------:R-:W-:-:S02]  /*72a0*/  MOV R168, 0x72c0 ;  /* 0x000072c000a87802 */ /* 0x000fc40000000f00 */
[----:B------:R-:W-:Y:S05]  /*72b0*/  CALL.REL.NOINC `($__internal_116_$__cuda_sm70_shflsync_bfly_p) ;  /* 0x0000002000007944 */ /* 0x000fea0003c00000 */
[----:B-1----:R-:W-:Y:S01]  /*72c0*/  IMAD.MOV.U32 R168, RZ, RZ, R170 ;  /* 0x000000ffffa87224 */ /* 0x002fe200078e00aa */
[----:B------:R-:W-:Y:S05]  /*72d0*/  BRA `(.L_x_2773) ;  /* 0xffffbd5000007947 */ /* 0x000fea000383ffff */
        .weak           $__internal_116_$__cuda_sm70_shflsync_bfly_p
        .type           $__internal_116_$__cuda_sm70_shflsync_bfly_p,@function
        .size           $__internal_116_$__cuda_sm70_shflsync_bfly_p,(.L_x_2942 - $__internal_116_$__cuda_sm70_shflsync_bfly_p)
$__internal_116_$__cuda_sm70_shflsync_bfly_p:
[----:B------:R-:W-:Y:S04]  /*72e0*/  WARPSYNC R174 ;  /* 0x000000ae00007348 */ /* 0x000fe80003800000 */
[----:B------:R0:W1:Y:S02]  /*72f0*/  SHFL.BFLY PT, R170, R169, R170, R175 ;  /* 0x0c0000aaa9aa7389 */ /* 0x00006400000e00af */
[----:B0-----:R-:W-:-:S06]  /*7300*/  HFMA2.MMA R169, -RZ, RZ, 0, 0 ;  /* 0x00000000ffa97435 */ /* 0x001fcc00000001ff */
[----:B------:R-:W-:Y:S05]  /*7310*/  RET.REL.NODEC R168 `(_ZN10layer_norm31ln_parallel_residual_bwd_kernelINS_13Kernel_traitsIfffffjLj1280ELj1ELj4ELj1ELj16ENS_18Kernel_traits_baseILj1280EfffffjLj128EEEEELb1ELb1ELb0EEEvNS_9BwdParamsE) ;  /* 0xffff8ce0a8007950 */ /* 0x000fea0003c3ffff */
.L_x_2774:
        /* <DEDUP_REMOVED lines=14> */
.L_x_2942:


//--------------------- .text._ZN10layer_norm22ln_bwd_finalize_kernelINS_22Kernel_traits_finalizeILj1280EfffffjLb0ELj1024ELj4ENS_18Kernel_traits_baseILj1280EfffffjLj1024EEEEELb0ELb1EEEvNS_9BwdParamsE --------------------------
	.section	.text._ZN10layer_norm22ln_bwd_finalize_kernelINS_22Kernel_traits_finalizeILj1280EfffffjLb0ELj1024ELj4ENS_18Kernel_traits_baseILj1280EfffffjLj1024EEEEELb0ELb1EEEvNS_9BwdParamsE,"ax",@progbits
	.sectioninfo	@"SHI_REGISTERS=32"
	.align	128
        .global         _ZN10layer_norm22ln_bwd_finalize_kernelINS_22Kernel_traits_finalizeILj1280EfffffjLb0ELj1024ELj4ENS_18Kernel_traits_baseILj1280EfffffjLj1024EEEEELb0ELb1EEEvNS_9BwdParamsE
        .type           _ZN10layer_norm22ln_bwd_finalize_kernelINS_22Kernel_traits_finalizeILj1280EfffffjLb0ELj1024ELj4ENS_18Kernel_traits_baseILj1280EfffffjLj1024EEEEELb0ELb1EEEvNS_9BwdParamsE,@function
        .size           _ZN10layer_norm22ln_bwd_finalize_kernelINS_22Kernel_traits_finalizeILj1280EfffffjLb0ELj1024ELj4ENS_18Kernel_traits_baseILj1280EfffffjLj1024EEEEELb0ELb1EEEvNS_9BwdParamsE,(.L_x_2943 - _ZN10layer_norm22ln_bwd_finalize_kernelINS_22Kernel_traits_finalizeILj1280EfffffjLb0ELj1024ELj4ENS_18Kernel_traits_baseILj1280EfffffjLj1024EEEEELb0ELb1EEEvNS_9BwdParamsE)
        .other          _ZN10layer_norm22ln_bwd_finalize_kernelINS_22Kernel_traits_finalizeILj1280EfffffjLb0ELj1024ELj4ENS_18Kernel_traits_baseILj1280EfffffjLj1024EEEEELb0ELb1EEEvNS_9BwdParamsE,@"STO_CUDA_ENTRY STV_DEFAULT"
_ZN10layer_norm22ln_bwd_finalize_kernelINS_22Kernel_traits_finalizeILj1280EfffffjLb0ELj1024ELj4ENS_18Kernel_traits_baseILj1280EfffffjLj1024EEEEELb0ELb1EEEvNS_9BwdParamsE:
.text._ZN10layer_norm22ln_bwd_finalize_kernelINS_22Kernel_traits_finalizeILj1280EfffffjLb0ELj1024ELj4ENS_18Kernel_traits_baseILj1280EfffffjLj1024EEEEELb0ELb1EEEvNS_9BwdParamsE:
        /* <DEDUP_REMOVED lines=19> */
.L_x_2785:
        /* <DEDUP_REMOVED lines=27> */
.L_x_2779:
        /* <DEDUP_REMOVED lines=35> */
.L_x_2778:
[----:B------:R-:W-:Y:S05]  /*0510*/  BSYNC B1 ;  /* 0x0000000000017941 */ /* 0x000fea0003800000 */
.L_x_2777:
        /* <DEDUP_REMOVED lines=23> */
.L_x_2781:
[----:B------:R-:W-:Y:S05]  /*0690*/  BSYNC B1 ;  /* 0x0000000000017941 */ /* 0x000fea0003800000 */
.L_x_2780:
        /* <DEDUP_REMOVED lines=10> */
.L_x_2776:
[----:B------:R-:W-:Y:S05]  /*0740*/  BSYNC B0 ;  /* 0x0000000000007941 */ /* 0x000fea0003800000 */
.L_x_2775:
        /* <DEDUP_REMOVED lines=11> */
.L_x_2786:
        /* <DEDUP_REMOVED lines=18> */
.L_x_2787:
[----:B------:R-:W-:Y:S01]  /*0920*/  @!P1 SHF.R.U32.HI R2, RZ, 0x3, R0 ;  /* 0x00000003ff029819 */ /* 0x000fe20000011600 */
[----:B---3--:R-:W-:Y:S02]  /*0930*/  FADD.FTZ R5, R5, R10 ;  /* 0x0000000a05057221 */ /* 0x008fe40000010000 */
[----:B--2---:R-:W-:Y:S01]  /*0940*/  FADD.FTZ R7, R7, R4 ;  /* 0x0000000407077221 */ /* 0x004fe20000010000 */
[----:B------:R-:W-:-:S05]  /*0950*/  @!P1 LOP3.LUT R2, R2, 0x1ffffffc, RZ, 0xc0, !PT ;  /* 0x1ffffffc02029812 */ /* 0x000fca00078ec0ff */
[----:B------:R2:W-:Y:S04]  /*0960*/  @!P1 STS [R2+0x2000], R5 ;  /* 0x0020000502009388 */ /* 0x0005e80000000800 */
[----:B------:R2:W-:Y:S02]  /*0970*/  @!P1 STS [R2+0x2080], R7 ;  /* 0x0020800702009388 */ /* 0x0005e40000000800 */
.L_x_2782:
        /* <DEDUP_REMOVED lines=14> */
.L_x_2783:
[----:B------:R-:W-:Y:S01]  /*0a60*/  HFMA2.MMA R9, -RZ, RZ, 0, 5.9604644775390625e-08 ;  /* 0x00000001ff097435 */ /* 0x000fe200000001ff */
[----:B--2---:R-:W-:Y:S01]  /*0a70*/  IMAD.MOV.U32 R10, RZ, RZ, R4 ;  /* 0x000000ffff0a7224 */ /* 0x004fe200078e0004 */
[----:B------:R-:W-:Y:S01]  /*0a80*/  MOV R11, 0xffffffff ;  /* 0xffffffff000b7802 */ /* 0x000fe20000000f00 */
[----:B------:R-:W-:Y:S01]  /*0a90*/  IMAD.MOV.U32 R6, RZ, RZ, 0x1f ;  /* 0x0000001fff067424 */ /* 0x000fe200078e00ff */
[----:B------:R-:W-:-:S02]  /*0aa0*/  MOV R2, 0xac0 ;  /* 0x00000ac000027802 */ /* 0x000fc40000000f00 */
[----:B01----:R-:W-:Y:S05]  /*0ab0*/  CALL.REL.NOINC `($__internal_117_$__cuda_sm70_shflsync_bfly_p) ;  /* 0x000003c000007944 */ /* 0x003fea0003c00000 */
[----:B-1----:R-:W-:Y:S01]  /*0ac0*/  MOV R3, R6 ;  /* 0x0000000600037202 */ /* 0x002fe20000000f00 */
[----:B0-----:R-:W-:Y:S05]  /*0ad0*/  BRA `(.L_x_2786) ;  /* 0xfffffd2000007947 */ /* 0x001fea000383ffff */
.L_x_2784:
[----:B------:R-:W-:Y:S01]  /*0ae0*/  HFMA2.MMA R9, -RZ, RZ, 0, 1.1920928955078125e-07 ;  /* 0x00000002ff097435 */ /* 0x000fe200000001ff */
[----:B------:R-:W-:Y:S01]  /*0af0*/  IMAD.MOV.U32 R10, RZ, RZ, R13 ;  /* 0x000000ffff0a7224 */ /* 0x000fe200078e000d */
[----:B------:R-:W-:Y:S01]  /*0b00*/  MOV R6, 0x1f ;  /* 0x0000001f00067802 */ /* 0x000fe20000000f00 */
[----:B------:R-:W-:Y:S01]  /*0b10*/  IMAD.MOV.U32 R11, RZ, RZ, -0x1 ;  /* 0xffffffffff0b7424 */ /* 0x000fe200078e00ff */
[----:B------:R-:W-:-:S02]  /*0b20*/  MOV R2, 0xb40 ;  /* 0x00000b4000027802 */ /* 0x000fc40000000f00 */
[----:B012---:R-:W-:Y:S05]  /*0b30*/  CALL.REL.NOINC `($__internal_117_$__cuda_sm70_shflsync_bfly_p) ;  /* 0x0000034000007944 */ /* 0x007fea0003c00000 */
[----:B0-----:R-:W-:Y:S01]  /*0b40*/  HFMA2.MMA R9, -RZ, RZ, 0, 2.384185791015625e-07 ;  /* 0x00000004ff097435 */ /* 0x001fe200000001ff */
[----:B-1----:R-:W-:Y:S01]  /*0b50*/  FADD.FTZ R10, R13, R6 ;  /* 0x000000060d0a7221 */ /* 0x002fe20000010000 */
[----:B------:R-:W-:Y:S01]  /*0b60*/  MOV R6, 0x1f ;  /* 0x0000001f00067802 */ /* 0x000fe20000000f00 */
[----:B------:R-:W-:Y:S01]  /*0b70*/  IMAD.MOV.U32 R11, RZ, RZ, -0x1 ;  /* 0xffffffffff0b7424 */ /* 0x000fe200078e00ff */
[----:B------:R-:W-:-:S02]  /*0b80*/  MOV R2, 0xba0 ;  /* 0x00000ba000027802 */ /* 0x000fc40000000f00 */
[----:B------:R-:W-:Y:S05]  /*0b90*/  CALL.REL.NOINC `($__internal_117_$__cuda_sm70_shflsync_bfly_p) ;  /* 0x000002e000007944 */ /* 0x000fea0003c00000 */
[----:B0-----:R-:W-:Y:S01]  /*0ba0*/  HFMA2.MMA R9, -RZ, RZ, 0, 4.76837158203125e-07 ;  /* 0x00000008ff097435 */ /* 0x001fe200000001ff */
[----:B-1----:R-:W-:Y:S01]  /*0bb0*/  FADD.FTZ R10, R10, R6 ;  /* 0x000000060a0a7221 */ /* 0x002fe20000010000 */
[----:B------:R-:W-:Y:S01]  /*0bc0*/  MOV R6, 0x1f ;  /* 0x0000001f00067802 */ /* 0x000fe20000000f00 */
[----:B------:R-:W-:Y:S01]  /*0bd0*/  IMAD.MOV.U32 R11, RZ, RZ, -0x1 ;  /* 0xffffffffff0b7424 */ /* 0x000fe200078e00ff */
[----:B------:R-:W-:-:S02]  /*0be0*/  MOV R2, 0xc00 ;  /* 0x00000c0000027802 */ /* 0x000fc40000000f00 */
[----:B------:R-:W-:Y:S05]  /*0bf0*/  CALL.REL.NOINC `($__internal_117_$__cuda_sm70_shflsync_bfly_p) ;  /* 0x0000028000007944 */ /* 0x000fea0003c00000 */
[----:B-1----:R-:W-:Y:S01]  /*0c00*/  FADD.FTZ R4, R10, R6 ;  /* 0x000000060a047221 */ /* 0x002fe20000010000 */
[----:B0-----:R-:W-:Y:S01]  /*0c10*/  HFMA2.MMA R9, -RZ, RZ, 0, 9.5367431640625e-07 ;  /* 0x00000010ff097435 */ /* 0x001fe200000001ff */
[----:B------:R-:W-:Y:S01]  /*0c20*/  MOV R6, 0x1f ;  /* 0x0000001f00067802 */ /* 0x000fe20000000f00 */
[----:B------:R-:W-:Y:S01]  /*0c30*/  IMAD.MOV.U32 R11, RZ, RZ, -0x1 ;  /* 0xffffffffff0b7424 */ /* 0x000fe200078e00ff */
[----:B------:R-:W-:-:S02]  /*0c40*/  MOV R2, 0xc70 ;  /* 0x00000c7000027802 */ /* 0x000fc40000000f00 */
[----:B------:R-:W-:Y:S02]  /*0c50*/  MOV R10, R4 ;  /* 0x00000004000a7202 */ /* 0x000fe40000000f00 */
[----:B------:R-:W-:Y:S05]  /*0c60*/  CALL.REL.NOINC `($__internal_117_$__cuda_sm70_shflsync_bfly_p) ;  /* 0x0000021000007944 */ /* 0x000fea0003c00000 */
[----:B0-----:R-:W-:Y:S01]  /*0c70*/  HFMA2.MMA R9, -RZ, RZ, 0, 5.9604644775390625e-08 ;  /* 0x00000001ff097435 */ /* 0x001fe200000001ff */
[----:B-1----:R-:W-:Y:S01]  /*0c80*/  MOV R7, R6 ;  /* 0x0000000600077202 */ /* 0x002fe20000000f00 */
[----:B------:R-:W-:Y:S01]  /*0c90*/  IMAD.MOV.U32 R10, RZ, RZ, R5 ;  /* 0x000000ffff0a7224 */ /* 0x000fe200078e0005 */
[----:B------:R-:W-:Y:S01]  /*0ca0*/  MOV R6, 0x1f ;  /* 0x0000001f00067802 */ /* 0x000fe20000000f00 */
[----:B------:R-:W-:Y:S01]  /*0cb0*/  IMAD.MOV.U32 R11, RZ, RZ, -0x1 ;  /* 0xffffffffff0b7424 */ /* 0x000fe200078e00ff */
[----:B------:R-:W-:Y:S02]  /*0cc0*/  MOV R2, 0xce0 ;  /* 0x00000ce000027802 */ /* 0x000fe40000000f00 */
[----:B------:R-:W-:Y:S05]  /*0cd0*/  CALL.REL.NOINC `($__internal_117_$__cuda_sm70_shflsync_bfly_p) ;  /* 0x000001a000007944 */ /* 0x000fea0003c00000 */
[----:B0-----:R-:W-:Y:S01]  /*0ce0*/  HFMA2.MMA R9, -RZ, RZ, 0, 1.1920928955078125e-07 ;  /* 0x00000002ff097435 */ /* 0x001fe200000001ff */
[----:B-1----:R-:W-:Y:S01]  /*0cf0*/  FADD.FTZ R10, R5, R6 ;  /* 0x00000006050a7221 */ /* 0x002fe20000010000 */
[----:B------:R-:W-:Y:S01]  /*0d00*/  MOV R6, 0x1f ;  /* 0x0000001f00067802 */ /* 0x000fe20000000f00 */
[----:B------:R-:W-:Y:S01]  /*0d10*/  IMAD.MOV.U32 R11, RZ, RZ, -0x1 ;  /* 0xffffffffff0b7424 */ /* 0x000fe200078e00ff */
[----:B------:R-:W-:Y:S02]  /*0d20*/  MOV R2, 0xd40 ;  /* 0x00000d4000027802 */ /* 0x000fe40000000f00 */
[----:B------:R-:W-:Y:S05]  /*0d30*/  CALL.REL.NOINC `($__internal_117_$__cuda_sm70_shflsync_bfly_p) ;  /* 0x0000014000007944 */ /* 0x000fea0003c00000 */
        /* <DEDUP_REMOVED lines=12> */
[----:B0-----:R-:W-:Y:S01]  /*0e00*/  HFMA2.MMA R9, -RZ, RZ, 0, 9.5367431640625e-07 ;  /* 0x00000010ff097435 */ /* 0x001fe200000001ff */
[----:B-1----:R-:W-:Y:S01]  /*0e10*/  FADD.FTZ R10, R10, R6 ;  /* 0x000000060a0a7221 */ /* 0x002fe20000010000 */
[----:B------:R-:W-:Y:S01]  /*0e20*/  MOV R6, 0x1f ;  /* 0x0000001f00067802 */ /* 0x000fe20000000f00 */
[----:B------:R-:W-:Y:S01]  /*0e30*/  IMAD.MOV.U32 R11, RZ, RZ, -0x1 ;  /* 0xffffffffff0b7424 */ /* 0x000fe200078e00ff */
[----:B------:R-:W-:-:S02]  /*0e40*/  MOV R2, 0xe60 ;  /* 0x00000e6000027802 */ /* 0x000fc40000000f00 */
[----:B------:R-:W-:Y:S05]  /*0e50*/  CALL.REL.NOINC `($__internal_117_$__cuda_sm70_shflsync_bfly_p) ;  /* 0x0000002000007944 */ /* 0x000fea0003c00000 */
[----:B-1----:R-:W-:Y:S01]  /*0e60*/  MOV R5, R6 ;  /* 0x0000000600057202 */ /* 0x002fe20000000f00 */
[----:B0-----:R-:W-:Y:S05]  /*0e70*/  BRA `(.L_x_2787) ;  /* 0xfffffaa000007947 */ /* 0x001fea000383ffff */
        .weak           $__internal_117_$__cuda_sm70_shflsync_bfly_p
        .type           $__internal_117_$__cuda_sm70_shflsync_bfly_p,@function
        .size           $__internal_117_$__cuda_sm70_shflsync_bfly_p,(.L_x_2943 - $__internal_117_$__cuda_sm70_shflsync_bfly_p)
$__internal_117_$__cuda_sm70_shflsync_bfly_p:
[----:B------:R-:W-:Y:S01]  /*0e80*/  HFMA2.MMA R3, -RZ, RZ, 0, 0 ;  /* 0x00000000ff037435 */ /* 0x000fe200000001ff */
[----:B------:R-:W-:Y:S04]  /*0e90*/  WARPSYNC R11 ;  /* 0x0000000b00007348 */ /* 0x000fe80003800000 */
[----:B------:R0:W1:Y:S01]  /*0ea0*/  SHFL.BFLY PT, R6, R10, R9, R6 ;  /* 0x0c0000090a067389 */ /* 0x00006200000e0006 */
[----:B------:R-:W-:Y:S05]  /*0eb0*/  RET.REL.NODEC R2 `(_ZN10layer_norm22ln_bwd_finalize_kernelINS_22Kernel_traits_finalizeILj1280EfffffjLb0ELj1024ELj4ENS_18Kernel_traits_baseILj1280EfffffjLj1024EEEEELb0ELb1EEEvNS_9BwdParamsE) ;  /* 0xfffff14002007950 */ /* 0x000fea0003c3ffff */
.L_x_2788:
        /* <DEDUP_REMOVED lines=12> */
.L_x_2943:


//--------------------- .text._ZN10layer_norm40ln_parallel_residual_bwd_finalize_kernelINS_22Kernel_traits_finalizeILj1280EfffffjLb0ELj1024ELj4ENS_18Kernel_traits_baseILj1280EfffffjLj1024EEEEELb1EEEvNS_9BwdParamsE --------------------------
	.section	.text._ZN10layer_norm40ln_parallel_residual_bwd_finalize_kernelINS_22Kernel_traits_finalizeILj1280EfffffjLb0ELj1024ELj4ENS_18Kernel_traits_baseILj1280EfffffjLj1024EEEEELb1EEEvNS_9BwdParamsE,"ax",@progbits
	.sectioninfo	@"SHI_REGISTERS=32"
	.align	128
        .global         _ZN10layer_norm40ln_parallel_residual_bwd_finalize_kernelINS_22Kernel_traits_finalizeILj1280EfffffjLb0ELj1024ELj4ENS_18Kernel_traits_baseILj1280EfffffjLj1024EEEEELb1EEEvNS_9BwdParamsE
        .type           _ZN10layer_norm40ln_parallel_residual_bwd_finalize_kernelINS_22Kernel_traits_finalizeILj1280EfffffjLb0ELj1024ELj4ENS_18Kernel_traits_baseILj1280EfffffjLj1024EEEEELb1EEEvNS_9BwdParamsE,@function
        .size           _ZN10layer_norm40ln_parallel_residual_bwd_finalize_kernelINS_22Kernel_traits_finalizeILj1280EfffffjLb0ELj1024ELj4ENS_18Kernel_traits_baseILj1280EfffffjLj1024EEEEELb1EEEvNS_9BwdParamsE,(.L_x_2944 - _ZN10layer_norm40ln_parallel_residual_bwd_finalize_kernelINS_22Kernel_traits_finalizeILj1280EfffffjLb0ELj1024ELj4ENS_18Kernel_traits_baseILj1280EfffffjLj1024EEEEELb1EEEvNS_9BwdParamsE)
        .other          _ZN10layer_norm40ln_parallel_residual_bwd_finalize_kernelINS_22Kernel_traits_finalizeILj1280EfffffjLb0ELj1024ELj4ENS_18Kernel_traits_baseILj1280EfffffjLj1024EEEEELb1EEEvNS_9BwdParamsE,@"STO_CUDA_ENTRY STV_DEFAULT"
_ZN10layer_norm40ln_parallel_residual_bwd_finalize_kernelINS_22Kernel_traits_finalizeILj1280EfffffjLb0ELj1024ELj4ENS_18Kernel_traits_baseILj1280EfffffjLj1024EEEEELb1EEEvNS_9BwdParamsE:
.text._ZN10layer_norm40ln_parallel_residual_bwd_finalize_kernelINS_22Kernel_traits_finalizeILj1280EfffffjLb0ELj1024ELj4ENS_18Kernel_traits_baseILj1280EfffffjLj1024EEEEELb1EEEvNS_9BwdParamsE:
        /* <DEDUP_REMOVED lines=19> */
.L_x_2802:
        /* <DEDUP_REMOVED lines=37> */
.L_x_2793:
        /* <DEDUP_REMOVED lines=59> */
.L_x_2792:
[----:B------:R-:W-:Y:S05]  /*0730*/  BSYNC B1 ;  /* 0x0000000000017941 */ /* 0x000fea0003800000 */
.L_x_2791:
        /* <DEDUP_REMOVED lines=35> */
.L_x_2795:
[----:B------:R-:W-:Y:S05]  /*0970*/  BSYNC B1 ;  /* 0x0000000000017941 */ /* 0x000fea0003800000 */
.L_x_2794:
        /* <DEDUP_REMOVED lines=16> */
.L_x_2790:
[----:B------:R-:W-:Y:S05]  /*0a80*/  BSYNC B0 ;  /* 0x0000000000007941 */ /* 0x000fea0003800000 */
.L_x_2789:
        /* <DEDUP_REMOVED lines=14> */
.L_x_2803:
        /* <DEDUP_REMOVED lines=36> */
.L_x_2804:
        /* <DEDUP_REMOVED lines=11> */
.L_x_2796:
        /* <DEDUP_REMOVED lines=19> */
.L_x_2800:
[----:B------:R-:W-:Y:S05]  /*0f90*/  BSYNC B0 ;  /* 0x0000000000007941 */ /* 0x000fea0003800000 */
.L_x_2799:
[C---:B------:R-:W-:Y:S02]  /*0fa0*/  ISETP.GT.U32.AND P1, PT, R4.reuse, -0x501, PT ;  /* 0xfffffaff0400780c */ /* 0x040fe40003f24070 */
[----:B------:R-:W-:-:S02]  /*0fb0*/  IADD3 R4, R4, 0x500, RZ ;  /* 0x0000050004047810 */ /* 0x000fc40007ffe0ff */
[----:B------:R-:W-:-:S09]  /*0fc0*/  IADD3 R5, R5, 0x280, RZ ;  /* 0x0000028005057810 */ /* 0x000fd20007ffe0ff */
[----:B0-----:R-:W-:Y:S01]  /*0fd0*/  @!P1 CALL.REL.NOINC `(.L_x_2801) ;  /* 0x0000001000009944 */ /* 0x001fe20003c00000 */
[----:B------:R-:W-:Y:S05]  /*0fe0*/  BRA `(.L_x_2802) ;  /* 0xfffff14000007947 */ /* 0x000fea000383ffff */
.L_x_2801:
[----:B------:R-:W-:Y:S05]  /*0ff0*/  EXIT ;  /* 0x000000000000794d */ /* 0x000fea0003800000 */
.L_x_2797:
[----:B------:R-:W-:Y:S01]  /*1000*/  HFMA2.MMA R17, -RZ, RZ, 0, 1.847743988037109375e-06 ;  /* 0x0000001fff117435 */ /* 0x000fe200000001ff */
[----:B----4-:R-:W-:Y:S01]  /*1010*/  MOV R19, R12 ;  /* 0x0000000c00137202 */ /* 0x010fe20000000f00 */
[----:B------:R-:W-:Y:S01]  /*1020*/  IMAD.MOV.U32 R16, RZ, RZ, 0x1 ;  /* 0x00000001ff107424 */ /* 0x000fe200078e00ff */
[----:B------:R-:W-:Y:S02]  /*1030*/  MOV R14, 0xffffffff ;  /* 0xffffffff000e7802 */ /* 0x000fe40000000f00 */
[----:B------:R-:W-:Y:S02]  /*1040*/  MOV R8, 0x1060 ;  /* 0x0000106000087802 */ /* 0x000fe40000000f00 */
[----:B0123--:R-:W-:Y:S05]  /*1050*/  CALL.REL.NOINC `($__internal_118_$__cuda_sm70_shflsync_bfly_p) ;  /* 0x000007b000007944 */ /* 0x00ffea0003c00000 */
[----:B01----:R-:W-:Y:S05]  /*1060*/  BRA `(.L_x_2803) ;  /* 0xfffffb0000007947 */ /* 0x003fea000383ffff */
.L_x_2798:
[----:B------:R-:W-:Y:S01]  /*1070*/  HFMA2.MMA R17, -RZ, RZ, 0, 1.847743988037109375e-06 ;  /* 0x0000001fff117435 */ /* 0x000fe200000001ff */
[----:B------:R-:W-:Y:S01]  /*1080*/  MOV R19, R12 ;  /* 0x0000000c00137202 */ /* 0x000fe20000000f00 */
[----:B------:R-:W-:Y:S01]  /*1090*/  IMAD.MOV.U32 R16, RZ, RZ, 0x2 ;  /* 0x00000002ff107424 */ /* 0x000fe200078e00ff */
[----:B------:R-:W-:Y:S02]  /*10a0*/  MOV R14, 0xffffffff ;  /* 0xffffffff000e7802 */ /* 0x000fe40000000f00 */
[----:B------:R-:W-:-:S02]  /*10b0*/  MOV R8, 0x10d0 ;  /* 0x000010d000087802 */ /* 0x000fc40000000f00 */
[----:B-123--:R-:W-:Y:S05]  /*10c0*/  CALL.REL.NOINC `($__internal_118_$__cuda_sm70_shflsync_bfly_p) ;  /* 0x0000074000007944 */ /* 0x00efea0003c00000 */
[----:B0-----:R-:W-:Y:S01]  /*10d0*/  HFMA2.MMA R16, -RZ, RZ, 0, 2.384185791015625e-07 ;  /* 0x00000004ff107435 */ /* 0x001fe200000001ff */
[----:B-1----:R-:W-:Y:S01]  /*10e0*/  FADD.FTZ R19, R12, R14 ;  /* 0x0000000e0c137221 */ /* 0x002fe20000010000 */
[----:B------:R-:W-:Y:S01]  /*10f0*/  MOV R14, 0xffffffff ;  /* 0xffffffff000e7802 */ /* 0x000fe20000000f00 */
[----:B------:R-:W-:Y:S01]  /*1100*/  IMAD.MOV.U32 R17, RZ, RZ, 0x1f ;  /* 0x0000001fff117424 */ /* 0x000fe200078e00ff */
[----:B------:R-:W-:-:S02]  /*1110*/  MOV R8, 0x1130 ;  /* 0x0000113000087802 */ /* 0x000fc40000000f00 */
[----:B------:R-:W-:Y:S05]  /*1120*/  CALL.REL.NOINC `($__internal_118_$__cuda_sm70_shflsync_bfly_p) ;  /* 0x000006e000007944 */ /* 0x000fea0003c00000 */
[----:B0-----:R-:W-:Y:S01]  /*1130*/  HFMA2.MMA R16, -RZ, RZ, 0, 4.76837158203125e-07 ;  /* 0x00000008ff107435 */ /* 0x001fe200000001ff */
[----:B-1----:R-:W-:Y:S01]  /*1140*/  FADD.FTZ R19, R19, R14 ;  /* 0x0000000e13137221 */ /* 0x002fe20000010000 */
[----:B------:R-:W-:Y:S01]  /*1150*/  MOV R17, 0x1f ;  /* 0x0000001f00117802 */ /* 0x000fe20000000f00 */
[----:B------:R-:W-:Y:S01]  /*1160*/  IMAD.MOV.U32 R14, RZ, RZ, -0x1 ;  /* 0xffffffffff0e7424 */ /* 0x000fe200078e00ff */
[----:B------:R-:W-:-:S02]  /*1170*/  MOV R8, 0x1190 ;  /* 0x0000119000087802 */ /* 0x000fc40000000f00 */
[----:B------:R-:W-:Y:S05]  /*1180*/  CALL.REL.NOINC `($__internal_118_$__cuda_sm70_shflsync_bfly_p) ;  /* 0x0000068000007944 */ /* 0x000fea0003c00000 */
[----:B-1----:R-:W-:Y:S01]  /*1190*/  FADD.FTZ R12, R19, R14 ;  /* 0x0000000e130c7221 */ /* 0x002fe20000010000 */
[----:B0-----:R-:W-:Y:S01]  /*11a0*/  HFMA2.MMA R16, -RZ, RZ, 0, 9.5367431640625e-07 ;  /* 0x00000010ff107435 */ /* 0x001fe200000001ff */
[----:B------:R-:W-:-:S02]  /*11b0*/  MOV R17, 0x1f ;  /* 0x0000001f00117802 */ /* 0x000fc40000000f00 */
[----:B------:R-:W-:Y:S01]  /*11c0*/  MOV R14, 0xffffffff ;  /* 0xffffffff000e7802 */ /* 0x000fe20000000f00 */
[----:B------:R-:W-:Y:S01]  /*11d0*/  IMAD.MOV.U32 R19, RZ, RZ, R12 ;  /* 0x000000ffff137224 */ /* 0x000fe200078e000c */
[----:B------:R-:W-:Y:S02]  /*11e0*/  MOV R8, 0x1200 ;  /* 0x0000120000087802 */ /* 0x000fe40000000f00 */
[----:B------:R-:W-:Y:S05]  /*11f0*/  CALL.REL.NOINC `($__internal_118_$__cuda_sm70_shflsync_bfly_p) ;  /* 0x0000061000007944 */ /* 0x000fea0003c00000 */
[----:B0-----:R-:W-:Y:S01]  /*1200*/  HFMA2.MMA R16, -RZ, RZ, 0, 5.9604644775390625e-08 ;  /* 0x00000001ff107435 */ /* 0x001fe200000001ff */
[----:B-1----:R-:W-:Y:S01]  /*1210*/  MOV R15, R14 ;  /* 0x0000000e000f7202 */ /* 0x002fe20000000f00 */
[----:B------:R-:W-:Y:S01]  /*1220*/  IMAD.MOV.U32 R17, RZ, RZ, 0x1f ;  /* 0x0000001fff117424 */ /* 0x000fe200078e00ff */
[----:B------:R-:W-:Y:S02]  /*1230*/  MOV R19, R13 ;  /* 0x0000000d00137202 */ /* 0x000fe40000000f00 */
[----:B------:R-:W-:Y:S02]  /*1240*/  MOV R14, 0xffffffff ;  /* 0xffffffff000e7802 */ /* 0x000fe40000000f00 */
[----:B------:R-:W-:Y:S02]  /*1250*/  MOV R8, 0x1270 ;  /* 0x0000127000087802 */ /* 0x000fe40000000f00 */
[----:B------:R-:W-:Y:S05]  /*1260*/  CALL.REL.NOINC `($__internal_118_$__cuda_sm70_shflsync_bfly_p) ;  /* 0x000005a000007944 */ /* 0x000fea0003c00000 */
[----:B0-----:R-:W-:Y:S01]  /*1270*/  HFMA2.MMA R16, -RZ, RZ, 0, 1.1920928955078125e-07 ;  /* 0x00000002ff107435 */ /* 0x001fe200000001ff */
[----:B-1----:R-:W-:Y:S01]  /*1280*/  FADD.FTZ R19, R13, R14 ;  /* 0x0000000e0d137221 */ /* 0x002fe20000010000 */
[----:B------:R-:W-:Y:S01]  /*1290*/  MOV R17, 0x1f ;  /* 0x0000001f00117802 */ /* 0x000fe20000000f00 */
[----:B------:R-:W-:Y:S01]  /*12a0*/  IMAD.MOV.U32 R14, RZ, RZ, -0x1 ;  /* 0xffffffffff0e7424 */ /* 0x000fe200078e00ff */
[----:B------:R-:W-:-:S02]  /*12b0*/  MOV R8, 0x12d0 ;  /* 0x000012d000087802 */ /* 0x000fc40000000f00 */
[----:B------:R-:W-:Y:S05]  /*12c0*/  CALL.REL.NOINC `($__internal_118_$__cuda_sm70_shflsync_bfly_p) ;  /* 0x0000054000007944 */ /* 0x000fea0003c00000 */
[----:B0-----:R-:W-:Y:S01]  /*12d0*/  HFMA2.MMA R16, -RZ, RZ, 0, 2.384185791015625e-07 ;  /* 0x00000004ff107435 */ /* 0x001fe200000001ff */
[----:B-1----:R-:W-:Y:S01]  /*12e0*/  FADD.FTZ R19, R19, R14 ;  /* 0x0000000e13137221 */ /* 0x002fe20000010000 */
[----:B------:R-:W-:-:S02]  /*12f0*/  MOV R17, 0x1f ;  /* 0x0000001f00117802 */ /* 0x000fc40000000f00 */
[----:B------:R-:W-:Y:S02]  /*1300*/  MOV R14, 0xffffffff ;  /* 0xffffffff000e7802 */ /* 0x000fe40000000f00 */
[----:B------:R-:W-:Y:S02]  /*1310*/  MOV R8, 0x1330 ;  /* 0x0000133000087802 */ /* 0x000fe40000000f00 */
[----:B------:R-:W-:Y:S05]  /*1320*/  CALL.REL.NOINC `($__internal_118_$__cuda_sm70_shflsync_bfly_p) ;  /* 0x000004e000007944 */ /* 0x000fea0003c00000 */
[----:B0-----:R-:W-:Y:S01]  /*1330*/  HFMA2.MMA R17, -RZ, RZ, 0, 1.847743988037109375e-06 ;  /* 0x0000001fff117435 */ /* 0x001fe200000001ff */
[----:B-1----:R-:W-:Y:S01]  /*1340*/  FADD.FTZ R19, R19, R14 ;  /* 0x0000000e13137221 */ /* 0x002fe20000010000 */
[----:B------:R-:W-:Y:S01]  /*1350*/  MOV R14, 0xffffffff ;  /* 0xffffffff000e7802 */ /* 0x000fe20000000f00 */
[----:B------:R-:W-:Y:S01]  /*1360*/  IMAD.MOV.U32 R16, RZ, RZ, 0x8 ;  /* 0x00000008ff107424 */ /* 0x000fe200078e00ff */
[----:B------:R-:W-:Y:S02]  /*1370*/  MOV R8, 0x1390 ;  /* 0x0000139000087802 */ /* 0x000fe40000000f00 */
[----:B------:R-:W-:Y:S05]  /*1380*/  CALL.REL.NOINC `($__internal_118_$__cuda_sm70_shflsync_bfly_p) ;  /* 0x0000048000007944 */ /* 0x000fea0003c00000 */
[----:B-1----:R-:W-:Y:S01]  /*1390*/  FADD.FTZ R13, R19, R14 ;  /* 0x0000000e130d7221 */ /* 0x002fe20000010000 */
[----:B0-----:R-:W-:Y:S01]  /*13a0*/  HFMA2.MMA R16, -RZ, RZ, 0, 9.5367431640625e-07 ;  /* 0x00000010ff107435 */ /* 0x001fe200000001ff */
[----:B------:R-:W-:Y:S01]  /*13b0*/  IMAD.MOV.U32 R17, RZ, RZ, 0x1f ;  /* 0x0000001fff117424 */ /* 0x000fe200078e00ff */
[----:B------:R-:W-:Y:S02]  /*13c0*/  MOV R14, 0xffffffff ;  /* 0xffffffff000e7802 */ /* 0x000fe40000000f00 */
[----:B------:R-:W-:-:S02]  /*13d0*/  MOV R19, R13 ;  /* 0x0000000d00137202 */ /* 0x000fc40000000f00 */
[----:B------:R-:W-:Y:S02]  /*13e0*/  MOV R8, 0x1400 ;  /* 0x0000140000087802 */ /* 0x000fe40000000f00 */
[----:B------:R-:W-:Y:S05]  /*13f0*/  CALL.REL.NOINC `($__internal_118_$__cuda_sm70_shflsync_bfly_p) ;  /* 0x0000041000007944 */ /* 0x000fea0003c00000 */
[----:B0-----:R-:W-:Y:S01]  /*1400*/  HFMA2.MMA R17, -RZ, RZ, 0, 1.847743988037109375e-06 ;  /* 0x0000001fff117435 */ /* 0x001fe200000001ff */
        /* <DEDUP_REMOVED lines=18> */
[----:B0-----:R-:W-:Y:S01]  /*1530*/  HFMA2.MMA R16, -RZ, RZ, 0, 4.76837158203125e-07 ;  /* 0x00000008ff107435 */ /* 0x001fe200000001ff */
[----:B-1----:R-:W-:Y:S01]  /*1540*/  FADD.FTZ R19, R19, R14 ;  /* 0x0000000e13137221 */ /* 0x002fe20000010000 */
[----:B------:R-:W-:Y:S01]  /*1550*/  MOV R14, 0xffffffff ;  /* 0xffffffff000e7802 */ /* 0x000fe20000000f00 */
[----:B------:R-:W-:Y:S01]  /*1560*/  IMAD.MOV.U32 R17, RZ, RZ, 0x1f ;  /* 0x0000001fff117424 */ /* 0x000fe200078e00ff */
[----:B------:R-:W-:Y:S02]  /*1570*/  MOV R8, 0x1590 ;  /* 0x0000159000087802 */ /* 0x000fe40000000f00 */
[----:B------:R-:W-:Y:S05]  /*1580*/  CALL.REL.NOINC `($__internal_118_$__cuda_sm70_shflsync_bfly_p) ;  /* 0x0000028000007944 */ /* 0x000fea0003c00000 */
[----:B-1----:R-:W-:Y:S01]  /*1590*/  FADD.FTZ R11, R19, R14 ;  /* 0x0000000e130b7221 */ /* 0x002fe20000010000 */
[----:B0-----:R-:W-:Y:S01]  /*15a0*/  HFMA2.MMA R16, -RZ, RZ, 0, 9.5367431640625e-07 ;  /* 0x00000010ff107435 */ /* 0x001fe200000001ff */
[----:B------:R-:W-:Y:S02]  /*15b0*/  MOV R17, 0x1f ;  /* 0x0000001f00117802 */ /* 0x000fe40000000f00 */
[----:B------:R-:W-:Y:S01]  /*15c0*/  MOV R14, 0xffffffff ;  /* 0xffffffff000e7802 */ /* 0x000fe20000000f00 */
[----:B------:R-:W-:Y:S01]  /*15d0*/  IMAD.MOV.U32 R19, RZ, RZ, R11 ;  /* 0x000000ffff137224 */ /* 0x000fe200078e000b */
[----:B------:R-:W-:-:S02]  /*15e0*/  MOV R8, 0x1600 ;  /* 0x0000160000087802 */ /* 0x000fc40000000f00 */
[----:B------:R-:W-:Y:S05]  /*15f0*/  CALL.REL.NOINC `($__internal_118_$__cuda_sm70_shflsync_bfly_p) ;  /* 0x0000021000007944 */ /* 0x000fea0003c00000 */
[----:B0-----:R-:W-:Y:S01]  /*1600*/  HFMA2.MMA R16, -RZ, RZ, 0, 5.9604644775390625e-08 ;  /* 0x00000001ff107435 */ /* 0x001fe200000001ff */
[----:B-1----:R-:W-:Y:S01]  /*1610*/  MOV R20, R14 ;  /* 0x0000000e00147202 */ /* 0x002fe20000000f00 */
[----:B------:R-:W-:Y:S01]  /*1620*/  IMAD.MOV.U32 R14, RZ, RZ, -0x1 ;  /* 0xffffffffff0e7424 */ /* 0x000fe200078e00ff */
[----:B------:R-:W-:-:S02]  /*1630*/  MOV R19, R10 ;  /* 0x0000000a00137202 */ /* 0x000fc40000000f00 */
[----:B------:R-:W-:Y:S02]  /*1640*/  MOV R17, 0x1f ;  /* 0x0000001f00117802 */ /* 0x000fe40000000f00 */
[----:B------:R-:W-:Y:S02]  /*1650*/  MOV R8, 0x1670 ;  /* 0x0000167000087802 */ /* 0x000fe40000000f00 */
[----:B------:R-:W-:Y:S05]  /*1660*/  CALL.REL.NOINC `($__internal_118_$__cuda_sm70_shflsync_bfly_p) ;  /* 0x000001a000007944 */ /* 0x000fea0003c00000 */
[----:B0-----:R-:W-:Y:S01]  /*1670*/  HFMA2.MMA R16, -RZ, RZ, 0, 1.1920928955078125e-07 ;  /* 0x00000002ff107435 */ /* 0x001fe200000001ff */
[----:B-1----:R-:W-:Y:S01]  /*1680*/  FADD.FTZ R19, R10, R14 ;  /* 0x0000000e0a137221 */ /* 0x002fe20000010000 */
[----:B------:R-:W-:Y:S02]  /*1690*/  MOV R17, 0x1f ;  /* 0x0000001f00117802 */ /* 0x000fe40000000f00 */
[----:B------:R-:W-:Y:S02]  /*16a0*/  MOV R14, 0xffffffff ;  /* 0xffffffff000e7802 */ /* 0x000fe40000000f00 */
[----:B------:R-:W-:Y:S02]  /*16b0*/  MOV R8, 0x16d0 ;  /* 0x000016d000087802 */ /* 0x000fe40000000f00 */
[----:B------:R-:W-:Y:S05]  /*16c0*/  CALL.REL.NOINC `($__internal_118_$__cuda_sm70_shflsync_bfly_p) ;  /* 0x0000014000007944 */ /* 0x000fea0003c00000 */
        /* <DEDUP_REMOVED lines=18> */
[----:B-1----:R-:W-:Y:S01]  /*17f0*/  MOV R8, R14 ;  /* 0x0000000e00087202 */ /* 0x002fe20000000f00 */
[----:B0-----:R-:W-:Y:S05]  /*1800*/  BRA `(.L_x_2804) ;  /* 0xfffff5a000007947 */ /* 0x001fea000383ffff */
        .weak           $__internal_118_$__cuda_sm70_shflsync_bfly_p
        .type           $__internal_118_$__cuda_sm70_shflsync_bfly_p,@function
        .size           $__internal_118_$__cuda_sm70_shflsync_bfly_p,(.L_x_2944 - $__internal_118_$__cuda_sm70_shflsync_bfly_p)
$__internal_118_$__cuda_sm70_shflsync_bfly_p:
[----:B------:R-:W-:Y:S01]  /*1810*/  HFMA2.MMA R9, -RZ, RZ, 0, 0 ;  /* 0x00000000ff097435 */ /* 0x000fe200000001ff */
[----:B------:R-:W-:Y:S04]  /*1820*/  WARPSYNC R14 ;  /* 0x0000000e00007348 */ /* 0x000fe80003800000 */
[----:B------:R0:W1:Y:S01]  /*1830*/  SHFL.BFLY PT, R14, R19, R16, R17 ;  /* 0x0c000010130e7389 */ /* 0x00006200000e0011 */
[----:B------:R-:W-:Y:S05]  /*1840*/  RET.REL.NODEC R8 `(_ZN10layer_norm40ln_parallel_residual_bwd_finalize_kernelINS_22Kernel_traits_finalizeILj1280EfffffjLb0ELj1024ELj4ENS_18Kernel_traits_baseILj1280EfffffjLj1024EEEEELb1EEEvNS_9BwdParamsE) ;  /* 0xffffe7b008007950 */ /* 0x000fea0003c3ffff */
.L_x_2805:
        /* <DEDUP_REMOVED lines=11> */
.L_x_2944:


//--------------------- .text._ZN10layer_norm31ln_parallel_residual_bwd_kernelINS_13Kernel_traitsIfffffjLj1280ELj1ELj4ELj1ELj16ENS_18Kernel_traits_baseILj1280EfffffjLj128EEEEELb1ELb1ELb1EEEvNS_9BwdParamsE --------------------------
	.section	.text._ZN10layer_norm31ln_parallel_residual_bwd_kernelINS_13Kernel_traitsIfffffjLj1280ELj1ELj4ELj1ELj16ENS_18Kernel_traits_baseILj1280EfffffjLj128EEEEELb1ELb1ELb1EEEvNS_9BwdParamsE,"ax",@progbits
	.sectioninfo	@"SHI_REGISTERS=255"
	.align	128
        .global         _ZN10layer_norm31ln_parallel_residual_bwd_kernelINS_13Kernel_traitsIfffffjLj1280ELj1ELj4ELj1ELj16ENS_18Kernel_traits_baseILj1280EfffffjLj128EEEEELb1ELb1ELb1EEEvNS_9BwdParamsE
        .type           _ZN10layer_norm31ln_parallel_residual_bwd_kernelINS_13Kernel_traitsIfffffjLj1280ELj1ELj4ELj1ELj16ENS_18Kernel_traits_baseILj1280EfffffjLj128EEEEELb1ELb1ELb1EEEvNS_9BwdParamsE,@function
        .size           _ZN10layer_norm31ln_parallel_residual_bwd_kernelINS_13Kernel_traitsIfffffjLj1280ELj1ELj4ELj1ELj16ENS_18Kernel_traits_baseILj1280EfffffjLj128EEEEELb1ELb1ELb1EEEvNS_9BwdParamsE,(.L_x_2945 - _ZN10layer_norm31ln_parallel_residual_bwd_kernelINS_13Kernel_traitsIfffffjLj1280ELj1ELj4ELj1ELj16ENS_18Kernel_traits_baseILj1280EfffffjLj128EEEEELb1ELb1ELb1EEEvNS_9BwdParamsE)
        .other          _ZN10layer_norm31ln_parallel_residual_bwd_kernelINS_13Kernel_traitsIfffffjLj1280ELj1ELj4ELj1ELj16ENS_18Kernel_traits_baseILj1280EfffffjLj128EEEEELb1ELb1ELb1EEEvNS_9BwdParamsE,@"STO_CUDA_ENTRY STV_DEFAULT"
_ZN10layer_norm31ln_parallel_residual_bwd_kernelINS_13Kernel_traitsIfffffjLj1280ELj1ELj4ELj1ELj16ENS_18Kernel_traits_baseILj1280EfffffjLj128EEEEELb1ELb1ELb1EEEvNS_9BwdParamsE:
.text._ZN10layer_norm31ln_parallel_residual_bwd_kernelINS_13Kernel_traitsIfffffjLj1280ELj1ELj4ELj1ELj16ENS_18Kernel_traits_baseILj1280EfffffjLj128EEEEELb1ELb1ELb1EEEvNS_9BwdParamsE:
        /* <DEDUP_REMOVED lines=51> */
.L_x_2807:
        /* <DEDUP_REMOVED lines=88> */
.L_x_2822:
[----:B------:R-:W1:Y:S01]  /*08b0*/  S2R R10, SR_TID.X ;  /* 0x00000000000a7919 */ /* 0x000e620000002100 */
[----:B0-----:R-:W-:Y:S01]  /*08c0*/  IMAD R2, R0, c[0x0][0x168], RZ ;  /* 0x00005a0000027a24 */ /* 0x001fe200078e02ff */
[----:B------:R-:W-:-:S02]  /*08d0*/  MOV R17, 0x4 ;  /* 0x0000000400117802 */ /* 0x000fc40000000f00 */
[----:B------:R-:W-:Y:S01]  /*08e0*/  MOV R208, 0x10 ;  /* 0x0000001000d07802 */ /* 0x000fe20000000f00 */
[----:B------:R-:W2:Y:S01]  /*08f0*/  LDL.LU R225, [R1+0x68] ;  /* 0x0000680001e17983 */ /* 0x000ea20000300800 */
[----:B------:R-:W-:Y:S01]  /*0900*/  SHF.R.S32.HI R11, RZ, 0x1f, R2 ;  /* 0x0000001fff0b7819 */ /* 0x000fe20000011402 */
[CC--:B------:R-:W-:Y:S01]  /*0910*/  IMAD.WIDE R18, R0.reuse, R17.reuse, c[0x0][0x1a0] ;  /* 0x0000680000127625 */ /* 0x0c0fe200078e0211 */
[----:B------:R-:W-:Y:S01]  /*0920*/  ISETP.NE.U32.AND P0, PT, RZ, c[0x0][0x250], PT ;  /* 0x00009400ff007a0c */ /* 0x000fe20003f05070 */
[----:B------:R-:W0:Y:S01]  /*0930*/  LDC.U8 R209, c[0x0][0x1f0] ;  /* 0x00007c00ffd17b82 */ /* 0x000e220000000000 */
[----:B------:R-:W-:Y:S01]  /*0940*/  LEA.HI R11, R11, R2, RZ, 0x2 ;  /* 0x000000020b0b7211 */ /* 0x000fe200078f10ff */
[----:B------:R-:W-:Y:S01]  /*0950*/  IMAD.WIDE R16, R0, R17, c[0x0][0x1a8] ;  /* 0x00006a0000107625 */ /* 0x000fe200078e0211 */
[----:B------:R3:W4:Y:S01]  /*0960*/  LDG.E R205, [R18.64] ;  /* 0x0000000412cd7981 */ /* 0x000722000c1e1900 */
[----:B------:R-:W-:-:S03]  /*0970*/  ISETP.NE.AND.EX P0, PT, RZ, c[0x0][0x254], PT, P0 ;  /* 0x00009500ff007a0c */ /* 0x000fc60003f05300 */
[----:B------:R0:W2:Y:S04]  /*0980*/  LDG.E R2, [R16.64] ;  /* 0x0000000410027981 */ /* 0x0000a8000c1e1900 */
[----:B------:R-:W2:Y:S01]  /*0990*/  LDL.LU R224, [R1+0x64] ;  /* 0x0000640001e07983 */ /* 0x000ea20000300800 */
[----:B-1----:R-:W-:-:S03]  /*09a0*/  LOP3.LUT R10, R10, 0x1f, RZ, 0xc0, !PT ;  /* 0x0000001f0a0a7812 */ /* 0x002fc600078ec0ff */
[----:B------:R-:W2:Y:S01]  /*09b0*/  LDL.LU R222, [R1+0x70] ;  /* 0x0000700001de7983 */ /* 0x000ea20000300800 */
[----:B------:R-:W-:-:S03]  /*09c0*/  LEA.HI.SX32 R149, R11, R10, 0x1e ;  /* 0x0000000a0b957211 */ /* 0x000fc600078ff2ff */
[----:B------:R-:W2:Y:S01]  /*09d0*/  LDL.LU R221, [R1+0x6c] ;  /* 0x00006c0001dd7983 */ /* 0x000ea20000300800 */
[C---:B------:R-:W-:Y:S01]  /*09e0*/  IADD3 R161, R149.reuse, 0x60, RZ ;  /* 0x0000006095a17810 */ /* 0x040fe20007ffe0ff */
[C---:B------:R-:W-:Y:S01]  /*09f0*/  IMAD.WIDE.U32 R140, R149.reuse, R208, c[0x0][0x208] ;  /* 0x00008200958c7625 */ /* 0x040fe200078e00d0 */
[----:B------:R-:W-:Y:S01]  /*0a00*/  SHF.L.U32 R176, R149, 0x2, RZ ;  /* 0x0000000295b07819 */ /* 0x000fe200000006ff */
[----:B------:R-:W2:Y:S01]  /*0a10*/  LDL.LU R213, [R1+0x78] ;  /* 0x0000780001d57983 */ /* 0x000ea20000300800 */
[----:B------:R-:W-:Y:S02]  /*0a20*/  SHF.L.U32 R188, R161, 0x4, RZ ;  /* 0x00000004a1bc7819 */ /* 0x000fe400000006ff */
[----:B------:R-:W-:Y:S01]  /*0a30*/  SHF.R.U32.HI R187, RZ, 0x1c, R161 ;  /* 0x0000001cffbb7819 */ /* 0x000fe200000116a1 */
[----:B------:R-:W2:Y:S01]  /*0a40*/  LDG.E.128 R140, [R140.64] ;  /* 0x000000048c8c7981 */ /* 0x000ea2000c1e1d00 */
[----:B------:R-:W-:Y:S02]  /*0a50*/  IADD3 R112, P4, R188, c[0x0][0x188], RZ ;  /* 0x00006200bc707a10 */ /* 0x000fe40007f9e0ff */
[----:B------:R-:W-:Y:S01]  /*0a60*/  IADD3 R157, R149, 0x40, RZ ;  /* 0x00000040959d7810 */ /* 0x000fe20007ffe0ff */
[----:B------:R-:W2:Y:S01]  /*0a70*/  LDL.LU R212, [R1+0x74] ;  /* 0x0000740001d47983 */ /* 0x000ea20000300800 */
[----:B------:R-:W-:-:S02]  /*0a80*/  IADD3.X R113, R187, c[0x0][0x18c], RZ, P4, !PT ;  /* 0x00006300bb717a10 */ /* 0x000fc400027fe4ff */
[----:B------:R-:W-:Y:S01]  /*0a90*/  SHF.R.U32.HI R174, RZ, 0x1e, R149 ;  /* 0x0000001effae7819 */ /* 0x000fe20000011695 */
[----:B------:R-:W4:Y:S01]  /*0aa0*/  LDL.LU R210, [R1+0x80] ;  /* 0x0000800001d27983 */ /* 0x000f220000300800 */
[----:B------:R-:W-:Y:S02]  /*0ab0*/  @P0 IADD3 R10, P1, R176, c[0x0][0x198], RZ ;  /* 0x00006600b00a0a10 */ /* 0x000fe40007f3e0ff */
[----:B------:R-:W-:Y:S01]  /*0ac0*/  SHF.L.U32 R195, R157, 0x2, RZ ;  /* 0x000000029dc37819 */ /* 0x000fe200000006ff */
[----:B------:R-:W4:Y:S01]  /*0ad0*/  LDG.E.128 R112, [R112.64] ;  /* 0x0000000470707981 */ /* 0x000f22000c1e1d00 */
[----:B------:R-:W-:Y:S02]  /*0ae0*/  @P0 IADD3.X R11, R174, c[0x0][0x19c], RZ, P1, !PT ;  /* 0x00006700ae0b0a10 */ /* 0x000fe40000ffe4ff */
[----:B------:R-:W-:Y:S02]  /*0af0*/  IADD3 R153, R149, 0x20, RZ ;  /* 0x0000002095997810 */ /* 0x000fe40007ffe0ff */
[----:B------:R-:W-:Y:S01]  /*0b00*/  SHF.R.U32.HI R207, RZ, 0x1e, R157 ;  /* 0x0000001effcf7819 */ /* 0x000fe2000001169d */
[----:B-----5:R1:W5:Y:S01]  /*0b10*/  @P0 LDG.E R3, [R10.64] ;  /* 0x000000040a030981 */ /* 0x020362000c1e1900 */
[----:B------:R-:W-:-:S02]  /*0b20*/  @P0 IADD3 R14, P1, R195, c[0x0][0x198], RZ ;  /* 0x00006600c30e0a10 */ /* 0x000fc40007f3e0ff */
[----:B------:R-:W-:Y:S02]  /*0b30*/  SHF.L.U32 R192, R161, 0x2, RZ ;  /* 0x00000002a1c07819 */ /* 0x000fe400000006ff */
[----:B------:R-:W-:Y:S02]  /*0b40*/  IADD3 R169, R149, 0xc0, RZ ;  /* 0x000000c095a97810 */ /* 0x000fe40007ffe0ff */
[----:B------:R-:W-:Y:S02]  /*0b50*/  SHF.L.U32 R178, R153, 0x2, RZ ;  /* 0x0000000299b27819 */ /* 0x000fe400000006ff */
[----:B------:R-:W-:Y:S02]  /*0b60*/  @P0 IADD3.X R15, R207, c[0x0][0x19c], RZ, P1, !PT ;  /* 0x00006700cf0f0a10 */ /* 0x000fe40000ffe4ff */
[----:B------:R-:W-:Y:S02]  /*0b70*/  SHF.R.U32.HI R189, RZ, 0x1e, R161 ;  /* 0x0000001effbd7819 */ /* 0x000fe400000116a1 */
[----:B-1----:R-:W-:Y:S01]  /*0b80*/  @P0 IADD3 R10, P1, R192, c[0x0][0x198], RZ ;  /* 0x00006600c00a0a10 */ /* 0x002fe20007f3e0ff */
[----:B------:R1:W5:Y:S01]  /*0b90*/  @P0 LDG.E R5, [R14.64] ;  /* 0x000000040e050981 */ /* 0x000362000c1e1900 */
[----:B------:R-:W-:-:S02]  /*0ba0*/  SHF.L.U32 R200, R169, 0x2, RZ ;  /* 0x00000002a9c87819 */ /* 0x000fc400000006ff */
[----:B------:R-:W-:Y:S02]  /*0bb0*/  SHF.R.U32.HI R179, RZ, 0x1e, R153 ;  /* 0x0000001effb37819 */ /* 0x000fe40000011699 */
[----:B------:R-:W-:Y:S02]  /*0bc0*/  @P0 IADD3 R12, P2, R178, c[0x0][0x198], RZ ;  /* 0x00006600b20c0a10 */ /* 0x000fe40007f5e0ff */
[----:B------:R-:W-:Y:S02]  /*0bd0*/  @P0 IADD3.X R11, R189, c[0x0][0x19c], RZ, P1, !PT ;  /* 0x00006700bd0b0a10 */ /* 0x000fe40000ffe4ff */
[----:B------:R-:W-:Y:S02]  /*0be0*/  IADD3 R165, R149, 0x80, RZ ;  /* 0x0000008095a57810 */ /* 0x000fe40007ffe0ff */
[----:B------:R-:W-:Y:S01]  /*0bf0*/  SHF.R.U32.HI R201, RZ, 0x1e, R169 ;  /* 0x0000001effc97819 */ /* 0x000fe200000116a9 */
[----:B------:R1:W5:Y:S01]  /*0c00*/  @P0 LDG.E R6, [R10.64] ;  /* 0x000000040a060981 */ /* 0x000362000c1e1900 */
[----:B0-----:R-:W-:-:S02]  /*0c10*/  @P0 IADD3 R16, P1, R200, c[0x0][0x198], RZ ;  /* 0x00006600c8100a10 */ /* 0x001fc40007f3e0ff */
[----:B------:R-:W-:Y:S02]  /*0c20*/  SHF.L.U32 R197, R149, 0x4, RZ ;  /* 0x0000000495c57819 */ /* 0x000fe400000006ff */
[----:B------:R-:W-:Y:S02]  /*0c30*/  @P0 IADD3.X R13, R179, c[0x0][0x19c], RZ, P2, !PT ;  /* 0x00006700b30d0a10 */ /* 0x000fe400017fe4ff */
[----:B------:R-:W-:Y:S02]  /*0c40*/  SHF.L.U32 R184, R165, 0x2, RZ ;  /* 0x00000002a5b87819 */ /* 0x000fe400000006ff */
[----:B------:R-:W-:Y:S01]  /*0c50*/  @P0 IADD3.X R17, R201, c[0x0][0x19c], RZ, P1, !PT ;  /* 0x00006700c9110a10 */ /* 0x000fe20000ffe4ff */
[----:B------:R0:W5:Y:S01]  /*0c60*/  @P0 LDG.E R4, [R12.64] ;  /* 0x000000040c040981 */ /* 0x000162000c1e1900 */
[----:B------:R-:W-:Y:S02]  /*0c70*/  SHF.R.U32.HI R196, RZ, 0x1c, R149 ;  /* 0x0000001cffc47819 */ /* 0x000fe40000011695 */
[----:B------:R-:W-:Y:S01]  /*0c80*/  IADD3 R100, P1, R197, c[0x0][0x188], RZ ;  /* 0x00006200c5647a10 */ /* 0x000fe20007f3e0ff */
[----:B------:R3:W5:Y:S01]  /*0c90*/  @P0 LDG.E R9, [R16.64] ;  /* 0x0000000410090981 */ /* 0x000762000c1e1900 */
[----:B-1----:R-:W-:-:S02]  /*0ca0*/  SHF.L.U32 R10, R165, 0x4, RZ ;  /* 0x00000004a50a7819 */ /* 0x002fc400000006ff */
[----:B------:R-:W-:Y:S02]  /*0cb0*/  IADD3 R170, R149, 0xe0, RZ ;  /* 0x000000e095aa7810 */ /* 0x000fe40007ffe0ff */
[--C-:B------:R-:W-:Y:S02]  /*0cc0*/  SHF.R.U32.HI R181, RZ, 0x1e, R165.reuse ;  /* 0x0000001effb57819 */ /* 0x100fe400000116a5 */
[----:B0-----:R-:W-:Y:S02]  /*0cd0*/  @P0 IADD3 R12, P2, R184, c[0x0][0x198], RZ ;  /* 0x00006600b80c0a10 */ /* 0x001fe40007f5e0ff */
[----:B------:R-:W-:Y:S02]  /*0ce0*/  IADD3.X R101, R196, c[0x0][0x18c], RZ, P1, !PT ;  /* 0x00006300c4657a10 */ /* 0x000fe40000ffe4ff */
[----:B------:R-:W-:Y:S02]  /*0cf0*/  SHF.R.U32.HI R11, RZ, 0x1c, R165 ;  /* 0x0000001cff0b7819 */ /* 0x000fe400000116a5 */
[----:B------:R-:W-:-:S02]  /*0d00*/  IADD3 R116, P1, R10, c[0x0][0x188], RZ ;  /* 0x000062000a747a10 */ /* 0x000fc40007f3e0ff */
[----:B------:R-:W-:Y:S01]  /*0d10*/  SHF.L.U32 R206, R170, 0x2, RZ ;  /* 0x00000002aace7819 */ /* 0x000fe200000006ff */
[----:B------:R-:W4:Y:S01]  /*0d20*/  LDG.E.128 R100, [R100.64] ;  /* 0x0000000464647981 */ /* 0x000f22000c1e1d00 */
[----:B------:R-:W-:Y:S02]  /*0d30*/  @P0 IADD3.X R13, R181, c[0x0][0x19c], RZ, P2, !PT ;  /* 0x00006700b50d0a10 */ /* 0x000fe400017fe4ff */
[----:B------:R-:W-:Y:S02]  /*0d40*/  SHF.L.U32 R194, R153, 0x4, RZ ;  /* 0x0000000499c27819 */ /* 0x000fe400000006ff */
[----:B------:R-:W-:Y:S01]  /*0d50*/  IADD3 R166, R149, 0xa0, RZ ;  /* 0x000000a095a67810 */ /* 0x000fe20007ffe0ff */
[----:B------:R0:W5:Y:S01]  /*0d60*/  @P0 LDG.E R7, [R12.64] ;  /* 0x000000040c070981 */ /* 0x000162000c1e1900 */
[----:B------:R-:W-:Y:S02]  /*0d70*/  IADD3.X R117, R11, c[0x0][0x18c], RZ, P1, !PT ;  /* 0x000063000b757a10 */ /* 0x000fe40000ffe4ff */
[----:B------:R-:W-:-:S02]  /*0d80*/  SHF.R.U32.HI R204, RZ, 0x1e, R170 ;  /* 0x0000001effcc7819 */ /* 0x000fc400000116aa */
[----:B------:R-:W-:Y:S02]  /*0d90*/  @P0 IADD3 R138, P1, R206, c[0x0][0x198], RZ ;  /* 0x00006600ce8a0a10 */ /* 0x000fe40007f3e0ff */
[----:B------:R-:W-:Y:S01]  /*0da0*/  SHF.R.U32.HI R193, RZ, 0x1c, R153 ;  /* 0x0000001cffc17819 */ /* 0x000fe20000011699 */
[----:B------:R-:W4:Y:S01]  /*0db0*/  LDG.E.128 R116, [R116.64] ;  /* 0x0000000474747981 */ /* 0x000f22000c1e1d00 */
[----:B------:R-:W-:Y:S02]  /*0dc0*/  IADD3 R104, P2, R194, c[0x0][0x188], RZ ;  /* 0x00006200c2687a10 */ /* 0x000fe40007f5e0ff */
[----:B0-----:R-:W-:Y:S02]  /*0dd0*/  SHF.L.U32 R12, R166, 0x4, RZ ;  /* 0x00000004a60c7819 */ /* 0x001fe400000006ff */
[----:B------:R-:W-:Y:S02]  /*0de0*/  IADD3 R175, R149, 0x100, RZ ;  /* 0x0000010095af7810 */ /* 0x000fe40007ffe0ff */
[----:B------:R-:W-:-:S02]  /*0df0*/  @P0 IADD3.X R139, R204, c[0x0][0x19c], RZ, P1, !PT ;  /* 0x00006700cc8b0a10 */ /* 0x000fc40000ffe4ff */
[----:B------:R-:W-:Y:S02]  /*0e00*/  ISETP.NE.U32.AND P1, PT, RZ, c[0x0][0x218], PT ;  /* 0x00008600ff007a0c */ /* 0x000fe40003f25070 */
[----:B------:R-:W-:Y:S01]  /*0e10*/  IADD3.X R105, R193, c[0x0][0x18c], RZ, P2, !PT ;  /* 0x00006300c1697a10 */ /* 0x000fe200017fe4ff */
[----:B------:R0:W5:Y:S01]  /*0e20*/  @P0 LDG.E R22, [R138.64] ;  /* 0x000000048a160981 */ /* 0x000162000c1e1900 */
[----:B------:R-:W-:Y:S02]  /*0e30*/  SHF.R.U32.HI R13, RZ, 0x1c, R166 ;  /* 0x0000001cff0d7819 */ /* 0x000fe400000116a6 */
[----:B------:R-:W-:Y:S02]  /*0e40*/  IADD3 R120, P2, R12, c[0x0][0x188], RZ ;  /* 0x000062000c787a10 */ /* 0x000fe40007f5e0ff */
[----:B---3--:R-:W-:Y:S01]  /*0e50*/  SHF.L.U32 R18, R175, 0x4, RZ ;  /* 0x00000004af127819 */ /* 0x008fe200000006ff */
[----:B------:R-:W4:Y:S01]  /*0e60*/  LDG.E.128 R104, [R104.64] ;  /* 0x0000000468687981 */ /* 0x000f22000c1e1d00 */
[----:B------:R-:W-:-:S02]  /*0e70*/  ISETP.NE.AND.EX P1, PT, RZ, c[0x0][0x21c], PT, P1 ;  /* 0x00008700ff007a0c */ /* 0x000fc40003f25310 */
[----:B------:R-:W-:Y:S02]  /*0e80*/  IADD3.X R121, R13, c[0x0][0x18c], RZ, P2, !PT ;  /* 0x000063000d797a10 */ /* 0x000fe400017fe4ff */
[--C-:B------:R-:W-:Y:S02]  /*0e90*/  SHF.R.U32.HI R19, RZ, 0x1c, R175.reuse ;  /* 0x0000001cff137819 */ /* 0x100fe400000116af */
[----:B------:R-:W-:Y:S02]  /*0ea0*/  IADD3 R132, P2, R18, c[0x0][0x188], RZ ;  /* 0x0000620012847a10 */ /* 0x000fe40007f5e0ff */
[----:B------:R-:W-:Y:S01]  /*0eb0*/  SHF.L.U32 R202, R175, 0x2, RZ ;  /* 0x00000002afca7819 */ /* 0x000fe200000006ff */
[----:B------:R-:W4:Y:S01]  /*0ec0*/  LDG.E.128 R120, [R120.64] ;  /* 0x0000000478787981 */ /* 0x000f22000c1e1d00 */
[----:B------:R-:W-:Y:S02]  /*0ed0*/  IADD3.X R133, R19, c[0x0][0x18c], RZ, P2, !PT ;  /* 0x0000630013857a10 */ /* 0x000fe400017fe4ff */
[----:B------:R-:W-:-:S02]  /*0ee0*/  SHF.R.U32.HI R186, RZ, 0x1e, R175 ;  /* 0x0000001effba7819 */ /* 0x000fc400000116af */
[----:B------:R-:W-:Y:S02]  /*0ef0*/  @P0 IADD3 R144, P2, R202, c[0x0][0x198], RZ ;  /* 0x00006600ca900a10 */ /* 0x000fe40007f5e0ff */
[C---:B------:R-:W-:Y:S01]  /*0f00*/  IADD3 R185, R149.reuse, 0x120, RZ ;  /* 0x0000012095b97810 */ /* 0x040fe20007ffe0ff */
[----:B------:R-:W4:Y:S01]  /*0f10*/  LDG.E.128 R132, [R132.64] ;  /* 0x0000000484847981 */ /* 0x000f22000c1e1d00 */
[----:B------:R-:W-:Y:S02]  /*0f20*/  @P0 IADD3.X R145, R186, c[0x0][0x19c], RZ, P2, !PT ;  /* 0x00006700ba910a10 */ /* 0x000fe400017fe4ff */
[----:B------:R-:W-:-:S03]  /*0f30*/  @P1 LEA R148, P2, R149, c[0x0][0x218], 0x4 ;  /* 0x0000860095941a11 */ /* 0x000fc600078420ff */
[----:B------:R1:W5:Y:S01]  /*0f40*/  @P0 LDG.E R23, [R144.64] ;  /* 0x0000000490170981 */ /* 0x000362000c1e1900 */
[----:B------:R-:W-:Y:S02]  /*0f50*/  @P1 LEA.HI.X R149, R149, c[0x0][0x21c], RZ, 0x4, P2 ;  /* 0x0000870095951a11 */ /* 0x000fe400010f24ff */
[----:B------:R-:W-:Y:S02]  /*0f60*/  @P1 LEA R152, P2, R153, c[0x0][0x218], 0x4 ;  /* 0x0000860099981a11 */ /* 0x000fe400078420ff */
[----:B------:R-:W-:Y:S01]  /*0f70*/  SHF.L.U32 R191, R157, 0x4, RZ ;  /* 0x000000049dbf7819 */ /* 0x000fe200000006ff */
[----:B------:R0:W5:Y:S01]  /*0f80*/  @P1 LDG.E.128 R52, [R148.64] ;  /* 0x0000000494341981 */ /* 0x000162000c1e1d00 */
[C---:B-1----:R-:W-:Y:S01]  /*0f90*/  IMAD.WIDE.U32 R144, R153.reuse, R208, c[0x0][0x208] ;  /* 0x0000820099907625 */ /* 0x042fe200078e00d0 */
[----:B------:R-:W-:Y:S02]  /*0fa0*/  @P1 LEA.HI.X R153, R153, c[0x0][0x21c], RZ, 0x4, P2 ;  /* 0x0000870099991a11 */ /* 0x000fe400010f24ff */
[----:B------:R-:W-:-:S02]  /*0fb0*/  @P1 LEA R156, P2, R157, c[0x0][0x218], 0x4 ;  /* 0x000086009d9c1a11 */ /* 0x000fc400078420ff */
[----:B------:R-:W-:Y:S01]  /*0fc0*/  SHF.R.U32.HI R190, RZ, 0x1c, R157 ;  /* 0x0000001cffbe7819 */ /* 0x000fe2000001169d */
[C---:B0-----:R-:W-:Y:S01]  /*0fd0*/  IMAD.WIDE.U32 R148, R157.reuse, R208, c[0x0][0x208] ;  /* 0x000082009d947625 */ /* 0x041fe200078e00d0 */
        /* <DEDUP_REMOVED lines=10> */
[C---:B-1----:R-:W-:Y:S01]  /*1080*/  IMAD.WIDE.U32 R156, R165.reuse, R208, c[0x0][0x208] ;  /* 0x00008200a59c7625 */ /* 0x042fe200078e00d0 */
[----:B------:R-:W-:Y:S01]  /*1090*/  @P0 IADD3 R14, P3, R182, c[0x0][0x198], RZ ;  /* 0x00006600b60e0a10 */ /* 0x000fe20007f7e0ff */
[----:B------:R0:W5:Y:S01]  /*10a0*/  @P1 LDG.E.128 R64, [R160.64] ;  /* 0x00000004a0401981 */ /* 0x000162000c1e1d00 */
[----:B------:R-:W-:-:S02]  /*10b0*/  @P1 LEA.HI.X R165, R165, c[0x0][0x21c], RZ, 0x4, P2 ;  /* 0x00008700a5a51a11 */ /* 0x000fc400010f24ff */
[----:B------:R-:W-:Y:S01]  /*10c0*/  SHF.L.U32 R16, R170, 0x4, RZ ;  /* 0x00000004aa107819 */ /* 0x000fe200000006ff */
[----:B------:R-:W4:Y:S04]  /*10d0*/  LDG.E.128 R152, [R152.64] ;  /* 0x0000000498987981 */ /* 0x000f28000c1e1d00 */
[----:B------:R1:W5:Y:S01]  /*10e0*/  @P1 LDG.E.128 R68, [R164.64] ;  /* 0x00000004a4441981 */ /* 0x000362000c1e1d00 */
[----:B------:R-:W-:Y:S02]  /*10f0*/  @P0 IADD3.X R15, R183, c[0x0][0x19c], RZ, P3, !PT ;  /* 0x00006700b70f0a10 */ /* 0x000fe40001ffe4ff */
[----:B------:R-:W-:Y:S01]  /*1100*/  SHF.L.U32 R20, R185, 0x4, RZ ;  /* 0x00000004b9147819 */ /* 0x000fe200000006ff */
[----:B------:R-:W4:Y:S04]  /*1110*/  LDG.E.128 R156, [R156.64] ;  /* 0x000000049c9c7981 */ /* 0x000f28000c1e1d00 */
[----:B------:R0:W5:Y:S01]  /*1120*/  @P0 LDG.E R8, [R14.64] ;  /* 0x000000040e080981 */ /* 0x000162000c1e1900 */
[----:B-1----:R-:W-:-:S04]  /*1130*/  @P1 LEA R164, P2, R166, c[0x0][0x218], 0x4 ;  /* 0x00008600a6a41a11 */ /* 0x002fc800078420ff */
[----:B------:R-:W-:Y:S02]  /*1140*/  @P1 LEA.HI.X R165, R166, c[0x0][0x21c], RZ, 0x4, P2 ;  /* 0x00008700a6a51a11 */ /* 0x000fe400010f24ff */
[C---:B------:R-:W-:Y:S02]  /*1150*/  @P1 LEA R168, P2, R169.reuse, c[0x0][0x218], 0x4 ;  /* 0x00008600a9a81a11 */ /* 0x040fe400078420ff */
[C---:B0-----:R-:W-:Y:S01]  /*1160*/  SHF.L.U32 R14, R169.reuse, 0x4, RZ ;  /* 0x00000004a90e7819 */ /* 0x041fe200000006ff */
[----:B------:R0:W5:Y:S01]  /*1170*/  @P1 LDG.E.128 R72, [R164.64] ;  /* 0x00000004a4481981 */ /* 0x000162000c1e1d00 */
[----:B------:R-:W-:Y:S01]  /*1180*/  SHF.R.U32.HI R15, RZ, 0x1c, R169 ;  /* 0x0000001cff0f7819 */ /* 0x000fe200000116a9 */
[C---:B0-----:R-:W-:Y:S01]  /*1190*/  IMAD.WIDE.U32 R164, R169.reuse, R208, c[0x0][0x208] ;  /* 0x00008200a9a47625 */ /* 0x041fe200078e00d0 */
        /* <DEDUP_REMOVED lines=8> */
[----:B-1----:R-:W-:-:S04]  /*1220*/  @P1 LEA R172, P2, R185, c[0x0][0x218], 0x4 ;  /* 0x00008600b9ac1a11 */ /* 0x002fc800078420ff */
[----:B------:R-:W-:-:S05]  /*1230*/  @P1 LEA.HI.X R173, R185, c[0x0][0x21c], RZ, 0x4, P2 ;  /* 0x00008700b9ad1a11 */ /* 0x000fca00010f24ff */
[----:B------:R1:W5:Y:S01]  /*1240*/  @P1 LDG.E.128 R88, [R172.64] ;  /* 0x00000004ac581981 */ /* 0x000362000c1e1d00 */
[----:B------:R-:W-:-:S04]  /*1250*/  IADD3 R176, P1, R176, c[0x0][0x190], RZ ;  /* 0x00006400b0b07a10 */ /* 0x000fc80007f3e0ff */
[----:B------:R-:W-:Y:S02]  /*1260*/  IADD3.X R177, R174, c[0x0][0x194], RZ, P1, !PT ;  /* 0x00006500aeb17a10 */ /* 0x000fe40000ffe4ff */
[----:B------:R-:W-:-:S03]  /*1270*/  IADD3 R178, P1, R178, c[0x0][0x190], RZ ;  /* 0x00006400b2b27a10 */ /* 0x000fc60007f3e0ff */
[----:B------:R0:W5:Y:S01]  /*1280*/  LDG.E R198, [R176.64] ;  /* 0x00000004b0c67981 */ /* 0x000162000c1e1900 */
[----:B------:R-:W-:Y:S02]  /*1290*/  IADD3.X R179, R179, c[0x0][0x194], RZ, P1, !PT ;  /* 0x00006500b3b37a10 */ /* 0x000fe40000ffe4ff */
[----:B------:R-:W-:Y:S02]  /*12a0*/  IADD3 R108, P3, R191, c[0x0][0x188], RZ ;  /* 0x00006200bf6c7a10 */ /* 0x000fe40007f7e0ff */
[----:B0-----:R-:W-:Y:S02]  /*12b0*/  IADD3 R176, P1, R195, c[0x0][0x190], RZ ;  /* 0x00006400c3b07a10 */ /* 0x001fe40007f3e0ff */
[----:B------:R0:W5:Y:S02]  /*12c0*/  LDG.E R195, [R178.64] ;  /* 0x00000004b2c37981 */ /* 0x000164000c1e1900 */
[----:B------:R-:W-:Y:S02]  /*12d0*/  IADD3.X R177, R207, c[0x0][0x194], RZ, P1, !PT ;  /* 0x00006500cfb17a10 */ /* 0x000fe40000ffe4ff */
[----:B------:R-:W-:-:S02]  /*12e0*/  IADD3.X R109, R190, c[0x0][0x18c], RZ, P3, !PT ;  /* 0x00006300be6d7a10 */ /* 0x000fc40001ffe4ff */
[----:B------:R-:W-:Y:S02]  /*12f0*/  IADD3 R124, P3, R14, c[0x0][0x188], RZ ;  /* 0x000062000e7c7a10 */ /* 0x000fe40007f7e0ff */
[----:B0-----:R-:W-:Y:S02]  /*1300*/  IADD3 R178, P1, R192, c[0x0][0x190], RZ ;  /* 0x00006400c0b27a10 */ /* 0x001fe40007f3e0ff */
[----:B------:R-:W3:Y:S02]  /*1310*/  LDG.E.128 R108, [R108.64] ;  /* 0x000000046c6c7981 */ /* 0x000ee4000c1e1d00 */
[----:B------:R-:W-:Y:S02]  /*1320*/  IADD3.X R179, R189, c[0x0][0x194], RZ, P1, !PT ;  /* 0x00006500bdb37a10 */ /* 0x000fe40000ffe4ff */
[----:B------:R0:W5:Y:S01]  /*1330*/  LDG.E R192, [R176.64] ;  /* 0x00000004b0c07981 */ /* 0x000162000c1e1900 */
[----:B------:R-:W-:Y:S02]  /*1340*/  IADD3 R184, P1, R184, c[0x0][0x190], RZ ;  /* 0x00006400b8b87a10 */ /* 0x000fe40007f3e0ff */
[----:B------:R-:W-:-:S02]  /*1350*/  SHF.R.U32.HI R17, RZ, 0x1c, R170 ;  /* 0x0000001cff117819 */ /* 0x000fc400000116aa */
[--C-:B------:R-:W-:Y:S02]  /*1360*/  SHF.R.U32.HI R21, RZ, 0x1c, R185.reuse ;  /* 0x0000001cff157819 */ /* 0x100fe400000116b9 */
[----:B------:R-:W-:Y:S02]  /*1370*/  IADD3 R128, P4, R16, c[0x0][0x188], RZ ;  /* 0x0000620010807a10 */ /* 0x000fe40007f9e0ff */
[C---:B------:R-:W-:Y:S01]  /*1380*/  SHF.L.U32 R203, R185.reuse, 0x2, RZ ;  /* 0x00000002b9cb7819 */ /* 0x040fe200000006ff */
[----:B0-----:R-:W-:Y:S01]  /*1390*/  IMAD.WIDE.U32 R176, R185, R208, c[0x0][0x208] ;  /* 0x00008200b9b07625 */ /* 0x001fe200078e00d0 */
[----:B------:R-:W-:Y:S01]  /*13a0*/  IADD3.X R125, R15, c[0x0][0x18c], RZ, P3, !PT ;  /* 0x000063000f7d7a10 */ /* 0x000fe20001ffe4ff */
[----:B------:R0:W5:Y:S01]  /*13b0*/  LDG.E R189, [R178.64] ;  /* 0x00000004b2bd7981 */ /* 0x000162000c1e1900 */
[----:B------:R-:W-:Y:S02]  /*13c0*/  SHF.R.U32.HI R199, RZ, 0x1e, R185 ;  /* 0x0000001effc77819 */ /* 0x000fe400000116b9 */
[----:B------:R-:W-:-:S02]  /*13d0*/  IADD3 R136, P3, R20, c[0x0][0x188], RZ ;  /* 0x0000620014887a10 */ /* 0x000fc40007f7e0ff */
[----:B------:R-:W-:Y:S01]  /*13e0*/  IADD3 R182, P2, R182, c[0x0][0x190], RZ ;  /* 0x00006400b6b67a10 */ /* 0x000fe20007f5e0ff */
[----:B--2---:R-:W-:Y:S01]  /*13f0*/  FADD.FTZ R225, R140, R225 ;  /* 0x000000e18ce17221 */ /* 0x004fe20000010000 */
[----:B------:R-:W-:Y:S01]  /*1400*/  IADD3.X R185, R181, c[0x0][0x194], RZ, P1, !PT ;  /* 0x00006500b5b97a10 */ /* 0x000fe20000ffe4ff */
[----:B------:R-:W2:Y:S01]  /*1410*/  LDG.E.128 R124, [R124.64] ;  /* 0x000000047c7c7981 */ /* 0x000ea2000c1e1d00 */
[----:B------:R-:W-:Y:S02]  /*1420*/  IADD3 R200, P1, R200, c[0x0][0x190], RZ ;  /* 0x00006400c8c87a10 */ /* 0x000fe40007f3e0ff */
[----:B------:R-:W-:Y:S01]  /*1430*/  IADD3.X R129, R17, c[0x0][0x18c], RZ, P4, !PT ;  /* 0x0000630011817a10 */ /* 0x000fe200027fe4ff */
[----:B------:R0:W5:Y:S01]  /*1440*/  LDG.E R181, [R184.64] ;  /* 0x00000004b8b57981 */ /* 0x000162000c1e1900 */
[----:B------:R-:W-:Y:S02]  /*1450*/  IADD3.X R137, R21, c[0x0][0x18c], RZ, P3, !PT ;  /* 0x0000630015897a10 */ /* 0x000fe40001ffe4ff */
[----:B------:R-:W-:Y:S01]  /*1460*/  IADD3.X R183, R183, c[0x0][0x194], RZ, P2, !PT ;  /* 0x00006500b7b77a10 */ /* 0x000fe200017fe4ff */
[----:B------:R-:W-:Y:S01]  /*1470*/  FADD.FTZ R224, R141, R224 ;  /* 0x000000e08de07221 */ /* 0x000fe20000010000 */
[----:B------:R-:W-:Y:S01]  /*1480*/  @P0 IADD3 R146, P3, R203, c[0x0][0x198], RZ ;  /* 0x00006600cb920a10 */ /* 0x000fe20007f7e0ff */
[----:B------:R-:W2:Y:S01]  /*1490*/  LDG.E.128 R128, [R128.64] ;  /* 0x0000000480807981 */ /* 0x000ea2000c1e1d00 */
[----:B------:R-:W-:-:S02]  /*14a0*/  IADD3.X R201, R201, c[0x0][0x194], RZ, P1, !PT ;  /* 0x00006500c9c97a10 */ /* 0x000fc40000ffe4ff */
[----:B0-----:R-:W-:Y:S01]  /*14b0*/  IADD3 R184, P2, R206, c[0x0][0x190], RZ ;  /* 0x00006400ceb87a10 */ /* 0x001fe20007f5e0ff */
[----:B------:R0:W5:Y:S01]  /*14c0*/  LDG.E R182, [R182.64] ;  /* 0x00000004b6b67981 */ /* 0x000162000c1e1900 */
[----:B------:R-:W-:Y:S02]  /*14d0*/  IADD3 R202, P1, R202, c[0x0][0x190], RZ ;  /* 0x00006400caca7a10 */ /* 0x000fe40007f3e0ff */
[----:B------:R-:W-:Y:S01]  /*14e0*/  @P0 IADD3.X R147, R199, c[0x0][0x19c], RZ, P3, !PT ;  /* 0x00006700c7930a10 */ /* 0x000fe20001ffe4ff */
[----:B------:R-:W-:Y:S01]  /*14f0*/  FADD.FTZ R222, R142, R222 ;  /* 0x000000de8ede7221 */ /* 0x000fe20000010000 */
[----:B------:R-:W-:Y:S01]  /*1500*/  IADD3.X R185, R204, c[0x0][0x194], RZ, P2, !PT ;  /* 0x00006500ccb97a10 */ /* 0x000fe200017fe4ff */
[----:B------:R-:W-:Y:S01]  /*1510*/  FADD.FTZ R221, R143, R221 ;  /* 0x000000dd8fdd7221 */ /* 0x000fe20000010000 */
[----:B------:R-:W2:Y:S04]  /*1520*/  LDG.E.128 R136, [R136.64] ;  /* 0x0000000488887981 */ /* 0x000ea8000c1e1d00 */
[----:B0-----:R0:W5:Y:S04]  /*1530*/  LDG.E R183, [R200.64] ;  /* 0x00000004c8b77981 */ /* 0x001168000c1e1900 */
[----:B------:R1:W5:Y:S04]  /*1540*/  @P0 LDG.E R180, [R146.64] ;  /* 0x0000000492b40981 */ /* 0x000368000c1e1900 */
[----:B------:R4:W5:Y:S01]  /*1550*/  LDG.E R184, [R184.64] ;  /* 0x00000004b8b87981 */ /* 0x000962000c1e1900 */
[----:B0-----:R-:W-:-:S02]  /*1560*/  IADD3 R200, P2, R203, c[0x0][0x190], RZ ;  /* 0x00006400cbc87a10 */ /* 0x001fc40007f5e0ff */
[----:B------:R-:W-:Y:S01]  /*1570*/  IADD3.X R203, R186, c[0x0][0x194], RZ, P1, !PT ;  /* 0x00006500bacb7a10 */ /* 0x000fe20000ffe4ff */
[----:B------:R-:W-:Y:S01]  /*1580*/  IMAD.WIDE.U32 R160, R166, R208, c[0x0][0x208] ;  /* 0x00008200a6a07625 */ /* 0x000fe200078e00d0 */
[----:B------:R-:W-:Y:S01]  /*1590*/  ISETP.NE.AND P1, PT, R209, RZ, PT ;  /* 0x000000ffd100720c */ /* 0x000fe20003f25270 */
[----:B-1----:R-:W2:Y:S03]  /*15a0*/  LDG.E.128 R144, [R144.64] ;  /* 0x0000000490907981 */ /* 0x002ea6000c1e1d00 */
[----:B----4-:R-:W-:Y:S01]  /*15b0*/  FSEL R205, R205, RZ, !P1 ;  /* 0x000000ffcdcd7208 */ /* 0x010fe20004800000 */
[----:B------:R3:W5:Y:S04]  /*15c0*/  LDG.E R185, [R202.64] ;  /* 0x00000004cab97981 */ /* 0x000768000c1e1900 */
[----:B------:R-:W-:Y:S01]  /*15d0*/  FADD.FTZ R207, -R205, R114 ;  /* 0x00000072cdcf7221 */ /* 0x000fe20000010100 */
[----:B------:R-:W-:Y:S01]  /*15e0*/  IADD3.X R201, R199, c[0x0][0x194], RZ, P2, !PT ;  /* 0x00006500c7c97a10 */ /* 0x000fe200017fe4ff */
[----:B------:R-:W4:Y:S01]  /*15f0*/  LDL.LU R114, [R1+0x7c] ;  /* 0x00007c0001727983 */ /* 0x000f220000300800 */
[----:B------:R-:W-:-:S03]  /*1600*/  FADD.FTZ R211, -R205, R115 ;  /* 0x00000073cdd37221 */ /* 0x000fc60000010100 */
[----:B------:R-:W-:Y:S04]  /*1610*/  STL [R1+0x68], R225 ;  /* 0x000068e101007387 */ /* 0x000fe80000100800 */
[----:B------:R-:W4:Y:S04]  /*1620*/  LDL.LU R115, [R1+0x88] ;  /* 0x0000880001737983 */ /* 0x000f280000300800 */
[----:B------:R-:W-:Y:S04]  /*1630*/  STL [R1+0x64], R224 ;  /* 0x000064e001007387 */ /* 0x000fe80000100800 */
[----:B------:R0:W5:Y:S01]  /*1640*/  LDG.E R186, [R200.64] ;  /* 0x00000004c8ba7981 */ /* 0x000162000c1e1900 */
[----:B------:R-:W-:-:S03]  /*1650*/  IMAD.WIDE.U32 R168, R170, R208, c[0x0][0x208] ;  /* 0x00008200aaa87625 */ /* 0x000fc600078e00d0 */
[----:B------:R-:W4:Y:S01]  /*1660*/  LDG.E.128 R160, [R160.64] ;  /* 0x00000004a0a07981 */ /* 0x000f22000c1e1d00 */
[----:B------:R-:W-:Y:S02]  /*1670*/  FADD.FTZ R206, R100, -R205 ;  /* 0x800000cd64ce7221 */ /* 0x000fe40000010000 */
[----:B------:R-:W-:Y:S01]  /*1680*/  IMAD.WIDE.U32 R172, R175, R208, c[0x0][0x208] ;  /* 0x00008200afac7625 */ /* 0x000fe200078e00d0 */
[----:B------:R-:W4:Y:S03]  /*1690*/  LDG.E.128 R164, [R164.64] ;  /* 0x00000004a4a47981 */ /* 0x000f26000c1e1d00 */
[----:B------:R-:W-:Y:S01]  /*16a0*/  FMUL.FTZ R227, R233, R141 ;  /* 0x0000008de9e37220 */ /* 0x000fe20000410000 */
[----:B------:R-:W4:Y:S01]  /*16b0*/  LDG.E.128 R168, [R168.64] ;  /* 0x00000004a8a87981 */ /* 0x000f22000c1e1d00 */
[----:B0-----:R-:W-:Y:S02]  /*16c0*/  FADD.FTZ R200, -R205, R119 ;  /* 0x00000077cdc87221 */ /* 0x001fe40000010100 */
[----:B------:R-:W-:Y:S01]  /*16d0*/  FMUL.FTZ R236, R234, R142 ;  /* 0x0000008eeaec7220 */ /* 0x000fe20000410000 */
[----:B------:R-:W4:Y:S01]  /*16e0*/  LDG.E.128 R172, [R172.64] ;  /* 0x00000004acac7981 */ /* 0x000f22000c1e1d00 */
[----:B------:R-:W-:-:S03]  /*16f0*/  FMUL.FTZ R237, R235, R143 ;  /* 0x0000008febed7220 */ /* 0x000fc60000410000 */
[----:B------:R-:W4:Y:S01]  /*1700*/  LDG.E.128 R176, [R176.64] ;  /* 0x00000004b0b07981 */ /* 0x000f22000c1e1d00 */
[C---:B------:R-:W-:Y:S02]  /*1710*/  FADD.FTZ R215, -R205.reuse, R105 ;  /* 0x00000069cdd77221 */ /* 0x040fe40000010100 */
[C---:B------:R-:W-:Y:S02]  /*1720*/  FADD.FTZ R223, -R205.reuse, R107 ;  /* 0x0000006bcddf7221 */ /* 0x040fe40000010100 */
[C---:B------:R-:W-:Y:S02]  /*1730*/  FADD.FTZ R105, -R205.reuse, R122 ;  /* 0x0000007acd697221 */ /* 0x040fe40000010100 */
[C---:B------:R-:W-:Y:S02]  /*1740*/  FADD.FTZ R122, -R205.reuse, R133 ;  /* 0x00000085cd7a7221 */ /* 0x040fe40000010100 */
[C---:B------:R-:W-:Y:S02]  /*1750*/  FADD.FTZ R107, -R205.reuse, R120 ;  /* 0x00000078cd6b7221 */ /* 0x040fe40000010100 */
[----:B------:R-:W-:-:S02]  /*1760*/  FADD.FTZ R120, -R205, R132 ;  /* 0x00000084cd787221 */ /* 0x000fc40000010100 */
[C---:B---3--:R-:W-:Y:S02]  /*1770*/  FADD.FTZ R202, -R205.reuse, R108 ;  /* 0x0000006ccdca7221 */ /* 0x048fe40000010100 */
[C---:B------:R-:W-:Y:S02]  /*1780*/  FADD.FTZ R201, -R205.reuse, R110 ;  /* 0x0000006ecdc97221 */ /* 0x040fe40000010100 */
[C---:B------:R-:W-:Y:S02]  /*1790*/  FADD.FTZ R110, -R205.reuse, R118 ;  /* 0x00000076cd6e7221 */ /* 0x040fe40000010100 */
[C---:B--2---:R-:W-:Y:S02]  /*17a0*/  FADD.FTZ R108, -R205.reuse, R130 ;  /* 0x00000082cd6c7221 */ /* 0x044fe40000010100 */
[----:B------:R-:W2:Y:S04]  /*17b0*/  LDL.LU R130, [R1+0x84] ;  /* 0x0000840001827983 */ /* 0x000ea80000300800 */
[----:B------:R-:W-:Y:S04]  /*17c0*/  STL [R1+0x70], R222 ;  /* 0x000070de01007387 */ /* 0x000fe80000100800 */
[----:B------:R-:W3:Y:S04]  /*17d0*/  LDL.LU R119, [R1+0x90] ;  /* 0x0000900001777983 */ /* 0x000ee80000300800 */
[----:B------:R-:W-:Y:S04]  /*17e0*/  STL [R1+0x6c], R221 ;  /* 0x00006cdd01007387 */ /* 0x000fe80000100800 */
[----:B------:R-:W3:Y:S01]  /*17f0*/  LDL.LU R118, [R1+0x8c] ;  /* 0x00008c0001767983 */ /* 0x000ee20000300800 */
[----:B------:R-:W-:-:S02]  /*1800*/  FADD.FTZ R100, -R205, R126 ;  /* 0x0000007ecd647221 */ /* 0x000fc40000010100 */
[----:B------:R-:W-:Y:S02]  /*1810*/  FADD.FTZ R213, R144, R213 ;  /* 0x000000d590d57221 */ /* 0x000fe40000010000 */
[----:B------:R-:W-:-:S03]  /*1820*/  FADD.FTZ R212, R145, R212 ;  /* 0x000000d491d47221 */ /* 0x000fc60000010000 */
[----:B------:R-:W-:Y:S01]  /*1830*/  STL [R1+0x78], R213 ;  /* 0x000078d501007387 */ /* 0x000fe20000100800 */
[----:B------:R-:W-:-:S03]  /*1840*/  FADD.FTZ R210, R146, R210 ;  /* 0x000000d292d27221 */ /* 0x000fc60000010000 */
[----:B------:R-:W-:Y:S01]  /*1850*/  STL [R1+0x74], R212 ;  /* 0x000074d401007387 */ /* 0x000fe20000100800 */
[----:B----4-:R-:W-:-:S03]  /*1860*/  FADD.FTZ R114, R147, R114 ;  /* 0x0000007293727221 */ /* 0x010fc60000010000 */
[----:B------:R-:W4:Y:S01]  /*1870*/  LDL.LU R133, [R1+0x98] ;  /* 0x0000980001857983 */ /* 0x000f220000300800 */
[----:B------:R-:W-:Y:S02]  /*1880*/  FADD.FTZ R126, -R205, R135 ;  /* 0x00000087cd7e7221 */ /* 0x000fe40000010100 */
[----:B------:R-:W-:Y:S01]  /*1890*/  FADD.FTZ R115, R148, R115 ;  /* 0x0000007394737221 */ /* 0x000fe20000010000 */
[----:B------:R-:W-:Y:S04]  /*18a0*/  STL [R1+0x80], R210 ;  /* 0x000080d201007387 */ /* 0x000fe80000100800 */
[----:B------:R-:W4:Y:S04]  /*18b0*/  LDL.LU R135, [R1+0x94] ;  /* 0x0000940001877983 */ /* 0x000f280000300800 */
[----:B------:R-:W-:Y:S04]  /*18c0*/  STL [R1+0x7c], R114 ;  /* 0x00007c7201007387 */ /* 0x000fe80000100800 */
[----:B------:R-:W-:Y:S04]  /*18d0*/  STL [R1+0x88], R115 ;  /* 0x0000887301007387 */ /* 0x000fe80000100800 */
[----:B------:R-:W4:Y:S01]  /*18e0*/  LDL.LU R132, [R1+0xa0] ;  /* 0x0000a00001847983 */ /* 0x000f220000300800 */
[----:B------:R-:W-:-:S02]  /*18f0*/  FADD.FTZ R208, R101, -R205 ;  /* 0x800000cd65d07221 */ /* 0x000fc40000010000 */
[----:B------:R-:W-:Y:S02]  /*1900*/  FADD.FTZ R203, R102, -R205 ;  /* 0x800000cd66cb7221 */ /* 0x000fe40000010000 */
[----:B------:R-:W-:Y:S02]  /*1910*/  FMUL.FTZ R102, R2, R208 ;  /* 0x000000d002667220 */ /* 0x000fe40000410000 */
[C---:B------:R-:W-:Y:S02]  /*1920*/  FADD.FTZ R220, -R205.reuse, R106 ;  /* 0x0000006acddc7221 */ /* 0x040fe40000010100 */
[----:B------:R-:W-:Y:S02]  /*1930*/  FADD.FTZ R106, -R205, R129 ;  /* 0x00000081cd6a7221 */ /* 0x000fe40000010100 */
[----:B------:R-:W-:Y:S02]  /*1940*/  FFMA.FTZ R238, R141, R102, R238 ;  /* 0x000000668dee7223 */ /* 0x000fe400000100ee */
[----:B------:R-:W-:Y:S01]  /*1950*/  FADD.FTZ R129, -R205, R137 ;  /* 0x00000089cd817221 */ /* 0x000fe20000010100 */
[----:B------:R-:W4:Y:S04]  /*1960*/  LDL.LU R141, [R1] ;  /* 0x00000000018d7983 */ /* 0x000f280000300800 */
[----:B------:R-:W4:Y:S01]  /*1970*/  LDL.LU R137, [R1+0x9c] ;  /* 0x00009c0001897983 */ /* 0x000f220000300800 */
[----:B------:R-:W-:-:S02]  /*1980*/  FADD.FTZ R226, R103, -R205 ;  /* 0x800000cd67e27221 */ /* 0x000fc40000010000 */
[----:B------:R-:W-:Y:S02]  /*1990*/  FMUL.FTZ R103, R2, R206 ;  /* 0x000000ce02677220 */ /* 0x000fe40000410000 */
[C---:B------:R-:W-:Y:S02]  /*19a0*/  FADD.FTZ R209, -R205.reuse, R113 ;  /* 0x00000071cdd17221 */ /* 0x040fe40000010100 */
[----:B------:R-:W-:Y:S02]  /*19b0*/  FFMA.FTZ R239, R140, R103, R239 ;  /* 0x000000678cef7223 */ /* 0x000fe400000100ef */
        /* <DEDUP_REMOVED lines=18> */
[----:B------:R-:W-:Y:S02]  /*1ae0*/  FMUL.FTZ R205, R2, R111 ;  /* 0x0000006f02cd7220 */ /* 0x000fe40000410000 */
[----:B--2---:R-:W-:-:S05]  /*1af0*/  FADD.FTZ R130, R149, R130 ;  /* 0x0000008295827221 */ /* 0x004fca0000010000 */
[----:B------:R0:W-:Y:S01]  /*1b00*/  STL [R1+0x84], R130 ;  /* 0x0000848201007387 */ /* 0x0001e20000100800 */
[----:B---3--:R-:W-:-:S03]  /*1b10*/  FADD.FTZ R119, R150, R119 ;  /* 0x0000007796777221 */ /* 0x008fc60000010000 */
[----:B0-----:R-:W2:Y:S01]  /*1b20*/  LDL.LU R130, [R1+0xa8] ;  /* 0x0000a80001827983 */ /* 0x001ea20000300800 */
[----:B------:R-:W-:-:S03]  /*1b30*/  FADD.FTZ R118, R151, R118 ;  /* 0x0000007697767221 */ /* 0x000fc60000010000 */
[----:B------:R-:W-:Y:S04]  /*1b40*/  STL [R1+0x90], R119 ;  /* 0x0000907701007387 */ /* 0x000fe80000100800 */
[----:B------:R0:W-:Y:S04]  /*1b50*/  STL [R1+0x8c], R118 ;  /* 0x00008c7601007387 */ /* 0x0001e80000100800 */
[----:B0-----:R-:W3:Y:S04]  /*1b60*/  LDL.LU R118, [R1+0x8] ;  /* 0x0000080001767983 */ /* 0x001ee80000300800 */
[----:B------:R-:W3:Y:S04]  /*1b70*/  LDL.LU R119, [R1+0xa4] ;  /* 0x0000a40001777983 */ /* 0x000ee80000300800 */
[----:B------:R-:W3:Y:S01]  /*1b80*/  LDL.LU R140, [R1+0x4] ;  /* 0x00000400018c7983 */ /* 0x000ee20000300800 */
[----:B----4-:R-:W-:-:S05]  /*1b90*/  FADD.FTZ R133, R152, R133 ;  /* 0x0000008598857221 */ /* 0x010fca0000010000 */
[----:B------:R0:W-:Y:S01]  /*1ba0*/  STL [R1+0x98], R133 ;  /* 0x0000988501007387 */ /* 0x0001e20000100800 */
[----:B------:R-:W-:-:S03]  /*1bb0*/  FADD.FTZ R135, R153, R135 ;  /* 0x0000008799877221 */ /* 0x000fc60000010000 */
[----:B0-----:R-:W4:Y:S04]  /*1bc0*/  LDL.LU R133, [R1+0xb0] ;  /* 0x0000b00001857983 */ /* 0x001f280000300800 */
[----:B------:R-:W4:Y:S01]  /*1bd0*/  LDL.LU R139, [R1+0x10] ;  /* 0x00001000018b7983 */ /* 0x000f220000300800 */
[----:B------:R-:W-:-:S03]  /*1be0*/  FADD.FTZ R132, R154, R132 ;  /* 0x000000849a847221 */ /* 0x000fc60000010000 */
[----:B------:R-:W4:Y:S04]  /*1bf0*/  LDL.LU R136, [R1+0xac] ;  /* 0x0000ac0001887983 */ /* 0x000f280000300800 */
[----:B------:R-:W4:Y:S04]  /*1c00*/  LDL.LU R138, [R1+0xc] ;  /* 0x00000c00018a7983 */ /* 0x000f280000300800 */
[----:B------:R0:W-:Y:S04]  /*1c10*/  STL [R1+0x94], R135 ;  /* 0x0000948701007387 */ /* 0x0001e80000100800 */
[----:B0-----:R-:W4:Y:S04]  /*1c20*/  LDL.LU R135, [R1+0xb8] ;  /* 0x0000b80001877983 */ /* 0x001f280000300800 */
[----:B------:R0:W-:Y:S04]  /*1c30*/  STL [R1+0xa0], R132 ;  /* 0x0000a08401007387 */ /* 0x0001e80000100800 */
[----:B0-----:R-:W4:Y:S04]  /*1c40*/  LDL.LU R132, [R1+0x18] ;  /* 0x0000180001847983 */ /* 0x001f280000300800 */
[----:B------:R-:W4:Y:S01]  /*1c50*/  LDL.LU R111, [R1+0xb4] ;  /* 0x0000b400016f7983 */ /* 0x000f220000300800 */
[----:B------:R-:W-:-:S02]  /*1c60*/  FMUL.FTZ R207, R2, R207 ;  /* 0x000000cf02cf7220 */ /* 0x000fc40000410000 */
[----:B------:R-:W-:Y:S02]  /*1c70*/  FMUL.FTZ R116, R2, R116 ;  /* 0x0000007402747220 */ /* 0x000fe40000410000 */
[----:B------:R-:W-:Y:S02]  /*1c80*/  FFMA.FTZ R141, R154, R207, R141 ;  /* 0x000000cf9a8d7223 */ /* 0x000fe4000001008d */
[----:B------:R-:W-:-:S03]  /*1c90*/  FADD.FTZ R137, R155, R137 ;  /* 0x000000899b897221 */ /* 0x000fc60000010000 */
[----:B------:R0:W-:Y:S01]  /*1ca0*/  STL [R1], R141 ;  /* 0x0000008d01007387 */ /* 0x0001e20000100800 */
[----:B------:R-:W-:-:S03]  /*1cb0*/  FMUL.FTZ R117, R2, R117 ;  /* 0x0000007502757220 */ /* 0x000fc60000410000 */
[----:B------:R-:W-:Y:S01]  /*1cc0*/  STL [R1+0x9c], R137 ;  /* 0x00009c8901007387 */ /* 0x000fe20000100800 */
[C---:B------:R-:W-:Y:S02]  /*1cd0*/  FMUL.FTZ R200, R2.reuse, R200 ;  /* 0x000000c802c87220 */ /* 0x040fe40000410000 */
[----:B0-----:R-:W-:Y:S02]  /*1ce0*/  FMUL.FTZ R141, R2, R107 ;  /* 0x0000006b028d7220 */ /* 0x001fe40000410000 */
[----:B--2---:R-:W-:-:S05]  /*1cf0*/  FADD.FTZ R130, R156, R130 ;  /* 0x000000829c827221 */ /* 0x004fca0000010000 */
[----:B------:R0:W-:Y:S04]  /*1d00*/  STL [R1+0xa8], R130 ;  /* 0x0000a88201007387 */ /* 0x0001e80000100800 */
[----:B0-----:R-:W2:Y:S01]  /*1d10*/  LDL.LU R130, [R1+0x14] ;  /* 0x0000140001827983 */ /* 0x001ea20000300800 */
[----:B---3--:R-:W-:Y:S02]  /*1d20*/  FFMA.FTZ R118, R156, R116, R118 ;  /* 0x000000749c767223 */ /* 0x008fe40000010076 */
[----:B------:R-:W-:-:S03]  /*1d30*/  FADD.FTZ R119, R157, R119 ;  /* 0x000000779d777221 */ /* 0x000fc60000010000 */
[----:B------:R-:W-:Y:S04]  /*1d40*/  STL [R1+0x8], R118 ;  /* 0x0000087601007387 */ /* 0x000fe80000100800 */
[----:B------:R-:W3:Y:S01]  /*1d50*/  LDL.LU R137, [R1+0xc0] ;  /* 0x0000c00001897983 */ /* 0x000ee20000300800 */
[----:B------:R-:W-:-:S03]  /*1d60*/  FFMA.FTZ R140, R157, R117, R140 ;  /* 0x000000759d8c7223 */ /* 0x000fc6000001008c */
[----:B------:R0:W-:Y:S02]  /*1d70*/  STL [R1+0xa4], R119 ;  /* 0x0000a47701007387 */ /* 0x0001e40000100800 */
[----:B0-----:R-:W-:Y:S02]  /*1d80*/  FMUL.FTZ R119, R2, R110 ;  /* 0x0000006e02777220 */ /* 0x001fe40000410000 */
[C---:B----4-:R-:W-:Y:S02]  /*1d90*/  FADD.FTZ R133, R158.reuse, R133 ;  /* 0x000000859e857221 */ /* 0x050fe40000010000 */
[----:B------:R-:W-:-:S03]  /*1da0*/  FFMA.FTZ R139, R158, R119, R139 ;  /* 0x000000779e8b7223 */ /* 0x000fc6000001008b */
[----:B------:R0:W-:Y:S01]  /*1db0*/  STL [R1+0xb0], R133 ;  /* 0x0000b08501007387 */ /* 0x0001e20000100800 */
[----:B------:R-:W-:-:S03]  /*1dc0*/  FADD.FTZ R136, R159, R136 ;  /* 0x000000889f887221 */ /* 0x000fc60000010000 */
[----:B------:R-:W-:Y:S01]  /*1dd0*/  STL [R1+0x4], R140 ;  /* 0x0000048c01007387 */ /* 0x000fe20000100800 */
[----:B------:R-:W-:-:S03]  /*1de0*/  FFMA.FTZ R138, R159, R200, R138 ;  /* 0x000000c89f8a7223 */ /* 0x000fc6000001008a */
[----:B0-----:R-:W4:Y:S04]  /*1df0*/  LDL.LU R133, [R1+0x20] ;  /* 0x0000200001857983 */ /* 0x001f280000300800 */
[----:B------:R0:W-:Y:S01]  /*1e00*/  STL [R1+0xac], R136 ;  /* 0x0000ac8801007387 */ /* 0x0001e20000100800 */
[----:B------:R-:W-:-:S03]  /*1e10*/  FADD.FTZ R135, R160, R135 ;  /* 0x00000087a0877221 */ /* 0x000fc60000010000 */
[----:B------:R-:W-:Y:S04]  /*1e20*/  STL [R1+0x10], R139 ;  /* 0x0000108b01007387 */ /* 0x000fe80000100800 */
[----:B0-----:R-:W4:Y:S04]  /*1e30*/  LDL.LU R136, [R1+0xbc] ;  /* 0x0000bc0001887983 */ /* 0x001f280000300800 */
[----:B------:R0:W-:Y:S01]  /*1e40*/  STL [R1+0xb8], R135 ;  /* 0x0000b88701007387 */ /* 0x0001e20000100800 */
[----:B------:R-:W-:-:S03]  /*1e50*/  FFMA.FTZ R132, R160, R141, R132 ;  /* 0x0000008da0847223 */ /* 0x000fc60000010084 */
[----:B------:R-:W-:Y:S01]  /*1e60*/  STL [R1+0xc], R138 ;  /* 0x00000c8a01007387 */ /* 0x000fe20000100800 */
[----:B------:R-:W-:-:S03]  /*1e70*/  FADD.FTZ R111, R161, R111 ;  /* 0x0000006fa16f7221 */ /* 0x000fc60000010000 */
[----:B0-----:R-:W4:Y:S04]  /*1e80*/  LDL.LU R135, [R1+0x1c] ;  /* 0x00001c0001877983 */ /* 0x001f280000300800 */
[----:B------:R0:W-:Y:S04]  /*1e90*/  STL [R1+0x18], R132 ;  /* 0x0000188401007387 */ /* 0x0001e80000100800 */
[----:B0-----:R-:W4:Y:S04]  /*1ea0*/  LDL.LU R132, [R1+0xc8] ;  /* 0x0000c80001847983 */ /* 0x001f280000300800 */
[----:B------:R0:W-:Y:S04]  /*1eb0*/  STL [R1+0xb4], R111 ;  /* 0x0000b46f01007387 */ /* 0x0001e80000100800 */
[----:B0-----:R-:W4:Y:S01]  /*1ec0*/  LDL.LU R111, [R1+0x28] ;  /* 0x00002800016f7983 */ /* 0x001f220000300800 */
[----:B------:R-:W-:-:S02]  /*1ed0*/  FMUL.FTZ R215, R2, R215 ;  /* 0x000000d702d77220 */ /* 0x000fc40000410000 */
[----:B------:R-:W-:Y:S02]  /*1ee0*/  FMUL.FTZ R222, R229, R145 ;  /* 0x00000091e5de7220 */ /* 0x000fe40000410000 */
[----:B------:R-:W-:Y:S02]  /*1ef0*/  FFMA.FTZ R242, R145, R215, R242 ;  /* 0x000000d791f27223 */ /* 0x000fe400000100f2 */
[C---:B------:R-:W-:Y:S02]  /*1f00*/  FMUL.FTZ R145, R2.reuse, R121 ;  /* 0x0000007902917220 */ /* 0x040fe40000410000 */
[----:B------:R-:W-:Y:S02]  /*1f10*/  FMUL.FTZ R114, R2, R202 ;  /* 0x000000ca02727220 */ /* 0x000fe40000410000 */
[----:B------:R-:W-:Y:S02]  /*1f20*/  FMUL.FTZ R202, R216, R148 ;  /* 0x00000094d8ca7220 */ /* 0x000fe40000410000 */
[----:B------:R-:W-:-:S02]  /*1f30*/  FFMA.FTZ R247, R148, R114, R247 ;  /* 0x0000007294f77223 */ /* 0x000fc400000100f7 */
[C---:B------:R-:W-:Y:S02]  /*1f40*/  FMUL.FTZ R148, R2.reuse, R105 ;  /* 0x0000006902947220 */ /* 0x040fe40000410000 */
[----:B------:R-:W-:Y:S02]  /*1f50*/  FFMA.FTZ R110, R103, R113, RZ ;  /* 0x00000071676e7223 */ /* 0x000fe400000100ff */
[C---:B------:R-:W-:Y:S02]  /*1f60*/  FMUL.FTZ R214, R2.reuse, R214 ;  /* 0x000000d602d67220 */ /* 0x040fe40000410000 */
[----:B------:R-:W-:Y:S02]  /*1f70*/  FMUL.FTZ R112, R2, R203 ;  /* 0x000000cb02707220 */ /* 0x000fe40000410000 */
[----:B------:R-:W-:Y:S02]  /*1f80*/  FFMA.FTZ R110, R102, R227, R110 ;  /* 0x000000e3666e7223 */ /* 0x000fe4000001006e */
[----:B------:R-:W-:-:S02]  /*1f90*/  FFMA.FTZ R243, R144, R214, R243 ;  /* 0x000000d690f37223 */ /* 0x000fc400000100f3 */
[----:B------:R-:W-:Y:S02]  /*1fa0*/  FMUL.FTZ R221, R228, R144 ;  /* 0x00000090e4dd7220 */ /* 0x000fe40000410000 */
[----:B------:R-:W-:Y:S02]  /*1fb0*/  FMUL.FTZ R144, R2, R123 ;  /* 0x0000007b02907220 */ /* 0x000fe40000410000 */
[----:B------:R-:W-:Y:S02]  /*1fc0*/  FFMA.FTZ R110, R112, R236, R110 ;  /* 0x000000ec706e7223 */ /* 0x000fe4000001006e */
[C---:B------:R-:W-:Y:S02]  /*1fd0*/  FMUL.FTZ R226, R2.reuse, R226 ;  /* 0x000000e202e27220 */ /* 0x040fe40000410000 */
[----:B------:R-:W-:Y:S02]  /*1fe0*/  FMUL.FTZ R138, R2, R101 ;  /* 0x00000065028a7220 */ /* 0x000fe40000410000 */
[----:B------:R-:W-:-:S02]  /*1ff0*/  FFMA.FTZ R105, R226, R237, R110 ;  /* 0x000000ede2697223 */ /* 0x000fc4000001006e */
[----:B--2---:R-:W-:-:S05]  /*2000*/  FFMA.FTZ R130, R161, R145, R130 ;  /* 0x00000091a1827223 */ /* 0x004fca0000010082 */
[----:B------:R0:W-:Y:S01]  /*2010*/  STL [R1+0x14], R130 ;  /* 0x0000148201007387 */ /* 0x0001e20000100800 */
[----:B---3--:R-:W-:-:S03]  /*2020*/  FADD.FTZ R137, R162, R137 ;  /* 0x00000089a2897221 */ /* 0x008fc60000010000 */
[----:B0-----:R-:W2:Y:S04]  /*2030*/  LDL.LU R130, [R1+0xc4] ;  /* 0x0000c40001827983 */ /* 0x001ea80000300800 */
[----:B------:R-:W3:Y:S04]  /*2040*/  LDL.LU R121, [R1+0x24] ;  /* 0x0000240001797983 */ /* 0x000ee80000300800 */
[----:B------:R-:W-:Y:S01]  /*2050*/  STL [R1+0xc0], R137 ;  /* 0x0000c08901007387 */ /* 0x000fe20000100800 */
[----:B----4-:R-:W-:-:S05]  /*2060*/  FFMA.FTZ R133, R162, R148, R133 ;  /* 0x00000094a2857223 */ /* 0x010fca0000010085 */
[----:B------:R0:W-:Y:S01]  /*2070*/  STL [R1+0x20], R133 ;  /* 0x0000208501007387 */ /* 0x0001e20000100800 */
[----:B------:R-:W-:-:S03]  /*2080*/  FADD.FTZ R136, R163, R136 ;  /* 0x00000088a3887221 */ /* 0x000fc60000010000 */
[----:B0-----:R-:W4:Y:S04]  /*2090*/  LDL.LU R133, [R1+0xd0] ;  /* 0x0000d00001857983 */ /* 0x001f280000300800 */
[----:B------:R-:W4:Y:S04]  /*20a0*/  LDL.LU R123, [R1+0x30] ;  /* 0x00003000017b7983 */ /* 0x000f280000300800 */
[----:B------:R-:W-:Y:S04]  /*20b0*/  STL [R1+0xbc], R136 ;  /* 0x0000bc8801007387 */ /* 0x000fe80000100800 */
[----:B------:R-:W4:Y:S01]  /*20c0*/  LDL.LU R110, [R1+0xcc] ;  /* 0x0000cc00016e7983 */ /* 0x000f220000300800 */
[----:B------:R-:W-:-:S05]  /*20d0*/  FFMA.FTZ R135, R163, R144, R135 ;  /* 0x00000090a3877223 */ /* 0x000fca0000010087 */
[----:B------:R-:W-:Y:S01]  /*20e0*/  STL [R1+0x1c], R135 ;  /* 0x00001c8701007387 */ /* 0x000fe20000100800 */
[----:B------:R-:W-:-:S05]  /*20f0*/  FADD.FTZ R132, R164, R132 ;  /* 0x00000084a4847221 */ /* 0x000fca0000010000 */
[----:B------:R0:W-:Y:S01]  /*2100*/  STL [R1+0xc8], R132 ;  /* 0x0000c88401007387 */ /* 0x0001e20000100800 */
[----:B------:R-:W-:-:S03]  /*2110*/  FFMA.FTZ R111, R164, R138, R111 ;  /* 0x0000008aa46f7223 */ /* 0x000fc6000001006f */
[----:B0-----:R-:W4:Y:S04]  /*2120*/  LDL.LU R132, [R1+0x2c] ;  /* 0x00002c0001847983 */ /* 0x001f280000300800 */
[----:B------:R0:W-:Y:S04]  /*2130*/  STL [R1+0x28], R111 ;  /* 0x0000286f01007387 */ /* 0x0001e80000100800 */
[----:B0-----:R-:W4:Y:S01]  /*2140*/  LDL.LU R111, [R1+0xd8] ;  /* 0x0000d800016f7983 */ /* 0x001f220000300800 */
[----:B------:R-:W-:-:S04]  /*2150*/  FADD.FTZ R107, RZ, R113 ;  /* 0x00000071ff6b7221 */ /* 0x000fc80000010000 */
[----:B------:R-:W-:-:S04]  /*2160*/  FADD.FTZ R107, R107, R227 ;  /* 0x000000e36b6b7221 */ /* 0x000fc80000010000 */
[----:B------:R-:W-:-:S04]  /*2170*/  FADD.FTZ R107, R107, R236 ;  /* 0x000000ec6b6b7221 */ /* 0x000fc80000010000 */
[----:B------:R-:W-:Y:S02]  /*2180*/  FADD.FTZ R107, R107, R237 ;  /* 0x000000ed6b6b7221 */ /* 0x000fe40000010000 */
[----:B------:R-:W-:Y:S02]  /*2190*/  FMUL.FTZ R139, R2, R125 ;  /* 0x0000007d028b7220 */ /* 0x000fe40000410000 */
[----:B------:R-:W-:Y:S02]  /*21a0*/  FADD.FTZ R107, R107, R221 ;  /* 0x000000dd6b6b7221 */ /* 0x000fe40000010000 */
[----:B------:R-:W-:Y:S02]  /*21b0*/  FMUL.FTZ R224, R230, R146 ;  /* 0x00000092e6e07220 */ /* 0x000fe40000410000 */
[----:B------:R-:W-:Y:S02]  /*21c0*/  FADD.FTZ R107, R107, R222 ;  /* 0x000000de6b6b7221 */ /* 0x000fe40000010000 */
[----:B------:R-:W-:-:S02]  /*21d0*/  FFMA.FTZ R241, R142, R112, R241 ;  /* 0x000000708ef17223 */ /* 0x000fc400000100f1 */
[C---:B------:R-:W-:Y:S02]  /*21e0*/  FMUL.FTZ R142, R2.reuse, R100 ;  /* 0x00000064028e7220 */ /* 0x040fe40000410000 */
[----:B------:R-:W-:Y:S02]  /*21f0*/  FADD.FTZ R107, R107, R224 ;  /* 0x000000e06b6b7221 */ /* 0x000fe40000010000 */
[----:B------:R-:W-:Y:S02]  /*2200*/  FMUL.FTZ R225, R231, R147 ;  /* 0x00000093e7e17220 */ /* 0x000fe40000410000 */
[----:B------:R-:W-:Y:S02]  /*2210*/  FMUL.FTZ R204, R2, R204 ;  /* 0x000000cc02cc7220 */ /* 0x000fe40000410000 */
[----:B------:R-:W-:Y:S02]  /*2220*/  FADD.FTZ R101, R107, R225 ;  /* 0x000000e16b657221 */ /* 0x000fe40000010000 */
[----:B------:R-:W-:-:S02]  /*2230*/  FFMA.FTZ R251, R152, R204, R251 ;  /* 0x000000cc98fb7223 */ /* 0x000fc400000100fb */
[----:B------:R-:W-:Y:S02]  /*2240*/  FMUL.FTZ R208, R48, R152 ;  /* 0x0000009830d07220 */ /* 0x000fe40000410000 */
[----:B------:R-:W-:Y:S02]  /*2250*/  FMUL.FTZ R152, R2, R127 ;  /* 0x0000007f02987220 */ /* 0x000fe40000410000 */
[C---:B--2---:R-:W-:Y:S02]  /*2260*/  FADD.FTZ R130, R165.reuse, R130 ;  /* 0x00000082a5827221 */ /* 0x044fe40000010000 */
[----:B---3--:R-:W-:-:S03]  /*2270*/  FFMA.FTZ R121, R165, R139, R121 ;  /* 0x0000008ba5797223 */ /* 0x008fc60000010079 */
[----:B------:R0:W-:Y:S04]  /*2280*/  STL [R1+0xc4], R130 ;  /* 0x0000c48201007387 */ /* 0x0001e80000100800 */
[----:B0-----:R-:W2:Y:S04]  /*2290*/  LDL.LU R130, [R1+0x38] ;  /* 0x0000380001827983 */ /* 0x001ea80000300800 */
[----:B------:R0:W-:Y:S04]  /*22a0*/  STL [R1+0x24], R121 ;  /* 0x0000247901007387 */ /* 0x0001e80000100800 */
[----:B0-----:R-:W3:Y:S04]  /*22b0*/  LDL.LU R121, [R1+0xd4] ;  /* 0x0000d40001797983 */ /* 0x001ee80000300800 */
[----:B------:R-:W3:Y:S01]  /*22c0*/  LDL.LU R107, [R1+0x34] ;  /* 0x00003400016b7983 */ /* 0x000ee20000300800 */
[----:B----4-:R-:W-:-:S02]  /*22d0*/  FADD.FTZ R133, R166, R133 ;  /* 0x00000085a6857221 */ /* 0x010fc40000010000 */
[----:B------:R-:W-:-:S03]  /*22e0*/  FFMA.FTZ R123, R166, R142, R123 ;  /* 0x0000008ea67b7223 */ /* 0x000fc6000001007b */
[----:B------:R-:W-:Y:S04]  /*22f0*/  STL [R1+0xd0], R133 ;  /* 0x0000d08501007387 */ /* 0x000fe80000100800 */
[----:B------:R0:W-:Y:S01]  /*2300*/  STL [R1+0x30], R123 ;  /* 0x0000307b01007387 */ /* 0x0001e20000100800 */
[----:B------:R-:W-:-:S03]  /*2310*/  FADD.FTZ R110, R167, R110 ;  /* 0x0000006ea76e7221 */ /* 0x000fc60000010000 */
[----:B0-----:R-:W4:Y:S04]  /*2320*/  LDL.LU R123, [R1+0xe0] ;  /* 0x0000e000017b7983 */ /* 0x001f280000300800 */
[----:B------:R0:W-:Y:S04]  /*2330*/  STL [R1+0xcc], R110 ;  /* 0x0000cc6e01007387 */ /* 0x0001e80000100800 */
[----:B0-----:R-:W4:Y:S04]  /*2340*/  LDL.LU R110, [R1+0x40] ;  /* 0x00004000016e7983 */ /* 0x001f280000300800 */
[----:B------:R-:W4:Y:S01]  /*2350*/  LDL.LU R125, [R1+0xdc] ;  /* 0x0000dc00017d7983 */ /* 0x000f220000300800 */
[----:B------:R-:W-:-:S05]  /*2360*/  FFMA.FTZ R132, R167, R152, R132 ;  /* 0x00000098a7847223 */ /* 0x000fca0000010084 */
[----:B------:R-:W-:Y:S01]  /*2370*/  STL [R1+0x2c], R132 ;  /* 0x00002c8401007387 */ /* 0x000fe20000100800 */
[----:B------:R-:W-:-:S05]  /*2380*/  FADD.FTZ R111, R168, R111 ;  /* 0x0000006fa86f7221 */ /* 0x000fca0000010000 */
[----:B------:R0:W-:Y:S04]  /*2390*/  STL [R1+0xd8], R111 ;  /* 0x0000d86f01007387 */ /* 0x0001e80000100800 */
[----:B0-----:R-:W4:Y:S01]  /*23a0*/  LDL.LU R111, [R1+0x3c] ;  /* 0x00003c00016f7983 */ /* 0x001f220000300800 */
[C---:B------:R-:W-:Y:S02]  /*23b0*/  FMUL.FTZ R104, R2.reuse, R104 ;  /* 0x0000006802687220 */ /* 0x040fe40000410000 */
[C---:B------:R-:W-:Y:S01]  /*23c0*/  FMUL.FTZ R106, R2.reuse, R106 ;  /* 0x0000006a026a7220 */ /* 0x040fe20000410000 */
[----:B------:R-:W4:Y:S01]  /*23d0*/  LDL.LU R127, [R1+0xe8] ;  /* 0x0000e800017f7983 */ /* 0x000f220000300800 */
[C---:B------:R-:W-:Y:S02]  /*23e0*/  FMUL.FTZ R108, R2.reuse, R108 ;  /* 0x0000006c026c7220 */ /* 0x040fe40000410000 */
[----:B------:R-:W-:-:S02]  /*23f0*/  FMUL.FTZ R109, R2, R109 ;  /* 0x0000006d026d7220 */ /* 0x000fc40000410000 */
[----:B--2---:R-:W-:-:S05]  /*2400*/  FFMA.FTZ R130, R168, R104, R130 ;  /* 0x00000068a8827223 */ /* 0x004fca0000010082 */
[----:B------:R-:W-:Y:S01]  /*2410*/  STL [R1+0x38], R130 ;  /* 0x0000388201007387 */ /* 0x000fe20000100800 */
[C---:B---3--:R-:W-:Y:S02]  /*2420*/  FADD.FTZ R121, R169.reuse, R121 ;  /* 0x00000079a9797221 */ /* 0x048fe40000010000 */
[----:B------:R-:W-:-:S03]  /*2430*/  FFMA.FTZ R107, R169, R106, R107 ;  /* 0x0000006aa96b7223 */ /* 0x000fc6000001006b */
[----:B------:R0:W-:Y:S04]  /*2440*/  STL [R1+0xd4], R121 ;  /* 0x0000d47901007387 */ /* 0x0001e80000100800 */
[----:B0-----:R-:W2:Y:S04]  /*2450*/  LDL.LU R121, [R1+0x48] ;  /* 0x0000480001797983 */ /* 0x001ea80000300800 */
[----:B------:R-:W3:Y:S04]  /*2460*/  LDL.LU R130, [R1+0xe4] ;  /* 0x0000e40001827983 */ /* 0x000ee80000300800 */
[----:B------:R-:W-:Y:S01]  /*2470*/  STL [R1+0x34], R107 ;  /* 0x0000346b01007387 */ /* 0x000fe20000100800 */
[----:B----4-:R-:W-:-:S05]  /*2480*/  FADD.FTZ R123, R170, R123 ;  /* 0x0000007baa7b7221 */ /* 0x010fca0000010000 */
[----:B------:R0:W-:Y:S01]  /*2490*/  STL [R1+0xe0], R123 ;  /* 0x0000e07b01007387 */ /* 0x0001e20000100800 */
[----:B------:R-:W-:-:S03]  /*24a0*/  FFMA.FTZ R110, R170, R108, R110 ;  /* 0x0000006caa6e7223 */ /* 0x000fc6000001006e */
[----:B0-----:R-:W4:Y:S01]  /*24b0*/  LDL.LU R123, [R1+0x44] ;  /* 0x00004400017b7983 */ /* 0x001f220000300800 */
[----:B------:R-:W-:-:S03]  /*24c0*/  FADD.FTZ R125, R171, R125 ;  /* 0x0000007dab7d7221 */ /* 0x000fc60000010000 */
[----:B------:R-:W4:Y:S04]  /*24d0*/  LDL.LU R132, [R1+0xf0] ;  /* 0x0000f00001847983 */ /* 0x000f280000300800 */
[----:B------:R-:W-:Y:S04]  /*24e0*/  STL [R1+0x40], R110 ;  /* 0x0000406e01007387 */ /* 0x000fe80000100800 */
[----:B------:R0:W-:Y:S04]  /*24f0*/  STL [R1+0xdc], R125 ;  /* 0x0000dc7d01007387 */ /* 0x0001e80000100800 */
[----:B0-----:R-:W4:Y:S01]  /*2500*/  LDL.LU R125, [R1+0x50] ;  /* 0x00005000017d7983 */ /* 0x001f220000300800 */
[----:B------:R-:W-:-:S05]  /*2510*/  FFMA.FTZ R111, R171, R109, R111 ;  /* 0x0000006dab6f7223 */ /* 0x000fca000001006f */
[----:B------:R-:W-:Y:S04]  /*2520*/  STL [R1+0x3c], R111 ;  /* 0x00003c6f01007387 */ /* 0x000fe80000100800 */
[----:B------:R-:W4:Y:S01]  /*2530*/  LDL.LU R135, [R1+0xec] ;  /* 0x0000ec0001877983 */ /* 0x000f220000300800 */
[----:B------:R-:W-:Y:S02]  /*2540*/  FMUL.FTZ R120, R2, R120 ;  /* 0x0000007802787220 */ /* 0x000fe40000410000 */
[----:B------:R-:W-:Y:S02]  /*2550*/  FADD.FTZ R127, R172, R127 ;  /* 0x0000007fac7f7221 */ /* 0x000fe40000010000 */
[----:B------:R-:W-:-:S03]  /*2560*/  FMUL.FTZ R122, R2, R122 ;  /* 0x0000007a027a7220 */ /* 0x000fc60000410000 */
[----:B------:R0:W-:Y:S01]  /*2570*/  STL [R1+0xe8], R127 ;  /* 0x0000e87f01007387 */ /* 0x0001e20000100800 */
[----:B------:R-:W-:Y:S02]  /*2580*/  FMUL.FTZ R118, R44, R156 ;  /* 0x0000009c2c767220 */ /* 0x000fe40000410000 */
[----:B------:R-:W-:Y:S02]  /*2590*/  FMUL.FTZ R203, R50, R154 ;  /* 0x0000009a32cb7220 */ /* 0x000fe40000410000 */
[----:B------:R-:W-:Y:S01]  /*25a0*/  FMUL.FTZ R124, R2, R124 ;  /* 0x0000007c027c7220 */ /* 0x000fe20000410000 */
[----:B0-----:R-:W4:Y:S01]  /*25b0*/  LDL.LU R127, [R1+0x4c] ;  /* 0x00004c00017f7983 */ /* 0x001f220000300800 */
[----:B------:R-:W-:Y:S02]  /*25c0*/  FFMA.FTZ R105, R214, R221, R105 ;  /* 0x000000ddd6697223 */ /* 0x000fe40000010069 */
[----:B------:R-:W-:Y:S02]  /*25d0*/  FMUL.FTZ R220, R2, R220 ;  /* 0x000000dc02dc7220 */ /* 0x000fe40000410000 */
[----:B------:R-:W-:-:S02]  /*25e0*/  FFMA.FTZ R105, R215, R222, R105 ;  /* 0x000000ded7697223 */ /* 0x000fc40000010069 */
[----:B--2---:R-:W-:Y:S02]  /*25f0*/  FFMA.FTZ R121, R172, R120, R121 ;  /* 0x00000078ac797223 */ /* 0x004fe40000010079 */
[----:B---3--:R-:W-:-:S03]  /*2600*/  FADD.FTZ R130, R173, R130 ;  /* 0x00000082ad827221 */ /* 0x008fc60000010000 */
[----:B------:R-:W-:Y:S04]  /*2610*/  STL [R1+0x48], R121 ;  /* 0x0000487901007387 */ /* 0x000fe80000100800 */
[----:B------:R-:W2:Y:S04]  /*2620*/  LDL.LU R156, [R1+0xf8] ;  /* 0x0000f800019c7983 */ /* 0x000ea80000300800 */
[----:B------:R0:W-:Y:S04]  /*2630*/  STL [R1+0xe4], R130 ;  /* 0x0000e48201007387 */ /* 0x0001e80000100800 */
[----:B0-----:R-:W3:Y:S04]  /*2640*/  LDL.LU R130, [R1+0x58] ;  /* 0x0000580001827983 */ /* 0x001ee80000300800 */
[----:B------:R-:W3:Y:S01]  /*2650*/  LDL.LU R154, [R1+0xf4] ;  /* 0x0000f400019a7983 */ /* 0x000ee20000300800 */
[----:B----4-:R-:W-:-:S02]  /*2660*/  FFMA.FTZ R123, R173, R122, R123 ;  /* 0x0000007aad7b7223 */ /* 0x010fc4000001007b */
[----:B------:R-:W-:-:S03]  /*2670*/  FADD.FTZ R132, R174, R132 ;  /* 0x00000084ae847221 */ /* 0x000fc60000010000 */
[----:B------:R-:W-:Y:S04]  /*2680*/  STL [R1+0x44], R123 ;  /* 0x0000447b01007387 */ /* 0x000fe80000100800 */
[----:B------:R0:W-:Y:S04]  /*2690*/  STL [R1+0xf0], R132 ;  /* 0x0000f08401007387 */ /* 0x0001e80000100800 */
[----:B0-----:R-:W4:Y:S01]  /*26a0*/  LDL.LU R132, [R1+0x54] ;  /* 0x0000540001847983 */ /* 0x001f220000300800 */
[----:B------:R-:W-:-:S03]  /*26b0*/  FFMA.FTZ R125, R174, R124, R125 ;  /* 0x0000007cae7d7223 */ /* 0x000fc6000001007d */
[----:B------:R-:W4:Y:S04]  /*26c0*/  LDL.LU R137, [R1+0x100] ;  /* 0x0001000001897983 */ /* 0x000f280000300800 */
[----:B------:R-:W4:Y:S04]  /*26d0*/  LDL.LU R133, [R1+0x60] ;  /* 0x0000600001857983 */ /* 0x000f280000300800 */
[----:B------:R-:W-:Y:S04]  /*26e0*/  STL [R1+0x50], R125 ;  /* 0x0000507d01007387 */ /* 0x000fe80000100800 */
[----:B------:R-:W4:Y:S01]  /*26f0*/  LDL.LU R136, [R1+0xfc] ;  /* 0x0000fc0001887983 */ /* 0x000f220000300800 */
[----:B------:R-:W-:-:S05]  /*2700*/  FADD.FTZ R135, R175, R135 ;  /* 0x00000087af877221 */ /* 0x000fca0000010000 */
[----:B------:R0:W-:Y:S04]  /*2710*/  STL [R1+0xec], R135 ;  /* 0x0000ec8701007387 */ /* 0x0001e80000100800 */
[----:B0-----:R-:W4:Y:S01]  /*2720*/  LDL.LU R135, [R1+0x5c] ;  /* 0x00005c0001877983 */ /* 0x001f220000300800 */
[----:B------:R-:W-:Y:S02]  /*2730*/  FMUL.FTZ R223, R2, R223 ;  /* 0x000000df02df7220 */ /* 0x000fe40000410000 */
[----:B------:R-:W-:-:S04]  /*2740*/  FFMA.FTZ R105, R220, R224, R105 ;  /* 0x000000e0dc697223 */ /* 0x000fc80000010069 */
[----:B------:R-:W-:Y:S02]  /*2750*/  FFMA.FTZ R105, R223, R225, R105 ;  /* 0x000000e1df697223 */ /* 0x000fe40000010069 */
        /* <DEDUP_REMOVED lines=10> */
[----:B------:R-:W-:-:S02]  /*2800*/  FFMA.FTZ R105, R201, R210, R105 ;  /* 0x000000d2c9697223 */ /* 0x000fc40000010069 */
[----:B------:R-:W-:Y:S02]  /*2810*/  FADD.FTZ R101, R101, R212 ;  /* 0x000000d465657221 */ /* 0x000fe40000010000 */
[----:B------:R-:W-:Y:S02]  /*2820*/  FFMA.FTZ R100, R205, R212, R105 ;  /* 0x000000d4cd647223 */ /* 0x000fe40000010069 */
[----:B------:R-:W-:Y:S02]  /*2830*/  FMUL.FTZ R209, R2, R209 ;  /* 0x000000d102d17220 */ /* 0x000fe40000410000 */
[----:B------:R-:W-:Y:S02]  /*2840*/  FMUL.FTZ R213, R49, R153 ;  /* 0x0000009931d57220 */ /* 0x000fe40000410000 */
[----:B------:R-:W-:Y:S02]  /*2850*/  FADD.FTZ R101, R101, R208 ;  /* 0x000000d065657221 */ /* 0x000fe40000010000 */
[----:B------:R-:W-:-:S02]  /*2860*/  FFMA.FTZ R100, R204, R208, R100 ;  /* 0x000000d0cc647223 */ /* 0x000fc40000010064 */
[----:B------:R-:W-:Y:S02]  /*2870*/  FMUL.FTZ R211, R2, R211 ;  /* 0x000000d302d37220 */ /* 0x000fe40000410000 */
[----:B------:R-:W-:Y:S02]  /*2880*/  FADD.FTZ R101, R101, R213 ;  /* 0x000000d565657221 */ /* 0x000fe40000010000 */
[----:B------:R-:W-:Y:S02]  /*2890*/  FFMA.FTZ R100, R209, R213, R100 ;  /* 0x000000d5d1647223 */ /* 0x000fe40000010064 */
[----:B------:R-:W-:Y:S02]  /*28a0*/  FFMA.FTZ R252, R155, R211, R252 ;  /* 0x000000d39bfc7223 */ /* 0x000fe400000100fc */
        /* <DEDUP_REMOVED lines=68> */
[----:B------:R-:W-:Y:S01]  /*2cf0*/  FFMA.FTZ R100, R122, R123, R100 ;  /* 0x0000007b7a647223 */ /* 0x000fe20000010064 */
[----:B------:R0:W-:Y:S01]  /*2d00*/  STL [R1+0x4c], R127 ;  /* 0x00004c7f01007387 */ /* 0x0001e20000100800 */
[----:B------:R-:W-:Y:S02]  /*2d10*/  FMUL.FTZ R129, R2, R129 ;  /* 0x0000008102817220 */ /* 0x000fe40000410000 */
[----:B------:R-:W-:Y:S02]  /*2d20*/  FADD.FTZ R101, R101, R125 ;  /* 0x0000007d65657221 */ /* 0x000fe40000010000 */
[----:B------:R-:W-:Y:S02]  /*2d30*/  FFMA.FTZ R100, R124, R125, R100 ;  /* 0x0000007d7c647223 */ /* 0x000fe40000010064 */
[----:B------:R-:W-:Y:S02]  /*2d40*/  FMUL.FTZ R131, R2, R131 ;  /* 0x0000008302837220 */ /* 0x000fe40000410000 */
[----:B0-----:R-:W-:-:S02]  /*2d50*/  FMUL.FTZ R127, R31, R175 ;  /* 0x000000af1f7f7220 */ /* 0x001fc40000410000 */
[----:B------:R-:W-:Y:S02]  /*2d60*/  FMUL.FTZ R134, R2, R134 ;  /* 0x0000008602867220 */ /* 0x000fe40000410000 */
[----:B------:R-:W-:Y:S02]  /*2d70*/  FADD.FTZ R101, R101, R127 ;  /* 0x0000007f65657221 */ /* 0x000fe40000010000 */
[----:B------:R-:W-:Y:S02]  /*2d80*/  FFMA.FTZ R100, R126, R127, R100 ;  /* 0x0000007f7e647223 */ /* 0x000fe40000010064 */
[----:B--2---:R-:W-:-:S05]  /*2d90*/  FADD.FTZ R156, R176, R156 ;  /* 0x0000009cb09c7221 */ /* 0x004fca0000010000 */
[----:B------:R-:W-:Y:S01]  /*2da0*/  STL [R1+0xf8], R156 ;  /* 0x0000f89c01007387 */ /* 0x000fe20000100800 */
[----:B---3--:R-:W-:Y:S02]  /*2db0*/  FFMA.FTZ R130, R176, R128, R130 ;  /* 0x00000080b0827223 */ /* 0x008fe40000010082 */
[----:B------:R-:W-:-:S03]  /*2dc0*/  FADD.FTZ R154, R177, R154 ;  /* 0x0000009ab19a7221 */ /* 0x000fc60000010000 */
[----:B------:R0:W-:Y:S04]  /*2dd0*/  STL [R1+0x58], R130 ;  /* 0x0000588201007387 */ /* 0x0001e80000100800 */
[----:B------:R-:W-:Y:S01]  /*2de0*/  STL [R1+0xf4], R154 ;  /* 0x0000f49a01007387 */ /* 0x000fe20000100800 */
[----:B0-----:R-:W-:-:S04]  /*2df0*/  FMUL.FTZ R130, R24, R176 ;  /* 0x000000b018827220 */ /* 0x001fc80000410000 */
[----:B------:R-:W-:Y:S02]  /*2e00*/  FADD.FTZ R101, R101, R130 ;  /* 0x0000008265657221 */ /* 0x000fe40000010000 */
[----:B------:R-:W-:Y:S02]  /*2e10*/  FFMA.FTZ R100, R128, R130, R100 ;  /* 0x0000008280647223 */ /* 0x000fe40000010064 */
[----:B----4-:R-:W-:Y:S02]  /*2e20*/  FFMA.FTZ R132, R177, R129, R132 ;  /* 0x00000081b1847223 */ /* 0x010fe40000010084 */
[----:B------:R-:W-:-:S03]  /*2e30*/  FADD.FTZ R137, R178, R137 ;  /* 0x00000089b2897221 */ /* 0x000fc60000010000 */
[----:B------:R0:W-:Y:S01]  /*2e40*/  STL [R1+0x54], R132 ;  /* 0x0000548401007387 */ /* 0x0001e20000100800 */
[----:B------:R-:W-:-:S03]  /*2e50*/  FFMA.FTZ R133, R178, R131, R133 ;  /* 0x00000083b2857223 */ /* 0x000fc60000010085 */
[----:B------:R-:W-:Y:S01]  /*2e60*/  STL [R1+0x100], R137 ;  /* 0x0001008901007387 */ /* 0x000fe20000100800 */
[----:B0-----:R-:W-:Y:S02]  /*2e70*/  FMUL.FTZ R132, R25, R177 ;  /* 0x000000b119847220 */ /* 0x001fe40000410000 */
[----:B------:R-:W-:Y:S01]  /*2e80*/  FADD.FTZ R136, R179, R136 ;  /* 0x00000088b3887221 */ /* 0x000fe20000010000 */
[----:B------:R0:W-:Y:S01]  /*2e90*/  STL [R1+0x60], R133 ;  /* 0x0000608501007387 */ /* 0x0001e20000100800 */
[----:B------:R-:W-:Y:S02]  /*2ea0*/  FADD.FTZ R101, R101, R132 ;  /* 0x0000008465657221 */ /* 0x000fe40000010000 */
[----:B------:R-:W-:Y:S01]  /*2eb0*/  FFMA.FTZ R100, R129, R132, R100 ;  /* 0x0000008481647223 */ /* 0x000fe20000010064 */
[----:B------:R-:W-:Y:S01]  /*2ec0*/  STL [R1+0xfc], R136 ;  /* 0x0000fc8801007387 */ /* 0x000fe20000100800 */
[----:B0-----:R-:W-:-:S04]  /*2ed0*/  FMUL.FTZ R133, R26, R178 ;  /* 0x000000b21a857220 */ /* 0x001fc80000410000 */
[----:B------:R-:W-:Y:S02]  /*2ee0*/  FADD.FTZ R101, R101, R133 ;  /* 0x0000008565657221 */ /* 0x000fe40000010000 */
[----:B------:R-:W-:Y:S02]  /*2ef0*/  FFMA.FTZ R100, R131, R133, R100 ;  /* 0x0000008583647223 */ /* 0x000fe40000010064 */
[----:B------:R-:W-:-:S05]  /*2f00*/  FFMA.FTZ R135, R179, R134, R135 ;  /* 0x00000086b3877223 */ /* 0x000fca0000010087 */
[----:B------:R0:W-:Y:S02]  /*2f10*/  STL [R1+0x5c], R135 ;  /* 0x00005c8701007387 */ /* 0x0001e40000100800 */
[----:B0-----:R-:W-:-:S04]  /*2f20*/  FMUL.FTZ R135, R27, R179 ;  /* 0x000000b31b877220 */ /* 0x001fc80000410000 */
[----:B------:R-:W-:Y:S02]  /*2f30*/  FADD.FTZ R154, R101, R135 ;  /* 0x00000087659a7221 */ /* 0x000fe40000010000 */
[----:B------:R-:W-:Y:S01]  /*2f40*/  FFMA.FTZ R137, R134, R135, R100 ;  /* 0x0000008786897223 */ /* 0x000fe20000010064 */
[----:B------:R-:W-:Y:S05]  /*2f50*/  BRA.DIV ~URZ, `(.L_x_2810) ;  /* 0x000036d27f007947 */ /* 0x000fea000b800000 */
[----:B------:R0:W1:Y:S02]  /*2f60*/  SHFL.BFLY PT, R156, R154, 0x1, 0x1f ;  /* 0x0c201f009a9c7f89 */ /* 0x00006400000e0000 */
.L_x_2823:
        /* <DEDUP_REMOVED lines=18> */
.L_x_2824:
        /* <DEDUP_REMOVED lines=35> */
.L_x_2812:
        /* <DEDUP_REMOVED lines=9> */
[C---:B------:R-:W-:Y:S01]  /*3350*/  LOP3.LUT P5, RZ, R198.reuse, 0xff00, RZ, 0xc0, !PT ;  /* 0x0000ff00c6ff7812 */ /* 0x040fe200078ac0ff */
[-CC-:B------:R-:W-:Y:S01]  /*3360*/  FFMA.FTZ R215, R215, R137.reuse, R136.reuse ;  /* 0x00000089d7d77223 */ /* 0x180fe20000010088 */
[C---:B------:R-:W-:Y:S01]  /*3370*/  LOP3.LUT P4, RZ, R198.reuse, 0xff0000, RZ, 0xc0, !PT ;  /* 0x00ff0000c6ff7812 */ /* 0x040fe2000788c0ff */
[----:B------:R-:W-:Y:S01]  /*3380*/  FFMA.FTZ R223, R223, R137, R136 ;  /* 0x00000089dfdf7223 */ /* 0x000fe20000010088 */
[----:B------:R-:W-:Y:S01]  /*3390*/  LOP3.LUT P6, RZ, R198, 0xff000000, RZ, 0xc0, !PT ;  /* 0xff000000c6ff7812 */ /* 0x000fe200078cc0ff */
[----:B------:R-:W-:Y:S01]  /*33a0*/  FADD.FTZ R214, R221, -R214 ;  /* 0x800000d6ddd67221 */ /* 0x000fe20000010000 */
[----:B------:R-:W-:Y:S01]  /*33b0*/  SEL R101, R156, RZ, P5 ;  /* 0x000000ff9c657207 */ /* 0x000fe20002800000 */
[----:B------:R-:W-:Y:S01]  /*33c0*/  FADD.FTZ R215, R222, -R215 ;  /* 0x800000d7ded77221 */ /* 0x000fe20000010000 */
[----:B------:R-:W-:Y:S01]  /*33d0*/  SEL R103, R154, RZ, P6 ;  /* 0x000000ff9a677207 */ /* 0x000fe20003000000 */
[----:B------:R-:W-:Y:S01]  /*33e0*/  FADD.FTZ R223, R225, -R223 ;  /* 0x800000dfe1df7221 */ /* 0x000fe20000010000 */
[----:B------:R-:W-:-:S02]  /*33f0*/  SEL R102, R157, RZ, P4 ;  /* 0x000000ff9d667207 */ /* 0x000fc40002000000 */
[C---:B------:R-:W-:Y:S02]  /*3400*/  LOP3.LUT P4, RZ, R3.reuse, 0xff000000, RZ, 0xc0, !PT ;  /* 0xff00000003ff7812 */ /* 0x040fe4000788c0ff */
[C---:B------:R-:W-:Y:S01]  /*3410*/  LOP3.LUT P6, RZ, R3.reuse, 0xff00, RZ, 0xc0, !PT ;  /* 0x0000ff0003ff7812 */ /* 0x040fe200078cc0ff */
[----:B------:R0:W-:Y:S01]  /*3420*/  STG.E.128 [R112.64], R100 ;  /* 0x0000006470007986 */ /* 0x0001e2000c101d04 */
[C---:B------:R-:W-:Y:S02]  /*3430*/  LOP3.LUT P5, RZ, R3.reuse, 0xff0000, RZ, 0xc0, !PT ;  /* 0x00ff000003ff7812 */ /* 0x040fe400078ac0ff */
[----:B0-----:R-:W-:Y:S01]  /*3440*/  SEL R103, R154, RZ, P4 ;  /* 0x000000ff9a677207 */ /* 0x001fe20002000000 */
[----:B------:R-:W-:Y:S01]  /*3450*/  FFMA.FTZ R154, R220, R137, R136 ;  /* 0x00000089dc9a7223 */ /* 0x000fe20000010088 */
[----:B------:R-:W-:Y:S01]  /*3460*/  SEL R101, R156, RZ, P6 ;  /* 0x000000ff9c657207 */ /* 0x000fe20003000000 */
[----:B------:R-:W-:Y:S01]  /*3470*/  FMUL.FTZ R156, R2, R214 ;  /* 0x000000d6029c7220 */ /* 0x000fe20000410000 */
[----:B------:R-:W-:Y:S01]  /*3480*/  ISETP.NE.U32.AND P4, PT, RZ, c[0x0][0x250], PT ;  /* 0x00009400ff007a0c */ /* 0x000fe20003f85070 */
[----:B------:R-:W-:Y:S01]  /*3490*/  FADD.FTZ R154, R224, -R154 ;  /* 0x8000009ae09a7221 */ /* 0x000fe20000010000 */
[----:B------:R-:W-:Y:S01]  /*34a0*/  LOP3.LUT P6, RZ, R3, 0xff, RZ, 0xc0, !PT ;  /* 0x000000ff03ff7812 */ /* 0x000fe200078cc0ff */
[----:B------:R-:W-:Y:S01]  /*34b0*/  @P1 FADD.FTZ R156, R56, R156 ;  /* 0x0000009c389c1221 */ /* 0x000fe20000010000 */
[----:B------:R-:W-:Y:S01]  /*34c0*/  SEL R102, R157, RZ, P5 ;  /* 0x000000ff9d667207 */ /* 0x000fe20002800000 */
[C---:B------:R-:W-:Y:S01]  /*34d0*/  FMUL.FTZ R157, R2.reuse, R215 ;  /* 0x000000d7029d7220 */ /* 0x040fe20000410000 */
[----:B------:R-:W-:Y:S01]  /*34e0*/  @P0 IADD3 R112, P5, R197, c[0x0][0x250], RZ ;  /* 0x00009400c5700a10 */ /* 0x000fe20007fbe0ff */
[----:B------:R-:W-:Y:S01]  /*34f0*/  FMUL.FTZ R154, R2, R154 ;  /* 0x0000009a029a7220 */ /* 0x000fe20000410000 */
[----:B------:R-:W-:Y:S01]  /*3500*/  ISETP.NE.AND.EX P4, PT, RZ, c[0x0][0x254], PT, P4 ;  /* 0x00009500ff007a0c */ /* 0x000fe20003f85340 */
[----:B------:R-:W-:Y:S01]  /*3510*/  @P1 FADD.FTZ R157, R57, R157 ;  /* 0x0000009d399d1221 */ /* 0x000fe20000010000 */
[----:B------:R-:W-:Y:S01]  /*3520*/  SEL R100, R160, RZ, P6 ;  /* 0x000000ffa0647207 */ /* 0x000fe20003000000 */
[----:B------:R-:W-:Y:S01]  /*3530*/  FMUL.FTZ R160, R2, R223 ;  /* 0x000000df02a07220 */ /* 0x000fe20000410000 */
[----:B------:R-:W-:Y:S01]  /*3540*/  @P0 IADD3.X R113, R196, c[0x0][0x254], RZ, P5, !PT ;  /* 0x00009500c4710a10 */ /* 0x000fe20002ffe4ff */
[----:B------:R-:W-:Y:S01]  /*3550*/  @P1 FADD.FTZ R154, R58, R154 ;  /* 0x0000009a3a9a1221 */ /* 0x000fe20000010000 */
[----:B------:R-:W-:Y:S01]  /*3560*/  SEL R103, R103, R99, P4 ;  /* 0x0000006367677207 */ /* 0x000fe20002000000 */
[----:B------:R-:W-:Y:S01]  /*3570*/  @P1 FADD.FTZ R160, R59, R160 ;  /* 0x000000a03ba01221 */ /* 0x000fe20000010000 */
[----:B------:R-:W-:-:S02]  /*3580*/  SEL R102, R102, R98, P4 ;  /* 0x0000006266667207 */ /* 0x000fc40002000000 */
[----:B------:R-:W-:Y:S02]  /*3590*/  SEL R101, R101, R97, P4 ;  /* 0x0000006165657207 */ /* 0x000fe40002000000 */
[----:B------:R-:W-:-:S05]  /*35a0*/  SEL R100, R100, R96, P4 ;  /* 0x0000006064647207 */ /* 0x000fca0002000000 */
[----:B------:R0:W-:Y:S01]  /*35b0*/  @P0 STG.E.128 [R112.64], R100 ;  /* 0x0000006470000986 */ /* 0x0001e2000c101d04 */
        /* <DEDUP_REMOVED lines=8> */
.L_x_2813:
[----:B------:R-:W-:Y:S01]  /*3640*/  FMUL.FTZ R156, R156, c[0x0][0x1e8] ;  /* 0x00007a009c9c7a20 */ /* 0x000fe20000410000 */
[----:B------:R-:W-:Y:S01]  /*3650*/  LOP3.LUT P5, RZ, R195, 0xff, RZ, 0xc0, !PT ;  /* 0x000000ffc3ff7812 */ /* 0x000fe200078ac0ff */
[----:B------:R-:W-:Y:S01]  /*3660*/  FMUL.FTZ R157, R157, c[0x0][0x1e8] ;  /* 0x00007a009d9d7a20 */ /* 0x000fe20000410000 */
[C---:B------:R-:W-:Y:S01]  /*3670*/  LOP3.LUT P6, RZ, R195.reuse, 0xff00, RZ, 0xc0, !PT ;  /* 0x0000ff00c3ff7812 */ /* 0x040fe200078cc0ff */
[----:B------:R-:W-:Y:S01]  /*3680*/  FMUL.FTZ R160, R160, c[0x0][0x1e8] ;  /* 0x00007a00a0a07a20 */ /* 0x000fe20000410000 */
[----:B0-----:R-:W-:Y:S01]  /*3690*/  SEL R100, R156, RZ, P5 ;  /* 0x000000ff9c647207 */ /* 0x001fe20002800000 */
[----:B------:R-:W-:Y:S01]  /*36a0*/  FMUL.FTZ R154, R154, c[0x0][0x1e8] ;  /* 0x00007a009a9a7a20 */ /* 0x000fe20000410000 */
[----:B------:R-:W-:Y:S01]  /*36b0*/  LOP3.LUT P5, RZ, R195, 0xff000000, RZ, 0xc0, !PT ;  /* 0xff000000c3ff7812 */ /* 0x000fe200078ac0ff */
[-CC-:B------:R-:W-:Y:S01]  /*36c0*/  FFMA.FTZ R114, R114, R137.reuse, R136.reuse ;  /* 0x0000008972727223 */ /* 0x180fe20000010088 */
[----:B------:R-:W-:Y:S01]  /*36d0*/  SEL R101, R157, RZ, P6 ;  /* 0x000000ff9d657207 */ /* 0x000fe20003000000 */
[-C--:B------:R-:W-:Y:S01]  /*36e0*/  FFMA.FTZ R115, R115, R137.reuse, R136 ;  /* 0x0000008973737223 */ /* 0x080fe20000010088 */
[----:B------:R-:W-:Y:S01]  /*36f0*/  SEL R103, R160, RZ, P5 ;  /* 0x000000ffa0677207 */ /* 0x000fe20002800000 */
[----:B------:R-:W-:Y:S01]  /*3700*/  FADD.FTZ R114, R202, -R114 ;  /* 0x80000072ca727221 */ /* 0x000fe20000010000 */
[----:B------:R-:W-:Y:S01]  /*3710*/  LOP3.LUT P6, RZ, R195, 0xff0000, RZ, 0xc0, !PT ;  /* 0x00ff0000c3ff7812 */ /* 0x000fe200078cc0ff */
[-CC-:B------:R-:W-:Y:S01]  /*3720*/  FFMA.FTZ R201, R201, R137.reuse, R136.reuse ;  /* 0x00000089c9c97223 */ /* 0x180fe20000010088 */
        /* <DEDUP_REMOVED lines=12> */
[-CC-:B------:R-:W-:Y:S02]  /*37f0*/  FFMA.FTZ R209, R209, R137.reuse, R136.reuse ;  /* 0x00000089d1d17223 */ /* 0x180fe40000010088 */
[----:B------:R-:W-:Y:S02]  /*3800*/  FFMA.FTZ R207, R207, R137, R136 ;  /* 0x00000089cfcf7223 */ /* 0x000fe40000010088 */
[----:B------:R-:W-:Y:S02]  /*3810*/  FADD.FTZ R164, R155, -R164 ;  /* 0x800000a49ba47221 */ /* 0x000fe40000010000 */
[----:B------:R-:W-:Y:S02]  /*3820*/  FADD.FTZ R208, R208, -R204 ;  /* 0x800000ccd0d07221 */ /* 0x000fe40000010000 */
[----:B------:R-:W-:-:S02]  /*3830*/  FADD.FTZ R213, R213, -R209 ;  /* 0x800000d1d5d57221 */ /* 0x000fc40000010000 */
[----:B------:R-:W-:Y:S01]  /*3840*/  FADD.FTZ R203, R203, -R207 ;  /* 0x800000cfcbcb7221 */ /* 0x000fe20000010000 */
[----:B0-----:R-:W-:Y:S02]  /*3850*/  SEL R103, R160, RZ, P5 ;  /* 0x000000ffa0677207 */ /* 0x001fe40002800000 */
[----:B------:R-:W-:Y:S02]  /*3860*/  LOP3.LUT P5, RZ, R4, 0xff00, RZ, 0xc0, !PT ;  /* 0x0000ff0004ff7812 */ /* 0x000fe400078ac0ff */
[----:B------:R-:W-:Y:S02]  /*3870*/  SEL R102, R154, RZ, P6 ;  /* 0x000000ff9a667207 */ /* 0x000fe40003000000 */
[----:B------:R-:W-:Y:S02]  /*3880*/  SEL R101, R157, RZ, P5 ;  /* 0x000000ff9d657207 */ /* 0x000fe40002800000 */
[----:B------:R-:W-:Y:S02]  /*3890*/  LOP3.LUT P5, RZ, R4, 0xff, RZ, 0xc0, !PT ;  /* 0x000000ff04ff7812 */ /* 0x000fe400078ac0ff */
[----:B------:R-:W-:-:S02]  /*38a0*/  @P0 IADD3 R112, P6, R194, c[0x0][0x250], RZ ;  /* 0x00009400c2700a10 */ /* 0x000fc40007fde0ff */
[----:B------:R-:W-:Y:S02]  /*38b0*/  SEL R100, R156, RZ, P5 ;  /* 0x000000ff9c647207 */ /* 0x000fe40002800000 */
[----:B------:R-:W-:Y:S02]  /*38c0*/  @P0 IADD3.X R113, R193, c[0x0][0x254], RZ, P6, !PT ;  /* 0x00009500c1710a10 */ /* 0x000fe400037fe4ff */
[----:B------:R-:W-:Y:S02]  /*38d0*/  SEL R103, R103, R99, P4 ;  /* 0x0000006367677207 */ /* 0x000fe40002000000 */
[----:B------:R-:W-:Y:S02]  /*38e0*/  SEL R102, R102, R98, P4 ;  /* 0x0000006266667207 */ /* 0x000fe40002000000 */
[----:B------:R-:W-:Y:S02]  /*38f0*/  SEL R101, R101, R97, P4 ;  /* 0x0000006165657207 */ /* 0x000fe40002000000 */
[----:B------:R-:W-:-:S02]  /*3900*/  SEL R100, R100, R96, P4 ;  /* 0x0000006064647207 */ /* 0x000fc40002000000 */
[C---:B------:R-:W-:Y:S02]  /*3910*/  LOP3.LUT P5, RZ, R192.reuse, 0xff, RZ, 0xc0, !PT ;  /* 0x000000ffc0ff7812 */ /* 0x040fe400078ac0ff */
[----:B------:R-:W-:Y:S01]  /*3920*/  LOP3.LUT P6, RZ, R192, 0xff00, RZ, 0xc0, !PT ;  /* 0x0000ff00c0ff7812 */ /* 0x000fe200078cc0ff */
[----:B------:R0:W-:Y:S02]  /*3930*/  @P0 STG.E.128 [R112.64], R100 ;  /* 0x0000006470000986 */ /* 0x0001e4000c101d04 */
[C---:B0-----:R-:W-:Y:S02]  /*3940*/  FMUL.FTZ R112, R2.reuse, R114 ;  /* 0x0000007202707220 */ /* 0x041fe40000410000 */
[----:B------:R-:W-:Y:S02]  /*3950*/  FMUL.FTZ R113, R2, R115 ;  /* 0x0000007302717220 */ /* 0x000fe40000410000 */
[----:B------:R-:W-:Y:S02]  /*3960*/  @P1 FADD.FTZ R112, R60, R112 ;  /* 0x000000703c701221 */ /* 0x000fe40000010000 */
[----:B------:R-:W-:-:S02]  /*3970*/  FMUL.FTZ R114, R2, R201 ;  /* 0x000000c902727220 */ /* 0x000fc40000410000 */
[----:B------:R-:W-:Y:S02]  /*3980*/  FMUL.FTZ R160, R112, c[0x0][0x1e8] ;  /* 0x00007a0070a07a20 */ /* 0x000fe40000410000 */
[----:B------:R-:W-:Y:S02]  /*3990*/  @P1 FADD.FTZ R113, R61, R113 ;  /* 0x000000713d711221 */ /* 0x000fe40000010000 */
[----:B------:R-:W-:Y:S01]  /*39a0*/  FMUL.FTZ R115, R2, R205 ;  /* 0x000000cd02737220 */ /* 0x000fe20000410000 */
[----:B------:R-:W-:Y:S01]  /*39b0*/  SEL R100, R160, RZ, P5 ;  /* 0x000000ffa0647207 */ /* 0x000fe20002800000 */
[----:B------:R-:W-:Y:S01]  /*39c0*/  @P1 FADD.FTZ R114, R62, R114 ;  /* 0x000000723e721221 */ /* 0x000fe20000010000 */
[----:B------:R-:W-:Y:S01]  /*39d0*/  LOP3.LUT P5, RZ, R192, 0xff0000, RZ, 0xc0, !PT ;  /* 0x00ff0000c0ff7812 */ /* 0x000fe200078ac0ff */
[----:B------:R-:W-:Y:S02]  /*39e0*/  FMUL.FTZ R161, R113, c[0x0][0x1e8] ;  /* 0x00007a0071a17a20 */ /* 0x000fe40000410000 */
[----:B------:R-:W-:-:S02]  /*39f0*/  @P1 FADD.FTZ R115, R63, R115 ;  /* 0x000000733f731221 */ /* 0x000fc40000010000 */
[----:B------:R-:W-:Y:S01]  /*3a00*/  FMUL.FTZ R163, R114, c[0x0][0x1e8] ;  /* 0x00007a0072a37a20 */ /* 0x000fe20000410000 */
[----:B------:R-:W-:Y:S01]  /*3a10*/  SEL R101, R161, RZ, P6 ;  /* 0x000000ffa1657207 */ /* 0x000fe20003000000 */
[----:B------:R-:W-:Y:S01]  /*3a20*/  FMUL.FTZ R162, R115, c[0x0][0x1e8] ;  /* 0x00007a0073a27a20 */ /* 0x000fe20000410000 */
[----:B------:R-:W-:Y:S02]  /*3a30*/  LOP3.LUT P6, RZ, R192, 0xff000000, RZ, 0xc0, !PT ;  /* 0xff000000c0ff7812 */ /* 0x000fe400078cc0ff */
[----:B------:R-:W-:Y:S02]  /*3a40*/  SEL R102, R163, RZ, P5 ;  /* 0x000000ffa3667207 */ /* 0x000fe40002800000 */
[----:B------:R-:W-:Y:S02]  /*3a50*/  IADD3 R154, P5, R191, c[0x0][0x248], RZ ;  /* 0x00009200bf9a7a10 */ /* 0x000fe40007fbe0ff */
[----:B------:R-:W-:Y:S02]  /*3a60*/  SEL R103, R162, RZ, P6 ;  /* 0x000000ffa2677207 */ /* 0x000fe40003000000 */
[----:B------:R-:W-:-:S02]  /*3a70*/  LOP3.LUT P6, RZ, R5, 0xff000000, RZ, 0xc0, !PT ;  /* 0xff00000005ff7812 */ /* 0x000fc400078cc0ff */
[----:B------:R-:W-:Y:S01]  /*3a80*/  IADD3.X R155, R190, c[0x0][0x24c], RZ, P5, !PT ;  /* 0x00009300be9b7a10 */ /* 0x000fe20002ffe4ff */
[----:B------:R-:W-:Y:S05]  /*3a90*/  @!P3 BRA `(.L_x_2814) ;  /* 0x000000700000b947 */ /* 0x000fea0003800000 */
[----:B------:R-:W-:Y:S02]  /*3aa0*/  IADD3 R156, P5, R191, c[0x0][0x258], RZ ;  /* 0x00009600bf9c7a10 */ /* 0x000fe40007fbe0ff */
[----:B------:R-:W-:Y:S02]  /*3ab0*/  SEL R115, R115, R95, P2 ;  /* 0x0000005f73737207 */ /* 0x000fe40001000000 */
[----:B------:R-:W-:Y:S02]  /*3ac0*/  SEL R114, R114, R94, P2 ;  /* 0x0000005e72727207 */ /* 0x000fe40001000000 */
[----:B------:R-:W-:Y:S02]  /*3ad0*/  SEL R113, R113, R93, P2 ;  /* 0x0000005d71717207 */ /* 0x000fe40001000000 */
[----:B------:R-:W-:Y:S02]  /*3ae0*/  SEL R112, R112, R92, P2 ;  /* 0x0000005c70707207 */ /* 0x000fe40001000000 */
[----:B------:R-:W-:-:S05]  /*3af0*/  IADD3.X R157, R190, c[0x0][0x25c], RZ, P5, !PT ;  /* 0x00009700be9d7a10 */ /* 0x000fca0002ffe4ff */
[----:B------:R0:W-:Y:S02]  /*3b00*/  STG.E.128 [R156.64], R112 ;  /* 0x000000709c007986 */ /* 0x0001e4000c101d04 */
.L_x_2814:
[----:B------:R-:W-:Y:S01]  /*3b10*/  LOP3.LUT P5, RZ, R5, 0xff0000, RZ, 0xc0, !PT ;  /* 0x00ff000005ff7812 */ /* 0x000fe200078ac0ff */
[----:B------:R-:W-:Y:S01]  /*3b20*/  FMUL.FTZ R208, R2, R208 ;  /* 0x000000d002d07220 */ /* 0x000fe20000410000 */
[----:B------:R-:W-:Y:S01]  /*3b30*/  SEL R162, R162, RZ, P6 ;  /* 0x000000ffa2a27207 */ /* 0x000fe20003000000 */
[----:B------:R-:W-:Y:S01]  /*3b40*/  FMUL.FTZ R164, R2, R164 ;  /* 0x000000a402a47220 */ /* 0x000fe20000410000 */
[----:B0-----:R-:W-:Y:S01]  /*3b50*/  SEL R112, R163, RZ, P5 ;  /* 0x000000ffa3707207 */ /* 0x001fe20002800000 */
[----:B------:R-:W-:Y:S01]  /*3b60*/  @P1 FADD.FTZ R208, R64, R208 ;  /* 0x000000d040d01221 */ /* 0x000fe20000010000 */
[C---:B------:R-:W-:Y:S01]  /*3b70*/  LOP3.LUT P6, RZ, R5.reuse, 0xff00, RZ, 0xc0, !PT ;  /* 0x0000ff0005ff7812 */ /* 0x040fe200078cc0ff */
[-CC-:B------:R-:W-:Y:S01]  /*3b80*/  FFMA.FTZ R163, R116, R137.reuse, R136.reuse ;  /* 0x0000008974a37223 */ /* 0x180fe20000010088 */
[----:B------:R-:W-:Y:S01]  /*3b90*/  LOP3.LUT P5, RZ, R5, 0xff, RZ, 0xc0, !PT ;  /* 0x000000ff05ff7812 */ /* 0x000fe200078ac0ff */
[----:B------:R-:W-:Y:S01]  /*3ba0*/  FMUL.FTZ R167, R208, c[0x0][0x1e8] ;  /* 0x00007a00d0a77a20 */ /* 0x000fe20000410000 */
[----:B------:R-:W-:Y:S01]  /*3bb0*/  SEL R113, R161, RZ, P6 ;  /* 0x000000ffa1717207 */ /* 0x000fe20003000000 */
[-CC-:B------:R-:W-:Y:S01]  /*3bc0*/  FFMA.FTZ R117, R117, R137.reuse, R136.reuse ;  /* 0x0000008975757223 */ /* 0x180fe20000010088 */
[----:B------:R-:W-:Y:S01]  /*3bd0*/  SEL R114, R160, RZ, P5 ;  /* 0x000000ffa0727207 */ /* 0x000fe20002800000 */
[----:B------:R-:W-:Y:S01]  /*3be0*/  FFMA.FTZ R119, R119, R137, R136 ;  /* 0x0000008977777223 */ /* 0x000fe20000010088 */
[----:B------:R-:W-:Y:S01]  /*3bf0*/  @P0 IADD3 R156, P6, R191, c[0x0][0x250], RZ ;  /* 0x00009400bf9c0a10 */ /* 0x000fe20007fde0ff */
[----:B------:R-:W-:Y:S01]  /*3c00*/  @P1 FADD.FTZ R164, R67, R164 ;  /* 0x000000a443a41221 */ /* 0x000fe20000010000 */
[----:B------:R-:W-:Y:S01]  /*3c10*/  LOP3.LUT P5, RZ, R189, 0xff, RZ, 0xc0, !PT ;  /* 0x000000ffbdff7812 */ /* 0x000fe200078ac0ff */
[----:B------:R-:W-:Y:S01]  /*3c20*/  FMUL.FTZ R213, R2, R213 ;  /* 0x000000d502d57220 */ /* 0x000fe20000410000 */
[----:B------:R0:W-:Y:S01]  /*3c30*/  STG.E.128 [R154.64], R100 ;  /* 0x000000649a007986 */ /* 0x0001e2000c101d04 */
[----:B------:R-:W-:Y:S01]  /*3c40*/  FADD.FTZ R163, R118, -R163 ;  /* 0x800000a376a37221 */ /* 0x000fe20000010000 */
[----:B------:R-:W-:Y:S01]  /*3c50*/  @P0 IADD3.X R157, R190, c[0x0][0x254], RZ, P6, !PT ;  /* 0x00009500be9d0a10 */ /* 0x000fe200037fe4ff */
[----:B------:R-:W-:Y:S01]  /*3c60*/  FADD.FTZ R199, R199, -R117 ;  /* 0x80000075c7c77221 */ /* 0x000fe20000010000 */
[----:B------:R-:W-:Y:S01]  /*3c70*/  SEL R118, R112, R98, P4 ;  /* 0x0000006270767207 */ /* 0x000fe20002000000 */
[----:B------:R-:W-:Y:S01]  /*3c80*/  FADD.FTZ R158, R158, -R119 ;  /* 0x800000779e9e7221 */ /* 0x000fe20000010000 */
[----:B------:R-:W-:Y:S01]  /*3c90*/  SEL R119, R162, R99, P4 ;  /* 0x00000063a2777207 */ /* 0x000fe20002000000 */
[----:B------:R-:W-:Y:S01]  /*3ca0*/  FMUL.FTZ R115, R164, c[0x0][0x1e8] ;  /* 0x00007a00a4737a20 */ /* 0x000fe20000410000 */
[----:B------:R-:W-:Y:S01]  /*3cb0*/  SEL R117, R113, R97, P4 ;  /* 0x0000006171757207 */ /* 0x000fe20002000000 */
[----:B------:R-:W-:Y:S01]  /*3cc0*/  @P1 FADD.FTZ R213, R65, R213 ;  /* 0x000000d541d51221 */ /* 0x000fe20000010000 */
[----:B------:R-:W-:Y:S01]  /*3cd0*/  SEL R116, R114, R96, P4 ;  /* 0x0000006072747207 */ /* 0x000fe20002000000 */
[----:B------:R-:W-:Y:S01]  /*3ce0*/  FMUL.FTZ R203, R2, R203 ;  /* 0x000000cb02cb7220 */ /* 0x000fe20000410000 */
[----:B------:R-:W-:Y:S01]  /*3cf0*/  LOP3.LUT P6, RZ, R189, 0xff00, RZ, 0xc0, !PT ;  /* 0x0000ff00bdff7812 */ /* 0x000fe200078cc0ff */
[----:B------:R-:W-:-:S02]  /*3d00*/  FMUL.FTZ R166, R213, c[0x0][0x1e8] ;  /* 0x00007a00d5a67a20 */ /* 0x000fc40000410000 */
[----:B------:R1:W-:Y:S01]  /*3d10*/  @P0 STG.E.128 [R156.64], R116 ;  /* 0x000000749c000986 */ /* 0x0003e2000c101d04 */
[----:B------:R-:W-:Y:S01]  /*3d20*/  @P1 FADD.FTZ R203, R66, R203 ;  /* 0x000000cb42cb1221 */ /* 0x000fe20000010000 */
[----:B0-----:R-:W-:Y:S01]  /*3d30*/  SEL R100, R167, RZ, P5 ;  /* 0x000000ffa7647207 */ /* 0x001fe20002800000 */
[----:B------:R-:W-:Y:S01]  /*3d40*/  FFMA.FTZ R200, R200, R137, R136 ;  /* 0x00000089c8c87223 */ /* 0x000fe20000010088 */
[----:B------:R-:W-:Y:S01]  /*3d50*/  LOP3.LUT P5, RZ, R189, 0xff000000, RZ, 0xc0, !PT ;  /* 0xff000000bdff7812 */ /* 0x000fe200078ac0ff */
[----:B------:R-:W-:Y:S01]  /*3d60*/  FMUL.FTZ R102, R203, c[0x0][0x1e8] ;  /* 0x00007a00cb667a20 */ /* 0x000fe20000410000 */
[----:B------:R-:W-:Y:S01]  /*3d70*/  SEL R101, R166, RZ, P6 ;  /* 0x000000ffa6657207 */ /* 0x000fe20003000000 */
[----:B------:R-:W-:Y:S01]  /*3d80*/  FADD.FTZ R159, R159, -R200 ;  /* 0x800000c89f9f7221 */ /* 0x000fe20000010000 */
[----:B------:R-:W-:Y:S02]  /*3d90*/  SEL R103, R115, RZ, P5 ;  /* 0x000000ff73677207 */ /* 0x000fe40002800000 */
[----:B------:R-:W-:-:S02]  /*3da0*/  LOP3.LUT P5, RZ, R6, 0xff000000, RZ, 0xc0, !PT ;  /* 0xff00000006ff7812 */ /* 0x000fc400078ac0ff */
[----:B------:R-:W-:Y:S02]  /*3db0*/  IADD3 R154, P6, R188, c[0x0][0x248], RZ ;  /* 0x00009200bc9a7a10 */ /* 0x000fe40007fde0ff */
[----:B------:R-:W-:Y:S02]  /*3dc0*/  SEL R115, R115, RZ, P5 ;  /* 0x000000ff73737207 */ /* 0x000fe40002800000 */
[----:B------:R-:W-:Y:S02]  /*3dd0*/  LOP3.LUT P5, RZ, R6, 0xff00, RZ, 0xc0, !PT ;  /* 0x0000ff0006ff7812 */ /* 0x000fe400078ac0ff */
[----:B------:R-:W-:Y:S02]  /*3de0*/  IADD3.X R155, R187, c[0x0][0x24c], RZ, P6, !PT ;  /* 0x00009300bb9b7a10 */ /* 0x000fe400037fe4ff */
[----:B------:R-:W-:Y:S02]  /*3df0*/  SEL R166, R166, RZ, P5 ;  /* 0x000000ffa6a67207 */ /* 0x000fe40002800000 */
[----:B------:R-:W-:-:S02]  /*3e00*/  LOP3.LUT P6, RZ, R6, 0xff0000, RZ, 0xc0, !PT ;  /* 0x00ff000006ff7812 */ /* 0x000fc400078cc0ff */
[----:B------:R-:W-:Y:S02]  /*3e10*/  LOP3.LUT P5, RZ, R6, 0xff, RZ, 0xc0, !PT ;  /* 0x000000ff06ff7812 */ /* 0x000fe400078ac0ff */
[----:B------:R-:W-:Y:S02]  /*3e20*/  SEL R165, R102, RZ, P6 ;  /* 0x000000ff66a57207 */ /* 0x000fe40003000000 */
[----:B------:R-:W-:Y:S02]  /*3e30*/  SEL R167, R167, RZ, P5 ;  /* 0x000000ffa7a77207 */ /* 0x000fe40002800000 */
[----:B------:R-:W-:Y:S02]  /*3e40*/  LOP3.LUT P6, RZ, R189, 0xff0000, RZ, 0xc0, !PT ;  /* 0x00ff0000bdff7812 */ /* 0x000fe400078cc0ff */
[----:B------:R-:W-:Y:S02]  /*3e50*/  @P0 IADD3 R160, P5, R188, c[0x0][0x250], RZ ;  /* 0x00009400bca00a10 */ /* 0x000fe40007fbe0ff */
[----:B------:R-:W-:-:S02]  /*3e60*/  SEL R102, R102, RZ, P6 ;  /* 0x000000ff66667207 */ /* 0x000fc40003000000 */
[----:B------:R-:W-:Y:S02]  /*3e70*/  @P0 IADD3.X R161, R187, c[0x0][0x254], RZ, P5, !PT ;  /* 0x00009500bba10a10 */ /* 0x000fe40002ffe4ff */
[----:B------:R-:W-:Y:S02]  /*3e80*/  SEL R115, R115, R99, P4 ;  /* 0x0000006373737207 */ /* 0x000fe40002000000 */
[----:B------:R-:W-:Y:S02]  /*3e90*/  SEL R114, R165, R98, P4 ;  /* 0x00000062a5727207 */ /* 0x000fe40002000000 */
[----:B------:R-:W-:Y:S02]  /*3ea0*/  SEL R113, R166, R97, P4 ;  /* 0x00000061a6717207 */ /* 0x000fe40002000000 */
[----:B------:R-:W-:Y:S01]  /*3eb0*/  SEL R112, R167, R96, P4 ;  /* 0x00000060a7707207 */ /* 0x000fe20002000000 */
[----:B------:R-:W-:Y:S05]  /*3ec0*/  @!P3 BRA `(.L_x_2815) ;  /* 0x000000700000b947 */ /* 0x000fea0003800000 */
[----:B-1----:R-:W-:Y:S02]  /*3ed0*/  IADD3 R156, P5, R188, c[0x0][0x258], RZ ;  /* 0x00009600bc9c7a10 */ /* 0x002fe40007fbe0ff */
[----:B------:R-:W-:-:S02]  /*3ee0*/  SEL R119, R164, R95, P2 ;  /* 0x0000005fa4777207 */ /* 0x000fc40001000000 */
[----:B------:R-:W-:Y:S02]  /*3ef0*/  SEL R118, R203, R94, P2 ;  /* 0x0000005ecb767207 */ /* 0x000fe40001000000 */
[----:B------:R-:W-:Y:S02]  /*3f00*/  SEL R117, R213, R93, P2 ;  /* 0x0000005dd5757207 */ /* 0x000fe40001000000 */
[----:B------:R-:W-:Y:S02]  /*3f10*/  IADD3.X R157, R187, c[0x0][0x25c], RZ, P5, !PT ;  /* 0x00009700bb9d7a10 */ /* 0x000fe40002ffe4ff */
[----:B------:R-:W-:-:S05]  /*3f20*/  SEL R116, R208, R92, P2 ;  /* 0x0000005cd0747207 */ /* 0x000fca0001000000 */
[----:B------:R0:W-:Y:S02]  /*3f30*/  STG.E.128 [R156.64], R116 ;  /* 0x000000749c007986 */ /* 0x0001e4000c101d04 */
.L_x_2815:
[C---:B-1----:R-:W-:Y:S01]  /*3f40*/  FMUL.FTZ R163, R2.reuse, R163 ;  /* 0x000000a302a37220 */ /* 0x042fe20000410000 */
[----:B------:R-:W-:Y:S01]  /*3f50*/  STG.E.128 [R154.64], R100 ;  /* 0x000000649a007986 */ /* 0x000fe2000c101d04 */
[C---:B------:R-:W-:Y:S01]  /*3f60*/  FMUL.FTZ R199, R2.reuse, R199 ;  /* 0x000000c702c77220 */ /* 0x040fe20000410000 */
[----:B------:R-:W-:Y:S01]  /*3f70*/  LOP3.LUT P5, RZ, R181, 0xff, RZ, 0xc0, !PT ;  /* 0x000000ffb5ff7812 */ /* 0x000fe200078ac0ff */
[----:B------:R-:W-:Y:S01]  /*3f80*/  FMUL.FTZ R158, R2, R158 ;  /* 0x0000009e029e7220 */ /* 0x000fe20000410000 */
[----:B------:R1:W-:Y:S01]  /*3f90*/  @P0 STG.E.128 [R160.64], R112 ;  /* 0x00000070a0000986 */ /* 0x0003e2000c101d04 */
[----:B------:R-:W-:Y:S02]  /*3fa0*/  @P1 FADD.FTZ R163, R68, R163 ;  /* 0x000000a344a31221 */ /* 0x000fe40000010000 */
[----:B------:R-:W-:Y:S02]  /*3fb0*/  FMUL.FTZ R159, R2, R159 ;  /* 0x0000009f029f7220 */ /* 0x000fe40000410000 */
[----:B------:R-:W-:-:S02]  /*3fc0*/  @P1 FADD.FTZ R199, R69, R199 ;  /* 0x000000c745c71221 */ /* 0x000fc40000010000 */
[----:B------:R-:W-:Y:S02]  /*3fd0*/  @P1 FADD.FTZ R158, R70, R158 ;  /* 0x0000009e469e1221 */ /* 0x000fe40000010000 */
[----:B------:R-:W-:Y:S02]  /*3fe0*/  @P1 FADD.FTZ R159, R71, R159 ;  /* 0x0000009f479f1221 */ /* 0x000fe40000010000 */
[----:B-1----:R-:W-:Y:S01]  /*3ff0*/  FMUL.FTZ R114, R163, c[0x0][0x1e8] ;  /* 0x00007a00a3727a20 */ /* 0x002fe20000410000 */
        /* <DEDUP_REMOVED lines=8> */
.L_x_2816:
[----:B-1----:R-:W-:Y:S01]  /*4080*/  FMUL.FTZ R112, R199, c[0x0][0x1e8] ;  /* 0x00007a00c7707a20 */ /* 0x002fe20000410000 */
[----:B------:R-:W-:Y:S01]  /*4090*/  LOP3.LUT P6, RZ, R181, 0xff00, RZ, 0xc0, !PT ;  /* 0x0000ff00b5ff7812 */ /* 0x000fe200078cc0ff */
[-CC-:B------:R-:W-:Y:S01]  /*40a0*/  FFMA.FTZ R141, R141, R137.reuse, R136.reuse ;  /* 0x000000898d8d7223 */ /* 0x180fe20000010088 */
[----:B------:R-:W-:Y:S01]  /*40b0*/  SEL R100, R114, RZ, P5 ;  /* 0x000000ff72647207 */ /* 0x000fe20002800000 */
[----:B------:R-:W-:Y:S01]  /*40c0*/  FFMA.FTZ R102, R145, R137, R136 ;  /* 0x0000008991667223 */ /* 0x000fe20000010088 */
[----:B------:R-:W-:Y:S01]  /*40d0*/  LOP3.LUT P5, RZ, R181, 0xff0000, RZ, 0xc0, !PT ;  /* 0x00ff0000b5ff7812 */ /* 0x000fe200078ac0ff */
[----:B0-----:R-:W-:Y:S01]  /*40e0*/  FMUL.FTZ R118, R158, c[0x0][0x1e8] ;  /* 0x00007a009e767a20 */ /* 0x001fe20000410000 */
[----:B------:R-:W-:Y:S01]  /*40f0*/  SEL R101, R112, RZ, P6 ;  /* 0x000000ff70657207 */ /* 0x000fe20003000000 */
[----:B------:R-:W-:Y:S01]  /*4100*/  FMUL.FTZ R119, R159, c[0x0][0x1e8] ;  /* 0x00007a009f777a20 */ /* 0x000fe20000410000 */
[----:B------:R-:W-:Y:S01]  /*4110*/  LOP3.LUT P6, RZ, R181, 0xff000000, RZ, 0xc0, !PT ;  /* 0xff000000b5ff7812 */ /* 0x000fe200078cc0ff */
[----:B------:R-:W-:-:S02]  /*4120*/  FADD.FTZ R141, R146, -R141 ;  /* 0x8000008d928d7221 */ /* 0x000fc40000010000 */
[----:B------:R-:W-:Y:S01]  /*4130*/  FADD.FTZ R146, R147, -R102 ;  /* 0x8000006693927221 */ /* 0x000fe20000010000 */
[----:B------:R-:W-:Y:S01]  /*4140*/  SEL R102, R118, RZ, P5 ;  /* 0x000000ff76667207 */ /* 0x000fe20002800000 */
[-CC-:B------:R-:W-:Y:S01]  /*4150*/  FFMA.FTZ R148, R148, R137.reuse, R136.reuse ;  /* 0x0000008994947223 */ /* 0x180fe20000010088 */
[----:B------:R-:W-:Y:S01]  /*4160*/  SEL R103, R119, RZ, P6 ;  /* 0x000000ff77677207 */ /* 0x000fe20003000000 */
[----:B------:R-:W-:Y:S01]  /*4170*/  FFMA.FTZ R113, R144, R137, R136 ;  /* 0x0000008990717223 */ /* 0x000fe20000010088 */
[----:B------:R-:W-:Y:S01]  /*4180*/  LOP3.LUT P5, RZ, R7, 0xff000000, RZ, 0xc0, !PT ;  /* 0xff00000007ff7812 */ /* 0x000fe200078ac0ff */
[----:B------:R-:W-:Y:S01]  /*4190*/  FMUL.FTZ R146, R2, R146 ;  /* 0x0000009202927220 */ /* 0x000fe20000410000 */
[----:B------:R-:W-:Y:S01]  /*41a0*/  IADD3 R116, P6, R10, c[0x0][0x248], RZ ;  /* 0x000092000a747a10 */ /* 0x000fe20007fde0ff */
[----:B------:R-:W-:Y:S01]  /*41b0*/  FADD.FTZ R147, R149, -R148 ;  /* 0x8000009495937221 */ /* 0x000fe20000010000 */
[----:B------:R-:W-:Y:S01]  /*41c0*/  SEL R119, R119, RZ, P5 ;  /* 0x000000ff77777207 */ /* 0x000fe20002800000 */
[----:B------:R-:W-:Y:S01]  /*41d0*/  FADD.FTZ R148, R150, -R113 ;  /* 0x8000007196947221 */ /* 0x000fe20000010000 */
[----:B------:R-:W-:Y:S01]  /*41e0*/  IADD3.X R117, R11, c[0x0][0x24c], RZ, P6, !PT ;  /* 0x000093000b757a10 */ /* 0x000fe200037fe4ff */
[----:B------:R-:W-:Y:S01]  /*41f0*/  @P1 FADD.FTZ R146, R73, R146 ;  /* 0x0000009249921221 */ /* 0x000fe20000010000 */
[C---:B------:R-:W-:Y:S01]  /*4200*/  LOP3.LUT P5, RZ, R7.reuse, 0xff00, RZ, 0xc0, !PT ;  /* 0x0000ff0007ff7812 */ /* 0x040fe200078ac0ff */
[----:B------:R-:W-:Y:S01]  /*4210*/  FMUL.FTZ R141, R2, R141 ;  /* 0x0000008d028d7220 */ /* 0x000fe20000410000 */
[C---:B------:R-:W-:Y:S01]  /*4220*/  LOP3.LUT P6, RZ, R7.reuse, 0xff0000, RZ, 0xc0, !PT ;  /* 0x00ff000007ff7812 */ /* 0x040fe200078cc0ff */
[----:B------:R-:W-:Y:S01]  /*4230*/  FMUL.FTZ R157, R146, c[0x0][0x1e8] ;  /* 0x00007a00929d7a20 */ /* 0x000fe20000410000 */
[----:B------:R-:W-:Y:S01]  /*4240*/  SEL R150, R112, RZ, P5 ;  /* 0x000000ff70967207 */ /* 0x000fe20002800000 */
[----:B------:R-:W-:Y:S01]  /*4250*/  FMUL.FTZ R147, R2, R147 ;  /* 0x0000009302937220 */ /* 0x000fe20000410000 */
[----:B------:R-:W-:Y:S01]  /*4260*/  SEL R118, R118, RZ, P6 ;  /* 0x000000ff76767207 */ /* 0x000fe20003000000 */
[----:B------:R0:W-:Y:S01]  /*4270*/  STG.E.128 [R116.64], R100 ;  /* 0x0000006474007986 */ /* 0x0001e2000c101d04 */
[----:B------:R-:W-:Y:S01]  /*4280*/  @P0 IADD3 R144, P5, R10, c[0x0][0x250], RZ ;  /* 0x000094000a900a10 */ /* 0x000fe20007fbe0ff */
[----:B------:R-:W-:Y:S01]  /*4290*/  @P1 FADD.FTZ R141, R72, R141 ;  /* 0x0000008d488d1221 */ /* 0x000fe20000010000 */
[----:B------:R-:W-:Y:S01]  /*42a0*/  LOP3.LUT P6, RZ, R7, 0xff, RZ, 0xc0, !PT ;  /* 0x000000ff07ff7812 */ /* 0x000fe200078cc0ff */
[----:B------:R-:W-:Y:S01]  /*42b0*/  @P1 FADD.FTZ R147, R74, R147 ;  /* 0x000000934a931221 */ /* 0x000fe20000010000 */
[----:B------:R-:W-:Y:S01]  /*42c0*/  @P0 IADD3.X R145, R11, c[0x0][0x254], RZ, P5, !PT ;  /* 0x000095000b910a10 */ /* 0x000fe20002ffe4ff */
[----:B------:R-:W-:Y:S01]  /*42d0*/  FMUL.FTZ R148, R2, R148 ;  /* 0x0000009402947220 */ /* 0x000fe20000410000 */
[----:B------:R-:W-:Y:S01]  /*42e0*/  SEL R149, R114, RZ, P6 ;  /* 0x000000ff72957207 */ /* 0x000fe20003000000 */
[----:B------:R-:W-:Y:S01]  /*42f0*/  FMUL.FTZ R156, R141, c[0x0][0x1e8] ;  /* 0x00007a008d9c7a20 */ /* 0x000fe20000410000 */
[----:B------:R-:W-:Y:S01]  /*4300*/  LOP3.LUT P5, RZ, R182, 0xff00, RZ, 0xc0, !PT ;  /* 0x0000ff00b6ff7812 */ /* 0x000fe200078ac0ff */
[----:B------:R-:W-:Y:S01]  /*4310*/  FMUL.FTZ R114, R147, c[0x0][0x1e8] ;  /* 0x00007a0093727a20 */ /* 0x000fe20000410000 */
[----:B------:R-:W-:Y:S01]  /*4320*/  SEL R119, R119, R99, P4 ;  /* 0x0000006377777207 */ /* 0x000fe20002000000 */
[----:B------:R-:W-:Y:S01]  /*4330*/  @P1 FADD.FTZ R148, R75, R148 ;  /* 0x000000944b941221 */ /* 0x000fe20000010000 */
[----:B------:R-:W-:Y:S01]  /*4340*/  SEL R113, R157, RZ, P5 ;  /* 0x000000ff9d717207 */ /* 0x000fe20002800000 */
[----:B------:R-:W-:Y:S01]  /*4350*/  FFMA.FTZ R138, R138, R137, R136 ;  /* 0x000000898a8a7223 */ /* 0x000fe20000010088 */
[----:B------:R-:W-:Y:S01]  /*4360*/  SEL R118, R118, R98, P4 ;  /* 0x0000006276767207 */ /* 0x000fe20002000000 */
[----:B------:R-:W-:Y:S01]  /*4370*/  FMUL.FTZ R154, R148, c[0x0][0x1e8] ;  /* 0x00007a00949a7a20 */ /* 0x000fe20000410000 */
[----:B------:R-:W-:Y:S01]  /*4380*/  IADD3 R10, P5, R12, c[0x0][0x248], RZ ;  /* 0x000092000c0a7a10 */ /* 0x000fe20007fbe0ff */
[----:B------:R-:W-:Y:S01]  /*4390*/  FADD.FTZ R140, R140, -R138 ;  /* 0x8000008a8c8c7221 */ /* 0x000fe20000010000 */
[----:B0-----:R-:W-:Y:S01]  /*43a0*/  SEL R117, R150, R97, P4 ;  /* 0x0000006196757207 */ /* 0x001fe20002000000 */
[-CC-:B------:R-:W-:Y:S01]  /*43b0*/  FFMA.FTZ R139, R139, R137.reuse, R136.reuse ;  /* 0x000000898b8b7223 */ /* 0x180fe20000010088 */
[----:B------:R-:W-:Y:S01]  /*43c0*/  SEL R116, R149, R96, P4 ;  /* 0x0000006095747207 */ /* 0x000fe20002000000 */
[-CC-:B------:R-:W-:Y:S01]  /*43d0*/  FFMA.FTZ R138, R142, R137.reuse, R136.reuse ;  /* 0x000000898e8a7223 */ /* 0x180fe20000010088 */
[----:B------:R-:W-:Y:S01]  /*43e0*/  IADD3.X R11, R13, c[0x0][0x24c], RZ, P5, !PT ;  /* 0x000093000d0b7a10 */ /* 0x000fe20002ffe4ff */
[----:B------:R-:W-:Y:S01]  /*43f0*/  FADD.FTZ R143, R143, -R139 ;  /* 0x8000008b8f8f7221 */ /* 0x000fe20000010000 */
[----:B------:R-:W-:Y:S01]  /*4400*/  LOP3.LUT P6, RZ, R182, 0xff, RZ, 0xc0, !PT ;  /* 0x000000ffb6ff7812 */ /* 0x000fe200078cc0ff */
[----:B------:R0:W-:Y:S01]  /*4410*/  @P0 STG.E.128 [R144.64], R116 ;  /* 0x0000007490000986 */ /* 0x0001e2000c101d04 */
[----:B------:R-:W-:Y:S01]  /*4420*/  LOP3.LUT P5, RZ, R8, 0xff0000, RZ, 0xc0, !PT ;  /* 0x00ff000008ff7812 */ /* 0x000fe200078ac0ff */
[----:B------:R-:W-:Y:S01]  /*4430*/  FFMA.FTZ R139, R152, R137, R136 ;  /* 0x00000089988b7223 */ /* 0x000fe20000010088 */
[----:B------:R-:W-:Y:S01]  /*4440*/  SEL R112, R156, RZ, P6 ;  /* 0x000000ff9c707207 */ /* 0x000fe20003000000 */
[----:B------:R-:W-:Y:S01]  /*4450*/  FADD.FTZ R151, R151, -R138 ;  /* 0x8000008a97977221 */ /* 0x000fe20000010000 */
[----:B------:R-:W-:Y:S01]  /*4460*/  SEL R155, R114, RZ, P5 ;  /* 0x000000ff729b7207 */ /* 0x000fe20002800000 */
[----:B------:R-:W-:Y:S01]  /*4470*/  FADD.FTZ R153, R153, -R139 ;  /* 0x8000008b99997221 */ /* 0x000fe20000010000 */
[----:B------:R-:W-:-:S02]  /*4480*/  LOP3.LUT P6, RZ, R182, 0xff000000, RZ, 0xc0, !PT ;  /* 0xff000000b6ff7812 */ /* 0x000fc400078cc0ff */
[----:B------:R-:W-:Y:S02]  /*4490*/  LOP3.LUT P5, RZ, R8, 0xff00, RZ, 0xc0, !PT ;  /* 0x0000ff0008ff7812 */ /* 0x000fe400078ac0ff */
[----:B------:R-:W-:Y:S02]  /*44a0*/  SEL R115, R154, RZ, P6 ;  /* 0x000000ff9a737207 */ /* 0x000fe40003000000 */
[----:B------:R-:W-:Y:S02]  /*44b0*/  SEL R142, R157, RZ, P5 ;  /* 0x000000ff9d8e7207 */ /* 0x000fe40002800000 */
[C---:B------:R-:W-:Y:S02]  /*44c0*/  LOP3.LUT P6, RZ, R8.reuse, 0xff000000, RZ, 0xc0, !PT ;  /* 0xff00000008ff7812 */ /* 0x040fe400078cc0ff */
[----:B------:R-:W-:Y:S02]  /*44d0*/  LOP3.LUT P5, RZ, R8, 0xff, RZ, 0xc0, !PT ;  /* 0x000000ff08ff7812 */ /* 0x000fe400078ac0ff */
[----:B------:R-:W-:-:S02]  /*44e0*/  SEL R154, R154, RZ, P6 ;  /* 0x000000ff9a9a7207 */ /* 0x000fc40003000000 */
[----:B------:R-:W-:Y:S02]  /*44f0*/  SEL R152, R156, RZ, P5 ;  /* 0x000000ff9c987207 */ /* 0x000fe40002800000 */
[----:B------:R-:W-:Y:S02]  /*4500*/  LOP3.LUT P6, RZ, R182, 0xff0000, RZ, 0xc0, !PT ;  /* 0x00ff0000b6ff7812 */ /* 0x000fe400078cc0ff */
[----:B------:R-:W-:Y:S02]  /*4510*/  @P0 IADD3 R138, P5, R12, c[0x0][0x250], RZ ;  /* 0x000094000c8a0a10 */ /* 0x000fe40007fbe0ff */
[----:B------:R-:W-:Y:S02]  /*4520*/  SEL R114, R114, RZ, P6 ;  /* 0x000000ff72727207 */ /* 0x000fe40003000000 */
[----:B------:R-:W-:Y:S02]  /*4530*/  @P0 IADD3.X R139, R13, c[0x0][0x254], RZ, P5, !PT ;  /* 0x000095000d8b0a10 */ /* 0x000fe40002ffe4ff */
[----:B------:R-:W-:-:S02]  /*4540*/  SEL R103, R154, R99, P4 ;  /* 0x000000639a677207 */ /* 0x000fc40002000000 */
        /* <DEDUP_REMOVED lines=11> */
.L_x_2817:
[----:B0-----:R0:W-:Y:S01]  /*4600*/  STG.E.128 [R10.64], R112 ;  /* 0x000000700a007986 */ /* 0x0011e2000c101d04 */
[C---:B------:R-:W-:Y:S01]  /*4610*/  FMUL.FTZ R13, R2.reuse, R140 ;  /* 0x0000008c020d7220 */ /* 0x040fe20000410000 */
[----:B------:R-:W-:Y:S01]  /*4620*/  LOP3.LUT P6, RZ, R183, 0xff, RZ, 0xc0, !PT ;  /* 0x000000ffb7ff7812 */ /* 0x000fe200078cc0ff */
[C---:B------:R-:W-:Y:S01]  /*4630*/  FMUL.FTZ R116, R2.reuse, R143 ;  /* 0x0000008f02747220 */ /* 0x040fe20000410000 */
[----:B------:R0:W-:Y:S01]  /*4640*/  @P0 STG.E.128 [R138.64], R100 ;  /* 0x000000648a000986 */ /* 0x0001e2000c101d04 */
[----:B------:R-:W-:Y:S02]  /*4650*/  FMUL.FTZ R151, R2, R151 ;  /* 0x0000009702977220 */ /* 0x000fe40000410000 */
        /* <DEDUP_REMOVED lines=14> */
.L_x_2818:
[----:B------:R-:W-:Y:S01]  /*4740*/  FMUL.FTZ R116, R116, c[0x0][0x1e8] ;  /* 0x00007a0074747a20 */ /* 0x000fe20000410000 */
[----:B------:R-:W-:Y:S01]  /*4750*/  LOP3.LUT P5, RZ, R183, 0xff00, RZ, 0xc0, !PT ;  /* 0x0000ff00b7ff7812 */ /* 0x000fe200078ac0ff */
[----:B------:R-:W-:Y:S01]  /*4760*/  FMUL.FTZ R151, R151, c[0x0][0x1e8] ;  /* 0x00007a0097977a20 */ /* 0x000fe20000410000 */
[----:B0-----:R-:W-:Y:S01]  /*4770*/  SEL R100, R12, RZ, P6 ;  /* 0x000000ff0c647207 */ /* 0x001fe20003000000 */
[-C--:B------:R-:W-:Y:S01]  /*4780*/  FFMA.FTZ R106, R106, R137.reuse, R136 ;  /* 0x000000896a6a7223 */ /* 0x080fe20000010088 */
[----:B------:R-:W-:Y:S01]  /*4790*/  LOP3.LUT P6, RZ, R183, 0xff0000, RZ, 0xc0, !PT ;  /* 0x00ff0000b7ff7812 */ /* 0x000fe200078cc0ff */
[----:B------:R-:W-:Y:S01]  /*47a0*/  FMUL.FTZ R118, R118, c[0x0][0x1e8] ;  /* 0x00007a0076767a20 */ /* 0x000fe20000410000 */
[----:B------:R-:W-:Y:S01]  /*47b0*/  SEL R101, R116, RZ, P5 ;  /* 0x000000ff74657207 */ /* 0x000fe20002800000 */
[----:B------:R-:W-:Y:S01]  /*47c0*/  FADD.FTZ R107, R107, -R106 ;  /* 0x8000006a6b6b7221 */ /* 0x000fe20000010000 */
[----:B------:R-:W-:Y:S01]  /*47d0*/  LOP3.LUT P5, RZ, R183, 0xff000000, RZ, 0xc0, !PT ;  /* 0xff000000b7ff7812 */ /* 0x000fe200078ac0ff */
[-CC-:B------:R-:W-:Y:S01]  /*47e0*/  FFMA.FTZ R11, R108, R137.reuse, R136.reuse ;  /* 0x000000896c0b7223 */ /* 0x180fe20000010088 */
[----:B------:R-:W-:Y:S01]  /*47f0*/  SEL R102, R151, RZ, P6 ;  /* 0x000000ff97667207 */ /* 0x000fe20003000000 */
[----:B------:R-:W-:Y:S01]  /*4800*/  FFMA.FTZ R10, R109, R137, R136 ;  /* 0x000000896d0a7223 */ /* 0x000fe20000010088 */
[----:B------:R-:W-:Y:S01]  /*4810*/  LOP3.LUT P6, RZ, R9, 0xff000000, RZ, 0xc0, !PT ;  /* 0xff00000009ff7812 */ /* 0x000fe200078cc0ff */
[----:B------:R-:W-:Y:S01]  /*4820*/  FMUL.FTZ R112, R2, R107 ;  /* 0x0000006b02707220 */ /* 0x000fe20000410000 */
[----:B------:R-:W-:Y:S01]  /*4830*/  SEL R103, R118, RZ, P5 ;  /* 0x000000ff76677207 */ /* 0x000fe20002800000 */
[----:B------:R-:W-:Y:S01]  /*4840*/  FADD.FTZ R11, R110, -R11 ;  /* 0x8000000b6e0b7221 */ /* 0x000fe20000010000 */
[----:B------:R-:W-:Y:S01]  /*4850*/  SEL R118, R118, RZ, P6 ;  /* 0x000000ff76767207 */ /* 0x000fe20003000000 */
[----:B------:R-:W-:Y:S01]  /*4860*/  FADD.FTZ R111, R111, -R10 ;  /* 0x8000000a6f6f7221 */ /* 0x000fe20000010000 */
[----:B------:R-:W-:Y:S01]  /*4870*/  LOP3.LUT P6, RZ, R9, 0xff00, RZ, 0xc0, !PT ;  /* 0x0000ff0009ff7812 */ /* 0x000fe200078cc0ff */
[----:B------:R-:W-:Y:S01]  /*4880*/  @P1 FADD.FTZ R112, R81, R112 ;  /* 0x0000007051701221 */ /* 0x000fe20000010000 */
[----:B------:R-:W-:Y:S01]  /*4890*/  SEL R107, R118, R99, P4 ;  /* 0x00000063766b7207 */ /* 0x000fe20002000000 */
[----:B------:R-:W-:Y:S01]  /*48a0*/  FFMA.FTZ R104, R104, R137, R136 ;  /* 0x0000008968687223 */ /* 0x000fe20000010088 */
[----:B------:R-:W-:Y:S01]  /*48b0*/  SEL R116, R116, RZ, P6 ;  /* 0x000000ff74747207 */ /* 0x000fe20003000000 */
[----:B------:R-:W-:Y:S01]  /*48c0*/  FMUL.FTZ R114, R2, R111 ;  /* 0x0000006f02727220 */ /* 0x000fe20000410000 */
[----:B------:R-:W-:Y:S01]  /*48d0*/  @P0 IADD3 R110, P6, R14, c[0x0][0x250], RZ ;  /* 0x000094000e6e0a10 */ /* 0x000fe20007fde0ff */
[----:B------:R-:W-:-:S02]  /*48e0*/  FMUL.FTZ R10, R112, c[0x0][0x1e8] ;  /* 0x00007a00700a7a20 */ /* 0x000fc40000410000 */
[----:B------:R-:W-:Y:S01]  /*48f0*/  FMUL.FTZ R117, R2, R11 ;  /* 0x0000000b02757220 */ /* 0x000fe20000410000 */
[----:B------:R-:W-:Y:S01]  /*4900*/  @P0 IADD3.X R111, R15, c[0x0][0x254], RZ, P6, !PT ;  /* 0x000095000f6f0a10 */ /* 0x000fe200037fe4ff */
[----:B------:R-:W-:Y:S01]  /*4910*/  FADD.FTZ R113, R105, -R104 ;  /* 0x8000006869717221 */ /* 0x000fe20000010000 */
[----:B------:R-:W-:Y:S01]  /*4920*/  LOP3.LUT P6, RZ, R184, 0xff00, RZ, 0xc0, !PT ;  /* 0x0000ff00b8ff7812 */ /* 0x000fe200078cc0ff */
[----:B------:R-:W-:Y:S01]  /*4930*/  @P1 FADD.FTZ R117, R82, R117 ;  /* 0x0000007552751221 */ /* 0x000fe20000010000 */
[----:B------:R-:W-:Y:S01]  /*4940*/  IADD3 R104, P5, R14, c[0x0][0x248], RZ ;  /* 0x000092000e687a10 */ /* 0x000fe20007fbe0ff */
[----:B------:R-:W-:Y:S01]  /*4950*/  FMUL.FTZ R113, R2, R113 ;  /* 0x0000007102717220 */ /* 0x000fe20000410000 */
[----:B------:R-:W-:Y:S01]  /*4960*/  SEL R13, R10, RZ, P6 ;  /* 0x000000ff0a0d7207 */ /* 0x000fe20003000000 */
[----:B------:R-:W-:Y:S01]  /*4970*/  FMUL.FTZ R106, R117, c[0x0][0x1e8] ;  /* 0x00007a00756a7a20 */ /* 0x000fe20000410000 */
[----:B------:R-:W-:Y:S01]  /*4980*/  IADD3 R108, P6, R16, c[0x0][0x248], RZ ;  /* 0x00009200106c7a10 */ /* 0x000fe20007fde0ff */
[----:B------:R-:W-:Y:S01]  /*4990*/  @P1 FADD.FTZ R113, R80, R113 ;  /* 0x0000007150711221 */ /* 0x000fe20000010000 */
[----:B------:R-:W-:Y:S01]  /*49a0*/  IADD3.X R105, R15, c[0x0][0x24c], RZ, P5, !PT ;  /* 0x000093000f697a10 */ /* 0x000fe20002ffe4ff */
[----:B------:R-:W-:Y:S01]  /*49b0*/  @P1 FADD.FTZ R114, R83, R114 ;  /* 0x0000007253721221 */ /* 0x000fe20000010000 */
[----:B------:R-:W-:Y:S01]  /*49c0*/  LOP3.LUT P5, RZ, R9, 0xff0000, RZ, 0xc0, !PT ;  /* 0x00ff000009ff7812 */ /* 0x000fe200078ac0ff */
[----:B------:R-:W-:Y:S01]  /*49d0*/  FMUL.FTZ R14, R113, c[0x0][0x1e8] ;  /* 0x00007a00710e7a20 */ /* 0x000fe20000410000 */
[----:B------:R-:W-:Y:S01]  /*49e0*/  IADD3.X R109, R17, c[0x0][0x24c], RZ, P6, !PT ;  /* 0x00009300116d7a10 */ /* 0x000fe200037fe4ff */
[----:B------:R0:W-:Y:S01]  /*49f0*/  STG.E.128 [R104.64], R100 ;  /* 0x0000006468007986 */ /* 0x0001e2000c101d04 */
[----:B------:R-:W-:Y:S01]  /*4a00*/  LOP3.LUT P6, RZ, R22, 0xff0000, RZ, 0xc0, !PT ;  /* 0x00ff000016ff7812 */ /* 0x000fe200078cc0ff */
[----:B------:R-:W-:Y:S01]  /*4a10*/  FMUL.FTZ R11, R114, c[0x0][0x1e8] ;  /* 0x00007a00720b7a20 */ /* 0x000fe20000410000 */
[----:B------:R-:W-:-:S02]  /*4a20*/  SEL R151, R151, RZ, P5 ;  /* 0x000000ff97977207 */ /* 0x000fc40002800000 */
[----:B------:R-:W-:Y:S02]  /*4a30*/  LOP3.LUT P5, RZ, R9, 0xff, RZ, 0xc0, !PT ;  /* 0x000000ff09ff7812 */ /* 0x000fe400078ac0ff */
[----:B------:R-:W-:Y:S02]  /*4a40*/  SEL R119, R106, RZ, P6 ;  /* 0x000000ff6a777207 */ /* 0x000fe40003000000 */
[----:B------:R-:W-:Y:S02]  /*4a50*/  LOP3.LUT P6, RZ, R22, 0xff, RZ, 0xc0, !PT ;  /* 0x000000ff16ff7812 */ /* 0x000fe400078cc0ff */
[----:B------:R-:W-:Y:S02]  /*4a60*/  SEL R115, R12, RZ, P5 ;  /* 0x000000ff0c737207 */ /* 0x000fe40002800000 */
[----:B------:R-:W-:Y:S02]  /*4a70*/  LOP3.LUT P5, RZ, R184, 0xff, RZ, 0xc0, !PT ;  /* 0x000000ffb8ff7812 */ /* 0x000fe400078ac0ff */
[----:B------:R-:W-:-:S02]  /*4a80*/  SEL R139, R14, RZ, P6 ;  /* 0x000000ff0e8b7207 */ /* 0x000fc40003000000 */
[----:B------:R-:W-:Y:S02]  /*4a90*/  LOP3.LUT P6, RZ, R184, 0xff0000, RZ, 0xc0, !PT ;  /* 0x00ff0000b8ff7812 */ /* 0x000fe400078cc0ff */
[----:B------:R-:W-:Y:S02]  /*4aa0*/  SEL R12, R14, RZ, P5 ;  /* 0x000000ff0e0c7207 */ /* 0x000fe40002800000 */
[----:B------:R-:W-:Y:S02]  /*4ab0*/  SEL R14, R106, RZ, P6 ;  /* 0x000000ff6a0e7207 */ /* 0x000fe40003000000 */
[----:B------:R-:W-:Y:S02]  /*4ac0*/  SEL R106, R151, R98, P4 ;  /* 0x00000062976a7207 */ /* 0x000fe40002000000 */
[----:B0-----:R-:W-:Y:S02]  /*4ad0*/  SEL R105, R116, R97, P4 ;  /* 0x0000006174697207 */ /* 0x001fe40002000000 */
[----:B------:R-:W-:-:S02]  /*4ae0*/  SEL R104, R115, R96, P4 ;  /* 0x0000006073687207 */ /* 0x000fc40002000000 */
[----:B------:R-:W-:Y:S02]  /*4af0*/  LOP3.LUT P5, RZ, R184, 0xff000000, RZ, 0xc0, !PT ;  /* 0xff000000b8ff7812 */ /* 0x000fe400078ac0ff */
[----:B------:R-:W-:Y:S01]  /*4b00*/  SEL R102, R119, R98, P4 ;  /* 0x0000006277667207 */ /* 0x000fe20002000000 */
[----:B------:R0:W-:Y:S01]  /*4b10*/  @P0 STG.E.128 [R110.64], R104 ;  /* 0x000000686e000986 */ /* 0x0001e2000c101d04 */
[----:B------:R-:W-:Y:S02]  /*4b20*/  SEL R15, R11, RZ, P5 ;  /* 0x000000ff0b0f7207 */ /* 0x000fe40002800000 */
[----:B------:R-:W-:Y:S02]  /*4b30*/  LOP3.LUT P5, RZ, R22, 0xff000000, RZ, 0xc0, !PT ;  /* 0xff00000016ff7812 */ /* 0x000fe400078ac0ff */
[----:B------:R-:W-:Y:S02]  /*4b40*/  SEL R100, R139, R96, P4 ;  /* 0x000000608b647207 */ /* 0x000fe40002000000 */
[----:B------:R-:W-:-:S02]  /*4b50*/  SEL R138, R11, RZ, P5 ;  /* 0x000000ff0b8a7207 */ /* 0x000fc40002800000 */
[----:B------:R-:W-:Y:S02]  /*4b60*/  LOP3.LUT P5, RZ, R22, 0xff00, RZ, 0xc0, !PT ;  /* 0x0000ff0016ff7812 */ /* 0x000fe400078ac0ff */
[----:B------:R-:W-:Y:S02]  /*4b70*/  SEL R103, R138, R99, P4 ;  /* 0x000000638a677207 */ /* 0x000fe40002000000 */
[----:B------:R-:W-:Y:S02]  /*4b80*/  SEL R140, R10, RZ, P5 ;  /* 0x000000ff0a8c7207 */ /* 0x000fe40002800000 */
[----:B------:R-:W-:Y:S02]  /*4b90*/  @P0 IADD3 R10, P5, R16, c[0x0][0x250], RZ ;  /* 0x00009400100a0a10 */ /* 0x000fe40007fbe0ff */
[----:B------:R-:W-:Y:S02]  /*4ba0*/  SEL R101, R140, R97, P4 ;  /* 0x000000618c657207 */ /* 0x000fe40002000000 */
[----:B------:R-:W-:Y:S01]  /*4bb0*/  @P0 IADD3.X R11, R17, c[0x0][0x254], RZ, P5, !PT ;  /* 0x00009500110b0a10 */ /* 0x000fe20002ffe4ff */
[----:B------:R-:W-:Y:S05]  /*4bc0*/  @!P3 BRA `(.L_x_2819) ;  /* 0x000000700000b947 */ /* 0x000fea0003800000 */
[----:B0-----:R-:W-:Y:S02]  /*4bd0*/  IADD3 R16, P5, R16, c[0x0][0x258], RZ ;  /* 0x0000960010107a10 */ /* 0x001fe40007fbe0ff */
[----:B------:R-:W-:-:S02]  /*4be0*/  SEL R107, R114, R95, P2 ;  /* 0x0000005f726b7207 */ /* 0x000fc40001000000 */
[----:B------:R-:W-:Y:S02]  /*4bf0*/  SEL R106, R117, R94, P2 ;  /* 0x0000005e756a7207 */ /* 0x000fe40001000000 */
[----:B------:R-:W-:Y:S02]  /*4c00*/  SEL R105, R112, R93, P2 ;  /* 0x0000005d70697207 */ /* 0x000fe40001000000 */
[----:B------:R-:W-:Y:S02]  /*4c10*/  IADD3.X R17, R17, c[0x0][0x25c], RZ, P5, !PT ;  /* 0x0000970011117a10 */ /* 0x000fe40002ffe4ff */
[----:B------:R-:W-:-:S05]  /*4c20*/  SEL R104, R113, R92, P2 ;  /* 0x0000005c71687207 */ /* 0x000fca0001000000 */
[----:B------:R0:W-:Y:S02]  /*4c30*/  STG.E.128 [R16.64], R104 ;  /* 0x0000006810007986 */ /* 0x0001e4000c101d04 */
.L_x_2819:
[-CC-:B0-----:R-:W-:Y:S01]  /*4c40*/  FFMA.FTZ R120, R120, R137.reuse, R136.reuse ;  /* 0x0000008978787223 */ /* 0x181fe20000010088 */
[----:B------:R-:W-:Y:S01]  /*4c50*/  STG.E.128 [R108.64], R12 ;  /* 0x0000000c6c007986 */ /* 0x000fe2000c101d04 */
[-CC-:B------:R-:W-:Y:S02]  /*4c60*/  FFMA.FTZ R122, R122, R137.reuse, R136.reuse ;  /* 0x000000897a7a7223 */ /* 0x180fe40000010088 */
[-CC-:B------:R-:W-:Y:S01]  /*4c70*/  FFMA.FTZ R124, R124, R137.reuse, R136.reuse ;  /* 0x000000897c7c7223 */ /* 0x180fe20000010088 */
[----:B------:R0:W-:Y:S01]  /*4c80*/  @P0 STG.E.128 [R10.64], R100 ;  /* 0x000000640a000986 */ /* 0x0001e2000c101d04 */
[----:B------:R-:W-:Y:S02]  /*4c90*/  FFMA.FTZ R126, R126, R137, R136 ;  /* 0x000000897e7e7223 */ /* 0x000fe40000010088 */
[----:B------:R-:W-:Y:S02]  /*4ca0*/  FADD.FTZ R121, R121, -R120 ;  /* 0x8000007879797221 */ /* 0x000fe40000010000 */
[----:B------:R-:W-:-:S02]  /*4cb0*/  FADD.FTZ R123, R123, -R122 ;  /* 0x8000007a7b7b7221 */ /* 0x000fc40000010000 */
[----:B------:R-:W-:Y:S02]  /*4cc0*/  FADD.FTZ R125, R125, -R124 ;  /* 0x8000007c7d7d7221 */ /* 0x000fe40000010000 */
[----:B------:R-:W-:Y:S02]  /*4cd0*/  FADD.FTZ R127, R127, -R126 ;  /* 0x8000007e7f7f7221 */ /* 0x000fe40000010000 */
[C---:B------:R-:W-:Y:S02]  /*4ce0*/  FMUL.FTZ R121, R2.reuse, R121 ;  /* 0x0000007902797220 */ /* 0x040fe40000410000 */
[C---:B------:R-:W-:Y:S02]  /*4cf0*/  FMUL.FTZ R16, R2.reuse, R123 ;  /* 0x0000007b02107220 */ /* 0x040fe40000410000 */
[----:B------:R-:W-:Y:S02]  /*4d00*/  FMUL.FTZ R125, R2, R125 ;  /* 0x0000007d027d7220 */ /* 0x000fe40000410000 */
[----:B------:R-:W-:-:S02]  /*4d10*/  @P1 FADD.FTZ R121, R84, R121 ;  /* 0x0000007954791221 */ /* 0x000fc40000010000 */
[----:B0-----:R-:W-:Y:S02]  /*4d20*/  FMUL.FTZ R100, R2, R127 ;  /* 0x0000007f02647220 */ /* 0x001fe40000410000 */
        /* <DEDUP_REMOVED lines=11> */
.L_x_2820:
[----:B------:R-:W-:Y:S01]  /*4de0*/  FMUL.FTZ R16, R16, c[0x0][0x1e8] ;  /* 0x00007a0010107a20 */ /* 0x000fe20000410000 */
[----:B------:R-:W-:Y:S01]  /*4df0*/  LOP3.LUT P6, RZ, R185, 0xff00, RZ, 0xc0, !PT ;  /* 0x0000ff00b9ff7812 */ /* 0x000fe200078cc0ff */
[----:B------:R-:W-:Y:S01]  /*4e00*/  FMUL.FTZ R121, R121, c[0x0][0x1e8] ;  /* 0x00007a0079797a20 */ /* 0x000fe20000410000 */
[C---:B------:R-:W-:Y:S01]  /*4e10*/  LOP3.LUT P5, RZ, R185.reuse, 0xff, RZ, 0xc0, !PT ;  /* 0x000000ffb9ff7812 */ /* 0x040fe200078ac0ff */
[----:B------:R-:W-:Y:S01]  /*4e20*/  FMUL.FTZ R100, R100, c[0x0][0x1e8] ;  /* 0x00007a0064647a20 */ /* 0x000fe20000410000 */
[----:B0-----:R-:W-:Y:S01]  /*4e30*/  SEL R13, R16, RZ, P6 ;  /* 0x000000ff100d7207 */ /* 0x001fe20003000000 */
[-CC-:B------:R-:W-:Y:S01]  /*4e40*/  FFMA.FTZ R11, R128, R137.reuse, R136.reuse ;  /* 0x00000089800b7223 */ /* 0x180fe20000010088 */
[----:B------:R-:W-:Y:S01]  /*4e50*/  LOP3.LUT P6, RZ, R185, 0xff000000, RZ, 0xc0, !PT ;  /* 0xff000000b9ff7812 */ /* 0x000fe200078cc0ff */
[-CC-:B------:R-:W-:Y:S01]  /*4e60*/  FFMA.FTZ R14, R131, R137.reuse, R136.reuse ;  /* 0x00000089830e7223 */ /* 0x180fe20000010088 */
[----:B------:R-:W-:Y:S01]  /*4e70*/  SEL R12, R121, RZ, P5 ;  /* 0x000000ff790c7207 */ /* 0x000fe20002800000 */
[----:B------:R-:W-:Y:S01]  /*4e80*/  FMUL.FTZ R125, R125, c[0x0][0x1e8] ;  /* 0x00007a007d7d7a20 */ /* 0x000fe20000410000 */
[----:B------:R-:W-:Y:S01]  /*4e90*/  SEL R15, R100, RZ, P6 ;  /* 0x000000ff640f7207 */ /* 0x000fe20003000000 */
[----:B------:R-:W-:Y:S01]  /*4ea0*/  FADD.FTZ R17, R130, -R11 ;  /* 0x8000000b82117221 */ /* 0x000fe20000010000 */
[----:B------:R-:W-:Y:S01]  /*4eb0*/  LOP3.LUT P5, RZ, R185, 0xff0000, RZ, 0xc0, !PT ;  /* 0x00ff0000b9ff7812 */ /* 0x000fe200078ac0ff */
[-CC-:B------:R-:W-:Y:S01]  /*4ec0*/  FFMA.FTZ R129, R129, R137.reuse, R136.reuse ;  /* 0x0000008981817223 */ /* 0x180fe20000010088 */
[----:B------:R-:W-:Y:S01]  /*4ed0*/  IADD3 R10, P6, R18, c[0x0][0x248], RZ ;  /* 0x00009200120a7a10 */ /* 0x000fe20007fde0ff */
[----:B------:R-:W-:-:S02]  /*4ee0*/  FFMA.FTZ R134, R134, R137, R136 ;  /* 0x0000008986867223 */ /* 0x000fc40000010088 */
[----:B------:R-:W-:Y:S01]  /*4ef0*/  FADD.FTZ R133, R133, -R14 ;  /* 0x8000000e85857221 */ /* 0x000fe20000010000 */
[----:B------:R-:W-:Y:S01]  /*4f00*/  SEL R14, R125, RZ, P5 ;  /* 0x000000ff7d0e7207 */ /* 0x000fe20002800000 */
[----:B------:R-:W-:Y:S01]  /*4f10*/  FMUL.FTZ R17, R2, R17 ;  /* 0x0000001102117220 */ /* 0x000fe20000410000 */
[----:B------:R-:W-:Y:S01]  /*4f20*/  IADD3.X R11, R19, c[0x0][0x24c], RZ, P6, !PT ;  /* 0x00009300130b7a10 */ /* 0x000fe200037fe4ff */
[----:B------:R-:W-:Y:S01]  /*4f30*/  FADD.FTZ R129, R132, -R129 ;  /* 0x8000008184817221 */ /* 0x000fe20000010000 */
[----:B------:R-:W-:Y:S01]  /*4f40*/  LOP3.LUT P5, RZ, R23, 0xff000000, RZ, 0xc0, !PT ;  /* 0xff00000017ff7812 */ /* 0x000fe200078ac0ff */
[----:B------:R-:W-:Y:S01]  /*4f50*/  FADD.FTZ R135, R135, -R134 ;  /* 0x8000008687877221 */ /* 0x000fe20000010000 */
[----:B------:R-:W-:Y:S01]  /*4f60*/  LOP3.LUT P6, RZ, R23, 0xff0000, RZ, 0xc0, !PT ;  /* 0x00ff000017ff7812 */ /* 0x000fe200078cc0ff */
[----:B------:R-:W-:Y:S01]  /*4f70*/  @P1 FADD.FTZ R17, R88, R17 ;  /* 0x0000001158111221 */ /* 0x000fe20000010000 */
[----:B------:R-:W-:Y:S01]  /*4f80*/  SEL R100, R100, RZ, P5 ;  /* 0x000000ff64647207 */ /* 0x000fe20002800000 */
[C---:B------:R-:W-:Y:S01]  /*4f90*/  FMUL.FTZ R102, R2.reuse, R129 ;  /* 0x0000008102667220 */ /* 0x040fe20000410000 */
[----:B------:R-:W-:Y:S01]  /*4fa0*/  SEL R125, R125, RZ, P6 ;  /* 0x000000ff7d7d7207 */ /* 0x000fe20003000000 */
[C---:B------:R-:W-:Y:S01]  /*4fb0*/  FMUL.FTZ R133, R2.reuse, R133 ;  /* 0x0000008502857220 */ /* 0x040fe20000410000 */
[C---:B------:R-:W-:Y:S01]  /*4fc0*/  LOP3.LUT P5, RZ, R23.reuse, 0xff00, RZ, 0xc0, !PT ;  /* 0x0000ff0017ff7812 */ /* 0x040fe200078ac0ff */
[----:B------:R-:W-:Y:S01]  /*4fd0*/  FMUL.FTZ R2, R2, R135 ;  /* 0x0000008702027220 */ /* 0x000fe20000410000 */
[----:B------:R-:W-:Y:S01]  /*4fe0*/  LOP3.LUT P6, RZ, R23, 0xff, RZ, 0xc0, !PT ;  /* 0x000000ff17ff7812 */ /* 0x000fe200078cc0ff */
[----:B------:R-:W-:Y:S01]  /*4ff0*/  @P1 FADD.FTZ R102, R89, R102 ;  /* 0x0000006659661221 */ /* 0x000fe20000010000 */
[C---:B------:R-:W-:Y:S01]  /*5000*/  SEL R92, R17.reuse, R92, P2 ;  /* 0x0000005c115c7207 */ /* 0x040fe20001000000 */
[----:B------:R-:W-:Y:S01]  /*5010*/  @P1 FADD.FTZ R133, R90, R133 ;  /* 0x000000855a851221 */ /* 0x000fe20000010000 */
[----:B------:R-:W-:Y:S01]  /*5020*/  SEL R16, R16, RZ, P5 ;  /* 0x000000ff10107207 */ /* 0x000fe20002800000 */
[----:B------:R-:W-:Y:S01]  /*5030*/  FMUL.FTZ R17, R17, c[0x0][0x1e8] ;  /* 0x00007a0011117a20 */ /* 0x000fe20000410000 */
[----:B------:R-:W-:Y:S01]  /*5040*/  SEL R121, R121, RZ, P6 ;  /* 0x000000ff79797207 */ /* 0x000fe20003000000 */
[----:B------:R-:W-:Y:S01]  /*5050*/  @P1 FADD.FTZ R2, R91, R2 ;  /* 0x000000025b021221 */ /* 0x000fe20000010000 */
[----:B------:R-:W-:Y:S01]  /*5060*/  @P0 IADD3 R18, P5, R18, c[0x0][0x250], RZ ;  /* 0x0000940012120a10 */ /* 0x000fe20007fbe0ff */
[----:B------:R0:W-:Y:S01]  /*5070*/  STG.E.128 [R10.64], R12 ;  /* 0x0000000c0a007986 */ /* 0x0001e2000c101d04 */
[----:B------:R-:W-:Y:S01]  /*5080*/  LOP3.LUT P6, RZ, R180, 0xff, RZ, 0xc0, !PT ;  /* 0x000000ffb4ff7812 */ /* 0x000fe200078cc0ff */
[----:B------:R-:W-:Y:S01]  /*5090*/  FMUL.FTZ R104, R2, c[0x0][0x1e8] ;  /* 0x00007a0002687a20 */ /* 0x000fe20000410000 */
[C---:B------:R-:W-:Y:S01]  /*50a0*/  SEL R93, R102.reuse, R93, P2 ;  /* 0x0000005d665d7207 */ /* 0x040fe20001000000 */
[----:B------:R-:W-:Y:S01]  /*50b0*/  FMUL.FTZ R102, R102, c[0x0][0x1e8] ;  /* 0x00007a0066667a20 */ /* 0x000fe20000410000 */
[C---:B------:R-:W-:Y:S01]  /*50c0*/  SEL R94, R133.reuse, R94, P2 ;  /* 0x0000005e855e7207 */ /* 0x040fe20001000000 */
[----:B------:R-:W-:Y:S01]  /*50d0*/  FMUL.FTZ R133, R133, c[0x0][0x1e8] ;  /* 0x00007a0085857a20 */ /* 0x000fe20000410000 */
[----:B------:R-:W-:-:S02]  /*50e0*/  @P0 IADD3.X R19, R19, c[0x0][0x254], RZ, P5, !PT ;  /* 0x0000950013130a10 */ /* 0x000fc40002ffe4ff */
[----:B------:R-:W-:Y:S02]  /*50f0*/  SEL R101, R17, RZ, P6 ;  /* 0x000000ff11657207 */ /* 0x000fe40003000000 */
[----:B------:R-:W-:Y:S02]  /*5100*/  SEL R95, R2, R95, P2 ;  /* 0x0000005f025f7207 */ /* 0x000fe40001000000 */
[----:B------:R-:W-:Y:S02]  /*5110*/  LOP3.LUT P5, RZ, R186, 0xff, RZ, 0xc0, !PT ;  /* 0x000000ffbaff7812 */ /* 0x000fe400078ac0ff */
[C---:B------:R-:W-:Y:S02]  /*5120*/  LOP3.LUT P6, RZ, R180.reuse, 0xff00, RZ, 0xc0, !PT ;  /* 0x0000ff00b4ff7812 */ /* 0x040fe400078cc0ff */
[C---:B------:R-:W-:Y:S02]  /*5130*/  LOP3.LUT P1, RZ, R180.reuse, 0xff0000, RZ, 0xc0, !PT ;  /* 0x00ff0000b4ff7812 */ /* 0x040fe4000782c0ff */
[----:B------:R-:W-:-:S02]  /*5140*/  LOP3.LUT P2, RZ, R180, 0xff000000, RZ, 0xc0, !PT ;  /* 0xff000000b4ff7812 */ /* 0x000fc4000784c0ff */
[----:B0-----:R-:W-:Y:S02]  /*5150*/  SEL R13, R16, R97, P4 ;  /* 0x00000061100d7207 */ /* 0x001fe40002000000 */
[----:B------:R-:W-:Y:S02]  /*5160*/  SEL R2, R102, RZ, P6 ;  /* 0x000000ff66027207 */ /* 0x000fe40003000000 */
[----:B------:R-:W-:Y:S02]  /*5170*/  SEL R103, R133, RZ, P1 ;  /* 0x000000ff85677207 */ /* 0x000fe40000800000 */
[----:B------:R-:W-:Y:S02]  /*5180*/  SEL R106, R104, RZ, P2 ;  /* 0x000000ff686a7207 */ /* 0x000fe40001000000 */
[----:B------:R-:W-:Y:S02]  /*5190*/  SEL R16, R17, RZ, P5 ;  /* 0x000000ff11107207 */ /* 0x000fe40002800000 */
[----:B------:R-:W-:-:S02]  /*51a0*/  @P3 IADD3 R10, P5, R20, c[0x0][0x258], RZ ;  /* 0x00009600140a3a10 */ /* 0x000fc40007fbe0ff */
[----:B------:R-:W-:Y:S02]  /*51b0*/  SEL R12, R121, R96, P4 ;  /* 0x00000060790c7207 */ /* 0x000fe40002000000 */
[----:B------:R-:W-:Y:S02]  /*51c0*/  SEL R14, R125, R98, P4 ;  /* 0x000000627d0e7207 */ /* 0x000fe40002000000 */
[----:B------:R-:W-:Y:S02]  /*51d0*/  SEL R15, R100, R99, P4 ;  /* 0x00000063640f7207 */ /* 0x000fe40002000000 */
[----:B------:R-:W-:Y:S02]  /*51e0*/  SEL R96, R101, R96, P4 ;  /* 0x0000006065607207 */ /* 0x000fe40002000000 */
[----:B------:R-:W-:Y:S01]  /*51f0*/  SEL R97, R2, R97, P4 ;  /* 0x0000006102617207 */ /* 0x000fe20002000000 */
[----:B------:R0:W-:Y:S01]  /*5200*/  @P0 STG.E.128 [R18.64], R12 ;  /* 0x0000000c12000986 */ /* 0x0001e2000c101d04 */
[----:B------:R-:W-:-:S02]  /*5210*/  SEL R98, R103, R98, P4 ;  /* 0x0000006267627207 */ /* 0x000fc40002000000 */
[----:B------:R-:W-:Y:S02]  /*5220*/  SEL R99, R106, R99, P4 ;  /* 0x000000636a637207 */ /* 0x000fe40002000000 */
[C---:B------:R-:W-:Y:S02]  /*5230*/  LOP3.LUT P1, RZ, R186.reuse, 0xff00, RZ, 0xc0, !PT ;  /* 0x0000ff00baff7812 */ /* 0x040fe4000782c0ff */
[C---:B------:R-:W-:Y:S02]  /*5240*/  LOP3.LUT P6, RZ, R186.reuse, 0xff0000, RZ, 0xc0, !PT ;  /* 0x00ff0000baff7812 */ /* 0x040fe400078cc0ff */
[----:B------:R-:W-:Y:S02]  /*5250*/  LOP3.LUT P2, RZ, R186, 0xff000000, RZ, 0xc0, !PT ;  /* 0xff000000baff7812 */ /* 0x000fe4000784c0ff */
[----:B------:R-:W-:Y:S02]  /*5260*/  IADD3 R100, P4, R20, c[0x0][0x248], RZ ;  /* 0x0000920014647a10 */ /* 0x000fe40007f9e0ff */
[----:B------:R-:W-:-:S02]  /*5270*/  @P3 IADD3.X R11, R21, c[0x0][0x25c], RZ, P5, !PT ;  /* 0x00009700150b3a10 */ /* 0x000fc40002ffe4ff */
[----:B------:R-:W-:Y:S02]  /*5280*/  @P0 IADD3 R20, P5, R20, c[0x0][0x250], RZ ;  /* 0x0000940014140a10 */ /* 0x000fe40007fbe0ff */
[----:B------:R-:W-:Y:S01]  /*5290*/  IADD3.X R101, R21, c[0x0][0x24c], RZ, P4, !PT ;  /* 0x0000930015657a10 */ /* 0x000fe200027fe4ff */
[----:B------:R1:W-:Y:S01]  /*52a0*/  @P3 STG.E.128 [R10.64], R92 ;  /* 0x0000005c0a003986 */ /* 0x0003e2000c101d04 */
[----:B0-----:R-:W-:Y:S02]  /*52b0*/  MOV R13, c[0x0][0x160] ;  /* 0x00005800000d7a02 */ /* 0x001fe40000000f00 */
[----:B------:R-:W-:Y:S02]  /*52c0*/  SEL R17, R102, RZ, P1 ;  /* 0x000000ff66117207 */ /* 0x000fe40000800000 */
[----:B------:R-:W-:Y:S02]  /*52d0*/  SEL R18, R133, RZ, P6 ;  /* 0x000000ff85127207 */ /* 0x000fe40003000000 */
[----:B------:R-:W-:-:S02]  /*52e0*/  SEL R19, R104, RZ, P2 ;  /* 0x000000ff68137207 */ /* 0x000fc40001000000 */
[----:B------:R-:W-:Y:S02]  /*52f0*/  @P0 IADD3.X R21, R21, c[0x0][0x254], RZ, P5, !PT ;  /* 0x0000950015150a10 */ /* 0x000fe40002ffe4ff */
[----:B------:R-:W-:Y:S01]  /*5300*/  LEA R0, R13, R0, 0x2 ;  /* 0x000000000d007211 */ /* 0x000fe200078e10ff */
[----:B------:R1:W-:Y:S04]  /*5310*/  STG.E.128 [R100.64], R16 ;  /* 0x0000001064007986 */ /* 0x0003e8000c101d04 */
[----:B------:R1:W-:Y:S01]  /*5320*/  @P0 STG.E.128 [R20.64], R96 ;  /* 0x0000006014000986 */ /* 0x0003e2000c101d04 */
[----:B------:R-:W-:-:S13]  /*5330*/  ISETP.GE.AND P0, PT, R0, c[0x0][0x164], PT ;  /* 0x0000590000007a0c */ /* 0x000fda0003f06270 */
[----:B-1----:R-:W-:Y:S01]  /*5340*/  @P0 CALL.REL.NOINC `(.L_x_2821) ;  /* 0x0000001000000944 */ /* 0x002fe20003c00000 */
[----:B------:R-:W-:Y:S05]  /*5350*/  BRA `(.L_x_2822) ;  /* 0xffffb55000007947 */ /* 0x000fea000383ffff */
.L_x_2821:
[----:B------:R-:W-:Y:S05]  /*5360*/  BSYNC B1 ;  /* 0x0000000000017941 */ /* 0x000fea0003800000 */
.L_x_2809:
        /* <DEDUP_REMOVED lines=80> */
.L_x_2808:
[----:B0-----:R-:W-:Y:S05]  /*5870*/  BSYNC B0 ;  /* 0x0000000000007941 */ /* 0x001fea0003800000 */
.L_x_2806:
[----:B------:R-:W0:Y:S01]  /*5880*/  S2R R84, SR_TID.X ;  /* 0x0000000000547919 */ /* 0x000e220000002100 */
[----:B------:R-:W-:Y:S01]  /*5890*/  WARPSYNC 0xffffffff ;  /* 0xffffffff00007948 */ /* 0x000fe20003800000 */
[----:B0-----:R-:W-:Y:S02]  /*58a0*/  SHF.R.U32.HI R0, RZ, 0x5, R84 ;  /* 0x00000005ff007819 */ /* 0x001fe40000011654 */
        /* <DEDUP_REMOVED lines=216> */
.L_x_2810:
[----:B------:R-:W-:Y:S01]  /*6630*/  HFMA2.MMA R136, -RZ, RZ, 0, 5.9604644775390625e-08 ;  /* 0x00000001ff887435 */ /* 0x000fe200000001ff */
[----:B------:R-:W-:-:S02]  /*6640*/  MOV R101, R154 ;  /* 0x0000009a00657202 */ /* 0x000fc40000000f00 */
[----:B------:R-:W-:Y:S02]  /*6650*/  MOV R160, 0x1f ;  /* 0x0000001f00a07802 */ /* 0x000fe40000000f00 */
[----:B------:R-:W-:Y:S02]  /*6660*/  MOV R157, 0xffffffff ;  /* 0xffffffff009d7802 */ /* 0x000fe40000000f00 */
[----:B------:R-:W-:Y:S02]  /*6670*/  MOV R100, 0x6690 ;  /* 0x0000669000647802 */ /* 0x000fe40000000f00 */
[----:B-----5:R-:W-:Y:S05]  /*6680*/  CALL.REL.NOINC `($__internal_119_$__cuda_sm70_shflsync_bfly_p) ;  /* 0x0000046000007944 */ /* 0x020fea0003c00000 */
[----:B-1----:R-:W-:Y:S01]  /*6690*/  MOV R156, R136 ;  /* 0x00000088009c7202 */ /* 0x002fe20000000f00 */
[----:B------:R-:W-:Y:S05]  /*66a0*/  BRA `(.L_x_2823) ;  /* 0xffffc8c000007947 */ /* 0x000fea000383ffff */
.L_x_2811:
[----:B------:R-:W-:Y:S01]  /*66b0*/  HFMA2.MMA R136, -RZ, RZ, 0, 5.9604644775390625e-08 ;  /* 0x00000001ff887435 */ /* 0x000fe200000001ff */
[----:B------:R-:W-:Y:S02]  /*66c0*/  MOV R101, R137 ;  /* 0x0000008900657202 */ /* 0x000fe40000000f00 */
[----:B------:R-:W-:Y:S02]  /*66d0*/  MOV R160, 0x1f ;  /* 0x0000001f00a07802 */ /* 0x000fe40000000f00 */
[----:B------:R-:W-:-:S02]  /*66e0*/  MOV R157, 0xffffffff ;  /* 0xffffffff009d7802 */ /* 0x000fc40000000f00 */
[----:B------:R-:W-:Y:S02]  /*66f0*/  MOV R100, 0x6710 ;  /* 0x0000671000647802 */ /* 0x000fe40000000f00 */
[----:B01---5:R-:W-:Y:S05]  /*6700*/  CALL.REL.NOINC `($__internal_119_$__cuda_sm70_shflsync_bfly_p) ;  /* 0x000003e000007944 */ /* 0x023fea0003c00000 */
[----:B------:R-:W-:Y:S01]  /*6710*/  FADD.FTZ R154, R154, R156 ;  /* 0x0000009c9a9a7221 */ /* 0x000fe20000010000 */
[----:B------:R-:W-:Y:S01]  /*6720*/  MOV R160, 0x1f ;  /* 0x0000001f00a07802 */ /* 0x000fe20000000f00 */
[----:B-1----:R-:W-:Y:S01]  /*6730*/  FADD.FTZ R137, R137, R136 ;  /* 0x0000008889897221 */ /* 0x002fe20000010000 */
[----:B------:R-:W-:Y:S01]  /*6740*/  HFMA2.MMA R136, -RZ, RZ, 0, 1.1920928955078125e-07 ;  /* 0x00000002ff887435 */ /* 0x000fe200000001ff */
[----:B------:R-:W-:Y:S02]  /*6750*/  MOV R157, 0xffffffff ;  /* 0xffffffff009d7802 */ /* 0x000fe40000000f00 */
[----:B------:R-:W-:Y:S02]  /*6760*/  MOV R101, R154 ;  /* 0x0000009a00657202 */ /* 0x000fe40000000f00 */
[----:B------:R-:W-:Y:S02]  /*6770*/  MOV R100, 0x6790 ;  /* 0x0000679000647802 */ /* 0x000fe40000000f00 */
[----:B------:R-:W-:Y:S05]  /*6780*/  CALL.REL.NOINC `($__internal_119_$__cuda_sm70_shflsync_bfly_p) ;  /* 0x0000036000007944 */ /* 0x000fea0003c00000 */
[----:B-1----:R-:W-:Y:S01]  /*6790*/  MOV R156, R136 ;  /* 0x00000088009c7202 */ /* 0x002fe20000000f00 */
[----:B------:R-:W-:Y:S01]  /*67a0*/  HFMA2.MMA R136, -RZ, RZ, 0, 1.1920928955078125e-07 ;  /* 0x00000002ff887435 */ /* 0x000fe200000001ff */
[----:B------:R-:W-:-:S02]  /*67b0*/  MOV R101, R137 ;  /* 0x0000008900657202 */ /* 0x000fc40000000f00 */
[----:B------:R-:W-:Y:S02]  /*67c0*/  MOV R160, 0x1f ;  /* 0x0000001f00a07802 */ /* 0x000fe40000000f00 */
[----:B------:R-:W-:Y:S02]  /*67d0*/  MOV R157, 0xffffffff ;  /* 0xffffffff009d7802 */ /* 0x000fe40000000f00 */
[----:B------:R-:W-:Y:S02]  /*67e0*/  MOV R100, 0x6800 ;  /* 0x0000680000647802 */ /* 0x000fe40000000f00 */
[----:B------:R-:W-:Y:S05]  /*67f0*/  CALL.REL.NOINC `($__internal_119_$__cuda_sm70_shflsync_bfly_p) ;  /* 0x000002f000007944 */ /* 0x000fea0003c00000 */
[----:B------:R-:W-:Y:S01]  /*6800*/  FADD.FTZ R154, R156, R154 ;  /* 0x0000009a9c9a7221 */ /* 0x000fe20000010000 */
[----:B------:R-:W-:Y:S01]  /*6810*/  MOV R160, 0x1f ;  /* 0x0000001f00a07802 */ /* 0x000fe20000000f00 */
[----:B-1----:R-:W-:Y:S01]  /*6820*/  FADD.FTZ R137, R137, R136 ;  /* 0x0000008889897221 */ /* 0x002fe20000010000 */
[----:B------:R-:W-:Y:S01]  /*6830*/  HFMA2.MMA R136, -RZ, RZ, 0, 2.384185791015625e-07 ;  /* 0x00000004ff887435 */ /* 0x000fe200000001ff */
[----:B------:R-:W-:Y:S02]  /*6840*/  MOV R157, 0xffffffff ;  /* 0xffffffff009d7802 */ /* 0x000fe40000000f00 */
[----:B------:R-:W-:-:S02]  /*6850*/  MOV R101, R154 ;  /* 0x0000009a00657202 */ /* 0x000fc40000000f00 */
[----:B------:R-:W-:Y:S02]  /*6860*/  MOV R100, 0x6880 ;  /* 0x0000688000647802 */ /* 0x000fe40000000f00 */
[----:B------:R-:W-:Y:S05]  /*6870*/  CALL.REL.NOINC `($__internal_119_$__cuda_sm70_shflsync_bfly_p) ;  /* 0x0000027000007944 */ /* 0x000fea0003c00000 */
[----:B-1----:R-:W-:Y:S01]  /*6880*/  MOV R156, R136 ;  /* 0x00000088009c7202 */ /* 0x002fe20000000f00 */
[----:B------:R-:W-:Y:S01]  /*6890*/  HFMA2.MMA R136, -RZ, RZ, 0, 2.384185791015625e-07 ;  /* 0x00000004ff887435 */ /* 0x000fe200000001ff */
[----:B------:R-:W-:Y:S02]  /*68a0*/  MOV R101, R137 ;  /* 0x0000008900657202 */ /* 0x000fe40000000f00 */
[----:B------:R-:W-:Y:S02]  /*68b0*/  MOV R160, 0x1f ;  /* 0x0000001f00a07802 */ /* 0x000fe40000000f00 */
[----:B------:R-:W-:Y:S02]  /*68c0*/  MOV R157, 0xffffffff ;  /* 0xffffffff009d7802 */ /* 0x000fe40000000f00 */
[----:B------:R-:W-:Y:S02]  /*68d0*/  MOV R100, 0x68f0 ;  /* 0x000068f000647802 */ /* 0x000fe40000000f00 */
[----:B------:R-:W-:Y:S05]  /*68e0*/  CALL.REL.NOINC `($__internal_119_$__cuda_sm70_shflsync_bfly_p) ;  /* 0x0000020000007944 */ /* 0x000fea0003c00000 */
[----:B------:R-:W-:Y:S01]  /*68f0*/  FADD.FTZ R154, R156, R154 ;  /* 0x0000009a9c9a7221 */ /* 0x000fe20000010000 */
[----:B------:R-:W-:Y:S01]  /*6900*/  MOV R160, 0x1f ;  /* 0x0000001f00a07802 */ /* 0x000fe20000000f00 */
[----:B-1----:R-:W-:Y:S01]  /*6910*/  FADD.FTZ R137, R137, R136 ;  /* 0x0000008889897221 */ /* 0x002fe20000010000 */
[----:B------:R-:W-:Y:S01]  /*6920*/  HFMA2.MMA R136, -RZ, RZ, 0, 4.76837158203125e-07 ;  /* 0x00000008ff887435 */ /* 0x000fe200000001ff */
[----:B------:R-:W-:-:S02]  /*6930*/  MOV R157, 0xffffffff ;  /* 0xffffffff009d7802 */ /* 0x000fc40000000f00 */
[----:B------:R-:W-:Y:S02]  /*6940*/  MOV R101, R154 ;  /* 0x0000009a00657202 */ /* 0x000fe40000000f00 */
[----:B------:R-:W-:Y:S02]  /*6950*/  MOV R100, 0x6970 ;  /* 0x0000697000647802 */ /* 0x000fe40000000f00 */
[----:B------:R-:W-:Y:S05]  /*6960*/  CALL.REL.NOINC `($__internal_119_$__cuda_sm70_shflsync_bfly_p) ;  /* 0x0000018000007944 */ /* 0x000fea0003c00000 */
[----:B-1----:R-:W-:Y:S01]  /*6970*/  MOV R156, R136 ;  /* 0x00000088009c7202 */ /* 0x002fe20000000f00 */
[----:B------:R-:W-:Y:S01]  /*6980*/  HFMA2.MMA R136, -RZ, RZ, 0, 4.76837158203125e-07 ;  /* 0x00000008ff887435 */ /* 0x000fe200000001ff */
[----:B------:R-:W-:Y:S02]  /*6990*/  MOV R101, R137 ;  /* 0x0000008900657202 */ /* 0x000fe40000000f00 */
[----:B------:R-:W-:Y:S02]  /*69a0*/  MOV R160, 0x1f ;  /* 0x0000001f00a07802 */ /* 0x000fe40000000f00 */
[----:B------:R-:W-:Y:S02]  /*69b0*/  MOV R157, 0xffffffff ;  /* 0xffffffff009d7802 */ /* 0x000fe40000000f00 */
[----:B------:R-:W-:-:S02]  /*69c0*/  MOV R100, 0x69e0 ;  /* 0x000069e000647802 */ /* 0x000fc40000000f00 */
[----:B------:R-:W-:Y:S05]  /*69d0*/  CALL.REL.NOINC `($__internal_119_$__cuda_sm70_shflsync_bfly_p) ;  /* 0x0000011000007944 */ /* 0x000fea0003c00000 */
[----:B------:R-:W-:Y:S01]  /*69e0*/  FADD.FTZ R154, R156, R154 ;  /* 0x0000009a9c9a7221 */ /* 0x000fe20000010000 */
[----:B------:R-:W-:Y:S01]  /*69f0*/  MOV R160, 0x1f ;  /* 0x0000001f00a07802 */ /* 0x000fe20000000f00 */
[----:B-1----:R-:W-:Y:S01]  /*6a00*/  FADD.FTZ R137, R137, R136 ;  /* 0x0000008889897221 */ /* 0x002fe20000010000 */
[----:B------:R-:W-:Y:S01]  /*6a10*/  HFMA2.MMA R136, -RZ, RZ, 0, 9.5367431640625e-07 ;  /* 0x00000010ff887435 */ /* 0x000fe200000001ff */
[----:B------:R-:W-:-:S02]  /*6a20*/  MOV R157, 0xffffffff ;  /* 0xffffffff009d7802 */ /* 0x000fc40000000f00 */
[----:B------:R-:W-:Y:S02]  /*6a30*/  MOV R101, R154 ;  /* 0x0000009a00657202 */ /* 0x000fe40000000f00 */
[----:B------:R-:W-:Y:S02]  /*6a40*/  MOV R100, 0x6a60 ;  /* 0x00006a6000647802 */ /* 0x000fe40000000f00 */
[----:B------:R-:W-:Y:S05]  /*6a50*/  CALL.REL.NOINC `($__internal_119_$__cuda_sm70_shflsync_bfly_p) ;  /* 0x0000009000007944 */ /* 0x000fea0003c00000 */
[----:B-1----:R-:W-:Y:S01]  /*6a60*/  MOV R156, R136 ;  /* 0x00000088009c7202 */ /* 0x002fe20000000f00 */
[----:B------:R-:W-:Y:S01]  /*6a70*/  HFMA2.MMA R136, -RZ, RZ, 0, 9.5367431640625e-07 ;  /* 0x00000010ff887435 */ /* 0x000fe200000001ff */
[----:B------:R-:W-:Y:S02]  /*6a80*/  MOV R101, R137 ;  /* 0x0000008900657202 */ /* 0x000fe40000000f00 */
[----:B------:R-:W-:Y:S02]  /*6a90*/  MOV R160, 0x1f ;  /* 0x0000001f00a07802 */ /* 0x000fe40000000f00 */
[----:B------:R-:W-:Y:S02]  /*6aa0*/  MOV R157, 0xffffffff ;  /* 0xffffffff009d7802 */ /* 0x000fe40000000f00 */
[----:B------:R-:W-:-:S02]  /*6ab0*/  MOV R100, 0x6ad0 ;  /* 0x00006ad000647802 */ /* 0x000fc40000000f00 */
[----:B------:R-:W-:Y:S05]  /*6ac0*/  CALL.REL.NOINC `($__internal_119_$__cuda_sm70_shflsync_bfly_p) ;  /* 0x0000002000007944 */ /* 0x000fea0003c00000 */
[----:B-1----:R-:W-:Y:S01]  /*6ad0*/  MOV R100, R136 ;  /* 0x0000008800647202 */ /* 0x002fe20000000f00 */
[----:B------:R-:W-:Y:S05]  /*6ae0*/  BRA `(.L_x_2824) ;  /* 0xffffc5a000007947 */ /* 0x000fea000383ffff */
        .weak           $__internal_119_$__cuda_sm70_shflsync_bfly_p
        .type           $__internal_119_$__cuda_sm70_shflsync_bfly_p,@function
        .size           $__internal_119_$__cuda_sm70_shflsync_bfly_p,(.L_x_2945 - $__internal_119_$__cuda_sm70_shflsync_bfly_p)
$__internal_119_$__cuda_sm70_shflsync_bfly_p:
[----:B------:R-:W-:Y:S04]  /*6af0*/  WARPSYNC R157 ;  /* 0x0000009d00007348 */ /* 0x000fe80003800000 */
[----:B------:R0:W1:Y:S02]  /*6b00*/  SHFL.BFLY PT, R136, R101, R136, R160 ;  /* 0x0c00008865887389 */ /* 0x00006400000e00a0 */
[----:B0-----:R-:W-:-:S06]  /*6b10*/  HFMA2.MMA R101, -RZ, RZ, 0, 0 ;  /* 0x00000000ff657435 */ /* 0x001fcc00000001ff */
[----:B------:R-:W-:Y:S05]  /*6b20*/  RET.REL.NODEC R100 `(_ZN10layer_norm31ln_parallel_residual_bwd_kernelINS_13Kernel_traitsIfffffjLj1280ELj1ELj4ELj1ELj16ENS_18Kernel_traits_baseILj1280EfffffjLj128EEEEELb1ELb1ELb1EEEvNS_9BwdParamsE) ;  /* 0xffff94d064007950 */ /* 0x000fea0003c3ffff */
.L_x_2825:
        /* <DEDUP_REMOVED lines=13> */
.L_x_2945:


//--------------------- .nv.shared._ZN10layer_norm31ln_parallel_residual_bwd_kernelINS_13Kernel_traitsI13__nv_bfloat16S2_S2_S2_fjLj1280ELj1ELj4ELj1ELj16ENS_18Kernel_traits_baseILj1280ES2_S2_S2_S2_fjLj128EEEEELb0ELb0ELb0EEEvNS_9BwdParamsE --------------------------
	.section	.nv.shared._ZN10layer_norm31ln_parallel_residual_bwd_kernelINS_13Kernel_traitsI13__nv_bfloat16S2_S2_S2_fjLj1280ELj1ELj4ELj1ELj16ENS_18Kernel_traits_baseILj1280ES2_S2_S2_S2_fjLj128EEEEELb0ELb0ELb0EEEvNS_9BwdParamsE,"aw",@nobits
	.sectionflags	@""
	.align	16


//--------------------- .nv.shared._ZN10layer_norm31ln_parallel_residual_bwd_kernelINS_13Kernel_traitsI13__nv_bfloat16S2_S2_S2_fjLj1280ELj1ELj4ELj1ELj16ENS_18Kernel_traits_baseILj1280ES2_S2_S2_S2_fjLj128EEEEELb0ELb0ELb1EEEvNS_9BwdParamsE --------------------------
	.section	.nv.shared._ZN10layer_norm31ln_parallel_residual_bwd_kernelINS_13Kernel_traitsI13__nv_bfloat16S2_S2_S2_fjLj1280ELj1ELj4ELj1ELj16ENS_18Kernel_traits_baseILj1280ES2_S2_S2_S2_fjLj128EEEEELb0ELb0ELb1EEEvNS_9BwdParamsE,"aw",@nobits
	.sectionflags	@""
	.align	16


//--------------------- .nv.shared._ZN10layer_norm31ln_parallel_residual_bwd_kernelINS_13Kernel_traitsI13__nv_bfloat16S2_S2_S2_fjLj1280ELj1ELj4ELj1ELj16ENS_18Kernel_traits_baseILj1280ES2_S2_S2_S2_fjLj128EEEEELb0ELb1ELb0EEEvNS_9BwdParamsE --------------------------
	.section	.nv.shared._ZN10layer_norm31ln_parallel_residual_bwd_kernelINS_13Kernel_traitsI13__nv_bfloat16S2_S2_S2_fjLj1280ELj1ELj4ELj1ELj16ENS_18Kernel_traits_baseILj1280ES2_S2_S2_S2_fjLj128EEEEELb0ELb1ELb0EEEvNS_9BwdParamsE,"aw",@nobits
	.sectionflags	@""
	.align	16


//--------------------- .nv.shared._ZN10layer_norm31ln_parallel_residual_bwd_kernelINS_13Kernel_traitsI13__nv_bfloat16S2_S2_S2_fjLj1280ELj1ELj4ELj1ELj16ENS_18Kernel_traits_baseILj1280ES2_S2_S2_S2_fjLj128EEEEELb0ELb1ELb1EEEvNS_9BwdParamsE --------------------------
	.section	.nv.shared._ZN10layer_norm31ln_parallel_residual_bwd_kernelINS_13Kernel_traitsI13__nv_bfloat16S2_S2_S2_fjLj1280ELj1ELj4ELj1ELj16ENS_18Kernel_traits_baseILj1280ES2_S2_S2_S2_fjLj128EEEEELb0ELb1ELb1EEEvNS_9BwdParamsE,"aw",@nobits
	.sectionflags	@""
	.align	16


//--------------------- .nv.shared._ZN10layer_norm31ln_parallel_residual_bwd_kernelINS_13Kernel_traitsI13__nv_bfloat16S2_S2_S2_fjLj1280ELj1ELj4ELj1ELj16ENS_18Kernel_traits_baseILj1280ES2_S2_S2_S2_fjLj128EEEEELb1ELb0ELb0EEEvNS_9BwdParamsE --------------------------
	.section	.nv.shared._ZN10layer_norm31ln_parallel_residual_bwd_kernelINS_13Kernel_traitsI13__nv_bfloat16S2_S2_S2_fjLj1280ELj1ELj4ELj1ELj16ENS_18Kernel_traits_baseILj1280ES2_S2_S2_S2_fjLj128EEEEELb1ELb0ELb0EEEvNS_9BwdParamsE,"aw",@nobits
	.sectionflags	@""
	.align	16


//--------------------- .nv.shared._ZN10layer_norm31ln_parallel_residual_bwd_kernelINS_13Kernel_traitsI13__nv_bfloat16S2_S2_S2_fjLj1280ELj1ELj4ELj1ELj16ENS_18Kernel_traits_baseILj1280ES2_S2_S2_S2_fjLj128EEEEELb1ELb0ELb1EEEvNS_9BwdParamsE --------------------------
	.section	.nv.shared._ZN10layer_norm31ln_parallel_residual_bwd_kernelINS_13Kernel_traitsI13__nv_bfloat16S2_S2_S2_fjLj1280ELj1ELj4ELj1ELj16ENS_18Kernel_traits_baseILj1280ES2_S2_S2_S2_fjLj128EEEEELb1ELb0ELb1EEEvNS_9BwdParamsE,"aw",@nobits
	.sectionflags	@""
	.align	16


//--------------------- .nv.shared._ZN10layer_norm22ln_bwd_finalize_kernelINS_22Kernel_traits_finalizeILj1280E13__nv_bfloat16S2_S2_S2_fjLb0ELj1024ELj4ENS_18Kernel_traits_baseILj1280ES2_S2_S2_S2_fjLj1024EEEEELb0ELb0EEEvNS_9BwdParamsE --------------------------
	.section	.nv.shared._ZN10layer_norm22ln_bwd_finalize_kernelINS_22Kernel_traits_finalizeILj1280E13__nv_bfloat16S2_S2_S2_fjLb0ELj1024ELj4ENS_18Kernel_traits_baseILj1280ES2_S2_S2_S2_fjLj1024EEEEELb0ELb0EEEvNS_9BwdParamsE,"aw",@nobits
	.sectionflags	@""
	.align	16
.nv.shared._ZN10layer_norm22ln_bwd_finalize_kernelINS_22Kernel_traits_finalizeILj1280E13__nv_bfloat16S2_S2_S2_fjLb0ELj1024ELj4ENS_18Kernel_traits_baseILj1280ES2_S2_S2_S2_fjLj1024EEEEELb0ELb0EEEvNS_9BwdParamsE:
	.zero		8448


//--------------------- .nv.shared._ZN10layer_norm40ln_parallel_residual_bwd_finalize_kernelINS_22Kernel_traits_finalizeILj1280E13__nv_bfloat16S2_S2_S2_fjLb0ELj1024ELj4ENS_18Kernel_traits_baseILj1280ES2_S2_S2_S2_fjLj1024EEEEELb0EEEvNS_9BwdParamsE --------------------------
	.section	.nv.shared._ZN10layer_norm40ln_parallel_residual_bwd_finalize_kernelINS_22Kernel_traits_finalizeILj1280E13__nv_bfloat16S2_S2_S2_fjLb0ELj1024ELj4ENS_18Kernel_traits_baseILj1280ES2_S2_S2_S2_fjLj1024EEEEELb0EEEvNS_9BwdParamsE,"aw",@nobits
	.sectionflags	@""
	.align	16
.nv.shared._ZN10layer_norm40ln_parallel_residual_bwd_finalize_kernelINS_22Kernel_traits_finalizeILj1280E13__nv_bfloat16S2_S2_S2_fjLb0ELj1024ELj4ENS_18Kernel_traits_baseILj1280ES2_S2_S2_S2_fjLj1024EEEEELb0EEEvNS_9BwdParamsE:
	.zero		16896


//--------------------- .nv.shared._ZN10layer_norm31ln_parallel_residual_bwd_kernelINS_13Kernel_traitsI13__nv_bfloat16S2_S2_S2_fjLj1280ELj1ELj4ELj1ELj16ENS_18Kernel_traits_baseILj1280ES2_S2_S2_S2_fjLj128EEEEELb1ELb1ELb0EEEvNS_9BwdParamsE --------------------------
	.section	.nv.shared._ZN10layer_norm31ln_parallel_residual_bwd_kernelINS_13Kernel_traitsI13__nv_bfloat16S2_S2_S2_fjLj1280ELj1ELj4ELj1ELj16ENS_18Kernel_traits_baseILj1280ES2_S2_S2_S2_fjLj128EEEEELb1ELb1ELb0EEEvNS_9BwdParamsE,"aw",@nobits
	.sectionflags	@""
	.align	16


//--------------------- .nv.shared._ZN10layer_norm22ln_bwd_finalize_kernelINS_22Kernel_traits_finalizeILj1280E13__nv_bfloat16S2_S2_S2_fjLb0ELj1024ELj4ENS_18Kernel_traits_baseILj1280ES2_S2_S2_S2_fjLj1024EEEEELb0ELb1EEEvNS_9BwdParamsE --------------------------
	.section	.nv.shared._ZN10layer_norm22ln_bwd_finalize_kernelINS_22Kernel_traits_finalizeILj1280E13__nv_bfloat16S2_S2_S2_fjLb0ELj1024ELj4ENS_18Kernel_traits_baseILj1280ES2_S2_S2_S2_fjLj1024EEEEELb0ELb1EEEvNS_9BwdParamsE,"aw",@nobits
	.sectionflags	@""
	.align	16
.nv.shared._ZN10layer_norm22ln_bwd_finalize_kernelINS_22Kernel_traits_finalizeILj1280E13__nv_bfloat16S2_S2_S2_fjLb0ELj1024ELj4ENS_18Kernel_traits_baseILj1280ES2_S2_S2_S2_fjLj1024EEEEELb0ELb1EEEvNS_9BwdParamsE:
	.zero		8448


//--------------------- .nv.shared._ZN10layer_norm40ln_parallel_residual_bwd_finalize_kernelINS_22Kernel_traits_finalizeILj1280E13__nv_bfloat16S2_S2_S2_fjLb0ELj1024ELj4ENS_18Kernel_traits_baseILj1280ES2_S2_S2_S2_fjLj1024EEEEELb1EEEvNS_9BwdParamsE --------------------------
	.section	.nv.shared._ZN10layer_norm40ln_parallel_residual_bwd_finalize_kernelINS_22Kernel_traits_finalizeILj1280E13__nv_bfloat16S2_S2_S2_fjLb0ELj1024ELj4ENS_18Kernel_traits_baseILj1280ES2_S2_S2_S2_fjLj1024EEEEELb1EEEvNS_9BwdParamsE,"aw",@nobits
	.sectionflags	@""
	.align	16
.nv.shared._ZN10layer_norm40ln_parallel_residual_bwd_finalize_kernelINS_22Kernel_traits_finalizeILj1280E13__nv_bfloat16S2_S2_S2_fjLb0ELj1024ELj4ENS_18Kernel_traits_baseILj1280ES2_S2_S2_S2_fjLj1024EEEEELb1EEEvNS_9BwdParamsE:
	.zero		16896


//--------------------- .nv.shared._ZN10layer_norm31ln_parallel_residual_bwd_kernelINS_13Kernel_traitsI13__nv_bfloat16S2_S2_S2_fjLj1280ELj1ELj4ELj1ELj16ENS_18Kernel_traits_baseILj1280ES2_S2_S2_S2_fjLj128EEEEELb1ELb1ELb1EEEvNS_9BwdParamsE --------------------------
	.section	.nv.shared._ZN10layer_norm31ln_parallel_residual_bwd_kernelINS_13Kernel_traitsI13__nv_bfloat16S2_S2_S2_fjLj1280ELj1ELj4ELj1ELj16ENS_18Kernel_traits_baseILj1280ES2_S2_S2_S2_fjLj128EEEEELb1ELb1ELb1EEEvNS_9BwdParamsE,"aw",@nobits
	.sectionflags	@""
	.align	16


//--------------------- .nv.shared._ZN10layer_norm31ln_parallel_residual_bwd_kernelINS_13Kernel_traitsI6__halfS2_S2_S2_fjLj1280ELj1ELj4ELj1ELj16ENS_18Kernel_traits_baseILj1280ES2_S2_S2_S2_fjLj128EEEEELb0ELb0ELb0EEEvNS_9BwdParamsE --------------------------
	.section	.nv.shared._ZN10layer_norm31ln_parallel_residual_bwd_kernelINS_13Kernel_traitsI6__halfS2_S2_S2_fjLj1280ELj1ELj4ELj1ELj16ENS_18Kernel_traits_baseILj1280ES2_S2_S2_S2_fjLj128EEEEELb0ELb0ELb0EEEvNS_9BwdParamsE,"aw",@nobits
	.sectionflags	@""
	.align	16


//--------------------- .nv.shared._ZN10layer_norm31ln_parallel_residual_bwd_kernelINS_13Kernel_traitsI6__halfS2_S2_S2_fjLj1280ELj1ELj4ELj1ELj16ENS_18Kernel_traits_baseILj1280ES2_S2_S2_S2_fjLj128EEEEELb0ELb0ELb1EEEvNS_9BwdParamsE --------------------------
	.section	.nv.shared._ZN10layer_norm31ln_parallel_residual_bwd_kernelINS_13Kernel_traitsI6__halfS2_S2_S2_fjLj1280ELj1ELj4ELj1ELj16ENS_18Kernel_traits_baseILj1280ES2_S2_S2_S2_fjLj128EEEEELb0ELb0ELb1EEEvNS_9BwdParamsE,"aw",@nobits
	.sectionflags	@""
	.align	16


//--------------------- .nv.shared._ZN10layer_norm31ln_parallel_residual_bwd_kernelINS_13Kernel_traitsI6__halfS2_S2_S2_fjLj1280ELj1ELj4ELj1ELj16ENS_18Kernel_traits_baseILj1280ES2_S2_S2_S2_fjLj128EEEEELb0ELb1ELb0EEEvNS_9BwdParamsE --------------------------
	.section	.nv.shared._ZN10layer_norm31ln_parallel_residual_bwd_kernelINS_13Kernel_traitsI6__halfS2_S2_S2_fjLj1280ELj1ELj4ELj1ELj16ENS_18Kernel_traits_baseILj1280ES2_S2_S2_S2_fjLj128EEEEELb0ELb1ELb0EEEvNS_9BwdParamsE,"aw",@nobits
	.sectionflags	@""
	.align	16


//--------------------- .nv.shared._ZN10layer_norm31ln_parallel_residual_bwd_kernelINS_13Kernel_traitsI6__halfS2_S2_S2_fjLj1280ELj1ELj4ELj1ELj16ENS_18Kernel_traits_baseILj1280ES2_S2_S2_S2_fjLj128EEEEELb0ELb1ELb1EEEvNS_9BwdParamsE --------------------------
	.section	.nv.shared._ZN10layer_norm31ln_parallel_residual_bwd_kernelINS_13Kernel_traitsI6__halfS2_S2_S2_fjLj1280ELj1ELj4ELj1ELj16ENS_18Kernel_traits_baseILj1280ES2_S2_S2_S2_fjLj128EEEEELb0ELb1ELb1EEEvNS_9BwdParamsE,"aw",@nobits
	.sectionflags	@""
	.align	16


//--------------------- .nv.shared._ZN10layer_norm31ln_parallel_residual_bwd_kernelINS_13Kernel_traitsI6__halfS2_S2_S2_fjLj1280ELj1ELj4ELj1ELj16ENS_18Kernel_traits_baseILj1280ES2_S2_S2_S2_fjLj128EEEEELb1ELb0ELb0EEEvNS_9BwdParamsE --------------------------
	.section	.nv.shared._ZN10layer_norm31ln_parallel_residual_bwd_kernelINS_13Kernel_traitsI6__halfS2_S2_S2_fjLj1280ELj1ELj4ELj1ELj16ENS_18Kernel_traits_baseILj1280ES2_S2_S2_S2_fjLj128EEEEELb1ELb0ELb0EEEvNS_9BwdParamsE,"aw",@nobits
	.sectionflags	@""
	.align	16


//--------------------- .nv.shared._ZN10layer_norm31ln_parallel_residual_bwd_kernelINS_13Kernel_traitsI6__halfS2_S2_S2_fjLj1280ELj1ELj4ELj1ELj16ENS_18Kernel_traits_baseILj1280ES2_S2_S2_S2_fjLj128EEEEELb1ELb0ELb1EEEvNS_9BwdParamsE --------------------------
	.section	.nv.shared._ZN10layer_norm31ln_parallel_residual_bwd_kernelINS_13Kernel_traitsI6__halfS2_S2_S2_fjLj1280ELj1ELj4ELj1ELj16ENS_18Kernel_traits_baseILj1280ES2_S2_S2_S2_fjLj128EEEEELb1ELb0ELb1EEEvNS_9BwdParamsE,"aw",@nobits
	.sectionflags	@""
	.align	16


//--------------------- .nv.shared._ZN10layer_norm22ln_bwd_finalize_kernelINS_22Kernel_traits_finalizeILj1280E6__halfS2_S2_S2_fjLb0ELj1024ELj4ENS_18Kernel_traits_baseILj1280ES2_S2_S2_S2_fjLj1024EEEEELb0ELb0EEEvNS_9BwdParamsE --------------------------
	.section	.nv.shared._ZN10layer_norm22ln_bwd_finalize_kernelINS_22Kernel_traits_finalizeILj1280E6__halfS2_S2_S2_fjLb0ELj1024ELj4ENS_18Kernel_traits_baseILj1280ES2_S2_S2_S2_fjLj1024EEEEELb0ELb0EEEvNS_9BwdParamsE,"aw",@nobits
	.sectionflags	@""
	.align	16
.nv.shared._ZN10layer_norm22ln_bwd_finalize_kernelINS_22Kernel_traits_finalizeILj1280E6__halfS2_S2_S2_fjLb0ELj1024ELj4ENS_18Kernel_traits_baseILj1280ES2_S2_S2_S2_fjLj1024EEEEELb0ELb0EEEvNS_9BwdParamsE:
	.zero		8448


//--------------------- .nv.shared._ZN10layer_norm40ln_parallel_residual_bwd_finalize_kernelINS_22Kernel_traits_finalizeILj1280E6__halfS2_S2_S2_fjLb0ELj1024ELj4ENS_18Kernel_traits_baseILj1280ES2_S2_S2_S2_fjLj1024EEEEELb0EEEvNS_9BwdParamsE --------------------------
	.section	.nv.shared._ZN10layer_norm40ln_parallel_residual_bwd_finalize_kernelINS_22Kernel_traits_finalizeILj1280E6__halfS2_S2_S2_fjLb0ELj1024ELj4ENS_18Kernel_traits_baseILj1280ES2_S2_S2_S2_fjLj1024EEEEELb0EEEvNS_9BwdParamsE,"aw",@nobits
	.sectionflags	@""
	.align	16
.nv.shared._ZN10layer_norm40ln_parallel_residual_bwd_finalize_kernelINS_22Kernel_traits_finalizeILj1280E6__halfS2_S2_S2_fjLb0ELj1024ELj4ENS_18Kernel_traits_baseILj1280ES2_S2_S2_S2_fjLj1024EEEEELb0EEEvNS_9BwdParamsE:
	.zero		16896


//--------------------- .nv.shared._ZN10layer_norm31ln_parallel_residual_bwd_kernelINS_13Kernel_traitsI6__halfS2_S2_S2_fjLj1280ELj1ELj4ELj1ELj16ENS_18Kernel_traits_baseILj1280ES2_S2_S2_S2_fjLj128EEEEELb1ELb1ELb0EEEvNS_9BwdParamsE --------------------------
	.section	.nv.shared._ZN10layer_norm31ln_parallel_residual_bwd_kernelINS_13Kernel_traitsI6__halfS2_S2_S2_fjLj1280ELj1ELj4ELj1ELj16ENS_18Kernel_traits_baseILj1280ES2_S2_S2_S2_fjLj128EEEEELb1ELb1ELb0EEEvNS_9BwdParamsE,"aw",@nobits
	.sectionflags	@""
	.align	16


//--------------------- .nv.shared._ZN10layer_norm22ln_bwd_finalize_kernelINS_22Kernel_traits_finalizeILj1280E6__halfS2_S2_S2_fjLb0ELj1024ELj4ENS_18Kernel_traits_baseILj1280ES2_S2_S2_S2_fjLj1024EEEEELb0ELb1EEEvNS_9BwdParamsE --------------------------
	.section	.nv.shared._ZN10layer_norm22ln_bwd_finalize_kernelINS_22Kernel_traits_finalizeILj1280E6__halfS2_S2_S2_fjLb0ELj1024ELj4ENS_18Kernel_traits_baseILj1280ES2_S2_S2_S2_fjLj1024EEEEELb0ELb1EEEvNS_9BwdParamsE,"aw",@nobits
	.sectionflags	@""
	.align	16
.nv.shared._ZN10layer_norm22ln_bwd_finalize_kernelINS_22Kernel_traits_finalizeILj1280E6__halfS2_S2_S2_fjLb0ELj1024ELj4ENS_18Kernel_traits_baseILj1280ES2_S2_S2_S2_fjLj1024EEEEELb0ELb1EEEvNS_9BwdParamsE:
	.zero		8448


//--------------------- .nv.shared._ZN10layer_norm40ln_parallel_residual_bwd_finalize_kernelINS_22Kernel_traits_finalizeILj1280E6__halfS2_S2_S2_fjLb0ELj1024ELj4ENS_18Kernel_traits_baseILj1280ES2_S2_S2_S2_fjLj1024EEEEELb1EEEvNS_9BwdParamsE --------------------------
	.section	.nv.shared._ZN10layer_norm40ln_parallel_residual_bwd_finalize_kernelINS_22Kernel_traits_finalizeILj1280E6__halfS2_S2_S2_fjLb0ELj1024ELj4ENS_18Kernel_traits_baseILj1280ES2_S2_S2_S2_fjLj1024EEEEELb1EEEvNS_9BwdParamsE,"aw",@nobits
	.sectionflags	@""
	.align	16
.nv.shared._ZN10layer_norm40ln_parallel_residual_bwd_finalize_kernelINS_22Kernel_traits_finalizeILj1280E6__halfS2_S2_S2_fjLb0ELj1024ELj4ENS_18Kernel_traits_baseILj1280ES2_S2_S2_S2_fjLj1024EEEEELb1EEEvNS_9BwdParamsE:
	.zero		16896


//--------------------- .nv.shared._ZN10layer_norm31ln_parallel_residual_bwd_kernelINS_13Kernel_traitsI6__halfS2_S2_S2_fjLj1280ELj1ELj4ELj1ELj16ENS_18Kernel_traits_baseILj1280ES2_S2_S2_S2_fjLj128EEEEELb1ELb1ELb1EEEvNS_9BwdParamsE --------------------------
	.section	.nv.shared._ZN10layer_norm31ln_parallel_residual_bwd_kernelINS_13Kernel_traitsI6__halfS2_S2_S2_fjLj1280ELj1ELj4ELj1ELj16ENS_18Kernel_traits_baseILj1280ES2_S2_S2_S2_fjLj128EEEEELb1ELb1ELb1EEEvNS_9BwdParamsE,"aw",@nobits
	.sectionflags	@""
	.align	16


//--------------------- .nv.shared._ZN10layer_norm31ln_parallel_residual_bwd_kernelINS_13Kernel_traitsIf13__nv_bfloat16S2_S2_fjLj1280ELj1ELj4ELj1ELj16ENS_18Kernel_traits_baseILj1280EfS2_S2_S2_fjLj128EEEEELb0ELb0ELb0EEEvNS_9BwdParamsE --------------------------
	.section	.nv.shared._ZN10layer_norm31ln_parallel_residual_bwd_kernelINS_13Kernel_traitsIf13__nv_bfloat16S2_S2_fjLj1280ELj1ELj4ELj1ELj16ENS_18Kernel_traits_baseILj1280EfS2_S2_S2_fjLj128EEEEELb0ELb0ELb0EEEvNS_9BwdParamsE,"aw",@nobits
	.sectionflags	@""
	.align	16


//--------------------- .nv.shared._ZN10layer_norm31ln_parallel_residual_bwd_kernelINS_13Kernel_traitsIf13__nv_bfloat16S2_S2_fjLj1280ELj1ELj4ELj1ELj16ENS_18Kernel_traits_baseILj1280EfS2_S2_S2_fjLj128EEEEELb0ELb0ELb1EEEvNS_9BwdParamsE --------------------------
	.section	.nv.shared._ZN10layer_norm31ln_parallel_residual_bwd_kernelINS_13Kernel_traitsIf13__nv_bfloat16S2_S2_fjLj1280ELj1ELj4ELj1ELj16ENS_18Kernel_traits_baseILj1280EfS2_S2_S2_fjLj128EEEEELb0ELb0ELb1EEEvNS_9BwdParamsE,"aw",@nobits
	.sectionflags	@""
	.align	16


//--------------------- .nv.shared._ZN10layer_norm31ln_parallel_residual_bwd_kernelINS_13Kernel_traitsIf13__nv_bfloat16S2_S2_fjLj1280ELj1ELj4ELj1ELj16ENS_18Kernel_traits_baseILj1280EfS2_S2_S2_fjLj128EEEEELb0ELb1ELb0EEEvNS_9BwdParamsE --------------------------
	.section	.nv.shared._ZN10layer_norm31ln_parallel_residual_bwd_kernelINS_13Kernel_traitsIf13__nv_bfloat16S2_S2_fjLj1280ELj1ELj4ELj1ELj16ENS_18Kernel_traits_baseILj1280EfS2_S2_S2_fjLj128EEEEELb0ELb1ELb0EEEvNS_9BwdParamsE,"aw",@nobits
	.sectionflags	@""
	.align	16


//--------------------- .nv.shared._ZN10layer_norm31ln_parallel_residual_bwd_kernelINS_13Kernel_traitsIf13__nv_bfloat16S2_S2_fjLj1280ELj1ELj4ELj1ELj16ENS_18Kernel_traits_baseILj1280EfS2_S2_S2_fjLj128EEEEELb0ELb1ELb1EEEvNS_9BwdParamsE --------------------------
	.section	.nv.shared._ZN10layer_norm31ln_parallel_residual_bwd_kernelINS_13Kernel_traitsIf13__nv_bfloat16S2_S2_fjLj1280ELj1ELj4ELj1ELj16ENS_18Kernel_traits_baseILj1280EfS2_S2_S2_fjLj128EEEEELb0ELb1ELb1EEEvNS_9BwdParamsE,"aw",@nobits
	.sectionflags	@""
	.align	16


//--------------------- .nv.shared._ZN10layer_norm31ln_parallel_residual_bwd_kernelINS_13Kernel_traitsIf13__nv_bfloat16S2_S2_fjLj1280ELj1ELj4ELj1ELj16ENS_18Kernel_traits_baseILj1280EfS2_S2_S2_fjLj128EEEEELb1ELb0ELb0EEEvNS_9BwdParamsE --------------------------
	.section	.nv.shared._ZN10layer_norm31ln_parallel_residual_bwd_kernelINS_13Kernel_traitsIf13__nv_bfloat16S2_S2_fjLj1280ELj1ELj4ELj1ELj16ENS_18Kernel_traits_baseILj1280EfS2_S2_S2_fjLj128EEEEELb1ELb0ELb0EEEvNS_9BwdParamsE,"aw",@nobits
	.sectionflags	@""
	.align	16


//--------------------- .nv.shared._ZN10layer_norm31ln_parallel_residual_bwd_kernelINS_13Kernel_traitsIf13__nv_bfloat16S2_S2_fjLj1280ELj1ELj4ELj1ELj16ENS_18Kernel_traits_baseILj1280EfS2_S2_S2_fjLj128EEEEELb1ELb0ELb1EEEvNS_9BwdParamsE --------------------------
	.section	.nv.shared._ZN10layer_norm31ln_parallel_residual_bwd_kernelINS_13Kernel_traitsIf13__nv_bfloat16S2_S2_fjLj1280ELj1ELj4ELj1ELj16ENS_18Kernel_traits_baseILj1280EfS2_S2_S2_fjLj128EEEEELb1ELb0ELb1EEEvNS_9BwdParamsE,"aw",@nobits
	.sectionflags	@""
	.align	16


//--------------------- .nv.shared._ZN10layer_norm22ln_bwd_finalize_kernelINS_22Kernel_traits_finalizeILj1280Ef13__nv_bfloat16S2_S2_fjLb0ELj1024ELj4ENS_18Kernel_traits_baseILj1280EfS2_S2_S2_fjLj1024EEEEELb0ELb0EEEvNS_9BwdParamsE --------------------------
	.section	.nv.shared._ZN10layer_norm22ln_bwd_finalize_kernelINS_22Kernel_traits_finalizeILj1280Ef13__nv_bfloat16S2_S2_fjLb0ELj1024ELj4ENS_18Kernel_traits_baseILj1280EfS2_S2_S2_fjLj1024EEEEELb0ELb0EEEvNS_9BwdParamsE,"aw",@nobits
	.sectionflags	@""
	.align	16
.nv.shared._ZN10layer_norm22ln_bwd_finalize_kernelINS_22Kernel_traits_finalizeILj1280Ef13__nv_bfloat16S2_S2_fjLb0ELj1024ELj4ENS_18Kernel_traits_baseILj1280EfS2_S2_S2_fjLj1024EEEEELb0ELb0EEEvNS_9BwdParamsE:
	.zero		8448


//--------------------- .nv.shared._ZN10layer_norm40ln_parallel_residual_bwd_finalize_kernelINS_22Kernel_traits_finalizeILj1280Ef13__nv_bfloat16S2_S2_fjLb0ELj1024ELj4ENS_18Kernel_traits_baseILj1280EfS2_S2_S2_fjLj1024EEEEELb0EEEvNS_9BwdParamsE --------------------------
	.section	.nv.shared._ZN10layer_norm40ln_parallel_residual_bwd_finalize_kernelINS_22Kernel_traits_finalizeILj1280Ef13__nv_bfloat16S2_S2_fjLb0ELj1024ELj4ENS_18Kernel_traits_baseILj1280EfS2_S2_S2_fjLj1024EEEEELb0EEEvNS_9BwdParamsE,"aw",@nobits
	.sectionflags	@""
	.align	16
.nv.shared._ZN10layer_norm40ln_parallel_residual_bwd_finalize_kernelINS_22Kernel_traits_finalizeILj1280Ef13__nv_bfloat16S2_S2_fjLb0ELj1024ELj4ENS_18Kernel_traits_baseILj1280EfS2_S2_S2_fjLj1024EEEEELb0EEEvNS_9BwdParamsE:
	.zero		16896


//--------------------- .nv.shared._ZN10layer_norm31ln_parallel_residual_bwd_kernelINS_13Kernel_traitsIf13__nv_bfloat16S2_S2_fjLj1280ELj1ELj4ELj1ELj16ENS_18Kernel_traits_baseILj1280EfS2_S2_S2_fjLj128EEEEELb1ELb1ELb0EEEvNS_9BwdParamsE --------------------------
	.section	.nv.shared._ZN10layer_norm31ln_parallel_residual_bwd_kernelINS_13Kernel_traitsIf13__nv_bfloat16S2_S2_fjLj1280ELj1ELj4ELj1ELj16ENS_18Kernel_traits_baseILj1280EfS2_S2_S2_fjLj128EEEEELb1ELb1ELb0EEEvNS_9BwdParamsE,"aw",@nobits
	.sectionflags	@""
	.align	16


//--------------------- .nv.shared._ZN10layer_norm22ln_bwd_finalize_kernelINS_22Kernel_traits_finalizeILj1280Ef13__nv_bfloat16S2_S2_fjLb0ELj1024ELj4ENS_18Kernel_traits_baseILj1280EfS2_S2_S2_fjLj1024EEEEELb0ELb1EEEvNS_9BwdParamsE --------------------------
	.section	.nv.shared._ZN10layer_norm22ln_bwd_finalize_kernelINS_22Kernel_traits_finalizeILj1280Ef13__nv_bfloat16S2_S2_fjLb0ELj1024ELj4ENS_18Kernel_traits_baseILj1280EfS2_S2_S2_fjLj1024EEEEELb0ELb1EEEvNS_9BwdParamsE,"aw",@nobits
	.sectionflags	@""
	.align	16
.nv.shared._ZN10layer_norm22ln_bwd_finalize_kernelINS_22Kernel_traits_finalizeILj1280Ef13__nv_bfloat16S2_S2_fjLb0ELj1024ELj4ENS_18Kernel_traits_baseILj1280EfS2_S2_S2_fjLj1024EEEEELb0ELb1EEEvNS_9BwdParamsE:
	.zero		8448


//--------------------- .nv.shared._ZN10layer_norm40ln_parallel_residual_bwd_finalize_kernelINS_22Kernel_traits_finalizeILj1280Ef13__nv_bfloat16S2_S2_fjLb0ELj1024ELj4ENS_18Kernel_traits_baseILj1280EfS2_S2_S2_fjLj1024EEEEELb1EEEvNS_9BwdParamsE --------------------------
	.section	.nv.shared._ZN10layer_norm40ln_parallel_residual_bwd_finalize_kernelINS_22Kernel_traits_finalizeILj1280Ef13__nv_bfloat16S2_S2_fjLb0ELj1024ELj4ENS_18Kernel_traits_baseILj1280EfS2_S2_S2_fjLj1024EEEEELb1EEEvNS_9BwdParamsE,"aw",@nobits
	.sectionflags	@""
	.align	16
.nv.shared._ZN10layer_norm40ln_parallel_residual_bwd_finalize_kernelINS_22Kernel_traits_finalizeILj1280Ef13__nv_bfloat16S2_S2_fjLb0ELj1024ELj4ENS_18Kernel_traits_baseILj1280EfS2_S2_S2_fjLj1024EEEEELb1EEEvNS_9BwdParamsE:
	.zero		16896


//--------------------- .nv.shared._ZN10layer_norm31ln_parallel_residual_bwd_kernelINS_13Kernel_traitsIf13__nv_bfloat16S2_S2_fjLj1280ELj1ELj4ELj1ELj16ENS_18Kernel_traits_baseILj1280EfS2_S2_S2_fjLj128EEEEELb1ELb1ELb1EEEvNS_9BwdParamsE --------------------------
	.section	.nv.shared._ZN10layer_norm31ln_parallel_residual_bwd_kernelINS_13Kernel_traitsIf13__nv_bfloat16S2_S2_fjLj1280ELj1ELj4ELj1ELj16ENS_18Kernel_traits_baseILj1280EfS2_S2_S2_fjLj128EEEEELb1ELb1ELb1EEEvNS_9BwdParamsE,"aw",@nobits
	.sectionflags	@""
	.align	16


//--------------------- .nv.shared._ZN10layer_norm31ln_parallel_residual_bwd_kernelINS_13Kernel_traitsI13__nv_bfloat16S2_fS2_fjLj1280ELj1ELj4ELj1ELj16ENS_18Kernel_traits_baseILj1280ES2_S2_fS2_fjLj128EEEEELb0ELb0ELb0EEEvNS_9BwdParamsE --------------------------
	.section	.nv.shared._ZN10layer_norm31ln_parallel_residual_bwd_kernelINS_13Kernel_traitsI13__nv_bfloat16S2_fS2_fjLj1280ELj1ELj4ELj1ELj16ENS_18Kernel_traits_baseILj1280ES2_S2_fS2_fjLj128EEEEELb0ELb0ELb0EEEvNS_9BwdParamsE,"aw",@nobits
	.sectionflags	@""
	.align	16


//--------------------- .nv.shared._ZN10layer_norm31ln_parallel_residual_bwd_kernelINS_13Kernel_traitsI13__nv_bfloat16S2_fS2_fjLj1280ELj1ELj4ELj1ELj16ENS_18Kernel_traits_baseILj1280ES2_S2_fS2_fjLj128EEEEELb0ELb0ELb1EEEvNS_9BwdParamsE --------------------------
	.section	.nv.shared._ZN10layer_norm31ln_parallel_residual_bwd_kernelINS_13Kernel_traitsI13__nv_bfloat16S2_fS2_fjLj1280ELj1ELj4ELj1ELj16ENS_18Kernel_traits_baseILj1280ES2_S2_fS2_fjLj128EEEEELb0ELb0ELb1EEEvNS_9BwdParamsE,"aw",@nobits
	.sectionflags	@""
	.align	16


//--------------------- .nv.shared._ZN10layer_norm31ln_parallel_residual_bwd_kernelINS_13Kernel_traitsI13__nv_bfloat16S2_fS2_fjLj1280ELj1ELj4ELj1ELj16ENS_18Kernel_traits_baseILj1280ES2_S2_fS2_fjLj128EEEEELb0ELb1ELb0EEEvNS_9BwdParamsE --------------------------
	.section	.nv.shared._ZN10layer_norm31ln_parallel_residual_bwd_kernelINS_13Kernel_traitsI13__nv_bfloat16S2_fS2_fjLj1280ELj1ELj4ELj1ELj16ENS_18Kernel_traits_baseILj1280ES2_S2_fS2_fjLj128EEEEELb0ELb1ELb0EEEvNS_9BwdParamsE,"aw",@nobits
	.sectionflags	@""
	.align	16


//--------------------- .nv.shared._ZN10layer_norm31ln_parallel_residual_bwd_kernelINS_13Kernel_traitsI13__nv_bfloat16S2_fS2_fjLj1280ELj1ELj4ELj1ELj16ENS_18Kernel_traits_baseILj1280ES2_S2_fS2_fjLj128EEEEELb0ELb1ELb1EEEvNS_9BwdParamsE --------------------------
	.section	.nv.shared._ZN10layer_norm31ln_parallel_residual_bwd_kernelINS_13Kernel_traitsI13__nv_bfloat16S2_fS2_fjLj1280ELj1ELj4ELj1ELj16ENS_18Kernel_traits_baseILj1280ES2_S2_fS2_fjLj128EEEEELb0ELb1ELb1EEEvNS_9BwdParamsE,"aw",@nobits
	.sectionflags	@""
	.align	16


//--------------------- .nv.shared._ZN10layer_norm31ln_parallel_residual_bwd_kernelINS_13Kernel_traitsI13__nv_bfloat16S2_fS2_fjLj1280ELj1ELj4ELj1ELj16ENS_18Kernel_traits_baseILj1280ES2_S2_fS2_fjLj128EEEEELb1ELb0ELb0EEEvNS_9BwdParamsE --------------------------
	.section	.nv.shared._ZN10layer_norm31ln_parallel_residual_bwd_kernelINS_13Kernel_traitsI13__nv_bfloat16S2_fS2_fjLj1280ELj1ELj4ELj1ELj16ENS_18Kernel_traits_baseILj1280ES2_S2_fS2_fjLj128EEEEELb1ELb0ELb0EEEvNS_9BwdParamsE,"aw",@nobits
	.sectionflags	@""
	.align	16


//--------------------- .nv.shared._ZN10layer_norm31ln_parallel_residual_bwd_kernelINS_13Kernel_traitsI13__nv_bfloat16S2_fS2_fjLj1280ELj1ELj4ELj1ELj16ENS_18Kernel_traits_baseILj1280ES2_S2_fS2_fjLj128EEEEELb1ELb0ELb1EEEvNS_9BwdParamsE --------------------------
	.section	.nv.shared._ZN10layer_norm31ln_parallel_residual_bwd_kernelINS_13Kernel_traitsI13__nv_bfloat16S2_fS2_fjLj1280ELj1ELj4ELj1ELj16ENS_18Kernel_traits_baseILj1280ES2_S2_fS2_fjLj128EEEEELb1ELb0ELb1EEEvNS_9BwdParamsE,"aw",@nobits
	.sectionflags	@""
	.align	16


//--------------------- .nv.shared._ZN10layer_norm22ln_bwd_finalize_kernelINS_22Kernel_traits_finalizeILj1280E13__nv_bfloat16S2_fS2_fjLb0ELj1024ELj4ENS_18Kernel_traits_baseILj1280ES2_S2_fS2_fjLj1024EEEEELb0ELb0EEEvNS_9BwdParamsE --------------------------
	.section	.nv.shared._ZN10layer_norm22ln_bwd_finalize_kernelINS_22Kernel_traits_finalizeILj1280E13__nv_bfloat16S2_fS2_fjLb0ELj1024ELj4ENS_18Kernel_traits_baseILj1280ES2_S2_fS2_fjLj1024EEEEELb0ELb0EEEvNS_9BwdParamsE,"aw",@nobits
	.sectionflags	@""
	.align	16
.nv.shared._ZN10layer_norm22ln_bwd_finalize_kernelINS_22Kernel_traits_finalizeILj1280E13__nv_bfloat16S2_fS2_fjLb0ELj1024ELj4ENS_18Kernel_traits_baseILj1280ES2_S2_fS2_fjLj1024EEEEELb0ELb0EEEvNS_9BwdParamsE:
	.zero		8448


//--------------------- .nv.shared._ZN10layer_norm40ln_parallel_residual_bwd_finalize_kernelINS_22Kernel_traits_finalizeILj1280E13__nv_bfloat16S2_fS2_fjLb0ELj1024ELj4ENS_18Kernel_traits_baseILj1280ES2_S2_fS2_fjLj1024EEEEELb0EEEvNS_9BwdParamsE --------------------------
	.section	.nv.shared._ZN10layer_norm40ln_parallel_residual_bwd_finalize_kernelINS_22Kernel_traits_finalizeILj1280E13__nv_bfloat16S2_fS2_fjLb0ELj1024ELj4ENS_18Kernel_traits_baseILj1280ES2_S2_fS2_fjLj1024EEEEELb0EEEvNS_9BwdParamsE,"aw",@nobits
	.sectionflags	@""
	.align	16
.nv.shared._ZN10layer_norm40ln_parallel_residual_bwd_finalize_kernelINS_22Kernel_traits_finalizeILj1280E13__nv_bfloat16S2_fS2_fjLb0ELj1024ELj4ENS_18Kernel_traits_baseILj1280ES2_S2_fS2_fjLj1024EEEEELb0EEEvNS_9BwdParamsE:
	.zero		16896


//--------------------- .nv.shared._ZN10layer_norm31ln_parallel_residual_bwd_kernelINS_13Kernel_traitsI13__nv_bfloat16S2_fS2_fjLj1280ELj1ELj4ELj1ELj16ENS_18Kernel_traits_baseILj1280ES2_S2_fS2_fjLj128EEEEELb1ELb1ELb0EEEvNS_9BwdParamsE --------------------------
	.section	.nv.shared._ZN10layer_norm31ln_parallel_residual_bwd_kernelINS_13Kernel_traitsI13__nv_bfloat16S2_fS2_fjLj1280ELj1ELj4ELj1ELj16ENS_18Kernel_traits_baseILj1280ES2_S2_fS2_fjLj128EEEEELb1ELb1ELb0EEEvNS_9BwdParamsE,"aw",@nobits
	.sectionflags	@""
	.align	16


//--------------------- .nv.shared._ZN10layer_norm22ln_bwd_finalize_kernelINS_22Kernel_traits_finalizeILj1280E13__nv_bfloat16S2_fS2_fjLb0ELj1024ELj4ENS_18Kernel_traits_baseILj1280ES2_S2_fS2_fjLj1024EEEEELb0ELb1EEEvNS_9BwdParamsE --------------------------
	.section	.nv.shared._ZN10layer_norm22ln_bwd_finalize_kernelINS_22Kernel_traits_finalizeILj1280E13__nv_bfloat16S2_fS2_fjLb0ELj1024ELj4ENS_18Kernel_traits_baseILj1280ES2_S2_fS2_fjLj1024EEEEELb0ELb1EEEvNS_9BwdParamsE,"aw",@nobits
	.sectionflags	@""
	.align	16
.nv.shared._ZN10layer_norm22ln_bwd_finalize_kernelINS_22Kernel_traits_finalizeILj1280E13__nv_bfloat16S2_fS2_fjLb0ELj1024ELj4ENS_18Kernel_traits_baseILj1280ES2_S2_fS2_fjLj1024EEEEELb0ELb1EEEvNS_9BwdParamsE:
	.zero		8448


//--------------------- .nv.shared._ZN10layer_norm40ln_parallel_residual_bwd_finalize_kernelINS_22Kernel_traits_finalizeILj1280E13__nv_bfloat16S2_fS2_fjLb0ELj1024ELj4ENS_18Kernel_traits_baseILj1280ES2_S2_fS2_fjLj1024EEEEELb1EEEvNS_9BwdParamsE --------------------------
	.section	.nv.shared._ZN10layer_norm40ln_parallel_residual_bwd_finalize_kernelINS_22Kernel_traits_finalizeILj1280E13__nv_bfloat16S2_fS2_fjLb0ELj1024ELj4ENS_18Kernel_traits_baseILj1280ES2_S2_fS2_fjLj1024EEEEELb1EEEvNS_9BwdParamsE,"aw",@nobits
	.sectionflags	@""
	.align	16
.nv.shared._ZN10layer_norm40ln_parallel_residual_bwd_finalize_kernelINS_22Kernel_traits_finalizeILj1280E13__nv_bfloat16S2_fS2_fjLb0ELj1024ELj4ENS_18Kernel_traits_baseILj1280ES2_S2_fS2_fjLj1024EEEEELb1EEEvNS_9BwdParamsE:
	.zero		16896


//--------------------- .nv.shared._ZN10layer_norm31ln_parallel_residual_bwd_kernelINS_13Kernel_traitsI13__nv_bfloat16S2_fS2_fjLj1280ELj1ELj4ELj1ELj16ENS_18Kernel_traits_baseILj1280ES2_S2_fS2_fjLj128EEEEELb1ELb1ELb1EEEvNS_9BwdParamsE --------------------------
	.section	.nv.shared._ZN10layer_norm31ln_parallel_residual_bwd_kernelINS_13Kernel_traitsI13__nv_bfloat16S2_fS2_fjLj1280ELj1ELj4ELj1ELj16ENS_18Kernel_traits_baseILj1280ES2_S2_fS2_fjLj128EEEEELb1ELb1ELb1EEEvNS_9BwdParamsE,"aw",@nobits
	.sectionflags	@""
	.align	16


//--------------------- .nv.shared._ZN10layer_norm31ln_parallel_residual_bwd_kernelINS_13Kernel_traitsIf13__nv_bfloat16fS2_fjLj1280ELj1ELj4ELj1ELj16ENS_18Kernel_traits_baseILj1280EfS2_fS2_fjLj128EEEEELb0ELb0ELb0EEEvNS_9BwdParamsE --------------------------
	.section	.nv.shared._ZN10layer_norm31ln_parallel_residual_bwd_kernelINS_13Kernel_traitsIf13__nv_bfloat16fS2_fjLj1280ELj1ELj4ELj1ELj16ENS_18Kernel_traits_baseILj1280EfS2_fS2_fjLj128EEEEELb0ELb0ELb0EEEvNS_9BwdParamsE,"aw",@nobits
	.sectionflags	@""
	.align	16


//--------------------- .nv.shared._ZN10layer_norm31ln_parallel_residual_bwd_kernelINS_13Kernel_traitsIf13__nv_bfloat16fS2_fjLj1280ELj1ELj4ELj1ELj16ENS_18Kernel_traits_baseILj1280EfS2_fS2_fjLj128EEEEELb0ELb0ELb1EEEvNS_9BwdParamsE --------------------------
	.section	.nv.shared._ZN10layer_norm31ln_parallel_residual_bwd_kernelINS_13Kernel_traitsIf13__nv_bfloat16fS2_fjLj1280ELj1ELj4ELj1ELj16ENS_18Kernel_traits_baseILj1280EfS2_fS2_fjLj128EEEEELb0ELb0ELb1EEEvNS_9BwdParamsE,"aw",@nobits
	.sectionflags	@""
	.align	16


//--------------------- .nv.shared._ZN10layer_norm31ln_parallel_residual_bwd_kernelINS_13Kernel_traitsIf13__nv_bfloat16fS2_fjLj1280ELj1ELj4ELj1ELj16ENS_18Kernel_traits_baseILj1280EfS2_fS2_fjLj128EEEEELb0ELb1ELb0EEEvNS_9BwdParamsE --------------------------
	.section	.nv.shared._ZN10layer_norm31ln_parallel_residual_bwd_kernelINS_13Kernel_traitsIf13__nv_bfloat16fS2_fjLj1280ELj1ELj4ELj1ELj16ENS_18Kernel_traits_baseILj1280EfS2_fS2_fjLj128EEEEELb0ELb1ELb0EEEvNS_9BwdParamsE,"aw",@nobits
	.sectionflags	@""
	.align	16


//--------------------- .nv.shared._ZN10layer_norm31ln_parallel_residual_bwd_kernelINS_13Kernel_traitsIf13__nv_bfloat16fS2_fjLj1280ELj1ELj4ELj1ELj16ENS_18Kernel_traits_baseILj1280EfS2_fS2_fjLj128EEEEELb0ELb1ELb1EEEvNS_9BwdParamsE --------------------------
	.section	.nv.shared._ZN10layer_norm31ln_parallel_residual_bwd_kernelINS_13Kernel_traitsIf13__nv_bfloat16fS2_fjLj1280ELj1ELj4ELj1ELj16ENS_18Kernel_traits_baseILj1280EfS2_fS2_fjLj128EEEEELb0ELb1ELb1EEEvNS_9BwdParamsE,"aw",@nobits
	.sectionflags	@""
	.align	16


//--------------------- .nv.shared._ZN10layer_norm31ln_parallel_residual_bwd_kernelINS_13Kernel_traitsIf13__nv_bfloat16fS2_fjLj1280ELj1ELj4ELj1ELj16ENS_18Kernel_traits_baseILj1280EfS2_fS2_fjLj128EEEEELb1ELb0ELb0EEEvNS_9BwdParamsE --------------------------
	.section	.nv.shared._ZN10layer_norm31ln_parallel_residual_bwd_kernelINS_13Kernel_traitsIf13__nv_bfloat16fS2_fjLj1280ELj1ELj4ELj1ELj16ENS_18Kernel_traits_baseILj1280EfS2_fS2_fjLj128EEEEELb1ELb0ELb0EEEvNS_9BwdParamsE,"aw",@nobits
	.sectionflags	@""
	.align	16


//--------------------- .nv.shared._ZN10layer_norm31ln_parallel_residual_bwd_kernelINS_13Kernel_traitsIf13__nv_bfloat16fS2_fjLj1280ELj1ELj4ELj1ELj16ENS_18Kernel_traits_baseILj1280EfS2_fS2_fjLj128EEEEELb1ELb0ELb1EEEvNS_9BwdParamsE --------------------------
	.section	.nv.shared._ZN10layer_norm31ln_parallel_residual_bwd_kernelINS_13Kernel_traitsIf13__nv_bfloat16fS2_fjLj1280ELj1ELj4ELj1ELj16ENS_18Kernel_traits_baseILj1280EfS2_fS2_fjLj128EEEEELb1ELb0ELb1EEEvNS_9BwdParamsE,"aw",@nobits
	.sectionflags	@""
	.align	16


//--------------------- .nv.shared._ZN10layer_norm22ln_bwd_finalize_kernelINS_22Kernel_traits_finalizeILj1280Ef13__nv_bfloat16fS2_fjLb0ELj1024ELj4ENS_18Kernel_traits_baseILj1280EfS2_fS2_fjLj1024EEEEELb0ELb0EEEvNS_9BwdParamsE --------------------------
	.section	.nv.shared._ZN10layer_norm22ln_bwd_finalize_kernelINS_22Kernel_traits_finalizeILj1280Ef13__nv_bfloat16fS2_fjLb0ELj1024ELj4ENS_18Kernel_traits_baseILj1280EfS2_fS2_fjLj1024EEEEELb0ELb0EEEvNS_9BwdParamsE,"aw",@nobits
	.sectionflags	@""
	.align	16
.nv.shared._ZN10layer_norm22ln_bwd_finalize_kernelINS_22Kernel_traits_finalizeILj1280Ef13__nv_bfloat16fS2_fjLb0ELj1024ELj4ENS_18Kernel_traits_baseILj1280EfS2_fS2_fjLj1024EEEEELb0ELb0EEEvNS_9BwdParamsE:
	.zero		8448


//--------------------- .nv.shared._ZN10layer_norm40ln_parallel_residual_bwd_finalize_kernelINS_22Kernel_traits_finalizeILj1280Ef13__nv_bfloat16fS2_fjLb0ELj1024ELj4ENS_18Kernel_traits_baseILj1280EfS2_fS2_fjLj1024EEEEELb0EEEvNS_9BwdParamsE --------------------------
	.section	.nv.shared._ZN10layer_norm40ln_parallel_residual_bwd_finalize_kernelINS_22Kernel_traits_finalizeILj1280Ef13__nv_bfloat16fS2_fjLb0ELj1024ELj4ENS_18Kernel_traits_baseILj1280EfS2_fS2_fjLj1024EEEEELb0EEEvNS_9BwdParamsE,"aw",@nobits
	.sectionflags	@""
	.align	16
.nv.shared._ZN10layer_norm40ln_parallel_residual_bwd_finalize_kernelINS_22Kernel_traits_finalizeILj1280Ef13__nv_bfloat16fS2_fjLb0ELj1024ELj4ENS_18Kernel_traits_baseILj1280EfS2_fS2_fjLj1024EEEEELb0EEEvNS_9BwdParamsE:
	.zero		16896


//--------------------- .nv.shared._ZN10layer_norm31ln_parallel_residual_bwd_kernelINS_13Kernel_traitsIf13__nv_bfloat16fS2_fjLj1280ELj1ELj4ELj1ELj16ENS_18Kernel_traits_baseILj1280EfS2_fS2_fjLj128EEEEELb1ELb1ELb0EEEvNS_9BwdParamsE --------------------------
	.section	.nv.shared._ZN10layer_norm31ln_parallel_residual_bwd_kernelINS_13Kernel_traitsIf13__nv_bfloat16fS2_fjLj1280ELj1ELj4ELj1ELj16ENS_18Kernel_traits_baseILj1280EfS2_fS2_fjLj128EEEEELb1ELb1ELb0EEEvNS_9BwdParamsE,"aw",@nobits
	.sectionflags	@""
	.align	16


//--------------------- .nv.shared._ZN10layer_norm22ln_bwd_finalize_kernelINS_22Kernel_traits_finalizeILj1280Ef13__nv_bfloat16fS2_fjLb0ELj1024ELj4ENS_18Kernel_traits_baseILj1280EfS2_fS2_fjLj1024EEEEELb0ELb1EEEvNS_9BwdParamsE --------------------------
	.section	.nv.shared._ZN10layer_norm22ln_bwd_finalize_kernelINS_22Kernel_traits_finalizeILj1280Ef13__nv_bfloat16fS2_fjLb0ELj1024ELj4ENS_18Kernel_traits_baseILj1280EfS2_fS2_fjLj1024EEEEELb0ELb1EEEvNS_9BwdParamsE,"aw",@nobits
	.sectionflags	@""
	.align	16
.nv.shared._ZN10layer_norm22ln_bwd_finalize_kernelINS_22Kernel_traits_finalizeILj1280Ef13__nv_bfloat16fS2_fjLb0ELj1024ELj4ENS_18Kernel_traits_baseILj1280EfS2_fS2_fjLj1024EEEEELb0ELb1EEEvNS_9BwdParamsE:
	.zero		8448


//--------------------- .nv.shared._ZN10layer_norm40ln_parallel_residual_bwd_finalize_kernelINS_22Kernel_traits_finalizeILj1280Ef13__nv_bfloat16fS2_fjLb0ELj1024ELj4ENS_18Kernel_traits_baseILj1280EfS2_fS2_fjLj1024EEEEELb1EEEvNS_9BwdParamsE --------------------------
	.section	.nv.shared._ZN10layer_norm40ln_parallel_residual_bwd_finalize_kernelINS_22Kernel_traits_finalizeILj1280Ef13__nv_bfloat16fS2_fjLb0ELj1024ELj4ENS_18Kernel_traits_baseILj1280EfS2_fS2_fjLj1024EEEEELb1EEEvNS_9BwdParamsE,"aw",@nobits
	.sectionflags	@""
	.align	16
.nv.shared._ZN10layer_norm40ln_parallel_residual_bwd_finalize_kernelINS_22Kernel_traits_finalizeILj1280Ef13__nv_bfloat16fS2_fjLb0ELj1024ELj4ENS_18Kernel_traits_baseILj1280EfS2_fS2_fjLj1024EEEEELb1EEEvNS_9BwdParamsE:
	.zero		16896


//--------------------- .nv.shared._ZN10layer_norm31ln_parallel_residual_bwd_kernelINS_13Kernel_traitsIf13__nv_bfloat16fS2_fjLj1280ELj1ELj4ELj1ELj16ENS_18Kernel_traits_baseILj1280EfS2_fS2_fjLj128EEEEELb1ELb1ELb1EEEvNS_9BwdParamsE --------------------------
	.section	.nv.shared._ZN10layer_norm31ln_parallel_residual_bwd_kernelINS_13Kernel_traitsIf13__nv_bfloat16fS2_fjLj1280ELj1ELj4ELj1ELj16ENS_18Kernel_traits_baseILj1280EfS2_fS2_fjLj128EEEEELb1ELb1ELb1EEEvNS_9BwdParamsE,"aw",@nobits
	.sectionflags	@""
	.align	16


//--------------------- .nv.shared._ZN10layer_norm31ln_parallel_residual_bwd_kernelINS_13Kernel_traitsIf6__halfS2_S2_fjLj1280ELj1ELj4ELj1ELj16ENS_18Kernel_traits_baseILj1280EfS2_S2_S2_fjLj128EEEEELb0ELb0ELb0EEEvNS_9BwdParamsE --------------------------
	.section	.nv.shared._ZN10layer_norm31ln_parallel_residual_bwd_kernelINS_13Kernel_traitsIf6__halfS2_S2_fjLj1280ELj1ELj4ELj1ELj16ENS_18Kernel_traits_baseILj1280EfS2_S2_S2_fjLj128EEEEELb0ELb0ELb0EEEvNS_9BwdParamsE,"aw",@nobits
	.sectionflags	@""
	.align	16


//--------------------- .nv.shared._ZN10layer_norm31ln_parallel_residual_bwd_kernelINS_13Kernel_traitsIf6__halfS2_S2_fjLj1280ELj1ELj4ELj1ELj16ENS_18Kernel_traits_baseILj1280EfS2_S2_S2_fjLj128EEEEELb0ELb0ELb1EEEvNS_9BwdParamsE --------------------------
	.section	.nv.shared._ZN10layer_norm31ln_parallel_residual_bwd_kernelINS_13Kernel_traitsIf6__halfS2_S2_fjLj1280ELj1ELj4ELj1ELj16ENS_18Kernel_traits_baseILj1280EfS2_S2_S2_fjLj128EEEEELb0ELb0ELb1EEEvNS_9BwdParamsE,"aw",@nobits
	.sectionflags	@""
	.align	16


//--------------------- .nv.shared._ZN10layer_norm31ln_parallel_residual_bwd_kernelINS_13Kernel_traitsIf6__halfS2_S2_fjLj1280ELj1ELj4ELj1ELj16ENS_18Kernel_traits_baseILj1280EfS2_S2_S2_fjLj128EEEEELb0ELb1ELb0EEEvNS_9BwdParamsE --------------------------
	.section	.nv.shared._ZN10layer_norm31ln_parallel_residual_bwd_kernelINS_13Kernel_traitsIf6__halfS2_S2_fjLj1280ELj1ELj4ELj1ELj16ENS_18Kernel_traits_baseILj1280EfS2_S2_S2_fjLj128EEEEELb0ELb1ELb0EEEvNS_9BwdParamsE,"aw",@nobits
	.sectionflags	@""
	.align	16


//--------------------- .nv.shared._ZN10layer_norm31ln_parallel_residual_bwd_kernelINS_13Kernel_traitsIf6__halfS2_S2_fjLj1280ELj1ELj4ELj1ELj16ENS_18Kernel_traits_baseILj1280EfS2_S2_S2_fjLj128EEEEELb0ELb1ELb1EEEvNS_9BwdParamsE --------------------------
	.section	.nv.shared._ZN10layer_norm31ln_parallel_residual_bwd_kernelINS_13Kernel_traitsIf6__halfS2_S2_fjLj1280ELj1ELj4ELj1ELj16ENS_18Kernel_traits_baseILj1280EfS2_S2_S2_fjLj128EEEEELb0ELb1ELb1EEEvNS_9BwdParamsE,"aw",@nobits
	.sectionflags	@""
	.align	16


//--------------------- .nv.shared._ZN10layer_norm31ln_parallel_residual_bwd_kernelINS_13Kernel_traitsIf6__halfS2_S2_fjLj1280ELj1ELj4ELj1ELj16ENS_18Kernel_traits_baseILj1280EfS2_S2_S2_fjLj128EEEEELb1ELb0ELb0EEEvNS_9BwdParamsE --------------------------
	.section	.nv.shared._ZN10layer_norm31ln_parallel_residual_bwd_kernelINS_13Kernel_traitsIf6__halfS2_S2_fjLj1280ELj1ELj4ELj1ELj16ENS_18Kernel_traits_baseILj1280EfS2_S2_S2_fjLj128EEEEELb1ELb0ELb0EEEvNS_9BwdParamsE,"aw",@nobits
	.sectionflags	@""
	.align	16


//--------------------- .nv.shared._ZN10layer_norm31ln_parallel_residual_bwd_kernelINS_13Kernel_traitsIf6__halfS2_S2_fjLj1280ELj1ELj4ELj1ELj16ENS_18Kernel_traits_baseILj1280EfS2_S2_S2_fjLj128EEEEELb1ELb0ELb1EEEvNS_9BwdParamsE --------------------------
	.section	.nv.shared._ZN10layer_norm31ln_parallel_residual_bwd_kernelINS_13Kernel_traitsIf6__halfS2_S2_fjLj1280ELj1ELj4ELj1ELj16ENS_18Kernel_traits_baseILj1280EfS2_S2_S2_fjLj128EEEEELb1ELb0ELb1EEEvNS_9BwdParamsE,"aw",@nobits
	.sectionflags	@""
	.align	16


//--------------------- .nv.shared._ZN10layer_norm22ln_bwd_finalize_kernelINS_22Kernel_traits_finalizeILj1280Ef6__halfS2_S2_fjLb0ELj1024ELj4ENS_18Kernel_traits_baseILj1280EfS2_S2_S2_fjLj1024EEEEELb0ELb0EEEvNS_9BwdParamsE --------------------------
	.section	.nv.shared._ZN10layer_norm22ln_bwd_finalize_kernelINS_22Kernel_traits_finalizeILj1280Ef6__halfS2_S2_fjLb0ELj1024ELj4ENS_18Kernel_traits_baseILj1280EfS2_S2_S2_fjLj1024EEEEELb0ELb0EEEvNS_9BwdParamsE,"aw",@nobits
	.sectionflags	@""
	.align	16
.nv.shared._ZN10layer_norm22ln_bwd_finalize_kernelINS_22Kernel_traits_finalizeILj1280Ef6__halfS2_S2_fjLb0ELj1024ELj4ENS_18Kernel_traits_baseILj1280EfS2_S2_S2_fjLj1024EEEEELb0ELb0EEEvNS_9BwdParamsE:
	.zero		8448


//--------------------- .nv.shared._ZN10layer_norm40ln_parallel_residual_bwd_finalize_kernelINS_22Kernel_traits_finalizeILj1280Ef6__halfS2_S2_fjLb0ELj1024ELj4ENS_18Kernel_traits_baseILj1280EfS2_S2_S2_fjLj1024EEEEELb0EEEvNS_9BwdParamsE --------------------------
	.section	.nv.shared._ZN10layer_norm40ln_parallel_residual_bwd_finalize_kernelINS_22Kernel_traits_finalizeILj1280Ef6__halfS2_S2_fjLb0ELj1024ELj4ENS_18Kernel_traits_baseILj1280EfS2_S2_S2_fjLj1024EEEEELb0EEEvNS_9BwdParamsE,"aw",@nobits
	.sectionflags	@""
	.align	16
.nv.shared._ZN10layer_norm40ln_parallel_residual_bwd_finalize_kernelINS_22Kernel_traits_finalizeILj1280Ef6__halfS2_S2_fjLb0ELj1024ELj4ENS_18Kernel_traits_baseILj1280EfS2_S2_S2_fjLj1024EEEEELb0EEEvNS_9BwdParamsE:
	.zero		16896


//--------------------- .nv.shared._ZN10layer_norm31ln_parallel_residual_bwd_kernelINS_13Kernel_traitsIf6__halfS2_S2_fjLj1280ELj1ELj4ELj1ELj16ENS_18Kernel_traits_baseILj1280EfS2_S2_S2_fjLj128EEEEELb1ELb1ELb0EEEvNS_9BwdParamsE --------------------------
	.section	.nv.shared._ZN10layer_norm31ln_parallel_residual_bwd_kernelINS_13Kernel_traitsIf6__halfS2_S2_fjLj1280ELj1ELj4ELj1ELj16ENS_18Kernel_traits_baseILj1280EfS2_S2_S2_fjLj128EEEEELb1ELb1ELb0EEEvNS_9BwdParamsE,"aw",@nobits
	.sectionflags	@""
	.align	16


//--------------------- .nv.shared._ZN10layer_norm22ln_bwd_finalize_kernelINS_22Kernel_traits_finalizeILj1280Ef6__halfS2_S2_fjLb0ELj1024ELj4ENS_18Kernel_traits_baseILj1280EfS2_S2_S2_fjLj1024EEEEELb0ELb1EEEvNS_9BwdParamsE --------------------------
	.section	.nv.shared._ZN10layer_norm22ln_bwd_finalize_kernelINS_22Kernel_traits_finalizeILj1280Ef6__halfS2_S2_fjLb0ELj1024ELj4ENS_18Kernel_traits_baseILj1280EfS2_S2_S2_fjLj1024EEEEELb0ELb1EEEvNS_9BwdParamsE,"aw",@nobits
	.sectionflags	@""
	.align	16
.nv.shared._ZN10layer_norm22ln_bwd_finalize_kernelINS_22Kernel_traits_finalizeILj1280Ef6__halfS2_S2_fjLb0ELj1024ELj4ENS_18Kernel_traits_baseILj1280EfS2_S2_S2_fjLj1024EEEEELb0ELb1EEEvNS_9BwdParamsE:
	.zero		8448


//--------------------- .nv.shared._ZN10layer_norm40ln_parallel_residual_bwd_finalize_kernelINS_22Kernel_traits_finalizeILj1280Ef6__halfS2_S2_fjLb0ELj1024ELj4ENS_18Kernel_traits_baseILj1280EfS2_S2_S2_fjLj1024EEEEELb1EEEvNS_9BwdParamsE --------------------------
	.section	.nv.shared._ZN10layer_norm40ln_parallel_residual_bwd_finalize_kernelINS_22Kernel_traits_finalizeILj1280Ef6__halfS2_S2_fjLb0ELj1024ELj4ENS_18Kernel_traits_baseILj1280EfS2_S2_S2_fjLj1024EEEEELb1EEEvNS_9BwdParamsE,"aw",@nobits
	.sectionflags	@""
	.align	16
.nv.shared._ZN10layer_norm40ln_parallel_residual_bwd_finalize_kernelINS_22Kernel_traits_finalizeILj1280Ef6__halfS2_S2_fjLb0ELj1024ELj4ENS_18Kernel_traits_baseILj1280EfS2_S2_S2_fjLj1024EEEEELb1EEEvNS_9BwdParamsE:
	.zero		16896


//--------------------- .nv.shared._ZN10layer_norm31ln_parallel_residual_bwd_kernelINS_13Kernel_traitsIf6__halfS2_S2_fjLj1280ELj1ELj4ELj1ELj16ENS_18Kernel_traits_baseILj1280EfS2_S2_S2_fjLj128EEEEELb1ELb1ELb1EEEvNS_9BwdParamsE --------------------------
	.section	.nv.shared._ZN10layer_norm31ln_parallel_residual_bwd_kernelINS_13Kernel_traitsIf6__halfS2_S2_fjLj1280ELj1ELj4ELj1ELj16ENS_18Kernel_traits_baseILj1280EfS2_S2_S2_fjLj128EEEEELb1ELb1ELb1EEEvNS_9BwdParamsE,"aw",@nobits
	.sectionflags	@""
	.align	16


//--------------------- .nv.shared._ZN10layer_norm31ln_parallel_residual_bwd_kernelINS_13Kernel_traitsI6__halfS2_fS2_fjLj1280ELj1ELj4ELj1ELj16ENS_18Kernel_traits_baseILj1280ES2_S2_fS2_fjLj128EEEEELb0ELb0ELb0EEEvNS_9BwdParamsE --------------------------
	.section	.nv.shared._ZN10layer_norm31ln_parallel_residual_bwd_kernelINS_13Kernel_traitsI6__halfS2_fS2_fjLj1280ELj1ELj4ELj1ELj16ENS_18Kernel_traits_baseILj1280ES2_S2_fS2_fjLj128EEEEELb0ELb0ELb0EEEvNS_9BwdParamsE,"aw",@nobits
	.sectionflags	@""
	.align	16


//--------------------- .nv.shared._ZN10layer_norm31ln_parallel_residual_bwd_kernelINS_13Kernel_traitsI6__halfS2_fS2_fjLj1280ELj1ELj4ELj1ELj16ENS_18Kernel_traits_baseILj1280ES2_S2_fS2_fjLj128EEEEELb0ELb0ELb1EEEvNS_9BwdParamsE --------------------------
	.section	.nv.shared._ZN10layer_norm31ln_parallel_residual_bwd_kernelINS_13Kernel_traitsI6__halfS2_fS2_fjLj1280ELj1ELj4ELj1ELj16ENS_18Kernel_traits_baseILj1280ES2_S2_fS2_fjLj128EEEEELb0ELb0ELb1EEEvNS_9BwdParamsE,"aw",@nobits
	.sectionflags	@""
	.align	16


//--------------------- .nv.shared._ZN10layer_norm31ln_parallel_residual_bwd_kernelINS_13Kernel_traitsI6__halfS2_fS2_fjLj1280ELj1ELj4ELj1ELj16ENS_18Kernel_traits_baseILj1280ES2_S2_fS2_fjLj128EEEEELb0ELb1ELb0EEEvNS_9BwdParamsE --------------------------
	.section	.nv.shared._ZN10layer_norm31ln_parallel_residual_bwd_kernelINS_13Kernel_traitsI6__halfS2_fS2_fjLj1280ELj1ELj4ELj1ELj16ENS_18Kernel_traits_baseILj1280ES2_S2_fS2_fjLj128EEEEELb0ELb1ELb0EEEvNS_9BwdParamsE,"aw",@nobits
	.sectionflags	@""
	.align	16


//--------------------- .nv.shared._ZN10layer_norm31ln_parallel_residual_bwd_kernelINS_13Kernel_traitsI6__halfS2_fS2_fjLj1280ELj1ELj4ELj1ELj16ENS_18Kernel_traits_baseILj1280ES2_S2_fS2_fjLj128EEEEELb0ELb1ELb1EEEvNS_9BwdParamsE --------------------------
	.section	.nv.shared._ZN10layer_norm31ln_parallel_residual_bwd_kernelINS_13Kernel_traitsI6__halfS2_fS2_fjLj1280ELj1ELj4ELj1ELj16ENS_18Kernel_traits_baseILj1280ES2_S2_fS2_fjLj128EEEEELb0ELb1ELb1EEEvNS_9BwdParamsE,"aw",@nobits
	.sectionflags	@""
	.align	16


//--------------------- .nv.shared._ZN10layer_norm31ln_parallel_residual_bwd_kernelINS_13Kernel_traitsI6__halfS2_fS2_fjLj1280ELj1ELj4ELj1ELj16ENS_18Kernel_traits_baseILj1280ES2_S2_fS2_fjLj128EEEEELb1ELb0ELb0EEEvNS_9BwdParamsE --------------------------
	.section	.nv.shared._ZN10layer_norm31ln_parallel_residual_bwd_kernelINS_13Kernel_traitsI6__halfS2_fS2_fjLj1280ELj1ELj4ELj1ELj16ENS_18Kernel_traits_baseILj1280ES2_S2_fS2_fjLj128EEEEELb1ELb0ELb0EEEvNS_9BwdParamsE,"aw",@nobits
	.sectionflags	@""
	.align	16


//--------------------- .nv.shared._ZN10layer_norm31ln_parallel_residual_bwd_kernelINS_13Kernel_traitsI6__halfS2_fS2_fjLj1280ELj1ELj4ELj1ELj16ENS_18Kernel_traits_baseILj1280ES2_S2_fS2_fjLj128EEEEELb1ELb0ELb1EEEvNS_9BwdParamsE --------------------------
	.section	.nv.shared._ZN10layer_norm31ln_parallel_residual_bwd_kernelINS_13Kernel_traitsI6__halfS2_fS2_fjLj1280ELj1ELj4ELj1ELj16ENS_18Kernel_traits_baseILj1280ES2_S2_fS2_fjLj128EEEEELb1ELb0ELb1EEEvNS_9BwdParamsE,"aw",@nobits
	.sectionflags	@""
	.align	16


//--------------------- .nv.shared._ZN10layer_norm22ln_bwd_finalize_kernelINS_22Kernel_traits_finalizeILj1280E6__halfS2_fS2_fjLb0ELj1024ELj4ENS_18Kernel_traits_baseILj1280ES2_S2_fS2_fjLj1024EEEEELb0ELb0EEEvNS_9BwdParamsE --------------------------
	.section	.nv.shared._ZN10layer_norm22ln_bwd_finalize_kernelINS_22Kernel_traits_finalizeILj1280E6__halfS2_fS2_fjLb0ELj1024ELj4ENS_18Kernel_traits_baseILj1280ES2_S2_fS2_fjLj1024EEEEELb0ELb0EEEvNS_9BwdParamsE,"aw",@nobits
	.sectionflags	@""
	.align	16
.nv.shared._ZN10layer_norm22ln_bwd_finalize_kernelINS_22Kernel_traits_finalizeILj1280E6__halfS2_fS2_fjLb0ELj1024ELj4ENS_18Kernel_traits_baseILj1280ES2_S2_fS2_fjLj1024EEEEELb0ELb0EEEvNS_9BwdParamsE:
	.zero		8448


//--------------------- .nv.shared._ZN10layer_norm40ln_parallel_residual_bwd_finalize_kernelINS_22Kernel_traits_finalizeILj1280E6__halfS2_fS2_fjLb0ELj1024ELj4ENS_18Kernel_traits_baseILj1280ES2_S2_fS2_fjLj1024EEEEELb0EEEvNS_9BwdParamsE --------------------------
	.section	.nv.shared._ZN10layer_norm40ln_parallel_residual_bwd_finalize_kernelINS_22Kernel_traits_finalizeILj1280E6__halfS2_fS2_fjLb0ELj1024ELj4ENS_18Kernel_traits_baseILj1280ES2_S2_fS2_fjLj1024EEEEELb0EEEvNS_9BwdParamsE,"aw",@nobits
	.sectionflags	@""
	.align	16
.nv.shared._ZN10layer_norm40ln_parallel_residual_bwd_finalize_kernelINS_22Kernel_traits_finalizeILj1280E6__halfS2_fS2_fjLb0ELj1024ELj4ENS_18Kernel_traits_baseILj1280ES2_S2_fS2_fjLj1024EEEEELb0EEEvNS_9BwdParamsE:
	.zero		16896


//--------------------- .nv.shared._ZN10layer_norm31ln_parallel_residual_bwd_kernelINS_13Kernel_traitsI6__halfS2_fS2_fjLj1280ELj1ELj4ELj1ELj16ENS_18Kernel_traits_baseILj1280ES2_S2_fS2_fjLj128EEEEELb1ELb1ELb0EEEvNS_9BwdParamsE --------------------------
	.section	.nv.shared._ZN10layer_norm31ln_parallel_residual_bwd_kernelINS_13Kernel_traitsI6__halfS2_fS2_fjLj1280ELj1ELj4ELj1ELj16ENS_18Kernel_traits_baseILj1280ES2_S2_fS2_fjLj128EEEEELb1ELb1ELb0EEEvNS_9BwdParamsE,"aw",@nobits
	.sectionflags	@""
	.align	16


//--------------------- .nv.shared._ZN10layer_norm22ln_bwd_finalize_kernelINS_22Kernel_traits_finalizeILj1280E6__halfS2_fS2_fjLb0ELj1024ELj4ENS_18Kernel_traits_baseILj1280ES2_S2_fS2_fjLj1024EEEEELb0ELb1EEEvNS_9BwdParamsE --------------------------
	.section	.nv.shared._ZN10layer_norm22ln_bwd_finalize_kernelINS_22Kernel_traits_finalizeILj1280E6__halfS2_fS2_fjLb0ELj1024ELj4ENS_18Kernel_traits_baseILj1280ES2_S2_fS2_fjLj1024EEEEELb0ELb1EEEvNS_9BwdParamsE,"aw",@nobits
	.sectionflags	@""
	.align	16
.nv.shared._ZN10layer_norm22ln_bwd_finalize_kernelINS_22Kernel_traits_finalizeILj1280E6__halfS2_fS2_fjLb0ELj1024ELj4ENS_18Kernel_traits_baseILj1280ES2_S2_fS2_fjLj1024EEEEELb0ELb1EEEvNS_9BwdParamsE:
	.zero		8448


//--------------------- .nv.shared._ZN10layer_norm40ln_parallel_residual_bwd_finalize_kernelINS_22Kernel_traits_finalizeILj1280E6__halfS2_fS2_fjLb0ELj1024ELj4ENS_18Kernel_traits_baseILj1280ES2_S2_fS2_fjLj1024EEEEELb1EEEvNS_9BwdParamsE --------------------------
	.section	.nv.shared._ZN10layer_norm40ln_parallel_residual_bwd_finalize_kernelINS_22Kernel_traits_finalizeILj1280E6__halfS2_fS2_fjLb0ELj1024ELj4ENS_18Kernel_traits_baseILj1280ES2_S2_fS2_fjLj1024EEEEELb1EEEvNS_9BwdParamsE,"aw",@nobits
	.sectionflags	@""
	.align	16
.nv.shared._ZN10layer_norm40ln_parallel_residual_bwd_finalize_kernelINS_22Kernel_traits_finalizeILj1280E6__halfS2_fS2_fjLb0ELj1024ELj4ENS_18Kernel_traits_baseILj1280ES2_S2_fS2_fjLj1024EEEEELb1EEEvNS_9BwdParamsE:
	.zero		16896


//--------------------- .nv.shared._ZN10layer_norm31ln_parallel_residual_bwd_kernelINS_13Kernel_traitsI6__halfS2_fS2_fjLj1280ELj1ELj4ELj1ELj16ENS_18Kernel_traits_baseILj1280ES2_S2_fS2_fjLj128EEEEELb1ELb1ELb1EEEvNS_9BwdParamsE --------------------------
	.section	.nv.shared._ZN10layer_norm31ln_parallel_residual_bwd_kernelINS_13Kernel_traitsI6__halfS2_fS2_fjLj1280ELj1ELj4ELj1ELj16ENS_18Kernel_traits_baseILj1280ES2_S2_fS2_fjLj128EEEEELb1ELb1ELb1EEEvNS_9BwdParamsE,"aw",@nobits
	.sectionflags	@""
	.align	16


//--------------------- .nv.shared._ZN10layer_norm31ln_parallel_residual_bwd_kernelINS_13Kernel_traitsIf6__halffS2_fjLj1280ELj1ELj4ELj1ELj16ENS_18Kernel_traits_baseILj1280EfS2_fS2_fjLj128EEEEELb0ELb0ELb0EEEvNS_9BwdParamsE --------------------------
	.section	.nv.shared._ZN10layer_norm31ln_parallel_residual_bwd_kernelINS_13Kernel_traitsIf6__halffS2_fjLj1280ELj1ELj4ELj1ELj16ENS_18Kernel_traits_baseILj1280EfS2_fS2_fjLj128EEEEELb0ELb0ELb0EEEvNS_9BwdParamsE,"aw",@nobits
	.sectionflags	@""
	.align	16


//--------------------- .nv.shared._ZN10layer_norm31ln_parallel_residual_bwd_kernelINS_13Kernel_traitsIf6__halffS2_fjLj1280ELj1ELj4ELj1ELj16ENS_18Kernel_traits_baseILj1280EfS2_fS2_fjLj128EEEEELb0ELb0ELb1EEEvNS_9BwdParamsE --------------------------
	.section	.nv.shared._ZN10layer_norm31ln_parallel_residual_bwd_kernelINS_13Kernel_traitsIf6__halffS2_fjLj1280ELj1ELj4ELj1ELj16ENS_18Kernel_traits_baseILj1280EfS2_fS2_fjLj128EEEEELb0ELb0ELb1EEEvNS_9BwdParamsE,"aw",@nobits
	.sectionflags	@""
	.align	16


//--------------------- .nv.shared._ZN10layer_norm31ln_parallel_residual_bwd_kernelINS_13Kernel_traitsIf6__halffS2_fjLj1280ELj1ELj4ELj1ELj16ENS_18Kernel_traits_baseILj1280EfS2_fS2_fjLj128EEEEELb0ELb1ELb0EEEvNS_9BwdParamsE --------------------------
	.section	.nv.shared._ZN10layer_norm31ln_parallel_residual_bwd_kernelINS_13Kernel_traitsIf6__halffS2_fjLj1280ELj1ELj4ELj1ELj16ENS_18Kernel_traits_baseILj1280EfS2_fS2_fjLj128EEEEELb0ELb1ELb0EEEvNS_9BwdParamsE,"aw",@nobits
	.sectionflags	@""
	.align	16


//--------------------- .nv.shared._ZN10layer_norm31ln_parallel_residual_bwd_kernelINS_13Kernel_traitsIf6__halffS2_fjLj1280ELj1ELj4ELj1ELj16ENS_18Kernel_traits_baseILj1280EfS2_fS2_fjLj128EEEEELb0ELb1ELb1EEEvNS_9BwdParamsE --------------------------
	.section	.nv.shared._ZN10layer_norm31ln_parallel_residual_bwd_kernelINS_13Kernel_traitsIf6__halffS2_fjLj1280ELj1ELj4ELj1ELj16ENS_18Kernel_traits_baseILj1280EfS2_fS2_fjLj128EEEEELb0ELb1ELb1EEEvNS_9BwdParamsE,"aw",@nobits
	.sectionflags	@""
	.align	16


//--------------------- .nv.shared._ZN10layer_norm31ln_parallel_residual_bwd_kernelINS_13Kernel_traitsIf6__halffS2_fjLj1280ELj1ELj4ELj1ELj16ENS_18Kernel_traits_baseILj1280EfS2_fS2_fjLj128EEEEELb1ELb0ELb0EEEvNS_9BwdParamsE --------------------------
	.section	.nv.shared._ZN10layer_norm31ln_parallel_residual_bwd_kernelINS_13Kernel_traitsIf6__halffS2_fjLj1280ELj1ELj4ELj1ELj16ENS_18Kernel_traits_baseILj1280EfS2_fS2_fjLj128EEEEELb1ELb0ELb0EEEvNS_9BwdParamsE,"aw",@nobits
	.sectionflags	@""
	.align	16


//--------------------- .nv.shared._ZN10layer_norm31ln_parallel_residual_bwd_kernelINS_13Kernel_traitsIf6__halffS2_fjLj1280ELj1ELj4ELj1ELj16ENS_18Kernel_traits_baseILj1280EfS2_fS2_fjLj128EEEEELb1ELb0ELb1EEEvNS_9BwdParamsE --------------------------
	.section	.nv.shared._ZN10layer_norm31ln_parallel_residual_bwd_kernelINS_13Kernel_traitsIf6__halffS2_fjLj1280ELj1ELj4ELj1ELj16ENS_18Kernel_traits_baseILj1280EfS2_fS2_fjLj128EEEEELb1ELb0ELb1EEEvNS_9BwdParamsE,"aw",@nobits
	.sectionflags	@""
	.align	16


//--------------------- .nv.shared._ZN10layer_norm22ln_bwd_finalize_kernelINS_22Kernel_traits_finalizeILj1280Ef6__halffS2_fjLb0ELj1024ELj4ENS_18Kernel_traits_baseILj1280EfS2_fS2_fjLj1024EEEEELb0ELb0EEEvNS_9BwdParamsE --------------------------
	.section	.nv.shared._ZN10layer_norm22ln_bwd_finalize_kernelINS_22Kernel_traits_finalizeILj1280Ef6__halffS2_fjLb0ELj1024ELj4ENS_18Kernel_traits_baseILj1280EfS2_fS2_fjLj1024EEEEELb0ELb0EEEvNS_9BwdParamsE,"aw",@nobits
	.sectionflags	@""
	.align	16
.nv.shared._ZN10layer_norm22ln_bwd_finalize_kernelINS_22Kernel_traits_finalizeILj1280Ef6__halffS2_fjLb0ELj1024ELj4ENS_18Kernel_traits_baseILj1280EfS2_fS2_fjLj1024EEEEELb0ELb0EEEvNS_9BwdParamsE:
	.zero		8448


//--------------------- .nv.shared._ZN10layer_norm40ln_parallel_residual_bwd_finalize_kernelINS_22Kernel_traits_finalizeILj1280Ef6__halffS2_fjLb0ELj1024ELj4ENS_18Kernel_traits_baseILj1280EfS2_fS2_fjLj1024EEEEELb0EEEvNS_9BwdParamsE --------------------------
	.section	.nv.shared._ZN10layer_norm40ln_parallel_residual_bwd_finalize_kernelINS_22Kernel_traits_finalizeILj1280Ef6__halffS2_fjLb0ELj1024ELj4ENS_18Kernel_traits_baseILj1280EfS2_fS2_fjLj1024EEEEELb0EEEvNS_9BwdParamsE,"aw",@nobits
	.sectionflags	@""
	.align	16
.nv.shared._ZN10layer_norm40ln_parallel_residual_bwd_finalize_kernelINS_22Kernel_traits_finalizeILj1280Ef6__halffS2_fjLb0ELj1024ELj4ENS_18Kernel_traits_baseILj1280EfS2_fS2_fjLj1024EEEEELb0EEEvNS_9BwdParamsE:
	.zero		16896


//--------------------- .nv.shared._ZN10layer_norm31ln_parallel_residual_bwd_kernelINS_13Kernel_traitsIf6__halffS2_fjLj1280ELj1ELj4ELj1ELj16ENS_18Kernel_traits_baseILj1280EfS2_fS2_fjLj128EEEEELb1ELb1ELb0EEEvNS_9BwdParamsE --------------------------
	.section	.nv.shared._ZN10layer_norm31ln_parallel_residual_bwd_kernelINS_13Kernel_traitsIf6__halffS2_fjLj1280ELj1ELj4ELj1ELj16ENS_18Kernel_traits_baseILj1280EfS2_fS2_fjLj128EEEEELb1ELb1ELb0EEEvNS_9BwdParamsE,"aw",@nobits
	.sectionflags	@""
	.align	16


//--------------------- .nv.shared._ZN10layer_norm22ln_bwd_finalize_kernelINS_22Kernel_traits_finalizeILj1280Ef6__halffS2_fjLb0ELj1024ELj4ENS_18Kernel_traits_baseILj1280EfS2_fS2_fjLj1024EEEEELb0ELb1EEEvNS_9BwdParamsE --------------------------
	.section	.nv.shared._ZN10layer_norm22ln_bwd_finalize_kernelINS_22Kernel_traits_finalizeILj1280Ef6__halffS2_fjLb0ELj1024ELj4ENS_18Kernel_traits_baseILj1280EfS2_fS2_fjLj1024EEEEELb0ELb1EEEvNS_9BwdParamsE,"aw",@nobits
	.sectionflags	@""
	.align	16
.nv.shared._ZN10layer_norm22ln_bwd_finalize_kernelINS_22Kernel_traits_finalizeILj1280Ef6__halffS2_fjLb0ELj1024ELj4ENS_18Kernel_traits_baseILj1280EfS2_fS2_fjLj1024EEEEELb0ELb1EEEvNS_9BwdParamsE:
	.zero		8448


//--------------------- .nv.shared._ZN10layer_norm40ln_parallel_residual_bwd_finalize_kernelINS_22Kernel_traits_finalizeILj1280Ef6__halffS2_fjLb0ELj1024ELj4ENS_18Kernel_traits_baseILj1280EfS2_fS2_fjLj1024EEEEELb1EEEvNS_9BwdParamsE --------------------------
	.section	.nv.shared._ZN10layer_norm40ln_parallel_residual_bwd_finalize_kernelINS_22Kernel_traits_finalizeILj1280Ef6__halffS2_fjLb0ELj1024ELj4ENS_18Kernel_traits_baseILj1280EfS2_fS2_fjLj1024EEEEELb1EEEvNS_9BwdParamsE,"aw",@nobits
	.sectionflags	@""
	.align	16
.nv.shared._ZN10layer_norm40ln_parallel_residual_bwd_finalize_kernelINS_22Kernel_traits_finalizeILj1280Ef6__halffS2_fjLb0ELj1024ELj4ENS_18Kernel_traits_baseILj1280EfS2_fS2_fjLj1024EEEEELb1EEEvNS_9BwdParamsE:
	.zero		16896


//--------------------- .nv.shared._ZN10layer_norm31ln_parallel_residual_bwd_kernelINS_13Kernel_traitsIf6__halffS2_fjLj1280ELj1ELj4ELj1ELj16ENS_18Kernel_traits_baseILj1280EfS2_fS2_fjLj128EEEEELb1ELb1ELb1EEEvNS_9BwdParamsE --------------------------
	.section	.nv.shared._ZN10layer_norm31ln_parallel_residual_bwd_kernelINS_13Kernel_traitsIf6__halffS2_fjLj1280ELj1ELj4ELj1ELj16ENS_18Kernel_traits_baseILj1280EfS2_fS2_fjLj128EEEEELb1ELb1ELb1EEEvNS_9BwdParamsE,"aw",@nobits
	.sectionflags	@""
	.align	16


//--------------------- .nv.shared._ZN10layer_norm31ln_parallel_residual_bwd_kernelINS_13Kernel_traitsI6__halfffffjLj1280ELj1ELj4ELj1ELj16ENS_18Kernel_traits_baseILj1280ES2_ffffjLj128EEEEELb0ELb0ELb0EEEvNS_9BwdParamsE --------------------------
	.section	.nv.shared._ZN10layer_norm31ln_parallel_residual_bwd_kernelINS_13Kernel_traitsI6__halfffffjLj1280ELj1ELj4ELj1ELj16ENS_18Kernel_traits_baseILj1280ES2_ffffjLj128EEEEELb0ELb0ELb0EEEvNS_9BwdParamsE,"aw",@nobits
	.sectionflags	@""
	.align	16


//--------------------- .nv.shared._ZN10layer_norm31ln_parallel_residual_bwd_kernelINS_13Kernel_traitsI6__halfffffjLj1280ELj1ELj4ELj1ELj16ENS_18Kernel_traits_baseILj1280ES2_ffffjLj128EEEEELb0ELb0ELb1EEEvNS_9BwdParamsE --------------------------
	.section	.nv.shared._ZN10layer_norm31ln_parallel_residual_bwd_kernelINS_13Kernel_traitsI6__halfffffjLj1280ELj1ELj4ELj1ELj16ENS_18Kernel_traits_baseILj1280ES2_ffffjLj128EEEEELb0ELb0ELb1EEEvNS_9BwdParamsE,"aw",@nobits
	.sectionflags	@""
	.align	16


//--------------------- .nv.shared._ZN10layer_norm31ln_parallel_residual_bwd_kernelINS_13Kernel_traitsI6__halfffffjLj1280ELj1ELj4ELj1ELj16ENS_18Kernel_traits_baseILj1280ES2_ffffjLj128EEEEELb0ELb1ELb0EEEvNS_9BwdParamsE --------------------------
	.section	.nv.shared._ZN10layer_norm31ln_parallel_residual_bwd_kernelINS_13Kernel_traitsI6__halfffffjLj1280ELj1ELj4ELj1ELj16ENS_18Kernel_traits_baseILj1280ES2_ffffjLj128EEEEELb0ELb1ELb0EEEvNS_9BwdParamsE,"aw",@nobits
	.sectionflags	@""
	.align	16


//--------------------- .nv.shared._ZN10layer_norm31ln_parallel_residual_bwd_kernelINS_13Kernel_traitsI6__halfffffjLj1280ELj1ELj4ELj1ELj16ENS_18Kernel_traits_baseILj1280ES2_ffffjLj128EEEEELb0ELb1ELb1EEEvNS_9BwdParamsE --------------------------
	.section	.nv.shared._ZN10layer_norm31ln_parallel_residual_bwd_kernelINS_13Kernel_traitsI6__halfffffjLj1280ELj1ELj4ELj1ELj16ENS_18Kernel_traits_baseILj1280ES2_ffffjLj128EEEEELb0ELb1ELb1EEEvNS_9BwdParamsE,"aw",@nobits
	.sectionflags	@""
	.align	16


//--------------------- .nv.shared._ZN10layer_norm31ln_parallel_residual_bwd_kernelINS_13Kernel_traitsI6__halfffffjLj1280ELj1ELj4ELj1ELj16ENS_18Kernel_traits_baseILj1280ES2_ffffjLj128EEEEELb1ELb0ELb0EEEvNS_9BwdParamsE --------------------------
	.section	.nv.shared._ZN10layer_norm31ln_parallel_residual_bwd_kernelINS_13Kernel_traitsI6__halfffffjLj1280ELj1ELj4ELj1ELj16ENS_18Kernel_traits_baseILj1280ES2_ffffjLj128EEEEELb1ELb0ELb0EEEvNS_9BwdParamsE,"aw",@nobits
	.sectionflags	@""
	.align	16


//--------------------- .nv.shared._ZN10layer_norm31ln_parallel_residual_bwd_kernelINS_13Kernel_traitsI6__halfffffjLj1280ELj1ELj4ELj1ELj16ENS_18Kernel_traits_baseILj1280ES2_ffffjLj128EEEEELb1ELb0ELb1EEEvNS_9BwdParamsE --------------------------
	.section	.nv.shared._ZN10layer_norm31ln_parallel_residual_bwd_kernelINS_13Kernel_traitsI6__halfffffjLj1280ELj1ELj4ELj1ELj16ENS_18Kernel_traits_baseILj1280ES2_ffffjLj128EEEEELb1ELb0ELb1EEEvNS_9BwdParamsE,"aw",@nobits
	.sectionflags	@""
	.align	16


//--------------------- .nv.shared._ZN10layer_norm22ln_bwd_finalize_kernelINS_22Kernel_traits_finalizeILj1280E6__halfffffjLb0ELj1024ELj4ENS_18Kernel_traits_baseILj1280ES2_ffffjLj1024EEEEELb0ELb0EEEvNS_9BwdParamsE --------------------------
	.section	.nv.shared._ZN10layer_norm22ln_bwd_finalize_kernelINS_22Kernel_traits_finalizeILj1280E6__halfffffjLb0ELj1024ELj4ENS_18Kernel_traits_baseILj1280ES2_ffffjLj1024EEEEELb0ELb0EEEvNS_9BwdParamsE,"aw",@nobits
	.sectionflags	@""
	.align	16
.nv.shared._ZN10layer_norm22ln_bwd_finalize_kernelINS_22Kernel_traits_finalizeILj1280E6__halfffffjLb0ELj1024ELj4ENS_18Kernel_traits_baseILj1280ES2_ffffjLj1024EEEEELb0ELb0EEEvNS_9BwdParamsE:
	.zero		8448


//--------------------- .nv.shared._ZN10layer_norm40ln_parallel_residual_bwd_finalize_kernelINS_22Kernel_traits_finalizeILj1280E6__halfffffjLb0ELj1024ELj4ENS_18Kernel_traits_baseILj1280ES2_ffffjLj1024EEEEELb0EEEvNS_9BwdParamsE --------------------------
	.section	.nv.shared._ZN10layer_norm40ln_parallel_residual_bwd_finalize_kernelINS_22Kernel_traits_finalizeILj1280E6__halfffffjLb0ELj1024ELj4ENS_18Kernel_traits_baseILj1280ES2_ffffjLj1024EEEEELb0EEEvNS_9BwdParamsE,"aw",@nobits
	.sectionflags	@""
	.align	16
.nv.shared._ZN10layer_norm40ln_parallel_residual_bwd_finalize_kernelINS_22Kernel_traits_finalizeILj1280E6__halfffffjLb0ELj1024ELj4ENS_18Kernel_traits_baseILj1280ES2_ffffjLj1024EEEEELb0EEEvNS_9BwdParamsE:
	.zero		16896


//--------------------- .nv.shared._ZN10layer_norm31ln_parallel_residual_bwd_kernelINS_13Kernel_traitsI6__halfffffjLj1280ELj1ELj4ELj1ELj16ENS_18Kernel_traits_baseILj1280ES2_ffffjLj128EEEEELb1ELb1ELb0EEEvNS_9BwdParamsE --------------------------
	.section	.nv.shared._ZN10layer_norm31ln_parallel_residual_bwd_kernelINS_13Kernel_traitsI6__halfffffjLj1280ELj1ELj4ELj1ELj16ENS_18Kernel_traits_baseILj1280ES2_ffffjLj128EEEEELb1ELb1ELb0EEEvNS_9BwdParamsE,"aw",@nobits
	.sectionflags	@""
	.align	16


//--------------------- .nv.shared._ZN10layer_norm22ln_bwd_finalize_kernelINS_22Kernel_traits_finalizeILj1280E6__halfffffjLb0ELj1024ELj4ENS_18Kernel_traits_baseILj1280ES2_ffffjLj1024EEEEELb0ELb1EEEvNS_9BwdParamsE --------------------------
	.section	.nv.shared._ZN10layer_norm22ln_bwd_finalize_kernelINS_22Kernel_traits_finalizeILj1280E6__halfffffjLb0ELj1024ELj4ENS_18Kernel_traits_baseILj1280ES2_ffffjLj1024EEEEELb0ELb1EEEvNS_9BwdParamsE,"aw",@nobits
	.sectionflags	@""
	.align	16
.nv.shared._ZN10layer_norm22ln_bwd_finalize_kernelINS_22Kernel_traits_finalizeILj1280E6__halfffffjLb0ELj1024ELj4ENS_18Kernel_traits_baseILj1280ES2_ffffjLj1024EEEEELb0ELb1EEEvNS_9BwdParamsE:
	.zero		8448


//--------------------- .nv.shared._ZN10layer_norm40ln_parallel_residual_bwd_finalize_kernelINS_22Kernel_traits_finalizeILj1280E6__halfffffjLb0ELj1024ELj4ENS_18Kernel_traits_baseILj1280ES2_ffffjLj1024EEEEELb1EEEvNS_9BwdParamsE --------------------------
	.section	.nv.shared._ZN10layer_norm40ln_parallel_residual_bwd_finalize_kernelINS_22Kernel_traits_finalizeILj1280E6__halfffffjLb0ELj1024ELj4ENS_18Kernel_traits_baseILj1280ES2_ffffjLj1024EEEEELb1EEEvNS_9BwdParamsE,"aw",@nobits
	.sectionflags	@""
	.align	16
.nv.shared._ZN10layer_norm40ln_parallel_residual_bwd_finalize_kernelINS_22Kernel_traits_finalizeILj1280E6__halfffffjLb0ELj1024ELj4ENS_18Kernel_traits_baseILj1280ES2_ffffjLj1024EEEEELb1EEEvNS_9BwdParamsE:
	.zero		16896


//--------------------- .nv.shared._ZN10layer_norm31ln_parallel_residual_bwd_kernelINS_13Kernel_traitsI6__halfffffjLj1280ELj1ELj4ELj1ELj16ENS_18Kernel_traits_baseILj1280ES2_ffffjLj128EEEEELb1ELb1ELb1EEEvNS_9BwdParamsE --------------------------
	.section	.nv.shared._ZN10layer_norm31ln_parallel_residual_bwd_kernelINS_13Kernel_traitsI6__halfffffjLj1280ELj1ELj4ELj1ELj16ENS_18Kernel_traits_baseILj1280ES2_ffffjLj128EEEEELb1ELb1ELb1EEEvNS_9BwdParamsE,"aw",@nobits
	.sectionflags	@""
	.align	16


//--------------------- .nv.shared._ZN10layer_norm31ln_parallel_residual_bwd_kernelINS_13Kernel_traitsIfffffjLj1280ELj1ELj4ELj1ELj16ENS_18Kernel_traits_baseILj1280EfffffjLj128EEEEELb0ELb0ELb0EEEvNS_9BwdParamsE --------------------------
	.section	.nv.shared._ZN10layer_norm31ln_parallel_residual_bwd_kernelINS_13Kernel_traitsIfffffjLj1280ELj1ELj4ELj1ELj16ENS_18Kernel_traits_baseILj1280EfffffjLj128EEEEELb0ELb0ELb0EEEvNS_9BwdParamsE,"aw",@nobits
	.sectionflags	@""
	.align	16


//--------------------- .nv.shared._ZN10layer_norm31ln_parallel_residual_bwd_kernelINS_13Kernel_traitsIfffffjLj1280ELj1ELj4ELj1ELj16ENS_18Kernel_traits_baseILj1280EfffffjLj128EEEEELb0ELb0ELb1EEEvNS_9BwdParamsE --------------------------
	.section	.nv.shared._ZN10layer_norm31ln_parallel_residual_bwd_kernelINS_13Kernel_traitsIfffffjLj1280ELj1ELj4ELj1ELj16ENS_18Kernel_traits_baseILj1280EfffffjLj128EEEEELb0ELb0ELb1EEEvNS_9BwdParamsE,"aw",@nobits
	.sectionflags	@""
	.align	16


//--------------------- .nv.shared._ZN10layer_norm31ln_parallel_residual_bwd_kernelINS_13Kernel_traitsIfffffjLj1280ELj1ELj4ELj1ELj16ENS_18Kernel_traits_baseILj1280EfffffjLj128EEEEELb0ELb1ELb0EEEvNS_9BwdParamsE --------------------------
	.section	.nv.shared._ZN10layer_norm31ln_parallel_residual_bwd_kernelINS_13Kernel_traitsIfffffjLj1280ELj1ELj4ELj1ELj16ENS_18Kernel_traits_baseILj1280EfffffjLj128EEEEELb0ELb1ELb0EEEvNS_9BwdParamsE,"aw",@nobits
	.sectionflags	@""
	.align	16


//--------------------- .nv.shared._ZN10layer_norm31ln_parallel_residual_bwd_kernelINS_13Kernel_traitsIfffffjLj1280ELj1ELj4ELj1ELj16ENS_18Kernel_traits_baseILj1280EfffffjLj128EEEEELb0ELb1ELb1EEEvNS_9BwdParamsE --------------------------
	.section	.nv.shared._ZN10layer_norm31ln_parallel_residual_bwd_kernelINS_13Kernel_traitsIfffffjLj1280ELj1ELj4ELj1ELj16ENS_18Kernel_traits_baseILj1280EfffffjLj128EEEEELb0ELb1ELb1EEEvNS_9BwdParamsE,"aw",@nobits
	.sectionflags	@""
	.align	16


//--------------------- .nv.shared._ZN10layer_norm31ln_parallel_residual_bwd_kernelINS_13Kernel_traitsIfffffjLj1280ELj1ELj4ELj1ELj16ENS_18Kernel_traits_baseILj1280EfffffjLj128EEEEELb1ELb0ELb0EEEvNS_9BwdParamsE --------------------------
	.section	.nv.shared._ZN10layer_norm31ln_parallel_residual_bwd_kernelINS_13Kernel_traitsIfffffjLj1280ELj1ELj4ELj1ELj16ENS_18Kernel_traits_baseILj1280EfffffjLj128EEEEELb1ELb0ELb0EEEvNS_9BwdParamsE,"aw",@nobits
	.sectionflags	@""
	.align	16


//--------------------- .nv.shared._ZN10layer_norm31ln_parallel_residual_bwd_kernelINS_13Kernel_traitsIfffffjLj1280ELj1ELj4ELj1ELj16ENS_18Kernel_traits_baseILj1280EfffffjLj128EEEEELb1ELb0ELb1EEEvNS_9BwdParamsE --------------------------
	.section	.nv.shared._ZN10layer_norm31ln_parallel_residual_bwd_kernelINS_13Kernel_traitsIfffffjLj1280ELj1ELj4ELj1ELj16ENS_18Kernel_traits_baseILj1280EfffffjLj128EEEEELb1ELb0ELb1EEEvNS_9BwdParamsE,"aw",@nobits
	.sectionflags	@""
	.align	16


//--------------------- .nv.shared._ZN10layer_norm22ln_bwd_finalize_kernelINS_22Kernel_traits_finalizeILj1280EfffffjLb0ELj1024ELj4ENS_18Kernel_traits_baseILj1280EfffffjLj1024EEEEELb0ELb0EEEvNS_9BwdParamsE --------------------------
	.section	.nv.shared._ZN10layer_norm22ln_bwd_finalize_kernelINS_22Kernel_traits_finalizeILj1280EfffffjLb0ELj1024ELj4ENS_18Kernel_traits_baseILj1280EfffffjLj1024EEEEELb0ELb0EEEvNS_9BwdParamsE,"aw",@nobits
	.sectionflags	@""
	.align	16
.nv.shared._ZN10layer_norm22ln_bwd_finalize_kernelINS_22Kernel_traits_finalizeILj1280EfffffjLb0ELj1024ELj4ENS_18Kernel_traits_baseILj1280EfffffjLj1024EEEEELb0ELb0EEEvNS_9BwdParamsE:
	.zero		8448


//--------------------- .nv.shared._ZN10layer_norm40ln_parallel_residual_bwd_finalize_kernelINS_22Kernel_traits_finalizeILj1280EfffffjLb0ELj1024ELj4ENS_18Kernel_traits_baseILj1280EfffffjLj1024EEEEELb0EEEvNS_9BwdParamsE --------------------------
	.section	.nv.shared._ZN10layer_norm40ln_parallel_residual_bwd_finalize_kernelINS_22Kernel_traits_finalizeILj1280EfffffjLb0ELj1024ELj4ENS_18Kernel_traits_baseILj1280EfffffjLj1024EEEEELb0EEEvNS_9BwdParamsE,"aw",@nobits
	.sectionflags	@""
	.align	16
.nv.shared._ZN10layer_norm40ln_parallel_residual_bwd_finalize_kernelINS_22Kernel_traits_finalizeILj1280EfffffjLb0ELj1024ELj4ENS_18Kernel_traits_baseILj1280EfffffjLj1024EEEEELb0EEEvNS_9BwdParamsE:
	.zero		16896


//--------------------- .nv.shared._ZN10layer_norm31ln_parallel_residual_bwd_kernelINS_13Kernel_traitsIfffffjLj1280ELj1ELj4ELj1ELj16ENS_18Kernel_traits_baseILj1280EfffffjLj128EEEEELb1ELb1ELb0EEEvNS_9BwdParamsE --------------------------
	.section	.nv.shared._ZN10layer_norm31ln_parallel_residual_bwd_kernelINS_13Kernel_traitsIfffffjLj1280ELj1ELj4ELj1ELj16ENS_18Kernel_traits_baseILj1280EfffffjLj128EEEEELb1ELb1ELb0EEEvNS_9BwdParamsE,"aw",@nobits
	.sectionflags	@""
	.align	16


//--------------------- .nv.shared._ZN10layer_norm22ln_bwd_finalize_kernelINS_22Kernel_traits_finalizeILj1280EfffffjLb0ELj1024ELj4ENS_18Kernel_traits_baseILj1280EfffffjLj1024EEEEELb0ELb1EEEvNS_9BwdParamsE --------------------------
	.section	.nv.shared._ZN10layer_norm22ln_bwd_finalize_kernelINS_22Kernel_traits_finalizeILj1280EfffffjLb0ELj1024ELj4ENS_18Kernel_traits_baseILj1280EfffffjLj1024EEEEELb0ELb1EEEvNS_9BwdParamsE,"aw",@nobits
	.sectionflags	@""
	.align	16
.nv.shared._ZN10layer_norm22ln_bwd_finalize_kernelINS_22Kernel_traits_finalizeILj1280EfffffjLb0ELj1024ELj4ENS_18Kernel_traits_baseILj1280EfffffjLj1024EEEEELb0ELb1EEEvNS_9BwdParamsE:
	.zero		8448


//--------------------- .nv.shared._ZN10layer_norm40ln_parallel_residual_bwd_finalize_kernelINS_22Kernel_traits_finalizeILj1280EfffffjLb0ELj1024ELj4ENS_18Kernel_traits_baseILj1280EfffffjLj1024EEEEELb1EEEvNS_9BwdParamsE --------------------------
	.section	.nv.shared._ZN10layer_norm40ln_parallel_residual_bwd_finalize_kernelINS_22Kernel_traits_finalizeILj1280EfffffjLb0ELj1024ELj4ENS_18Kernel_traits_baseILj1280EfffffjLj1024EEEEELb1EEEvNS_9BwdParamsE,"aw",@nobits
	.sectionflags	@""
	.align	16
.nv.shared._ZN10layer_norm40ln_parallel_residual_bwd_finalize_kernelINS_22Kernel_traits_finalizeILj1280EfffffjLb0ELj1024ELj4ENS_18Kernel_traits_baseILj1280EfffffjLj1024EEEEELb1EEEvNS_9BwdParamsE:
	.zero		16896


//--------------------- .nv.shared._ZN10layer_norm31ln_parallel_residual_bwd_kernelINS_13Kernel_traitsIfffffjLj1280ELj1ELj4ELj1ELj16ENS_18Kernel_traits_baseILj1280EfffffjLj128EEEEELb1ELb1ELb1EEEvNS_9BwdParamsE --------------------------
	.section	.nv.shared._ZN10layer_norm31ln_parallel_residual_bwd_kernelINS_13Kernel_traitsIfffffjLj1280ELj1ELj4ELj1ELj16ENS_18Kernel_traits_baseILj1280EfffffjLj128EEEEELb1ELb1ELb1EEEvNS_9BwdParamsE,"aw",@nobits
	.sectionflags	@""
	.align	16
